// Copyright (c) 2024, Jay Shah, Ganesh Bikshandi, Ying Zhang, Vijay Thakkar, Pradeep Ramani, Tri Dao.
// Splitting the different template instantiations to different files to speed up compilation.
// This file is auto-generated. See "generate_kernels.py"

#include "flash_fwd_launch_template.h"

#ifndef FLASHATTENTION_DISABLE_HDIM64
template void run_mha_fwd_<90, cutlass::half_t, 64, 256, false, true, false, true>(Flash_fwd_params &params, cudaStream_t stream);
#endif


// ===== COMPILED SASS (sm_90a) =====

	.target	sm_90a

	.elftype	@"ET_EXEC"


//--------------------- .note.nv.tkinfo           --------------------------
	.section	.note.nv.tkinfo,"",@"SHT_NOTE"
	.sectionflags	@"SHF_NOTE_NV_TKINFO"
	.tkinfo
        /*0018*/ 	.word	0x00000002
        /*0030*/ 	.string	""
        /*0030*/ 	.string	"ptxas"
        /*0030*/ 	.string	"Cuda compilation tools, release 13.0, V13.0.88"
        /*0030*/ 	.string	"Build cuda_13.0.r13.0/compiler.36424714_0"
        /*0030*/ 	.string	"-arch sm_90a -m 64 "



//--------------------- .note.nv.cuinfo           --------------------------
	.section	.note.nv.cuinfo,"",@"SHT_NOTE"
	.sectionflags	@"SHF_NOTE_NV_CUINFO"
        /*0018*/ 	.short	0x0002
        /*001a*/ 	.short	0x005a
        /*001c*/ 	.short	0x0082
	.zero		2


//--------------------- .nv.info                  --------------------------
	.section	.nv.info,"",@"SHT_CUDA_INFO"
	.align	4


	//----- nvinfo : EIATTR_REGCOUNT
	.align		4
        /*0000*/ 	.byte	0x04, 0x2f
        /*0002*/ 	.short	(.L_21 - .L_20)
	.align		4
.L_20:
        /*0004*/ 	.word	index@(_ZN7cutlass13device_kernelIN5flash11enable_sm90INS1_16FlashAttnFwdSm90INS1_25CollectiveMainloopFwdSm90ILi2EN4cute5tupleIJNS5_1CILi1EEES8_S8_EEENS6_IJNS7_ILi128EEENS7_ILi96EEENS7_ILi64EEEEEELi256ENS_6half_tEfNS_4arch4Sm90ELb1ELb0ELb0ELb1ELb1ELb1ELb1ELb1ELb0ELb1ELb0ELb0EEENS1_21CollectiveEpilogueFwdINS6_IJSA_NS7_ILi256EEESB_EEES9_SE_SG_Li256ELb1ELb1ELb0ELb0EEENS1_36VarlenDynamicPersistentTileSchedulerILi128ELi96ELi256ELi128ELb0ELb1ELb1ELb1ELb1ELb1EEEEEEEEEvNT_6ParamsE)
        /*0008*/ 	.word	0x000000a8


	//----- nvinfo : EIATTR_FRAME_SIZE
	.align		4
.L_21:
        /*000c*/ 	.byte	0x04, 0x11
        /*000e*/ 	.short	(.L_23 - .L_22)
	.align		4
.L_22:
        /*0010*/ 	.word	index@(_ZN7cutlass13device_kernelIN5flash11enable_sm90INS1_16FlashAttnFwdSm90INS1_25CollectiveMainloopFwdSm90ILi2EN4cute5tupleIJNS5_1CILi1EEES8_S8_EEENS6_IJNS7_ILi128EEENS7_ILi96EEENS7_ILi64EEEEEELi256ENS_6half_tEfNS_4arch4Sm90ELb1ELb0ELb0ELb1ELb1ELb1ELb1ELb1ELb0ELb1ELb0ELb0EEENS1_21CollectiveEpilogueFwdINS6_IJSA_NS7_ILi256EEESB_EEES9_SE_SG_Li256ELb1ELb1ELb0ELb0EEENS1_36VarlenDynamicPersistentTileSchedulerILi128ELi96ELi256ELi128ELb0ELb1ELb1ELb1ELb1ELb1EEEEEEEEEvNT_6ParamsE)
        /*0014*/ 	.word	0x000000c0


	//----- nvinfo : EIATTR_REGCOUNT
	.align		4
.L_23:
        /*0018*/ 	.byte	0x04, 0x2f
        /*001a*/ 	.short	(.L_25 - .L_24)
	.align		4
.L_24:
        /*001c*/ 	.word	index@(_ZN7cutlass13device_kernelIN5flash11enable_sm90INS1_16FlashAttnFwdSm90INS1_25CollectiveMainloopFwdSm90ILi2EN4cute5tupleIJNS5_1CILi1EEES8_S8_EEENS6_IJNS7_ILi128EEENS7_ILi96EEENS7_ILi64EEEEEELi256ENS_6half_tEfNS_4arch4Sm90ELb1ELb0ELb0ELb1ELb1ELb0ELb1ELb1ELb0ELb1ELb0ELb0EEENS1_21CollectiveEpilogueFwdINS6_IJSA_NS7_ILi256EEESB_EEES9_SE_SG_Li256ELb1ELb1ELb0ELb0EEENS1_36VarlenDynamicPersistentTileSchedulerILi128ELi96ELi256ELi128ELb0ELb1ELb1ELb1ELb1ELb1EEEEEEEEEvNT_6ParamsE)
        /*0020*/ 	.word	0x000000a8


	//----- nvinfo : EIATTR_FRAME_SIZE
	.align		4
.L_25:
        /*0024*/ 	.byte	0x04, 0x11
        /*0026*/ 	.short	(.L_27 - .L_26)
	.align		4
.L_26:
        /*0028*/ 	.word	index@(_ZN7cutlass13device_kernelIN5flash11enable_sm90INS1_16FlashAttnFwdSm90INS1_25CollectiveMainloopFwdSm90ILi2EN4cute5tupleIJNS5_1CILi1EEES8_S8_EEENS6_IJNS7_ILi128EEENS7_ILi96EEENS7_ILi64EEEEEELi256ENS_6half_tEfNS_4arch4Sm90ELb1ELb0ELb0ELb1ELb1ELb0ELb1ELb1ELb0ELb1ELb0ELb0EEENS1_21CollectiveEpilogueFwdINS6_IJSA_NS7_ILi256EEESB_EEES9_SE_SG_Li256ELb1ELb1ELb0ELb0EEENS1_36VarlenDynamicPersistentTileSchedulerILi128ELi96ELi256ELi128ELb0ELb1ELb1ELb1ELb1ELb1EEEEEEEEEvNT_6ParamsE)
        /*002c*/ 	.word	0x00000028


	//----- nvinfo : EIATTR_REGCOUNT
	.align		4
.L_27:
        /*0030*/ 	.byte	0x04, 0x2f
        /*0032*/ 	.short	(.L_29 - .L_28)
	.align		4
.L_28:
        /*0034*/ 	.word	index@(_ZN7cutlass13device_kernelIN5flash11enable_sm90INS1_16FlashAttnFwdSm90INS1_25CollectiveMainloopFwdSm90ILi2EN4cute5tupleIJNS5_1CILi1EEES8_S8_EEENS6_IJNS7_ILi128EEENS7_ILi96EEENS7_ILi64EEEEEELi256ENS_6half_tEfNS_4arch4Sm90ELb1ELb0ELb0ELb1ELb1ELb1ELb0ELb1ELb0ELb1ELb0ELb0EEENS1_21CollectiveEpilogueFwdINS6_IJSA_NS7_ILi256EEESB_EEES9_SE_SG_Li256ELb1ELb1ELb0ELb0EEENS1_36VarlenDynamicPersistentTileSchedulerILi128ELi96ELi256ELi128ELb0ELb1ELb1ELb1ELb1ELb1EEEEEEEEEvNT_6ParamsE)
        /*0038*/ 	.word	0x000000a8


	//----- nvinfo : EIATTR_FRAME_SIZE
	.align		4
.L_29:
        /*003c*/ 	.byte	0x04, 0x11
        /*003e*/ 	.short	(.L_31 - .L_30)
	.align		4
.L_30:
        /*0040*/ 	.word	index@(_ZN7cutlass13device_kernelIN5flash11enable_sm90INS1_16FlashAttnFwdSm90INS1_25CollectiveMainloopFwdSm90ILi2EN4cute5tupleIJNS5_1CILi1EEES8_S8_EEENS6_IJNS7_ILi128EEENS7_ILi96EEENS7_ILi64EEEEEELi256ENS_6half_tEfNS_4arch4Sm90ELb1ELb0ELb0ELb1ELb1ELb1ELb0ELb1ELb0ELb1ELb0ELb0EEENS1_21CollectiveEpilogueFwdINS6_IJSA_NS7_ILi256EEESB_EEES9_SE_SG_Li256ELb1ELb1ELb0ELb0EEENS1_36VarlenDynamicPersistentTileSchedulerILi128ELi96ELi256ELi128ELb0ELb1ELb1ELb1ELb1ELb1EEEEEEEEEvNT_6ParamsE)
        /*0044*/ 	.word	0x00000058


	//----- nvinfo : EIATTR_REGCOUNT
	.align		4
.L_31:
        /*0048*/ 	.byte	0x04, 0x2f
        /*004a*/ 	.short	(.L_33 - .L_32)
	.align		4
.L_32:
        /*004c*/ 	.word	index@(_ZN7cutlass13device_kernelIN5flash11enable_sm90INS1_16FlashAttnFwdSm90INS1_25CollectiveMainloopFwdSm90ILi2EN4cute5tupleIJNS5_1CILi1EEES8_S8_EEENS6_IJNS7_ILi128EEENS7_ILi96EEENS7_ILi64EEEEEELi256ENS_6half_tEfNS_4arch4Sm90ELb1ELb0ELb0ELb1ELb1ELb0ELb0ELb1ELb0ELb1ELb0ELb0EEENS1_21CollectiveEpilogueFwdINS6_IJSA_NS7_ILi256EEESB_EEES9_SE_SG_Li256ELb1ELb1ELb0ELb0EEENS1_36VarlenDynamicPersistentTileSchedulerILi128ELi96ELi256ELi128ELb0ELb1ELb1ELb1ELb1ELb1EEEEEEEEEvNT_6ParamsE)
        /*0050*/ 	.word	0x000000a8


	//----- nvinfo : EIATTR_FRAME_SIZE
	.align		4
.L_33:
        /*0054*/ 	.byte	0x04, 0x11
        /*0056*/ 	.short	(.L_35 - .L_34)
	.align		4
.L_34:
        /*0058*/ 	.word	index@(_ZN7cutlass13device_kernelIN5flash11enable_sm90INS1_16FlashAttnFwdSm90INS1_25CollectiveMainloopFwdSm90ILi2EN4cute5tupleIJNS5_1CILi1EEES8_S8_EEENS6_IJNS7_ILi128EEENS7_ILi96EEENS7_ILi64EEEEEELi256ENS_6half_tEfNS_4arch4Sm90ELb1ELb0ELb0ELb1ELb1ELb0ELb0ELb1ELb0ELb1ELb0ELb0EEENS1_21CollectiveEpilogueFwdINS6_IJSA_NS7_ILi256EEESB_EEES9_SE_SG_Li256ELb1ELb1ELb0ELb0EEENS1_36VarlenDynamicPersistentTileSchedulerILi128ELi96ELi256ELi128ELb0ELb1ELb1ELb1ELb1ELb1EEEEEEEEEvNT_6ParamsE)
        /*005c*/ 	.word	0x00000028


	//----- nvinfo : EIATTR_REGCOUNT
	.align		4
.L_35:
        /*0060*/ 	.byte	0x04, 0x2f
        /*0062*/ 	.short	(.L_37 - .L_36)
	.align		4
.L_36:
        /*0064*/ 	.word	index@(_ZN7cutlass13device_kernelIN5flash11enable_sm90INS1_16FlashAttnFwdSm90INS1_25CollectiveMainloopFwdSm90ILi2EN4cute5tupleIJNS5_1CILi1EEES8_S8_EEENS6_IJNS7_ILi128EEENS7_ILi96EEENS7_ILi64EEEEEELi256ENS_6half_tEfNS_4arch4Sm90ELb1ELb0ELb0ELb0ELb1ELb0ELb1ELb1ELb0ELb1ELb0ELb0EEENS1_21CollectiveEpilogueFwdINS6_IJSA_NS7_ILi256EEESB_EEES9_SE_SG_Li256ELb0ELb1ELb0ELb0EEENS1_30DynamicPersistentTileSchedulerILi256ELi128ELb0ELb1ELb1EEEEEEEEEvNT_6ParamsE)
        /*0068*/ 	.word	0x000000a8


	//----- nvinfo : EIATTR_FRAME_SIZE
	.align		4
.L_37:
        /*006c*/ 	.byte	0x04, 0x11
        /*006e*/ 	.short	(.L_39 - .L_38)
	.align		4
.L_38:
        /*0070*/ 	.word	index@(_ZN7cutlass13device_kernelIN5flash11enable_sm90INS1_16FlashAttnFwdSm90INS1_25CollectiveMainloopFwdSm90ILi2EN4cute5tupleIJNS5_1CILi1EEES8_S8_EEENS6_IJNS7_ILi128EEENS7_ILi96EEENS7_ILi64EEEEEELi256ENS_6half_tEfNS_4arch4Sm90ELb1ELb0ELb0ELb0ELb1ELb0ELb1ELb1ELb0ELb1ELb0ELb0EEENS1_21CollectiveEpilogueFwdINS6_IJSA_NS7_ILi256EEESB_EEES9_SE_SG_Li256ELb0ELb1ELb0ELb0EEENS1_30DynamicPersistentTileSchedulerILi256ELi128ELb0ELb1ELb1EEEEEEEEEvNT_6ParamsE)
        /*0074*/ 	.word	0x00000010


	//----- nvinfo : EIATTR_REGCOUNT
	.align		4
.L_39:
        /*0078*/ 	.byte	0x04, 0x2f
        /*007a*/ 	.short	(.L_41 - .L_40)
	.align		4
.L_40:
        /*007c*/ 	.word	index@(_ZN7cutlass13device_kernelIN5flash11enable_sm90INS1_16FlashAttnFwdSm90INS1_25CollectiveMainloopFwdSm90ILi2EN4cute5tupleIJNS5_1CILi1EEES8_S8_EEENS6_IJNS7_ILi128EEENS7_ILi96EEENS7_ILi64EEEEEELi256ENS_6half_tEfNS_4arch4Sm90ELb1ELb0ELb0ELb0ELb1ELb0ELb0ELb1ELb0ELb1ELb0ELb0EEENS1_21CollectiveEpilogueFwdINS6_IJSA_NS7_ILi256EEESB_EEES9_SE_SG_Li256ELb0ELb1ELb0ELb0EEENS1_30DynamicPersistentTileSchedulerILi256ELi128ELb0ELb1ELb1EEEEEEEEEvNT_6ParamsE)
        /*0080*/ 	.word	0x000000a8


	//----- nvinfo : EIATTR_FRAME_SIZE
	.align		4
.L_41:
        /*0084*/ 	.byte	0x04, 0x11
        /*0086*/ 	.short	(.L_43 - .L_42)
	.align		4
.L_42:
        /*0088*/ 	.word	index@(_ZN7cutlass13device_kernelIN5flash11enable_sm90INS1_16FlashAttnFwdSm90INS1_25CollectiveMainloopFwdSm90ILi2EN4cute5tupleIJNS5_1CILi1EEES8_S8_EEENS6_IJNS7_ILi128EEENS7_ILi96EEENS7_ILi64EEEEEELi256ENS_6half_tEfNS_4arch4Sm90ELb1ELb0ELb0ELb0ELb1ELb0ELb0ELb1ELb0ELb1ELb0ELb0EEENS1_21CollectiveEpilogueFwdINS6_IJSA_NS7_ILi256EEESB_EEES9_SE_SG_Li256ELb0ELb1ELb0ELb0EEENS1_30DynamicPersistentTileSchedulerILi256ELi128ELb0ELb1ELb1EEEEEEEEEvNT_6ParamsE)
        /*008c*/ 	.word	0x00000008


	//----- nvinfo : EIATTR_REGCOUNT
	.align		4
.L_43:
        /*0090*/ 	.byte	0x04, 0x2f
        /*0092*/ 	.short	(.L_45 - .L_44)
	.align		4
.L_44:
        /*0094*/ 	.word	index@(_ZN7cutlass13device_kernelIN5flash11enable_sm90INS1_16FlashAttnFwdSm90INS1_25CollectiveMainloopFwdSm90ILi2EN4cute5tupleIJNS5_1CILi1EEES8_S8_EEENS6_IJNS7_ILi128EEENS7_ILi96EEENS7_ILi64EEEEEELi256ENS_6half_tEfNS_4arch4Sm90ELb0ELb1ELb0ELb1ELb1ELb1ELb1ELb1ELb0ELb1ELb0ELb0EEENS1_21CollectiveEpilogueFwdINS6_IJSA_NS7_ILi256EEESB_EEES9_SE_SG_Li256ELb1ELb1ELb0ELb0EEENS1_36VarlenDynamicPersistentTileSchedulerILi128ELi96ELi256ELi128ELb0ELb1ELb1ELb1ELb0ELb1EEEEEEEEEvNT_6ParamsE)
        /*0098*/ 	.word	0x000000a8


	//----- nvinfo : EIATTR_FRAME_SIZE
	.align		4
.L_45:
        /*009c*/ 	.byte	0x04, 0x11
        /*009e*/ 	.short	(.L_47 - .L_46)
	.align		4
.L_46:
        /*00a0*/ 	.word	index@($_ZN7cutlass13device_kernelIN5flash11enable_sm90INS1_16FlashAttnFwdSm90INS1_25CollectiveMainloopFwdSm90ILi2EN4cute5tupleIJNS5_1CILi1EEES8_S8_EEENS6_IJNS7_ILi128EEENS7_ILi96EEENS7_ILi64EEEEEELi256ENS_6half_tEfNS_4arch4Sm90ELb0ELb1ELb0ELb1ELb1ELb1ELb1ELb1ELb0ELb1ELb0ELb0EEENS1_21CollectiveEpilogueFwdINS6_IJSA_NS7_ILi256EEESB_EEES9_SE_SG_Li256ELb1ELb1ELb0ELb0EEENS1_36VarlenDynamicPersistentTileSchedulerILi128ELi96ELi256ELi128ELb0ELb1ELb1ELb1ELb0ELb1EEEEEEEEEvNT_6ParamsE$_ZZN5flash25CollectiveMainloopFwdSm90ILi2EN4cute5tupleIJNS1_1CILi1EEES4_S4_EEENS2_IJNS3_ILi128EEENS3_ILi96EEENS3_ILi64EEEEEELi256EN7cutlass6half_tEfNSA_4arch4Sm90ELb0ELb1ELb0ELb1ELb1ELb1ELb1ELb1ELb0ELb1ELb0ELb0EE3mmaINS_16FlashAttnFwdSm90ISE_NS_21CollectiveEpilogueFwdINS2_IJS6_NS3_ILi256EEES7_EEES5_SB_SD_Li256ELb1ELb1ELb0ELb0EEENS_36VarlenDynamicPersistentTileSchedulerILi128ELi96ELi256ELi128ELb0ELb1ELb1ELb1ELb0ELb1EEEE13SharedStorageENS1_6TensorINS1_11ArrayEngineIfLm128EEENS1_6LayoutINS2_IJNS2_IJNS3_ILi2EEEST_NS3_ILi32EEEEEES4_S4_EEENS2_IJNS2_IJS4_ST_NS3_ILi4EEEEEENS3_ILi0EEESZ_EEEEEEENS_7SoftmaxILi2ELi0EEEEEbRKNSE_6ParamsENSA_13PipelineAsyncILi2EEES19_RNSA_13PipelineStateILj2EEERT0_RT1_iRiRKNS_16SeqlenInfoQKNewKILb1ELb1EEENS2_IJiiiiEEERT_ENKUliT_T0_T1_E_clIZSF_ISO_S12_S14_EbS17_S19_S19_S1C_S1E_S1G_iS1H_S1L_S1M_S1O_EUlRS1P_iE0_NS3_ILb1EEES1W_EEDaiS1P_S1Q_S1R_)
        /*00a4*/ 	.word	0x000004a0


	//----- nvinfo : EIATTR_FRAME_SIZE
	.align		4
.L_47:
        /*00a8*/ 	.byte	0x04, 0x11
        /*00aa*/ 	.short	(.L_49 - .L_48)
	.align		4
.L_48:
        /*00ac*/ 	.word	index@(_ZN7cutlass13device_kernelIN5flash11enable_sm90INS1_16FlashAttnFwdSm90INS1_25CollectiveMainloopFwdSm90ILi2EN4cute5tupleIJNS5_1CILi1EEES8_S8_EEENS6_IJNS7_ILi128EEENS7_ILi96EEENS7_ILi64EEEEEELi256ENS_6half_tEfNS_4arch4Sm90ELb0ELb1ELb0ELb1ELb1ELb1ELb1ELb1ELb0ELb1ELb0ELb0EEENS1_21CollectiveEpilogueFwdINS6_IJSA_NS7_ILi256EEESB_EEES9_SE_SG_Li256ELb1ELb1ELb0ELb0EEENS1_36VarlenDynamicPersistentTileSchedulerILi128ELi96ELi256ELi128ELb0ELb1ELb1ELb1ELb0ELb1EEEEEEEEEvNT_6ParamsE)
        /*00b0*/ 	.word	0x000004a0


	//----- nvinfo : EIATTR_REGCOUNT
	.align		4
.L_49:
        /*00b4*/ 	.byte	0x04, 0x2f
        /*00b6*/ 	.short	(.L_51 - .L_50)
	.align		4
.L_50:
        /*00b8*/ 	.word	index@(_ZN7cutlass13device_kernelIN5flash11enable_sm90INS1_16FlashAttnFwdSm90INS1_25CollectiveMainloopFwdSm90ILi2EN4cute5tupleIJNS5_1CILi1EEES8_S8_EEENS6_IJNS7_ILi128EEENS7_ILi96EEENS7_ILi64EEEEEELi256ENS_6half_tEfNS_4arch4Sm90ELb0ELb1ELb0ELb1ELb1ELb0ELb1ELb1ELb0ELb1ELb0ELb0EEENS1_21CollectiveEpilogueFwdINS6_IJSA_NS7_ILi256EEESB_EEES9_SE_SG_Li256ELb1ELb1ELb0ELb0EEENS1_36VarlenDynamicPersistentTileSchedulerILi128ELi96ELi256ELi128ELb0ELb1ELb1ELb1ELb0ELb1EEEEEEEEEvNT_6ParamsE)
        /*00bc*/ 	.word	0x000000a8


	//----- nvinfo : EIATTR_FRAME_SIZE
	.align		4
.L_51:
        /*00c0*/ 	.byte	0x04, 0x11
        /*00c2*/ 	.short	(.L_53 - .L_52)
	.align		4
.L_52:
        /*00c4*/ 	.word	index@($_ZN7cutlass13device_kernelIN5flash11enable_sm90INS1_16FlashAttnFwdSm90INS1_25CollectiveMainloopFwdSm90ILi2EN4cute5tupleIJNS5_1CILi1EEES8_S8_EEENS6_IJNS7_ILi128EEENS7_ILi96EEENS7_ILi64EEEEEELi256ENS_6half_tEfNS_4arch4Sm90ELb0ELb1ELb0ELb1ELb1ELb0ELb1ELb1ELb0ELb1ELb0ELb0EEENS1_21CollectiveEpilogueFwdINS6_IJSA_NS7_ILi256EEESB_EEES9_SE_SG_Li256ELb1ELb1ELb0ELb0EEENS1_36VarlenDynamicPersistentTileSchedulerILi128ELi96ELi256ELi128ELb0ELb1ELb1ELb1ELb0ELb1EEEEEEEEEvNT_6ParamsE$_ZZN5flash25CollectiveMainloopFwdSm90ILi2EN4cute5tupleIJNS1_1CILi1EEES4_S4_EEENS2_IJNS3_ILi128EEENS3_ILi96EEENS3_ILi64EEEEEELi256EN7cutlass6half_tEfNSA_4arch4Sm90ELb0ELb1ELb0ELb1ELb1ELb0ELb1ELb1ELb0ELb1ELb0ELb0EE3mmaINS_16FlashAttnFwdSm90ISE_NS_21CollectiveEpilogueFwdINS2_IJS6_NS3_ILi256EEES7_EEES5_SB_SD_Li256ELb1ELb1ELb0ELb0EEENS_36VarlenDynamicPersistentTileSchedulerILi128ELi96ELi256ELi128ELb0ELb1ELb1ELb1ELb0ELb1EEEE13SharedStorageENS1_6TensorINS1_11ArrayEngineIfLm128EEENS1_6LayoutINS2_IJNS2_IJNS3_ILi2EEEST_NS3_ILi32EEEEEES4_S4_EEENS2_IJNS2_IJS4_ST_NS3_ILi4EEEEEENS3_ILi0EEESZ_EEEEEEENS_7SoftmaxILi2ELi0EEEEEbRKNSE_6ParamsENSA_13PipelineAsyncILi2EEES19_RNSA_13PipelineStateILj2EEERT0_RT1_iRiRKNS_16SeqlenInfoQKNewKILb1ELb0EEENS2_IJiiiiEEERT_ENKUliT_T0_T1_E_clIZSF_ISO_S12_S14_EbS17_S19_S19_S1C_S1E_S1G_iS1H_S1L_S1M_S1O_EUlRS1P_iE1_NS3_ILb0EEENS3_ILb1EEEEEDaiS1P_S1Q_S1R_)
        /*00c8*/ 	.word	0x00000480


	//----- nvinfo : EIATTR_FRAME_SIZE
	.align		4
.L_53:
        /*00cc*/ 	.byte	0x04, 0x11
        /*00ce*/ 	.short	(.L_55 - .L_54)
	.align		4
.L_54:
        /*00d0*/ 	.word	index@(_ZN7cutlass13device_kernelIN5flash11enable_sm90INS1_16FlashAttnFwdSm90INS1_25CollectiveMainloopFwdSm90ILi2EN4cute5tupleIJNS5_1CILi1EEES8_S8_EEENS6_IJNS7_ILi128EEENS7_ILi96EEENS7_ILi64EEEEEELi256ENS_6half_tEfNS_4arch4Sm90ELb0ELb1ELb0ELb1ELb1ELb0ELb1ELb1ELb0ELb1ELb0ELb0EEENS1_21CollectiveEpilogueFwdINS6_IJSA_NS7_ILi256EEESB_EEES9_SE_SG_Li256ELb1ELb1ELb0ELb0EEENS1_36VarlenDynamicPersistentTileSchedulerILi128ELi96ELi256ELi128ELb0ELb1ELb1ELb1ELb0ELb1EEEEEEEEEvNT_6ParamsE)
        /*00d4*/ 	.word	0x00000480


	//----- nvinfo : EIATTR_REGCOUNT
	.align		4
.L_55:
        /*00d8*/ 	.byte	0x04, 0x2f
        /*00da*/ 	.short	(.L_57 - .L_56)
	.align		4
.L_56:
        /*00dc*/ 	.word	index@(_ZN7cutlass13device_kernelIN5flash11enable_sm90INS1_16FlashAttnFwdSm90INS1_25CollectiveMainloopFwdSm90ILi2EN4cute5tupleIJNS5_1CILi1EEES8_S8_EEENS6_IJNS7_ILi128EEENS7_ILi96EEENS7_ILi64EEEEEELi256ENS_6half_tEfNS_4arch4Sm90ELb0ELb1ELb0ELb1ELb1ELb1ELb0ELb1ELb0ELb1ELb0ELb0EEENS1_21CollectiveEpilogueFwdINS6_IJSA_NS7_ILi256EEESB_EEES9_SE_SG_Li256ELb1ELb1ELb0ELb0EEENS1_36VarlenDynamicPersistentTileSchedulerILi128ELi96ELi256ELi128ELb0ELb1ELb1ELb1ELb0ELb1EEEEEEEEEvNT_6ParamsE)
        /*00e0*/ 	.word	0x000000a8


	//----- nvinfo : EIATTR_FRAME_SIZE
	.align		4
.L_57:
        /*00e4*/ 	.byte	0x04, 0x11
        /*00e6*/ 	.short	(.L_59 - .L_58)
	.align		4
.L_58:
        /*00e8*/ 	.word	index@(_ZN7cutlass13device_kernelIN5flash11enable_sm90INS1_16FlashAttnFwdSm90INS1_25CollectiveMainloopFwdSm90ILi2EN4cute5tupleIJNS5_1CILi1EEES8_S8_EEENS6_IJNS7_ILi128EEENS7_ILi96EEENS7_ILi64EEEEEELi256ENS_6half_tEfNS_4arch4Sm90ELb0ELb1ELb0ELb1ELb1ELb1ELb0ELb1ELb0ELb1ELb0ELb0EEENS1_21CollectiveEpilogueFwdINS6_IJSA_NS7_ILi256EEESB_EEES9_SE_SG_Li256ELb1ELb1ELb0ELb0EEENS1_36VarlenDynamicPersistentTileSchedulerILi128ELi96ELi256ELi128ELb0ELb1ELb1ELb1ELb0ELb1EEEEEEEEEvNT_6ParamsE)
        /*00ec*/ 	.word	0x00000038


	//----- nvinfo : EIATTR_REGCOUNT
	.align		4
.L_59:
        /*00f0*/ 	.byte	0x04, 0x2f
        /*00f2*/ 	.short	(.L_61 - .L_60)
	.align		4
.L_60:
        /*00f4*/ 	.word	index@(_ZN7cutlass13device_kernelIN5flash11enable_sm90INS1_16FlashAttnFwdSm90INS1_25CollectiveMainloopFwdSm90ILi2EN4cute5tupleIJNS5_1CILi1EEES8_S8_EEENS6_IJNS7_ILi128EEENS7_ILi96EEENS7_ILi64EEEEEELi256ENS_6half_tEfNS_4arch4Sm90ELb0ELb1ELb0ELb1ELb1ELb0ELb0ELb1ELb0ELb1ELb0ELb0EEENS1_21CollectiveEpilogueFwdINS6_IJSA_NS7_ILi256EEESB_EEES9_SE_SG_Li256ELb1ELb1ELb0ELb0EEENS1_36VarlenDynamicPersistentTileSchedulerILi128ELi96ELi256ELi128ELb0ELb1ELb1ELb1ELb0ELb1EEEEEEEEEvNT_6ParamsE)
        /*00f8*/ 	.word	0x000000a8


	//----- nvinfo : EIATTR_FRAME_SIZE
	.align		4
.L_61:
        /*00fc*/ 	.byte	0x04, 0x11
        /*00fe*/ 	.short	(.L_63 - .L_62)
	.align		4
.L_62:
        /*0100*/ 	.word	index@(_ZN7cutlass13device_kernelIN5flash11enable_sm90INS1_16FlashAttnFwdSm90INS1_25CollectiveMainloopFwdSm90ILi2EN4cute5tupleIJNS5_1CILi1EEES8_S8_EEENS6_IJNS7_ILi128EEENS7_ILi96EEENS7_ILi64EEEEEELi256ENS_6half_tEfNS_4arch4Sm90ELb0ELb1ELb0ELb1ELb1ELb0ELb0ELb1ELb0ELb1ELb0ELb0EEENS1_21CollectiveEpilogueFwdINS6_IJSA_NS7_ILi256EEESB_EEES9_SE_SG_Li256ELb1ELb1ELb0ELb0EEENS1_36VarlenDynamicPersistentTileSchedulerILi128ELi96ELi256ELi128ELb0ELb1ELb1ELb1ELb0ELb1EEEEEEEEEvNT_6ParamsE)
        /*0104*/ 	.word	0x00000018


	//----- nvinfo : EIATTR_REGCOUNT
	.align		4
.L_63:
        /*0108*/ 	.byte	0x04, 0x2f
        /*010a*/ 	.short	(.L_65 - .L_64)
	.align		4
.L_64:
        /*010c*/ 	.word	index@(_ZN7cutlass13device_kernelIN5flash11enable_sm90INS1_16FlashAttnFwdSm90INS1_25CollectiveMainloopFwdSm90ILi2EN4cute5tupleIJNS5_1CILi1EEES8_S8_EEENS6_IJNS7_ILi128EEENS7_ILi96EEENS7_ILi64EEEEEELi256ENS_6half_tEfNS_4arch4Sm90ELb0ELb1ELb0ELb0ELb1ELb0ELb1ELb1ELb0ELb1ELb0ELb0EEENS1_21CollectiveEpilogueFwdINS6_IJSA_NS7_ILi256EEESB_EEES9_SE_SG_Li256ELb0ELb1ELb0ELb0EEENS1_30DynamicPersistentTileSchedulerILi256ELi128ELb0ELb1ELb1EEEEEEEEEvNT_6ParamsE)
        /*0110*/ 	.word	0x000000a8


	//----- nvinfo : EIATTR_FRAME_SIZE
	.align		4
.L_65:
        /*0114*/ 	.byte	0x04, 0x11
        /*0116*/ 	.short	(.L_67 - .L_66)
	.align		4
.L_66:
        /*0118*/ 	.word	index@($_ZN7cutlass13device_kernelIN5flash11enable_sm90INS1_16FlashAttnFwdSm90INS1_25CollectiveMainloopFwdSm90ILi2EN4cute5tupleIJNS5_1CILi1EEES8_S8_EEENS6_IJNS7_ILi128EEENS7_ILi96EEENS7_ILi64EEEEEELi256ENS_6half_tEfNS_4arch4Sm90ELb0ELb1ELb0ELb0ELb1ELb0ELb1ELb1ELb0ELb1ELb0ELb0EEENS1_21CollectiveEpilogueFwdINS6_IJSA_NS7_ILi256EEESB_EEES9_SE_SG_Li256ELb0ELb1ELb0ELb0EEENS1_30DynamicPersistentTileSchedulerILi256ELi128ELb0ELb1ELb1EEEEEEEEEvNT_6ParamsE$_ZZN5flash25CollectiveMainloopFwdSm90ILi2EN4cute5tupleIJNS1_1CILi1EEES4_S4_EEENS2_IJNS3_ILi128EEENS3_ILi96EEENS3_ILi64EEEEEELi256EN7cutlass6half_tEfNSA_4arch4Sm90ELb0ELb1ELb0ELb0ELb1ELb0ELb1ELb1ELb0ELb1ELb0ELb0EE3mmaINS_16FlashAttnFwdSm90ISE_NS_21CollectiveEpilogueFwdINS2_IJS6_NS3_ILi256EEES7_EEES5_SB_SD_Li256ELb0ELb1ELb0ELb0EEENS_30DynamicPersistentTileSchedulerILi256ELi128ELb0ELb1ELb1EEEE13SharedStorageENS1_6TensorINS1_11ArrayEngineIfLm128EEENS1_6LayoutINS2_IJNS2_IJNS3_ILi2EEEST_NS3_ILi32EEEEEES4_S4_EEENS2_IJNS2_IJS4_ST_NS3_ILi4EEEEEENS3_ILi0EEESZ_EEEEEEENS_7SoftmaxILi2ELi0EEEEEbRKNSE_6ParamsENSA_13PipelineAsyncILi2EEES19_RNSA_13PipelineStateILj2EEERT0_RT1_iRiRKNS_16SeqlenInfoQKNewKILb0ELb0EEENS2_IJiiiiEEERT_ENKUliT_T0_T1_E_clIZSF_ISO_S12_S14_EbS17_S19_S19_S1C_S1E_S1G_iS1H_S1L_S1M_S1O_EUlRS1P_iE1_NS3_ILb0EEENS3_ILb1EEEEEDaiS1P_S1Q_S1R_)
        /*011c*/ 	.word	0x00000460


	//----- nvinfo : EIATTR_FRAME_SIZE
	.align		4
.L_67:
        /*0120*/ 	.byte	0x04, 0x11
        /*0122*/ 	.short	(.L_69 - .L_68)
	.align		4
.L_68:
        /*0124*/ 	.word	index@(_ZN7cutlass13device_kernelIN5flash11enable_sm90INS1_16FlashAttnFwdSm90INS1_25CollectiveMainloopFwdSm90ILi2EN4cute5tupleIJNS5_1CILi1EEES8_S8_EEENS6_IJNS7_ILi128EEENS7_ILi96EEENS7_ILi64EEEEEELi256ENS_6half_tEfNS_4arch4Sm90ELb0ELb1ELb0ELb0ELb1ELb0ELb1ELb1ELb0ELb1ELb0ELb0EEENS1_21CollectiveEpilogueFwdINS6_IJSA_NS7_ILi256EEESB_EEES9_SE_SG_Li256ELb0ELb1ELb0ELb0EEENS1_30DynamicPersistentTileSchedulerILi256ELi128ELb0ELb1ELb1EEEEEEEEEvNT_6ParamsE)
        /*0128*/ 	.word	0x00000460


	//----- nvinfo : EIATTR_REGCOUNT
	.align		4
.L_69:
        /*012c*/ 	.byte	0x04, 0x2f
        /*012e*/ 	.short	(.L_71 - .L_70)
	.align		4
.L_70:
        /*0130*/ 	.word	index@(_ZN7cutlass13device_kernelIN5flash11enable_sm90INS1_16FlashAttnFwdSm90INS1_25CollectiveMainloopFwdSm90ILi2EN4cute5tupleIJNS5_1CILi1EEES8_S8_EEENS6_IJNS7_ILi128EEENS7_ILi96EEENS7_ILi64EEEEEELi256ENS_6half_tEfNS_4arch4Sm90ELb0ELb1ELb0ELb0ELb1ELb0ELb0ELb1ELb0ELb1ELb0ELb0EEENS1_21CollectiveEpilogueFwdINS6_IJSA_NS7_ILi256EEESB_EEES9_SE_SG_Li256ELb0ELb1ELb0ELb0EEENS1_30DynamicPersistentTileSchedulerILi256ELi128ELb0ELb1ELb1EEEEEEEEEvNT_6ParamsE)
        /*0134*/ 	.word	0x000000a8


	//----- nvinfo : EIATTR_FRAME_SIZE
	.align		4
.L_71:
        /*0138*/ 	.byte	0x04, 0x11
        /*013a*/ 	.short	(.L_73 - .L_72)
	.align		4
.L_72:
        /*013c*/ 	.word	index@(_ZN7cutlass13device_kernelIN5flash11enable_sm90INS1_16FlashAttnFwdSm90INS1_25CollectiveMainloopFwdSm90ILi2EN4cute5tupleIJNS5_1CILi1EEES8_S8_EEENS6_IJNS7_ILi128EEENS7_ILi96EEENS7_ILi64EEEEEELi256ENS_6half_tEfNS_4arch4Sm90ELb0ELb1ELb0ELb0ELb1ELb0ELb0ELb1ELb0ELb1ELb0ELb0EEENS1_21CollectiveEpilogueFwdINS6_IJSA_NS7_ILi256EEESB_EEES9_SE_SG_Li256ELb0ELb1ELb0ELb0EEENS1_30DynamicPersistentTileSchedulerILi256ELi128ELb0ELb1ELb1EEEEEEEEEvNT_6ParamsE)
        /*0140*/ 	.word	0x00000008


	//----- nvinfo : EIATTR_REGCOUNT
	.align		4
.L_73:
        /*0144*/ 	.byte	0x04, 0x2f
        /*0146*/ 	.short	(.L_75 - .L_74)
	.align		4
.L_74:
        /*0148*/ 	.word	index@(_ZN7cutlass13device_kernelIN5flash11enable_sm90INS1_16FlashAttnFwdSm90INS1_25CollectiveMainloopFwdSm90ILi2EN4cute5tupleIJNS5_1CILi1EEES8_S8_EEENS6_IJNS7_ILi128EEENS7_ILi96EEENS7_ILi64EEEEEELi256ENS_6half_tEfNS_4arch4Sm90ELb0ELb0ELb0ELb1ELb1ELb1ELb1ELb1ELb0ELb1ELb0ELb0EEENS1_21CollectiveEpilogueFwdINS6_IJSA_NS7_ILi256EEESB_EEES9_SE_SG_Li256ELb1ELb1ELb0ELb0EEENS1_36VarlenDynamicPersistentTileSchedulerILi128ELi96ELi256ELi128ELb0ELb1ELb1ELb0ELb1ELb1EEEEEEEEEvNT_6ParamsE)
        /*014c*/ 	.word	0x000000a8


	//----- nvinfo : EIATTR_FRAME_SIZE
	.align		4
.L_75:
        /*0150*/ 	.byte	0x04, 0x11
        /*0152*/ 	.short	(.L_77 - .L_76)
	.align		4
.L_76:
        /*0154*/ 	.word	index@(_ZN7cutlass13device_kernelIN5flash11enable_sm90INS1_16FlashAttnFwdSm90INS1_25CollectiveMainloopFwdSm90ILi2EN4cute5tupleIJNS5_1CILi1EEES8_S8_EEENS6_IJNS7_ILi128EEENS7_ILi96EEENS7_ILi64EEEEEELi256ENS_6half_tEfNS_4arch4Sm90ELb0ELb0ELb0ELb1ELb1ELb1ELb1ELb1ELb0ELb1ELb0ELb0EEENS1_21CollectiveEpilogueFwdINS6_IJSA_NS7_ILi256EEESB_EEES9_SE_SG_Li256ELb1ELb1ELb0ELb0EEENS1_36VarlenDynamicPersistentTileSchedulerILi128ELi96ELi256ELi128ELb0ELb1ELb1ELb0ELb1ELb1EEEEEEEEEvNT_6ParamsE)
        /*0158*/ 	.word	0x00000090


	//----- nvinfo : EIATTR_REGCOUNT
	.align		4
.L_77:
        /*015c*/ 	.byte	0x04, 0x2f
        /*015e*/ 	.short	(.L_79 - .L_78)
	.align		4
.L_78:
        /*0160*/ 	.word	index@(_ZN7cutlass13device_kernelIN5flash11enable_sm90INS1_16FlashAttnFwdSm90INS1_25CollectiveMainloopFwdSm90ILi2EN4cute5tupleIJNS5_1CILi1EEES8_S8_EEENS6_IJNS7_ILi128EEENS7_ILi96EEENS7_ILi64EEEEEELi256ENS_6half_tEfNS_4arch4Sm90ELb0ELb0ELb0ELb1ELb1ELb0ELb1ELb1ELb0ELb1ELb0ELb0EEENS1_21CollectiveEpilogueFwdINS6_IJSA_NS7_ILi256EEESB_EEES9_SE_SG_Li256ELb1ELb1ELb0ELb0EEENS1_36VarlenDynamicPersistentTileSchedulerILi128ELi96ELi256ELi128ELb0ELb1ELb1ELb0ELb1ELb1EEEEEEEEEvNT_6ParamsE)
        /*0164*/ 	.word	0x000000a8


	//----- nvinfo : EIATTR_FRAME_SIZE
	.align		4
.L_79:
        /*0168*/ 	.byte	0x04, 0x11
        /*016a*/ 	.short	(.L_81 - .L_80)
	.align		4
.L_80:
        /*016c*/ 	.word	index@(_ZN7cutlass13device_kernelIN5flash11enable_sm90INS1_16FlashAttnFwdSm90INS1_25CollectiveMainloopFwdSm90ILi2EN4cute5tupleIJNS5_1CILi1EEES8_S8_EEENS6_IJNS7_ILi128EEENS7_ILi96EEENS7_ILi64EEEEEELi256ENS_6half_tEfNS_4arch4Sm90ELb0ELb0ELb0ELb1ELb1ELb0ELb1ELb1ELb0ELb1ELb0ELb0EEENS1_21CollectiveEpilogueFwdINS6_IJSA_NS7_ILi256EEESB_EEES9_SE_SG_Li256ELb1ELb1ELb0ELb0EEENS1_36VarlenDynamicPersistentTileSchedulerILi128ELi96ELi256ELi128ELb0ELb1ELb1ELb0ELb1ELb1EEEEEEEEEvNT_6ParamsE)
        /*0170*/ 	.word	0x00000028


	//----- nvinfo : EIATTR_REGCOUNT
	.align		4
.L_81:
        /*0174*/ 	.byte	0x04, 0x2f
        /*0176*/ 	.short	(.L_83 - .L_82)
	.align		4
.L_82:
        /*0178*/ 	.word	index@(_ZN7cutlass13device_kernelIN5flash11enable_sm90INS1_16FlashAttnFwdSm90INS1_25CollectiveMainloopFwdSm90ILi2EN4cute5tupleIJNS5_1CILi1EEES8_S8_EEENS6_IJNS7_ILi128EEENS7_ILi96EEENS7_ILi64EEEEEELi256ENS_6half_tEfNS_4arch4Sm90ELb0ELb0ELb0ELb1ELb1ELb1ELb0ELb1ELb0ELb1ELb0ELb0EEENS1_21CollectiveEpilogueFwdINS6_IJSA_NS7_ILi256EEESB_EEES9_SE_SG_Li256ELb1ELb1ELb0ELb0EEENS1_36VarlenDynamicPersistentTileSchedulerILi128ELi96ELi256ELi128ELb0ELb1ELb1ELb0ELb1ELb1EEEEEEEEEvNT_6ParamsE)
        /*017c*/ 	.word	0x000000a8


	//----- nvinfo : EIATTR_FRAME_SIZE
	.align		4
.L_83:
        /*0180*/ 	.byte	0x04, 0x11
        /*0182*/ 	.short	(.L_85 - .L_84)
	.align		4
.L_84:
        /*0184*/ 	.word	index@(_ZN7cutlass13device_kernelIN5flash11enable_sm90INS1_16FlashAttnFwdSm90INS1_25CollectiveMainloopFwdSm90ILi2EN4cute5tupleIJNS5_1CILi1EEES8_S8_EEENS6_IJNS7_ILi128EEENS7_ILi96EEENS7_ILi64EEEEEELi256ENS_6half_tEfNS_4arch4Sm90ELb0ELb0ELb0ELb1ELb1ELb1ELb0ELb1ELb0ELb1ELb0ELb0EEENS1_21CollectiveEpilogueFwdINS6_IJSA_NS7_ILi256EEESB_EEES9_SE_SG_Li256ELb1ELb1ELb0ELb0EEENS1_36VarlenDynamicPersistentTileSchedulerILi128ELi96ELi256ELi128ELb0ELb1ELb1ELb0ELb1ELb1EEEEEEEEEvNT_6ParamsE)
        /*0188*/ 	.word	0x00000058


	//----- nvinfo : EIATTR_REGCOUNT
	.align		4
.L_85:
        /*018c*/ 	.byte	0x04, 0x2f
        /*018e*/ 	.short	(.L_87 - .L_86)
	.align		4
.L_86:
        /*0190*/ 	.word	index@(_ZN7cutlass13device_kernelIN5flash11enable_sm90INS1_16FlashAttnFwdSm90INS1_25CollectiveMainloopFwdSm90ILi2EN4cute5tupleIJNS5_1CILi1EEES8_S8_EEENS6_IJNS7_ILi128EEENS7_ILi96EEENS7_ILi64EEEEEELi256ENS_6half_tEfNS_4arch4Sm90ELb0ELb0ELb0ELb1ELb1ELb0ELb0ELb1ELb0ELb1ELb0ELb0EEENS1_21CollectiveEpilogueFwdINS6_IJSA_NS7_ILi256EEESB_EEES9_SE_SG_Li256ELb1ELb1ELb0ELb0EEENS1_36VarlenDynamicPersistentTileSchedulerILi128ELi96ELi256ELi128ELb0ELb1ELb1ELb0ELb1ELb1EEEEEEEEEvNT_6ParamsE)
        /*0194*/ 	.word	0x000000a8


	//----- nvinfo : EIATTR_FRAME_SIZE
	.align		4
.L_87:
        /*0198*/ 	.byte	0x04, 0x11
        /*019a*/ 	.short	(.L_89 - .L_88)
	.align		4
.L_88:
        /*019c*/ 	.word	index@(_ZN7cutlass13device_kernelIN5flash11enable_sm90INS1_16FlashAttnFwdSm90INS1_25CollectiveMainloopFwdSm90ILi2EN4cute5tupleIJNS5_1CILi1EEES8_S8_EEENS6_IJNS7_ILi128EEENS7_ILi96EEENS7_ILi64EEEEEELi256ENS_6half_tEfNS_4arch4Sm90ELb0ELb0ELb0ELb1ELb1ELb0ELb0ELb1ELb0ELb1ELb0ELb0EEENS1_21CollectiveEpilogueFwdINS6_IJSA_NS7_ILi256EEESB_EEES9_SE_SG_Li256ELb1ELb1ELb0ELb0EEENS1_36VarlenDynamicPersistentTileSchedulerILi128ELi96ELi256ELi128ELb0ELb1ELb1ELb0ELb1ELb1EEEEEEEEEvNT_6ParamsE)
        /*01a0*/ 	.word	0x00000030


	//----- nvinfo : EIATTR_REGCOUNT
	.align		4
.L_89:
        /*01a4*/ 	.byte	0x04, 0x2f
        /*01a6*/ 	.short	(.L_91 - .L_90)
	.align		4
.L_90:
        /*01a8*/ 	.word	index@(_ZN7cutlass13device_kernelIN5flash11enable_sm90INS1_16FlashAttnFwdSm90INS1_25CollectiveMainloopFwdSm90ILi2EN4cute5tupleIJNS5_1CILi1EEES8_S8_EEENS6_IJNS7_ILi128EEENS7_ILi96EEENS7_ILi64EEEEEELi256ENS_6half_tEfNS_4arch4Sm90ELb0ELb0ELb0ELb0ELb1ELb0ELb1ELb1ELb0ELb1ELb0ELb0EEENS1_21CollectiveEpilogueFwdINS6_IJSA_NS7_ILi256EEESB_EEES9_SE_SG_Li256ELb0ELb1ELb0ELb0EEENS1_29StaticPersistentTileSchedulerILb0EEEEEEEEEvNT_6ParamsE)
        /*01ac*/ 	.word	0x000000a8


	//----- nvinfo : EIATTR_FRAME_SIZE
	.align		4
.L_91:
        /*01b0*/ 	.byte	0x04, 0x11
        /*01b2*/ 	.short	(.L_93 - .L_92)
	.align		4
.L_92:
        /*01b4*/ 	.word	index@(_ZN7cutlass13device_kernelIN5flash11enable_sm90INS1_16FlashAttnFwdSm90INS1_25CollectiveMainloopFwdSm90ILi2EN4cute5tupleIJNS5_1CILi1EEES8_S8_EEENS6_IJNS7_ILi128EEENS7_ILi96EEENS7_ILi64EEEEEELi256ENS_6half_tEfNS_4arch4Sm90ELb0ELb0ELb0ELb0ELb1ELb0ELb1ELb1ELb0ELb1ELb0ELb0EEENS1_21CollectiveEpilogueFwdINS6_IJSA_NS7_ILi256EEESB_EEES9_SE_SG_Li256ELb0ELb1ELb0ELb0EEENS1_29StaticPersistentTileSchedulerILb0EEEEEEEEEvNT_6ParamsE)
        /*01b8*/ 	.word	0x00000020


	//----- nvinfo : EIATTR_REGCOUNT
	.align		4
.L_93:
        /*01bc*/ 	.byte	0x04, 0x2f
        /*01be*/ 	.short	(.L_95 - .L_94)
	.align		4
.L_94:
        /*01c0*/ 	.word	index@(_ZN7cutlass13device_kernelIN5flash11enable_sm90INS1_16FlashAttnFwdSm90INS1_25CollectiveMainloopFwdSm90ILi2EN4cute5tupleIJNS5_1CILi1EEES8_S8_EEENS6_IJNS7_ILi128EEENS7_ILi96EEENS7_ILi64EEEEEELi256ENS_6half_tEfNS_4arch4Sm90ELb0ELb0ELb0ELb0ELb1ELb0ELb0ELb1ELb0ELb1ELb0ELb0EEENS1_21CollectiveEpilogueFwdINS6_IJSA_NS7_ILi256EEESB_EEES9_SE_SG_Li256ELb0ELb1ELb0ELb0EEENS1_29StaticPersistentTileSchedulerILb0EEEEEEEEEvNT_6ParamsE)
        /*01c4*/ 	.word	0x000000a8


	//----- nvinfo : EIATTR_FRAME_SIZE
	.align		4
.L_95:
        /*01c8*/ 	.byte	0x04, 0x11
        /*01ca*/ 	.short	(.L_97 - .L_96)
	.align		4
.L_96:
        /*01cc*/ 	.word	index@(_ZN7cutlass13device_kernelIN5flash11enable_sm90INS1_16FlashAttnFwdSm90INS1_25CollectiveMainloopFwdSm90ILi2EN4cute5tupleIJNS5_1CILi1EEES8_S8_EEENS6_IJNS7_ILi128EEENS7_ILi96EEENS7_ILi64EEEEEELi256ENS_6half_tEfNS_4arch4Sm90ELb0ELb0ELb0ELb0ELb1ELb0ELb0ELb1ELb0ELb1ELb0ELb0EEENS1_21CollectiveEpilogueFwdINS6_IJSA_NS7_ILi256EEESB_EEES9_SE_SG_Li256ELb0ELb1ELb0ELb0EEENS1_29StaticPersistentTileSchedulerILb0EEEEEEEEEvNT_6ParamsE)
        /*01d0*/ 	.word	0x00000020


	//----- nvinfo : EIATTR_MIN_STACK_SIZE
	.align		4
.L_97:
        /*01d4*/ 	.byte	0x04, 0x12
        /*01d6*/ 	.short	(.L_99 - .L_98)
	.align		4
.L_98:
        /*01d8*/ 	.word	index@(_ZN7cutlass13device_kernelIN5flash11enable_sm90INS1_16FlashAttnFwdSm90INS1_25CollectiveMainloopFwdSm90ILi2EN4cute5tupleIJNS5_1CILi1EEES8_S8_EEENS6_IJNS7_ILi128EEENS7_ILi96EEENS7_ILi64EEEEEELi256ENS_6half_tEfNS_4arch4Sm90ELb0ELb0ELb0ELb0ELb1ELb0ELb0ELb1ELb0ELb1ELb0ELb0EEENS1_21CollectiveEpilogueFwdINS6_IJSA_NS7_ILi256EEESB_EEES9_SE_SG_Li256ELb0ELb1ELb0ELb0EEENS1_29StaticPersistentTileSchedulerILb0EEEEEEEEEvNT_6ParamsE)
        /*01dc*/ 	.word	0x00000020


	//----- nvinfo : EIATTR_MIN_STACK_SIZE
	.align		4
.L_99:
        /*01e0*/ 	.byte	0x04, 0x12
        /*01e2*/ 	.short	(.L_101 - .L_100)
	.align		4
.L_100:
        /*01e4*/ 	.word	index@(_ZN7cutlass13device_kernelIN5flash11enable_sm90INS1_16FlashAttnFwdSm90INS1_25CollectiveMainloopFwdSm90ILi2EN4cute5tupleIJNS5_1CILi1EEES8_S8_EEENS6_IJNS7_ILi128EEENS7_ILi96EEENS7_ILi64EEEEEELi256ENS_6half_tEfNS_4arch4Sm90ELb0ELb0ELb0ELb0ELb1ELb0ELb1ELb1ELb0ELb1ELb0ELb0EEENS1_21CollectiveEpilogueFwdINS6_IJSA_NS7_ILi256EEESB_EEES9_SE_SG_Li256ELb0ELb1ELb0ELb0EEENS1_29StaticPersistentTileSchedulerILb0EEEEEEEEEvNT_6ParamsE)
        /*01e8*/ 	.word	0x00000020


	//----- nvinfo : EIATTR_MIN_STACK_SIZE
	.align		4
.L_101:
        /*01ec*/ 	.byte	0x04, 0x12
        /*01ee*/ 	.short	(.L_103 - .L_102)
	.align		4
.L_102:
        /*01f0*/ 	.word	index@(_ZN7cutlass13device_kernelIN5flash11enable_sm90INS1_16FlashAttnFwdSm90INS1_25CollectiveMainloopFwdSm90ILi2EN4cute5tupleIJNS5_1CILi1EEES8_S8_EEENS6_IJNS7_ILi128EEENS7_ILi96EEENS7_ILi64EEEEEELi256ENS_6half_tEfNS_4arch4Sm90ELb0ELb0ELb0ELb1ELb1ELb0ELb0ELb1ELb0ELb1ELb0ELb0EEENS1_21CollectiveEpilogueFwdINS6_IJSA_NS7_ILi256EEESB_EEES9_SE_SG_Li256ELb1ELb1ELb0ELb0EEENS1_36VarlenDynamicPersistentTileSchedulerILi128ELi96ELi256ELi128ELb0ELb1ELb1ELb0ELb1ELb1EEEEEEEEEvNT_6ParamsE)
        /*01f4*/ 	.word	0x00000030


	//----- nvinfo : EIATTR_MIN_STACK_SIZE
	.align		4
.L_103:
        /*01f8*/ 	.byte	0x04, 0x12
        /*01fa*/ 	.short	(.L_105 - .L_104)
	.align		4
.L_104:
        /*01fc*/ 	.word	index@(_ZN7cutlass13device_kernelIN5flash11enable_sm90INS1_16FlashAttnFwdSm90INS1_25CollectiveMainloopFwdSm90ILi2EN4cute5tupleIJNS5_1CILi1EEES8_S8_EEENS6_IJNS7_ILi128EEENS7_ILi96EEENS7_ILi64EEEEEELi256ENS_6half_tEfNS_4arch4Sm90ELb0ELb0ELb0ELb1ELb1ELb1ELb0ELb1ELb0ELb1ELb0ELb0EEENS1_21CollectiveEpilogueFwdINS6_IJSA_NS7_ILi256EEESB_EEES9_SE_SG_Li256ELb1ELb1ELb0ELb0EEENS1_36VarlenDynamicPersistentTileSchedulerILi128ELi96ELi256ELi128ELb0ELb1ELb1ELb0ELb1ELb1EEEEEEEEEvNT_6ParamsE)
        /*0200*/ 	.word	0x00000058


	//----- nvinfo : EIATTR_MIN_STACK_SIZE
	.align		4
.L_105:
        /*0204*/ 	.byte	0x04, 0x12
        /*0206*/ 	.short	(.L_107 - .L_106)
	.align		4
.L_106:
        /*0208*/ 	.word	index@(_ZN7cutlass13device_kernelIN5flash11enable_sm90INS1_16FlashAttnFwdSm90INS1_25CollectiveMainloopFwdSm90ILi2EN4cute5tupleIJNS5_1CILi1EEES8_S8_EEENS6_IJNS7_ILi128EEENS7_ILi96EEENS7_ILi64EEEEEELi256ENS_6half_tEfNS_4arch4Sm90ELb0ELb0ELb0ELb1ELb1ELb0ELb1ELb1ELb0ELb1ELb0ELb0EEENS1_21CollectiveEpilogueFwdINS6_IJSA_NS7_ILi256EEESB_EEES9_SE_SG_Li256ELb1ELb1ELb0ELb0EEENS1_36VarlenDynamicPersistentTileSchedulerILi128ELi96ELi256ELi128ELb0ELb1ELb1ELb0ELb1ELb1EEEEEEEEEvNT_6ParamsE)
        /*020c*/ 	.word	0x00000028


	//----- nvinfo : EIATTR_MIN_STACK_SIZE
	.align		4
.L_107:
        /*0210*/ 	.byte	0x04, 0x12
        /*0212*/ 	.short	(.L_109 - .L_108)
	.align		4
.L_108:
        /*0214*/ 	.word	index@(_ZN7cutlass13device_kernelIN5flash11enable_sm90INS1_16FlashAttnFwdSm90INS1_25CollectiveMainloopFwdSm90ILi2EN4cute5tupleIJNS5_1CILi1EEES8_S8_EEENS6_IJNS7_ILi128EEENS7_ILi96EEENS7_ILi64EEEEEELi256ENS_6half_tEfNS_4arch4Sm90ELb0ELb0ELb0ELb1ELb1ELb1ELb1ELb1ELb0ELb1ELb0ELb0EEENS1_21CollectiveEpilogueFwdINS6_IJSA_NS7_ILi256EEESB_EEES9_SE_SG_Li256ELb1ELb1ELb0ELb0EEENS1_36VarlenDynamicPersistentTileSchedulerILi128ELi96ELi256ELi128ELb0ELb1ELb1ELb0ELb1ELb1EEEEEEEEEvNT_6ParamsE)
        /*0218*/ 	.word	0x00000090


	//----- nvinfo : EIATTR_MIN_STACK_SIZE
	.align		4
.L_109:
        /*021c*/ 	.byte	0x04, 0x12
        /*021e*/ 	.short	(.L_111 - .L_110)
	.align		4
.L_110:
        /*0220*/ 	.word	index@(_ZN7cutlass13device_kernelIN5flash11enable_sm90INS1_16FlashAttnFwdSm90INS1_25CollectiveMainloopFwdSm90ILi2EN4cute5tupleIJNS5_1CILi1EEES8_S8_EEENS6_IJNS7_ILi128EEENS7_ILi96EEENS7_ILi64EEEEEELi256ENS_6half_tEfNS_4arch4Sm90ELb0ELb1ELb0ELb0ELb1ELb0ELb0ELb1ELb0ELb1ELb0ELb0EEENS1_21CollectiveEpilogueFwdINS6_IJSA_NS7_ILi256EEESB_EEES9_SE_SG_Li256ELb0ELb1ELb0ELb0EEENS1_30DynamicPersistentTileSchedulerILi256ELi128ELb0ELb1ELb1EEEEEEEEEvNT_6ParamsE)
        /*0224*/ 	.word	0x00000008


	//----- nvinfo : EIATTR_MIN_STACK_SIZE
	.align		4
.L_111:
        /*0228*/ 	.byte	0x04, 0x12
        /*022a*/ 	.short	(.L_113 - .L_112)
	.align		4
.L_112:
        /*022c*/ 	.word	index@(_ZN7cutlass13device_kernelIN5flash11enable_sm90INS1_16FlashAttnFwdSm90INS1_25CollectiveMainloopFwdSm90ILi2EN4cute5tupleIJNS5_1CILi1EEES8_S8_EEENS6_IJNS7_ILi128EEENS7_ILi96EEENS7_ILi64EEEEEELi256ENS_6half_tEfNS_4arch4Sm90ELb0ELb1ELb0ELb0ELb1ELb0ELb1ELb1ELb0ELb1ELb0ELb0EEENS1_21CollectiveEpilogueFwdINS6_IJSA_NS7_ILi256EEESB_EEES9_SE_SG_Li256ELb0ELb1ELb0ELb0EEENS1_30DynamicPersistentTileSchedulerILi256ELi128ELb0ELb1ELb1EEEEEEEEEvNT_6ParamsE)
        /*0230*/ 	.word	0x00000460


	//----- nvinfo : EIATTR_MIN_STACK_SIZE
	.align		4
.L_113:
        /*0234*/ 	.byte	0x04, 0x12
        /*0236*/ 	.short	(.L_115 - .L_114)
	.align		4
.L_114:
        /*0238*/ 	.word	index@(_ZN7cutlass13device_kernelIN5flash11enable_sm90INS1_16FlashAttnFwdSm90INS1_25CollectiveMainloopFwdSm90ILi2EN4cute5tupleIJNS5_1CILi1EEES8_S8_EEENS6_IJNS7_ILi128EEENS7_ILi96EEENS7_ILi64EEEEEELi256ENS_6half_tEfNS_4arch4Sm90ELb0ELb1ELb0ELb1ELb1ELb0ELb0ELb1ELb0ELb1ELb0ELb0EEENS1_21CollectiveEpilogueFwdINS6_IJSA_NS7_ILi256EEESB_EEES9_SE_SG_Li256ELb1ELb1ELb0ELb0EEENS1_36VarlenDynamicPersistentTileSchedulerILi128ELi96ELi256ELi128ELb0ELb1ELb1ELb1ELb0ELb1EEEEEEEEEvNT_6ParamsE)
        /*023c*/ 	.word	0x00000018


	//----- nvinfo : EIATTR_MIN_STACK_SIZE
	.align		4
.L_115:
        /*0240*/ 	.byte	0x04, 0x12
        /*0242*/ 	.short	(.L_117 - .L_116)
	.align		4
.L_116:
        /*0244*/ 	.word	index@(_ZN7cutlass13device_kernelIN5flash11enable_sm90INS1_16FlashAttnFwdSm90INS1_25CollectiveMainloopFwdSm90ILi2EN4cute5tupleIJNS5_1CILi1EEES8_S8_EEENS6_IJNS7_ILi128EEENS7_ILi96EEENS7_ILi64EEEEEELi256ENS_6half_tEfNS_4arch4Sm90ELb0ELb1ELb0ELb1ELb1ELb1ELb0ELb1ELb0ELb1ELb0ELb0EEENS1_21CollectiveEpilogueFwdINS6_IJSA_NS7_ILi256EEESB_EEES9_SE_SG_Li256ELb1ELb1ELb0ELb0EEENS1_36VarlenDynamicPersistentTileSchedulerILi128ELi96ELi256ELi128ELb0ELb1ELb1ELb1ELb0ELb1EEEEEEEEEvNT_6ParamsE)
        /*0248*/ 	.word	0x00000038


	//----- nvinfo : EIATTR_MIN_STACK_SIZE
	.align		4
.L_117:
        /*024c*/ 	.byte	0x04, 0x12
        /*024e*/ 	.short	(.L_119 - .L_118)
	.align		4
.L_118:
        /*0250*/ 	.word	index@(_ZN7cutlass13device_kernelIN5flash11enable_sm90INS1_16FlashAttnFwdSm90INS1_25CollectiveMainloopFwdSm90ILi2EN4cute5tupleIJNS5_1CILi1EEES8_S8_EEENS6_IJNS7_ILi128EEENS7_ILi96EEENS7_ILi64EEEEEELi256ENS_6half_tEfNS_4arch4Sm90ELb0ELb1ELb0ELb1ELb1ELb0ELb1ELb1ELb0ELb1ELb0ELb0EEENS1_21CollectiveEpilogueFwdINS6_IJSA_NS7_ILi256EEESB_EEES9_SE_SG_Li256ELb1ELb1ELb0ELb0EEENS1_36VarlenDynamicPersistentTileSchedulerILi128ELi96ELi256ELi128ELb0ELb1ELb1ELb1ELb0ELb1EEEEEEEEEvNT_6ParamsE)
        /*0254*/ 	.word	0x00000480


	//----- nvinfo : EIATTR_MIN_STACK_SIZE
	.align		4
.L_119:
        /*0258*/ 	.byte	0x04, 0x12
        /*025a*/ 	.short	(.L_121 - .L_120)
	.align		4
.L_120:
        /*025c*/ 	.word	index@(_ZN7cutlass13device_kernelIN5flash11enable_sm90INS1_16FlashAttnFwdSm90INS1_25CollectiveMainloopFwdSm90ILi2EN4cute5tupleIJNS5_1CILi1EEES8_S8_EEENS6_IJNS7_ILi128EEENS7_ILi96EEENS7_ILi64EEEEEELi256ENS_6half_tEfNS_4arch4Sm90ELb0ELb1ELb0ELb1ELb1ELb1ELb1ELb1ELb0ELb1ELb0ELb0EEENS1_21CollectiveEpilogueFwdINS6_IJSA_NS7_ILi256EEESB_EEES9_SE_SG_Li256ELb1ELb1ELb0ELb0EEENS1_36VarlenDynamicPersistentTileSchedulerILi128ELi96ELi256ELi128ELb0ELb1ELb1ELb1ELb0ELb1EEEEEEEEEvNT_6ParamsE)
        /*0260*/ 	.word	0x000004a0


	//----- nvinfo : EIATTR_MIN_STACK_SIZE
	.align		4
.L_121:
        /*0264*/ 	.byte	0x04, 0x12
        /*0266*/ 	.short	(.L_123 - .L_122)
	.align		4
.L_122:
        /*0268*/ 	.word	index@(_ZN7cutlass13device_kernelIN5flash11enable_sm90INS1_16FlashAttnFwdSm90INS1_25CollectiveMainloopFwdSm90ILi2EN4cute5tupleIJNS5_1CILi1EEES8_S8_EEENS6_IJNS7_ILi128EEENS7_ILi96EEENS7_ILi64EEEEEELi256ENS_6half_tEfNS_4arch4Sm90ELb1ELb0ELb0ELb0ELb1ELb0ELb0ELb1ELb0ELb1ELb0ELb0EEENS1_21CollectiveEpilogueFwdINS6_IJSA_NS7_ILi256EEESB_EEES9_SE_SG_Li256ELb0ELb1ELb0ELb0EEENS1_30DynamicPersistentTileSchedulerILi256ELi128ELb0ELb1ELb1EEEEEEEEEvNT_6ParamsE)
        /*026c*/ 	.word	0x00000008


	//----- nvinfo : EIATTR_MIN_STACK_SIZE
	.align		4
.L_123:
        /*0270*/ 	.byte	0x04, 0x12
        /*0272*/ 	.short	(.L_125 - .L_124)
	.align		4
.L_124:
        /*0274*/ 	.word	index@(_ZN7cutlass13device_kernelIN5flash11enable_sm90INS1_16FlashAttnFwdSm90INS1_25CollectiveMainloopFwdSm90ILi2EN4cute5tupleIJNS5_1CILi1EEES8_S8_EEENS6_IJNS7_ILi128EEENS7_ILi96EEENS7_ILi64EEEEEELi256ENS_6half_tEfNS_4arch4Sm90ELb1ELb0ELb0ELb0ELb1ELb0ELb1ELb1ELb0ELb1ELb0ELb0EEENS1_21CollectiveEpilogueFwdINS6_IJSA_NS7_ILi256EEESB_EEES9_SE_SG_Li256ELb0ELb1ELb0ELb0EEENS1_30DynamicPersistentTileSchedulerILi256ELi128ELb0ELb1ELb1EEEEEEEEEvNT_6ParamsE)
        /*0278*/ 	.word	0x00000010


	//----- nvinfo : EIATTR_MIN_STACK_SIZE
	.align		4
.L_125:
        /*027c*/ 	.byte	0x04, 0x12
        /*027e*/ 	.short	(.L_127 - .L_126)
	.align		4
.L_126:
        /*0280*/ 	.word	index@(_ZN7cutlass13device_kernelIN5flash11enable_sm90INS1_16FlashAttnFwdSm90INS1_25CollectiveMainloopFwdSm90ILi2EN4cute5tupleIJNS5_1CILi1EEES8_S8_EEENS6_IJNS7_ILi128EEENS7_ILi96EEENS7_ILi64EEEEEELi256ENS_6half_tEfNS_4arch4Sm90ELb1ELb0ELb0ELb1ELb1ELb0ELb0ELb1ELb0ELb1ELb0ELb0EEENS1_21CollectiveEpilogueFwdINS6_IJSA_NS7_ILi256EEESB_EEES9_SE_SG_Li256ELb1ELb1ELb0ELb0EEENS1_36VarlenDynamicPersistentTileSchedulerILi128ELi96ELi256ELi128ELb0ELb1ELb1ELb1ELb1ELb1EEEEEEEEEvNT_6ParamsE)
        /*0284*/ 	.word	0x00000028


	//----- nvinfo : EIATTR_MIN_STACK_SIZE
	.align		4
.L_127:
        /*0288*/ 	.byte	0x04, 0x12
        /*028a*/ 	.short	(.L_129 - .L_128)
	.align		4
.L_128:
        /*028c*/ 	.word	index@(_ZN7cutlass13device_kernelIN5flash11enable_sm90INS1_16FlashAttnFwdSm90INS1_25CollectiveMainloopFwdSm90ILi2EN4cute5tupleIJNS5_1CILi1EEES8_S8_EEENS6_IJNS7_ILi128EEENS7_ILi96EEENS7_ILi64EEEEEELi256ENS_6half_tEfNS_4arch4Sm90ELb1ELb0ELb0ELb1ELb1ELb1ELb0ELb1ELb0ELb1ELb0ELb0EEENS1_21CollectiveEpilogueFwdINS6_IJSA_NS7_ILi256EEESB_EEES9_SE_SG_Li256ELb1ELb1ELb0ELb0EEENS1_36VarlenDynamicPersistentTileSchedulerILi128ELi96ELi256ELi128ELb0ELb1ELb1ELb1ELb1ELb1EEEEEEEEEvNT_6ParamsE)
        /*0290*/ 	.word	0x00000058


	//----- nvinfo : EIATTR_MIN_STACK_SIZE
	.align		4
.L_129:
        /*0294*/ 	.byte	0x04, 0x12
        /*0296*/ 	.short	(.L_131 - .L_130)
	.align		4
.L_130:
        /*0298*/ 	.word	index@(_ZN7cutlass13device_kernelIN5flash11enable_sm90INS1_16FlashAttnFwdSm90INS1_25CollectiveMainloopFwdSm90ILi2EN4cute5tupleIJNS5_1CILi1EEES8_S8_EEENS6_IJNS7_ILi128EEENS7_ILi96EEENS7_ILi64EEEEEELi256ENS_6half_tEfNS_4arch4Sm90ELb1ELb0ELb0ELb1ELb1ELb0ELb1ELb1ELb0ELb1ELb0ELb0EEENS1_21CollectiveEpilogueFwdINS6_IJSA_NS7_ILi256EEESB_EEES9_SE_SG_Li256ELb1ELb1ELb0ELb0EEENS1_36VarlenDynamicPersistentTileSchedulerILi128ELi96ELi256ELi128ELb0ELb1ELb1ELb1ELb1ELb1EEEEEEEEEvNT_6ParamsE)
        /*029c*/ 	.word	0x00000028


	//----- nvinfo : EIATTR_MIN_STACK_SIZE
	.align		4
.L_131:
        /*02a0*/ 	.byte	0x04, 0x12
        /*02a2*/ 	.short	(.L_133 - .L_132)
	.align		4
.L_132:
        /*02a4*/ 	.word	index@(_ZN7cutlass13device_kernelIN5flash11enable_sm90INS1_16FlashAttnFwdSm90INS1_25CollectiveMainloopFwdSm90ILi2EN4cute5tupleIJNS5_1CILi1EEES8_S8_EEENS6_IJNS7_ILi128EEENS7_ILi96EEENS7_ILi64EEEEEELi256ENS_6half_tEfNS_4arch4Sm90ELb1ELb0ELb0ELb1ELb1ELb1ELb1ELb1ELb0ELb1ELb0ELb0EEENS1_21CollectiveEpilogueFwdINS6_IJSA_NS7_ILi256EEESB_EEES9_SE_SG_Li256ELb1ELb1ELb0ELb0EEENS1_36VarlenDynamicPersistentTileSchedulerILi128ELi96ELi256ELi128ELb0ELb1ELb1ELb1ELb1ELb1EEEEEEEEEvNT_6ParamsE)
        /*02a8*/ 	.word	0x000000c0
.L_133:


//--------------------- .nv.compat                --------------------------
	.section	.nv.compat,"",@"SHT_CUDA_COMPAT_INFO"
	.align	4
        /*0000*/ 	.byte	0x02, 0x09, 0x01, 0x00, 0x02, 0x02, 0x04, 0x00, 0x02, 0x05, 0x05, 0x00, 0x03, 0x07, 0x01, 0x01
        /*0010*/ 	.byte	0x02, 0x03, 0x01, 0x00, 0x02, 0x06, 0x01, 0x00, 0x04, 0x0b, 0x08, 0x00, 0x00, 0x00, 0x00, 0x00
        /*0020*/ 	.byte	0x00, 0x00, 0x00, 0x00


//--------------------- .nv.info._ZN7cutlass13device_kernelIN5flash11enable_sm90INS1_16FlashAttnFwdSm90INS1_25CollectiveMainloopFwdSm90ILi2EN4cute5tupleIJNS5_1CILi1EEES8_S8_EEENS6_IJNS7_ILi128EEENS7_ILi96EEENS7_ILi64EEEEEELi256ENS_6half_tEfNS_4arch4Sm90ELb0ELb0ELb0ELb0ELb1ELb0ELb0ELb1ELb0ELb1ELb0ELb0EEENS1_21CollectiveEpilogueFwdINS6_IJSA_NS7_ILi256EEESB_EEES9_SE_SG_Li256ELb0ELb1ELb0ELb0EEENS1_29StaticPersistentTileSchedulerILb0EEEEEEEEEvNT_6ParamsE --------------------------
	.section	.nv.info._ZN7cutlass13device_kernelIN5flash11enable_sm90INS1_16FlashAttnFwdSm90INS1_25CollectiveMainloopFwdSm90ILi2EN4cute5tupleIJNS5_1CILi1EEES8_S8_EEENS6_IJNS7_ILi128EEENS7_ILi96EEENS7_ILi64EEEEEELi256ENS_6half_tEfNS_4arch4Sm90ELb0ELb0ELb0ELb0ELb1ELb0ELb0ELb1ELb0ELb1ELb0ELb0EEENS1_21CollectiveEpilogueFwdINS6_IJSA_NS7_ILi256EEESB_EEES9_SE_SG_Li256ELb0ELb1ELb0ELb0EEENS1_29StaticPersistentTileSchedulerILb0EEEEEEEEEvNT_6ParamsE,"",@"SHT_CUDA_INFO"
	.sectionflags	@""
	.align	4


	//----- nvinfo : EIATTR_CUDA_API_VERSION
	.align		4
        /*0000*/ 	.byte	0x04, 0x37
        /*0002*/ 	.short	(.L_135 - .L_134)
.L_134:
        /*0004*/ 	.word	0x00000082


	//----- nvinfo : EIATTR_KPARAM_INFO
	.align		4
.L_135:
        /*0008*/ 	.byte	0x04, 0x17
        /*000a*/ 	.short	(.L_137 - .L_136)
.L_136:
        /*000c*/ 	.word	0x00000000
        /*0010*/ 	.short	0x0000
        /*0012*/ 	.short	0x0070
        /*0014*/ 	.byte	0x00, 0xf0, 0x01, 0x28


	//----- nvinfo : EIATTR_SPARSE_MMA_MASK
	.align		4
.L_137:
        /*0018*/ 	.byte	0x03, 0x50
        /*001a*/ 	.short	0x0000


	//----- nvinfo : EIATTR_MAXREG_COUNT
	.align		4
        /*001c*/ 	.byte	0x03, 0x1b
        /*001e*/ 	.short	0x00a8


	//----- nvinfo : EIATTR_NUM_BARRIERS
	.align		4
        /*0020*/ 	.byte	0x02, 0x4c
        /*0022*/ 	.byte	0x10
	.zero		1


	//----- nvinfo : EIATTR_EXTERNS
	.align		4
        /*0024*/ 	.byte	0x04, 0x0f
        /*0026*/ 	.short	(.L_139 - .L_138)


	//   ....[0]....
	.align		4
.L_138:
        /*0028*/ 	.word	index@(__assertfail)


	//----- nvinfo : EIATTR_ANNOTATIONS
	.align		4
.L_139:
        /*002c*/ 	.byte	0x04, 0x55
        /*002e*/ 	.short	(.L_141 - .L_140)


	//   ....[0]....
.L_140:
        /*0030*/ 	.word	0x00000001
        /*0034*/ 	.byte	0x40, 0x72, 0x00, 0x00, 0x01, 0x00, 0x00, 0x00, 0xb0, 0x75, 0x00, 0x00, 0x01, 0x00, 0x00, 0x00
        /*0044*/ 	.byte	0x30, 0x81, 0x00, 0x00, 0x01, 0x00, 0x00, 0x00, 0x10, 0x84, 0x00, 0x00, 0x01, 0x00, 0x00, 0x00
        /*0054*/ 	.byte	0x20, 0x91, 0x00, 0x00, 0x01, 0x00, 0x00, 0x00, 0xf0, 0x92, 0x00, 0x00, 0x01, 0x00, 0x00, 0x00
        /*0064*/ 	.byte	0xc0, 0x94, 0x00, 0x00, 0x01, 0x00, 0x00, 0x00, 0xf0, 0x94, 0x00, 0x00, 0x01, 0x00, 0x00, 0x00
        /*0074*/ 	.byte	0x20, 0x95, 0x00, 0x00, 0x01, 0x00, 0x00, 0x00, 0x50, 0x95, 0x00, 0x00, 0x01, 0x00, 0x00, 0x00
        /*0084*/ 	.byte	0x70, 0x96, 0x00, 0x00, 0x01, 0x00, 0x00, 0x00, 0x70, 0x97, 0x00, 0x00, 0x01, 0x00, 0x00, 0x00
        /*0094*/ 	.byte	0xd0, 0x97, 0x00, 0x00, 0x01, 0x00, 0x00, 0x00, 0x10, 0x98, 0x00, 0x00, 0x01, 0x00, 0x00, 0x00
        /*00a4*/ 	.byte	0x60, 0x98, 0x00, 0x00, 0x01, 0x00, 0x00, 0x00, 0x80, 0x98, 0x00, 0x00, 0x01, 0x00, 0x00, 0x00
        /*00b4*/ 	.byte	0x70, 0xaa, 0x00, 0x00, 0x01, 0x00, 0x00, 0x00, 0xc0, 0xaa, 0x00, 0x00


	//----- nvinfo : EIATTR_MERCURY_ISA_VERSION
	.align		4
.L_141:
        /*00c0*/ 	.byte	0x03, 0x5f
        /*00c2*/ 	.short	0x0101


	//----- nvinfo : EIATTR_INT_WARP_WIDE_INSTR_OFFSETS
	.align		4
        /*00c4*/ 	.byte	0x04, 0x31
        /*00c6*/ 	.short	(.L_143 - .L_142)


	//   ....[0]....
.L_142:
        /*00c8*/ 	.word	0x000000c0


	//   ....[1]....
        /*00cc*/ 	.word	0x000000d0


	//   ....[2]....
        /*00d0*/ 	.word	0x00000170


	//----- nvinfo : EIATTR_COOP_GROUP_MASK_REGIDS
	.align		4
.L_143:
        /*00d4*/ 	.byte	0x04, 0x29
        /*00d6*/ 	.short	(.L_145 - .L_144)


	//   ....[0]....
.L_144:
        /*00d8*/ 	.word	0xffffffff


	//   ....[1]....
        /*00dc*/ 	.word	0xffffffff


	//   ....[2]....
        /*00e0*/ 	.word	0xffffffff


	//   ....[3]....
        /*00e4*/ 	.word	0xffffffff


	//   ....[4]....
        /*00e8*/ 	.word	0xffffffff


	//   ....[5]....
        /*00ec*/ 	.word	0xffffffff


	//   ....[6]....
        /*00f0*/ 	.word	0xffffffff


	//   ....[7]....
        /*00f4*/ 	.word	0xffffffff


	//   ....[8]....
        /*00f8*/ 	.word	0xffffffff


	//   ....[9]....
        /*00fc*/ 	.word	0xffffffff


	//   ....[10]....
        /*0100*/ 	.word	0xffffffff


	//   ....[11]....
        /*0104*/ 	.word	0xffffffff


	//   ....[12]....
        /*0108*/ 	.word	0xffffffff


	//   ....[13]....
        /*010c*/ 	.word	0xffffffff


	//   ....[14]....
        /*0110*/ 	.word	0xffffffff


	//   ....[15]....
        /*0114*/ 	.word	0xffffffff


	//   ....[16]....
        /*0118*/ 	.word	0xffffffff


	//   ....[17]....
        /*011c*/ 	.word	0xffffffff


	//   ....[18]....
        /*0120*/ 	.word	0xffffffff


	//   ....[19]....
        /*0124*/ 	.word	0xffffffff


	//   ....[20]....
        /*0128*/ 	.word	0xffffffff


	//   ....[21]....
        /*012c*/ 	.word	0xffffffff


	//   ....[22]....
        /*0130*/ 	.word	0xffffffff


	//   ....[23]....
        /*0134*/ 	.word	0xffffffff


	//   ....[24]....
        /*0138*/ 	.word	0xffffffff


	//   ....[25]....
        /*013c*/ 	.word	0xffffffff


	//   ....[26]....
        /*0140*/ 	.word	0xffffffff


	//   ....[27]....
        /*0144*/ 	.word	0xffffffff


	//   ....[28]....
        /*0148*/ 	.word	0xffffffff


	//   ....[29]....
        /*014c*/ 	.word	0xffffffff


	//   ....[30]....
        /*0150*/ 	.word	0xffffffff


	//   ....[31]....
        /*0154*/ 	.word	0xffffffff


	//   ....[32]....
        /*0158*/ 	.word	0xffffffff


	//   ....[33]....
        /*015c*/ 	.word	0xffffffff


	//   ....[34]....
        /*0160*/ 	.word	0xffffffff


	//   ....[35]....
        /*0164*/ 	.word	0xffffffff


	//   ....[36]....
        /*0168*/ 	.word	0xffffffff


	//   ....[37]....
        /*016c*/ 	.word	0xffffffff


	//   ....[38]....
        /*0170*/ 	.word	0xffffffff


	//   ....[39]....
        /*0174*/ 	.word	0xffffffff


	//   ....[40]....
        /*0178*/ 	.word	0xffffffff


	//   ....[41]....
        /*017c*/ 	.word	0xffffffff


	//   ....[42]....
        /*0180*/ 	.word	0xffffffff


	//   ....[43]....
        /*0184*/ 	.word	0xffffffff


	//   ....[44]....
        /*0188*/ 	.word	0xffffffff


	//   ....[45]....
        /*018c*/ 	.word	0xffffffff


	//   ....[46]....
        /*0190*/ 	.word	0xffffffff


	//   ....[47]....
        /*0194*/ 	.word	0xffffffff


	//   ....[48]....
        /*0198*/ 	.word	0xffffffff


	//   ....[49]....
        /*019c*/ 	.word	0xffffffff


	//   ....[50]....
        /*01a0*/ 	.word	0xffffffff


	//   ....[51]....
        /*01a4*/ 	.word	0xffffffff


	//   ....[52]....
        /*01a8*/ 	.word	0xffffffff


	//   ....[53]....
        /*01ac*/ 	.word	0xffffffff


	//   ....[54]....
        /*01b0*/ 	.word	0xffffffff


	//   ....[55]....
        /*01b4*/ 	.word	0xffffffff


	//   ....[56]....
        /*01b8*/ 	.word	0xffffffff


	//   ....[57]....
        /*01bc*/ 	.word	0xffffffff


	//   ....[58]....
        /*01c0*/ 	.word	0xffffffff


	//   ....[59]....
        /*01c4*/ 	.word	0xffffffff


	//   ....[60]....
        /*01c8*/ 	.word	0xffffffff


	//   ....[61]....
        /*01cc*/ 	.word	0xffffffff


	//   ....[62]....
        /*01d0*/ 	.word	0xffffffff


	//   ....[63]....
        /*01d4*/ 	.word	0xffffffff


	//   ....[64]....
        /*01d8*/ 	.word	0xffffffff


	//   ....[65]....
        /*01dc*/ 	.word	0xffffffff


	//   ....[66]....
        /*01e0*/ 	.word	0xffffffff


	//   ....[67]....
        /*01e4*/ 	.word	0xffffffff


	//   ....[68]....
        /*01e8*/ 	.word	0xffffffff


	//   ....[69]....
        /*01ec*/ 	.word	0xffffffff


	//   ....[70]....
        /*01f0*/ 	.word	0xffffffff


	//   ....[71]....
        /*01f4*/ 	.word	0xffffffff


	//   ....[72]....
        /*01f8*/ 	.word	0xffffffff


	//   ....[73]....
        /*01fc*/ 	.word	0xffffffff


	//   ....[74]....
        /*0200*/ 	.word	0xffffffff


	//   ....[75]....
        /*0204*/ 	.word	0xffffffff


	//   ....[76]....
        /*0208*/ 	.word	0xffffffff


	//   ....[77]....
        /*020c*/ 	.word	0xffffffff


	//   ....[78]....
        /*0210*/ 	.word	0xffffffff


	//   ....[79]....
        /*0214*/ 	.word	0xffffffff


	//   ....[80]....
        /*0218*/ 	.word	0xffffffff


	//   ....[81]....
        /*021c*/ 	.word	0xffffffff


	//   ....[82]....
        /*0220*/ 	.word	0xffffffff


	//   ....[83]....
        /*0224*/ 	.word	0xffffffff


	//   ....[84]....
        /*0228*/ 	.word	0xffffffff


	//   ....[85]....
        /*022c*/ 	.word	0xffffffff


	//   ....[86]....
        /*0230*/ 	.word	0xffffffff


	//   ....[87]....
        /*0234*/ 	.word	0xffffffff


	//   ....[88]....
        /*0238*/ 	.word	0xffffffff


	//   ....[89]....
        /*023c*/ 	.word	0xffffffff


	//   ....[90]....
        /*0240*/ 	.word	0xffffffff


	//   ....[91]....
        /*0244*/ 	.word	0xffffffff


	//   ....[92]....
        /*0248*/ 	.word	0xffffffff


	//   ....[93]....
        /*024c*/ 	.word	0xffffffff


	//   ....[94]....
        /*0250*/ 	.word	0xffffffff


	//   ....[95]....
        /*0254*/ 	.word	0xffffffff


	//   ....[96]....
        /*0258*/ 	.word	0x0500000f


	//   ....[97]....
        /*025c*/ 	.word	0x0500000f


	//   ....[98]....
        /*0260*/ 	.word	0x0500000f


	//   ....[99]....
        /*0264*/ 	.word	0x0500000f


	//   ....[100]....
        /*0268*/ 	.word	0x0500000f


	//   ....[101]....
        /*026c*/ 	.word	0x0500000f


	//   ....[102]....
        /*0270*/ 	.word	0x0500000f


	//   ....[103]....
        /*0274*/ 	.word	0x0500000f


	//   ....[104]....
        /*0278*/ 	.word	0x0500000f


	//   ....[105]....
        /*027c*/ 	.word	0x0500000f


	//   ....[106]....
        /*0280*/ 	.word	0x0500000f


	//   ....[107]....
        /*0284*/ 	.word	0x0500000f


	//   ....[108]....
        /*0288*/ 	.word	0x0500000f


	//   ....[109]....
        /*028c*/ 	.word	0x0500000f


	//   ....[110]....
        /*0290*/ 	.word	0x0500000f


	//   ....[111]....
        /*0294*/ 	.word	0x0500000f


	//   ....[112]....
        /*0298*/ 	.word	0x0500000f


	//   ....[113]....
        /*029c*/ 	.word	0x0500000f


	//   ....[114]....
        /*02a0*/ 	.word	0x0500000f


	//   ....[115]....
        /*02a4*/ 	.word	0x0500000f


	//   ....[116]....
        /*02a8*/ 	.word	0x0500000f


	//   ....[117]....
        /*02ac*/ 	.word	0x0500000f


	//   ....[118]....
        /*02b0*/ 	.word	0x0500000f


	//   ....[119]....
        /*02b4*/ 	.word	0x0500000f


	//   ....[120]....
        /*02b8*/ 	.word	0x0500000f


	//   ....[121]....
        /*02bc*/ 	.word	0x0500000f


	//   ....[122]....
        /*02c0*/ 	.word	0x0500000f


	//   ....[123]....
        /*02c4*/ 	.word	0x0500000f


	//   ....[124]....
        /*02c8*/ 	.word	0x0500000f


	//   ....[125]....
        /*02cc*/ 	.word	0x0500000f


	//   ....[126]....
        /*02d0*/ 	.word	0x0500000f


	//   ....[127]....
        /*02d4*/ 	.word	0x0500000f


	//   ....[128]....
        /*02d8*/ 	.word	0x0500000f


	//   ....[129]....
        /*02dc*/ 	.word	0x0500000f


	//   ....[130]....
        /*02e0*/ 	.word	0x0500000f


	//   ....[131]....
        /*02e4*/ 	.word	0x0500000f


	//   ....[132]....
        /*02e8*/ 	.word	0x0500000f


	//   ....[133]....
        /*02ec*/ 	.word	0x0500000f


	//   ....[134]....
        /*02f0*/ 	.word	0x0500000f


	//   ....[135]....
        /*02f4*/ 	.word	0x0500000f


	//   ....[136]....
        /*02f8*/ 	.word	0x0500000f


	//   ....[137]....
        /*02fc*/ 	.word	0x0500000f


	//   ....[138]....
        /*0300*/ 	.word	0x0500000f


	//   ....[139]....
        /*0304*/ 	.word	0x0500000f


	//   ....[140]....
        /*0308*/ 	.word	0x0500000f


	//   ....[141]....
        /*030c*/ 	.word	0x0500000f


	//   ....[142]....
        /*0310*/ 	.word	0x0500000f


	//   ....[143]....
        /*0314*/ 	.word	0x0500000f


	//   ....[144]....
        /*0318*/ 	.word	0x0500000f


	//   ....[145]....
        /*031c*/ 	.word	0x0500000f


	//   ....[146]....
        /*0320*/ 	.word	0x0500000f


	//   ....[147]....
        /*0324*/ 	.word	0x0500000f


	//   ....[148]....
        /*0328*/ 	.word	0x0500000f


	//   ....[149]....
        /*032c*/ 	.word	0x0500000f


	//   ....[150]....
        /*0330*/ 	.word	0x0500000f


	//   ....[151]....
        /*0334*/ 	.word	0x0500000f


	//   ....[152]....
        /*0338*/ 	.word	0x0500000f


	//   ....[153]....
        /*033c*/ 	.word	0x0500000f


	//   ....[154]....
        /*0340*/ 	.word	0x0500000f


	//   ....[155]....
        /*0344*/ 	.word	0x0500000f


	//   ....[156]....
        /*0348*/ 	.word	0x0500000f


	//   ....[157]....
        /*034c*/ 	.word	0x0500000f


	//   ....[158]....
        /*0350*/ 	.word	0x0500000f


	//   ....[159]....
        /*0354*/ 	.word	0x0500000f


	//   ....[160]....
        /*0358*/ 	.word	0x0500000f


	//   ....[161]....
        /*035c*/ 	.word	0x0500000f


	//----- nvinfo : EIATTR_COOP_GROUP_INSTR_OFFSETS
	.align		4
.L_145:
        /*0360*/ 	.byte	0x04, 0x28
        /*0362*/ 	.short	(.L_147 - .L_146)


	//   ....[0]....
.L_146:
        /*0364*/ 	.word	0x00000080


	//   ....[1]....
        /*0368*/ 	.word	0x00000090


	//   ....[2]....
        /*036c*/ 	.word	0x000002d0


	//   ....[3]....
        /*0370*/ 	.word	0x00000430


	//   ....[4]....
        /*0374*/ 	.word	0x00000550


	//   ....[5]....
        /*0378*/ 	.word	0x000006b0


	//   ....[6]....
        /*037c*/ 	.word	0x00000ce0


	//   ....[7]....
        /*0380*/ 	.word	0x00001a70


	//   ....[8]....
        /*0384*/ 	.word	0x00001ad0


	//   ....[9]....
        /*0388*/ 	.word	0x00001f00


	//   ....[10]....
        /*038c*/ 	.word	0x00001f80


	//   ....[11]....
        /*0390*/ 	.word	0x00003050


	//   ....[12]....
        /*0394*/ 	.word	0x00003070


	//   ....[13]....
        /*0398*/ 	.word	0x00003630


	//   ....[14]....
        /*039c*/ 	.word	0x00003800


	//   ....[15]....
        /*03a0*/ 	.word	0x000048d0


	//   ....[16]....
        /*03a4*/ 	.word	0x00004910


	//   ....[17]....
        /*03a8*/ 	.word	0x000049d0


	//   ....[18]....
        /*03ac*/ 	.word	0x00004a00


	//   ....[19]....
        /*03b0*/ 	.word	0x00006430


	//   ....[20]....
        /*03b4*/ 	.word	0x00006460


	//   ....[21]....
        /*03b8*/ 	.word	0x000065a0


	//   ....[22]....
        /*03bc*/ 	.word	0x00006630


	//   ....[23]....
        /*03c0*/ 	.word	0x00006ab0


	//   ....[24]....
        /*03c4*/ 	.word	0x00006af0


	//   ....[25]....
        /*03c8*/ 	.word	0x00006c40


	//   ....[26]....
        /*03cc*/ 	.word	0x00006c60


	//   ....[27]....
        /*03d0*/ 	.word	0x00006d90


	//   ....[28]....
        /*03d4*/ 	.word	0x00006db0


	//   ....[29]....
        /*03d8*/ 	.word	0x00006ef0


	//   ....[30]....
        /*03dc*/ 	.word	0x00006f30


	//   ....[31]....
        /*03e0*/ 	.word	0x00008560


	//   ....[32]....
        /*03e4*/ 	.word	0x00008590


	//   ....[33]....
        /*03e8*/ 	.word	0x000085c0


	//   ....[34]....
        /*03ec*/ 	.word	0x000085d0


	//   ....[35]....
        /*03f0*/ 	.word	0x00008610


	//   ....[36]....
        /*03f4*/ 	.word	0x00008650


	//   ....[37]....
        /*03f8*/ 	.word	0x00008670


	//   ....[38]....
        /*03fc*/ 	.word	0x000086d0


	//   ....[39]....
        /*0400*/ 	.word	0x000086f0


	//   ....[40]....
        /*0404*/ 	.word	0x00008710


	//   ....[41]....
        /*0408*/ 	.word	0x00008750


	//   ....[42]....
        /*040c*/ 	.word	0x00008780


	//   ....[43]....
        /*0410*/ 	.word	0x00008de0


	//   ....[44]....
        /*0414*/ 	.word	0x00008e00


	//   ....[45]....
        /*0418*/ 	.word	0x00008e30


	//   ....[46]....
        /*041c*/ 	.word	0x00008e70


	//   ....[47]....
        /*0420*/ 	.word	0x00008ec0


	//   ....[48]....
        /*0424*/ 	.word	0x00008ee0


	//   ....[49]....
        /*0428*/ 	.word	0x00008f30


	//   ....[50]....
        /*042c*/ 	.word	0x00008f50


	//   ....[51]....
        /*0430*/ 	.word	0x00008fa0


	//   ....[52]....
        /*0434*/ 	.word	0x00008fc0


	//   ....[53]....
        /*0438*/ 	.word	0x00009010


	//   ....[54]....
        /*043c*/ 	.word	0x00009030


	//   ....[55]....
        /*0440*/ 	.word	0x00009080


	//   ....[56]....
        /*0444*/ 	.word	0x000090a0


	//   ....[57]....
        /*0448*/ 	.word	0x000090e0


	//   ....[58]....
        /*044c*/ 	.word	0x00009100


	//   ....[59]....
        /*0450*/ 	.word	0x00009490


	//   ....[60]....
        /*0454*/ 	.word	0x00009580


	//   ....[61]....
        /*0458*/ 	.word	0x00009710


	//   ....[62]....
        /*045c*/ 	.word	0x00009740


	//   ....[63]....
        /*0460*/ 	.word	0x00009790


	//   ....[64]....
        /*0464*/ 	.word	0x000097e0


	//   ....[65]....
        /*0468*/ 	.word	0x00009830


	//   ....[66]....
        /*046c*/ 	.word	0x000098a0


	//   ....[67]....
        /*0470*/ 	.word	0x000098b0


	//   ....[68]....
        /*0474*/ 	.word	0x000098e0


	//   ....[69]....
        /*0478*/ 	.word	0x00009900


	//   ....[70]....
        /*047c*/ 	.word	0x00009930


	//   ....[71]....
        /*0480*/ 	.word	0x0000a0c0


	//   ....[72]....
        /*0484*/ 	.word	0x0000a0e0


	//   ....[73]....
        /*0488*/ 	.word	0x0000a0f0


	//   ....[74]....
        /*048c*/ 	.word	0x0000a100


	//   ....[75]....
        /*0490*/ 	.word	0x0000a120


	//   ....[76]....
        /*0494*/ 	.word	0x0000a150


	//   ....[77]....
        /*0498*/ 	.word	0x0000a170


	//   ....[78]....
        /*049c*/ 	.word	0x0000a1a0


	//   ....[79]....
        /*04a0*/ 	.word	0x0000a1c0


	//   ....[80]....
        /*04a4*/ 	.word	0x0000a1f0


	//   ....[81]....
        /*04a8*/ 	.word	0x0000a220


	//   ....[82]....
        /*04ac*/ 	.word	0x0000a240


	//   ....[83]....
        /*04b0*/ 	.word	0x0000a5b0


	//   ....[84]....
        /*04b4*/ 	.word	0x0000a5d0


	//   ....[85]....
        /*04b8*/ 	.word	0x0000a5e0


	//   ....[86]....
        /*04bc*/ 	.word	0x0000a600


	//   ....[87]....
        /*04c0*/ 	.word	0x0000a620


	//   ....[88]....
        /*04c4*/ 	.word	0x0000a680


	//   ....[89]....
        /*04c8*/ 	.word	0x0000a6a0


	//   ....[90]....
        /*04cc*/ 	.word	0x0000a700


	//   ....[91]....
        /*04d0*/ 	.word	0x0000a720


	//   ....[92]....
        /*04d4*/ 	.word	0x0000a780


	//   ....[93]....
        /*04d8*/ 	.word	0x0000a7a0


	//   ....[94]....
        /*04dc*/ 	.word	0x0000a800


	//   ....[95]....
        /*04e0*/ 	.word	0x0000abc0


	//   ....[96]....
        /*04e4*/ 	.word	0x0000b0d0


	//   ....[97]....
        /*04e8*/ 	.word	0x0000b1c0


	//   ....[98]....
        /*04ec*/ 	.word	0x0000b260


	//   ....[99]....
        /*04f0*/ 	.word	0x0000b2d0


	//   ....[100]....
        /*04f4*/ 	.word	0x0000b380


	//   ....[101]....
        /*04f8*/ 	.word	0x0000b480


	//   ....[102]....
        /*04fc*/ 	.word	0x0000b4d0


	//   ....[103]....
        /*0500*/ 	.word	0x0000b5d0


	//   ....[104]....
        /*0504*/ 	.word	0x0000b620


	//   ....[105]....
        /*0508*/ 	.word	0x0000b680


	//   ....[106]....
        /*050c*/ 	.word	0x0000b750


	//   ....[107]....
        /*0510*/ 	.word	0x0000b840


	//   ....[108]....
        /*0514*/ 	.word	0x0000b890


	//   ....[109]....
        /*0518*/ 	.word	0x0000b920


	//   ....[110]....
        /*051c*/ 	.word	0x0000b990


	//   ....[111]....
        /*0520*/ 	.word	0x0000ba10


	//   ....[112]....
        /*0524*/ 	.word	0x0000bab0


	//   ....[113]....
        /*0528*/ 	.word	0x0000bb10


	//   ....[114]....
        /*052c*/ 	.word	0x0000bbd0


	//   ....[115]....
        /*0530*/ 	.word	0x0000bc30


	//   ....[116]....
        /*0534*/ 	.word	0x0000bcf0


	//   ....[117]....
        /*0538*/ 	.word	0x0000bd50


	//   ....[118]....
        /*053c*/ 	.word	0x0000be10


	//   ....[119]....
        /*0540*/ 	.word	0x0000be70


	//   ....[120]....
        /*0544*/ 	.word	0x0000bf30


	//   ....[121]....
        /*0548*/ 	.word	0x0000bf90


	//   ....[122]....
        /*054c*/ 	.word	0x0000c050


	//   ....[123]....
        /*0550*/ 	.word	0x0000c0b0


	//   ....[124]....
        /*0554*/ 	.word	0x0000c150


	//   ....[125]....
        /*0558*/ 	.word	0x0000c290


	//   ....[126]....
        /*055c*/ 	.word	0x0000c380


	//   ....[127]....
        /*0560*/ 	.word	0x0000c410


	//   ....[128]....
        /*0564*/ 	.word	0x0000c540


	//   ....[129]....
        /*0568*/ 	.word	0x0000c5a0


	//   ....[130]....
        /*056c*/ 	.word	0x0000c6c0


	//   ....[131]....
        /*0570*/ 	.word	0x0000c720


	//   ....[132]....
        /*0574*/ 	.word	0x0000c840


	//   ....[133]....
        /*0578*/ 	.word	0x0000c8a0


	//   ....[134]....
        /*057c*/ 	.word	0x0000c9b0


	//   ....[135]....
        /*0580*/ 	.word	0x0000ca10


	//   ....[136]....
        /*0584*/ 	.word	0x0000caf0


	//   ....[137]....
        /*0588*/ 	.word	0x0000cbd0


	//   ....[138]....
        /*058c*/ 	.word	0x0000cc70


	//   ....[139]....
        /*0590*/ 	.word	0x0000ccd0


	//   ....[140]....
        /*0594*/ 	.word	0x0000cd70


	//   ....[141]....
        /*0598*/ 	.word	0x0000cdd0


	//   ....[142]....
        /*059c*/ 	.word	0x0000ce70


	//   ....[143]....
        /*05a0*/ 	.word	0x0000ced0


	//   ....[144]....
        /*05a4*/ 	.word	0x0000cf80


	//   ....[145]....
        /*05a8*/ 	.word	0x0000cfe0


	//   ....[146]....
        /*05ac*/ 	.word	0x0000d090


	//   ....[147]....
        /*05b0*/ 	.word	0x0000d0f0


	//   ....[148]....
        /*05b4*/ 	.word	0x0000d1a0


	//   ....[149]....
        /*05b8*/ 	.word	0x0000d280


	//   ....[150]....
        /*05bc*/ 	.word	0x0000d320


	//   ....[151]....
        /*05c0*/ 	.word	0x0000d380


	//   ....[152]....
        /*05c4*/ 	.word	0x0000d450


	//   ....[153]....
        /*05c8*/ 	.word	0x0000d4b0


	//   ....[154]....
        /*05cc*/ 	.word	0x0000d580


	//   ....[155]....
        /*05d0*/ 	.word	0x0000d5e0


	//   ....[156]....
        /*05d4*/ 	.word	0x0000d6b0


	//   ....[157]....
        /*05d8*/ 	.word	0x0000d710


	//   ....[158]....
        /*05dc*/ 	.word	0x0000d7e0


	//   ....[159]....
        /*05e0*/ 	.word	0x0000d840


	//   ....[160]....
        /*05e4*/ 	.word	0x0000d920


	//   ....[161]....
        /*05e8*/ 	.word	0x0000da30


	//----- nvinfo : EIATTR_REG_RECONFIG
	.align		4
.L_147:
        /*05ec*/ 	.byte	0x01, 0x54
	.zero		2


	//----- nvinfo : EIATTR_SYSCALL_OFFSETS
	.align		4
        /*05f0*/ 	.byte	0x04, 0x46
        /*05f2*/ 	.short	(.L_149 - .L_148)


	//   ....[0]....
.L_148:
        /*05f4*/ 	.word	0x00001040


	//   ....[1]....
        /*05f8*/ 	.word	0x00007e20


	//   ....[2]....
        /*05fc*/ 	.word	0x00007f60


	//   ....[3]....
        /*0600*/ 	.word	0x00008050


	//   ....[4]....
        /*0604*/ 	.word	0x00008ae0


	//----- nvinfo : EIATTR_MBARRIER_INSTR_OFFSETS
	.align		4
.L_149:
        /*0608*/ 	.byte	0x04, 0x39
        /*060a*/ 	.short	(.L_151 - .L_150)


	//   ....[0]....
.L_150:
        /*060c*/ 	.word	0x00000180
        /*0610*/ 	.word	0x000000ff
        /*0614*/ 	.word	0x00022800
        /*0618*/ 	.short	0x0100
        /*061a*/ 	.byte	0x08
	.zero		1


	//   ....[1]....
        /*061c*/ 	.word	0x00000190
        /*0620*/ 	.word	0x000000ff
        /*0624*/ 	.word	0x00022820
        /*0628*/ 	.short	0x0100
        /*062a*/ 	.byte	0x08
	.zero		1


	//   ....[2]....
        /*062c*/ 	.word	0x00000280
        /*0630*/ 	.word	0x000000ff
        /*0634*/ 	.word	0x00022830
        /*0638*/ 	.short	0x0100
        /*063a*/ 	.byte	0x08
	.zero		1


	//   ....[3]....
        /*063c*/ 	.word	0x00000290
        /*0640*/ 	.word	0x000000ff
        /*0644*/ 	.word	0x00022840
        /*0648*/ 	.short	0x0100
        /*064a*/ 	.byte	0x08
	.zero		1


	//   ....[4]....
        /*064c*/ 	.word	0x000002a0
        /*0650*/ 	.word	0x000000ff
        /*0654*/ 	.word	0x00022838
        /*0658*/ 	.short	0x0100
        /*065a*/ 	.byte	0x08
	.zero		1


	//   ....[5]....
        /*065c*/ 	.word	0x000002b0
        /*0660*/ 	.word	0x000000ff
        /*0664*/ 	.word	0x00022848
        /*0668*/ 	.short	0x0100
        /*066a*/ 	.byte	0x08
	.zero		1


	//   ....[6]....
        /*066c*/ 	.word	0x000003e0
        /*0670*/ 	.word	0x000000ff
        /*0674*/ 	.word	0x00022850
        /*0678*/ 	.short	0x0100
        /*067a*/ 	.byte	0x08
	.zero		1


	//   ....[7]....
        /*067c*/ 	.word	0x000003f0
        /*0680*/ 	.word	0x000000ff
        /*0684*/ 	.word	0x00022860
        /*0688*/ 	.short	0x0100
        /*068a*/ 	.byte	0x08
	.zero		1


	//   ....[8]....
        /*068c*/ 	.word	0x00000400
        /*0690*/ 	.word	0x000000ff
        /*0694*/ 	.word	0x00022858
        /*0698*/ 	.short	0x0100
        /*069a*/ 	.byte	0x08
	.zero		1


	//   ....[9]....
        /*069c*/ 	.word	0x00000410
        /*06a0*/ 	.word	0x000000ff
        /*06a4*/ 	.word	0x00022868
        /*06a8*/ 	.short	0x0100
        /*06aa*/ 	.byte	0x08
	.zero		1


	//   ....[10]....
        /*06ac*/ 	.word	0x00000500
        /*06b0*/ 	.word	0x000000ff
        /*06b4*/ 	.word	0x00022870
        /*06b8*/ 	.short	0x0100
        /*06ba*/ 	.byte	0x06
	.zero		1


	//   ....[11]....
        /*06bc*/ 	.word	0x00000510
        /*06c0*/ 	.word	0x000000ff
        /*06c4*/ 	.word	0x00022880
        /*06c8*/ 	.short	0x0100
        /*06ca*/ 	.byte	0x06
	.zero		1


	//   ....[12]....
        /*06cc*/ 	.word	0x00000520
        /*06d0*/ 	.word	0x000000ff
        /*06d4*/ 	.word	0x00022878
        /*06d8*/ 	.short	0x0100
        /*06da*/ 	.byte	0x06
	.zero		1


	//   ....[13]....
        /*06dc*/ 	.word	0x00000530
        /*06e0*/ 	.word	0x000000ff
        /*06e4*/ 	.word	0x00022888
        /*06e8*/ 	.short	0x0100
        /*06ea*/ 	.byte	0x06
	.zero		1


	//   ....[14]....
        /*06ec*/ 	.word	0x00000660
        /*06f0*/ 	.word	0x000000ff
        /*06f4*/ 	.word	0x00022890
        /*06f8*/ 	.short	0x0100
        /*06fa*/ 	.byte	0x08
	.zero		1


	//   ....[15]....
        /*06fc*/ 	.word	0x00000670
        /*0700*/ 	.word	0x000000ff
        /*0704*/ 	.word	0x000228a0
        /*0708*/ 	.short	0x0100
        /*070a*/ 	.byte	0x08
	.zero		1


	//   ....[16]....
        /*070c*/ 	.word	0x00000680
        /*0710*/ 	.word	0x000000ff
        /*0714*/ 	.word	0x00022898
        /*0718*/ 	.short	0x0100
        /*071a*/ 	.byte	0x08
	.zero		1


	//   ....[17]....
        /*071c*/ 	.word	0x00000690
        /*0720*/ 	.word	0x000000ff
        /*0724*/ 	.word	0x000228a8
        /*0728*/ 	.short	0x0100
        /*072a*/ 	.byte	0x08
	.zero		1


	//   ....[18]....
        /*072c*/ 	.word	0x000007d0
        /*0730*/ 	.word	0x000000ff
        /*0734*/ 	.word	0x000228b0
        /*0738*/ 	.short	0x0100
        /*073a*/ 	.byte	0x08
	.zero		1


	//   ....[19]....
        /*073c*/ 	.word	0x000007e0
        /*0740*/ 	.word	0x000000ff
        /*0744*/ 	.word	0x000228c0
        /*0748*/ 	.short	0x0100
        /*074a*/ 	.byte	0x08
	.zero		1


	//   ....[20]....
        /*074c*/ 	.word	0x000007f0
        /*0750*/ 	.word	0x000000ff
        /*0754*/ 	.word	0x000228b8
        /*0758*/ 	.short	0x0100
        /*075a*/ 	.byte	0x08
	.zero		1


	//   ....[21]....
        /*075c*/ 	.word	0x00000800
        /*0760*/ 	.word	0x000000ff
        /*0764*/ 	.word	0x000228c8
        /*0768*/ 	.short	0x0100
        /*076a*/ 	.byte	0x08
	.zero		1


	//   ....[22]....
        /*076c*/ 	.word	0x00001090
        /*0770*/ 	.word	0x000000ff
        /*0774*/ 	.word	0x00022800
        /*0778*/ 	.short	0x010a
        /*077a*/ 	.byte	0x29
	.zero		1


	//   ....[23]....
        /*077c*/ 	.word	0x00001160
        /*0780*/ 	.word	0x000000ff
        /*0784*/ 	.word	0x00022830
        /*0788*/ 	.short	0x010a
        /*078a*/ 	.byte	0x16
	.zero		1


	//   ....[24]....
        /*078c*/ 	.word	0x000011a0
        /*0790*/ 	.word	0x000000ff
        /*0794*/ 	.word	0x00022830
        /*0798*/ 	.short	0x010a
        /*079a*/ 	.byte	0x16
	.zero		1


	//   ....[25]....
        /*079c*/ 	.word	0x000014d0
        /*07a0*/ 	.word	0x000000ff
        /*07a4*/ 	.word	0x00000000
        /*07a8*/ 	.short	0x0101
        /*07aa*/ 	.byte	0x06
	.zero		1


	//   ....[26]....
        /*07ac*/ 	.word	0x00002780
        /*07b0*/ 	.word	0x000000ff
        /*07b4*/ 	.word	0x00022850
        /*07b8*/ 	.short	0x010a
        /*07ba*/ 	.byte	0x16
	.zero		1


	//   ....[27]....
        /*07bc*/ 	.word	0x000027c0
        /*07c0*/ 	.word	0x000000ff
        /*07c4*/ 	.word	0x00022850
        /*07c8*/ 	.short	0x010a
        /*07ca*/ 	.byte	0x16
	.zero		1


	//   ....[28]....
        /*07cc*/ 	.word	0x00002ae0
        /*07d0*/ 	.word	0x000000ff
        /*07d4*/ 	.word	0x00000000
        /*07d8*/ 	.short	0x0101
        /*07da*/ 	.byte	0x16
	.zero		1


	//   ....[29]....
        /*07dc*/ 	.word	0x00002c80
        /*07e0*/ 	.word	0x000000ff
        /*07e4*/ 	.word	0x00022830
        /*07e8*/ 	.short	0x010a
        /*07ea*/ 	.byte	0x19
	.zero		1


	//   ....[30]....
        /*07ec*/ 	.word	0x00002cd0
        /*07f0*/ 	.word	0x000000ff
        /*07f4*/ 	.word	0x00022830
        /*07f8*/ 	.short	0x010a
        /*07fa*/ 	.byte	0x19
	.zero		1


	//   ....[31]....
        /*07fc*/ 	.word	0x00002f00
        /*0800*/ 	.word	0x000000ff
        /*0804*/ 	.word	0x00000000
        /*0808*/ 	.short	0x0101
        /*080a*/ 	.byte	0x06
	.zero		1


	//   ....[32]....
        /*080c*/ 	.word	0x00004580
        /*0810*/ 	.word	0x000000ff
        /*0814*/ 	.word	0x00022850
        /*0818*/ 	.short	0x010a
        /*081a*/ 	.byte	0x19
	.zero		1


	//   ....[33]....
        /*081c*/ 	.word	0x000045e0
        /*0820*/ 	.word	0x000000ff
        /*0824*/ 	.word	0x00022850
        /*0828*/ 	.short	0x010a
        /*082a*/ 	.byte	0x19
	.zero		1


	//   ....[34]....
        /*082c*/ 	.word	0x000048b0
        /*0830*/ 	.word	0x000000ff
        /*0834*/ 	.word	0x00000000
        /*0838*/ 	.short	0x0101
        /*083a*/ 	.byte	0x19
	.zero		1


	//   ....[35]....
        /*083c*/ 	.word	0x00006ad0
        /*0840*/ 	.word	0x000000ff
        /*0844*/ 	.word	0x00000000
        /*0848*/ 	.short	0x0101
        /*084a*/ 	.byte	0x16
	.zero		1


	//   ....[36]....
        /*084c*/ 	.word	0x00008370
        /*0850*/ 	.word	0x00000016
        /*0854*/ 	.word	0x00022840
        /*0858*/ 	.short	0x010a
        /*085a*/ 	.byte	0x3f
	.zero		1


	//   ....[37]....
        /*085c*/ 	.word	0x000088c0
        /*0860*/ 	.word	0x00000016
        /*0864*/ 	.word	0x00022830
        /*0868*/ 	.short	0x0107
        /*086a*/ 	.byte	0x3f
	.zero		1


	//   ....[38]....
        /*086c*/ 	.word	0x00008980
        /*0870*/ 	.word	0x00000016
        /*0874*/ 	.word	0x00022830
        /*0878*/ 	.short	0x0101
        /*087a*/ 	.byte	0x3f
	.zero		1


	//   ....[39]....
        /*087c*/ 	.word	0x000091b0
        /*0880*/ 	.word	0x000000ff
        /*0884*/ 	.word	0x00022800
        /*0888*/ 	.short	0x0107
        /*088a*/ 	.byte	0x25
	.zero		1


	//   ....[40]....
        /*088c*/ 	.word	0x00009210
        /*0890*/ 	.word	0x000000ff
        /*0894*/ 	.word	0x00022800
        /*0898*/ 	.short	0x0101
        /*089a*/ 	.byte	0x25
	.zero		1


	//   ....[41]....
        /*089c*/ 	.word	0x00009230
        /*08a0*/ 	.word	0x000000ff
        /*08a4*/ 	.word	0x00022820
        /*08a8*/ 	.short	0x010a
        /*08aa*/ 	.byte	0x25
	.zero		1


	//   ....[42]....
        /*08ac*/ 	.word	0x000092c0
        /*08b0*/ 	.word	0x00000016
        /*08b4*/ 	.word	0x00022860
        /*08b8*/ 	.short	0x010a
        /*08ba*/ 	.byte	0x3f
	.zero		1


	//   ....[43]....
        /*08bc*/ 	.word	0x00009ba0
        /*08c0*/ 	.word	0x00000016
        /*08c4*/ 	.word	0x00022850
        /*08c8*/ 	.short	0x0107
        /*08ca*/ 	.byte	0x3f
	.zero		1


	//   ....[44]....
        /*08cc*/ 	.word	0x00009c80
        /*08d0*/ 	.word	0x00000016
        /*08d4*/ 	.word	0x00022850
        /*08d8*/ 	.short	0x0101
        /*08da*/ 	.byte	0x3f
	.zero		1


	//   ....[45]....
        /*08dc*/ 	.word	0x00009f20
        /*08e0*/ 	.word	0x00000012
        /*08e4*/ 	.word	0x00022840
        /*08e8*/ 	.short	0x010a
        /*08ea*/ 	.byte	0x3f
	.zero		1


	//   ....[46]....
        /*08ec*/ 	.word	0x0000a2f0
        /*08f0*/ 	.word	0x00000012
        /*08f4*/ 	.word	0x00022830
        /*08f8*/ 	.short	0x0107
        /*08fa*/ 	.byte	0x3f
	.zero		1


	//   ....[47]....
        /*08fc*/ 	.word	0x0000a3b0
        /*0900*/ 	.word	0x00000012
        /*0904*/ 	.word	0x00022830
        /*0908*/ 	.short	0x0101
        /*090a*/ 	.byte	0x3f
	.zero		1


	//   ....[48]....
        /*090c*/ 	.word	0x0000a3e0
        /*0910*/ 	.word	0x00000012
        /*0914*/ 	.word	0x00022860
        /*0918*/ 	.short	0x010a
        /*091a*/ 	.byte	0x3f
	.zero		1


	//   ....[49]....
        /*091c*/ 	.word	0x0000a900
        /*0920*/ 	.word	0x00000012
        /*0924*/ 	.word	0x00022850
        /*0928*/ 	.short	0x0107
        /*092a*/ 	.byte	0x3f
	.zero		1


	//   ....[50]....
        /*092c*/ 	.word	0x0000a9d0
        /*0930*/ 	.word	0x00000012
        /*0934*/ 	.word	0x00022850
        /*0938*/ 	.short	0x0101
        /*093a*/ 	.byte	0x3f
	.zero		1


	//   ....[51]....
        /*093c*/ 	.word	0x0000ab40
        /*0940*/ 	.word	0x00000004
        /*0944*/ 	.word	0x00022820
        /*0948*/ 	.short	0x010a
        /*094a*/ 	.byte	0x3f
	.zero		1


	//   ....[52]....
        /*094c*/ 	.word	0x0000acc0
        /*0950*/ 	.word	0x00000003
        /*0954*/ 	.word	0x00022840
        /*0958*/ 	.short	0x010a
        /*095a*/ 	.byte	0x3f
	.zero		1


	//   ....[53]....
        /*095c*/ 	.word	0x0000ad60
        /*0960*/ 	.word	0x00000011
        /*0964*/ 	.word	0x00022840
        /*0968*/ 	.short	0x010a
        /*096a*/ 	.byte	0x3f
	.zero		1


	//   ....[54]....
        /*096c*/ 	.word	0x0000ada0
        /*0970*/ 	.word	0x00000003
        /*0974*/ 	.word	0x00022860
        /*0978*/ 	.short	0x010a
        /*097a*/ 	.byte	0x3f
	.zero		1


	//   ....[55]....
        /*097c*/ 	.word	0x0000ade0
        /*0980*/ 	.word	0x00000011
        /*0984*/ 	.word	0x00022860
        /*0988*/ 	.short	0x010a
        /*098a*/ 	.byte	0x3f
	.zero		1


	//   ....[56]....
        /*098c*/ 	.word	0x0000ae50
        /*0990*/ 	.word	0x00000003
        /*0994*/ 	.word	0x00022800
        /*0998*/ 	.short	0x010a
        /*099a*/ 	.byte	0x3f
	.zero		1


	//   ....[57]....
        /*099c*/ 	.word	0x0000aeb0
        /*09a0*/ 	.word	0x00000003
        /*09a4*/ 	.word	0x00022830
        /*09a8*/ 	.short	0x010a
        /*09aa*/ 	.byte	0x3f
	.zero		1


	//   ....[58]....
        /*09ac*/ 	.word	0x0000af10
        /*09b0*/ 	.word	0x00000009
        /*09b4*/ 	.word	0x00022850
        /*09b8*/ 	.short	0x010a
        /*09ba*/ 	.byte	0x3f
	.zero		1


	//   ....[59]....
        /*09bc*/ 	.word	0x0000af80
        /*09c0*/ 	.word	0x00000000
        /*09c4*/ 	.word	0x00022830
        /*09c8*/ 	.short	0x010a
        /*09ca*/ 	.byte	0x3f
	.zero		1


	//   ....[60]....
        /*09cc*/ 	.word	0x0000aff0
        /*09d0*/ 	.word	0x00000008
        /*09d4*/ 	.word	0x00022850
        /*09d8*/ 	.short	0x010a
        /*09da*/ 	.byte	0x3f
	.zero		1


	//   ....[61]....
        /*09dc*/ 	.word	0x0000b110
        /*09e0*/ 	.word	0x00000016
        /*09e4*/ 	.word	0x00022840
        /*09e8*/ 	.short	0x010a
        /*09ea*/ 	.byte	0x3f
	.zero		1


	//   ....[62]....
        /*09ec*/ 	.word	0x0000c190
        /*09f0*/ 	.word	0x00000003
        /*09f4*/ 	.word	0x00022820
        /*09f8*/ 	.short	0x010a
        /*09fa*/ 	.byte	0x3f
	.zero		1


	//   ....[63]....
        /*09fc*/ 	.word	0x0000c1e0
        /*0a00*/ 	.word	0x00000016
        /*0a04*/ 	.word	0x00022860
        /*0a08*/ 	.short	0x010a
        /*0a0a*/ 	.byte	0x3f
	.zero		1


	//   ....[64]....
        /*0a0c*/ 	.word	0x0000cb20
        /*0a10*/ 	.word	0x00000012
        /*0a14*/ 	.word	0x00022840
        /*0a18*/ 	.short	0x010a
        /*0a1a*/ 	.byte	0x3f
	.zero		1


	//   ....[65]....
        /*0a1c*/ 	.word	0x0000d1d0
        /*0a20*/ 	.word	0x00000012
        /*0a24*/ 	.word	0x00022860
        /*0a28*/ 	.short	0x010a
        /*0a2a*/ 	.byte	0x3f
	.zero		1


	//   ....[66]....
        /*0a2c*/ 	.word	0x0000d950
        /*0a30*/ 	.word	0x00000004
        /*0a34*/ 	.word	0x00022820
        /*0a38*/ 	.short	0x010a
        /*0a3a*/ 	.byte	0x3f
	.zero		1


	//   ....[67]....
        /*0a3c*/ 	.word	0x0000daf0
        /*0a40*/ 	.word	0x00000003
        /*0a44*/ 	.word	0x00022840
        /*0a48*/ 	.short	0x010a
        /*0a4a*/ 	.byte	0x3f
	.zero		1


	//   ....[68]....
        /*0a4c*/ 	.word	0x0000db40
        /*0a50*/ 	.word	0x00000011
        /*0a54*/ 	.word	0x00022840
        /*0a58*/ 	.short	0x010a
        /*0a5a*/ 	.byte	0x3f
	.zero		1


	//   ....[69]....
        /*0a5c*/ 	.word	0x0000db90
        /*0a60*/ 	.word	0x00000003
        /*0a64*/ 	.word	0x00022860
        /*0a68*/ 	.short	0x010a
        /*0a6a*/ 	.byte	0x3f
	.zero		1


	//----- nvinfo : EIATTR_NUM_MBARRIERS
	.align		4
.L_151:
        /*0a6c*/ 	.byte	0x03, 0x38
        /*0a6e*/ 	.short	0x0016


	//----- nvinfo : EIATTR_EXIT_INSTR_OFFSETS
	.align		4
        /*0a70*/ 	.byte	0x04, 0x1c
        /*0a72*/ 	.short	(.L_153 - .L_152)


	//   ....[0]....
.L_152:
        /*0a74*/ 	.word	0x00000950


	//   ....[1]....
        /*0a78*/ 	.word	0x00007090


	//   ....[2]....
        /*0a7c*/ 	.word	0x0000ae30


	//----- nvinfo : EIATTR_MAX_THREADS
	.align		4
.L_153:
        /*0a80*/ 	.byte	0x04, 0x05
        /*0a82*/ 	.short	(.L_155 - .L_154)
.L_154:
        /*0a84*/ 	.word	0x00000180
        /*0a88*/ 	.word	0x00000001
        /*0a8c*/ 	.word	0x00000001


	//----- nvinfo : EIATTR_CRS_STACK_SIZE
	.align		4
.L_155:
        /*0a90*/ 	.byte	0x04, 0x1e
        /*0a92*/ 	.short	(.L_157 - .L_156)
.L_156:
        /*0a94*/ 	.word	0x00000000


	//----- nvinfo : EIATTR_CBANK_PARAM_SIZE
	.align		4
.L_157:
        /*0a98*/ 	.byte	0x03, 0x19
        /*0a9a*/ 	.short	0x0a70


	//----- nvinfo : EIATTR_PARAM_CBANK
	.align		4
        /*0a9c*/ 	.byte	0x04, 0x0a
        /*0a9e*/ 	.short	(.L_159 - .L_158)
	.align		4
.L_158:
        /*0aa0*/ 	.word	index@(.nv.constant0._ZN7cutlass13device_kernelIN5flash11enable_sm90INS1_16FlashAttnFwdSm90INS1_25CollectiveMainloopFwdSm90ILi2EN4cute5tupleIJNS5_1CILi1EEES8_S8_EEENS6_IJNS7_ILi128EEENS7_ILi96EEENS7_ILi64EEEEEELi256ENS_6half_tEfNS_4arch4Sm90ELb0ELb0ELb0ELb0ELb1ELb0ELb0ELb1ELb0ELb1ELb0ELb0EEENS1_21CollectiveEpilogueFwdINS6_IJSA_NS7_ILi256EEESB_EEES9_SE_SG_Li256ELb0ELb1ELb0ELb0EEENS1_29StaticPersistentTileSchedulerILb0EEEEEEEEEvNT_6ParamsE)
        /*0aa4*/ 	.short	0x0210
        /*0aa6*/ 	.short	0x0a70


	//----- nvinfo : EIATTR_SW_WAR
	.align		4
.L_159:
        /*0aa8*/ 	.byte	0x04, 0x36
        /*0aaa*/ 	.short	(.L_161 - .L_160)
.L_160:
        /*0aac*/ 	.word	0x00000008
.L_161:


//--------------------- .nv.info._ZN7cutlass13device_kernelIN5flash11enable_sm90INS1_16FlashAttnFwdSm90INS1_25CollectiveMainloopFwdSm90ILi2EN4cute5tupleIJNS5_1CILi1EEES8_S8_EEENS6_IJNS7_ILi128EEENS7_ILi96EEENS7_ILi64EEEEEELi256ENS_6half_tEfNS_4arch4Sm90ELb0ELb0ELb0ELb0ELb1ELb0ELb1ELb1ELb0ELb1ELb0ELb0EEENS1_21CollectiveEpilogueFwdINS6_IJSA_NS7_ILi256EEESB_EEES9_SE_SG_Li256ELb0ELb1ELb0ELb0EEENS1_29StaticPersistentTileSchedulerILb0EEEEEEEEEvNT_6ParamsE --------------------------
	.section	.nv.info._ZN7cutlass13device_kernelIN5flash11enable_sm90INS1_16FlashAttnFwdSm90INS1_25CollectiveMainloopFwdSm90ILi2EN4cute5tupleIJNS5_1CILi1EEES8_S8_EEENS6_IJNS7_ILi128EEENS7_ILi96EEENS7_ILi64EEEEEELi256ENS_6half_tEfNS_4arch4Sm90ELb0ELb0ELb0ELb0ELb1ELb0ELb1ELb1ELb0ELb1ELb0ELb0EEENS1_21CollectiveEpilogueFwdINS6_IJSA_NS7_ILi256EEESB_EEES9_SE_SG_Li256ELb0ELb1ELb0ELb0EEENS1_29StaticPersistentTileSchedulerILb0EEEEEEEEEvNT_6ParamsE,"",@"SHT_CUDA_INFO"
	.sectionflags	@""
	.align	4


	//----- nvinfo : EIATTR_CUDA_API_VERSION
	.align		4
        /*0000*/ 	.byte	0x04, 0x37
        /*0002*/ 	.short	(.L_163 - .L_162)
.L_162:
        /*0004*/ 	.word	0x00000082


	//----- nvinfo : EIATTR_KPARAM_INFO
	.align		4
.L_163:
        /*0008*/ 	.byte	0x04, 0x17
        /*000a*/ 	.short	(.L_165 - .L_164)
.L_164:
        /*000c*/ 	.word	0x00000000
        /*0010*/ 	.short	0x0000
        /*0012*/ 	.short	0x0070
        /*0014*/ 	.byte	0x00, 0xf0, 0x01, 0x2c


	//----- nvinfo : EIATTR_SPARSE_MMA_MASK
	.align		4
.L_165:
        /*0018*/ 	.byte	0x03, 0x50
        /*001a*/ 	.short	0x0000


	//----- nvinfo : EIATTR_MAXREG_COUNT
	.align		4
        /*001c*/ 	.byte	0x03, 0x1b
        /*001e*/ 	.short	0x00a8


	//----- nvinfo : EIATTR_NUM_BARRIERS
	.align		4
        /*0020*/ 	.byte	0x02, 0x4c
        /*0022*/ 	.byte	0x10
	.zero		1


	//----- nvinfo : EIATTR_EXTERNS
	.align		4
        /*0024*/ 	.byte	0x04, 0x0f
        /*0026*/ 	.short	(.L_167 - .L_166)


	//   ....[0]....
	.align		4
.L_166:
        /*0028*/ 	.word	index@(__assertfail)


	//----- nvinfo : EIATTR_ANNOTATIONS
	.align		4
.L_167:
        /*002c*/ 	.byte	0x04, 0x55
        /*002e*/ 	.short	(.L_169 - .L_168)


	//   ....[0]....
.L_168:
        /* <DEDUP_REMOVED lines=12> */


	//----- nvinfo : EIATTR_MERCURY_ISA_VERSION
	.align		4
.L_169:
        /*00e0*/ 	.byte	0x03, 0x5f
        /*00e2*/ 	.short	0x0101


	//----- nvinfo : EIATTR_INT_WARP_WIDE_INSTR_OFFSETS
	.align		4
        /*00e4*/ 	.byte	0x04, 0x31
        /*00e6*/ 	.short	(.L_171 - .L_170)


	//   ....[0]....
.L_170:
        /*00e8*/ 	.word	0x000000c0


	//   ....[1]....
        /*00ec*/ 	.word	0x000000d0


	//   ....[2]....
        /*00f0*/ 	.word	0x000000e0


	//   ....[3]....
        /*00f4*/ 	.word	0x00000180


	//----- nvinfo : EIATTR_COOP_GROUP_MASK_REGIDS
	.align		4
.L_171:
        /*00f8*/ 	.byte	0x04, 0x29
        /*00fa*/ 	.short	(.L_173 - .L_172)


	//   ....[0]....
.L_172:
        /*00fc*/ 	.word	0xffffffff


	//   ....[1]....
        /*0100*/ 	.word	0xffffffff


	//   ....[2]....
        /*0104*/ 	.word	0xffffffff


	//   ....[3]....
        /*0108*/ 	.word	0xffffffff


	//   ....[4]....
        /*010c*/ 	.word	0xffffffff


	//   ....[5]....
        /*0110*/ 	.word	0xffffffff


	//   ....[6]....
        /*0114*/ 	.word	0xffffffff


	//   ....[7]....
        /*0118*/ 	.word	0xffffffff


	//   ....[8]....
        /*011c*/ 	.word	0xffffffff


	//   ....[9]....
        /*0120*/ 	.word	0xffffffff


	//   ....[10]....
        /*0124*/ 	.word	0xffffffff


	//   ....[11]....
        /*0128*/ 	.word	0xffffffff


	//   ....[12]....
        /*012c*/ 	.word	0xffffffff


	//   ....[13]....
        /*0130*/ 	.word	0xffffffff


	//   ....[14]....
        /*0134*/ 	.word	0xffffffff


	//   ....[15]....
        /*0138*/ 	.word	0xffffffff


	//   ....[16]....
        /*013c*/ 	.word	0xffffffff


	//   ....[17]....
        /*0140*/ 	.word	0xffffffff


	//   ....[18]....
        /*0144*/ 	.word	0xffffffff


	//   ....[19]....
        /*0148*/ 	.word	0xffffffff


	//   ....[20]....
        /*014c*/ 	.word	0xffffffff


	//   ....[21]....
        /*0150*/ 	.word	0xffffffff


	//   ....[22]....
        /*0154*/ 	.word	0xffffffff


	//   ....[23]....
        /*0158*/ 	.word	0xffffffff


	//   ....[24]....
        /*015c*/ 	.word	0xffffffff


	//   ....[25]....
        /*0160*/ 	.word	0xffffffff


	//   ....[26]....
        /*0164*/ 	.word	0xffffffff


	//   ....[27]....
        /*0168*/ 	.word	0xffffffff


	//   ....[28]....
        /*016c*/ 	.word	0xffffffff


	//   ....[29]....
        /*0170*/ 	.word	0xffffffff


	//   ....[30]....
        /*0174*/ 	.word	0xffffffff


	//   ....[31]....
        /*0178*/ 	.word	0xffffffff


	//   ....[32]....
        /*017c*/ 	.word	0xffffffff


	//   ....[33]....
        /*0180*/ 	.word	0xffffffff


	//   ....[34]....
        /*0184*/ 	.word	0xffffffff


	//   ....[35]....
        /*0188*/ 	.word	0xffffffff


	//   ....[36]....
        /*018c*/ 	.word	0xffffffff


	//   ....[37]....
        /*0190*/ 	.word	0xffffffff


	//   ....[38]....
        /*0194*/ 	.word	0xffffffff


	//   ....[39]....
        /*0198*/ 	.word	0xffffffff


	//   ....[40]....
        /*019c*/ 	.word	0xffffffff


	//   ....[41]....
        /*01a0*/ 	.word	0xffffffff


	//   ....[42]....
        /*01a4*/ 	.word	0xffffffff


	//   ....[43]....
        /*01a8*/ 	.word	0xffffffff


	//   ....[44]....
        /*01ac*/ 	.word	0xffffffff


	//   ....[45]....
        /*01b0*/ 	.word	0xffffffff


	//   ....[46]....
        /*01b4*/ 	.word	0xffffffff


	//   ....[47]....
        /*01b8*/ 	.word	0xffffffff


	//   ....[48]....
        /*01bc*/ 	.word	0xffffffff


	//   ....[49]....
        /*01c0*/ 	.word	0xffffffff


	//   ....[50]....
        /*01c4*/ 	.word	0xffffffff


	//   ....[51]....
        /*01c8*/ 	.word	0xffffffff


	//   ....[52]....
        /*01cc*/ 	.word	0xffffffff


	//   ....[53]....
        /*01d0*/ 	.word	0xffffffff


	//   ....[54]....
        /*01d4*/ 	.word	0xffffffff


	//   ....[55]....
        /*01d8*/ 	.word	0xffffffff


	//   ....[56]....
        /*01dc*/ 	.word	0xffffffff


	//   ....[57]....
        /*01e0*/ 	.word	0xffffffff


	//   ....[58]....
        /*01e4*/ 	.word	0xffffffff


	//   ....[59]....
        /*01e8*/ 	.word	0xffffffff


	//   ....[60]....
        /*01ec*/ 	.word	0xffffffff


	//   ....[61]....
        /*01f0*/ 	.word	0xffffffff


	//   ....[62]....
        /*01f4*/ 	.word	0xffffffff


	//   ....[63]....
        /*01f8*/ 	.word	0xffffffff


	//   ....[64]....
        /*01fc*/ 	.word	0xffffffff


	//   ....[65]....
        /*0200*/ 	.word	0xffffffff


	//   ....[66]....
        /*0204*/ 	.word	0xffffffff


	//   ....[67]....
        /*0208*/ 	.word	0xffffffff


	//   ....[68]....
        /*020c*/ 	.word	0xffffffff


	//   ....[69]....
        /*0210*/ 	.word	0xffffffff


	//   ....[70]....
        /*0214*/ 	.word	0xffffffff


	//   ....[71]....
        /*0218*/ 	.word	0xffffffff


	//   ....[72]....
        /*021c*/ 	.word	0xffffffff


	//   ....[73]....
        /*0220*/ 	.word	0xffffffff


	//   ....[74]....
        /*0224*/ 	.word	0xffffffff


	//   ....[75]....
        /*0228*/ 	.word	0xffffffff


	//   ....[76]....
        /*022c*/ 	.word	0xffffffff


	//   ....[77]....
        /*0230*/ 	.word	0xffffffff


	//   ....[78]....
        /*0234*/ 	.word	0xffffffff


	//   ....[79]....
        /*0238*/ 	.word	0xffffffff


	//   ....[80]....
        /*023c*/ 	.word	0xffffffff


	//   ....[81]....
        /*0240*/ 	.word	0xffffffff


	//   ....[82]....
        /*0244*/ 	.word	0xffffffff


	//   ....[83]....
        /*0248*/ 	.word	0xffffffff


	//   ....[84]....
        /*024c*/ 	.word	0xffffffff


	//   ....[85]....
        /*0250*/ 	.word	0xffffffff


	//   ....[86]....
        /*0254*/ 	.word	0xffffffff


	//   ....[87]....
        /*0258*/ 	.word	0xffffffff


	//   ....[88]....
        /*025c*/ 	.word	0xffffffff


	//   ....[89]....
        /*0260*/ 	.word	0xffffffff


	//   ....[90]....
        /*0264*/ 	.word	0xffffffff


	//   ....[91]....
        /*0268*/ 	.word	0xffffffff


	//   ....[92]....
        /*026c*/ 	.word	0xffffffff


	//   ....[93]....
        /*0270*/ 	.word	0xffffffff


	//   ....[94]....
        /*0274*/ 	.word	0xffffffff


	//   ....[95]....
        /*0278*/ 	.word	0xffffffff


	//   ....[96]....
        /*027c*/ 	.word	0xffffffff


	//   ....[97]....
        /*0280*/ 	.word	0xffffffff


	//   ....[98]....
        /*0284*/ 	.word	0xffffffff


	//   ....[99]....
        /*0288*/ 	.word	0xffffffff


	//   ....[100]....
        /*028c*/ 	.word	0xffffffff


	//   ....[101]....
        /*0290*/ 	.word	0xffffffff


	//   ....[102]....
        /*0294*/ 	.word	0xffffffff


	//   ....[103]....
        /*0298*/ 	.word	0xffffffff


	//   ....[104]....
        /*029c*/ 	.word	0xffffffff


	//   ....[105]....
        /*02a0*/ 	.word	0xffffffff


	//   ....[106]....
        /*02a4*/ 	.word	0xffffffff


	//   ....[107]....
        /*02a8*/ 	.word	0xffffffff


	//   ....[108]....
        /*02ac*/ 	.word	0xffffffff


	//   ....[109]....
        /*02b0*/ 	.word	0xffffffff


	//   ....[110]....
        /*02b4*/ 	.word	0xffffffff


	//   ....[111]....
        /*02b8*/ 	.word	0xffffffff


	//   ....[112]....
        /*02bc*/ 	.word	0x0500000f


	//   ....[113]....
        /*02c0*/ 	.word	0x0500000f


	//   ....[114]....
        /*02c4*/ 	.word	0x0500000f


	//   ....[115]....
        /*02c8*/ 	.word	0x0500000f


	//   ....[116]....
        /*02cc*/ 	.word	0x0500000f


	//   ....[117]....
        /*02d0*/ 	.word	0x0500000f


	//   ....[118]....
        /*02d4*/ 	.word	0x0500000f


	//   ....[119]....
        /*02d8*/ 	.word	0x0500000f


	//   ....[120]....
        /*02dc*/ 	.word	0x0500000f


	//   ....[121]....
        /*02e0*/ 	.word	0x0500000f


	//   ....[122]....
        /*02e4*/ 	.word	0x0500000f


	//   ....[123]....
        /*02e8*/ 	.word	0x0500000f


	//   ....[124]....
        /*02ec*/ 	.word	0x0500000f


	//   ....[125]....
        /*02f0*/ 	.word	0x0500000f


	//   ....[126]....
        /*02f4*/ 	.word	0x0500000f


	//   ....[127]....
        /*02f8*/ 	.word	0x0500000f


	//   ....[128]....
        /*02fc*/ 	.word	0x0500000f


	//   ....[129]....
        /*0300*/ 	.word	0x0500000f


	//   ....[130]....
        /*0304*/ 	.word	0x0500000f


	//   ....[131]....
        /*0308*/ 	.word	0x0500000f


	//   ....[132]....
        /*030c*/ 	.word	0x0500000f


	//   ....[133]....
        /*0310*/ 	.word	0x0500000f


	//   ....[134]....
        /*0314*/ 	.word	0x0500000f


	//   ....[135]....
        /*0318*/ 	.word	0x0500000f


	//   ....[136]....
        /*031c*/ 	.word	0x0500000f


	//   ....[137]....
        /*0320*/ 	.word	0x0500000f


	//   ....[138]....
        /*0324*/ 	.word	0x0500000f


	//   ....[139]....
        /*0328*/ 	.word	0x0500000f


	//   ....[140]....
        /*032c*/ 	.word	0x0500000f


	//   ....[141]....
        /*0330*/ 	.word	0x0500000f


	//   ....[142]....
        /*0334*/ 	.word	0x0500000f


	//   ....[143]....
        /*0338*/ 	.word	0x0500000f


	//   ....[144]....
        /*033c*/ 	.word	0x0500000f


	//   ....[145]....
        /*0340*/ 	.word	0x0500000f


	//   ....[146]....
        /*0344*/ 	.word	0x0500000f


	//   ....[147]....
        /*0348*/ 	.word	0x0500000f


	//   ....[148]....
        /*034c*/ 	.word	0x0500000f


	//   ....[149]....
        /*0350*/ 	.word	0x0500000f


	//   ....[150]....
        /*0354*/ 	.word	0x0500000f


	//   ....[151]....
        /*0358*/ 	.word	0x0500000f


	//   ....[152]....
        /*035c*/ 	.word	0x0500000f


	//   ....[153]....
        /*0360*/ 	.word	0x0500000f


	//   ....[154]....
        /*0364*/ 	.word	0x0500000f


	//   ....[155]....
        /*0368*/ 	.word	0x0500000f


	//   ....[156]....
        /*036c*/ 	.word	0x0500000f


	//   ....[157]....
        /*0370*/ 	.word	0x0500000f


	//   ....[158]....
        /*0374*/ 	.word	0x0500000f


	//   ....[159]....
        /*0378*/ 	.word	0x0500000f


	//   ....[160]....
        /*037c*/ 	.word	0x0500000f


	//   ....[161]....
        /*0380*/ 	.word	0x0500000f


	//   ....[162]....
        /*0384*/ 	.word	0x0500000f


	//   ....[163]....
        /*0388*/ 	.word	0x0500000f


	//   ....[164]....
        /*038c*/ 	.word	0x0500000f


	//   ....[165]....
        /*0390*/ 	.word	0x0500000f


	//   ....[166]....
        /*0394*/ 	.word	0x0500000f


	//   ....[167]....
        /*0398*/ 	.word	0x0500000f


	//   ....[168]....
        /*039c*/ 	.word	0x0500000f


	//   ....[169]....
        /*03a0*/ 	.word	0x0500000f


	//   ....[170]....
        /*03a4*/ 	.word	0x0500000f


	//   ....[171]....
        /*03a8*/ 	.word	0x0500000f


	//   ....[172]....
        /*03ac*/ 	.word	0x0500000f


	//   ....[173]....
        /*03b0*/ 	.word	0x0500000f


	//   ....[174]....
        /*03b4*/ 	.word	0x0500000f


	//   ....[175]....
        /*03b8*/ 	.word	0x0500000f


	//   ....[176]....
        /*03bc*/ 	.word	0x0500000f


	//   ....[177]....
        /*03c0*/ 	.word	0x0500000f


	//   ....[178]....
        /*03c4*/ 	.word	0x0500000f


	//   ....[179]....
        /*03c8*/ 	.word	0x0500000f


	//   ....[180]....
        /*03cc*/ 	.word	0x0500000f


	//   ....[181]....
        /*03d0*/ 	.word	0x0500000f


	//   ....[182]....
        /*03d4*/ 	.word	0x0500000f


	//   ....[183]....
        /*03d8*/ 	.word	0x0500000f


	//   ....[184]....
        /*03dc*/ 	.word	0x0500000f


	//   ....[185]....
        /*03e0*/ 	.word	0x0500000f


	//   ....[186]....
        /*03e4*/ 	.word	0x0500000f


	//   ....[187]....
        /*03e8*/ 	.word	0x0500000f


	//   ....[188]....
        /*03ec*/ 	.word	0x0500000f


	//   ....[189]....
        /*03f0*/ 	.word	0x0500000f


	//   ....[190]....
        /*03f4*/ 	.word	0x0500000f


	//   ....[191]....
        /*03f8*/ 	.word	0x0500000f


	//   ....[192]....
        /*03fc*/ 	.word	0x0500000f


	//   ....[193]....
        /*0400*/ 	.word	0x0500000f


	//----- nvinfo : EIATTR_COOP_GROUP_INSTR_OFFSETS
	.align		4
.L_173:
        /*0404*/ 	.byte	0x04, 0x28
        /*0406*/ 	.short	(.L_175 - .L_174)


	//   ....[0]....
.L_174:
        /*0408*/ 	.word	0x00000080


	//   ....[1]....
        /*040c*/ 	.word	0x00000090


	//   ....[2]....
        /*0410*/ 	.word	0x000002f0


	//   ....[3]....
        /*0414*/ 	.word	0x00000450


	//   ....[4]....
        /*0418*/ 	.word	0x00000570


	//   ....[5]....
        /*041c*/ 	.word	0x000006d0


	//   ....[6]....
        /*0420*/ 	.word	0x00000d00


	//   ....[7]....
        /*0424*/ 	.word	0x000024b0


	//   ....[8]....
        /*0428*/ 	.word	0x000024d0


	//   ....[9]....
        /*042c*/ 	.word	0x000024f0


	//   ....[10]....
        /*0430*/ 	.word	0x00002510


	//   ....[11]....
        /*0434*/ 	.word	0x00004090


	//   ....[12]....
        /*0438*/ 	.word	0x00004100


	//   ....[13]....
        /*043c*/ 	.word	0x00004110


	//   ....[14]....
        /*0440*/ 	.word	0x00004140


	//   ....[15]....
        /*0444*/ 	.word	0x000056b0


	//   ....[16]....
        /*0448*/ 	.word	0x000056f0


	//   ....[17]....
        /*044c*/ 	.word	0x000057b0


	//   ....[18]....
        /*0450*/ 	.word	0x000057d0


	//   ....[19]....
        /*0454*/ 	.word	0x00007160


	//   ....[20]....
        /*0458*/ 	.word	0x00007190


	//   ....[21]....
        /*045c*/ 	.word	0x00007250


	//   ....[22]....
        /*0460*/ 	.word	0x00007280


	//   ....[23]....
        /*0464*/ 	.word	0x000078b0


	//   ....[24]....
        /*0468*/ 	.word	0x000078f0


	//   ....[25]....
        /*046c*/ 	.word	0x00007a30


	//   ....[26]....
        /*0470*/ 	.word	0x00007a50


	//   ....[27]....
        /*0474*/ 	.word	0x00007b80


	//   ....[28]....
        /*0478*/ 	.word	0x00007ba0


	//   ....[29]....
        /*047c*/ 	.word	0x00007ce0


	//   ....[30]....
        /*0480*/ 	.word	0x00007d20


	//   ....[31]....
        /*0484*/ 	.word	0x00009430


	//   ....[32]....
        /*0488*/ 	.word	0x00009460


	//   ....[33]....
        /*048c*/ 	.word	0x00009490


	//   ....[34]....
        /*0490*/ 	.word	0x000094a0


	//   ....[35]....
        /*0494*/ 	.word	0x000094e0


	//   ....[36]....
        /*0498*/ 	.word	0x00009520


	//   ....[37]....
        /*049c*/ 	.word	0x00009540


	//   ....[38]....
        /*04a0*/ 	.word	0x000095a0


	//   ....[39]....
        /*04a4*/ 	.word	0x000095c0


	//   ....[40]....
        /*04a8*/ 	.word	0x000095e0


	//   ....[41]....
        /*04ac*/ 	.word	0x00009620


	//   ....[42]....
        /*04b0*/ 	.word	0x00009650


	//   ....[43]....
        /*04b4*/ 	.word	0x00009cc0


	//   ....[44]....
        /*04b8*/ 	.word	0x00009cf0


	//   ....[45]....
        /*04bc*/ 	.word	0x00009d40


	//   ....[46]....
        /*04c0*/ 	.word	0x00009d60


	//   ....[47]....
        /*04c4*/ 	.word	0x00009d80


	//   ....[48]....
        /*04c8*/ 	.word	0x00009d90


	//   ....[49]....
        /*04cc*/ 	.word	0x00009da0


	//   ....[50]....
        /*04d0*/ 	.word	0x00009db0


	//   ....[51]....
        /*04d4*/ 	.word	0x00009dc0


	//   ....[52]....
        /*04d8*/ 	.word	0x00009e00


	//   ....[53]....
        /*04dc*/ 	.word	0x00009e30


	//   ....[54]....
        /*04e0*/ 	.word	0x00009ec0


	//   ....[55]....
        /*04e4*/ 	.word	0x00009ff0


	//   ....[56]....
        /*04e8*/ 	.word	0x0000a060


	//   ....[57]....
        /*04ec*/ 	.word	0x0000a1f0


	//   ....[58]....
        /*04f0*/ 	.word	0x0000a210


	//   ....[59]....
        /*04f4*/ 	.word	0x0000a760


	//   ....[60]....
        /*04f8*/ 	.word	0x0000a790


	//   ....[61]....
        /*04fc*/ 	.word	0x0000a7a0


	//   ....[62]....
        /*0500*/ 	.word	0x0000a7e0


	//   ....[63]....
        /*0504*/ 	.word	0x0000a8a0


	//   ....[64]....
        /*0508*/ 	.word	0x0000a900


	//   ....[65]....
        /*050c*/ 	.word	0x0000a980


	//   ....[66]....
        /*0510*/ 	.word	0x0000a9a0


	//   ....[67]....
        /*0514*/ 	.word	0x0000aa30


	//   ....[68]....
        /*0518*/ 	.word	0x0000aa50


	//   ....[69]....
        /*051c*/ 	.word	0x0000aae0


	//   ....[70]....
        /*0520*/ 	.word	0x0000ab00


	//   ....[71]....
        /*0524*/ 	.word	0x0000ab90


	//   ....[72]....
        /*0528*/ 	.word	0x0000abb0


	//   ....[73]....
        /*052c*/ 	.word	0x0000ac40


	//   ....[74]....
        /*0530*/ 	.word	0x0000ac90


	//   ....[75]....
        /*0534*/ 	.word	0x0000b040


	//   ....[76]....
        /*0538*/ 	.word	0x0000b130


	//   ....[77]....
        /*053c*/ 	.word	0x0000b2c0


	//   ....[78]....
        /*0540*/ 	.word	0x0000b2f0


	//   ....[79]....
        /*0544*/ 	.word	0x0000b340


	//   ....[80]....
        /*0548*/ 	.word	0x0000b390


	//   ....[81]....
        /*054c*/ 	.word	0x0000b3e0


	//   ....[82]....
        /*0550*/ 	.word	0x0000b450


	//   ....[83]....
        /*0554*/ 	.word	0x0000b460


	//   ....[84]....
        /*0558*/ 	.word	0x0000b490


	//   ....[85]....
        /*055c*/ 	.word	0x0000b4b0


	//   ....[86]....
        /*0560*/ 	.word	0x0000b4e0


	//   ....[87]....
        /*0564*/ 	.word	0x0000bc70


	//   ....[88]....
        /*0568*/ 	.word	0x0000bc90


	//   ....[89]....
        /*056c*/ 	.word	0x0000bca0


	//   ....[90]....
        /*0570*/ 	.word	0x0000bcb0


	//   ....[91]....
        /*0574*/ 	.word	0x0000bcd0


	//   ....[92]....
        /*0578*/ 	.word	0x0000bd00


	//   ....[93]....
        /*057c*/ 	.word	0x0000bd20


	//   ....[94]....
        /*0580*/ 	.word	0x0000bd50


	//   ....[95]....
        /*0584*/ 	.word	0x0000bd70


	//   ....[96]....
        /*0588*/ 	.word	0x0000bda0


	//   ....[97]....
        /*058c*/ 	.word	0x0000bdd0


	//   ....[98]....
        /*0590*/ 	.word	0x0000bdf0


	//   ....[99]....
        /*0594*/ 	.word	0x0000c160


	//   ....[100]....
        /*0598*/ 	.word	0x0000c180


	//   ....[101]....
        /*059c*/ 	.word	0x0000c190


	//   ....[102]....
        /*05a0*/ 	.word	0x0000c1b0


	//   ....[103]....
        /*05a4*/ 	.word	0x0000c1d0


	//   ....[104]....
        /*05a8*/ 	.word	0x0000c230


	//   ....[105]....
        /*05ac*/ 	.word	0x0000c250


	//   ....[106]....
        /*05b0*/ 	.word	0x0000c2b0


	//   ....[107]....
        /*05b4*/ 	.word	0x0000c2d0


	//   ....[108]....
        /*05b8*/ 	.word	0x0000c330


	//   ....[109]....
        /*05bc*/ 	.word	0x0000c360


	//   ....[110]....
        /*05c0*/ 	.word	0x0000c3b0


	//   ....[111]....
        /*05c4*/ 	.word	0x0000c770


	//   ....[112]....
        /*05c8*/ 	.word	0x0000ccc0


	//   ....[113]....
        /*05cc*/ 	.word	0x0000cdb0


	//   ....[114]....
        /*05d0*/ 	.word	0x0000ce50


	//   ....[115]....
        /*05d4*/ 	.word	0x0000cec0


	//   ....[116]....
        /*05d8*/ 	.word	0x0000cf70


	//   ....[117]....
        /*05dc*/ 	.word	0x0000d070


	//   ....[118]....
        /*05e0*/ 	.word	0x0000d0c0


	//   ....[119]....
        /*05e4*/ 	.word	0x0000d1c0


	//   ....[120]....
        /*05e8*/ 	.word	0x0000d210


	//   ....[121]....
        /*05ec*/ 	.word	0x0000d270


	//   ....[122]....
        /*05f0*/ 	.word	0x0000d340


	//   ....[123]....
        /*05f4*/ 	.word	0x0000d430


	//   ....[124]....
        /*05f8*/ 	.word	0x0000d480


	//   ....[125]....
        /*05fc*/ 	.word	0x0000d540


	//   ....[126]....
        /*0600*/ 	.word	0x0000d5d0


	//   ....[127]....
        /*0604*/ 	.word	0x0000d670


	//   ....[128]....
        /*0608*/ 	.word	0x0000d740


	//   ....[129]....
        /*060c*/ 	.word	0x0000d860


	//   ....[130]....
        /*0610*/ 	.word	0x0000d8d0


	//   ....[131]....
        /*0614*/ 	.word	0x0000d930


	//   ....[132]....
        /*0618*/ 	.word	0x0000da20


	//   ....[133]....
        /*061c*/ 	.word	0x0000dac0


	//   ....[134]....
        /*0620*/ 	.word	0x0000dbc0


	//   ....[135]....
        /*0624*/ 	.word	0x0000dcc0


	//   ....[136]....
        /*0628*/ 	.word	0x0000dd30


	//   ....[137]....
        /*062c*/ 	.word	0x0000dd90


	//   ....[138]....
        /*0630*/ 	.word	0x0000de70


	//   ....[139]....
        /*0634*/ 	.word	0x0000df80


	//   ....[140]....
        /*0638*/ 	.word	0x0000dfd0


	//   ....[141]....
        /*063c*/ 	.word	0x0000e060


	//   ....[142]....
        /*0640*/ 	.word	0x0000e100


	//   ....[143]....
        /*0644*/ 	.word	0x0000e180


	//   ....[144]....
        /*0648*/ 	.word	0x0000e250


	//   ....[145]....
        /*064c*/ 	.word	0x0000e360


	//   ....[146]....
        /*0650*/ 	.word	0x0000e3b0


	//   ....[147]....
        /*0654*/ 	.word	0x0000e420


	//   ....[148]....
        /*0658*/ 	.word	0x0000e510


	//   ....[149]....
        /*065c*/ 	.word	0x0000e620


	//   ....[150]....
        /*0660*/ 	.word	0x0000e670


	//   ....[151]....
        /*0664*/ 	.word	0x0000e6f0


	//   ....[152]....
        /*0668*/ 	.word	0x0000e7d0


	//   ....[153]....
        /*066c*/ 	.word	0x0000e8e0


	//   ....[154]....
        /*0670*/ 	.word	0x0000e930


	//   ....[155]....
        /*0674*/ 	.word	0x0000e9b0


	//   ....[156]....
        /*0678*/ 	.word	0x0000ea80


	//   ....[157]....
        /*067c*/ 	.word	0x0000ebc0


	//   ....[158]....
        /*0680*/ 	.word	0x0000ec90


	//   ....[159]....
        /*0684*/ 	.word	0x0000ed30


	//   ....[160]....
        /*0688*/ 	.word	0x0000ee70


	//   ....[161]....
        /*068c*/ 	.word	0x0000eed0


	//   ....[162]....
        /*0690*/ 	.word	0x0000eff0


	//   ....[163]....
        /*0694*/ 	.word	0x0000f050


	//   ....[164]....
        /*0698*/ 	.word	0x0000f170


	//   ....[165]....
        /*069c*/ 	.word	0x0000f1d0


	//   ....[166]....
        /*06a0*/ 	.word	0x0000f2e0


	//   ....[167]....
        /*06a4*/ 	.word	0x0000f340


	//   ....[168]....
        /*06a8*/ 	.word	0x0000f420


	//   ....[169]....
        /*06ac*/ 	.word	0x0000f500


	//   ....[170]....
        /*06b0*/ 	.word	0x0000f5a0


	//   ....[171]....
        /*06b4*/ 	.word	0x0000f600


	//   ....[172]....
        /*06b8*/ 	.word	0x0000f6a0


	//   ....[173]....
        /*06bc*/ 	.word	0x0000f700


	//   ....[174]....
        /*06c0*/ 	.word	0x0000f7a0


	//   ....[175]....
        /*06c4*/ 	.word	0x0000f800


	//   ....[176]....
        /*06c8*/ 	.word	0x0000f8b0


	//   ....[177]....
        /*06cc*/ 	.word	0x0000f910


	//   ....[178]....
        /*06d0*/ 	.word	0x0000f9c0


	//   ....[179]....
        /*06d4*/ 	.word	0x0000fa20


	//   ....[180]....
        /*06d8*/ 	.word	0x0000fad0


	//   ....[181]....
        /*06dc*/ 	.word	0x0000fbb0


	//   ....[182]....
        /*06e0*/ 	.word	0x0000fc50


	//   ....[183]....
        /*06e4*/ 	.word	0x0000fcb0


	//   ....[184]....
        /*06e8*/ 	.word	0x0000fd80


	//   ....[185]....
        /*06ec*/ 	.word	0x0000fde0


	//   ....[186]....
        /*06f0*/ 	.word	0x0000feb0


	//   ....[187]....
        /*06f4*/ 	.word	0x0000ff10


	//   ....[188]....
        /*06f8*/ 	.word	0x0000ffe0


	//   ....[189]....
        /*06fc*/ 	.word	0x00010040


	//   ....[190]....
        /*0700*/ 	.word	0x00010110


	//   ....[191]....
        /*0704*/ 	.word	0x00010170


	//   ....[192]....
        /*0708*/ 	.word	0x00010250


	//   ....[193]....
        /*070c*/ 	.word	0x00010360


	//----- nvinfo : EIATTR_REG_RECONFIG
	.align		4
.L_175:
        /*0710*/ 	.byte	0x01, 0x54
	.zero		2


	//----- nvinfo : EIATTR_SYSCALL_OFFSETS
	.align		4
        /*0714*/ 	.byte	0x04, 0x46
        /*0716*/ 	.short	(.L_177 - .L_176)


	//   ....[0]....
.L_176:
        /*0718*/ 	.word	0x00001070


	//   ....[1]....
        /*071c*/ 	.word	0x00008ce0


	//   ....[2]....
        /*0720*/ 	.word	0x00008e20


	//   ....[3]....
        /*0724*/ 	.word	0x00008f10


	//   ....[4]....
        /*0728*/ 	.word	0x000099c0


	//   ....[5]....
        /*072c*/ 	.word	0x0000a480


	//----- nvinfo : EIATTR_MBARRIER_INSTR_OFFSETS
	.align		4
.L_177:
        /*0730*/ 	.byte	0x04, 0x39
        /*0732*/ 	.short	(.L_179 - .L_178)


	//   ....[0]....
.L_178:
        /*0734*/ 	.word	0x00000190
        /*0738*/ 	.word	0x000000ff
        /*073c*/ 	.word	0x00032400
        /*0740*/ 	.short	0x0100
        /*0742*/ 	.byte	0x08
	.zero		1


	//   ....[1]....
        /*0744*/ 	.word	0x000001a0
        /*0748*/ 	.word	0x000000ff
        /*074c*/ 	.word	0x00032410
        /*0750*/ 	.short	0x0100
        /*0752*/ 	.byte	0x08
	.zero		1


	//   ....[2]....
        /*0754*/ 	.word	0x000001b0
        /*0758*/ 	.word	0x000000ff
        /*075c*/ 	.word	0x00032420
        /*0760*/ 	.short	0x0100
        /*0762*/ 	.byte	0x08
	.zero		1


	//   ....[3]....
        /*0764*/ 	.word	0x000002a0
        /*0768*/ 	.word	0x000000ff
        /*076c*/ 	.word	0x00032430
        /*0770*/ 	.short	0x0100
        /*0772*/ 	.byte	0x08
	.zero		1


	//   ....[4]....
        /*0774*/ 	.word	0x000002b0
        /*0778*/ 	.word	0x000000ff
        /*077c*/ 	.word	0x00032440
        /*0780*/ 	.short	0x0100
        /*0782*/ 	.byte	0x08
	.zero		1


	//   ....[5]....
        /*0784*/ 	.word	0x000002c0
        /*0788*/ 	.word	0x000000ff
        /*078c*/ 	.word	0x00032438
        /*0790*/ 	.short	0x0100
        /*0792*/ 	.byte	0x08
	.zero		1


	//   ....[6]....
        /*0794*/ 	.word	0x000002d0
        /*0798*/ 	.word	0x000000ff
        /*079c*/ 	.word	0x00032448
        /*07a0*/ 	.short	0x0100
        /*07a2*/ 	.byte	0x08
	.zero		1


	//   ....[7]....
        /*07a4*/ 	.word	0x00000400
        /*07a8*/ 	.word	0x000000ff
        /*07ac*/ 	.word	0x00032450
        /*07b0*/ 	.short	0x0100
        /*07b2*/ 	.byte	0x08
	.zero		1


	//   ....[8]....
        /*07b4*/ 	.word	0x00000410
        /*07b8*/ 	.word	0x000000ff
        /*07bc*/ 	.word	0x00032460
        /*07c0*/ 	.short	0x0100
        /*07c2*/ 	.byte	0x08
	.zero		1


	//   ....[9]....
        /*07c4*/ 	.word	0x00000420
        /*07c8*/ 	.word	0x000000ff
        /*07cc*/ 	.word	0x00032458
        /*07d0*/ 	.short	0x0100
        /*07d2*/ 	.byte	0x08
	.zero		1


	//   ....[10]....
        /*07d4*/ 	.word	0x00000430
        /*07d8*/ 	.word	0x000000ff
        /*07dc*/ 	.word	0x00032468
        /*07e0*/ 	.short	0x0100
        /*07e2*/ 	.byte	0x08
	.zero		1


	//   ....[11]....
        /*07e4*/ 	.word	0x00000520
        /*07e8*/ 	.word	0x000000ff
        /*07ec*/ 	.word	0x00032470
        /*07f0*/ 	.short	0x0100
        /*07f2*/ 	.byte	0x06
	.zero		1


	//   ....[12]....
        /*07f4*/ 	.word	0x00000530
        /*07f8*/ 	.word	0x000000ff
        /*07fc*/ 	.word	0x00032480
        /*0800*/ 	.short	0x0100
        /*0802*/ 	.byte	0x06
	.zero		1


	//   ....[13]....
        /*0804*/ 	.word	0x00000540
        /*0808*/ 	.word	0x000000ff
        /*080c*/ 	.word	0x00032478
        /*0810*/ 	.short	0x0100
        /*0812*/ 	.byte	0x06
	.zero		1


	//   ....[14]....
        /*0814*/ 	.word	0x00000550
        /*0818*/ 	.word	0x000000ff
        /*081c*/ 	.word	0x00032488
        /*0820*/ 	.short	0x0100
        /*0822*/ 	.byte	0x06
	.zero		1


	//   ....[15]....
        /*0824*/ 	.word	0x00000680
        /*0828*/ 	.word	0x000000ff
        /*082c*/ 	.word	0x00032490
        /*0830*/ 	.short	0x0100
        /*0832*/ 	.byte	0x08
	.zero		1


	//   ....[16]....
        /*0834*/ 	.word	0x00000690
        /*0838*/ 	.word	0x000000ff
        /*083c*/ 	.word	0x000324a0
        /*0840*/ 	.short	0x0100
        /*0842*/ 	.byte	0x08
	.zero		1


	//   ....[17]....
        /*0844*/ 	.word	0x000006a0
        /*0848*/ 	.word	0x000000ff
        /*084c*/ 	.word	0x00032498
        /*0850*/ 	.short	0x0100
        /*0852*/ 	.byte	0x08
	.zero		1


	//   ....[18]....
        /*0854*/ 	.word	0x000006b0
        /*0858*/ 	.word	0x000000ff
        /*085c*/ 	.word	0x000324a8
        /*0860*/ 	.short	0x0100
        /*0862*/ 	.byte	0x08
	.zero		1


	//   ....[19]....
        /*0864*/ 	.word	0x000007f0
        /*0868*/ 	.word	0x000000ff
        /*086c*/ 	.word	0x000324b0
        /*0870*/ 	.short	0x0100
        /*0872*/ 	.byte	0x08
	.zero		1


	//   ....[20]....
        /*0874*/ 	.word	0x00000800
        /*0878*/ 	.word	0x000000ff
        /*087c*/ 	.word	0x000324c0
        /*0880*/ 	.short	0x0100
        /*0882*/ 	.byte	0x08
	.zero		1


	//   ....[21]....
        /*0884*/ 	.word	0x00000810
        /*0888*/ 	.word	0x000000ff
        /*088c*/ 	.word	0x000324b8
        /*0890*/ 	.short	0x0100
        /*0892*/ 	.byte	0x08
	.zero		1


	//   ....[22]....
        /*0894*/ 	.word	0x00000820
        /*0898*/ 	.word	0x000000ff
        /*089c*/ 	.word	0x000324c8
        /*08a0*/ 	.short	0x0100
        /*08a2*/ 	.byte	0x08
	.zero		1


	//   ....[23]....
        /*08a4*/ 	.word	0x000010c0
        /*08a8*/ 	.word	0x000000ff
        /*08ac*/ 	.word	0x00032400
        /*08b0*/ 	.short	0x010a
        /*08b2*/ 	.byte	0x33
	.zero		1


	//   ....[24]....
        /*08b4*/ 	.word	0x00001190
        /*08b8*/ 	.word	0x000000ff
        /*08bc*/ 	.word	0x00032430
        /*08c0*/ 	.short	0x010a
        /*08c2*/ 	.byte	0x1b
	.zero		1


	//   ....[25]....
        /*08c4*/ 	.word	0x000011d0
        /*08c8*/ 	.word	0x000000ff
        /*08cc*/ 	.word	0x00032430
        /*08d0*/ 	.short	0x010a
        /*08d2*/ 	.byte	0x1b
	.zero		1


	//   ....[26]....
        /*08d4*/ 	.word	0x00001430
        /*08d8*/ 	.word	0x000000ff
        /*08dc*/ 	.word	0x00032410
        /*08e0*/ 	.short	0x010a
        /*08e2*/ 	.byte	0x33
	.zero		1


	//   ....[27]....
        /*08e4*/ 	.word	0x00001470
        /*08e8*/ 	.word	0x000000ff
        /*08ec*/ 	.word	0x00032450
        /*08f0*/ 	.short	0x010a
        /*08f2*/ 	.byte	0x1b
	.zero		1


	//   ....[28]....
        /*08f4*/ 	.word	0x000014b0
        /*08f8*/ 	.word	0x000000ff
        /*08fc*/ 	.word	0x00032450
        /*0900*/ 	.short	0x010a
        /*0902*/ 	.byte	0x1b
	.zero		1


	//   ....[29]....
        /*0904*/ 	.word	0x00001d60
        /*0908*/ 	.word	0x000000ff
        /*090c*/ 	.word	0x00000000
        /*0910*/ 	.short	0x0101
        /*0912*/ 	.byte	0x06
	.zero		1


	//   ....[30]....
        /*0914*/ 	.word	0x00003220
        /*0918*/ 	.word	0x000000ff
        /*091c*/ 	.word	0x00000000
        /*0920*/ 	.short	0x0101
        /*0922*/ 	.byte	0x1b
	.zero		1


	//   ....[31]....
        /*0924*/ 	.word	0x00003380
        /*0928*/ 	.word	0x000000ff
        /*092c*/ 	.word	0x00032430
        /*0930*/ 	.short	0x010a
        /*0932*/ 	.byte	0x1c
	.zero		1


	//   ....[32]....
        /*0934*/ 	.word	0x000033c0
        /*0938*/ 	.word	0x000000ff
        /*093c*/ 	.word	0x00032430
        /*0940*/ 	.short	0x010a
        /*0942*/ 	.byte	0x1c
	.zero		1


	//   ....[33]....
        /*0944*/ 	.word	0x00003540
        /*0948*/ 	.word	0x000000ff
        /*094c*/ 	.word	0x00032450
        /*0950*/ 	.short	0x010a
        /*0952*/ 	.byte	0x1c
	.zero		1


	//   ....[34]....
        /*0954*/ 	.word	0x00003580
        /*0958*/ 	.word	0x000000ff
        /*095c*/ 	.word	0x00032450
        /*0960*/ 	.short	0x010a
        /*0962*/ 	.byte	0x1c
	.zero		1


	//   ....[35]....
        /*0964*/ 	.word	0x00003e00
        /*0968*/ 	.word	0x000000ff
        /*096c*/ 	.word	0x00000000
        /*0970*/ 	.short	0x0101
        /*0972*/ 	.byte	0x06
	.zero		1


	//   ....[36]....
        /*0974*/ 	.word	0x00005690
        /*0978*/ 	.word	0x000000ff
        /*097c*/ 	.word	0x00000000
        /*0980*/ 	.short	0x0101
        /*0982*/ 	.byte	0x1c
	.zero		1


	//   ....[37]....
        /*0984*/ 	.word	0x000078d0
        /*0988*/ 	.word	0x000000cf
        /*098c*/ 	.word	0x00000000
        /*0990*/ 	.short	0x0101
        /*0992*/ 	.byte	0x3f
	.zero		1


	//   ....[38]....
        /*0994*/ 	.word	0x00009230
        /*0998*/ 	.word	0x00000011
        /*099c*/ 	.word	0x00032440
        /*09a0*/ 	.short	0x010a
        /*09a2*/ 	.byte	0x3f
	.zero		1


	//   ....[39]....
        /*09a4*/ 	.word	0x00009790
        /*09a8*/ 	.word	0x00000011
        /*09ac*/ 	.word	0x00032430
        /*09b0*/ 	.short	0x0107
        /*09b2*/ 	.byte	0x3f
	.zero		1


	//   ....[40]....
        /*09b4*/ 	.word	0x00009850
        /*09b8*/ 	.word	0x00000011
        /*09bc*/ 	.word	0x00032430
        /*09c0*/ 	.short	0x0101
        /*09c2*/ 	.byte	0x3f
	.zero		1


	//   ....[41]....
        /*09c4*/ 	.word	0x0000a300
        /*09c8*/ 	.word	0x000000ff
        /*09cc*/ 	.word	0x00032400
        /*09d0*/ 	.short	0x0107
        /*09d2*/ 	.byte	0x25
	.zero		1


	//   ....[42]....
        /*09d4*/ 	.word	0x0000a350
        /*09d8*/ 	.word	0x000000ff
        /*09dc*/ 	.word	0x00032400
        /*09e0*/ 	.short	0x0101
        /*09e2*/ 	.byte	0x25
	.zero		1


	//   ....[43]....
        /*09e4*/ 	.word	0x0000ad50
        /*09e8*/ 	.word	0x000000ff
        /*09ec*/ 	.word	0x00032410
        /*09f0*/ 	.short	0x0107
        /*09f2*/ 	.byte	0x25
	.zero		1


	//   ....[44]....
        /*09f4*/ 	.word	0x0000adb0
        /*09f8*/ 	.word	0x000000ff
        /*09fc*/ 	.word	0x00032410
        /*0a00*/ 	.short	0x0101
        /*0a02*/ 	.byte	0x25
	.zero		1


	//   ....[45]....
        /*0a04*/ 	.word	0x0000add0
        /*0a08*/ 	.word	0x000000ff
        /*0a0c*/ 	.word	0x00032420
        /*0a10*/ 	.short	0x010a
        /*0a12*/ 	.byte	0x25
	.zero		1


	//   ....[46]....
        /*0a14*/ 	.word	0x0000ae60
        /*0a18*/ 	.word	0x00000011
        /*0a1c*/ 	.word	0x00032460
        /*0a20*/ 	.short	0x010a
        /*0a22*/ 	.byte	0x3f
	.zero		1


	//   ....[47]....
        /*0a24*/ 	.word	0x0000b750
        /*0a28*/ 	.word	0x00000011
        /*0a2c*/ 	.word	0x00032450
        /*0a30*/ 	.short	0x0107
        /*0a32*/ 	.byte	0x3f
	.zero		1


	//   ....[48]....
        /*0a34*/ 	.word	0x0000b830
        /*0a38*/ 	.word	0x00000011
        /*0a3c*/ 	.word	0x00032450
        /*0a40*/ 	.short	0x0101
        /*0a42*/ 	.byte	0x3f
	.zero		1


	//   ....[49]....
        /*0a44*/ 	.word	0x0000bad0
        /*0a48*/ 	.word	0x00000011
        /*0a4c*/ 	.word	0x00032440
        /*0a50*/ 	.short	0x010a
        /*0a52*/ 	.byte	0x3f
	.zero		1


	//   ....[50]....
        /*0a54*/ 	.word	0x0000bea0
        /*0a58*/ 	.word	0x00000011
        /*0a5c*/ 	.word	0x00032430
        /*0a60*/ 	.short	0x0107
        /*0a62*/ 	.byte	0x3f
	.zero		1


	//   ....[51]....
        /*0a64*/ 	.word	0x0000bf60
        /*0a68*/ 	.word	0x00000011
        /*0a6c*/ 	.word	0x00032430
        /*0a70*/ 	.short	0x0101
        /*0a72*/ 	.byte	0x3f
	.zero		1


	//   ....[52]....
        /*0a74*/ 	.word	0x0000bf90
        /*0a78*/ 	.word	0x00000011
        /*0a7c*/ 	.word	0x00032460
        /*0a80*/ 	.short	0x010a
        /*0a82*/ 	.byte	0x3f
	.zero		1


	//   ....[53]....
        /*0a84*/ 	.word	0x0000c4b0
        /*0a88*/ 	.word	0x00000011
        /*0a8c*/ 	.word	0x00032450
        /*0a90*/ 	.short	0x0107
        /*0a92*/ 	.byte	0x3f
	.zero		1


	//   ....[54]....
        /*0a94*/ 	.word	0x0000c580
        /*0a98*/ 	.word	0x00000011
        /*0a9c*/ 	.word	0x00032450
        /*0aa0*/ 	.short	0x0101
        /*0aa2*/ 	.byte	0x3f
	.zero		1


	//   ....[55]....
        /*0aa4*/ 	.word	0x0000c6f0
        /*0aa8*/ 	.word	0x00000007
        /*0aac*/ 	.word	0x00032420
        /*0ab0*/ 	.short	0x010a
        /*0ab2*/ 	.byte	0x3f
	.zero		1


	//   ....[56]....
        /*0ab4*/ 	.word	0x0000c870
        /*0ab8*/ 	.word	0x00000005
        /*0abc*/ 	.word	0x00032440
        /*0ac0*/ 	.short	0x010a
        /*0ac2*/ 	.byte	0x3f
	.zero		1


	//   ....[57]....
        /*0ac4*/ 	.word	0x0000c910
        /*0ac8*/ 	.word	0x00000003
        /*0acc*/ 	.word	0x00032440
        /*0ad0*/ 	.short	0x010a
        /*0ad2*/ 	.byte	0x3f
	.zero		1


	//   ....[58]....
        /*0ad4*/ 	.word	0x0000c950
        /*0ad8*/ 	.word	0x00000005
        /*0adc*/ 	.word	0x00032460
        /*0ae0*/ 	.short	0x010a
        /*0ae2*/ 	.byte	0x3f
	.zero		1


	//   ....[59]....
        /*0ae4*/ 	.word	0x0000c990
        /*0ae8*/ 	.word	0x00000003
        /*0aec*/ 	.word	0x00032460
        /*0af0*/ 	.short	0x010a
        /*0af2*/ 	.byte	0x3f
	.zero		1


	//   ....[60]....
        /*0af4*/ 	.word	0x0000ca00
        /*0af8*/ 	.word	0x00000003
        /*0afc*/ 	.word	0x00032400
        /*0b00*/ 	.short	0x010a
        /*0b02*/ 	.byte	0x3f
	.zero		1


	//   ....[61]....
        /*0b04*/ 	.word	0x0000ca60
        /*0b08*/ 	.word	0x00000004
        /*0b0c*/ 	.word	0x00032430
        /*0b10*/ 	.short	0x010a
        /*0b12*/ 	.byte	0x3f
	.zero		1


	//   ....[62]....
        /*0b14*/ 	.word	0x0000cac0
        /*0b18*/ 	.word	0x00000005
        /*0b1c*/ 	.word	0x00032410
        /*0b20*/ 	.short	0x010a
        /*0b22*/ 	.byte	0x3f
	.zero		1


	//   ....[63]....
        /*0b24*/ 	.word	0x0000cb20
        /*0b28*/ 	.word	0x00000000
        /*0b2c*/ 	.word	0x00032450
        /*0b30*/ 	.short	0x010a
        /*0b32*/ 	.byte	0x3f
	.zero		1


	//   ....[64]....
        /*0b34*/ 	.word	0x0000cb80
        /*0b38*/ 	.word	0x00000003
        /*0b3c*/ 	.word	0x00032430
        /*0b40*/ 	.short	0x010a
        /*0b42*/ 	.byte	0x3f
	.zero		1


	//   ....[65]....
        /*0b44*/ 	.word	0x0000cbe0
        /*0b48*/ 	.word	0x00000003
        /*0b4c*/ 	.word	0x00032450
        /*0b50*/ 	.short	0x010a
        /*0b52*/ 	.byte	0x3f
	.zero		1


	//   ....[66]....
        /*0b54*/ 	.word	0x0000cd00
        /*0b58*/ 	.word	0x00000011
        /*0b5c*/ 	.word	0x00032440
        /*0b60*/ 	.short	0x010a
        /*0b62*/ 	.byte	0x3f
	.zero		1


	//   ....[67]....
        /*0b64*/ 	.word	0x0000eac0
        /*0b68*/ 	.word	0x00000003
        /*0b6c*/ 	.word	0x00032420
        /*0b70*/ 	.short	0x010a
        /*0b72*/ 	.byte	0x3f
	.zero		1


	//   ....[68]....
        /*0b74*/ 	.word	0x0000eb10
        /*0b78*/ 	.word	0x00000011
        /*0b7c*/ 	.word	0x00032460
        /*0b80*/ 	.short	0x010a
        /*0b82*/ 	.byte	0x3f
	.zero		1


	//   ....[69]....
        /*0b84*/ 	.word	0x0000f450
        /*0b88*/ 	.word	0x00000011
        /*0b8c*/ 	.word	0x00032440
        /*0b90*/ 	.short	0x010a
        /*0b92*/ 	.byte	0x3f
	.zero		1


	//   ....[70]....
        /*0b94*/ 	.word	0x0000fb00
        /*0b98*/ 	.word	0x00000011
        /*0b9c*/ 	.word	0x00032460
        /*0ba0*/ 	.short	0x010a
        /*0ba2*/ 	.byte	0x3f
	.zero		1


	//   ....[71]....
        /*0ba4*/ 	.word	0x00010280
        /*0ba8*/ 	.word	0x00000007
        /*0bac*/ 	.word	0x00032420
        /*0bb0*/ 	.short	0x010a
        /*0bb2*/ 	.byte	0x3f
	.zero		1


	//   ....[72]....
        /*0bb4*/ 	.word	0x00010420
        /*0bb8*/ 	.word	0x00000005
        /*0bbc*/ 	.word	0x00032440
        /*0bc0*/ 	.short	0x010a
        /*0bc2*/ 	.byte	0x3f
	.zero		1


	//   ....[73]....
        /*0bc4*/ 	.word	0x00010470
        /*0bc8*/ 	.word	0x00000003
        /*0bcc*/ 	.word	0x00032440
        /*0bd0*/ 	.short	0x010a
        /*0bd2*/ 	.byte	0x3f
	.zero		1


	//   ....[74]....
        /*0bd4*/ 	.word	0x000104c0
        /*0bd8*/ 	.word	0x00000005
        /*0bdc*/ 	.word	0x00032460
        /*0be0*/ 	.short	0x010a
        /*0be2*/ 	.byte	0x3f
	.zero		1


	//----- nvinfo : EIATTR_NUM_MBARRIERS
	.align		4
.L_179:
        /*0be4*/ 	.byte	0x03, 0x38
        /*0be6*/ 	.short	0x0017


	//----- nvinfo : EIATTR_EXIT_INSTR_OFFSETS
	.align		4
        /*0be8*/ 	.byte	0x04, 0x1c
        /*0bea*/ 	.short	(.L_181 - .L_180)


	//   ....[0]....
.L_180:
        /*0bec*/ 	.word	0x00000970


	//   ....[1]....
        /*0bf0*/ 	.word	0x00007e80


	//   ....[2]....
        /*0bf4*/ 	.word	0x0000c9e0


	//----- nvinfo : EIATTR_MAX_THREADS
	.align		4
.L_181:
        /*0bf8*/ 	.byte	0x04, 0x05
        /*0bfa*/ 	.short	(.L_183 - .L_182)
.L_182:
        /*0bfc*/ 	.word	0x00000180
        /*0c00*/ 	.word	0x00000001
        /*0c04*/ 	.word	0x00000001


	//----- nvinfo : EIATTR_CRS_STACK_SIZE
	.align		4
.L_183:
        /*0c08*/ 	.byte	0x04, 0x1e
        /*0c0a*/ 	.short	(.L_185 - .L_184)
.L_184:
        /*0c0c*/ 	.word	0x00000000


	//----- nvinfo : EIATTR_CBANK_PARAM_SIZE
	.align		4
.L_185:
        /*0c10*/ 	.byte	0x03, 0x19
        /*0c12*/ 	.short	0x0b70


	//----- nvinfo : EIATTR_PARAM_CBANK
	.align		4
        /*0c14*/ 	.byte	0x04, 0x0a
        /*0c16*/ 	.short	(.L_187 - .L_186)
	.align		4
.L_186:
        /*0c18*/ 	.word	index@(.nv.constant0._ZN7cutlass13device_kernelIN5flash11enable_sm90INS1_16FlashAttnFwdSm90INS1_25CollectiveMainloopFwdSm90ILi2EN4cute5tupleIJNS5_1CILi1EEES8_S8_EEENS6_IJNS7_ILi128EEENS7_ILi96EEENS7_ILi64EEEEEELi256ENS_6half_tEfNS_4arch4Sm90ELb0ELb0ELb0ELb0ELb1ELb0ELb1ELb1ELb0ELb1ELb0ELb0EEENS1_21CollectiveEpilogueFwdINS6_IJSA_NS7_ILi256EEESB_EEES9_SE_SG_Li256ELb0ELb1ELb0ELb0EEENS1_29StaticPersistentTileSchedulerILb0EEEEEEEEEvNT_6ParamsE)
        /*0c1c*/ 	.short	0x0210
        /*0c1e*/ 	.short	0x0b70


	//----- nvinfo : EIATTR_SW_WAR
	.align		4
.L_187:
        /*0c20*/ 	.byte	0x04, 0x36
        /*0c22*/ 	.short	(.L_189 - .L_188)
.L_188:
        /*0c24*/ 	.word	0x00000008
.L_189:


//--------------------- .nv.info._ZN7cutlass13device_kernelIN5flash11enable_sm90INS1_16FlashAttnFwdSm90INS1_25CollectiveMainloopFwdSm90ILi2EN4cute5tupleIJNS5_1CILi1EEES8_S8_EEENS6_IJNS7_ILi128EEENS7_ILi96EEENS7_ILi64EEEEEELi256ENS_6half_tEfNS_4arch4Sm90ELb0ELb0ELb0ELb1ELb1ELb0ELb0ELb1ELb0ELb1ELb0ELb0EEENS1_21CollectiveEpilogueFwdINS6_IJSA_NS7_ILi256EEESB_EEES9_SE_SG_Li256ELb1ELb1ELb0ELb0EEENS1_36VarlenDynamicPersistentTileSchedulerILi128ELi96ELi256ELi128ELb0ELb1ELb1ELb0ELb1ELb1EEEEEEEEEvNT_6ParamsE --------------------------
	.section	.nv.info._ZN7cutlass13device_kernelIN5flash11enable_sm90INS1_16FlashAttnFwdSm90INS1_25CollectiveMainloopFwdSm90ILi2EN4cute5tupleIJNS5_1CILi1EEES8_S8_EEENS6_IJNS7_ILi128EEENS7_ILi96EEENS7_ILi64EEEEEELi256ENS_6half_tEfNS_4arch4Sm90ELb0ELb0ELb0ELb1ELb1ELb0ELb0ELb1ELb0ELb1ELb0ELb0EEENS1_21CollectiveEpilogueFwdINS6_IJSA_NS7_ILi256EEESB_EEES9_SE_SG_Li256ELb1ELb1ELb0ELb0EEENS1_36VarlenDynamicPersistentTileSchedulerILi128ELi96ELi256ELi128ELb0ELb1ELb1ELb0ELb1ELb1EEEEEEEEEvNT_6ParamsE,"",@"SHT_CUDA_INFO"
	.sectionflags	@""
	.align	4


	//----- nvinfo : EIATTR_CUDA_API_VERSION
	.align		4
        /*0000*/ 	.byte	0x04, 0x37
        /*0002*/ 	.short	(.L_191 - .L_190)
.L_190:
        /*0004*/ 	.word	0x00000082


	//----- nvinfo : EIATTR_KPARAM_INFO
	.align		4
.L_191:
        /*0008*/ 	.byte	0x04, 0x17
        /*000a*/ 	.short	(.L_193 - .L_192)
.L_192:
        /*000c*/ 	.word	0x00000000
        /*0010*/ 	.short	0x0000
        /*0012*/ 	.short	0x0070
        /*0014*/ 	.byte	0x00, 0xf0, 0x01, 0x2a


	//----- nvinfo : EIATTR_SPARSE_MMA_MASK
	.align		4
.L_193:
        /*0018*/ 	.byte	0x03, 0x50
        /*001a*/ 	.short	0x0000


	//----- nvinfo : EIATTR_MAXREG_COUNT
	.align		4
        /*001c*/ 	.byte	0x03, 0x1b
        /*001e*/ 	.short	0x00a8


	//----- nvinfo : EIATTR_NUM_BARRIERS
	.align		4
        /*0020*/ 	.byte	0x02, 0x4c
        /*0022*/ 	.byte	0x10
	.zero		1


	//----- nvinfo : EIATTR_EXTERNS
	.align		4
        /*0024*/ 	.byte	0x04, 0x0f
        /*0026*/ 	.short	(.L_195 - .L_194)


	//   ....[0]....
	.align		4
.L_194:
        /*0028*/ 	.word	index@(__assertfail)


	//----- nvinfo : EIATTR_ANNOTATIONS
	.align		4
.L_195:
        /*002c*/ 	.byte	0x04, 0x55
        /*002e*/ 	.short	(.L_197 - .L_196)


	//   ....[0]....
.L_196:
        /* <DEDUP_REMOVED lines=14> */
        /*0104*/ 	.byte	0xa0, 0xd6, 0x00, 0x00


	//----- nvinfo : EIATTR_MERCURY_ISA_VERSION
	.align		4
.L_197:
        /*0108*/ 	.byte	0x03, 0x5f
        /*010a*/ 	.short	0x0101


	//----- nvinfo : EIATTR_UNUSED_LOAD_BYTE_OFFSET
	.align		4
        /*010c*/ 	.byte	0x04, 0x44
        /*010e*/ 	.short	(.L_199 - .L_198)


	//   ....[0]....
.L_198:
        /*0110*/ 	.word	0x00000970
        /*0114*/ 	.word	0x0000fff0


	//   ....[1]....
        /*0118*/ 	.word	0x00005a20
        /*011c*/ 	.word	0x0000fff0


	//----- nvinfo : EIATTR_INT_WARP_WIDE_INSTR_OFFSETS
	.align		4
.L_199:
        /*0120*/ 	.byte	0x04, 0x31
        /*0122*/ 	.short	(.L_201 - .L_200)


	//   ....[0]....
.L_200:
        /*0124*/ 	.word	0x000000c0


	//   ....[1]....
        /*0128*/ 	.word	0x000000d0


	//   ....[2]....
        /*012c*/ 	.word	0x00000170


	//   ....[3]....
        /*0130*/ 	.word	0x000097e0


	//   ....[4]....
        /*0134*/ 	.word	0x00009870


	//   ....[5]....
        /*0138*/ 	.word	0x0000cbc0


	//   ....[6]....
        /*013c*/ 	.word	0x0000cc50


	//----- nvinfo : EIATTR_COOP_GROUP_MASK_REGIDS
	.align		4
.L_201:
        /*0140*/ 	.byte	0x04, 0x29
        /*0142*/ 	.short	(.L_203 - .L_202)


	//   ....[0]....
.L_202:
        /*0144*/ 	.word	0xffffffff


	//   ....[1]....
        /*0148*/ 	.word	0xffffffff


	//   ....[2]....
        /*014c*/ 	.word	0xffffffff


	//   ....[3]....
        /*0150*/ 	.word	0xffffffff


	//   ....[4]....
        /*0154*/ 	.word	0xffffffff


	//   ....[5]....
        /*0158*/ 	.word	0xffffffff


	//   ....[6]....
        /*015c*/ 	.word	0xffffffff


	//   ....[7]....
        /*0160*/ 	.word	0xffffffff


	//   ....[8]....
        /*0164*/ 	.word	0xffffffff


	//   ....[9]....
        /*0168*/ 	.word	0xffffffff


	//   ....[10]....
        /*016c*/ 	.word	0xffffffff


	//   ....[11]....
        /*0170*/ 	.word	0xffffffff


	//   ....[12]....
        /*0174*/ 	.word	0xffffffff


	//   ....[13]....
        /*0178*/ 	.word	0xffffffff


	//   ....[14]....
        /*017c*/ 	.word	0xffffffff


	//   ....[15]....
        /*0180*/ 	.word	0xffffffff


	//   ....[16]....
        /*0184*/ 	.word	0xffffffff


	//   ....[17]....
        /*0188*/ 	.word	0xffffffff


	//   ....[18]....
        /*018c*/ 	.word	0xffffffff


	//   ....[19]....
        /*0190*/ 	.word	0xffffffff


	//   ....[20]....
        /*0194*/ 	.word	0xffffffff


	//   ....[21]....
        /*0198*/ 	.word	0xffffffff


	//   ....[22]....
        /*019c*/ 	.word	0xffffffff


	//   ....[23]....
        /*01a0*/ 	.word	0xffffffff


	//   ....[24]....
        /*01a4*/ 	.word	0xffffffff


	//   ....[25]....
        /*01a8*/ 	.word	0xffffffff


	//   ....[26]....
        /*01ac*/ 	.word	0xffffffff


	//   ....[27]....
        /*01b0*/ 	.word	0xffffffff


	//   ....[28]....
        /*01b4*/ 	.word	0xffffffff


	//   ....[29]....
        /*01b8*/ 	.word	0xffffffff


	//   ....[30]....
        /*01bc*/ 	.word	0xffffffff


	//   ....[31]....
        /*01c0*/ 	.word	0xffffffff


	//   ....[32]....
        /*01c4*/ 	.word	0xffffffff


	//   ....[33]....
        /*01c8*/ 	.word	0xffffffff


	//   ....[34]....
        /*01cc*/ 	.word	0xffffffff


	//   ....[35]....
        /*01d0*/ 	.word	0xffffffff


	//   ....[36]....
        /*01d4*/ 	.word	0xffffffff


	//   ....[37]....
        /*01d8*/ 	.word	0xffffffff


	//   ....[38]....
        /*01dc*/ 	.word	0xffffffff


	//   ....[39]....
        /*01e0*/ 	.word	0xffffffff


	//   ....[40]....
        /*01e4*/ 	.word	0xffffffff


	//   ....[41]....
        /*01e8*/ 	.word	0xffffffff


	//   ....[42]....
        /*01ec*/ 	.word	0xffffffff


	//   ....[43]....
        /*01f0*/ 	.word	0xffffffff


	//   ....[44]....
        /*01f4*/ 	.word	0xffffffff


	//   ....[45]....
        /*01f8*/ 	.word	0xffffffff


	//   ....[46]....
        /*01fc*/ 	.word	0xffffffff


	//   ....[47]....
        /*0200*/ 	.word	0xffffffff


	//   ....[48]....
        /*0204*/ 	.word	0xffffffff


	//   ....[49]....
        /*0208*/ 	.word	0xffffffff


	//   ....[50]....
        /*020c*/ 	.word	0xffffffff


	//   ....[51]....
        /*0210*/ 	.word	0xffffffff


	//   ....[52]....
        /*0214*/ 	.word	0xffffffff


	//   ....[53]....
        /*0218*/ 	.word	0xffffffff


	//   ....[54]....
        /*021c*/ 	.word	0xffffffff


	//   ....[55]....
        /*0220*/ 	.word	0xffffffff


	//   ....[56]....
        /*0224*/ 	.word	0xffffffff


	//   ....[57]....
        /*0228*/ 	.word	0xffffffff


	//   ....[58]....
        /*022c*/ 	.word	0xffffffff


	//   ....[59]....
        /*0230*/ 	.word	0xffffffff


	//   ....[60]....
        /*0234*/ 	.word	0xffffffff


	//   ....[61]....
        /*0238*/ 	.word	0xffffffff


	//   ....[62]....
        /*023c*/ 	.word	0xffffffff


	//   ....[63]....
        /*0240*/ 	.word	0xffffffff


	//   ....[64]....
        /*0244*/ 	.word	0xffffffff


	//   ....[65]....
        /*0248*/ 	.word	0xffffffff


	//   ....[66]....
        /*024c*/ 	.word	0xffffffff


	//   ....[67]....
        /*0250*/ 	.word	0xffffffff


	//   ....[68]....
        /*0254*/ 	.word	0xffffffff


	//   ....[69]....
        /*0258*/ 	.word	0xffffffff


	//   ....[70]....
        /*025c*/ 	.word	0xffffffff


	//   ....[71]....
        /*0260*/ 	.word	0xffffffff


	//   ....[72]....
        /*0264*/ 	.word	0xffffffff


	//   ....[73]....
        /*0268*/ 	.word	0xffffffff


	//   ....[74]....
        /*026c*/ 	.word	0xffffffff


	//   ....[75]....
        /*0270*/ 	.word	0xffffffff


	//   ....[76]....
        /*0274*/ 	.word	0xffffffff


	//   ....[77]....
        /*0278*/ 	.word	0xffffffff


	//   ....[78]....
        /*027c*/ 	.word	0xffffffff


	//   ....[79]....
        /*0280*/ 	.word	0xffffffff


	//   ....[80]....
        /*0284*/ 	.word	0xffffffff


	//   ....[81]....
        /*0288*/ 	.word	0xffffffff


	//   ....[82]....
        /*028c*/ 	.word	0xffffffff


	//   ....[83]....
        /*0290*/ 	.word	0xffffffff


	//   ....[84]....
        /*0294*/ 	.word	0xffffffff


	//   ....[85]....
        /*0298*/ 	.word	0xffffffff


	//   ....[86]....
        /*029c*/ 	.word	0xffffffff


	//   ....[87]....
        /*02a0*/ 	.word	0xffffffff


	//   ....[88]....
        /*02a4*/ 	.word	0xffffffff


	//   ....[89]....
        /*02a8*/ 	.word	0xffffffff


	//   ....[90]....
        /*02ac*/ 	.word	0xffffffff


	//   ....[91]....
        /*02b0*/ 	.word	0xffffffff


	//   ....[92]....
        /*02b4*/ 	.word	0xffffffff


	//   ....[93]....
        /*02b8*/ 	.word	0xffffffff


	//   ....[94]....
        /*02bc*/ 	.word	0xffffffff


	//   ....[95]....
        /*02c0*/ 	.word	0xffffffff


	//   ....[96]....
        /*02c4*/ 	.word	0xffffffff


	//   ....[97]....
        /*02c8*/ 	.word	0xffffffff


	//   ....[98]....
        /*02cc*/ 	.word	0xffffffff


	//   ....[99]....
        /*02d0*/ 	.word	0xffffffff


	//   ....[100]....
        /*02d4*/ 	.word	0xffffffff


	//   ....[101]....
        /*02d8*/ 	.word	0xffffffff


	//   ....[102]....
        /*02dc*/ 	.word	0xffffffff


	//   ....[103]....
        /*02e0*/ 	.word	0xffffffff


	//   ....[104]....
        /*02e4*/ 	.word	0xffffffff


	//   ....[105]....
        /*02e8*/ 	.word	0xffffffff


	//   ....[106]....
        /*02ec*/ 	.word	0xffffffff


	//   ....[107]....
        /*02f0*/ 	.word	0xffffffff


	//   ....[108]....
        /*02f4*/ 	.word	0xffffffff


	//   ....[109]....
        /*02f8*/ 	.word	0xffffffff


	//   ....[110]....
        /*02fc*/ 	.word	0xffffffff


	//   ....[111]....
        /*0300*/ 	.word	0xffffffff


	//   ....[112]....
        /*0304*/ 	.word	0xffffffff


	//   ....[113]....
        /*0308*/ 	.word	0xffffffff


	//   ....[114]....
        /*030c*/ 	.word	0xffffffff


	//   ....[115]....
        /*0310*/ 	.word	0xffffffff


	//   ....[116]....
        /*0314*/ 	.word	0xffffffff


	//   ....[117]....
        /*0318*/ 	.word	0xffffffff


	//   ....[118]....
        /*031c*/ 	.word	0xffffffff


	//   ....[119]....
        /*0320*/ 	.word	0xffffffff


	//   ....[120]....
        /*0324*/ 	.word	0xffffffff


	//   ....[121]....
        /*0328*/ 	.word	0xffffffff


	//   ....[122]....
        /*032c*/ 	.word	0xffffffff


	//   ....[123]....
        /*0330*/ 	.word	0xffffffff


	//   ....[124]....
        /*0334*/ 	.word	0xffffffff


	//   ....[125]....
        /*0338*/ 	.word	0xffffffff


	//   ....[126]....
        /*033c*/ 	.word	0xffffffff


	//   ....[127]....
        /*0340*/ 	.word	0xffffffff


	//   ....[128]....
        /*0344*/ 	.word	0xffffffff


	//   ....[129]....
        /*0348*/ 	.word	0xffffffff


	//   ....[130]....
        /*034c*/ 	.word	0xffffffff


	//   ....[131]....
        /*0350*/ 	.word	0xffffffff


	//   ....[132]....
        /*0354*/ 	.word	0xffffffff


	//   ....[133]....
        /*0358*/ 	.word	0xffffffff


	//   ....[134]....
        /*035c*/ 	.word	0xffffffff


	//   ....[135]....
        /*0360*/ 	.word	0xffffffff


	//   ....[136]....
        /*0364*/ 	.word	0xffffffff


	//   ....[137]....
        /*0368*/ 	.word	0x0500000f


	//   ....[138]....
        /*036c*/ 	.word	0x0500000f


	//   ....[139]....
        /*0370*/ 	.word	0x0500000f


	//   ....[140]....
        /*0374*/ 	.word	0x0500000f


	//   ....[141]....
        /*0378*/ 	.word	0x0500000f


	//   ....[142]....
        /*037c*/ 	.word	0x0500000f


	//   ....[143]....
        /*0380*/ 	.word	0x0500000f


	//   ....[144]....
        /*0384*/ 	.word	0x0500000f


	//   ....[145]....
        /*0388*/ 	.word	0x0500000f


	//   ....[146]....
        /*038c*/ 	.word	0x0500000f


	//   ....[147]....
        /*0390*/ 	.word	0x0500000f


	//   ....[148]....
        /*0394*/ 	.word	0x0500000f


	//   ....[149]....
        /*0398*/ 	.word	0x0500000f


	//   ....[150]....
        /*039c*/ 	.word	0x0500000f


	//   ....[151]....
        /*03a0*/ 	.word	0x0500000f


	//   ....[152]....
        /*03a4*/ 	.word	0x0500000f


	//   ....[153]....
        /*03a8*/ 	.word	0x0500000f


	//   ....[154]....
        /*03ac*/ 	.word	0x0500000f


	//   ....[155]....
        /*03b0*/ 	.word	0x0500000f


	//   ....[156]....
        /*03b4*/ 	.word	0x0500000f


	//   ....[157]....
        /*03b8*/ 	.word	0x0500000f


	//   ....[158]....
        /*03bc*/ 	.word	0x0500000f


	//   ....[159]....
        /*03c0*/ 	.word	0x0500000f


	//   ....[160]....
        /*03c4*/ 	.word	0x0500000f


	//   ....[161]....
        /*03c8*/ 	.word	0x0500000f


	//   ....[162]....
        /*03cc*/ 	.word	0x0500000f


	//   ....[163]....
        /*03d0*/ 	.word	0x0500000f


	//   ....[164]....
        /*03d4*/ 	.word	0x0500000f


	//   ....[165]....
        /*03d8*/ 	.word	0x0500000f


	//   ....[166]....
        /*03dc*/ 	.word	0x0500000f


	//   ....[167]....
        /*03e0*/ 	.word	0x0500000f


	//   ....[168]....
        /*03e4*/ 	.word	0x0500000f


	//   ....[169]....
        /*03e8*/ 	.word	0x0500000f


	//   ....[170]....
        /*03ec*/ 	.word	0x0500000f


	//   ....[171]....
        /*03f0*/ 	.word	0x0500000f


	//   ....[172]....
        /*03f4*/ 	.word	0x0500000f


	//   ....[173]....
        /*03f8*/ 	.word	0x0500000f


	//   ....[174]....
        /*03fc*/ 	.word	0x0500000f


	//   ....[175]....
        /*0400*/ 	.word	0x0500000f


	//   ....[176]....
        /*0404*/ 	.word	0x0500000f


	//   ....[177]....
        /*0408*/ 	.word	0x0500000f


	//   ....[178]....
        /*040c*/ 	.word	0x0500000f


	//   ....[179]....
        /*0410*/ 	.word	0x0500000f


	//   ....[180]....
        /*0414*/ 	.word	0x0500000f


	//   ....[181]....
        /*0418*/ 	.word	0x0500000f


	//   ....[182]....
        /*041c*/ 	.word	0x0500000f


	//   ....[183]....
        /*0420*/ 	.word	0x0500000f


	//   ....[184]....
        /*0424*/ 	.word	0x0500000f


	//   ....[185]....
        /*0428*/ 	.word	0x0500000f


	//   ....[186]....
        /*042c*/ 	.word	0x0500000f


	//   ....[187]....
        /*0430*/ 	.word	0x0500000f


	//   ....[188]....
        /*0434*/ 	.word	0x0500000f


	//   ....[189]....
        /*0438*/ 	.word	0x0500000f


	//   ....[190]....
        /*043c*/ 	.word	0x0500000f


	//   ....[191]....
        /*0440*/ 	.word	0x0500000f


	//   ....[192]....
        /*0444*/ 	.word	0x0500000f


	//   ....[193]....
        /*0448*/ 	.word	0x0500000f


	//   ....[194]....
        /*044c*/ 	.word	0x0500000f


	//   ....[195]....
        /*0450*/ 	.word	0x0500000f


	//   ....[196]....
        /*0454*/ 	.word	0x0500000f


	//   ....[197]....
        /*0458*/ 	.word	0x0500000f


	//   ....[198]....
        /*045c*/ 	.word	0x0500000f


	//   ....[199]....
        /*0460*/ 	.word	0x0500000f


	//   ....[200]....
        /*0464*/ 	.word	0x0500000f


	//   ....[201]....
        /*0468*/ 	.word	0x0500000f


	//   ....[202]....
        /*046c*/ 	.word	0x0500000f


	//   ....[203]....
        /*0470*/ 	.word	0x0500000f


	//   ....[204]....
        /*0474*/ 	.word	0x0500000f


	//   ....[205]....
        /*0478*/ 	.word	0x0500000f


	//   ....[206]....
        /*047c*/ 	.word	0x0500000f


	//   ....[207]....
        /*0480*/ 	.word	0x0500000f


	//   ....[208]....
        /*0484*/ 	.word	0x0500000f


	//   ....[209]....
        /*0488*/ 	.word	0x0500000f


	//   ....[210]....
        /*048c*/ 	.word	0x0500000f


	//   ....[211]....
        /*0490*/ 	.word	0x0500000f


	//   ....[212]....
        /*0494*/ 	.word	0x0500000f


	//   ....[213]....
        /*0498*/ 	.word	0x0500000f


	//   ....[214]....
        /*049c*/ 	.word	0x0500000f


	//   ....[215]....
        /*04a0*/ 	.word	0x0500000f


	//   ....[216]....
        /*04a4*/ 	.word	0x0500000f


	//   ....[217]....
        /*04a8*/ 	.word	0x0500000f


	//   ....[218]....
        /*04ac*/ 	.word	0x0500000f


	//   ....[219]....
        /*04b0*/ 	.word	0x0500000f


	//----- nvinfo : EIATTR_COOP_GROUP_INSTR_OFFSETS
	.align		4
.L_203:
        /*04b4*/ 	.byte	0x04, 0x28
        /*04b6*/ 	.short	(.L_205 - .L_204)


	//   ....[0]....
.L_204:
        /*04b8*/ 	.word	0x00000080


	//   ....[1]....
        /*04bc*/ 	.word	0x00000090


	//   ....[2]....
        /*04c0*/ 	.word	0x000002d0


	//   ....[3]....
        /*04c4*/ 	.word	0x00000430


	//   ....[4]....
        /*04c8*/ 	.word	0x00000550


	//   ....[5]....
        /*04cc*/ 	.word	0x000006b0


	//   ....[6]....
        /*04d0*/ 	.word	0x00001580


	//   ....[7]....
        /*04d4*/ 	.word	0x000021b0


	//   ....[8]....
        /*04d8*/ 	.word	0x00002210


	//   ....[9]....
        /*04dc*/ 	.word	0x00002640


	//   ....[10]....
        /*04e0*/ 	.word	0x000026c0


	//   ....[11]....
        /*04e4*/ 	.word	0x00003740


	//   ....[12]....
        /*04e8*/ 	.word	0x00003760


	//   ....[13]....
        /*04ec*/ 	.word	0x00003d30


	//   ....[14]....
        /*04f0*/ 	.word	0x00003f00


	//   ....[15]....
        /*04f4*/ 	.word	0x00004fa0


	//   ....[16]....
        /*04f8*/ 	.word	0x00005020


	//   ....[17]....
        /*04fc*/ 	.word	0x00005090


	//   ....[18]....
        /*0500*/ 	.word	0x000050b0


	//   ....[19]....
        /*0504*/ 	.word	0x00006b30


	//   ....[20]....
        /*0508*/ 	.word	0x00006b60


	//   ....[21]....
        /*050c*/ 	.word	0x00006c30


	//   ....[22]....
        /*0510*/ 	.word	0x00006c60


	//   ....[23]....
        /*0514*/ 	.word	0x00007450


	//   ....[24]....
        /*0518*/ 	.word	0x00007480


	//   ....[25]....
        /*051c*/ 	.word	0x000075c0


	//   ....[26]....
        /*0520*/ 	.word	0x000075e0


	//   ....[27]....
        /*0524*/ 	.word	0x00007720


	//   ....[28]....
        /*0528*/ 	.word	0x00007740


	//   ....[29]....
        /*052c*/ 	.word	0x00007890


	//   ....[30]....
        /*0530*/ 	.word	0x000078b0


	//   ....[31]....
        /*0534*/ 	.word	0x00008200


	//   ....[32]....
        /*0538*/ 	.word	0x00008230


	//   ....[33]....
        /*053c*/ 	.word	0x00008380


	//   ....[34]....
        /*0540*/ 	.word	0x000083a0


	//   ....[35]....
        /*0544*/ 	.word	0x000084e0


	//   ....[36]....
        /*0548*/ 	.word	0x00008500


	//   ....[37]....
        /*054c*/ 	.word	0x00008650


	//   ....[38]....
        /*0550*/ 	.word	0x00008670


	//   ....[39]....
        /*0554*/ 	.word	0x00008830


	//   ....[40]....
        /*0558*/ 	.word	0x00008a00


	//   ....[41]....
        /*055c*/ 	.word	0x00008a30


	//   ....[42]....
        /*0560*/ 	.word	0x00008a60


	//   ....[43]....
        /*0564*/ 	.word	0x00008a90


	//   ....[44]....
        /*0568*/ 	.word	0x00008ac0


	//   ....[45]....
        /*056c*/ 	.word	0x00008af0


	//   ....[46]....
        /*0570*/ 	.word	0x00008c40


	//   ....[47]....
        /*0574*/ 	.word	0x00008c70


	//   ....[48]....
        /*0578*/ 	.word	0x00008ca0


	//   ....[49]....
        /*057c*/ 	.word	0x00008cd0


	//   ....[50]....
        /*0580*/ 	.word	0x00008d00


	//   ....[51]....
        /*0584*/ 	.word	0x00008d30


	//   ....[52]....
        /*0588*/ 	.word	0x00008dc0


	//   ....[53]....
        /*058c*/ 	.word	0x00008df0


	//   ....[54]....
        /*0590*/ 	.word	0x00008e70


	//   ....[55]....
        /*0594*/ 	.word	0x0000a380


	//   ....[56]....
        /*0598*/ 	.word	0x0000a3a0


	//   ....[57]....
        /*059c*/ 	.word	0x0000a430


	//   ....[58]....
        /*05a0*/ 	.word	0x0000a450


	//   ....[59]....
        /*05a4*/ 	.word	0x0000a4d0


	//   ....[60]....
        /*05a8*/ 	.word	0x0000a4f0


	//   ....[61]....
        /*05ac*/ 	.word	0x0000a570


	//   ....[62]....
        /*05b0*/ 	.word	0x0000a590


	//   ....[63]....
        /*05b4*/ 	.word	0x0000a610


	//   ....[64]....
        /*05b8*/ 	.word	0x0000a630


	//   ....[65]....
        /*05bc*/ 	.word	0x0000a640


	//   ....[66]....
        /*05c0*/ 	.word	0x0000a650


	//   ....[67]....
        /*05c4*/ 	.word	0x0000ae80


	//   ....[68]....
        /*05c8*/ 	.word	0x0000aeb0


	//   ....[69]....
        /*05cc*/ 	.word	0x0000af70


	//   ....[70]....
        /*05d0*/ 	.word	0x0000af80


	//   ....[71]....
        /*05d4*/ 	.word	0x0000b010


	//   ....[72]....
        /*05d8*/ 	.word	0x0000b020


	//   ....[73]....
        /*05dc*/ 	.word	0x0000b0b0


	//   ....[74]....
        /*05e0*/ 	.word	0x0000b0c0


	//   ....[75]....
        /*05e4*/ 	.word	0x0000b150


	//   ....[76]....
        /*05e8*/ 	.word	0x0000b160


	//   ....[77]....
        /*05ec*/ 	.word	0x0000b1f0


	//   ....[78]....
        /*05f0*/ 	.word	0x0000b200


	//   ....[79]....
        /*05f4*/ 	.word	0x0000b280


	//   ....[80]....
        /*05f8*/ 	.word	0x0000b290


	//   ....[81]....
        /*05fc*/ 	.word	0x0000b2a0


	//   ....[82]....
        /*0600*/ 	.word	0x0000b2b0


	//   ....[83]....
        /*0604*/ 	.word	0x0000b730


	//   ....[84]....
        /*0608*/ 	.word	0x0000b760


	//   ....[85]....
        /*060c*/ 	.word	0x0000b7b0


	//   ....[86]....
        /*0610*/ 	.word	0x0000b860


	//   ....[87]....
        /*0614*/ 	.word	0x0000b880


	//   ....[88]....
        /*0618*/ 	.word	0x0000b930


	//   ....[89]....
        /*061c*/ 	.word	0x0000b940


	//   ....[90]....
        /*0620*/ 	.word	0x0000b970


	//   ....[91]....
        /*0624*/ 	.word	0x0000ba00


	//   ....[92]....
        /*0628*/ 	.word	0x0000baa0


	//   ....[93]....
        /*062c*/ 	.word	0x0000bac0


	//   ....[94]....
        /*0630*/ 	.word	0x0000bad0


	//   ....[95]....
        /*0634*/ 	.word	0x0000c200


	//   ....[96]....
        /*0638*/ 	.word	0x0000c220


	//   ....[97]....
        /*063c*/ 	.word	0x0000c230


	//   ....[98]....
        /*0640*/ 	.word	0x0000c270


	//   ....[99]....
        /*0644*/ 	.word	0x0000c280


	//   ....[100]....
        /*0648*/ 	.word	0x0000c2c0


	//   ....[101]....
        /*064c*/ 	.word	0x0000c2d0


	//   ....[102]....
        /*0650*/ 	.word	0x0000c310


	//   ....[103]....
        /*0654*/ 	.word	0x0000c320


	//   ....[104]....
        /*0658*/ 	.word	0x0000c360


	//   ....[105]....
        /*065c*/ 	.word	0x0000c370


	//   ....[106]....
        /*0660*/ 	.word	0x0000c380


	//   ....[107]....
        /*0664*/ 	.word	0x0000c6f0


	//   ....[108]....
        /*0668*/ 	.word	0x0000c710


	//   ....[109]....
        /*066c*/ 	.word	0x0000c720


	//   ....[110]....
        /*0670*/ 	.word	0x0000c730


	//   ....[111]....
        /*0674*/ 	.word	0x0000c740


	//   ....[112]....
        /*0678*/ 	.word	0x0000c760


	//   ....[113]....
        /*067c*/ 	.word	0x0000c7d0


	//   ....[114]....
        /*0680*/ 	.word	0x0000c800


	//   ....[115]....
        /*0684*/ 	.word	0x0000c810


	//   ....[116]....
        /*0688*/ 	.word	0x0000c880


	//   ....[117]....
        /*068c*/ 	.word	0x0000c890


	//   ....[118]....
        /*0690*/ 	.word	0x0000c990


	//   ....[119]....
        /*0694*/ 	.word	0x0000ce40


	//   ....[120]....
        /*0698*/ 	.word	0x0000ce90


	//   ....[121]....
        /*069c*/ 	.word	0x0000cec0


	//   ....[122]....
        /*06a0*/ 	.word	0x0000ced0


	//   ....[123]....
        /*06a4*/ 	.word	0x0000cf00


	//   ....[124]....
        /*06a8*/ 	.word	0x0000cf30


	//   ....[125]....
        /*06ac*/ 	.word	0x0000cf60


	//   ....[126]....
        /*06b0*/ 	.word	0x0000cf90


	//   ....[127]....
        /*06b4*/ 	.word	0x0000d110


	//   ....[128]....
        /*06b8*/ 	.word	0x0000d140


	//   ....[129]....
        /*06bc*/ 	.word	0x0000d170


	//   ....[130]....
        /*06c0*/ 	.word	0x0000d1a0


	//   ....[131]....
        /*06c4*/ 	.word	0x0000d1d0


	//   ....[132]....
        /*06c8*/ 	.word	0x0000d200


	//   ....[133]....
        /*06cc*/ 	.word	0x0000d2c0


	//   ....[134]....
        /*06d0*/ 	.word	0x0000d2e0


	//   ....[135]....
        /*06d4*/ 	.word	0x0000d350


	//   ....[136]....
        /*06d8*/ 	.word	0x0000d7c0


	//   ....[137]....
        /*06dc*/ 	.word	0x0000dca0


	//   ....[138]....
        /*06e0*/ 	.word	0x0000dd90


	//   ....[139]....
        /*06e4*/ 	.word	0x0000de30


	//   ....[140]....
        /*06e8*/ 	.word	0x0000de90


	//   ....[141]....
        /*06ec*/ 	.word	0x0000df80


	//   ....[142]....
        /*06f0*/ 	.word	0x0000dff0


	//   ....[143]....
        /*06f4*/ 	.word	0x0000e0e0


	//   ....[144]....
        /*06f8*/ 	.word	0x0000e150


	//   ....[145]....
        /*06fc*/ 	.word	0x0000e240


	//   ....[146]....
        /*0700*/ 	.word	0x0000e2b0


	//   ....[147]....
        /*0704*/ 	.word	0x0000e3a0


	//   ....[148]....
        /*0708*/ 	.word	0x0000e410


	//   ....[149]....
        /*070c*/ 	.word	0x0000e4b0


	//   ....[150]....
        /*0710*/ 	.word	0x0000e5a0


	//   ....[151]....
        /*0714*/ 	.word	0x0000e610


	//   ....[152]....
        /*0718*/ 	.word	0x0000e670


	//   ....[153]....
        /*071c*/ 	.word	0x0000e760


	//   ....[154]....
        /*0720*/ 	.word	0x0000e7c0


	//   ....[155]....
        /*0724*/ 	.word	0x0000e8c0


	//   ....[156]....
        /*0728*/ 	.word	0x0000e920


	//   ....[157]....
        /*072c*/ 	.word	0x0000ea20


	//   ....[158]....
        /*0730*/ 	.word	0x0000ea80


	//   ....[159]....
        /*0734*/ 	.word	0x0000eb80


	//   ....[160]....
        /*0738*/ 	.word	0x0000ebe0


	//   ....[161]....
        /*073c*/ 	.word	0x0000ece0


	//   ....[162]....
        /*0740*/ 	.word	0x0000ed40


	//   ....[163]....
        /*0744*/ 	.word	0x0000ee40


	//   ....[164]....
        /*0748*/ 	.word	0x0000eea0


	//   ....[165]....
        /*074c*/ 	.word	0x0000ef40


	//   ....[166]....
        /*0750*/ 	.word	0x0000f0c0


	//   ....[167]....
        /*0754*/ 	.word	0x0000f1a0


	//   ....[168]....
        /*0758*/ 	.word	0x0000f250


	//   ....[169]....
        /*075c*/ 	.word	0x0000f360


	//   ....[170]....
        /*0760*/ 	.word	0x0000f3c0


	//   ....[171]....
        /*0764*/ 	.word	0x0000f4d0


	//   ....[172]....
        /*0768*/ 	.word	0x0000f530


	//   ....[173]....
        /*076c*/ 	.word	0x0000f640


	//   ....[174]....
        /*0770*/ 	.word	0x0000f6a0


	//   ....[175]....
        /*0774*/ 	.word	0x0000f7b0


	//   ....[176]....
        /*0778*/ 	.word	0x0000f810


	//   ....[177]....
        /*077c*/ 	.word	0x0000f8d0


	//   ....[178]....
        /*0780*/ 	.word	0x0000fa30


	//   ....[179]....
        /*0784*/ 	.word	0x0000fad0


	//   ....[180]....
        /*0788*/ 	.word	0x0000fb30


	//   ....[181]....
        /*078c*/ 	.word	0x0000fbe0


	//   ....[182]....
        /*0790*/ 	.word	0x0000fc40


	//   ....[183]....
        /*0794*/ 	.word	0x0000fcf0


	//   ....[184]....
        /*0798*/ 	.word	0x0000fd50


	//   ....[185]....
        /*079c*/ 	.word	0x0000fe00


	//   ....[186]....
        /*07a0*/ 	.word	0x0000fe60


	//   ....[187]....
        /*07a4*/ 	.word	0x0000ff10


	//   ....[188]....
        /*07a8*/ 	.word	0x0000ff70


	//   ....[189]....
        /*07ac*/ 	.word	0x00010020


	//   ....[190]....
        /*07b0*/ 	.word	0x00010100


	//   ....[191]....
        /*07b4*/ 	.word	0x000101a0


	//   ....[192]....
        /*07b8*/ 	.word	0x00010200


	//   ....[193]....
        /*07bc*/ 	.word	0x000102d0


	//   ....[194]....
        /*07c0*/ 	.word	0x00010330


	//   ....[195]....
        /*07c4*/ 	.word	0x00010400


	//   ....[196]....
        /*07c8*/ 	.word	0x00010460


	//   ....[197]....
        /*07cc*/ 	.word	0x00010540


	//   ....[198]....
        /*07d0*/ 	.word	0x000105a0


	//   ....[199]....
        /*07d4*/ 	.word	0x00010670


	//   ....[200]....
        /*07d8*/ 	.word	0x000106d0


	//   ....[201]....
        /*07dc*/ 	.word	0x000107a0


	//   ....[202]....
        /*07e0*/ 	.word	0x00010830


	//   ....[203]....
        /*07e4*/ 	.word	0x000108d0


	//   ....[204]....
        /*07e8*/ 	.word	0x000109f0


	//   ....[205]....
        /*07ec*/ 	.word	0x00010a60


	//   ....[206]....
        /*07f0*/ 	.word	0x00010ad0


	//   ....[207]....
        /*07f4*/ 	.word	0x00010b40


	//   ....[208]....
        /*07f8*/ 	.word	0x00010bb0


	//   ....[209]....
        /*07fc*/ 	.word	0x00010c30


	//   ....[210]....
        /*0800*/ 	.word	0x00010cc0


	//   ....[211]....
        /*0804*/ 	.word	0x00010d50


	//   ....[212]....
        /*0808*/ 	.word	0x00010dc0


	//   ....[213]....
        /*080c*/ 	.word	0x00010e30


	//   ....[214]....
        /*0810*/ 	.word	0x00010ea0


	//   ....[215]....
        /*0814*/ 	.word	0x00010f20


	//   ....[216]....
        /*0818*/ 	.word	0x00010f90


	//   ....[217]....
        /*081c*/ 	.word	0x00011030


	//   ....[218]....
        /*0820*/ 	.word	0x000110c0


	//   ....[219]....
        /*0824*/ 	.word	0x000111e0


	//----- nvinfo : EIATTR_REG_RECONFIG
	.align		4
.L_205:
        /*0828*/ 	.byte	0x01, 0x54
	.zero		2


	//----- nvinfo : EIATTR_SYSCALL_OFFSETS
	.align		4
        /*082c*/ 	.byte	0x04, 0x46
        /*082e*/ 	.short	(.L_207 - .L_206)


	//   ....[0]....
.L_206:
        /*0830*/ 	.word	0x00001760


	//   ....[1]....
        /*0834*/ 	.word	0x000099d0


	//   ....[2]....
        /*0838*/ 	.word	0x00009b20


	//   ....[3]....
        /*083c*/ 	.word	0x00009c10


	//   ....[4]....
        /*0840*/ 	.word	0x0000aae0


	//----- nvinfo : EIATTR_MBARRIER_INSTR_OFFSETS
	.align		4
.L_207:
        /*0844*/ 	.byte	0x04, 0x39
        /*0846*/ 	.short	(.L_209 - .L_208)


	//   ....[0]....
.L_208:
        /*0848*/ 	.word	0x00000180
        /*084c*/ 	.word	0x000000ff
        /*0850*/ 	.word	0x00022800
        /*0854*/ 	.short	0x0100
        /*0856*/ 	.byte	0x08
	.zero		1


	//   ....[1]....
        /*0858*/ 	.word	0x00000190
        /*085c*/ 	.word	0x000000ff
        /*0860*/ 	.word	0x00022820
        /*0864*/ 	.short	0x0100
        /*0866*/ 	.byte	0x08
	.zero		1


	//   ....[2]....
        /*0868*/ 	.word	0x00000280
        /*086c*/ 	.word	0x000000ff
        /*0870*/ 	.word	0x00022830
        /*0874*/ 	.short	0x0100
        /*0876*/ 	.byte	0x08
	.zero		1


	//   ....[3]....
        /*0878*/ 	.word	0x00000290
        /*087c*/ 	.word	0x000000ff
        /*0880*/ 	.word	0x00022840
        /*0884*/ 	.short	0x0100
        /*0886*/ 	.byte	0x08
	.zero		1


	//   ....[4]....
        /*0888*/ 	.word	0x000002a0
        /*088c*/ 	.word	0x000000ff
        /*0890*/ 	.word	0x00022838
        /*0894*/ 	.short	0x0100
        /*0896*/ 	.byte	0x08
	.zero		1


	//   ....[5]....
        /*0898*/ 	.word	0x000002b0
        /*089c*/ 	.word	0x000000ff
        /*08a0*/ 	.word	0x00022848
        /*08a4*/ 	.short	0x0100
        /*08a6*/ 	.byte	0x08
	.zero		1


	//   ....[6]....
        /*08a8*/ 	.word	0x000003e0
        /*08ac*/ 	.word	0x000000ff
        /*08b0*/ 	.word	0x00022850
        /*08b4*/ 	.short	0x0100
        /*08b6*/ 	.byte	0x08
	.zero		1


	//   ....[7]....
        /*08b8*/ 	.word	0x000003f0
        /*08bc*/ 	.word	0x000000ff
        /*08c0*/ 	.word	0x00022860
        /*08c4*/ 	.short	0x0100
        /*08c6*/ 	.byte	0x08
	.zero		1


	//   ....[8]....
        /*08c8*/ 	.word	0x00000400
        /*08cc*/ 	.word	0x000000ff
        /*08d0*/ 	.word	0x00022858
        /*08d4*/ 	.short	0x0100
        /*08d6*/ 	.byte	0x08
	.zero		1


	//   ....[9]....
        /*08d8*/ 	.word	0x00000410
        /*08dc*/ 	.word	0x000000ff
        /*08e0*/ 	.word	0x00022868
        /*08e4*/ 	.short	0x0100
        /*08e6*/ 	.byte	0x08
	.zero		1


	//   ....[10]....
        /*08e8*/ 	.word	0x00000500
        /*08ec*/ 	.word	0x000000ff
        /*08f0*/ 	.word	0x00022870
        /*08f4*/ 	.short	0x0100
        /*08f6*/ 	.byte	0x06
	.zero		1


	//   ....[11]....
        /*08f8*/ 	.word	0x00000510
        /*08fc*/ 	.word	0x000000ff
        /*0900*/ 	.word	0x00022880
        /*0904*/ 	.short	0x0100
        /*0906*/ 	.byte	0x06
	.zero		1


	//   ....[12]....
        /*0908*/ 	.word	0x00000520
        /*090c*/ 	.word	0x000000ff
        /*0910*/ 	.word	0x00022878
        /*0914*/ 	.short	0x0100
        /*0916*/ 	.byte	0x06
	.zero		1


	//   ....[13]....
        /*0918*/ 	.word	0x00000530
        /*091c*/ 	.word	0x000000ff
        /*0920*/ 	.word	0x00022888
        /*0924*/ 	.short	0x0100
        /*0926*/ 	.byte	0x06
	.zero		1


	//   ....[14]....
        /*0928*/ 	.word	0x00000660
        /*092c*/ 	.word	0x000000ff
        /*0930*/ 	.word	0x00022890
        /*0934*/ 	.short	0x0100
        /*0936*/ 	.byte	0x08
	.zero		1


	//   ....[15]....
        /*0938*/ 	.word	0x00000670
        /*093c*/ 	.word	0x000000ff
        /*0940*/ 	.word	0x000228a0
        /*0944*/ 	.short	0x0100
        /*0946*/ 	.byte	0x08
	.zero		1


	//   ....[16]....
        /*0948*/ 	.word	0x00000680
        /*094c*/ 	.word	0x000000ff
        /*0950*/ 	.word	0x00022898
        /*0954*/ 	.short	0x0100
        /*0956*/ 	.byte	0x08
	.zero		1


	//   ....[17]....
        /*0958*/ 	.word	0x00000690
        /*095c*/ 	.word	0x000000ff
        /*0960*/ 	.word	0x000228a8
        /*0964*/ 	.short	0x0100
        /*0966*/ 	.byte	0x08
	.zero		1


	//   ....[18]....
        /*0968*/ 	.word	0x000007d0
        /*096c*/ 	.word	0x000000ff
        /*0970*/ 	.word	0x000228b0
        /*0974*/ 	.short	0x0100
        /*0976*/ 	.byte	0x08
	.zero		1


	//   ....[19]....
        /*0978*/ 	.word	0x000007e0
        /*097c*/ 	.word	0x000000ff
        /*0980*/ 	.word	0x000228c0
        /*0984*/ 	.short	0x0100
        /*0986*/ 	.byte	0x08
	.zero		1


	//   ....[20]....
        /*0988*/ 	.word	0x000007f0
        /*098c*/ 	.word	0x000000ff
        /*0990*/ 	.word	0x000228b8
        /*0994*/ 	.short	0x0100
        /*0996*/ 	.byte	0x08
	.zero		1


	//   ....[21]....
        /*0998*/ 	.word	0x00000800
        /*099c*/ 	.word	0x000000ff
        /*09a0*/ 	.word	0x000228c8
        /*09a4*/ 	.short	0x0100
        /*09a6*/ 	.byte	0x08
	.zero		1


	//   ....[22]....
        /*09a8*/ 	.word	0x000017d0
        /*09ac*/ 	.word	0x000000ff
        /*09b0*/ 	.word	0x00022800
        /*09b4*/ 	.short	0x010a
        /*09b6*/ 	.byte	0x2d
	.zero		1


	//   ....[23]....
        /*09b8*/ 	.word	0x000018a0
        /*09bc*/ 	.word	0x000000ff
        /*09c0*/ 	.word	0x00022830
        /*09c4*/ 	.short	0x010a
        /*09c6*/ 	.byte	0x16
	.zero		1


	//   ....[24]....
        /*09c8*/ 	.word	0x000018e0
        /*09cc*/ 	.word	0x000000ff
        /*09d0*/ 	.word	0x00022830
        /*09d4*/ 	.short	0x010a
        /*09d6*/ 	.byte	0x16
	.zero		1


	//   ....[25]....
        /*09d8*/ 	.word	0x00001c10
        /*09dc*/ 	.word	0x000000ff
        /*09e0*/ 	.word	0x00000000
        /*09e4*/ 	.short	0x0101
        /*09e6*/ 	.byte	0x06
	.zero		1


	//   ....[26]....
        /*09e8*/ 	.word	0x00002ec0
        /*09ec*/ 	.word	0x000000ff
        /*09f0*/ 	.word	0x00022850
        /*09f4*/ 	.short	0x010a
        /*09f6*/ 	.byte	0x16
	.zero		1


	//   ....[27]....
        /*09f8*/ 	.word	0x00002f00
        /*09fc*/ 	.word	0x000000ff
        /*0a00*/ 	.word	0x00022850
        /*0a04*/ 	.short	0x010a
        /*0a06*/ 	.byte	0x16
	.zero		1


	//   ....[28]....
        /*0a08*/ 	.word	0x00003220
        /*0a0c*/ 	.word	0x000000ff
        /*0a10*/ 	.word	0x00000000
        /*0a14*/ 	.short	0x0101
        /*0a16*/ 	.byte	0x16
	.zero		1


	//   ....[29]....
        /*0a18*/ 	.word	0x00003380
        /*0a1c*/ 	.word	0x000000ff
        /*0a20*/ 	.word	0x00022830
        /*0a24*/ 	.short	0x010a
        /*0a26*/ 	.byte	0x18
	.zero		1


	//   ....[30]....
        /*0a28*/ 	.word	0x000033c0
        /*0a2c*/ 	.word	0x000000ff
        /*0a30*/ 	.word	0x00022830
        /*0a34*/ 	.short	0x010a
        /*0a36*/ 	.byte	0x18
	.zero		1


	//   ....[31]....
        /*0a38*/ 	.word	0x000035f0
        /*0a3c*/ 	.word	0x000000ff
        /*0a40*/ 	.word	0x00000000
        /*0a44*/ 	.short	0x0101
        /*0a46*/ 	.byte	0x06
	.zero		1


	//   ....[32]....
        /*0a48*/ 	.word	0x00004c60
        /*0a4c*/ 	.word	0x000000ff
        /*0a50*/ 	.word	0x00022850
        /*0a54*/ 	.short	0x010a
        /*0a56*/ 	.byte	0x18
	.zero		1


	//   ....[33]....
        /*0a58*/ 	.word	0x00004cb0
        /*0a5c*/ 	.word	0x000000ff
        /*0a60*/ 	.word	0x00022850
        /*0a64*/ 	.short	0x010a
        /*0a66*/ 	.byte	0x18
	.zero		1


	//   ....[34]....
        /*0a68*/ 	.word	0x00004f80
        /*0a6c*/ 	.word	0x000000ff
        /*0a70*/ 	.word	0x00000000
        /*0a74*/ 	.short	0x0101
        /*0a76*/ 	.byte	0x18
	.zero		1


	//   ....[35]....
        /*0a78*/ 	.word	0x00007440
        /*0a7c*/ 	.word	0x00000003
        /*0a80*/ 	.word	0x00000000
        /*0a84*/ 	.short	0x0101
        /*0a86*/ 	.byte	0x3f
	.zero		1


	//   ....[36]....
        /*0a88*/ 	.word	0x0000a0f0
        /*0a8c*/ 	.word	0x00000021
        /*0a90*/ 	.word	0x00022840
        /*0a94*/ 	.short	0x010a
        /*0a96*/ 	.byte	0x3f
	.zero		1


	//   ....[37]....
        /*0a98*/ 	.word	0x0000a750
        /*0a9c*/ 	.word	0x00000021
        /*0aa0*/ 	.word	0x00022830
        /*0aa4*/ 	.short	0x0107
        /*0aa6*/ 	.byte	0x3f
	.zero		1


	//   ....[38]....
        /*0aa8*/ 	.word	0x0000a830
        /*0aac*/ 	.word	0x00000021
        /*0ab0*/ 	.word	0x00022830
        /*0ab4*/ 	.short	0x0101
        /*0ab6*/ 	.byte	0x3f
	.zero		1


	//   ....[39]....
        /*0ab8*/ 	.word	0x0000b3b0
        /*0abc*/ 	.word	0x00000016
        /*0ac0*/ 	.word	0x00022800
        /*0ac4*/ 	.short	0x0107
        /*0ac6*/ 	.byte	0x3f
	.zero		1


	//   ....[40]....
        /*0ac8*/ 	.word	0x0000b4a0
        /*0acc*/ 	.word	0x00000016
        /*0ad0*/ 	.word	0x00022800
        /*0ad4*/ 	.short	0x0101
        /*0ad6*/ 	.byte	0x3f
	.zero		1


	//   ....[41]....
        /*0ad8*/ 	.word	0x0000b4c0
        /*0adc*/ 	.word	0x00000016
        /*0ae0*/ 	.word	0x00022820
        /*0ae4*/ 	.short	0x010a
        /*0ae6*/ 	.byte	0x3f
	.zero		1


	//   ....[42]....
        /*0ae8*/ 	.word	0x0000b550
        /*0aec*/ 	.word	0x00000021
        /*0af0*/ 	.word	0x00022860
        /*0af4*/ 	.short	0x010a
        /*0af6*/ 	.byte	0x3f
	.zero		1


	//   ....[43]....
        /*0af8*/ 	.word	0x0000bc50
        /*0afc*/ 	.word	0x00000021
        /*0b00*/ 	.word	0x00022850
        /*0b04*/ 	.short	0x0107
        /*0b06*/ 	.byte	0x3f
	.zero		1


	//   ....[44]....
        /*0b08*/ 	.word	0x0000bd20
        /*0b0c*/ 	.word	0x00000021
        /*0b10*/ 	.word	0x00022850
        /*0b14*/ 	.short	0x0101
        /*0b16*/ 	.byte	0x3f
	.zero		1


	//   ....[45]....
        /*0b18*/ 	.word	0x0000c060
        /*0b1c*/ 	.word	0x0000000a
        /*0b20*/ 	.word	0x00022840
        /*0b24*/ 	.short	0x010a
        /*0b26*/ 	.byte	0x3f
	.zero		1


	//   ....[46]....
        /*0b28*/ 	.word	0x0000c430
        /*0b2c*/ 	.word	0x0000000a
        /*0b30*/ 	.word	0x00022830
        /*0b34*/ 	.short	0x0107
        /*0b36*/ 	.byte	0x3f
	.zero		1


	//   ....[47]....
        /*0b38*/ 	.word	0x0000c4f0
        /*0b3c*/ 	.word	0x0000000a
        /*0b40*/ 	.word	0x00022830
        /*0b44*/ 	.short	0x0101
        /*0b46*/ 	.byte	0x3f
	.zero		1


	//   ....[48]....
        /*0b48*/ 	.word	0x0000c520
        /*0b4c*/ 	.word	0x0000000a
        /*0b50*/ 	.word	0x00022860
        /*0b54*/ 	.short	0x010a
        /*0b56*/ 	.byte	0x3f
	.zero		1


	//   ....[49]....
        /*0b58*/ 	.word	0x0000ca40
        /*0b5c*/ 	.word	0x0000000a
        /*0b60*/ 	.word	0x00022850
        /*0b64*/ 	.short	0x0107
        /*0b66*/ 	.byte	0x3f
	.zero		1


	//   ....[50]....
        /*0b68*/ 	.word	0x0000cb00
        /*0b6c*/ 	.word	0x0000000a
        /*0b70*/ 	.word	0x00022850
        /*0b74*/ 	.short	0x0101
        /*0b76*/ 	.byte	0x3f
	.zero		1


	//   ....[51]....
        /*0b78*/ 	.word	0x0000d740
        /*0b7c*/ 	.word	0x00000007
        /*0b80*/ 	.word	0x00022820
        /*0b84*/ 	.short	0x010a
        /*0b86*/ 	.byte	0x3f
	.zero		1


	//   ....[52]....
        /*0b88*/ 	.word	0x0000d8c0
        /*0b8c*/ 	.word	0x00000005
        /*0b90*/ 	.word	0x00022840
        /*0b94*/ 	.short	0x010a
        /*0b96*/ 	.byte	0x3f
	.zero		1


	//   ....[53]....
        /*0b98*/ 	.word	0x0000d960
        /*0b9c*/ 	.word	0x00000003
        /*0ba0*/ 	.word	0x00022840
        /*0ba4*/ 	.short	0x010a
        /*0ba6*/ 	.byte	0x3f
	.zero		1


	//   ....[54]....
        /*0ba8*/ 	.word	0x0000d9a0
        /*0bac*/ 	.word	0x00000005
        /*0bb0*/ 	.word	0x00022860
        /*0bb4*/ 	.short	0x010a
        /*0bb6*/ 	.byte	0x3f
	.zero		1


	//   ....[55]....
        /*0bb8*/ 	.word	0x0000d9e0
        /*0bbc*/ 	.word	0x00000003
        /*0bc0*/ 	.word	0x00022860
        /*0bc4*/ 	.short	0x010a
        /*0bc6*/ 	.byte	0x3f
	.zero		1


	//   ....[56]....
        /*0bc8*/ 	.word	0x0000da50
        /*0bcc*/ 	.word	0x00000003
        /*0bd0*/ 	.word	0x00022800
        /*0bd4*/ 	.short	0x010a
        /*0bd6*/ 	.byte	0x3f
	.zero		1


	//   ....[57]....
        /*0bd8*/ 	.word	0x0000dab0
        /*0bdc*/ 	.word	0x00000003
        /*0be0*/ 	.word	0x00022830
        /*0be4*/ 	.short	0x010a
        /*0be6*/ 	.byte	0x3f
	.zero		1


	//   ....[58]....
        /*0be8*/ 	.word	0x0000db10
        /*0bec*/ 	.word	0x00000009
        /*0bf0*/ 	.word	0x00022850
        /*0bf4*/ 	.short	0x010a
        /*0bf6*/ 	.byte	0x3f
	.zero		1


	//   ....[59]....
        /*0bf8*/ 	.word	0x0000db70
        /*0bfc*/ 	.word	0x00000003
        /*0c00*/ 	.word	0x00022830
        /*0c04*/ 	.short	0x010a
        /*0c06*/ 	.byte	0x3f
	.zero		1


	//   ....[60]....
        /*0c08*/ 	.word	0x0000dbd0
        /*0c0c*/ 	.word	0x00000009
        /*0c10*/ 	.word	0x00022850
        /*0c14*/ 	.short	0x010a
        /*0c16*/ 	.byte	0x3f
	.zero		1


	//   ....[61]....
        /*0c18*/ 	.word	0x0000dce0
        /*0c1c*/ 	.word	0x00000021
        /*0c20*/ 	.word	0x00022840
        /*0c24*/ 	.short	0x010a
        /*0c26*/ 	.byte	0x3f
	.zero		1


	//   ....[62]....
        /*0c28*/ 	.word	0x0000efc0
        /*0c2c*/ 	.word	0x00000016
        /*0c30*/ 	.word	0x00022820
        /*0c34*/ 	.short	0x010a
        /*0c36*/ 	.byte	0x3f
	.zero		1


	//   ....[63]....
        /*0c38*/ 	.word	0x0000f010
        /*0c3c*/ 	.word	0x00000021
        /*0c40*/ 	.word	0x00022860
        /*0c44*/ 	.short	0x010a
        /*0c46*/ 	.byte	0x3f
	.zero		1


	//   ....[64]....
        /*0c48*/ 	.word	0x0000f980
        /*0c4c*/ 	.word	0x0000000a
        /*0c50*/ 	.word	0x00022840
        /*0c54*/ 	.short	0x010a
        /*0c56*/ 	.byte	0x3f
	.zero		1


	//   ....[65]....
        /*0c58*/ 	.word	0x00010050
        /*0c5c*/ 	.word	0x0000000a
        /*0c60*/ 	.word	0x00022860
        /*0c64*/ 	.short	0x010a
        /*0c66*/ 	.byte	0x3f
	.zero		1


	//   ....[66]....
        /*0c68*/ 	.word	0x00011100
        /*0c6c*/ 	.word	0x00000007
        /*0c70*/ 	.word	0x00022820
        /*0c74*/ 	.short	0x010a
        /*0c76*/ 	.byte	0x3f
	.zero		1


	//   ....[67]....
        /*0c78*/ 	.word	0x000112a0
        /*0c7c*/ 	.word	0x00000005
        /*0c80*/ 	.word	0x00022840
        /*0c84*/ 	.short	0x010a
        /*0c86*/ 	.byte	0x3f
	.zero		1


	//   ....[68]....
        /*0c88*/ 	.word	0x000112f0
        /*0c8c*/ 	.word	0x00000003
        /*0c90*/ 	.word	0x00022840
        /*0c94*/ 	.short	0x010a
        /*0c96*/ 	.byte	0x3f
	.zero		1


	//   ....[69]....
        /*0c98*/ 	.word	0x00011340
        /*0c9c*/ 	.word	0x00000005
        /*0ca0*/ 	.word	0x00022860
        /*0ca4*/ 	.short	0x010a
        /*0ca6*/ 	.byte	0x3f
	.zero		1


	//----- nvinfo : EIATTR_NUM_MBARRIERS
	.align		4
.L_209:
        /*0ca8*/ 	.byte	0x03, 0x38
        /*0caa*/ 	.short	0x0016


	//----- nvinfo : EIATTR_EXIT_INSTR_OFFSETS
	.align		4
        /*0cac*/ 	.byte	0x04, 0x1c
        /*0cae*/ 	.short	(.L_211 - .L_210)


	//   ....[0]....
.L_210:
        /*0cb0*/ 	.word	0x000009b0


	//   ....[1]....
        /*0cb4*/ 	.word	0x000087e0


	//   ....[2]....
        /*0cb8*/ 	.word	0x0000da30


	//----- nvinfo : EIATTR_MAX_THREADS
	.align		4
.L_211:
        /*0cbc*/ 	.byte	0x04, 0x05
        /*0cbe*/ 	.short	(.L_213 - .L_212)
.L_212:
        /*0cc0*/ 	.word	0x00000180
        /*0cc4*/ 	.word	0x00000001
        /*0cc8*/ 	.word	0x00000001


	//----- nvinfo : EIATTR_CRS_STACK_SIZE
	.align		4
.L_213:
        /*0ccc*/ 	.byte	0x04, 0x1e
        /*0cce*/ 	.short	(.L_215 - .L_214)
.L_214:
        /*0cd0*/ 	.word	0x00000000


	//----- nvinfo : EIATTR_CBANK_PARAM_SIZE
	.align		4
.L_215:
        /*0cd4*/ 	.byte	0x03, 0x19
        /*0cd6*/ 	.short	0x0af0


	//----- nvinfo : EIATTR_PARAM_CBANK
	.align		4
        /*0cd8*/ 	.byte	0x04, 0x0a
        /*0cda*/ 	.short	(.L_217 - .L_216)
	.align		4
.L_216:
        /*0cdc*/ 	.word	index@(.nv.constant0._ZN7cutlass13device_kernelIN5flash11enable_sm90INS1_16FlashAttnFwdSm90INS1_25CollectiveMainloopFwdSm90ILi2EN4cute5tupleIJNS5_1CILi1EEES8_S8_EEENS6_IJNS7_ILi128EEENS7_ILi96EEENS7_ILi64EEEEEELi256ENS_6half_tEfNS_4arch4Sm90ELb0ELb0ELb0ELb1ELb1ELb0ELb0ELb1ELb0ELb1ELb0ELb0EEENS1_21CollectiveEpilogueFwdINS6_IJSA_NS7_ILi256EEESB_EEES9_SE_SG_Li256ELb1ELb1ELb0ELb0EEENS1_36VarlenDynamicPersistentTileSchedulerILi128ELi96ELi256ELi128ELb0ELb1ELb1ELb0ELb1ELb1EEEEEEEEEvNT_6ParamsE)
        /*0ce0*/ 	.short	0x0210
        /*0ce2*/ 	.short	0x0af0


	//----- nvinfo : EIATTR_SW_WAR
	.align		4
.L_217:
        /*0ce4*/ 	.byte	0x04, 0x36
        /*0ce6*/ 	.short	(.L_219 - .L_218)
.L_218:
        /*0ce8*/ 	.word	0x00000008
.L_219:


//--------------------- .nv.info._ZN7cutlass13device_kernelIN5flash11enable_sm90INS1_16FlashAttnFwdSm90INS1_25CollectiveMainloopFwdSm90ILi2EN4cute5tupleIJNS5_1CILi1EEES8_S8_EEENS6_IJNS7_ILi128EEENS7_ILi96EEENS7_ILi64EEEEEELi256ENS_6half_tEfNS_4arch4Sm90ELb0ELb0ELb0ELb1ELb1ELb1ELb0ELb1ELb0ELb1ELb0ELb0EEENS1_21CollectiveEpilogueFwdINS6_IJSA_NS7_ILi256EEESB_EEES9_SE_SG_Li256ELb1ELb1ELb0ELb0EEENS1_36VarlenDynamicPersistentTileSchedulerILi128ELi96ELi256ELi128ELb0ELb1ELb1ELb0ELb1ELb1EEEEEEEEEvNT_6ParamsE --------------------------
	.section	.nv.info._ZN7cutlass13device_kernelIN5flash11enable_sm90INS1_16FlashAttnFwdSm90INS1_25CollectiveMainloopFwdSm90ILi2EN4cute5tupleIJNS5_1CILi1EEES8_S8_EEENS6_IJNS7_ILi128EEENS7_ILi96EEENS7_ILi64EEEEEELi256ENS_6half_tEfNS_4arch4Sm90ELb0ELb0ELb0ELb1ELb1ELb1ELb0ELb1ELb0ELb1ELb0ELb0EEENS1_21CollectiveEpilogueFwdINS6_IJSA_NS7_ILi256EEESB_EEES9_SE_SG_Li256ELb1ELb1ELb0ELb0EEENS1_36VarlenDynamicPersistentTileSchedulerILi128ELi96ELi256ELi128ELb0ELb1ELb1ELb0ELb1ELb1EEEEEEEEEvNT_6ParamsE,"",@"SHT_CUDA_INFO"
	.sectionflags	@""
	.align	4


	//----- nvinfo : EIATTR_CUDA_API_VERSION
	.align		4
        /*0000*/ 	.byte	0x04, 0x37
        /*0002*/ 	.short	(.L_221 - .L_220)
.L_220:
        /*0004*/ 	.word	0x00000082


	//----- nvinfo : EIATTR_KPARAM_INFO
	.align		4
.L_221:
        /*0008*/ 	.byte	0x04, 0x17
        /*000a*/ 	.short	(.L_223 - .L_222)
.L_222:
        /*000c*/ 	.word	0x00000000
        /*0010*/ 	.short	0x0000
        /*0012*/ 	.short	0x0070
        /*0014*/ 	.byte	0x00, 0xf0, 0x01, 0x2a


	//----- nvinfo : EIATTR_SPARSE_MMA_MASK
	.align		4
.L_223:
        /*0018*/ 	.byte	0x03, 0x50
        /*001a*/ 	.short	0x0000


	//----- nvinfo : EIATTR_MAXREG_COUNT
	.align		4
        /*001c*/ 	.byte	0x03, 0x1b
        /*001e*/ 	.short	0x00a8


	//----- nvinfo : EIATTR_NUM_BARRIERS
	.align		4
        /*0020*/ 	.byte	0x02, 0x4c
        /*0022*/ 	.byte	0x10
	.zero		1


	//----- nvinfo : EIATTR_EXTERNS
	.align		4
        /*0024*/ 	.byte	0x04, 0x0f
        /*0026*/ 	.short	(.L_225 - .L_224)


	//   ....[0]....
	.align		4
.L_224:
        /*0028*/ 	.word	index@(__assertfail)


	//----- nvinfo : EIATTR_ANNOTATIONS
	.align		4
.L_225:
        /*002c*/ 	.byte	0x04, 0x55
        /*002e*/ 	.short	(.L_227 - .L_226)


	//   ....[0]....
.L_226:
        /* <DEDUP_REMOVED lines=49> */


	//----- nvinfo : EIATTR_MERCURY_ISA_VERSION
	.align		4
.L_227:
        /*0328*/ 	.byte	0x03, 0x5f
        /*032a*/ 	.short	0x0101


	//----- nvinfo : EIATTR_UNUSED_LOAD_BYTE_OFFSET
	.align		4
        /*032c*/ 	.byte	0x04, 0x44
        /*032e*/ 	.short	(.L_229 - .L_228)


	//   ....[0]....
.L_228:
        /*0330*/ 	.word	0x00000a40
        /*0334*/ 	.word	0x0000fff0


	//   ....[1]....
        /*0338*/ 	.word	0x0000cc50
        /*033c*/ 	.word	0x0000fff0


	//----- nvinfo : EIATTR_INT_WARP_WIDE_INSTR_OFFSETS
	.align		4
.L_229:
        /*0340*/ 	.byte	0x04, 0x31
        /*0342*/ 	.short	(.L_231 - .L_230)


	//   ....[0]....
.L_230:
        /*0344*/ 	.word	0x00000120


	//   ....[1]....
        /*0348*/ 	.word	0x000001c0


	//   ....[2]....
        /*034c*/ 	.word	0x00000230


	//   ....[3]....
        /*0350*/ 	.word	0x00012250


	//   ....[4]....
        /*0354*/ 	.word	0x000122e0


	//   ....[5]....
        /*0358*/ 	.word	0x000156e0


	//   ....[6]....
        /*035c*/ 	.word	0x00015770


	//----- nvinfo : EIATTR_COOP_GROUP_MASK_REGIDS
	.align		4
.L_231:
        /*0360*/ 	.byte	0x04, 0x29
        /*0362*/ 	.short	(.L_233 - .L_232)


	//   ....[0]....
.L_232:
        /*0364*/ 	.word	0xffffffff


	//   ....[1]....
        /*0368*/ 	.word	0xffffffff


	//   ....[2]....
        /*036c*/ 	.word	0xffffffff


	//   ....[3]....
        /*0370*/ 	.word	0xffffffff


	//   ....[4]....
        /*0374*/ 	.word	0xffffffff


	//   ....[5]....
        /*0378*/ 	.word	0xffffffff


	//   ....[6]....
        /*037c*/ 	.word	0xffffffff


	//   ....[7]....
        /*0380*/ 	.word	0xffffffff


	//   ....[8]....
        /*0384*/ 	.word	0xffffffff


	//   ....[9]....
        /*0388*/ 	.word	0xffffffff


	//   ....[10]....
        /*038c*/ 	.word	0xffffffff


	//   ....[11]....
        /*0390*/ 	.word	0xffffffff


	//   ....[12]....
        /*0394*/ 	.word	0xffffffff


	//   ....[13]....
        /*0398*/ 	.word	0xffffffff


	//   ....[14]....
        /*039c*/ 	.word	0xffffffff


	//   ....[15]....
        /*03a0*/ 	.word	0xffffffff


	//   ....[16]....
        /*03a4*/ 	.word	0xffffffff


	//   ....[17]....
        /*03a8*/ 	.word	0xffffffff


	//   ....[18]....
        /*03ac*/ 	.word	0xffffffff


	//   ....[19]....
        /*03b0*/ 	.word	0xffffffff


	//   ....[20]....
        /*03b4*/ 	.word	0xffffffff


	//   ....[21]....
        /*03b8*/ 	.word	0xffffffff


	//   ....[22]....
        /*03bc*/ 	.word	0xffffffff


	//   ....[23]....
        /*03c0*/ 	.word	0xffffffff


	//   ....[24]....
        /*03c4*/ 	.word	0xffffffff


	//   ....[25]....
        /*03c8*/ 	.word	0xffffffff


	//   ....[26]....
        /*03cc*/ 	.word	0xffffffff


	//   ....[27]....
        /*03d0*/ 	.word	0xffffffff


	//   ....[28]....
        /*03d4*/ 	.word	0xffffffff


	//   ....[29]....
        /*03d8*/ 	.word	0xffffffff


	//   ....[30]....
        /*03dc*/ 	.word	0xffffffff


	//   ....[31]....
        /*03e0*/ 	.word	0xffffffff


	//   ....[32]....
        /*03e4*/ 	.word	0xffffffff


	//   ....[33]....
        /*03e8*/ 	.word	0xffffffff


	//   ....[34]....
        /*03ec*/ 	.word	0xffffffff


	//   ....[35]....
        /*03f0*/ 	.word	0xffffffff


	//   ....[36]....
        /*03f4*/ 	.word	0xffffffff


	//   ....[37]....
        /*03f8*/ 	.word	0xffffffff


	//   ....[38]....
        /*03fc*/ 	.word	0xffffffff


	//   ....[39]....
        /*0400*/ 	.word	0xffffffff


	//   ....[40]....
        /*0404*/ 	.word	0xffffffff


	//   ....[41]....
        /*0408*/ 	.word	0xffffffff


	//   ....[42]....
        /*040c*/ 	.word	0xffffffff


	//   ....[43]....
        /*0410*/ 	.word	0xffffffff


	//   ....[44]....
        /*0414*/ 	.word	0xffffffff


	//   ....[45]....
        /*0418*/ 	.word	0xffffffff


	//   ....[46]....
        /*041c*/ 	.word	0xffffffff


	//   ....[47]....
        /*0420*/ 	.word	0xffffffff


	//   ....[48]....
        /*0424*/ 	.word	0xffffffff


	//   ....[49]....
        /*0428*/ 	.word	0xffffffff


	//   ....[50]....
        /*042c*/ 	.word	0xffffffff


	//   ....[51]....
        /*0430*/ 	.word	0xffffffff


	//   ....[52]....
        /*0434*/ 	.word	0xffffffff


	//   ....[53]....
        /*0438*/ 	.word	0xffffffff


	//   ....[54]....
        /*043c*/ 	.word	0xffffffff


	//   ....[55]....
        /*0440*/ 	.word	0xffffffff


	//   ....[56]....
        /*0444*/ 	.word	0xffffffff


	//   ....[57]....
        /*0448*/ 	.word	0xffffffff


	//   ....[58]....
        /*044c*/ 	.word	0xffffffff


	//   ....[59]....
        /*0450*/ 	.word	0xffffffff


	//   ....[60]....
        /*0454*/ 	.word	0xffffffff


	//   ....[61]....
        /*0458*/ 	.word	0xffffffff


	//   ....[62]....
        /*045c*/ 	.word	0xffffffff


	//   ....[63]....
        /*0460*/ 	.word	0xffffffff


	//   ....[64]....
        /*0464*/ 	.word	0xffffffff


	//   ....[65]....
        /*0468*/ 	.word	0xffffffff


	//   ....[66]....
        /*046c*/ 	.word	0xffffffff


	//   ....[67]....
        /*0470*/ 	.word	0xffffffff


	//   ....[68]....
        /*0474*/ 	.word	0xffffffff


	//   ....[69]....
        /*0478*/ 	.word	0xffffffff


	//   ....[70]....
        /*047c*/ 	.word	0xffffffff


	//   ....[71]....
        /*0480*/ 	.word	0xffffffff


	//   ....[72]....
        /*0484*/ 	.word	0xffffffff


	//   ....[73]....
        /*0488*/ 	.word	0xffffffff


	//   ....[74]....
        /*048c*/ 	.word	0xffffffff


	//   ....[75]....
        /*0490*/ 	.word	0xffffffff


	//   ....[76]....
        /*0494*/ 	.word	0xffffffff


	//   ....[77]....
        /*0498*/ 	.word	0xffffffff


	//   ....[78]....
        /*049c*/ 	.word	0xffffffff


	//   ....[79]....
        /*04a0*/ 	.word	0xffffffff


	//   ....[80]....
        /*04a4*/ 	.word	0xffffffff


	//   ....[81]....
        /*04a8*/ 	.word	0xffffffff


	//   ....[82]....
        /*04ac*/ 	.word	0xffffffff


	//   ....[83]....
        /*04b0*/ 	.word	0xffffffff


	//   ....[84]....
        /*04b4*/ 	.word	0xffffffff


	//   ....[85]....
        /*04b8*/ 	.word	0xffffffff


	//   ....[86]....
        /*04bc*/ 	.word	0xffffffff


	//   ....[87]....
        /*04c0*/ 	.word	0xffffffff


	//   ....[88]....
        /*04c4*/ 	.word	0xffffffff


	//   ....[89]....
        /*04c8*/ 	.word	0xffffffff


	//   ....[90]....
        /*04cc*/ 	.word	0xffffffff


	//   ....[91]....
        /*04d0*/ 	.word	0xffffffff


	//   ....[92]....
        /*04d4*/ 	.word	0xffffffff


	//   ....[93]....
        /*04d8*/ 	.word	0xffffffff


	//   ....[94]....
        /*04dc*/ 	.word	0xffffffff


	//   ....[95]....
        /*04e0*/ 	.word	0xffffffff


	//   ....[96]....
        /*04e4*/ 	.word	0xffffffff


	//   ....[97]....
        /*04e8*/ 	.word	0xffffffff


	//   ....[98]....
        /*04ec*/ 	.word	0xffffffff


	//   ....[99]....
        /*04f0*/ 	.word	0xffffffff


	//   ....[100]....
        /*04f4*/ 	.word	0xffffffff


	//   ....[101]....
        /*04f8*/ 	.word	0xffffffff


	//   ....[102]....
        /*04fc*/ 	.word	0xffffffff


	//   ....[103]....
        /*0500*/ 	.word	0xffffffff


	//   ....[104]....
        /*0504*/ 	.word	0xffffffff


	//   ....[105]....
        /*0508*/ 	.word	0xffffffff


	//   ....[106]....
        /*050c*/ 	.word	0xffffffff


	//   ....[107]....
        /*0510*/ 	.word	0xffffffff


	//   ....[108]....
        /*0514*/ 	.word	0xffffffff


	//   ....[109]....
        /*0518*/ 	.word	0xffffffff


	//   ....[110]....
        /*051c*/ 	.word	0xffffffff


	//   ....[111]....
        /*0520*/ 	.word	0xffffffff


	//   ....[112]....
        /*0524*/ 	.word	0xffffffff


	//   ....[113]....
        /*0528*/ 	.word	0xffffffff


	//   ....[114]....
        /*052c*/ 	.word	0xffffffff


	//   ....[115]....
        /*0530*/ 	.word	0xffffffff


	//   ....[116]....
        /*0534*/ 	.word	0xffffffff


	//   ....[117]....
        /*0538*/ 	.word	0xffffffff


	//   ....[118]....
        /*053c*/ 	.word	0xffffffff


	//   ....[119]....
        /*0540*/ 	.word	0xffffffff


	//   ....[120]....
        /*0544*/ 	.word	0xffffffff


	//   ....[121]....
        /*0548*/ 	.word	0xffffffff


	//   ....[122]....
        /*054c*/ 	.word	0xffffffff


	//   ....[123]....
        /*0550*/ 	.word	0xffffffff


	//   ....[124]....
        /*0554*/ 	.word	0xffffffff


	//   ....[125]....
        /*0558*/ 	.word	0xffffffff


	//   ....[126]....
        /*055c*/ 	.word	0xffffffff


	//   ....[127]....
        /*0560*/ 	.word	0xffffffff


	//   ....[128]....
        /*0564*/ 	.word	0xffffffff


	//   ....[129]....
        /*0568*/ 	.word	0xffffffff


	//   ....[130]....
        /*056c*/ 	.word	0xffffffff


	//   ....[131]....
        /*0570*/ 	.word	0xffffffff


	//   ....[132]....
        /*0574*/ 	.word	0xffffffff


	//   ....[133]....
        /*0578*/ 	.word	0xffffffff


	//   ....[134]....
        /*057c*/ 	.word	0xffffffff


	//   ....[135]....
        /*0580*/ 	.word	0xffffffff


	//   ....[136]....
        /*0584*/ 	.word	0xffffffff


	//   ....[137]....
        /*0588*/ 	.word	0xffffffff


	//   ....[138]....
        /*058c*/ 	.word	0xffffffff


	//   ....[139]....
        /*0590*/ 	.word	0xffffffff


	//   ....[140]....
        /*0594*/ 	.word	0xffffffff


	//   ....[141]....
        /*0598*/ 	.word	0xffffffff


	//   ....[142]....
        /*059c*/ 	.word	0xffffffff


	//   ....[143]....
        /*05a0*/ 	.word	0xffffffff


	//   ....[144]....
        /*05a4*/ 	.word	0xffffffff


	//   ....[145]....
        /*05a8*/ 	.word	0xffffffff


	//   ....[146]....
        /*05ac*/ 	.word	0xffffffff


	//   ....[147]....
        /*05b0*/ 	.word	0xffffffff


	//   ....[148]....
        /*05b4*/ 	.word	0xffffffff


	//   ....[149]....
        /*05b8*/ 	.word	0xffffffff


	//   ....[150]....
        /*05bc*/ 	.word	0xffffffff


	//   ....[151]....
        /*05c0*/ 	.word	0xffffffff


	//   ....[152]....
        /*05c4*/ 	.word	0xffffffff


	//   ....[153]....
        /*05c8*/ 	.word	0xffffffff


	//   ....[154]....
        /*05cc*/ 	.word	0xffffffff


	//   ....[155]....
        /*05d0*/ 	.word	0xffffffff


	//   ....[156]....
        /*05d4*/ 	.word	0xffffffff


	//   ....[157]....
        /*05d8*/ 	.word	0xffffffff


	//   ....[158]....
        /*05dc*/ 	.word	0xffffffff


	//   ....[159]....
        /*05e0*/ 	.word	0xffffffff


	//   ....[160]....
        /*05e4*/ 	.word	0xffffffff


	//   ....[161]....
        /*05e8*/ 	.word	0xffffffff


	//   ....[162]....
        /*05ec*/ 	.word	0xffffffff


	//   ....[163]....
        /*05f0*/ 	.word	0x0500000f


	//   ....[164]....
        /*05f4*/ 	.word	0x0500000f


	//   ....[165]....
        /*05f8*/ 	.word	0x0500000f


	//   ....[166]....
        /*05fc*/ 	.word	0x0500000f


	//   ....[167]....
        /*0600*/ 	.word	0x0500000f


	//   ....[168]....
        /*0604*/ 	.word	0x0500000f


	//   ....[169]....
        /*0608*/ 	.word	0x0500000f


	//   ....[170]....
        /*060c*/ 	.word	0x0500000f


	//   ....[171]....
        /*0610*/ 	.word	0x0500000f


	//   ....[172]....
        /*0614*/ 	.word	0x0500000f


	//   ....[173]....
        /*0618*/ 	.word	0x0500000f


	//   ....[174]....
        /*061c*/ 	.word	0x0500000f


	//   ....[175]....
        /*0620*/ 	.word	0x0500000f


	//   ....[176]....
        /*0624*/ 	.word	0x0500000f


	//   ....[177]....
        /*0628*/ 	.word	0x0500000f


	//   ....[178]....
        /*062c*/ 	.word	0x0500000f


	//   ....[179]....
        /*0630*/ 	.word	0x0500000f


	//   ....[180]....
        /*0634*/ 	.word	0x0500000f


	//   ....[181]....
        /*0638*/ 	.word	0x0500000f


	//   ....[182]....
        /*063c*/ 	.word	0x0500000f


	//   ....[183]....
        /*0640*/ 	.word	0x0500000f


	//   ....[184]....
        /*0644*/ 	.word	0x0500000f


	//   ....[185]....
        /*0648*/ 	.word	0x0500000f


	//   ....[186]....
        /*064c*/ 	.word	0x0500000f


	//   ....[187]....
        /*0650*/ 	.word	0x0500000f


	//   ....[188]....
        /*0654*/ 	.word	0x0500000f


	//   ....[189]....
        /*0658*/ 	.word	0x0500000f


	//   ....[190]....
        /*065c*/ 	.word	0x0500000f


	//   ....[191]....
        /*0660*/ 	.word	0x0500000f


	//   ....[192]....
        /*0664*/ 	.word	0x0500000f


	//   ....[193]....
        /*0668*/ 	.word	0x0500000f


	//   ....[194]....
        /*066c*/ 	.word	0x0500000f


	//   ....[195]....
        /*0670*/ 	.word	0x0500000f


	//   ....[196]....
        /*0674*/ 	.word	0x0500000f


	//   ....[197]....
        /*0678*/ 	.word	0x0500000f


	//   ....[198]....
        /*067c*/ 	.word	0x0500000f


	//   ....[199]....
        /*0680*/ 	.word	0x0500000f


	//   ....[200]....
        /*0684*/ 	.word	0x0500000f


	//   ....[201]....
        /*0688*/ 	.word	0x0500000f


	//   ....[202]....
        /*068c*/ 	.word	0x0500000f


	//   ....[203]....
        /*0690*/ 	.word	0x0500000f


	//   ....[204]....
        /*0694*/ 	.word	0x0500000f


	//   ....[205]....
        /*0698*/ 	.word	0x0500000f


	//   ....[206]....
        /*069c*/ 	.word	0x0500000f


	//   ....[207]....
        /*06a0*/ 	.word	0x0500000f


	//   ....[208]....
        /*06a4*/ 	.word	0x0500000f


	//   ....[209]....
        /*06a8*/ 	.word	0x0500000f


	//   ....[210]....
        /*06ac*/ 	.word	0x0500000f


	//   ....[211]....
        /*06b0*/ 	.word	0x0500000f


	//   ....[212]....
        /*06b4*/ 	.word	0x0500000f


	//   ....[213]....
        /*06b8*/ 	.word	0x0500000f


	//   ....[214]....
        /*06bc*/ 	.word	0x0500000f


	//   ....[215]....
        /*06c0*/ 	.word	0x0500000f


	//   ....[216]....
        /*06c4*/ 	.word	0x0500000f


	//   ....[217]....
        /*06c8*/ 	.word	0x0500000f


	//   ....[218]....
        /*06cc*/ 	.word	0x0500000f


	//   ....[219]....
        /*06d0*/ 	.word	0x0500000f


	//   ....[220]....
        /*06d4*/ 	.word	0x0500000f


	//   ....[221]....
        /*06d8*/ 	.word	0x0500000f


	//   ....[222]....
        /*06dc*/ 	.word	0x0500000f


	//   ....[223]....
        /*06e0*/ 	.word	0x0500000f


	//   ....[224]....
        /*06e4*/ 	.word	0x0500000f


	//   ....[225]....
        /*06e8*/ 	.word	0x0500000f


	//   ....[226]....
        /*06ec*/ 	.word	0x0500000f


	//   ....[227]....
        /*06f0*/ 	.word	0x0500000f


	//   ....[228]....
        /*06f4*/ 	.word	0x0500000f


	//   ....[229]....
        /*06f8*/ 	.word	0x0500000f


	//   ....[230]....
        /*06fc*/ 	.word	0x0500000f


	//   ....[231]....
        /*0700*/ 	.word	0x0500000f


	//   ....[232]....
        /*0704*/ 	.word	0x0500000f


	//   ....[233]....
        /*0708*/ 	.word	0x0500000f


	//   ....[234]....
        /*070c*/ 	.word	0x0500000f


	//   ....[235]....
        /*0710*/ 	.word	0x0500000f


	//   ....[236]....
        /*0714*/ 	.word	0x0500000f


	//   ....[237]....
        /*0718*/ 	.word	0x0500000f


	//   ....[238]....
        /*071c*/ 	.word	0x0500000f


	//   ....[239]....
        /*0720*/ 	.word	0x0500000f


	//   ....[240]....
        /*0724*/ 	.word	0x0500000f


	//   ....[241]....
        /*0728*/ 	.word	0x0500000f


	//   ....[242]....
        /*072c*/ 	.word	0x0500000f


	//   ....[243]....
        /*0730*/ 	.word	0x0500000f


	//   ....[244]....
        /*0734*/ 	.word	0x0500000f


	//   ....[245]....
        /*0738*/ 	.word	0x0500000f


	//   ....[246]....
        /*073c*/ 	.word	0x0500000f


	//   ....[247]....
        /*0740*/ 	.word	0x0500000f


	//   ....[248]....
        /*0744*/ 	.word	0x0500000f


	//   ....[249]....
        /*0748*/ 	.word	0x0500000f


	//   ....[250]....
        /*074c*/ 	.word	0x0500000f


	//   ....[251]....
        /*0750*/ 	.word	0x0500000f


	//   ....[252]....
        /*0754*/ 	.word	0x0500000f


	//   ....[253]....
        /*0758*/ 	.word	0x0500000f


	//   ....[254]....
        /*075c*/ 	.word	0x0500000f


	//   ....[255]....
        /*0760*/ 	.word	0x0500000f


	//   ....[0]....
        /*0764*/ 	.word	0x0500000f


	//   ....[1]....
        /*0768*/ 	.word	0x0500000f


	//   ....[2]....
        /*076c*/ 	.word	0x0500000f


	//   ....[3]....
        /*0770*/ 	.word	0x0500000f


	//   ....[4]....
        /*0774*/ 	.word	0x0500000f


	//   ....[5]....
        /*0778*/ 	.word	0x0500000f


	//   ....[6]....
        /*077c*/ 	.word	0x0500000f


	//   ....[7]....
        /*0780*/ 	.word	0x0500000f


	//   ....[8]....
        /*0784*/ 	.word	0x0500000f


	//   ....[9]....
        /*0788*/ 	.word	0x0500000f


	//   ....[10]....
        /*078c*/ 	.word	0x0500000f


	//   ....[11]....
        /*0790*/ 	.word	0x0500000f


	//   ....[12]....
        /*0794*/ 	.word	0x0500000f


	//   ....[13]....
        /*0798*/ 	.word	0x0500000f


	//   ....[14]....
        /*079c*/ 	.word	0x0500000f


	//   ....[15]....
        /*07a0*/ 	.word	0x0500000f


	//   ....[16]....
        /*07a4*/ 	.word	0x0500000f


	//   ....[17]....
        /*07a8*/ 	.word	0x0500000f


	//   ....[18]....
        /*07ac*/ 	.word	0x0500000f


	//   ....[19]....
        /*07b0*/ 	.word	0x0500000f


	//----- nvinfo : EIATTR_COOP_GROUP_INSTR_OFFSETS
	.align		4
.L_233:
        /*07b4*/ 	.byte	0x04, 0x28
        /*07b6*/ 	.short	(.L_235 - .L_234)


	//   ....[0]....
.L_234:
        /*07b8*/ 	.word	0x00000060


	//   ....[1]....
        /*07bc*/ 	.word	0x00000130


	//   ....[2]....
        /*07c0*/ 	.word	0x000001e0


	//   ....[3]....
        /*07c4*/ 	.word	0x000003a0


	//   ....[4]....
        /*07c8*/ 	.word	0x00000500


	//   ....[5]....
        /*07cc*/ 	.word	0x00000620


	//   ....[6]....
        /*07d0*/ 	.word	0x00000780


	//   ....[7]....
        /*07d4*/ 	.word	0x00002c50


	//   ....[8]....
        /*07d8*/ 	.word	0x00002c60


	//   ....[9]....
        /*07dc*/ 	.word	0x00003310


	//   ....[10]....
        /*07e0*/ 	.word	0x00003320


	//   ....[11]....
        /*07e4*/ 	.word	0x00003e90


	//   ....[12]....
        /*07e8*/ 	.word	0x00003ea0


	//   ....[13]....
        /*07ec*/ 	.word	0x000045d0


	//   ....[14]....
        /*07f0*/ 	.word	0x000045e0


	//   ....[15]....
        /*07f4*/ 	.word	0x00004f80


	//   ....[16]....
        /*07f8*/ 	.word	0x00004f90


	//   ....[17]....
        /*07fc*/ 	.word	0x000050a0


	//   ....[18]....
        /*0800*/ 	.word	0x000050b0


	//   ....[19]....
        /*0804*/ 	.word	0x00005470


	//   ....[20]....
        /*0808*/ 	.word	0x000054a0


	//   ....[21]....
        /*080c*/ 	.word	0x00005770


	//   ....[22]....
        /*0810*/ 	.word	0x00005790


	//   ....[23]....
        /*0814*/ 	.word	0x000060d0


	//   ....[24]....
        /*0818*/ 	.word	0x00006680


	//   ....[25]....
        /*081c*/ 	.word	0x00006690


	//   ....[26]....
        /*0820*/ 	.word	0x000066a0


	//   ....[27]....
        /*0824*/ 	.word	0x000066b0


	//   ....[28]....
        /*0828*/ 	.word	0x000076b0


	//   ....[29]....
        /*082c*/ 	.word	0x000076c0


	//   ....[30]....
        /*0830*/ 	.word	0x000076d0


	//   ....[31]....
        /*0834*/ 	.word	0x000076e0


	//   ....[32]....
        /*0838*/ 	.word	0x000090f0


	//   ....[33]....
        /*083c*/ 	.word	0x00009110


	//   ....[34]....
        /*0840*/ 	.word	0x00009530


	//   ....[35]....
        /*0844*/ 	.word	0x000095a0


	//   ....[36]....
        /*0848*/ 	.word	0x0000a800


	//   ....[37]....
        /*084c*/ 	.word	0x0000a820


	//   ....[38]....
        /*0850*/ 	.word	0x0000b110


	//   ....[39]....
        /*0854*/ 	.word	0x0000b240


	//   ....[40]....
        /*0858*/ 	.word	0x0000c1d0


	//   ....[41]....
        /*085c*/ 	.word	0x0000c210


	//   ....[42]....
        /*0860*/ 	.word	0x0000c2a0


	//   ....[43]....
        /*0864*/ 	.word	0x0000c2c0


	//   ....[44]....
        /*0868*/ 	.word	0x0000dd30


	//   ....[45]....
        /*086c*/ 	.word	0x0000dd70


	//   ....[46]....
        /*0870*/ 	.word	0x0000de50


	//   ....[47]....
        /*0874*/ 	.word	0x0000dea0


	//   ....[48]....
        /*0878*/ 	.word	0x0000e760


	//   ....[49]....
        /*087c*/ 	.word	0x0000e780


	//   ....[50]....
        /*0880*/ 	.word	0x0000e8f0


	//   ....[51]....
        /*0884*/ 	.word	0x0000e910


	//   ....[52]....
        /*0888*/ 	.word	0x0000ea50


	//   ....[53]....
        /*088c*/ 	.word	0x0000ea70


	//   ....[54]....
        /*0890*/ 	.word	0x0000ebc0


	//   ....[55]....
        /*0894*/ 	.word	0x0000ebe0


	//   ....[56]....
        /*0898*/ 	.word	0x0000f510


	//   ....[57]....
        /*089c*/ 	.word	0x0000f520


	//   ....[58]....
        /*08a0*/ 	.word	0x0000f760


	//   ....[59]....
        /*08a4*/ 	.word	0x0000f770


	//   ....[60]....
        /*08a8*/ 	.word	0x0000f9a0


	//   ....[61]....
        /*08ac*/ 	.word	0x0000f9b0


	//   ....[62]....
        /*08b0*/ 	.word	0x0000fbe0


	//   ....[63]....
        /*08b4*/ 	.word	0x0000fbf0


	//   ....[64]....
        /*08b8*/ 	.word	0x0000fe80


	//   ....[65]....
        /*08bc*/ 	.word	0x00010030


	//   ....[66]....
        /*08c0*/ 	.word	0x00010060


	//   ....[67]....
        /*08c4*/ 	.word	0x00010090


	//   ....[68]....
        /*08c8*/ 	.word	0x000100c0


	//   ....[69]....
        /*08cc*/ 	.word	0x000100f0


	//   ....[70]....
        /*08d0*/ 	.word	0x00010120


	//   ....[71]....
        /*08d4*/ 	.word	0x00010290


	//   ....[72]....
        /*08d8*/ 	.word	0x000102c0


	//   ....[73]....
        /*08dc*/ 	.word	0x000102f0


	//   ....[74]....
        /*08e0*/ 	.word	0x00010320


	//   ....[75]....
        /*08e4*/ 	.word	0x00010350


	//   ....[76]....
        /*08e8*/ 	.word	0x00010380


	//   ....[77]....
        /*08ec*/ 	.word	0x00010410


	//   ....[78]....
        /*08f0*/ 	.word	0x00010440


	//   ....[79]....
        /*08f4*/ 	.word	0x000104c0


	//   ....[80]....
        /*08f8*/ 	.word	0x00010ff0


	//   ....[81]....
        /*08fc*/ 	.word	0x00012e20


	//   ....[82]....
        /*0900*/ 	.word	0x00012e40


	//   ....[83]....
        /*0904*/ 	.word	0x00012ed0


	//   ....[84]....
        /*0908*/ 	.word	0x00012ef0


	//   ....[85]....
        /*090c*/ 	.word	0x00012f70


	//   ....[86]....
        /*0910*/ 	.word	0x00012f90


	//   ....[87]....
        /*0914*/ 	.word	0x00013010


	//   ....[88]....
        /*0918*/ 	.word	0x00013030


	//   ....[89]....
        /*091c*/ 	.word	0x000130b0


	//   ....[90]....
        /*0920*/ 	.word	0x000130d0


	//   ....[91]....
        /*0924*/ 	.word	0x000130e0


	//   ....[92]....
        /*0928*/ 	.word	0x000130f0


	//   ....[93]....
        /*092c*/ 	.word	0x00013970


	//   ....[94]....
        /*0930*/ 	.word	0x000139a0


	//   ....[95]....
        /*0934*/ 	.word	0x00013a60


	//   ....[96]....
        /*0938*/ 	.word	0x00013a70


	//   ....[97]....
        /*093c*/ 	.word	0x00013b00


	//   ....[98]....
        /*0940*/ 	.word	0x00013b10


	//   ....[99]....
        /*0944*/ 	.word	0x00013ba0


	//   ....[100]....
        /*0948*/ 	.word	0x00013bb0


	//   ....[101]....
        /*094c*/ 	.word	0x00013c40


	//   ....[102]....
        /*0950*/ 	.word	0x00013c50


	//   ....[103]....
        /*0954*/ 	.word	0x00013ce0


	//   ....[104]....
        /*0958*/ 	.word	0x00013cf0


	//   ....[105]....
        /*095c*/ 	.word	0x00013d70


	//   ....[106]....
        /*0960*/ 	.word	0x00013d80


	//   ....[107]....
        /*0964*/ 	.word	0x00013d90


	//   ....[108]....
        /*0968*/ 	.word	0x00013e00


	//   ....[109]....
        /*096c*/ 	.word	0x00014210


	//   ....[110]....
        /*0970*/ 	.word	0x00014230


	//   ....[111]....
        /*0974*/ 	.word	0x00014250


	//   ....[112]....
        /*0978*/ 	.word	0x00014360


	//   ....[113]....
        /*097c*/ 	.word	0x00014370


	//   ....[114]....
        /*0980*/ 	.word	0x000143a0


	//   ....[115]....
        /*0984*/ 	.word	0x00014430


	//   ....[116]....
        /*0988*/ 	.word	0x000144e0


	//   ....[117]....
        /*098c*/ 	.word	0x000144f0


	//   ....[118]....
        /*0990*/ 	.word	0x00014520


	//   ....[119]....
        /*0994*/ 	.word	0x00014530


	//   ....[120]....
        /*0998*/ 	.word	0x000145c0


	//   ....[121]....
        /*099c*/ 	.word	0x00014d00


	//   ....[122]....
        /*09a0*/ 	.word	0x00014d20


	//   ....[123]....
        /*09a4*/ 	.word	0x00014d70


	//   ....[124]....
        /*09a8*/ 	.word	0x00014d80


	//   ....[125]....
        /*09ac*/ 	.word	0x00014dc0


	//   ....[126]....
        /*09b0*/ 	.word	0x00014dd0


	//   ....[127]....
        /*09b4*/ 	.word	0x00014e10


	//   ....[128]....
        /*09b8*/ 	.word	0x00014e20


	//   ....[129]....
        /*09bc*/ 	.word	0x00014e60


	//   ....[130]....
        /*09c0*/ 	.word	0x00014e70


	//   ....[131]....
        /*09c4*/ 	.word	0x00014e80


	//   ....[132]....
        /*09c8*/ 	.word	0x00014ec0


	//   ....[133]....
        /*09cc*/ 	.word	0x00015200


	//   ....[134]....
        /*09d0*/ 	.word	0x00015220


	//   ....[135]....
        /*09d4*/ 	.word	0x00015230


	//   ....[136]....
        /*09d8*/ 	.word	0x00015250


	//   ....[137]....
        /*09dc*/ 	.word	0x000152c0


	//   ....[138]....
        /*09e0*/ 	.word	0x000152e0


	//   ....[139]....
        /*09e4*/ 	.word	0x00015340


	//   ....[140]....
        /*09e8*/ 	.word	0x00015360


	//   ....[141]....
        /*09ec*/ 	.word	0x000153c0


	//   ....[142]....
        /*09f0*/ 	.word	0x000153e0


	//   ....[143]....
        /*09f4*/ 	.word	0x00015440


	//   ....[144]....
        /*09f8*/ 	.word	0x00015460


	//   ....[145]....
        /*09fc*/ 	.word	0x00015950


	//   ....[146]....
        /*0a00*/ 	.word	0x00015980


	//   ....[147]....
        /*0a04*/ 	.word	0x000159b0


	//   ....[148]....
        /*0a08*/ 	.word	0x000159e0


	//   ....[149]....
        /*0a0c*/ 	.word	0x00015a10


	//   ....[150]....
        /*0a10*/ 	.word	0x00015a40


	//   ....[151]....
        /*0a14*/ 	.word	0x00015a70


	//   ....[152]....
        /*0a18*/ 	.word	0x00015aa0


	//   ....[153]....
        /*0a1c*/ 	.word	0x00015c20


	//   ....[154]....
        /*0a20*/ 	.word	0x00015c50


	//   ....[155]....
        /*0a24*/ 	.word	0x00015c80


	//   ....[156]....
        /*0a28*/ 	.word	0x00015cb0


	//   ....[157]....
        /*0a2c*/ 	.word	0x00015ce0


	//   ....[158]....
        /*0a30*/ 	.word	0x00015d10


	//   ....[159]....
        /*0a34*/ 	.word	0x00015dd0


	//   ....[160]....
        /*0a38*/ 	.word	0x00015df0


	//   ....[161]....
        /*0a3c*/ 	.word	0x00015e60


	//   ....[162]....
        /*0a40*/ 	.word	0x000162d0


	//   ....[163]....
        /*0a44*/ 	.word	0x000165f0


	//   ....[164]....
        /*0a48*/ 	.word	0x00016680


	//   ....[165]....
        /*0a4c*/ 	.word	0x00016720


	//   ....[166]....
        /*0a50*/ 	.word	0x000167b0


	//   ....[167]....
        /*0a54*/ 	.word	0x000168a0


	//   ....[168]....
        /*0a58*/ 	.word	0x00016930


	//   ....[169]....
        /*0a5c*/ 	.word	0x000169d0


	//   ....[170]....
        /*0a60*/ 	.word	0x00016a60


	//   ....[171]....
        /*0a64*/ 	.word	0x00016b50


	//   ....[172]....
        /*0a68*/ 	.word	0x00016be0


	//   ....[173]....
        /*0a6c*/ 	.word	0x00016c70


	//   ....[174]....
        /*0a70*/ 	.word	0x00016d00


	//   ....[175]....
        /*0a74*/ 	.word	0x00016e30


	//   ....[176]....
        /*0a78*/ 	.word	0x00016ed0


	//   ....[177]....
        /*0a7c*/ 	.word	0x00016f60


	//   ....[178]....
        /*0a80*/ 	.word	0x00016fb0


	//   ....[179]....
        /*0a84*/ 	.word	0x00017000


	//   ....[180]....
        /*0a88*/ 	.word	0x000170e0


	//   ....[181]....
        /*0a8c*/ 	.word	0x00017170


	//   ....[182]....
        /*0a90*/ 	.word	0x000171c0


	//   ....[183]....
        /*0a94*/ 	.word	0x00017210


	//   ....[184]....
        /*0a98*/ 	.word	0x00017420


	//   ....[185]....
        /*0a9c*/ 	.word	0x00017470


	//   ....[186]....
        /*0aa0*/ 	.word	0x00017500


	//   ....[187]....
        /*0aa4*/ 	.word	0x00017590


	//   ....[188]....
        /*0aa8*/ 	.word	0x00017620


	//   ....[189]....
        /*0aac*/ 	.word	0x000176b0


	//   ....[190]....
        /*0ab0*/ 	.word	0x00017740


	//   ....[191]....
        /*0ab4*/ 	.word	0x000177d0


	//   ....[192]....
        /*0ab8*/ 	.word	0x00017890


	//   ....[193]....
        /*0abc*/ 	.word	0x00017b70


	//   ....[194]....
        /*0ac0*/ 	.word	0x00017c60


	//   ....[195]....
        /*0ac4*/ 	.word	0x00017d00


	//   ....[196]....
        /*0ac8*/ 	.word	0x00017d60


	//   ....[197]....
        /*0acc*/ 	.word	0x00017e50


	//   ....[198]....
        /*0ad0*/ 	.word	0x00017ec0


	//   ....[199]....
        /*0ad4*/ 	.word	0x00017fb0


	//   ....[200]....
        /*0ad8*/ 	.word	0x00018020


	//   ....[201]....
        /*0adc*/ 	.word	0x00018110


	//   ....[202]....
        /*0ae0*/ 	.word	0x00018180


	//   ....[203]....
        /*0ae4*/ 	.word	0x00018270


	//   ....[204]....
        /*0ae8*/ 	.word	0x000182e0


	//   ....[205]....
        /*0aec*/ 	.word	0x000183c0


	//   ....[206]....
        /*0af0*/ 	.word	0x00018480


	//   ....[207]....
        /*0af4*/ 	.word	0x000184e0


	//   ....[208]....
        /*0af8*/ 	.word	0x00018540


	//   ....[209]....
        /*0afc*/ 	.word	0x00018630


	//   ....[210]....
        /*0b00*/ 	.word	0x00018690


	//   ....[211]....
        /*0b04*/ 	.word	0x00018790


	//   ....[212]....
        /*0b08*/ 	.word	0x000187f0


	//   ....[213]....
        /*0b0c*/ 	.word	0x000188f0


	//   ....[214]....
        /*0b10*/ 	.word	0x00018950


	//   ....[215]....
        /*0b14*/ 	.word	0x00018a50


	//   ....[216]....
        /*0b18*/ 	.word	0x00018ab0


	//   ....[217]....
        /*0b1c*/ 	.word	0x00018bb0


	//   ....[218]....
        /*0b20*/ 	.word	0x00018c10


	//   ....[219]....
        /*0b24*/ 	.word	0x00018d10


	//   ....[220]....
        /*0b28*/ 	.word	0x00018d70


	//   ....[221]....
        /*0b2c*/ 	.word	0x00018e50


	//   ....[222]....
        /*0b30*/ 	.word	0x00018f90


	//   ....[223]....
        /*0b34*/ 	.word	0x00019060


	//   ....[224]....
        /*0b38*/ 	.word	0x000190e0


	//   ....[225]....
        /*0b3c*/ 	.word	0x00019240


	//   ....[226]....
        /*0b40*/ 	.word	0x000192a0


	//   ....[227]....
        /*0b44*/ 	.word	0x000193b0


	//   ....[228]....
        /*0b48*/ 	.word	0x00019410


	//   ....[229]....
        /*0b4c*/ 	.word	0x00019520


	//   ....[230]....
        /*0b50*/ 	.word	0x00019580


	//   ....[231]....
        /*0b54*/ 	.word	0x00019690


	//   ....[232]....
        /*0b58*/ 	.word	0x000196f0


	//   ....[233]....
        /*0b5c*/ 	.word	0x000197b0


	//   ....[234]....
        /*0b60*/ 	.word	0x00019910


	//   ....[235]....
        /*0b64*/ 	.word	0x000199b0


	//   ....[236]....
        /*0b68*/ 	.word	0x00019a10


	//   ....[237]....
        /*0b6c*/ 	.word	0x00019ac0


	//   ....[238]....
        /*0b70*/ 	.word	0x00019b20


	//   ....[239]....
        /*0b74*/ 	.word	0x00019bd0


	//   ....[240]....
        /*0b78*/ 	.word	0x00019c30


	//   ....[241]....
        /*0b7c*/ 	.word	0x00019ce0


	//   ....[242]....
        /*0b80*/ 	.word	0x00019d40


	//   ....[243]....
        /*0b84*/ 	.word	0x00019df0


	//   ....[244]....
        /*0b88*/ 	.word	0x00019e50


	//   ....[245]....
        /*0b8c*/ 	.word	0x00019f00


	//   ....[246]....
        /*0b90*/ 	.word	0x00019ff0


	//   ....[247]....
        /*0b94*/ 	.word	0x0001a090


	//   ....[248]....
        /*0b98*/ 	.word	0x0001a0f0


	//   ....[249]....
        /*0b9c*/ 	.word	0x0001a1c0


	//   ....[250]....
        /*0ba0*/ 	.word	0x0001a220


	//   ....[251]....
        /*0ba4*/ 	.word	0x0001a2f0


	//   ....[252]....
        /*0ba8*/ 	.word	0x0001a350


	//   ....[253]....
        /*0bac*/ 	.word	0x0001a420


	//   ....[254]....
        /*0bb0*/ 	.word	0x0001a480


	//   ....[255]....
        /*0bb4*/ 	.word	0x0001a550


	//   ....[0]....
        /*0bb8*/ 	.word	0x0001a5b0


	//   ....[1]....
        /*0bbc*/ 	.word	0x0001a680


	//   ....[2]....
        /*0bc0*/ 	.word	0x0001a710


	//   ....[3]....
        /*0bc4*/ 	.word	0x0001a7b0


	//   ....[4]....
        /*0bc8*/ 	.word	0x0001a8d0


	//   ....[5]....
        /*0bcc*/ 	.word	0x0001a940


	//   ....[6]....
        /*0bd0*/ 	.word	0x0001a9b0


	//   ....[7]....
        /*0bd4*/ 	.word	0x0001aa20


	//   ....[8]....
        /*0bd8*/ 	.word	0x0001aa90


	//   ....[9]....
        /*0bdc*/ 	.word	0x0001ab10


	//   ....[10]....
        /*0be0*/ 	.word	0x0001aba0


	//   ....[11]....
        /*0be4*/ 	.word	0x0001ac30


	//   ....[12]....
        /*0be8*/ 	.word	0x0001aca0


	//   ....[13]....
        /*0bec*/ 	.word	0x0001ad10


	//   ....[14]....
        /*0bf0*/ 	.word	0x0001ad80


	//   ....[15]....
        /*0bf4*/ 	.word	0x0001ae00


	//   ....[16]....
        /*0bf8*/ 	.word	0x0001ae70


	//   ....[17]....
        /*0bfc*/ 	.word	0x0001af10


	//   ....[18]....
        /*0c00*/ 	.word	0x0001afa0


	//   ....[19]....
        /*0c04*/ 	.word	0x0001b0c0


	//----- nvinfo : EIATTR_REG_RECONFIG
	.align		4
.L_235:
        /*0c08*/ 	.byte	0x01, 0x54
	.zero		2


	//----- nvinfo : EIATTR_SYSCALL_OFFSETS
	.align		4
        /*0c0c*/ 	.byte	0x04, 0x46
        /*0c0e*/ 	.short	(.L_237 - .L_236)


	//   ....[0]....
.L_236:
        /*0c10*/ 	.word	0x000018c0


	//   ....[1]....
        /*0c14*/ 	.word	0x00001a10


	//   ....[2]....
        /*0c18*/ 	.word	0x00006270


	//   ....[3]....
        /*0c1c*/ 	.word	0x000065f0


	//   ....[4]....
        /*0c20*/ 	.word	0x00012440


	//   ....[5]....
        /*0c24*/ 	.word	0x00012590


	//   ....[6]....
        /*0c28*/ 	.word	0x00012680


	//   ....[7]....
        /*0c2c*/ 	.word	0x000135a0


	//----- nvinfo : EIATTR_MBARRIER_INSTR_OFFSETS
	.align		4
.L_237:
        /*0c30*/ 	.byte	0x04, 0x39
        /*0c32*/ 	.short	(.L_239 - .L_238)


	//   ....[0]....
.L_238:
        /*0c34*/ 	.word	0x00000250
        /*0c38*/ 	.word	0x000000ff
        /*0c3c*/ 	.word	0x00022800
        /*0c40*/ 	.short	0x0100
        /*0c42*/ 	.byte	0x08
	.zero		1


	//   ....[1]....
        /*0c44*/ 	.word	0x00000260
        /*0c48*/ 	.word	0x000000ff
        /*0c4c*/ 	.word	0x00022820
        /*0c50*/ 	.short	0x0100
        /*0c52*/ 	.byte	0x08
	.zero		1


	//   ....[2]....
        /*0c54*/ 	.word	0x00000350
        /*0c58*/ 	.word	0x000000ff
        /*0c5c*/ 	.word	0x00022830
        /*0c60*/ 	.short	0x0100
        /*0c62*/ 	.byte	0x08
	.zero		1


	//   ....[3]....
        /*0c64*/ 	.word	0x00000360
        /*0c68*/ 	.word	0x000000ff
        /*0c6c*/ 	.word	0x00022840
        /*0c70*/ 	.short	0x0100
        /*0c72*/ 	.byte	0x08
	.zero		1


	//   ....[4]....
        /*0c74*/ 	.word	0x00000370
        /*0c78*/ 	.word	0x000000ff
        /*0c7c*/ 	.word	0x00022838
        /*0c80*/ 	.short	0x0100
        /*0c82*/ 	.byte	0x08
	.zero		1


	//   ....[5]....
        /*0c84*/ 	.word	0x00000380
        /*0c88*/ 	.word	0x000000ff
        /*0c8c*/ 	.word	0x00022848
        /*0c90*/ 	.short	0x0100
        /*0c92*/ 	.byte	0x08
	.zero		1


	//   ....[6]....
        /*0c94*/ 	.word	0x000004b0
        /*0c98*/ 	.word	0x000000ff
        /*0c9c*/ 	.word	0x00022850
        /*0ca0*/ 	.short	0x0100
        /*0ca2*/ 	.byte	0x08
	.zero		1


	//   ....[7]....
        /*0ca4*/ 	.word	0x000004c0
        /*0ca8*/ 	.word	0x000000ff
        /*0cac*/ 	.word	0x00022860
        /*0cb0*/ 	.short	0x0100
        /*0cb2*/ 	.byte	0x08
	.zero		1


	//   ....[8]....
        /*0cb4*/ 	.word	0x000004d0
        /*0cb8*/ 	.word	0x000000ff
        /*0cbc*/ 	.word	0x00022858
        /*0cc0*/ 	.short	0x0100
        /*0cc2*/ 	.byte	0x08
	.zero		1


	//   ....[9]....
        /*0cc4*/ 	.word	0x000004e0
        /*0cc8*/ 	.word	0x000000ff
        /*0ccc*/ 	.word	0x00022868
        /*0cd0*/ 	.short	0x0100
        /*0cd2*/ 	.byte	0x08
	.zero		1


	//   ....[10]....
        /*0cd4*/ 	.word	0x000005d0
        /*0cd8*/ 	.word	0x000000ff
        /*0cdc*/ 	.word	0x00022870
        /*0ce0*/ 	.short	0x0100
        /*0ce2*/ 	.byte	0x06
	.zero		1


	//   ....[11]....
        /*0ce4*/ 	.word	0x000005e0
        /*0ce8*/ 	.word	0x000000ff
        /*0cec*/ 	.word	0x00022880
        /*0cf0*/ 	.short	0x0100
        /*0cf2*/ 	.byte	0x06
	.zero		1


	//   ....[12]....
        /*0cf4*/ 	.word	0x000005f0
        /*0cf8*/ 	.word	0x000000ff
        /*0cfc*/ 	.word	0x00022878
        /*0d00*/ 	.short	0x0100
        /*0d02*/ 	.byte	0x06
	.zero		1


	//   ....[13]....
        /*0d04*/ 	.word	0x00000600
        /*0d08*/ 	.word	0x000000ff
        /*0d0c*/ 	.word	0x00022888
        /*0d10*/ 	.short	0x0100
        /*0d12*/ 	.byte	0x06
	.zero		1


	//   ....[14]....
        /*0d14*/ 	.word	0x00000730
        /*0d18*/ 	.word	0x000000ff
        /*0d1c*/ 	.word	0x00022890
        /*0d20*/ 	.short	0x0100
        /*0d22*/ 	.byte	0x08
	.zero		1


	//   ....[15]....
        /*0d24*/ 	.word	0x00000740
        /*0d28*/ 	.word	0x000000ff
        /*0d2c*/ 	.word	0x000228a0
        /*0d30*/ 	.short	0x0100
        /*0d32*/ 	.byte	0x08
	.zero		1


	//   ....[16]....
        /*0d34*/ 	.word	0x00000750
        /*0d38*/ 	.word	0x000000ff
        /*0d3c*/ 	.word	0x00022898
        /*0d40*/ 	.short	0x0100
        /*0d42*/ 	.byte	0x08
	.zero		1


	//   ....[17]....
        /*0d44*/ 	.word	0x00000760
        /*0d48*/ 	.word	0x000000ff
        /*0d4c*/ 	.word	0x000228a8
        /*0d50*/ 	.short	0x0100
        /*0d52*/ 	.byte	0x08
	.zero		1


	//   ....[18]....
        /*0d54*/ 	.word	0x00000890
        /*0d58*/ 	.word	0x000000ff
        /*0d5c*/ 	.word	0x000228b0
        /*0d60*/ 	.short	0x0100
        /*0d62*/ 	.byte	0x08
	.zero		1


	//   ....[19]....
        /*0d64*/ 	.word	0x000008a0
        /*0d68*/ 	.word	0x000000ff
        /*0d6c*/ 	.word	0x000228c0
        /*0d70*/ 	.short	0x0100
        /*0d72*/ 	.byte	0x08
	.zero		1


	//   ....[20]....
        /*0d74*/ 	.word	0x000008b0
        /*0d78*/ 	.word	0x000000ff
        /*0d7c*/ 	.word	0x000228b8
        /*0d80*/ 	.short	0x0100
        /*0d82*/ 	.byte	0x08
	.zero		1


	//   ....[21]....
        /*0d84*/ 	.word	0x000008c0
        /*0d88*/ 	.word	0x000000ff
        /*0d8c*/ 	.word	0x000228c8
        /*0d90*/ 	.short	0x0100
        /*0d92*/ 	.byte	0x08
	.zero		1


	//   ....[22]....
        /*0d94*/ 	.word	0x00002c00
        /*0d98*/ 	.word	0x00000059
        /*0d9c*/ 	.word	0x00022890
        /*0da0*/ 	.short	0x010a
        /*0da2*/ 	.byte	0x3f
	.zero		1


	//   ....[23]....
        /*0da4*/ 	.word	0x00003e30
        /*0da8*/ 	.word	0x00000059
        /*0dac*/ 	.word	0x00022890
        /*0db0*/ 	.short	0x010a
        /*0db2*/ 	.byte	0x3f
	.zero		1


	//   ....[24]....
        /*0db4*/ 	.word	0x00004dc0
        /*0db8*/ 	.word	0x00000059
        /*0dbc*/ 	.word	0x00022890
        /*0dc0*/ 	.short	0x010a
        /*0dc2*/ 	.byte	0x3f
	.zero		1


	//   ....[25]....
        /*0dc4*/ 	.word	0x00005280
        /*0dc8*/ 	.word	0x0000000b
        /*0dcc*/ 	.word	0x00000000
        /*0dd0*/ 	.short	0x0101
        /*0dd2*/ 	.byte	0x3f
	.zero		1


	//   ....[26]....
        /*0dd4*/ 	.word	0x000052c0
        /*0dd8*/ 	.word	0x00000059
        /*0ddc*/ 	.word	0x000228b0
        /*0de0*/ 	.short	0x010a
        /*0de2*/ 	.byte	0x3f
	.zero		1


	//   ....[27]....
        /*0de4*/ 	.word	0x00005b00
        /*0de8*/ 	.word	0x00000059
        /*0dec*/ 	.word	0x00000000
        /*0df0*/ 	.short	0x0101
        /*0df2*/ 	.byte	0x3f
	.zero		1


	//   ....[28]....
        /*0df4*/ 	.word	0x00006310
        /*0df8*/ 	.word	0x00000013
        /*0dfc*/ 	.word	0x00022800
        /*0e00*/ 	.short	0x010a
        /*0e02*/ 	.byte	0x3f
	.zero		1


	//   ....[29]....
        /*0e04*/ 	.word	0x00006360
        /*0e08*/ 	.word	0x00000013
        /*0e0c*/ 	.word	0x00022800
        /*0e10*/ 	.short	0x010a
        /*0e12*/ 	.byte	0x3f
	.zero		1


	//   ....[30]....
        /*0e14*/ 	.word	0x000069b0
        /*0e18*/ 	.word	0x00000013
        /*0e1c*/ 	.word	0x00022800
        /*0e20*/ 	.short	0x010a
        /*0e22*/ 	.byte	0x3f
	.zero		1


	//   ....[31]....
        /*0e24*/ 	.word	0x000078b0
        /*0e28*/ 	.word	0x00000013
        /*0e2c*/ 	.word	0x00022800
        /*0e30*/ 	.short	0x010a
        /*0e32*/ 	.byte	0x3f
	.zero		1


	//   ....[32]....
        /*0e34*/ 	.word	0x000086f0
        /*0e38*/ 	.word	0x00000008
        /*0e3c*/ 	.word	0x00022830
        /*0e40*/ 	.short	0x010a
        /*0e42*/ 	.byte	0x3f
	.zero		1


	//   ....[33]....
        /*0e44*/ 	.word	0x000087a0
        /*0e48*/ 	.word	0x00000008
        /*0e4c*/ 	.word	0x00022830
        /*0e50*/ 	.short	0x010a
        /*0e52*/ 	.byte	0x3f
	.zero		1


	//   ....[34]....
        /*0e54*/ 	.word	0x00009a00
        /*0e58*/ 	.word	0x00000006
        /*0e5c*/ 	.word	0x00000000
        /*0e60*/ 	.short	0x0101
        /*0e62*/ 	.byte	0x3f
	.zero		1


	//   ....[35]....
        /*0e64*/ 	.word	0x00009e40
        /*0e68*/ 	.word	0x00000008
        /*0e6c*/ 	.word	0x00022850
        /*0e70*/ 	.short	0x010a
        /*0e72*/ 	.byte	0x3f
	.zero		1


	//   ....[36]....
        /*0e74*/ 	.word	0x00009e90
        /*0e78*/ 	.word	0x00000008
        /*0e7c*/ 	.word	0x00022850
        /*0e80*/ 	.short	0x010a
        /*0e82*/ 	.byte	0x3f
	.zero		1


	//   ....[37]....
        /*0e84*/ 	.word	0x0000a250
        /*0e88*/ 	.word	0x00000008
        /*0e8c*/ 	.word	0x00000000
        /*0e90*/ 	.short	0x0101
        /*0e92*/ 	.byte	0x3f
	.zero		1


	//   ....[38]....
        /*0e94*/ 	.word	0x0000a360
        /*0e98*/ 	.word	0x00000009
        /*0e9c*/ 	.word	0x00022830
        /*0ea0*/ 	.short	0x010a
        /*0ea2*/ 	.byte	0x3f
	.zero		1


	//   ....[39]....
        /*0ea4*/ 	.word	0x0000a3d0
        /*0ea8*/ 	.word	0x00000009
        /*0eac*/ 	.word	0x00022830
        /*0eb0*/ 	.short	0x010a
        /*0eb2*/ 	.byte	0x3f
	.zero		1


	//   ....[40]....
        /*0eb4*/ 	.word	0x0000b580
        /*0eb8*/ 	.word	0x0000009d
        /*0ebc*/ 	.word	0x00000000
        /*0ec0*/ 	.short	0x0101
        /*0ec2*/ 	.byte	0x3f
	.zero		1


	//   ....[41]....
        /*0ec4*/ 	.word	0x0000bd70
        /*0ec8*/ 	.word	0x00000009
        /*0ecc*/ 	.word	0x00022850
        /*0ed0*/ 	.short	0x010a
        /*0ed2*/ 	.byte	0x3f
	.zero		1


	//   ....[42]....
        /*0ed4*/ 	.word	0x0000bdc0
        /*0ed8*/ 	.word	0x00000009
        /*0edc*/ 	.word	0x00022850
        /*0ee0*/ 	.short	0x010a
        /*0ee2*/ 	.byte	0x3f
	.zero		1


	//   ....[43]....
        /*0ee4*/ 	.word	0x0000c190
        /*0ee8*/ 	.word	0x00000009
        /*0eec*/ 	.word	0x00000000
        /*0ef0*/ 	.short	0x0101
        /*0ef2*/ 	.byte	0x3f
	.zero		1


	//   ....[44]....
        /*0ef4*/ 	.word	0x0000e770
        /*0ef8*/ 	.word	0x00000003
        /*0efc*/ 	.word	0x00000000
        /*0f00*/ 	.short	0x0101
        /*0f02*/ 	.byte	0x3f
	.zero		1


	//   ....[45]....
        /*0f04*/ 	.word	0x000110d0
        /*0f08*/ 	.word	0x00000016
        /*0f0c*/ 	.word	0x00022820
        /*0f10*/ 	.short	0x010a
        /*0f12*/ 	.byte	0x3f
	.zero		1


	//   ....[46]....
        /*0f14*/ 	.word	0x00011160
        /*0f18*/ 	.word	0x00000003
        /*0f1c*/ 	.word	0x000228a0
        /*0f20*/ 	.short	0x010a
        /*0f22*/ 	.byte	0x3f
	.zero		1


	//   ....[47]....
        /*0f24*/ 	.word	0x000113b0
        /*0f28*/ 	.word	0x00000003
        /*0f2c*/ 	.word	0x000228c0
        /*0f30*/ 	.short	0x010a
        /*0f32*/ 	.byte	0x3f
	.zero		1


	//   ....[48]....
        /*0f34*/ 	.word	0x000119c0
        /*0f38*/ 	.word	0x00000006
        /*0f3c*/ 	.word	0x000228a0
        /*0f40*/ 	.short	0x010a
        /*0f42*/ 	.byte	0x3f
	.zero		1


	//   ....[49]....
        /*0f44*/ 	.word	0x00011c00
        /*0f48*/ 	.word	0x00000006
        /*0f4c*/ 	.word	0x000228c0
        /*0f50*/ 	.short	0x010a
        /*0f52*/ 	.byte	0x3f
	.zero		1


	//   ....[50]....
        /*0f54*/ 	.word	0x00012b80
        /*0f58*/ 	.word	0x00000020
        /*0f5c*/ 	.word	0x00022840
        /*0f60*/ 	.short	0x010a
        /*0f62*/ 	.byte	0x3f
	.zero		1


	//   ....[51]....
        /*0f64*/ 	.word	0x000131f0
        /*0f68*/ 	.word	0x00000020
        /*0f6c*/ 	.word	0x00022830
        /*0f70*/ 	.short	0x0107
        /*0f72*/ 	.byte	0x3f
	.zero		1


	//   ....[52]....
        /*0f74*/ 	.word	0x000132d0
        /*0f78*/ 	.word	0x00000020
        /*0f7c*/ 	.word	0x00022830
        /*0f80*/ 	.short	0x0101
        /*0f82*/ 	.byte	0x3f
	.zero		1


	//   ....[53]....
        /*0f84*/ 	.word	0x00013ea0
        /*0f88*/ 	.word	0x00000016
        /*0f8c*/ 	.word	0x00022800
        /*0f90*/ 	.short	0x0107
        /*0f92*/ 	.byte	0x3f
	.zero		1


	//   ....[54]....
        /*0f94*/ 	.word	0x00013f90
        /*0f98*/ 	.word	0x00000016
        /*0f9c*/ 	.word	0x00022800
        /*0fa0*/ 	.short	0x0101
        /*0fa2*/ 	.byte	0x3f
	.zero		1


	//   ....[55]....
        /*0fa4*/ 	.word	0x00013fb0
        /*0fa8*/ 	.word	0x00000016
        /*0fac*/ 	.word	0x00022820
        /*0fb0*/ 	.short	0x010a
        /*0fb2*/ 	.byte	0x3f
	.zero		1


	//   ....[56]....
        /*0fb4*/ 	.word	0x00014040
        /*0fb8*/ 	.word	0x00000020
        /*0fbc*/ 	.word	0x00022860
        /*0fc0*/ 	.short	0x010a
        /*0fc2*/ 	.byte	0x3f
	.zero		1


	//   ....[57]....
        /*0fc4*/ 	.word	0x00014740
        /*0fc8*/ 	.word	0x00000020
        /*0fcc*/ 	.word	0x00022850
        /*0fd0*/ 	.short	0x0107
        /*0fd2*/ 	.byte	0x3f
	.zero		1


	//   ....[58]....
        /*0fd4*/ 	.word	0x00014810
        /*0fd8*/ 	.word	0x00000020
        /*0fdc*/ 	.word	0x00022850
        /*0fe0*/ 	.short	0x0101
        /*0fe2*/ 	.byte	0x3f
	.zero		1


	//   ....[59]....
        /*0fe4*/ 	.word	0x00014b60
        /*0fe8*/ 	.word	0x00000004
        /*0fec*/ 	.word	0x00022840
        /*0ff0*/ 	.short	0x010a
        /*0ff2*/ 	.byte	0x3f
	.zero		1


	//   ....[60]....
        /*0ff4*/ 	.word	0x00014f40
        /*0ff8*/ 	.word	0x00000004
        /*0ffc*/ 	.word	0x00022830
        /*1000*/ 	.short	0x0107
        /*1002*/ 	.byte	0x3f
	.zero		1


	//   ....[61]....
        /*1004*/ 	.word	0x00015000
        /*1008*/ 	.word	0x00000004
        /*100c*/ 	.word	0x00022830
        /*1010*/ 	.short	0x0101
        /*1012*/ 	.byte	0x3f
	.zero		1


	//   ....[62]....
        /*1014*/ 	.word	0x00015030
        /*1018*/ 	.word	0x00000004
        /*101c*/ 	.word	0x00022860
        /*1020*/ 	.short	0x010a
        /*1022*/ 	.byte	0x3f
	.zero		1


	//   ....[63]....
        /*1024*/ 	.word	0x00015550
        /*1028*/ 	.word	0x00000004
        /*102c*/ 	.word	0x00022850
        /*1030*/ 	.short	0x0107
        /*1032*/ 	.byte	0x3f
	.zero		1


	//   ....[64]....
        /*1034*/ 	.word	0x00015610
        /*1038*/ 	.word	0x00000004
        /*103c*/ 	.word	0x00022850
        /*1040*/ 	.short	0x0101
        /*1042*/ 	.byte	0x3f
	.zero		1


	//   ....[65]....
        /*1044*/ 	.word	0x00016250
        /*1048*/ 	.word	0x00000004
        /*104c*/ 	.word	0x00022820
        /*1050*/ 	.short	0x010a
        /*1052*/ 	.byte	0x3f
	.zero		1


	//   ....[66]....
        /*1054*/ 	.word	0x000163c0
        /*1058*/ 	.word	0x00000005
        /*105c*/ 	.word	0x00022840
        /*1060*/ 	.short	0x010a
        /*1062*/ 	.byte	0x3f
	.zero		1


	//   ....[67]....
        /*1064*/ 	.word	0x00016460
        /*1068*/ 	.word	0x00000019
        /*106c*/ 	.word	0x00022840
        /*1070*/ 	.short	0x010a
        /*1072*/ 	.byte	0x3f
	.zero		1


	//   ....[68]....
        /*1074*/ 	.word	0x000164a0
        /*1078*/ 	.word	0x00000005
        /*107c*/ 	.word	0x00022860
        /*1080*/ 	.short	0x010a
        /*1082*/ 	.byte	0x3f
	.zero		1


	//   ....[69]....
        /*1084*/ 	.word	0x000164e0
        /*1088*/ 	.word	0x00000019
        /*108c*/ 	.word	0x00022860
        /*1090*/ 	.short	0x010a
        /*1092*/ 	.byte	0x3f
	.zero		1


	//   ....[70]....
        /*1094*/ 	.word	0x00016540
        /*1098*/ 	.word	0x00000059
        /*109c*/ 	.word	0x00022890
        /*10a0*/ 	.short	0x010a
        /*10a2*/ 	.byte	0x3f
	.zero		1


	//   ....[71]....
        /*10a4*/ 	.word	0x000167f0
        /*10a8*/ 	.word	0x00000059
        /*10ac*/ 	.word	0x00022890
        /*10b0*/ 	.short	0x010a
        /*10b2*/ 	.byte	0x3f
	.zero		1


	//   ....[72]....
        /*10b4*/ 	.word	0x00016aa0
        /*10b8*/ 	.word	0x00000059
        /*10bc*/ 	.word	0x00022890
        /*10c0*/ 	.short	0x010a
        /*10c2*/ 	.byte	0x3f
	.zero		1


	//   ....[73]....
        /*10c4*/ 	.word	0x00016d30
        /*10c8*/ 	.word	0x00000059
        /*10cc*/ 	.word	0x000228b0
        /*10d0*/ 	.short	0x010a
        /*10d2*/ 	.byte	0x3f
	.zero		1


	//   ....[74]....
        /*10d4*/ 	.word	0x00017030
        /*10d8*/ 	.word	0x00000013
        /*10dc*/ 	.word	0x00022800
        /*10e0*/ 	.short	0x010a
        /*10e2*/ 	.byte	0x3f
	.zero		1


	//   ....[75]....
        /*10e4*/ 	.word	0x00017240
        /*10e8*/ 	.word	0x00000013
        /*10ec*/ 	.word	0x00022800
        /*10f0*/ 	.short	0x010a
        /*10f2*/ 	.byte	0x3f
	.zero		1


	//   ....[76]....
        /*10f4*/ 	.word	0x00017290
        /*10f8*/ 	.word	0x00000008
        /*10fc*/ 	.word	0x00022830
        /*1100*/ 	.short	0x010a
        /*1102*/ 	.byte	0x3f
	.zero		1


	//   ....[77]....
        /*1104*/ 	.word	0x000172e0
        /*1108*/ 	.word	0x00000008
        /*110c*/ 	.word	0x00022850
        /*1110*/ 	.short	0x010a
        /*1112*/ 	.byte	0x3f
	.zero		1


	//   ....[78]....
        /*1114*/ 	.word	0x00017330
        /*1118*/ 	.word	0x00000009
        /*111c*/ 	.word	0x00022830
        /*1120*/ 	.short	0x010a
        /*1122*/ 	.byte	0x3f
	.zero		1


	//   ....[79]....
        /*1124*/ 	.word	0x00017380
        /*1128*/ 	.word	0x00000009
        /*112c*/ 	.word	0x00022850
        /*1130*/ 	.short	0x010a
        /*1132*/ 	.byte	0x3f
	.zero		1


	//   ....[80]....
        /*1134*/ 	.word	0x00017950
        /*1138*/ 	.word	0x00000016
        /*113c*/ 	.word	0x00022820
        /*1140*/ 	.short	0x010a
        /*1142*/ 	.byte	0x3f
	.zero		1


	//   ....[81]....
        /*1144*/ 	.word	0x000179a0
        /*1148*/ 	.word	0x00000003
        /*114c*/ 	.word	0x000228a0
        /*1150*/ 	.short	0x010a
        /*1152*/ 	.byte	0x3f
	.zero		1


	//   ....[82]....
        /*1154*/ 	.word	0x000179f0
        /*1158*/ 	.word	0x00000003
        /*115c*/ 	.word	0x000228c0
        /*1160*/ 	.short	0x010a
        /*1162*/ 	.byte	0x3f
	.zero		1


	//   ....[83]....
        /*1164*/ 	.word	0x00017a40
        /*1168*/ 	.word	0x00000006
        /*116c*/ 	.word	0x000228a0
        /*1170*/ 	.short	0x010a
        /*1172*/ 	.byte	0x3f
	.zero		1


	//   ....[84]....
        /*1174*/ 	.word	0x00017a90
        /*1178*/ 	.word	0x00000006
        /*117c*/ 	.word	0x000228c0
        /*1180*/ 	.short	0x010a
        /*1182*/ 	.byte	0x3f
	.zero		1


	//   ....[85]....
        /*1184*/ 	.word	0x00017bb0
        /*1188*/ 	.word	0x00000020
        /*118c*/ 	.word	0x00022840
        /*1190*/ 	.short	0x010a
        /*1192*/ 	.byte	0x3f
	.zero		1


	//   ....[86]....
        /*1194*/ 	.word	0x00018e90
        /*1198*/ 	.word	0x00000016
        /*119c*/ 	.word	0x00022820
        /*11a0*/ 	.short	0x010a
        /*11a2*/ 	.byte	0x3f
	.zero		1


	//   ....[87]....
        /*11a4*/ 	.word	0x00018ee0
        /*11a8*/ 	.word	0x00000020
        /*11ac*/ 	.word	0x00022860
        /*11b0*/ 	.short	0x010a
        /*11b2*/ 	.byte	0x3f
	.zero		1


	//   ....[88]....
        /*11b4*/ 	.word	0x00019860
        /*11b8*/ 	.word	0x00000004
        /*11bc*/ 	.word	0x00022840
        /*11c0*/ 	.short	0x010a
        /*11c2*/ 	.byte	0x3f
	.zero		1


	//   ....[89]....
        /*11c4*/ 	.word	0x00019f40
        /*11c8*/ 	.word	0x00000004
        /*11cc*/ 	.word	0x00022860
        /*11d0*/ 	.short	0x010a
        /*11d2*/ 	.byte	0x3f
	.zero		1


	//   ....[90]....
        /*11d4*/ 	.word	0x0001afe0
        /*11d8*/ 	.word	0x00000004
        /*11dc*/ 	.word	0x00022820
        /*11e0*/ 	.short	0x010a
        /*11e2*/ 	.byte	0x3f
	.zero		1


	//   ....[91]....
        /*11e4*/ 	.word	0x0001b180
        /*11e8*/ 	.word	0x00000005
        /*11ec*/ 	.word	0x00022840
        /*11f0*/ 	.short	0x010a
        /*11f2*/ 	.byte	0x3f
	.zero		1


	//   ....[92]....
        /*11f4*/ 	.word	0x0001b1d0
        /*11f8*/ 	.word	0x00000019
        /*11fc*/ 	.word	0x00022840
        /*1200*/ 	.short	0x010a
        /*1202*/ 	.byte	0x3f
	.zero		1


	//   ....[93]....
        /*1204*/ 	.word	0x0001b220
        /*1208*/ 	.word	0x00000005
        /*120c*/ 	.word	0x00022860
        /*1210*/ 	.short	0x010a
        /*1212*/ 	.byte	0x3f
	.zero		1


	//----- nvinfo : EIATTR_NUM_MBARRIERS
	.align		4
.L_239:
        /*1214*/ 	.byte	0x03, 0x38
        /*1216*/ 	.short	0x0016


	//----- nvinfo : EIATTR_EXIT_INSTR_OFFSETS
	.align		4
        /*1218*/ 	.byte	0x04, 0x1c
        /*121a*/ 	.short	(.L_241 - .L_240)


	//   ....[0]....
.L_240:
        /*121c*/ 	.word	0x00016530


	//----- nvinfo : EIATTR_MAX_THREADS
	.align		4
.L_241:
        /*1220*/ 	.byte	0x04, 0x05
        /*1222*/ 	.short	(.L_243 - .L_242)
.L_242:
        /*1224*/ 	.word	0x00000180
        /*1228*/ 	.word	0x00000001
        /*122c*/ 	.word	0x00000001


	//----- nvinfo : EIATTR_CRS_STACK_SIZE
	.align		4
.L_243:
        /*1230*/ 	.byte	0x04, 0x1e
        /*1232*/ 	.short	(.L_245 - .L_244)
.L_244:
        /*1234*/ 	.word	0x00000000


	//----- nvinfo : EIATTR_CBANK_PARAM_SIZE
	.align		4
.L_245:
        /*1238*/ 	.byte	0x03, 0x19
        /*123a*/ 	.short	0x0af0


	//----- nvinfo : EIATTR_PARAM_CBANK
	.align		4
        /*123c*/ 	.byte	0x04, 0x0a
        /*123e*/ 	.short	(.L_247 - .L_246)
	.align		4
.L_246:
        /*1240*/ 	.word	index@(.nv.constant0._ZN7cutlass13device_kernelIN5flash11enable_sm90INS1_16FlashAttnFwdSm90INS1_25CollectiveMainloopFwdSm90ILi2EN4cute5tupleIJNS5_1CILi1EEES8_S8_EEENS6_IJNS7_ILi128EEENS7_ILi96EEENS7_ILi64EEEEEELi256ENS_6half_tEfNS_4arch4Sm90ELb0ELb0ELb0ELb1ELb1ELb1ELb0ELb1ELb0ELb1ELb0ELb0EEENS1_21CollectiveEpilogueFwdINS6_IJSA_NS7_ILi256EEESB_EEES9_SE_SG_Li256ELb1ELb1ELb0ELb0EEENS1_36VarlenDynamicPersistentTileSchedulerILi128ELi96ELi256ELi128ELb0ELb1ELb1ELb0ELb1ELb1EEEEEEEEEvNT_6ParamsE)
        /*1244*/ 	.short	0x0210
        /*1246*/ 	.short	0x0af0


	//----- nvinfo : EIATTR_SW_WAR
	.align		4
.L_247:
        /*1248*/ 	.byte	0x04, 0x36
        /*124a*/ 	.short	(.L_249 - .L_248)
.L_248:
        /*124c*/ 	.word	0x00000008
.L_249:


//--------------------- .nv.info._ZN7cutlass13device_kernelIN5flash11enable_sm90INS1_16FlashAttnFwdSm90INS1_25CollectiveMainloopFwdSm90ILi2EN4cute5tupleIJNS5_1CILi1EEES8_S8_EEENS6_IJNS7_ILi128EEENS7_ILi96EEENS7_ILi64EEEEEELi256ENS_6half_tEfNS_4arch4Sm90ELb0ELb0ELb0ELb1ELb1ELb0ELb1ELb1ELb0ELb1ELb0ELb0EEENS1_21CollectiveEpilogueFwdINS6_IJSA_NS7_ILi256EEESB_EEES9_SE_SG_Li256ELb1ELb1ELb0ELb0EEENS1_36VarlenDynamicPersistentTileSchedulerILi128ELi96ELi256ELi128ELb0ELb1ELb1ELb0ELb1ELb1EEEEEEEEEvNT_6ParamsE --------------------------
	.section	.nv.info._ZN7cutlass13device_kernelIN5flash11enable_sm90INS1_16FlashAttnFwdSm90INS1_25CollectiveMainloopFwdSm90ILi2EN4cute5tupleIJNS5_1CILi1EEES8_S8_EEENS6_IJNS7_ILi128EEENS7_ILi96EEENS7_ILi64EEEEEELi256ENS_6half_tEfNS_4arch4Sm90ELb0ELb0ELb0ELb1ELb1ELb0ELb1ELb1ELb0ELb1ELb0ELb0EEENS1_21CollectiveEpilogueFwdINS6_IJSA_NS7_ILi256EEESB_EEES9_SE_SG_Li256ELb1ELb1ELb0ELb0EEENS1_36VarlenDynamicPersistentTileSchedulerILi128ELi96ELi256ELi128ELb0ELb1ELb1ELb0ELb1ELb1EEEEEEEEEvNT_6ParamsE,"",@"SHT_CUDA_INFO"
	.sectionflags	@""
	.align	4


	//----- nvinfo : EIATTR_CUDA_API_VERSION
	.align		4
        /*0000*/ 	.byte	0x04, 0x37
        /*0002*/ 	.short	(.L_251 - .L_250)
.L_250:
        /*0004*/ 	.word	0x00000082


	//----- nvinfo : EIATTR_KPARAM_INFO
	.align		4
.L_251:
        /*0008*/ 	.byte	0x04, 0x17
        /*000a*/ 	.short	(.L_253 - .L_252)
.L_252:
        /*000c*/ 	.word	0x00000000
        /*0010*/ 	.short	0x0000
        /*0012*/ 	.short	0x0070
        /*0014*/ 	.byte	0x00, 0xf0, 0x01, 0x2e


	//----- nvinfo : EIATTR_SPARSE_MMA_MASK
	.align		4
.L_253:
        /*0018*/ 	.byte	0x03, 0x50
        /*001a*/ 	.short	0x0000


	//----- nvinfo : EIATTR_MAXREG_COUNT
	.align		4
        /*001c*/ 	.byte	0x03, 0x1b
        /*001e*/ 	.short	0x00a8


	//----- nvinfo : EIATTR_NUM_BARRIERS
	.align		4
        /*0020*/ 	.byte	0x02, 0x4c
        /*0022*/ 	.byte	0x10
	.zero		1


	//----- nvinfo : EIATTR_EXTERNS
	.align		4
        /*0024*/ 	.byte	0x04, 0x0f
        /*0026*/ 	.short	(.L_255 - .L_254)


	//   ....[0]....
	.align		4
.L_254:
        /*0028*/ 	.word	index@(__assertfail)


	//----- nvinfo : EIATTR_ANNOTATIONS
	.align		4
.L_255:
        /*002c*/ 	.byte	0x04, 0x55
        /*002e*/ 	.short	(.L_257 - .L_256)


	//   ....[0]....
.L_256:
        /* <DEDUP_REMOVED lines=18> */


	//----- nvinfo : EIATTR_MERCURY_ISA_VERSION
	.align		4
.L_257:
        /*0140*/ 	.byte	0x03, 0x5f
        /*0142*/ 	.short	0x0101


	//----- nvinfo : EIATTR_UNUSED_LOAD_BYTE_OFFSET
	.align		4
        /*0144*/ 	.byte	0x04, 0x44
        /*0146*/ 	.short	(.L_259 - .L_258)


	//   ....[0]....
.L_258:
        /*0148*/ 	.word	0x000009b0
        /*014c*/ 	.word	0x0000fff0


	//   ....[1]....
        /*0150*/ 	.word	0x000069a0
        /*0154*/ 	.word	0x0000fff0


	//----- nvinfo : EIATTR_INT_WARP_WIDE_INSTR_OFFSETS
	.align		4
.L_259:
        /*0158*/ 	.byte	0x04, 0x31
        /*015a*/ 	.short	(.L_261 - .L_260)


	//   ....[0]....
.L_260:
        /*015c*/ 	.word	0x000000c0


	//   ....[1]....
        /*0160*/ 	.word	0x000000d0


	//   ....[2]....
        /*0164*/ 	.word	0x000000e0


	//   ....[3]....
        /*0168*/ 	.word	0x00000180


	//   ....[4]....
        /*016c*/ 	.word	0x0000a870


	//   ....[5]....
        /*0170*/ 	.word	0x0000a900


	//   ....[6]....
        /*0174*/ 	.word	0x0000e7a0


	//   ....[7]....
        /*0178*/ 	.word	0x0000e830


	//----- nvinfo : EIATTR_COOP_GROUP_MASK_REGIDS
	.align		4
.L_261:
        /*017c*/ 	.byte	0x04, 0x29
        /*017e*/ 	.short	(.L_263 - .L_262)


	//   ....[0]....
.L_262:
        /*0180*/ 	.word	0xffffffff


	//   ....[1]....
        /*0184*/ 	.word	0xffffffff


	//   ....[2]....
        /*0188*/ 	.word	0xffffffff


	//   ....[3]....
        /*018c*/ 	.word	0xffffffff


	//   ....[4]....
        /*0190*/ 	.word	0xffffffff


	//   ....[5]....
        /*0194*/ 	.word	0xffffffff


	//   ....[6]....
        /*0198*/ 	.word	0xffffffff


	//   ....[7]....
        /*019c*/ 	.word	0xffffffff


	//   ....[8]....
        /*01a0*/ 	.word	0xffffffff


	//   ....[9]....
        /*01a4*/ 	.word	0xffffffff


	//   ....[10]....
        /*01a8*/ 	.word	0xffffffff


	//   ....[11]....
        /*01ac*/ 	.word	0xffffffff


	//   ....[12]....
        /*01b0*/ 	.word	0xffffffff


	//   ....[13]....
        /*01b4*/ 	.word	0xffffffff


	//   ....[14]....
        /*01b8*/ 	.word	0xffffffff


	//   ....[15]....
        /*01bc*/ 	.word	0xffffffff


	//   ....[16]....
        /*01c0*/ 	.word	0xffffffff


	//   ....[17]....
        /*01c4*/ 	.word	0xffffffff


	//   ....[18]....
        /*01c8*/ 	.word	0xffffffff


	//   ....[19]....
        /*01cc*/ 	.word	0xffffffff


	//   ....[20]....
        /*01d0*/ 	.word	0xffffffff


	//   ....[21]....
        /*01d4*/ 	.word	0xffffffff


	//   ....[22]....
        /*01d8*/ 	.word	0xffffffff


	//   ....[23]....
        /*01dc*/ 	.word	0xffffffff


	//   ....[24]....
        /*01e0*/ 	.word	0xffffffff


	//   ....[25]....
        /*01e4*/ 	.word	0xffffffff


	//   ....[26]....
        /*01e8*/ 	.word	0xffffffff


	//   ....[27]....
        /*01ec*/ 	.word	0xffffffff


	//   ....[28]....
        /*01f0*/ 	.word	0xffffffff


	//   ....[29]....
        /*01f4*/ 	.word	0xffffffff


	//   ....[30]....
        /*01f8*/ 	.word	0xffffffff


	//   ....[31]....
        /*01fc*/ 	.word	0xffffffff


	//   ....[32]....
        /*0200*/ 	.word	0xffffffff


	//   ....[33]....
        /*0204*/ 	.word	0xffffffff


	//   ....[34]....
        /*0208*/ 	.word	0xffffffff


	//   ....[35]....
        /*020c*/ 	.word	0xffffffff


	//   ....[36]....
        /*0210*/ 	.word	0xffffffff


	//   ....[37]....
        /*0214*/ 	.word	0xffffffff


	//   ....[38]....
        /*0218*/ 	.word	0xffffffff


	//   ....[39]....
        /*021c*/ 	.word	0xffffffff


	//   ....[40]....
        /*0220*/ 	.word	0xffffffff


	//   ....[41]....
        /*0224*/ 	.word	0xffffffff


	//   ....[42]....
        /*0228*/ 	.word	0xffffffff


	//   ....[43]....
        /*022c*/ 	.word	0xffffffff


	//   ....[44]....
        /*0230*/ 	.word	0xffffffff


	//   ....[45]....
        /*0234*/ 	.word	0xffffffff


	//   ....[46]....
        /*0238*/ 	.word	0xffffffff


	//   ....[47]....
        /*023c*/ 	.word	0xffffffff


	//   ....[48]....
        /*0240*/ 	.word	0xffffffff


	//   ....[49]....
        /*0244*/ 	.word	0xffffffff


	//   ....[50]....
        /*0248*/ 	.word	0xffffffff


	//   ....[51]....
        /*024c*/ 	.word	0xffffffff


	//   ....[52]....
        /*0250*/ 	.word	0xffffffff


	//   ....[53]....
        /*0254*/ 	.word	0xffffffff


	//   ....[54]....
        /*0258*/ 	.word	0xffffffff


	//   ....[55]....
        /*025c*/ 	.word	0xffffffff


	//   ....[56]....
        /*0260*/ 	.word	0xffffffff


	//   ....[57]....
        /*0264*/ 	.word	0xffffffff


	//   ....[58]....
        /*0268*/ 	.word	0xffffffff


	//   ....[59]....
        /*026c*/ 	.word	0xffffffff


	//   ....[60]....
        /*0270*/ 	.word	0xffffffff


	//   ....[61]....
        /*0274*/ 	.word	0xffffffff


	//   ....[62]....
        /*0278*/ 	.word	0xffffffff


	//   ....[63]....
        /*027c*/ 	.word	0xffffffff


	//   ....[64]....
        /*0280*/ 	.word	0xffffffff


	//   ....[65]....
        /*0284*/ 	.word	0xffffffff


	//   ....[66]....
        /*0288*/ 	.word	0xffffffff


	//   ....[67]....
        /*028c*/ 	.word	0xffffffff


	//   ....[68]....
        /*0290*/ 	.word	0xffffffff


	//   ....[69]....
        /*0294*/ 	.word	0xffffffff


	//   ....[70]....
        /*0298*/ 	.word	0xffffffff


	//   ....[71]....
        /*029c*/ 	.word	0xffffffff


	//   ....[72]....
        /*02a0*/ 	.word	0xffffffff


	//   ....[73]....
        /*02a4*/ 	.word	0xffffffff


	//   ....[74]....
        /*02a8*/ 	.word	0xffffffff


	//   ....[75]....
        /*02ac*/ 	.word	0xffffffff


	//   ....[76]....
        /*02b0*/ 	.word	0xffffffff


	//   ....[77]....
        /*02b4*/ 	.word	0xffffffff


	//   ....[78]....
        /*02b8*/ 	.word	0xffffffff


	//   ....[79]....
        /*02bc*/ 	.word	0xffffffff


	//   ....[80]....
        /*02c0*/ 	.word	0xffffffff


	//   ....[81]....
        /*02c4*/ 	.word	0xffffffff


	//   ....[82]....
        /*02c8*/ 	.word	0xffffffff


	//   ....[83]....
        /*02cc*/ 	.word	0xffffffff


	//   ....[84]....
        /*02d0*/ 	.word	0xffffffff


	//   ....[85]....
        /*02d4*/ 	.word	0xffffffff


	//   ....[86]....
        /*02d8*/ 	.word	0xffffffff


	//   ....[87]....
        /*02dc*/ 	.word	0xffffffff


	//   ....[88]....
        /*02e0*/ 	.word	0xffffffff


	//   ....[89]....
        /*02e4*/ 	.word	0xffffffff


	//   ....[90]....
        /*02e8*/ 	.word	0xffffffff


	//   ....[91]....
        /*02ec*/ 	.word	0xffffffff


	//   ....[92]....
        /*02f0*/ 	.word	0xffffffff


	//   ....[93]....
        /*02f4*/ 	.word	0xffffffff


	//   ....[94]....
        /*02f8*/ 	.word	0xffffffff


	//   ....[95]....
        /*02fc*/ 	.word	0xffffffff


	//   ....[96]....
        /*0300*/ 	.word	0xffffffff


	//   ....[97]....
        /*0304*/ 	.word	0xffffffff


	//   ....[98]....
        /*0308*/ 	.word	0xffffffff


	//   ....[99]....
        /*030c*/ 	.word	0xffffffff


	//   ....[100]....
        /*0310*/ 	.word	0xffffffff


	//   ....[101]....
        /*0314*/ 	.word	0xffffffff


	//   ....[102]....
        /*0318*/ 	.word	0xffffffff


	//   ....[103]....
        /*031c*/ 	.word	0xffffffff


	//   ....[104]....
        /*0320*/ 	.word	0xffffffff


	//   ....[105]....
        /*0324*/ 	.word	0xffffffff


	//   ....[106]....
        /*0328*/ 	.word	0xffffffff


	//   ....[107]....
        /*032c*/ 	.word	0xffffffff


	//   ....[108]....
        /*0330*/ 	.word	0xffffffff


	//   ....[109]....
        /*0334*/ 	.word	0xffffffff


	//   ....[110]....
        /*0338*/ 	.word	0xffffffff


	//   ....[111]....
        /*033c*/ 	.word	0xffffffff


	//   ....[112]....
        /*0340*/ 	.word	0xffffffff


	//   ....[113]....
        /*0344*/ 	.word	0xffffffff


	//   ....[114]....
        /*0348*/ 	.word	0xffffffff


	//   ....[115]....
        /*034c*/ 	.word	0xffffffff


	//   ....[116]....
        /*0350*/ 	.word	0xffffffff


	//   ....[117]....
        /*0354*/ 	.word	0xffffffff


	//   ....[118]....
        /*0358*/ 	.word	0xffffffff


	//   ....[119]....
        /*035c*/ 	.word	0xffffffff


	//   ....[120]....
        /*0360*/ 	.word	0xffffffff


	//   ....[121]....
        /*0364*/ 	.word	0xffffffff


	//   ....[122]....
        /*0368*/ 	.word	0xffffffff


	//   ....[123]....
        /*036c*/ 	.word	0xffffffff


	//   ....[124]....
        /*0370*/ 	.word	0xffffffff


	//   ....[125]....
        /*0374*/ 	.word	0xffffffff


	//   ....[126]....
        /*0378*/ 	.word	0xffffffff


	//   ....[127]....
        /*037c*/ 	.word	0xffffffff


	//   ....[128]....
        /*0380*/ 	.word	0xffffffff


	//   ....[129]....
        /*0384*/ 	.word	0xffffffff


	//   ....[130]....
        /*0388*/ 	.word	0xffffffff


	//   ....[131]....
        /*038c*/ 	.word	0xffffffff


	//   ....[132]....
        /*0390*/ 	.word	0xffffffff


	//   ....[133]....
        /*0394*/ 	.word	0xffffffff


	//   ....[134]....
        /*0398*/ 	.word	0xffffffff


	//   ....[135]....
        /*039c*/ 	.word	0xffffffff


	//   ....[136]....
        /*03a0*/ 	.word	0xffffffff


	//   ....[137]....
        /*03a4*/ 	.word	0xffffffff


	//   ....[138]....
        /*03a8*/ 	.word	0xffffffff


	//   ....[139]....
        /*03ac*/ 	.word	0xffffffff


	//   ....[140]....
        /*03b0*/ 	.word	0xffffffff


	//   ....[141]....
        /*03b4*/ 	.word	0xffffffff


	//   ....[142]....
        /*03b8*/ 	.word	0xffffffff


	//   ....[143]....
        /*03bc*/ 	.word	0xffffffff


	//   ....[144]....
        /*03c0*/ 	.word	0xffffffff


	//   ....[145]....
        /*03c4*/ 	.word	0xffffffff


	//   ....[146]....
        /*03c8*/ 	.word	0xffffffff


	//   ....[147]....
        /*03cc*/ 	.word	0xffffffff


	//   ....[148]....
        /*03d0*/ 	.word	0xffffffff


	//   ....[149]....
        /*03d4*/ 	.word	0xffffffff


	//   ....[150]....
        /*03d8*/ 	.word	0xffffffff


	//   ....[151]....
        /*03dc*/ 	.word	0xffffffff


	//   ....[152]....
        /*03e0*/ 	.word	0xffffffff


	//   ....[153]....
        /*03e4*/ 	.word	0x0500000f


	//   ....[154]....
        /*03e8*/ 	.word	0x0500000f


	//   ....[155]....
        /*03ec*/ 	.word	0x0500000f


	//   ....[156]....
        /*03f0*/ 	.word	0x0500000f


	//   ....[157]....
        /*03f4*/ 	.word	0x0500000f


	//   ....[158]....
        /*03f8*/ 	.word	0x0500000f


	//   ....[159]....
        /*03fc*/ 	.word	0x0500000f


	//   ....[160]....
        /*0400*/ 	.word	0x0500000f


	//   ....[161]....
        /*0404*/ 	.word	0x0500000f


	//   ....[162]....
        /*0408*/ 	.word	0x0500000f


	//   ....[163]....
        /*040c*/ 	.word	0x0500000f


	//   ....[164]....
        /*0410*/ 	.word	0x0500000f


	//   ....[165]....
        /*0414*/ 	.word	0x0500000f


	//   ....[166]....
        /*0418*/ 	.word	0x0500000f


	//   ....[167]....
        /*041c*/ 	.word	0x0500000f


	//   ....[168]....
        /*0420*/ 	.word	0x0500000f


	//   ....[169]....
        /*0424*/ 	.word	0x0500000f


	//   ....[170]....
        /*0428*/ 	.word	0x0500000f


	//   ....[171]....
        /*042c*/ 	.word	0x0500000f


	//   ....[172]....
        /*0430*/ 	.word	0x0500000f


	//   ....[173]....
        /*0434*/ 	.word	0x0500000f


	//   ....[174]....
        /*0438*/ 	.word	0x0500000f


	//   ....[175]....
        /*043c*/ 	.word	0x0500000f


	//   ....[176]....
        /*0440*/ 	.word	0x0500000f


	//   ....[177]....
        /*0444*/ 	.word	0x0500000f


	//   ....[178]....
        /*0448*/ 	.word	0x0500000f


	//   ....[179]....
        /*044c*/ 	.word	0x0500000f


	//   ....[180]....
        /*0450*/ 	.word	0x0500000f


	//   ....[181]....
        /*0454*/ 	.word	0x0500000f


	//   ....[182]....
        /*0458*/ 	.word	0x0500000f


	//   ....[183]....
        /*045c*/ 	.word	0x0500000f


	//   ....[184]....
        /*0460*/ 	.word	0x0500000f


	//   ....[185]....
        /*0464*/ 	.word	0x0500000f


	//   ....[186]....
        /*0468*/ 	.word	0x0500000f


	//   ....[187]....
        /*046c*/ 	.word	0x0500000f


	//   ....[188]....
        /*0470*/ 	.word	0x0500000f


	//   ....[189]....
        /*0474*/ 	.word	0x0500000f


	//   ....[190]....
        /*0478*/ 	.word	0x0500000f


	//   ....[191]....
        /*047c*/ 	.word	0x0500000f


	//   ....[192]....
        /*0480*/ 	.word	0x0500000f


	//   ....[193]....
        /*0484*/ 	.word	0x0500000f


	//   ....[194]....
        /*0488*/ 	.word	0x0500000f


	//   ....[195]....
        /*048c*/ 	.word	0x0500000f


	//   ....[196]....
        /*0490*/ 	.word	0x0500000f


	//   ....[197]....
        /*0494*/ 	.word	0x0500000f


	//   ....[198]....
        /*0498*/ 	.word	0x0500000f


	//   ....[199]....
        /*049c*/ 	.word	0x0500000f


	//   ....[200]....
        /*04a0*/ 	.word	0x0500000f


	//   ....[201]....
        /*04a4*/ 	.word	0x0500000f


	//   ....[202]....
        /*04a8*/ 	.word	0x0500000f


	//   ....[203]....
        /*04ac*/ 	.word	0x0500000f


	//   ....[204]....
        /*04b0*/ 	.word	0x0500000f


	//   ....[205]....
        /*04b4*/ 	.word	0x0500000f


	//   ....[206]....
        /*04b8*/ 	.word	0x0500000f


	//   ....[207]....
        /*04bc*/ 	.word	0x0500000f


	//   ....[208]....
        /*04c0*/ 	.word	0x0500000f


	//   ....[209]....
        /*04c4*/ 	.word	0x0500000f


	//   ....[210]....
        /*04c8*/ 	.word	0x0500000f


	//   ....[211]....
        /*04cc*/ 	.word	0x0500000f


	//   ....[212]....
        /*04d0*/ 	.word	0x0500000f


	//   ....[213]....
        /*04d4*/ 	.word	0x0500000f


	//   ....[214]....
        /*04d8*/ 	.word	0x0500000f


	//   ....[215]....
        /*04dc*/ 	.word	0x0500000f


	//   ....[216]....
        /*04e0*/ 	.word	0x0500000f


	//   ....[217]....
        /*04e4*/ 	.word	0x0500000f


	//   ....[218]....
        /*04e8*/ 	.word	0x0500000f


	//   ....[219]....
        /*04ec*/ 	.word	0x0500000f


	//   ....[220]....
        /*04f0*/ 	.word	0x0500000f


	//   ....[221]....
        /*04f4*/ 	.word	0x0500000f


	//   ....[222]....
        /*04f8*/ 	.word	0x0500000f


	//   ....[223]....
        /*04fc*/ 	.word	0x0500000f


	//   ....[224]....
        /*0500*/ 	.word	0x0500000f


	//   ....[225]....
        /*0504*/ 	.word	0x0500000f


	//   ....[226]....
        /*0508*/ 	.word	0x0500000f


	//   ....[227]....
        /*050c*/ 	.word	0x0500000f


	//   ....[228]....
        /*0510*/ 	.word	0x0500000f


	//   ....[229]....
        /*0514*/ 	.word	0x0500000f


	//   ....[230]....
        /*0518*/ 	.word	0x0500000f


	//   ....[231]....
        /*051c*/ 	.word	0x0500000f


	//   ....[232]....
        /*0520*/ 	.word	0x0500000f


	//   ....[233]....
        /*0524*/ 	.word	0x0500000f


	//   ....[234]....
        /*0528*/ 	.word	0x0500000f


	//   ....[235]....
        /*052c*/ 	.word	0x0500000f


	//   ....[236]....
        /*0530*/ 	.word	0x0500000f


	//   ....[237]....
        /*0534*/ 	.word	0x0500000f


	//   ....[238]....
        /*0538*/ 	.word	0x0500000f


	//   ....[239]....
        /*053c*/ 	.word	0x0500000f


	//   ....[240]....
        /*0540*/ 	.word	0x0500000f


	//   ....[241]....
        /*0544*/ 	.word	0x0500000f


	//   ....[242]....
        /*0548*/ 	.word	0x0500000f


	//   ....[243]....
        /*054c*/ 	.word	0x0500000f


	//   ....[244]....
        /*0550*/ 	.word	0x0500000f


	//   ....[245]....
        /*0554*/ 	.word	0x0500000f


	//   ....[246]....
        /*0558*/ 	.word	0x0500000f


	//   ....[247]....
        /*055c*/ 	.word	0x0500000f


	//   ....[248]....
        /*0560*/ 	.word	0x0500000f


	//   ....[249]....
        /*0564*/ 	.word	0x0500000f


	//   ....[250]....
        /*0568*/ 	.word	0x0500000f


	//   ....[251]....
        /*056c*/ 	.word	0x0500000f


	//----- nvinfo : EIATTR_COOP_GROUP_INSTR_OFFSETS
	.align		4
.L_263:
        /*0570*/ 	.byte	0x04, 0x28
        /*0572*/ 	.short	(.L_265 - .L_264)


	//   ....[0]....
.L_264:
        /*0574*/ 	.word	0x00000080


	//   ....[1]....
        /*0578*/ 	.word	0x00000090


	//   ....[2]....
        /*057c*/ 	.word	0x000002f0


	//   ....[3]....
        /*0580*/ 	.word	0x00000450


	//   ....[4]....
        /*0584*/ 	.word	0x00000570


	//   ....[5]....
        /*0588*/ 	.word	0x000006d0


	//   ....[6]....
        /*058c*/ 	.word	0x000015c0


	//   ....[7]....
        /*0590*/ 	.word	0x00002e00


	//   ....[8]....
        /*0594*/ 	.word	0x00002e20


	//   ....[9]....
        /*0598*/ 	.word	0x00002e40


	//   ....[10]....
        /*059c*/ 	.word	0x00002e80


	//   ....[11]....
        /*05a0*/ 	.word	0x000048c0


	//   ....[12]....
        /*05a4*/ 	.word	0x00004920


	//   ....[13]....
        /*05a8*/ 	.word	0x00004950


	//   ....[14]....
        /*05ac*/ 	.word	0x00004970


	//   ....[15]....
        /*05b0*/ 	.word	0x00005f20


	//   ....[16]....
        /*05b4*/ 	.word	0x00005f60


	//   ....[17]....
        /*05b8*/ 	.word	0x00006000


	//   ....[18]....
        /*05bc*/ 	.word	0x00006030


	//   ....[19]....
        /*05c0*/ 	.word	0x00007ae0


	//   ....[20]....
        /*05c4*/ 	.word	0x00007b10


	//   ....[21]....
        /*05c8*/ 	.word	0x00007be0


	//   ....[22]....
        /*05cc*/ 	.word	0x00007c20


	//   ....[23]....
        /*05d0*/ 	.word	0x00008410


	//   ....[24]....
        /*05d4*/ 	.word	0x00008450


	//   ....[25]....
        /*05d8*/ 	.word	0x000085a0


	//   ....[26]....
        /*05dc*/ 	.word	0x000085c0


	//   ....[27]....
        /*05e0*/ 	.word	0x00008700


	//   ....[28]....
        /*05e4*/ 	.word	0x00008720


	//   ....[29]....
        /*05e8*/ 	.word	0x00008870


	//   ....[30]....
        /*05ec*/ 	.word	0x00008890


	//   ....[31]....
        /*05f0*/ 	.word	0x000092a0


	//   ....[32]....
        /*05f4*/ 	.word	0x000092b0


	//   ....[33]....
        /*05f8*/ 	.word	0x000093f0


	//   ....[34]....
        /*05fc*/ 	.word	0x00009410


	//   ....[35]....
        /*0600*/ 	.word	0x00009550


	//   ....[36]....
        /*0604*/ 	.word	0x00009570


	//   ....[37]....
        /*0608*/ 	.word	0x000096c0


	//   ....[38]....
        /*060c*/ 	.word	0x000096e0


	//   ....[39]....
        /*0610*/ 	.word	0x000098a0


	//   ....[40]....
        /*0614*/ 	.word	0x00009a70


	//   ....[41]....
        /*0618*/ 	.word	0x00009aa0


	//   ....[42]....
        /*061c*/ 	.word	0x00009ad0


	//   ....[43]....
        /*0620*/ 	.word	0x00009b00


	//   ....[44]....
        /*0624*/ 	.word	0x00009b30


	//   ....[45]....
        /*0628*/ 	.word	0x00009b60


	//   ....[46]....
        /*062c*/ 	.word	0x00009cb0


	//   ....[47]....
        /*0630*/ 	.word	0x00009ce0


	//   ....[48]....
        /*0634*/ 	.word	0x00009d10


	//   ....[49]....
        /*0638*/ 	.word	0x00009d40


	//   ....[50]....
        /*063c*/ 	.word	0x00009d70


	//   ....[51]....
        /*0640*/ 	.word	0x00009da0


	//   ....[52]....
        /*0644*/ 	.word	0x00009e30


	//   ....[53]....
        /*0648*/ 	.word	0x00009e60


	//   ....[54]....
        /*064c*/ 	.word	0x00009ee0


	//   ....[55]....
        /*0650*/ 	.word	0x0000b440


	//   ....[56]....
        /*0654*/ 	.word	0x0000b460


	//   ....[57]....
        /*0658*/ 	.word	0x0000b4f0


	//   ....[58]....
        /*065c*/ 	.word	0x0000b510


	//   ....[59]....
        /*0660*/ 	.word	0x0000b590


	//   ....[60]....
        /*0664*/ 	.word	0x0000b5b0


	//   ....[61]....
        /*0668*/ 	.word	0x0000b630


	//   ....[62]....
        /*066c*/ 	.word	0x0000b650


	//   ....[63]....
        /*0670*/ 	.word	0x0000b6d0


	//   ....[64]....
        /*0674*/ 	.word	0x0000b6f0


	//   ....[65]....
        /*0678*/ 	.word	0x0000b700


	//   ....[66]....
        /*067c*/ 	.word	0x0000b710


	//   ....[67]....
        /*0680*/ 	.word	0x0000be90


	//   ....[68]....
        /*0684*/ 	.word	0x0000beb0


	//   ....[69]....
        /*0688*/ 	.word	0x0000bed0


	//   ....[70]....
        /*068c*/ 	.word	0x0000bee0


	//   ....[71]....
        /*0690*/ 	.word	0x0000bf10


	//   ....[72]....
        /*0694*/ 	.word	0x0000bf30


	//   ....[73]....
        /*0698*/ 	.word	0x0000bfa0


	//   ....[74]....
        /*069c*/ 	.word	0x0000c020


	//   ....[75]....
        /*06a0*/ 	.word	0x0000c040


	//   ....[76]....
        /*06a4*/ 	.word	0x0000c060


	//   ....[77]....
        /*06a8*/ 	.word	0x0000c120


	//   ....[78]....
        /*06ac*/ 	.word	0x0000c170


	//   ....[79]....
        /*06b0*/ 	.word	0x0000c1a0


	//   ....[80]....
        /*06b4*/ 	.word	0x0000c200


	//   ....[81]....
        /*06b8*/ 	.word	0x0000c2e0


	//   ....[82]....
        /*06bc*/ 	.word	0x0000c310


	//   ....[83]....
        /*06c0*/ 	.word	0x0000c9a0


	//   ....[84]....
        /*06c4*/ 	.word	0x0000c9d0


	//   ....[85]....
        /*06c8*/ 	.word	0x0000c9e0


	//   ....[86]....
        /*06cc*/ 	.word	0x0000c9f0


	//   ....[87]....
        /*06d0*/ 	.word	0x0000cab0


	//   ....[88]....
        /*06d4*/ 	.word	0x0000cb00


	//   ....[89]....
        /*06d8*/ 	.word	0x0000cb70


	//   ....[90]....
        /*06dc*/ 	.word	0x0000cbf0


	//   ....[91]....
        /*06e0*/ 	.word	0x0000cc50


	//   ....[92]....
        /*06e4*/ 	.word	0x0000cc80


	//   ....[93]....
        /*06e8*/ 	.word	0x0000cce0


	//   ....[94]....
        /*06ec*/ 	.word	0x0000cd10


	//   ....[95]....
        /*06f0*/ 	.word	0x0000cd70


	//   ....[96]....
        /*06f4*/ 	.word	0x0000cda0


	//   ....[97]....
        /*06f8*/ 	.word	0x0000cdf0


	//   ....[98]....
        /*06fc*/ 	.word	0x0000ce20


	//   ....[99]....
        /*0700*/ 	.word	0x0000d350


	//   ....[100]....
        /*0704*/ 	.word	0x0000d370


	//   ....[101]....
        /*0708*/ 	.word	0x0000d3c0


	//   ....[102]....
        /*070c*/ 	.word	0x0000d480


	//   ....[103]....
        /*0710*/ 	.word	0x0000d490


	//   ....[104]....
        /*0714*/ 	.word	0x0000d4c0


	//   ....[105]....
        /*0718*/ 	.word	0x0000d550


	//   ....[106]....
        /*071c*/ 	.word	0x0000d600


	//   ....[107]....
        /*0720*/ 	.word	0x0000d610


	//   ....[108]....
        /*0724*/ 	.word	0x0000d640


	//   ....[109]....
        /*0728*/ 	.word	0x0000d650


	//   ....[110]....
        /*072c*/ 	.word	0x0000d6e0


	//   ....[111]....
        /*0730*/ 	.word	0x0000de00


	//   ....[112]....
        /*0734*/ 	.word	0x0000de20


	//   ....[113]....
        /*0738*/ 	.word	0x0000de30


	//   ....[114]....
        /*073c*/ 	.word	0x0000de70


	//   ....[115]....
        /*0740*/ 	.word	0x0000de80


	//   ....[116]....
        /*0744*/ 	.word	0x0000dec0


	//   ....[117]....
        /*0748*/ 	.word	0x0000ded0


	//   ....[118]....
        /*074c*/ 	.word	0x0000df10


	//   ....[119]....
        /*0750*/ 	.word	0x0000df20


	//   ....[120]....
        /*0754*/ 	.word	0x0000df60


	//   ....[121]....
        /*0758*/ 	.word	0x0000df70


	//   ....[122]....
        /*075c*/ 	.word	0x0000df80


	//   ....[123]....
        /*0760*/ 	.word	0x0000e2e0


	//   ....[124]....
        /*0764*/ 	.word	0x0000e300


	//   ....[125]....
        /*0768*/ 	.word	0x0000e310


	//   ....[126]....
        /*076c*/ 	.word	0x0000e320


	//   ....[127]....
        /*0770*/ 	.word	0x0000e330


	//   ....[128]....
        /*0774*/ 	.word	0x0000e350


	//   ....[129]....
        /*0778*/ 	.word	0x0000e3c0


	//   ....[130]....
        /*077c*/ 	.word	0x0000e3f0


	//   ....[131]....
        /*0780*/ 	.word	0x0000e400


	//   ....[132]....
        /*0784*/ 	.word	0x0000e470


	//   ....[133]....
        /*0788*/ 	.word	0x0000e490


	//   ....[134]....
        /*078c*/ 	.word	0x0000e580


	//   ....[135]....
        /*0790*/ 	.word	0x0000ea20


	//   ....[136]....
        /*0794*/ 	.word	0x0000ea70


	//   ....[137]....
        /*0798*/ 	.word	0x0000eaa0


	//   ....[138]....
        /*079c*/ 	.word	0x0000eab0


	//   ....[139]....
        /*07a0*/ 	.word	0x0000eae0


	//   ....[140]....
        /*07a4*/ 	.word	0x0000eb10


	//   ....[141]....
        /*07a8*/ 	.word	0x0000eb40


	//   ....[142]....
        /*07ac*/ 	.word	0x0000eb70


	//   ....[143]....
        /*07b0*/ 	.word	0x0000ecf0


	//   ....[144]....
        /*07b4*/ 	.word	0x0000ed20


	//   ....[145]....
        /*07b8*/ 	.word	0x0000ed50


	//   ....[146]....
        /*07bc*/ 	.word	0x0000ed80


	//   ....[147]....
        /*07c0*/ 	.word	0x0000edb0


	//   ....[148]....
        /*07c4*/ 	.word	0x0000ede0


	//   ....[149]....
        /*07c8*/ 	.word	0x0000eea0


	//   ....[150]....
        /*07cc*/ 	.word	0x0000eec0


	//   ....[151]....
        /*07d0*/ 	.word	0x0000ef30


	//   ....[152]....
        /*07d4*/ 	.word	0x0000f3a0


	//   ....[153]....
        /*07d8*/ 	.word	0x0000f900


	//   ....[154]....
        /*07dc*/ 	.word	0x0000f9f0


	//   ....[155]....
        /*07e0*/ 	.word	0x0000fa90


	//   ....[156]....
        /*07e4*/ 	.word	0x0000faf0


	//   ....[157]....
        /*07e8*/ 	.word	0x0000fbe0


	//   ....[158]....
        /*07ec*/ 	.word	0x0000fc50


	//   ....[159]....
        /*07f0*/ 	.word	0x0000fd40


	//   ....[160]....
        /*07f4*/ 	.word	0x0000fdb0


	//   ....[161]....
        /*07f8*/ 	.word	0x0000fea0


	//   ....[162]....
        /*07fc*/ 	.word	0x0000ff10


	//   ....[163]....
        /*0800*/ 	.word	0x00010000


	//   ....[164]....
        /*0804*/ 	.word	0x00010070


	//   ....[165]....
        /*0808*/ 	.word	0x00010110


	//   ....[166]....
        /*080c*/ 	.word	0x00010210


	//   ....[167]....
        /*0810*/ 	.word	0x00010260


	//   ....[168]....
        /*0814*/ 	.word	0x000102c0


	//   ....[169]....
        /*0818*/ 	.word	0x000103e0


	//   ....[170]....
        /*081c*/ 	.word	0x00010460


	//   ....[171]....
        /*0820*/ 	.word	0x00010550


	//   ....[172]....
        /*0824*/ 	.word	0x00010620


	//   ....[173]....
        /*0828*/ 	.word	0x000106d0


	//   ....[174]....
        /*082c*/ 	.word	0x000107d0


	//   ....[175]....
        /*0830*/ 	.word	0x00010840


	//   ....[176]....
        /*0834*/ 	.word	0x00010950


	//   ....[177]....
        /*0838*/ 	.word	0x000109c0


	//   ....[178]....
        /*083c*/ 	.word	0x00010a40


	//   ....[179]....
        /*0840*/ 	.word	0x00010b10


	//   ....[180]....
        /*0844*/ 	.word	0x00010ba0


	//   ....[181]....
        /*0848*/ 	.word	0x00010c70


	//   ....[182]....
        /*084c*/ 	.word	0x00010d10


	//   ....[183]....
        /*0850*/ 	.word	0x00010db0


	//   ....[184]....
        /*0854*/ 	.word	0x00010e10


	//   ....[185]....
        /*0858*/ 	.word	0x00010eb0


	//   ....[186]....
        /*085c*/ 	.word	0x00011000


	//   ....[187]....
        /*0860*/ 	.word	0x00011050


	//   ....[188]....
        /*0864*/ 	.word	0x000110b0


	//   ....[189]....
        /*0868*/ 	.word	0x000111a0


	//   ....[190]....
        /*086c*/ 	.word	0x000112a0


	//   ....[191]....
        /*0870*/ 	.word	0x000112f0


	//   ....[192]....
        /*0874*/ 	.word	0x00011350


	//   ....[193]....
        /*0878*/ 	.word	0x00011440


	//   ....[194]....
        /*087c*/ 	.word	0x00011540


	//   ....[195]....
        /*0880*/ 	.word	0x00011590


	//   ....[196]....
        /*0884*/ 	.word	0x000115f0


	//   ....[197]....
        /*0888*/ 	.word	0x000116d0


	//   ....[198]....
        /*088c*/ 	.word	0x00011800


	//   ....[199]....
        /*0890*/ 	.word	0x000118e0


	//   ....[200]....
        /*0894*/ 	.word	0x00011970


	//   ....[201]....
        /*0898*/ 	.word	0x00011a80


	//   ....[202]....
        /*089c*/ 	.word	0x00011ae0


	//   ....[203]....
        /*08a0*/ 	.word	0x00011bf0


	//   ....[204]....
        /*08a4*/ 	.word	0x00011c50


	//   ....[205]....
        /*08a8*/ 	.word	0x00011d60


	//   ....[206]....
        /*08ac*/ 	.word	0x00011dc0


	//   ....[207]....
        /*08b0*/ 	.word	0x00011ed0


	//   ....[208]....
        /*08b4*/ 	.word	0x00011f30


	//   ....[209]....
        /*08b8*/ 	.word	0x00011ff0


	//   ....[210]....
        /*08bc*/ 	.word	0x00012150


	//   ....[211]....
        /*08c0*/ 	.word	0x000121f0


	//   ....[212]....
        /*08c4*/ 	.word	0x00012250


	//   ....[213]....
        /*08c8*/ 	.word	0x00012300


	//   ....[214]....
        /*08cc*/ 	.word	0x00012360


	//   ....[215]....
        /*08d0*/ 	.word	0x00012410


	//   ....[216]....
        /*08d4*/ 	.word	0x00012470


	//   ....[217]....
        /*08d8*/ 	.word	0x00012520


	//   ....[218]....
        /*08dc*/ 	.word	0x00012580


	//   ....[219]....
        /*08e0*/ 	.word	0x00012630


	//   ....[220]....
        /*08e4*/ 	.word	0x00012690


	//   ....[221]....
        /*08e8*/ 	.word	0x00012740


	//   ....[222]....
        /*08ec*/ 	.word	0x00012820


	//   ....[223]....
        /*08f0*/ 	.word	0x000128c0


	//   ....[224]....
        /*08f4*/ 	.word	0x00012920


	//   ....[225]....
        /*08f8*/ 	.word	0x000129f0


	//   ....[226]....
        /*08fc*/ 	.word	0x00012a50


	//   ....[227]....
        /*0900*/ 	.word	0x00012b20


	//   ....[228]....
        /*0904*/ 	.word	0x00012b80


	//   ....[229]....
        /*0908*/ 	.word	0x00012c60


	//   ....[230]....
        /*090c*/ 	.word	0x00012cc0


	//   ....[231]....
        /*0910*/ 	.word	0x00012d90


	//   ....[232]....
        /*0914*/ 	.word	0x00012df0


	//   ....[233]....
        /*0918*/ 	.word	0x00012ec0


	//   ....[234]....
        /*091c*/ 	.word	0x00012f50


	//   ....[235]....
        /*0920*/ 	.word	0x00012ff0


	//   ....[236]....
        /*0924*/ 	.word	0x00013110


	//   ....[237]....
        /*0928*/ 	.word	0x00013180


	//   ....[238]....
        /*092c*/ 	.word	0x000131f0


	//   ....[239]....
        /*0930*/ 	.word	0x00013260


	//   ....[240]....
        /*0934*/ 	.word	0x000132d0


	//   ....[241]....
        /*0938*/ 	.word	0x00013350


	//   ....[242]....
        /*093c*/ 	.word	0x000133e0


	//   ....[243]....
        /*0940*/ 	.word	0x00013470


	//   ....[244]....
        /*0944*/ 	.word	0x000134e0


	//   ....[245]....
        /*0948*/ 	.word	0x00013550


	//   ....[246]....
        /*094c*/ 	.word	0x000135c0


	//   ....[247]....
        /*0950*/ 	.word	0x00013640


	//   ....[248]....
        /*0954*/ 	.word	0x000136b0


	//   ....[249]....
        /*0958*/ 	.word	0x00013750


	//   ....[250]....
        /*095c*/ 	.word	0x000137e0


	//   ....[251]....
        /*0960*/ 	.word	0x00013900


	//----- nvinfo : EIATTR_REG_RECONFIG
	.align		4
.L_265:
        /*0964*/ 	.byte	0x01, 0x54
	.zero		2


	//----- nvinfo : EIATTR_SYSCALL_OFFSETS
	.align		4
        /*0968*/ 	.byte	0x04, 0x46
        /*096a*/ 	.short	(.L_267 - .L_266)


	//   ....[0]....
.L_266:
        /*096c*/ 	.word	0x00001760


	//   ....[1]....
        /*0970*/ 	.word	0x0000aa60


	//   ....[2]....
        /*0974*/ 	.word	0x0000abb0


	//   ....[3]....
        /*0978*/ 	.word	0x0000aca0


	//   ....[4]....
        /*097c*/ 	.word	0x0000ba90


	//   ....[5]....
        /*0980*/ 	.word	0x0000c5f0


	//----- nvinfo : EIATTR_MBARRIER_INSTR_OFFSETS
	.align		4
.L_267:
        /*0984*/ 	.byte	0x04, 0x39
        /*0986*/ 	.short	(.L_269 - .L_268)


	//   ....[0]....
.L_268:
        /*0988*/ 	.word	0x00000190
        /*098c*/ 	.word	0x000000ff
        /*0990*/ 	.word	0x00032400
        /*0994*/ 	.short	0x0100
        /*0996*/ 	.byte	0x08
	.zero		1


	//   ....[1]....
        /*0998*/ 	.word	0x000001a0
        /*099c*/ 	.word	0x000000ff
        /*09a0*/ 	.word	0x00032410
        /*09a4*/ 	.short	0x0100
        /*09a6*/ 	.byte	0x08
	.zero		1


	//   ....[2]....
        /*09a8*/ 	.word	0x000001b0
        /*09ac*/ 	.word	0x000000ff
        /*09b0*/ 	.word	0x00032420
        /*09b4*/ 	.short	0x0100
        /*09b6*/ 	.byte	0x08
	.zero		1


	//   ....[3]....
        /*09b8*/ 	.word	0x000002a0
        /*09bc*/ 	.word	0x000000ff
        /*09c0*/ 	.word	0x00032430
        /*09c4*/ 	.short	0x0100
        /*09c6*/ 	.byte	0x08
	.zero		1


	//   ....[4]....
        /*09c8*/ 	.word	0x000002b0
        /*09cc*/ 	.word	0x000000ff
        /*09d0*/ 	.word	0x00032440
        /*09d4*/ 	.short	0x0100
        /*09d6*/ 	.byte	0x08
	.zero		1


	//   ....[5]....
        /*09d8*/ 	.word	0x000002c0
        /*09dc*/ 	.word	0x000000ff
        /*09e0*/ 	.word	0x00032438
        /*09e4*/ 	.short	0x0100
        /*09e6*/ 	.byte	0x08
	.zero		1


	//   ....[6]....
        /*09e8*/ 	.word	0x000002d0
        /*09ec*/ 	.word	0x000000ff
        /*09f0*/ 	.word	0x00032448
        /*09f4*/ 	.short	0x0100
        /*09f6*/ 	.byte	0x08
	.zero		1


	//   ....[7]....
        /*09f8*/ 	.word	0x00000400
        /*09fc*/ 	.word	0x000000ff
        /*0a00*/ 	.word	0x00032450
        /*0a04*/ 	.short	0x0100
        /*0a06*/ 	.byte	0x08
	.zero		1


	//   ....[8]....
        /*0a08*/ 	.word	0x00000410
        /*0a0c*/ 	.word	0x000000ff
        /*0a10*/ 	.word	0x00032460
        /*0a14*/ 	.short	0x0100
        /*0a16*/ 	.byte	0x08
	.zero		1


	//   ....[9]....
        /*0a18*/ 	.word	0x00000420
        /*0a1c*/ 	.word	0x000000ff
        /*0a20*/ 	.word	0x00032458
        /*0a24*/ 	.short	0x0100
        /*0a26*/ 	.byte	0x08
	.zero		1


	//   ....[10]....
        /*0a28*/ 	.word	0x00000430
        /*0a2c*/ 	.word	0x000000ff
        /*0a30*/ 	.word	0x00032468
        /*0a34*/ 	.short	0x0100
        /*0a36*/ 	.byte	0x08
	.zero		1


	//   ....[11]....
        /*0a38*/ 	.word	0x00000520
        /*0a3c*/ 	.word	0x000000ff
        /*0a40*/ 	.word	0x00032470
        /*0a44*/ 	.short	0x0100
        /*0a46*/ 	.byte	0x06
	.zero		1


	//   ....[12]....
        /*0a48*/ 	.word	0x00000530
        /*0a4c*/ 	.word	0x000000ff
        /*0a50*/ 	.word	0x00032480
        /*0a54*/ 	.short	0x0100
        /*0a56*/ 	.byte	0x06
	.zero		1


	//   ....[13]....
        /*0a58*/ 	.word	0x00000540
        /*0a5c*/ 	.word	0x000000ff
        /*0a60*/ 	.word	0x00032478
        /*0a64*/ 	.short	0x0100
        /*0a66*/ 	.byte	0x06
	.zero		1


	//   ....[14]....
        /*0a68*/ 	.word	0x00000550
        /*0a6c*/ 	.word	0x000000ff
        /*0a70*/ 	.word	0x00032488
        /*0a74*/ 	.short	0x0100
        /*0a76*/ 	.byte	0x06
	.zero		1


	//   ....[15]....
        /*0a78*/ 	.word	0x00000680
        /*0a7c*/ 	.word	0x000000ff
        /*0a80*/ 	.word	0x00032490
        /*0a84*/ 	.short	0x0100
        /*0a86*/ 	.byte	0x08
	.zero		1


	//   ....[16]....
        /*0a88*/ 	.word	0x00000690
        /*0a8c*/ 	.word	0x000000ff
        /*0a90*/ 	.word	0x000324a0
        /*0a94*/ 	.short	0x0100
        /*0a96*/ 	.byte	0x08
	.zero		1


	//   ....[17]....
        /*0a98*/ 	.word	0x000006a0
        /*0a9c*/ 	.word	0x000000ff
        /*0aa0*/ 	.word	0x00032498
        /*0aa4*/ 	.short	0x0100
        /*0aa6*/ 	.byte	0x08
	.zero		1


	//   ....[18]....
        /*0aa8*/ 	.word	0x000006b0
        /*0aac*/ 	.word	0x000000ff
        /*0ab0*/ 	.word	0x000324a8
        /*0ab4*/ 	.short	0x0100
        /*0ab6*/ 	.byte	0x08
	.zero		1


	//   ....[19]....
        /*0ab8*/ 	.word	0x000007f0
        /*0abc*/ 	.word	0x000000ff
        /*0ac0*/ 	.word	0x000324b0
        /*0ac4*/ 	.short	0x0100
        /*0ac6*/ 	.byte	0x08
	.zero		1


	//   ....[20]....
        /*0ac8*/ 	.word	0x00000800
        /*0acc*/ 	.word	0x000000ff
        /*0ad0*/ 	.word	0x000324c0
        /*0ad4*/ 	.short	0x0100
        /*0ad6*/ 	.byte	0x08
	.zero		1


	//   ....[21]....
        /*0ad8*/ 	.word	0x00000810
        /*0adc*/ 	.word	0x000000ff
        /*0ae0*/ 	.word	0x000324b8
        /*0ae4*/ 	.short	0x0100
        /*0ae6*/ 	.byte	0x08
	.zero		1


	//   ....[22]....
        /*0ae8*/ 	.word	0x00000820
        /*0aec*/ 	.word	0x000000ff
        /*0af0*/ 	.word	0x000324c8
        /*0af4*/ 	.short	0x0100
        /*0af6*/ 	.byte	0x08
	.zero		1


	//   ....[23]....
        /*0af8*/ 	.word	0x000017f0
        /*0afc*/ 	.word	0x000000ff
        /*0b00*/ 	.word	0x00032400
        /*0b04*/ 	.short	0x010a
        /*0b06*/ 	.byte	0x28
	.zero		1


	//   ....[24]....
        /*0b08*/ 	.word	0x000018c0
        /*0b0c*/ 	.word	0x000000ff
        /*0b10*/ 	.word	0x00032430
        /*0b14*/ 	.short	0x010a
        /*0b16*/ 	.byte	0x34
	.zero		1


	//   ....[25]....
        /*0b18*/ 	.word	0x00001900
        /*0b1c*/ 	.word	0x000000ff
        /*0b20*/ 	.word	0x00032430
        /*0b24*/ 	.short	0x010a
        /*0b26*/ 	.byte	0x34
	.zero		1


	//   ....[26]....
        /*0b28*/ 	.word	0x00001c60
        /*0b2c*/ 	.word	0x000000ff
        /*0b30*/ 	.word	0x00032410
        /*0b34*/ 	.short	0x010a
        /*0b36*/ 	.byte	0x28
	.zero		1


	//   ....[27]....
        /*0b38*/ 	.word	0x00001ca0
        /*0b3c*/ 	.word	0x000000ff
        /*0b40*/ 	.word	0x00032450
        /*0b44*/ 	.short	0x010a
        /*0b46*/ 	.byte	0x34
	.zero		1


	//   ....[28]....
        /*0b48*/ 	.word	0x00001ce0
        /*0b4c*/ 	.word	0x000000ff
        /*0b50*/ 	.word	0x00032450
        /*0b54*/ 	.short	0x010a
        /*0b56*/ 	.byte	0x34
	.zero		1


	//   ....[29]....
        /*0b58*/ 	.word	0x000026b0
        /*0b5c*/ 	.word	0x000000ff
        /*0b60*/ 	.word	0x00000000
        /*0b64*/ 	.short	0x0101
        /*0b66*/ 	.byte	0x05
	.zero		1


	//   ....[30]....
        /*0b68*/ 	.word	0x00003b90
        /*0b6c*/ 	.word	0x000000ff
        /*0b70*/ 	.word	0x00000000
        /*0b74*/ 	.short	0x0101
        /*0b76*/ 	.byte	0x34
	.zero		1


	//   ....[31]....
        /*0b78*/ 	.word	0x00003cd0
        /*0b7c*/ 	.word	0x000000ff
        /*0b80*/ 	.word	0x00032430
        /*0b84*/ 	.short	0x010a
        /*0b86*/ 	.byte	0x04
	.zero		1


	//   ....[32]....
        /*0b88*/ 	.word	0x00003d10
        /*0b8c*/ 	.word	0x000000ff
        /*0b90*/ 	.word	0x00032430
        /*0b94*/ 	.short	0x010a
        /*0b96*/ 	.byte	0x04
	.zero		1


	//   ....[33]....
        /*0b98*/ 	.word	0x00003f20
        /*0b9c*/ 	.word	0x000000ff
        /*0ba0*/ 	.word	0x00032450
        /*0ba4*/ 	.short	0x010a
        /*0ba6*/ 	.byte	0x04
	.zero		1


	//   ....[34]....
        /*0ba8*/ 	.word	0x00003f60
        /*0bac*/ 	.word	0x000000ff
        /*0bb0*/ 	.word	0x00032450
        /*0bb4*/ 	.short	0x010a
        /*0bb6*/ 	.byte	0x04
	.zero		1


	//   ....[35]....
        /*0bb8*/ 	.word	0x00004620
        /*0bbc*/ 	.word	0x000000ff
        /*0bc0*/ 	.word	0x00000000
        /*0bc4*/ 	.short	0x0101
        /*0bc6*/ 	.byte	0x05
	.zero		1


	//   ....[36]....
        /*0bc8*/ 	.word	0x00005f00
        /*0bcc*/ 	.word	0x000000ff
        /*0bd0*/ 	.word	0x00000000
        /*0bd4*/ 	.short	0x0101
        /*0bd6*/ 	.byte	0x04
	.zero		1


	//   ....[37]....
        /*0bd8*/ 	.word	0x00008440
        /*0bdc*/ 	.word	0x0000009c
        /*0be0*/ 	.word	0x00000000
        /*0be4*/ 	.short	0x0101
        /*0be6*/ 	.byte	0x3f
	.zero		1


	//   ....[38]....
        /*0be8*/ 	.word	0x0000b1a0
        /*0bec*/ 	.word	0x00000019
        /*0bf0*/ 	.word	0x00032440
        /*0bf4*/ 	.short	0x010a
        /*0bf6*/ 	.byte	0x3f
	.zero		1


	//   ....[39]....
        /*0bf8*/ 	.word	0x0000b810
        /*0bfc*/ 	.word	0x00000019
        /*0c00*/ 	.word	0x00032430
        /*0c04*/ 	.short	0x0107
        /*0c06*/ 	.byte	0x3f
	.zero		1


	//   ....[40]....
        /*0c08*/ 	.word	0x0000b8e0
        /*0c0c*/ 	.word	0x00000019
        /*0c10*/ 	.word	0x00032430
        /*0c14*/ 	.short	0x0101
        /*0c16*/ 	.byte	0x3f
	.zero		1


	//   ....[41]....
        /*0c18*/ 	.word	0x0000c430
        /*0c1c*/ 	.word	0x00000016
        /*0c20*/ 	.word	0x00032400
        /*0c24*/ 	.short	0x0107
        /*0c26*/ 	.byte	0x3f
	.zero		1


	//   ....[42]....
        /*0c28*/ 	.word	0x0000c4c0
        /*0c2c*/ 	.word	0x00000016
        /*0c30*/ 	.word	0x00032400
        /*0c34*/ 	.short	0x0101
        /*0c36*/ 	.byte	0x3f
	.zero		1


	//   ....[43]....
        /*0c38*/ 	.word	0x0000cf40
        /*0c3c*/ 	.word	0x00000016
        /*0c40*/ 	.word	0x00032410
        /*0c44*/ 	.short	0x0107
        /*0c46*/ 	.byte	0x3f
	.zero		1


	//   ....[44]....
        /*0c48*/ 	.word	0x0000d040
        /*0c4c*/ 	.word	0x00000016
        /*0c50*/ 	.word	0x00032410
        /*0c54*/ 	.short	0x0101
        /*0c56*/ 	.byte	0x3f
	.zero		1


	//   ....[45]....
        /*0c58*/ 	.word	0x0000d060
        /*0c5c*/ 	.word	0x00000016
        /*0c60*/ 	.word	0x00032420
        /*0c64*/ 	.short	0x010a
        /*0c66*/ 	.byte	0x3f
	.zero		1


	//   ....[46]....
        /*0c68*/ 	.word	0x0000d0e0
        /*0c6c*/ 	.word	0x00000019
        /*0c70*/ 	.word	0x00032460
        /*0c74*/ 	.short	0x010a
        /*0c76*/ 	.byte	0x3f
	.zero		1


	//   ....[47]....
        /*0c78*/ 	.word	0x0000d860
        /*0c7c*/ 	.word	0x00000019
        /*0c80*/ 	.word	0x00032450
        /*0c84*/ 	.short	0x0107
        /*0c86*/ 	.byte	0x3f
	.zero		1


	//   ....[48]....
        /*0c88*/ 	.word	0x0000d920
        /*0c8c*/ 	.word	0x00000019
        /*0c90*/ 	.word	0x00032450
        /*0c94*/ 	.short	0x0101
        /*0c96*/ 	.byte	0x3f
	.zero		1


	//   ....[49]....
        /*0c98*/ 	.word	0x0000dc60
        /*0c9c*/ 	.word	0x0000000a
        /*0ca0*/ 	.word	0x00032440
        /*0ca4*/ 	.short	0x010a
        /*0ca6*/ 	.byte	0x3f
	.zero		1


	//   ....[50]....
        /*0ca8*/ 	.word	0x0000e030
        /*0cac*/ 	.word	0x0000000a
        /*0cb0*/ 	.word	0x00032430
        /*0cb4*/ 	.short	0x0107
        /*0cb6*/ 	.byte	0x3f
	.zero		1


	//   ....[51]....
        /*0cb8*/ 	.word	0x0000e0e0
        /*0cbc*/ 	.word	0x0000000a
        /*0cc0*/ 	.word	0x00032430
        /*0cc4*/ 	.short	0x0101
        /*0cc6*/ 	.byte	0x3f
	.zero		1


	//   ....[52]....
        /*0cc8*/ 	.word	0x0000e110
        /*0ccc*/ 	.word	0x0000000a
        /*0cd0*/ 	.word	0x00032460
        /*0cd4*/ 	.short	0x010a
        /*0cd6*/ 	.byte	0x3f
	.zero		1


	//   ....[53]....
        /*0cd8*/ 	.word	0x0000e630
        /*0cdc*/ 	.word	0x0000000a
        /*0ce0*/ 	.word	0x00032450
        /*0ce4*/ 	.short	0x0107
        /*0ce6*/ 	.byte	0x3f
	.zero		1


	//   ....[54]....
        /*0ce8*/ 	.word	0x0000e6e0
        /*0cec*/ 	.word	0x0000000a
        /*0cf0*/ 	.word	0x00032450
        /*0cf4*/ 	.short	0x0101
        /*0cf6*/ 	.byte	0x3f
	.zero		1


	//   ....[55]....
        /*0cf8*/ 	.word	0x0000f320
        /*0cfc*/ 	.word	0x00000005
        /*0d00*/ 	.word	0x00032420
        /*0d04*/ 	.short	0x010a
        /*0d06*/ 	.byte	0x3f
	.zero		1


	//   ....[56]....
        /*0d08*/ 	.word	0x0000f4c0
        /*0d0c*/ 	.word	0x00000003
        /*0d10*/ 	.word	0x00032440
        /*0d14*/ 	.short	0x010a
        /*0d16*/ 	.byte	0x3f
	.zero		1


	//   ....[57]....
        /*0d18*/ 	.word	0x0000f560
        /*0d1c*/ 	.word	0x00000005
        /*0d20*/ 	.word	0x00032440
        /*0d24*/ 	.short	0x010a
        /*0d26*/ 	.byte	0x3f
	.zero		1


	//   ....[58]....
        /*0d28*/ 	.word	0x0000f5a0
        /*0d2c*/ 	.word	0x00000003
        /*0d30*/ 	.word	0x00032460
        /*0d34*/ 	.short	0x010a
        /*0d36*/ 	.byte	0x3f
	.zero		1


	//   ....[59]....
        /*0d38*/ 	.word	0x0000f5e0
        /*0d3c*/ 	.word	0x00000005
        /*0d40*/ 	.word	0x00032460
        /*0d44*/ 	.short	0x010a
        /*0d46*/ 	.byte	0x3f
	.zero		1


	//   ....[60]....
        /*0d48*/ 	.word	0x0000f650
        /*0d4c*/ 	.word	0x00000003
        /*0d50*/ 	.word	0x00032400
        /*0d54*/ 	.short	0x010a
        /*0d56*/ 	.byte	0x3f
	.zero		1


	//   ....[61]....
        /*0d58*/ 	.word	0x0000f6b0
        /*0d5c*/ 	.word	0x00000004
        /*0d60*/ 	.word	0x00032430
        /*0d64*/ 	.short	0x010a
        /*0d66*/ 	.byte	0x3f
	.zero		1


	//   ....[62]....
        /*0d68*/ 	.word	0x0000f710
        /*0d6c*/ 	.word	0x00000005
        /*0d70*/ 	.word	0x00032410
        /*0d74*/ 	.short	0x010a
        /*0d76*/ 	.byte	0x3f
	.zero		1


	//   ....[63]....
        /*0d78*/ 	.word	0x0000f770
        /*0d7c*/ 	.word	0x00000000
        /*0d80*/ 	.word	0x00032450
        /*0d84*/ 	.short	0x010a
        /*0d86*/ 	.byte	0x3f
	.zero		1


	//   ....[64]....
        /*0d88*/ 	.word	0x0000f7d0
        /*0d8c*/ 	.word	0x00000003
        /*0d90*/ 	.word	0x00032430
        /*0d94*/ 	.short	0x010a
        /*0d96*/ 	.byte	0x3f
	.zero		1


	//   ....[65]....
        /*0d98*/ 	.word	0x0000f830
        /*0d9c*/ 	.word	0x00000003
        /*0da0*/ 	.word	0x00032450
        /*0da4*/ 	.short	0x010a
        /*0da6*/ 	.byte	0x3f
	.zero		1


	//   ....[66]....
        /*0da8*/ 	.word	0x0000f940
        /*0dac*/ 	.word	0x00000019
        /*0db0*/ 	.word	0x00032440
        /*0db4*/ 	.short	0x010a
        /*0db6*/ 	.byte	0x3f
	.zero		1


	//   ....[67]....
        /*0db8*/ 	.word	0x00011700
        /*0dbc*/ 	.word	0x00000016
        /*0dc0*/ 	.word	0x00032420
        /*0dc4*/ 	.short	0x010a
        /*0dc6*/ 	.byte	0x3f
	.zero		1


	//   ....[68]....
        /*0dc8*/ 	.word	0x00011750
        /*0dcc*/ 	.word	0x00000019
        /*0dd0*/ 	.word	0x00032460
        /*0dd4*/ 	.short	0x010a
        /*0dd6*/ 	.byte	0x3f
	.zero		1


	//   ....[69]....
        /*0dd8*/ 	.word	0x000120a0
        /*0ddc*/ 	.word	0x0000000a
        /*0de0*/ 	.word	0x00032440
        /*0de4*/ 	.short	0x010a
        /*0de6*/ 	.byte	0x3f
	.zero		1


	//   ....[70]....
        /*0de8*/ 	.word	0x00012770
        /*0dec*/ 	.word	0x0000000a
        /*0df0*/ 	.word	0x00032460
        /*0df4*/ 	.short	0x010a
        /*0df6*/ 	.byte	0x3f
	.zero		1


	//   ....[71]....
        /*0df8*/ 	.word	0x00013820
        /*0dfc*/ 	.word	0x00000005
        /*0e00*/ 	.word	0x00032420
        /*0e04*/ 	.short	0x010a
        /*0e06*/ 	.byte	0x3f
	.zero		1


	//   ....[72]....
        /*0e08*/ 	.word	0x000139c0
        /*0e0c*/ 	.word	0x00000003
        /*0e10*/ 	.word	0x00032440
        /*0e14*/ 	.short	0x010a
        /*0e16*/ 	.byte	0x3f
	.zero		1


	//   ....[73]....
        /*0e18*/ 	.word	0x00013a10
        /*0e1c*/ 	.word	0x00000005
        /*0e20*/ 	.word	0x00032440
        /*0e24*/ 	.short	0x010a
        /*0e26*/ 	.byte	0x3f
	.zero		1


	//   ....[74]....
        /*0e28*/ 	.word	0x00013a60
        /*0e2c*/ 	.word	0x00000003
        /*0e30*/ 	.word	0x00032460
        /*0e34*/ 	.short	0x010a
        /*0e36*/ 	.byte	0x3f
	.zero		1


	//----- nvinfo : EIATTR_NUM_MBARRIERS
	.align		4
.L_269:
        /*0e38*/ 	.byte	0x03, 0x38
        /*0e3a*/ 	.short	0x0017


	//----- nvinfo : EIATTR_EXIT_INSTR_OFFSETS
	.align		4
        /*0e3c*/ 	.byte	0x04, 0x1c
        /*0e3e*/ 	.short	(.L_271 - .L_270)


	//   ....[0]....
.L_270:
        /*0e40*/ 	.word	0x000009f0


	//   ....[1]....
        /*0e44*/ 	.word	0x00009850


	//   ....[2]....
        /*0e48*/ 	.word	0x0000f630


	//----- nvinfo : EIATTR_MAX_THREADS
	.align		4
.L_271:
        /*0e4c*/ 	.byte	0x04, 0x05
        /*0e4e*/ 	.short	(.L_273 - .L_272)
.L_272:
        /*0e50*/ 	.word	0x00000180
        /*0e54*/ 	.word	0x00000001
        /*0e58*/ 	.word	0x00000001


	//----- nvinfo : EIATTR_CRS_STACK_SIZE
	.align		4
.L_273:
        /*0e5c*/ 	.byte	0x04, 0x1e
        /*0e5e*/ 	.short	(.L_275 - .L_274)
.L_274:
        /*0e60*/ 	.word	0x00000000


	//----- nvinfo : EIATTR_CBANK_PARAM_SIZE
	.align		4
.L_275:
        /*0e64*/ 	.byte	0x03, 0x19
        /*0e66*/ 	.short	0x0bf0


	//----- nvinfo : EIATTR_PARAM_CBANK
	.align		4
        /*0e68*/ 	.byte	0x04, 0x0a
        /*0e6a*/ 	.short	(.L_277 - .L_276)
	.align		4
.L_276:
        /*0e6c*/ 	.word	index@(.nv.constant0._ZN7cutlass13device_kernelIN5flash11enable_sm90INS1_16FlashAttnFwdSm90INS1_25CollectiveMainloopFwdSm90ILi2EN4cute5tupleIJNS5_1CILi1EEES8_S8_EEENS6_IJNS7_ILi128EEENS7_ILi96EEENS7_ILi64EEEEEELi256ENS_6half_tEfNS_4arch4Sm90ELb0ELb0ELb0ELb1ELb1ELb0ELb1ELb1ELb0ELb1ELb0ELb0EEENS1_21CollectiveEpilogueFwdINS6_IJSA_NS7_ILi256EEESB_EEES9_SE_SG_Li256ELb1ELb1ELb0ELb0EEENS1_36VarlenDynamicPersistentTileSchedulerILi128ELi96ELi256ELi128ELb0ELb1ELb1ELb0ELb1ELb1EEEEEEEEEvNT_6ParamsE)
        /*0e70*/ 	.short	0x0210
        /*0e72*/ 	.short	0x0bf0


	//----- nvinfo : EIATTR_SW_WAR
	.align		4
.L_277:
        /*0e74*/ 	.byte	0x04, 0x36
        /*0e76*/ 	.short	(.L_279 - .L_278)
.L_278:
        /*0e78*/ 	.word	0x00000008
.L_279:


//--------------------- .nv.info._ZN7cutlass13device_kernelIN5flash11enable_sm90INS1_16FlashAttnFwdSm90INS1_25CollectiveMainloopFwdSm90ILi2EN4cute5tupleIJNS5_1CILi1EEES8_S8_EEENS6_IJNS7_ILi128EEENS7_ILi96EEENS7_ILi64EEEEEELi256ENS_6half_tEfNS_4arch4Sm90ELb0ELb0ELb0ELb1ELb1ELb1ELb1ELb1ELb0ELb1ELb0ELb0EEENS1_21CollectiveEpilogueFwdINS6_IJSA_NS7_ILi256EEESB_EEES9_SE_SG_Li256ELb1ELb1ELb0ELb0EEENS1_36VarlenDynamicPersistentTileSchedulerILi128ELi96ELi256ELi128ELb0ELb1ELb1ELb0ELb1ELb1EEEEEEEEEvNT_6ParamsE --------------------------
	.section	.nv.info._ZN7cutlass13device_kernelIN5flash11enable_sm90INS1_16FlashAttnFwdSm90INS1_25CollectiveMainloopFwdSm90ILi2EN4cute5tupleIJNS5_1CILi1EEES8_S8_EEENS6_IJNS7_ILi128EEENS7_ILi96EEENS7_ILi64EEEEEELi256ENS_6half_tEfNS_4arch4Sm90ELb0ELb0ELb0ELb1ELb1ELb1ELb1ELb1ELb0ELb1ELb0ELb0EEENS1_21CollectiveEpilogueFwdINS6_IJSA_NS7_ILi256EEESB_EEES9_SE_SG_Li256ELb1ELb1ELb0ELb0EEENS1_36VarlenDynamicPersistentTileSchedulerILi128ELi96ELi256ELi128ELb0ELb1ELb1ELb0ELb1ELb1EEEEEEEEEvNT_6ParamsE,"",@"SHT_CUDA_INFO"
	.sectionflags	@""
	.align	4


	//----- nvinfo : EIATTR_CUDA_API_VERSION
	.align		4
        /*0000*/ 	.byte	0x04, 0x37
        /*0002*/ 	.short	(.L_281 - .L_280)
.L_280:
        /*0004*/ 	.word	0x00000082


	//----- nvinfo : EIATTR_KPARAM_INFO
	.align		4
.L_281:
        /*0008*/ 	.byte	0x04, 0x17
        /*000a*/ 	.short	(.L_283 - .L_282)
.L_282:
        /*000c*/ 	.word	0x00000000
        /*0010*/ 	.short	0x0000
        /*0012*/ 	.short	0x0070
        /*0014*/ 	.byte	0x00, 0xf0, 0x01, 0x2e


	//----- nvinfo : EIATTR_SPARSE_MMA_MASK
	.align		4
.L_283:
        /*0018*/ 	.byte	0x03, 0x50
        /*001a*/ 	.short	0x0000


	//----- nvinfo : EIATTR_MAXREG_COUNT
	.align		4
        /*001c*/ 	.byte	0x03, 0x1b
        /*001e*/ 	.short	0x00a8


	//----- nvinfo : EIATTR_NUM_BARRIERS
	.align		4
        /*0020*/ 	.byte	0x02, 0x4c
        /*0022*/ 	.byte	0x10
	.zero		1


	//----- nvinfo : EIATTR_EXTERNS
	.align		4
        /*0024*/ 	.byte	0x04, 0x0f
        /*0026*/ 	.short	(.L_285 - .L_284)


	//   ....[0]....
	.align		4
.L_284:
        /*0028*/ 	.word	index@(__assertfail)


	//----- nvinfo : EIATTR_ANNOTATIONS
	.align		4
.L_285:
        /*002c*/ 	.byte	0x04, 0x55
        /*002e*/ 	.short	(.L_287 - .L_286)


	//   ....[0]....
.L_286:
        /* <DEDUP_REMOVED lines=69> */


	//----- nvinfo : EIATTR_MERCURY_ISA_VERSION
	.align		4
.L_287:
        /*0470*/ 	.byte	0x03, 0x5f
        /*0472*/ 	.short	0x0101


	//----- nvinfo : EIATTR_UNUSED_LOAD_BYTE_OFFSET
	.align		4
        /*0474*/ 	.byte	0x04, 0x44
        /*0476*/ 	.short	(.L_289 - .L_288)


	//   ....[0]....
.L_288:
        /*0478*/ 	.word	0x00000a70
        /*047c*/ 	.word	0x0000fff0


	//   ....[1]....
        /*0480*/ 	.word	0x0000e280
        /*0484*/ 	.word	0x0000fff0


	//----- nvinfo : EIATTR_INT_WARP_WIDE_INSTR_OFFSETS
	.align		4
.L_289:
        /*0488*/ 	.byte	0x04, 0x31
        /*048a*/ 	.short	(.L_291 - .L_290)


	//   ....[0]....
.L_290:
        /*048c*/ 	.word	0x00000120


	//   ....[1]....
        /*0490*/ 	.word	0x00000160


	//   ....[2]....
        /*0494*/ 	.word	0x000001d0


	//   ....[3]....
        /*0498*/ 	.word	0x00000240


	//   ....[4]....
        /*049c*/ 	.word	0x00013630


	//   ....[5]....
        /*04a0*/ 	.word	0x000136c0


	//   ....[6]....
        /*04a4*/ 	.word	0x00017670


	//   ....[7]....
        /*04a8*/ 	.word	0x00017700


	//----- nvinfo : EIATTR_COOP_GROUP_MASK_REGIDS
	.align		4
.L_291:
        /*04ac*/ 	.byte	0x04, 0x29
        /*04ae*/ 	.short	(.L_293 - .L_292)


	//   ....[0]....
.L_292:
        /*04b0*/ 	.word	0xffffffff


	//   ....[1]....
        /*04b4*/ 	.word	0xffffffff


	//   ....[2]....
        /*04b8*/ 	.word	0xffffffff


	//   ....[3]....
        /*04bc*/ 	.word	0xffffffff


	//   ....[4]....
        /*04c0*/ 	.word	0xffffffff


	//   ....[5]....
        /*04c4*/ 	.word	0xffffffff


	//   ....[6]....
        /*04c8*/ 	.word	0xffffffff


	//   ....[7]....
        /*04cc*/ 	.word	0xffffffff


	//   ....[8]....
        /*04d0*/ 	.word	0xffffffff


	//   ....[9]....
        /*04d4*/ 	.word	0xffffffff


	//   ....[10]....
        /*04d8*/ 	.word	0xffffffff


	//   ....[11]....
        /*04dc*/ 	.word	0xffffffff


	//   ....[12]....
        /*04e0*/ 	.word	0xffffffff


	//   ....[13]....
        /*04e4*/ 	.word	0xffffffff


	//   ....[14]....
        /*04e8*/ 	.word	0xffffffff


	//   ....[15]....
        /*04ec*/ 	.word	0xffffffff


	//   ....[16]....
        /*04f0*/ 	.word	0xffffffff


	//   ....[17]....
        /*04f4*/ 	.word	0xffffffff


	//   ....[18]....
        /*04f8*/ 	.word	0xffffffff


	//   ....[19]....
        /*04fc*/ 	.word	0xffffffff


	//   ....[20]....
        /*0500*/ 	.word	0xffffffff


	//   ....[21]....
        /*0504*/ 	.word	0xffffffff


	//   ....[22]....
        /*0508*/ 	.word	0xffffffff


	//   ....[23]....
        /*050c*/ 	.word	0xffffffff


	//   ....[24]....
        /*0510*/ 	.word	0xffffffff


	//   ....[25]....
        /*0514*/ 	.word	0xffffffff


	//   ....[26]....
        /*0518*/ 	.word	0xffffffff


	//   ....[27]....
        /*051c*/ 	.word	0xffffffff


	//   ....[28]....
        /*0520*/ 	.word	0xffffffff


	//   ....[29]....
        /*0524*/ 	.word	0xffffffff


	//   ....[30]....
        /*0528*/ 	.word	0xffffffff


	//   ....[31]....
        /*052c*/ 	.word	0xffffffff


	//   ....[32]....
        /*0530*/ 	.word	0xffffffff


	//   ....[33]....
        /*0534*/ 	.word	0xffffffff


	//   ....[34]....
        /*0538*/ 	.word	0xffffffff


	//   ....[35]....
        /*053c*/ 	.word	0xffffffff


	//   ....[36]....
        /*0540*/ 	.word	0xffffffff


	//   ....[37]....
        /*0544*/ 	.word	0xffffffff


	//   ....[38]....
        /*0548*/ 	.word	0xffffffff


	//   ....[39]....
        /*054c*/ 	.word	0xffffffff


	//   ....[40]....
        /*0550*/ 	.word	0xffffffff


	//   ....[41]....
        /*0554*/ 	.word	0xffffffff


	//   ....[42]....
        /*0558*/ 	.word	0xffffffff


	//   ....[43]....
        /*055c*/ 	.word	0xffffffff


	//   ....[44]....
        /*0560*/ 	.word	0xffffffff


	//   ....[45]....
        /*0564*/ 	.word	0xffffffff


	//   ....[46]....
        /*0568*/ 	.word	0xffffffff


	//   ....[47]....
        /*056c*/ 	.word	0xffffffff


	//   ....[48]....
        /*0570*/ 	.word	0xffffffff


	//   ....[49]....
        /*0574*/ 	.word	0xffffffff


	//   ....[50]....
        /*0578*/ 	.word	0xffffffff


	//   ....[51]....
        /*057c*/ 	.word	0xffffffff


	//   ....[52]....
        /*0580*/ 	.word	0xffffffff


	//   ....[53]....
        /*0584*/ 	.word	0xffffffff


	//   ....[54]....
        /*0588*/ 	.word	0xffffffff


	//   ....[55]....
        /*058c*/ 	.word	0xffffffff


	//   ....[56]....
        /*0590*/ 	.word	0xffffffff


	//   ....[57]....
        /*0594*/ 	.word	0xffffffff


	//   ....[58]....
        /*0598*/ 	.word	0xffffffff


	//   ....[59]....
        /*059c*/ 	.word	0xffffffff


	//   ....[60]....
        /*05a0*/ 	.word	0xffffffff


	//   ....[61]....
        /*05a4*/ 	.word	0xffffffff


	//   ....[62]....
        /*05a8*/ 	.word	0xffffffff


	//   ....[63]....
        /*05ac*/ 	.word	0xffffffff


	//   ....[64]....
        /*05b0*/ 	.word	0xffffffff


	//   ....[65]....
        /*05b4*/ 	.word	0xffffffff


	//   ....[66]....
        /*05b8*/ 	.word	0xffffffff


	//   ....[67]....
        /*05bc*/ 	.word	0xffffffff


	//   ....[68]....
        /*05c0*/ 	.word	0xffffffff


	//   ....[69]....
        /*05c4*/ 	.word	0xffffffff


	//   ....[70]....
        /*05c8*/ 	.word	0xffffffff


	//   ....[71]....
        /*05cc*/ 	.word	0xffffffff


	//   ....[72]....
        /*05d0*/ 	.word	0xffffffff


	//   ....[73]....
        /*05d4*/ 	.word	0xffffffff


	//   ....[74]....
        /*05d8*/ 	.word	0xffffffff


	//   ....[75]....
        /*05dc*/ 	.word	0xffffffff


	//   ....[76]....
        /*05e0*/ 	.word	0xffffffff


	//   ....[77]....
        /*05e4*/ 	.word	0xffffffff


	//   ....[78]....
        /*05e8*/ 	.word	0xffffffff


	//   ....[79]....
        /*05ec*/ 	.word	0xffffffff


	//   ....[80]....
        /*05f0*/ 	.word	0xffffffff


	//   ....[81]....
        /*05f4*/ 	.word	0xffffffff


	//   ....[82]....
        /*05f8*/ 	.word	0xffffffff


	//   ....[83]....
        /*05fc*/ 	.word	0xffffffff


	//   ....[84]....
        /*0600*/ 	.word	0xffffffff


	//   ....[85]....
        /*0604*/ 	.word	0xffffffff


	//   ....[86]....
        /*0608*/ 	.word	0xffffffff


	//   ....[87]....
        /*060c*/ 	.word	0xffffffff


	//   ....[88]....
        /*0610*/ 	.word	0xffffffff


	//   ....[89]....
        /*0614*/ 	.word	0xffffffff


	//   ....[90]....
        /*0618*/ 	.word	0xffffffff


	//   ....[91]....
        /*061c*/ 	.word	0xffffffff


	//   ....[92]....
        /*0620*/ 	.word	0xffffffff


	//   ....[93]....
        /*0624*/ 	.word	0xffffffff


	//   ....[94]....
        /*0628*/ 	.word	0xffffffff


	//   ....[95]....
        /*062c*/ 	.word	0xffffffff


	//   ....[96]....
        /*0630*/ 	.word	0xffffffff


	//   ....[97]....
        /*0634*/ 	.word	0xffffffff


	//   ....[98]....
        /*0638*/ 	.word	0xffffffff


	//   ....[99]....
        /*063c*/ 	.word	0xffffffff


	//   ....[100]....
        /*0640*/ 	.word	0xffffffff


	//   ....[101]....
        /*0644*/ 	.word	0xffffffff


	//   ....[102]....
        /*0648*/ 	.word	0xffffffff


	//   ....[103]....
        /*064c*/ 	.word	0xffffffff


	//   ....[104]....
        /*0650*/ 	.word	0xffffffff


	//   ....[105]....
        /*0654*/ 	.word	0xffffffff


	//   ....[106]....
        /*0658*/ 	.word	0xffffffff


	//   ....[107]....
        /*065c*/ 	.word	0xffffffff


	//   ....[108]....
        /*0660*/ 	.word	0xffffffff


	//   ....[109]....
        /*0664*/ 	.word	0xffffffff


	//   ....[110]....
        /*0668*/ 	.word	0xffffffff


	//   ....[111]....
        /*066c*/ 	.word	0xffffffff


	//   ....[112]....
        /*0670*/ 	.word	0xffffffff


	//   ....[113]....
        /*0674*/ 	.word	0xffffffff


	//   ....[114]....
        /*0678*/ 	.word	0xffffffff


	//   ....[115]....
        /*067c*/ 	.word	0xffffffff


	//   ....[116]....
        /*0680*/ 	.word	0xffffffff


	//   ....[117]....
        /*0684*/ 	.word	0xffffffff


	//   ....[118]....
        /*0688*/ 	.word	0xffffffff


	//   ....[119]....
        /*068c*/ 	.word	0xffffffff


	//   ....[120]....
        /*0690*/ 	.word	0xffffffff


	//   ....[121]....
        /*0694*/ 	.word	0xffffffff


	//   ....[122]....
        /*0698*/ 	.word	0xffffffff


	//   ....[123]....
        /*069c*/ 	.word	0xffffffff


	//   ....[124]....
        /*06a0*/ 	.word	0xffffffff


	//   ....[125]....
        /*06a4*/ 	.word	0xffffffff


	//   ....[126]....
        /*06a8*/ 	.word	0xffffffff


	//   ....[127]....
        /*06ac*/ 	.word	0xffffffff


	//   ....[128]....
        /*06b0*/ 	.word	0xffffffff


	//   ....[129]....
        /*06b4*/ 	.word	0xffffffff


	//   ....[130]....
        /*06b8*/ 	.word	0xffffffff


	//   ....[131]....
        /*06bc*/ 	.word	0xffffffff


	//   ....[132]....
        /*06c0*/ 	.word	0xffffffff


	//   ....[133]....
        /*06c4*/ 	.word	0xffffffff


	//   ....[134]....
        /*06c8*/ 	.word	0xffffffff


	//   ....[135]....
        /*06cc*/ 	.word	0xffffffff


	//   ....[136]....
        /*06d0*/ 	.word	0xffffffff


	//   ....[137]....
        /*06d4*/ 	.word	0xffffffff


	//   ....[138]....
        /*06d8*/ 	.word	0xffffffff


	//   ....[139]....
        /*06dc*/ 	.word	0xffffffff


	//   ....[140]....
        /*06e0*/ 	.word	0xffffffff


	//   ....[141]....
        /*06e4*/ 	.word	0xffffffff


	//   ....[142]....
        /*06e8*/ 	.word	0xffffffff


	//   ....[143]....
        /*06ec*/ 	.word	0xffffffff


	//   ....[144]....
        /*06f0*/ 	.word	0xffffffff


	//   ....[145]....
        /*06f4*/ 	.word	0xffffffff


	//   ....[146]....
        /*06f8*/ 	.word	0xffffffff


	//   ....[147]....
        /*06fc*/ 	.word	0xffffffff


	//   ....[148]....
        /*0700*/ 	.word	0xffffffff


	//   ....[149]....
        /*0704*/ 	.word	0xffffffff


	//   ....[150]....
        /*0708*/ 	.word	0xffffffff


	//   ....[151]....
        /*070c*/ 	.word	0xffffffff


	//   ....[152]....
        /*0710*/ 	.word	0xffffffff


	//   ....[153]....
        /*0714*/ 	.word	0xffffffff


	//   ....[154]....
        /*0718*/ 	.word	0xffffffff


	//   ....[155]....
        /*071c*/ 	.word	0xffffffff


	//   ....[156]....
        /*0720*/ 	.word	0xffffffff


	//   ....[157]....
        /*0724*/ 	.word	0xffffffff


	//   ....[158]....
        /*0728*/ 	.word	0xffffffff


	//   ....[159]....
        /*072c*/ 	.word	0xffffffff


	//   ....[160]....
        /*0730*/ 	.word	0xffffffff


	//   ....[161]....
        /*0734*/ 	.word	0xffffffff


	//   ....[162]....
        /*0738*/ 	.word	0xffffffff


	//   ....[163]....
        /*073c*/ 	.word	0xffffffff


	//   ....[164]....
        /*0740*/ 	.word	0xffffffff


	//   ....[165]....
        /*0744*/ 	.word	0xffffffff


	//   ....[166]....
        /*0748*/ 	.word	0xffffffff


	//   ....[167]....
        /*074c*/ 	.word	0xffffffff


	//   ....[168]....
        /*0750*/ 	.word	0xffffffff


	//   ....[169]....
        /*0754*/ 	.word	0xffffffff


	//   ....[170]....
        /*0758*/ 	.word	0xffffffff


	//   ....[171]....
        /*075c*/ 	.word	0xffffffff


	//   ....[172]....
        /*0760*/ 	.word	0xffffffff


	//   ....[173]....
        /*0764*/ 	.word	0xffffffff


	//   ....[174]....
        /*0768*/ 	.word	0xffffffff


	//   ....[175]....
        /*076c*/ 	.word	0xffffffff


	//   ....[176]....
        /*0770*/ 	.word	0xffffffff


	//   ....[177]....
        /*0774*/ 	.word	0xffffffff


	//   ....[178]....
        /*0778*/ 	.word	0xffffffff


	//   ....[179]....
        /*077c*/ 	.word	0x0500000f


	//   ....[180]....
        /*0780*/ 	.word	0x0500000f


	//   ....[181]....
        /*0784*/ 	.word	0x0500000f


	//   ....[182]....
        /*0788*/ 	.word	0x0500000f


	//   ....[183]....
        /*078c*/ 	.word	0x0500000f


	//   ....[184]....
        /*0790*/ 	.word	0x0500000f


	//   ....[185]....
        /*0794*/ 	.word	0x0500000f


	//   ....[186]....
        /*0798*/ 	.word	0x0500000f


	//   ....[187]....
        /*079c*/ 	.word	0x0500000f


	//   ....[188]....
        /*07a0*/ 	.word	0x0500000f


	//   ....[189]....
        /*07a4*/ 	.word	0x0500000f


	//   ....[190]....
        /*07a8*/ 	.word	0x0500000f


	//   ....[191]....
        /*07ac*/ 	.word	0x0500000f


	//   ....[192]....
        /*07b0*/ 	.word	0x0500000f


	//   ....[193]....
        /*07b4*/ 	.word	0x0500000f


	//   ....[194]....
        /*07b8*/ 	.word	0x0500000f


	//   ....[195]....
        /*07bc*/ 	.word	0x0500000f


	//   ....[196]....
        /*07c0*/ 	.word	0x0500000f


	//   ....[197]....
        /*07c4*/ 	.word	0x0500000f


	//   ....[198]....
        /*07c8*/ 	.word	0x0500000f


	//   ....[199]....
        /*07cc*/ 	.word	0x0500000f


	//   ....[200]....
        /*07d0*/ 	.word	0x0500000f


	//   ....[201]....
        /*07d4*/ 	.word	0x0500000f


	//   ....[202]....
        /*07d8*/ 	.word	0x0500000f


	//   ....[203]....
        /*07dc*/ 	.word	0x0500000f


	//   ....[204]....
        /*07e0*/ 	.word	0x0500000f


	//   ....[205]....
        /*07e4*/ 	.word	0x0500000f


	//   ....[206]....
        /*07e8*/ 	.word	0x0500000f


	//   ....[207]....
        /*07ec*/ 	.word	0x0500000f


	//   ....[208]....
        /*07f0*/ 	.word	0x0500000f


	//   ....[209]....
        /*07f4*/ 	.word	0x0500000f


	//   ....[210]....
        /*07f8*/ 	.word	0x0500000f


	//   ....[211]....
        /*07fc*/ 	.word	0x0500000f


	//   ....[212]....
        /*0800*/ 	.word	0x0500000f


	//   ....[213]....
        /*0804*/ 	.word	0x0500000f


	//   ....[214]....
        /*0808*/ 	.word	0x0500000f


	//   ....[215]....
        /*080c*/ 	.word	0x0500000f


	//   ....[216]....
        /*0810*/ 	.word	0x0500000f


	//   ....[217]....
        /*0814*/ 	.word	0x0500000f


	//   ....[218]....
        /*0818*/ 	.word	0x0500000f


	//   ....[219]....
        /*081c*/ 	.word	0x0500000f


	//   ....[220]....
        /*0820*/ 	.word	0x0500000f


	//   ....[221]....
        /*0824*/ 	.word	0x0500000f


	//   ....[222]....
        /*0828*/ 	.word	0x0500000f


	//   ....[223]....
        /*082c*/ 	.word	0x0500000f


	//   ....[224]....
        /*0830*/ 	.word	0x0500000f


	//   ....[225]....
        /*0834*/ 	.word	0x0500000f


	//   ....[226]....
        /*0838*/ 	.word	0x0500000f


	//   ....[227]....
        /*083c*/ 	.word	0x0500000f


	//   ....[228]....
        /*0840*/ 	.word	0x0500000f


	//   ....[229]....
        /*0844*/ 	.word	0x0500000f


	//   ....[230]....
        /*0848*/ 	.word	0x0500000f


	//   ....[231]....
        /*084c*/ 	.word	0x0500000f


	//   ....[232]....
        /*0850*/ 	.word	0x0500000f


	//   ....[233]....
        /*0854*/ 	.word	0x0500000f


	//   ....[234]....
        /*0858*/ 	.word	0x0500000f


	//   ....[235]....
        /*085c*/ 	.word	0x0500000f


	//   ....[236]....
        /*0860*/ 	.word	0x0500000f


	//   ....[237]....
        /*0864*/ 	.word	0x0500000f


	//   ....[238]....
        /*0868*/ 	.word	0x0500000f


	//   ....[239]....
        /*086c*/ 	.word	0x0500000f


	//   ....[240]....
        /*0870*/ 	.word	0x0500000f


	//   ....[241]....
        /*0874*/ 	.word	0x0500000f


	//   ....[242]....
        /*0878*/ 	.word	0x0500000f


	//   ....[243]....
        /*087c*/ 	.word	0x0500000f


	//   ....[244]....
        /*0880*/ 	.word	0x0500000f


	//   ....[245]....
        /*0884*/ 	.word	0x0500000f


	//   ....[246]....
        /*0888*/ 	.word	0x0500000f


	//   ....[247]....
        /*088c*/ 	.word	0x0500000f


	//   ....[248]....
        /*0890*/ 	.word	0x0500000f


	//   ....[249]....
        /*0894*/ 	.word	0x0500000f


	//   ....[250]....
        /*0898*/ 	.word	0x0500000f


	//   ....[251]....
        /*089c*/ 	.word	0x0500000f


	//   ....[252]....
        /*08a0*/ 	.word	0x0500000f


	//   ....[253]....
        /*08a4*/ 	.word	0x0500000f


	//   ....[254]....
        /*08a8*/ 	.word	0x0500000f


	//   ....[255]....
        /*08ac*/ 	.word	0x0500000f


	//   ....[0]....
        /*08b0*/ 	.word	0x0500000f


	//   ....[1]....
        /*08b4*/ 	.word	0x0500000f


	//   ....[2]....
        /*08b8*/ 	.word	0x0500000f


	//   ....[3]....
        /*08bc*/ 	.word	0x0500000f


	//   ....[4]....
        /*08c0*/ 	.word	0x0500000f


	//   ....[5]....
        /*08c4*/ 	.word	0x0500000f


	//   ....[6]....
        /*08c8*/ 	.word	0x0500000f


	//   ....[7]....
        /*08cc*/ 	.word	0x0500000f


	//   ....[8]....
        /*08d0*/ 	.word	0x0500000f


	//   ....[9]....
        /*08d4*/ 	.word	0x0500000f


	//   ....[10]....
        /*08d8*/ 	.word	0x0500000f


	//   ....[11]....
        /*08dc*/ 	.word	0x0500000f


	//   ....[12]....
        /*08e0*/ 	.word	0x0500000f


	//   ....[13]....
        /*08e4*/ 	.word	0x0500000f


	//   ....[14]....
        /*08e8*/ 	.word	0x0500000f


	//   ....[15]....
        /*08ec*/ 	.word	0x0500000f


	//   ....[16]....
        /*08f0*/ 	.word	0x0500000f


	//   ....[17]....
        /*08f4*/ 	.word	0x0500000f


	//   ....[18]....
        /*08f8*/ 	.word	0x0500000f


	//   ....[19]....
        /*08fc*/ 	.word	0x0500000f


	//   ....[20]....
        /*0900*/ 	.word	0x0500000f


	//   ....[21]....
        /*0904*/ 	.word	0x0500000f


	//   ....[22]....
        /*0908*/ 	.word	0x0500000f


	//   ....[23]....
        /*090c*/ 	.word	0x0500000f


	//   ....[24]....
        /*0910*/ 	.word	0x0500000f


	//   ....[25]....
        /*0914*/ 	.word	0x0500000f


	//   ....[26]....
        /*0918*/ 	.word	0x0500000f


	//   ....[27]....
        /*091c*/ 	.word	0x0500000f


	//   ....[28]....
        /*0920*/ 	.word	0x0500000f


	//   ....[29]....
        /*0924*/ 	.word	0x0500000f


	//   ....[30]....
        /*0928*/ 	.word	0x0500000f


	//   ....[31]....
        /*092c*/ 	.word	0x0500000f


	//   ....[32]....
        /*0930*/ 	.word	0x0500000f


	//   ....[33]....
        /*0934*/ 	.word	0x0500000f


	//   ....[34]....
        /*0938*/ 	.word	0x0500000f


	//   ....[35]....
        /*093c*/ 	.word	0x0500000f


	//   ....[36]....
        /*0940*/ 	.word	0x0500000f


	//   ....[37]....
        /*0944*/ 	.word	0x0500000f


	//   ....[38]....
        /*0948*/ 	.word	0x0500000f


	//   ....[39]....
        /*094c*/ 	.word	0x0500000f


	//   ....[40]....
        /*0950*/ 	.word	0x0500000f


	//   ....[41]....
        /*0954*/ 	.word	0x0500000f


	//   ....[42]....
        /*0958*/ 	.word	0x0500000f


	//   ....[43]....
        /*095c*/ 	.word	0x0500000f


	//   ....[44]....
        /*0960*/ 	.word	0x0500000f


	//   ....[45]....
        /*0964*/ 	.word	0x0500000f


	//   ....[46]....
        /*0968*/ 	.word	0x0500000f


	//   ....[47]....
        /*096c*/ 	.word	0x0500000f


	//   ....[48]....
        /*0970*/ 	.word	0x0500000f


	//   ....[49]....
        /*0974*/ 	.word	0x0500000f


	//   ....[50]....
        /*0978*/ 	.word	0x0500000f


	//   ....[51]....
        /*097c*/ 	.word	0x0500000f


	//----- nvinfo : EIATTR_COOP_GROUP_INSTR_OFFSETS
	.align		4
.L_293:
        /*0980*/ 	.byte	0x04, 0x28
        /*0982*/ 	.short	(.L_295 - .L_294)


	//   ....[0]....
.L_294:
        /*0984*/ 	.word	0x00000060


	//   ....[1]....
        /*0988*/ 	.word	0x00000130


	//   ....[2]....
        /*098c*/ 	.word	0x000001f0


	//   ....[3]....
        /*0990*/ 	.word	0x000003c0


	//   ....[4]....
        /*0994*/ 	.word	0x00000520


	//   ....[5]....
        /*0998*/ 	.word	0x00000640


	//   ....[6]....
        /*099c*/ 	.word	0x000007a0


	//   ....[7]....
        /*09a0*/ 	.word	0x00002c30


	//   ....[8]....
        /*09a4*/ 	.word	0x00002c40


	//   ....[9]....
        /*09a8*/ 	.word	0x000032f0


	//   ....[10]....
        /*09ac*/ 	.word	0x00003300


	//   ....[11]....
        /*09b0*/ 	.word	0x00003e70


	//   ....[12]....
        /*09b4*/ 	.word	0x00003e80


	//   ....[13]....
        /*09b8*/ 	.word	0x00004600


	//   ....[14]....
        /*09bc*/ 	.word	0x00004610


	//   ....[15]....
        /*09c0*/ 	.word	0x00005000


	//   ....[16]....
        /*09c4*/ 	.word	0x00005010


	//   ....[17]....
        /*09c8*/ 	.word	0x00005120


	//   ....[18]....
        /*09cc*/ 	.word	0x00005130


	//   ....[19]....
        /*09d0*/ 	.word	0x000054e0


	//   ....[20]....
        /*09d4*/ 	.word	0x00005510


	//   ....[21]....
        /*09d8*/ 	.word	0x000057e0


	//   ....[22]....
        /*09dc*/ 	.word	0x00005800


	//   ....[23]....
        /*09e0*/ 	.word	0x000061a0


	//   ....[24]....
        /*09e4*/ 	.word	0x00006720


	//   ....[25]....
        /*09e8*/ 	.word	0x00006730


	//   ....[26]....
        /*09ec*/ 	.word	0x00006740


	//   ....[27]....
        /*09f0*/ 	.word	0x00006750


	//   ....[28]....
        /*09f4*/ 	.word	0x000077b0


	//   ....[29]....
        /*09f8*/ 	.word	0x000077c0


	//   ....[30]....
        /*09fc*/ 	.word	0x000077d0


	//   ....[31]....
        /*0a00*/ 	.word	0x000077e0


	//   ....[32]....
        /*0a04*/ 	.word	0x0000a100


	//   ....[33]....
        /*0a08*/ 	.word	0x0000a1e0


	//   ....[34]....
        /*0a0c*/ 	.word	0x0000a1f0


	//   ....[35]....
        /*0a10*/ 	.word	0x0000a240


	//   ....[36]....
        /*0a14*/ 	.word	0x0000c0e0


	//   ....[37]....
        /*0a18*/ 	.word	0x0000c0f0


	//   ....[38]....
        /*0a1c*/ 	.word	0x0000c120


	//   ....[39]....
        /*0a20*/ 	.word	0x0000c130


	//   ....[40]....
        /*0a24*/ 	.word	0x0000d800


	//   ....[41]....
        /*0a28*/ 	.word	0x0000d850


	//   ....[42]....
        /*0a2c*/ 	.word	0x0000d8b0


	//   ....[43]....
        /*0a30*/ 	.word	0x0000d8e0


	//   ....[44]....
        /*0a34*/ 	.word	0x0000f3b0


	//   ....[45]....
        /*0a38*/ 	.word	0x0000f4d0


	//   ....[46]....
        /*0a3c*/ 	.word	0x0000f7d0


	//   ....[47]....
        /*0a40*/ 	.word	0x0000f810


	//   ....[48]....
        /*0a44*/ 	.word	0x0000fd50


	//   ....[49]....
        /*0a48*/ 	.word	0x0000fda0


	//   ....[50]....
        /*0a4c*/ 	.word	0x0000fee0


	//   ....[51]....
        /*0a50*/ 	.word	0x0000ff00


	//   ....[52]....
        /*0a54*/ 	.word	0x00010040


	//   ....[53]....
        /*0a58*/ 	.word	0x00010060


	//   ....[54]....
        /*0a5c*/ 	.word	0x000101b0


	//   ....[55]....
        /*0a60*/ 	.word	0x000101d0


	//   ....[56]....
        /*0a64*/ 	.word	0x00010b70


	//   ....[57]....
        /*0a68*/ 	.word	0x00010b80


	//   ....[58]....
        /*0a6c*/ 	.word	0x00010d20


	//   ....[59]....
        /*0a70*/ 	.word	0x00010d30


	//   ....[60]....
        /*0a74*/ 	.word	0x00010ec0


	//   ....[61]....
        /*0a78*/ 	.word	0x00010ed0


	//   ....[62]....
        /*0a7c*/ 	.word	0x00011060


	//   ....[63]....
        /*0a80*/ 	.word	0x00011070


	//   ....[64]....
        /*0a84*/ 	.word	0x00011250


	//   ....[65]....
        /*0a88*/ 	.word	0x00011420


	//   ....[66]....
        /*0a8c*/ 	.word	0x00011450


	//   ....[67]....
        /*0a90*/ 	.word	0x00011480


	//   ....[68]....
        /*0a94*/ 	.word	0x000114b0


	//   ....[69]....
        /*0a98*/ 	.word	0x000114e0


	//   ....[70]....
        /*0a9c*/ 	.word	0x00011510


	//   ....[71]....
        /*0aa0*/ 	.word	0x00011680


	//   ....[72]....
        /*0aa4*/ 	.word	0x000116b0


	//   ....[73]....
        /*0aa8*/ 	.word	0x000116e0


	//   ....[74]....
        /*0aac*/ 	.word	0x00011710


	//   ....[75]....
        /*0ab0*/ 	.word	0x00011740


	//   ....[76]....
        /*0ab4*/ 	.word	0x00011770


	//   ....[77]....
        /*0ab8*/ 	.word	0x00011800


	//   ....[78]....
        /*0abc*/ 	.word	0x00011830


	//   ....[79]....
        /*0ac0*/ 	.word	0x000118b0


	//   ....[80]....
        /*0ac4*/ 	.word	0x000123d0


	//   ....[81]....
        /*0ac8*/ 	.word	0x00014230


	//   ....[82]....
        /*0acc*/ 	.word	0x00014250


	//   ....[83]....
        /*0ad0*/ 	.word	0x000142e0


	//   ....[84]....
        /*0ad4*/ 	.word	0x00014300


	//   ....[85]....
        /*0ad8*/ 	.word	0x00014380


	//   ....[86]....
        /*0adc*/ 	.word	0x000143a0


	//   ....[87]....
        /*0ae0*/ 	.word	0x00014420


	//   ....[88]....
        /*0ae4*/ 	.word	0x00014440


	//   ....[89]....
        /*0ae8*/ 	.word	0x000144c0


	//   ....[90]....
        /*0aec*/ 	.word	0x000144e0


	//   ....[91]....
        /*0af0*/ 	.word	0x000144f0


	//   ....[92]....
        /*0af4*/ 	.word	0x00014500


	//   ....[93]....
        /*0af8*/ 	.word	0x00014cb0


	//   ....[94]....
        /*0afc*/ 	.word	0x00014ce0


	//   ....[95]....
        /*0b00*/ 	.word	0x00014de0


	//   ....[96]....
        /*0b04*/ 	.word	0x00014df0


	//   ....[97]....
        /*0b08*/ 	.word	0x00014e70


	//   ....[98]....
        /*0b0c*/ 	.word	0x00014e80


	//   ....[99]....
        /*0b10*/ 	.word	0x00014e90


	//   ....[100]....
        /*0b14*/ 	.word	0x00014f30


	//   ....[101]....
        /*0b18*/ 	.word	0x00014f60


	//   ....[102]....
        /*0b1c*/ 	.word	0x00014fe0


	//   ....[103]....
        /*0b20*/ 	.word	0x00015010


	//   ....[104]....
        /*0b24*/ 	.word	0x00015090


	//   ....[105]....
        /*0b28*/ 	.word	0x000150c0


	//   ....[106]....
        /*0b2c*/ 	.word	0x000150e0


	//   ....[107]....
        /*0b30*/ 	.word	0x00015130


	//   ....[108]....
        /*0b34*/ 	.word	0x00015140


	//   ....[109]....
        /*0b38*/ 	.word	0x00015810


	//   ....[110]....
        /*0b3c*/ 	.word	0x00015840


	//   ....[111]....
        /*0b40*/ 	.word	0x00015860


	//   ....[112]....
        /*0b44*/ 	.word	0x00015930


	//   ....[113]....
        /*0b48*/ 	.word	0x00015960


	//   ....[114]....
        /*0b4c*/ 	.word	0x000159d0


	//   ....[115]....
        /*0b50*/ 	.word	0x00015a40


	//   ....[116]....
        /*0b54*/ 	.word	0x00015a50


	//   ....[117]....
        /*0b58*/ 	.word	0x00015ad0


	//   ....[118]....
        /*0b5c*/ 	.word	0x00015ae0


	//   ....[119]....
        /*0b60*/ 	.word	0x00015b60


	//   ....[120]....
        /*0b64*/ 	.word	0x00015b70


	//   ....[121]....
        /*0b68*/ 	.word	0x00015bf0


	//   ....[122]....
        /*0b6c*/ 	.word	0x00015c00


	//   ....[123]....
        /*0b70*/ 	.word	0x00015c80


	//   ....[124]....
        /*0b74*/ 	.word	0x00015c90


	//   ....[125]....
        /*0b78*/ 	.word	0x000161c0


	//   ....[126]....
        /*0b7c*/ 	.word	0x000161e0


	//   ....[127]....
        /*0b80*/ 	.word	0x00016210


	//   ....[128]....
        /*0b84*/ 	.word	0x000162f0


	//   ....[129]....
        /*0b88*/ 	.word	0x00016300


	//   ....[130]....
        /*0b8c*/ 	.word	0x00016330


	//   ....[131]....
        /*0b90*/ 	.word	0x000163c0


	//   ....[132]....
        /*0b94*/ 	.word	0x00016470


	//   ....[133]....
        /*0b98*/ 	.word	0x00016480


	//   ....[134]....
        /*0b9c*/ 	.word	0x000164b0


	//   ....[135]....
        /*0ba0*/ 	.word	0x000164c0


	//   ....[136]....
        /*0ba4*/ 	.word	0x00016550


	//   ....[137]....
        /*0ba8*/ 	.word	0x00016c90


	//   ....[138]....
        /*0bac*/ 	.word	0x00016cb0


	//   ....[139]....
        /*0bb0*/ 	.word	0x00016d00


	//   ....[140]....
        /*0bb4*/ 	.word	0x00016d10


	//   ....[141]....
        /*0bb8*/ 	.word	0x00016d50


	//   ....[142]....
        /*0bbc*/ 	.word	0x00016d60


	//   ....[143]....
        /*0bc0*/ 	.word	0x00016da0


	//   ....[144]....
        /*0bc4*/ 	.word	0x00016db0


	//   ....[145]....
        /*0bc8*/ 	.word	0x00016df0


	//   ....[146]....
        /*0bcc*/ 	.word	0x00016e00


	//   ....[147]....
        /*0bd0*/ 	.word	0x00016e10


	//   ....[148]....
        /*0bd4*/ 	.word	0x00016e50


	//   ....[149]....
        /*0bd8*/ 	.word	0x00017190


	//   ....[150]....
        /*0bdc*/ 	.word	0x000171b0


	//   ....[151]....
        /*0be0*/ 	.word	0x000171c0


	//   ....[152]....
        /*0be4*/ 	.word	0x000171e0


	//   ....[153]....
        /*0be8*/ 	.word	0x00017250


	//   ....[154]....
        /*0bec*/ 	.word	0x00017270


	//   ....[155]....
        /*0bf0*/ 	.word	0x000172d0


	//   ....[156]....
        /*0bf4*/ 	.word	0x000172f0


	//   ....[157]....
        /*0bf8*/ 	.word	0x00017350


	//   ....[158]....
        /*0bfc*/ 	.word	0x00017370


	//   ....[159]....
        /*0c00*/ 	.word	0x000173d0


	//   ....[160]....
        /*0c04*/ 	.word	0x000173f0


	//   ....[161]....
        /*0c08*/ 	.word	0x000178d0


	//   ....[162]....
        /*0c0c*/ 	.word	0x00017900


	//   ....[163]....
        /*0c10*/ 	.word	0x00017940


	//   ....[164]....
        /*0c14*/ 	.word	0x00017970


	//   ....[165]....
        /*0c18*/ 	.word	0x000179a0


	//   ....[166]....
        /*0c1c*/ 	.word	0x000179d0


	//   ....[167]....
        /*0c20*/ 	.word	0x00017a00


	//   ....[168]....
        /*0c24*/ 	.word	0x00017a30


	//   ....[169]....
        /*0c28*/ 	.word	0x00017bb0


	//   ....[170]....
        /*0c2c*/ 	.word	0x00017be0


	//   ....[171]....
        /*0c30*/ 	.word	0x00017c10


	//   ....[172]....
        /*0c34*/ 	.word	0x00017c40


	//   ....[173]....
        /*0c38*/ 	.word	0x00017c70


	//   ....[174]....
        /*0c3c*/ 	.word	0x00017ca0


	//   ....[175]....
        /*0c40*/ 	.word	0x00017d60


	//   ....[176]....
        /*0c44*/ 	.word	0x00017d80


	//   ....[177]....
        /*0c48*/ 	.word	0x00017df0


	//   ....[178]....
        /*0c4c*/ 	.word	0x00018260


	//   ....[179]....
        /*0c50*/ 	.word	0x00018580


	//   ....[180]....
        /*0c54*/ 	.word	0x00018610


	//   ....[181]....
        /*0c58*/ 	.word	0x000186b0


	//   ....[182]....
        /*0c5c*/ 	.word	0x00018740


	//   ....[183]....
        /*0c60*/ 	.word	0x00018830


	//   ....[184]....
        /*0c64*/ 	.word	0x000188c0


	//   ....[185]....
        /*0c68*/ 	.word	0x00018960


	//   ....[186]....
        /*0c6c*/ 	.word	0x000189f0


	//   ....[187]....
        /*0c70*/ 	.word	0x00018ae0


	//   ....[188]....
        /*0c74*/ 	.word	0x00018b70


	//   ....[189]....
        /*0c78*/ 	.word	0x00018c00


	//   ....[190]....
        /*0c7c*/ 	.word	0x00018c90


	//   ....[191]....
        /*0c80*/ 	.word	0x00018dc0


	//   ....[192]....
        /*0c84*/ 	.word	0x00018e60


	//   ....[193]....
        /*0c88*/ 	.word	0x00018ef0


	//   ....[194]....
        /*0c8c*/ 	.word	0x00018f40


	//   ....[195]....
        /*0c90*/ 	.word	0x00018f90


	//   ....[196]....
        /*0c94*/ 	.word	0x00019070


	//   ....[197]....
        /*0c98*/ 	.word	0x00019100


	//   ....[198]....
        /*0c9c*/ 	.word	0x00019150


	//   ....[199]....
        /*0ca0*/ 	.word	0x000191a0


	//   ....[200]....
        /*0ca4*/ 	.word	0x00019400


	//   ....[201]....
        /*0ca8*/ 	.word	0x00019450


	//   ....[202]....
        /*0cac*/ 	.word	0x000194e0


	//   ....[203]....
        /*0cb0*/ 	.word	0x00019570


	//   ....[204]....
        /*0cb4*/ 	.word	0x00019600


	//   ....[205]....
        /*0cb8*/ 	.word	0x00019690


	//   ....[206]....
        /*0cbc*/ 	.word	0x00019720


	//   ....[207]....
        /*0cc0*/ 	.word	0x000197b0


	//   ....[208]....
        /*0cc4*/ 	.word	0x00019870


	//   ....[209]....
        /*0cc8*/ 	.word	0x00019b50


	//   ....[210]....
        /*0ccc*/ 	.word	0x00019c40


	//   ....[211]....
        /*0cd0*/ 	.word	0x00019ce0


	//   ....[212]....
        /*0cd4*/ 	.word	0x00019d40


	//   ....[213]....
        /*0cd8*/ 	.word	0x00019e30


	//   ....[214]....
        /*0cdc*/ 	.word	0x00019ea0


	//   ....[215]....
        /*0ce0*/ 	.word	0x00019f90


	//   ....[216]....
        /*0ce4*/ 	.word	0x0001a000


	//   ....[217]....
        /*0ce8*/ 	.word	0x0001a0f0


	//   ....[218]....
        /*0cec*/ 	.word	0x0001a160


	//   ....[219]....
        /*0cf0*/ 	.word	0x0001a250


	//   ....[220]....
        /*0cf4*/ 	.word	0x0001a2c0


	//   ....[221]....
        /*0cf8*/ 	.word	0x0001a360


	//   ....[222]....
        /*0cfc*/ 	.word	0x0001a450


	//   ....[223]....
        /*0d00*/ 	.word	0x0001a510


	//   ....[224]....
        /*0d04*/ 	.word	0x0001a570


	//   ....[225]....
        /*0d08*/ 	.word	0x0001a660


	//   ....[226]....
        /*0d0c*/ 	.word	0x0001a6c0


	//   ....[227]....
        /*0d10*/ 	.word	0x0001a7b0


	//   ....[228]....
        /*0d14*/ 	.word	0x0001a810


	//   ....[229]....
        /*0d18*/ 	.word	0x0001a8b0


	//   ....[230]....
        /*0d1c*/ 	.word	0x0001a980


	//   ....[231]....
        /*0d20*/ 	.word	0x0001aa20


	//   ....[232]....
        /*0d24*/ 	.word	0x0001aaf0


	//   ....[233]....
        /*0d28*/ 	.word	0x0001ab90


	//   ....[234]....
        /*0d2c*/ 	.word	0x0001ac60


	//   ....[235]....
        /*0d30*/ 	.word	0x0001ad00


	//   ....[236]....
        /*0d34*/ 	.word	0x0001adb0


	//   ....[237]....
        /*0d38*/ 	.word	0x0001ae50


	//   ....[238]....
        /*0d3c*/ 	.word	0x0001b0c0


	//   ....[239]....
        /*0d40*/ 	.word	0x0001b180


	//   ....[240]....
        /*0d44*/ 	.word	0x0001b240


	//   ....[241]....
        /*0d48*/ 	.word	0x0001b330


	//   ....[242]....
        /*0d4c*/ 	.word	0x0001b3f0


	//   ....[243]....
        /*0d50*/ 	.word	0x0001b4b0


	//   ....[244]....
        /*0d54*/ 	.word	0x0001b570


	//   ....[245]....
        /*0d58*/ 	.word	0x0001b630


	//   ....[246]....
        /*0d5c*/ 	.word	0x0001b6f0


	//   ....[247]....
        /*0d60*/ 	.word	0x0001b7b0


	//   ....[248]....
        /*0d64*/ 	.word	0x0001b870


	//   ....[249]....
        /*0d68*/ 	.word	0x0001b930


	//   ....[250]....
        /*0d6c*/ 	.word	0x0001b9f0


	//   ....[251]....
        /*0d70*/ 	.word	0x0001baa0


	//   ....[252]....
        /*0d74*/ 	.word	0x0001bb00


	//   ....[253]....
        /*0d78*/ 	.word	0x0001bbe0


	//   ....[254]....
        /*0d7c*/ 	.word	0x0001bd20


	//   ....[255]....
        /*0d80*/ 	.word	0x0001bdf0


	//   ....[0]....
        /*0d84*/ 	.word	0x0001be70


	//   ....[1]....
        /*0d88*/ 	.word	0x0001bfb0


	//   ....[2]....
        /*0d8c*/ 	.word	0x0001c010


	//   ....[3]....
        /*0d90*/ 	.word	0x0001c120


	//   ....[4]....
        /*0d94*/ 	.word	0x0001c180


	//   ....[5]....
        /*0d98*/ 	.word	0x0001c290


	//   ....[6]....
        /*0d9c*/ 	.word	0x0001c2f0


	//   ....[7]....
        /*0da0*/ 	.word	0x0001c400


	//   ....[8]....
        /*0da4*/ 	.word	0x0001c460


	//   ....[9]....
        /*0da8*/ 	.word	0x0001c520


	//   ....[10]....
        /*0dac*/ 	.word	0x0001c680


	//   ....[11]....
        /*0db0*/ 	.word	0x0001c720


	//   ....[12]....
        /*0db4*/ 	.word	0x0001c780


	//   ....[13]....
        /*0db8*/ 	.word	0x0001c830


	//   ....[14]....
        /*0dbc*/ 	.word	0x0001c890


	//   ....[15]....
        /*0dc0*/ 	.word	0x0001c940


	//   ....[16]....
        /*0dc4*/ 	.word	0x0001c9a0


	//   ....[17]....
        /*0dc8*/ 	.word	0x0001ca50


	//   ....[18]....
        /*0dcc*/ 	.word	0x0001cab0


	//   ....[19]....
        /*0dd0*/ 	.word	0x0001cb60


	//   ....[20]....
        /*0dd4*/ 	.word	0x0001cbc0


	//   ....[21]....
        /*0dd8*/ 	.word	0x0001cc70


	//   ....[22]....
        /*0ddc*/ 	.word	0x0001cd60


	//   ....[23]....
        /*0de0*/ 	.word	0x0001ce00


	//   ....[24]....
        /*0de4*/ 	.word	0x0001ce60


	//   ....[25]....
        /*0de8*/ 	.word	0x0001cf30


	//   ....[26]....
        /*0dec*/ 	.word	0x0001cf90


	//   ....[27]....
        /*0df0*/ 	.word	0x0001d060


	//   ....[28]....
        /*0df4*/ 	.word	0x0001d0c0


	//   ....[29]....
        /*0df8*/ 	.word	0x0001d190


	//   ....[30]....
        /*0dfc*/ 	.word	0x0001d1f0


	//   ....[31]....
        /*0e00*/ 	.word	0x0001d2c0


	//   ....[32]....
        /*0e04*/ 	.word	0x0001d320


	//   ....[33]....
        /*0e08*/ 	.word	0x0001d3f0


	//   ....[34]....
        /*0e0c*/ 	.word	0x0001d480


	//   ....[35]....
        /*0e10*/ 	.word	0x0001d520


	//   ....[36]....
        /*0e14*/ 	.word	0x0001d640


	//   ....[37]....
        /*0e18*/ 	.word	0x0001d6b0


	//   ....[38]....
        /*0e1c*/ 	.word	0x0001d720


	//   ....[39]....
        /*0e20*/ 	.word	0x0001d790


	//   ....[40]....
        /*0e24*/ 	.word	0x0001d800


	//   ....[41]....
        /*0e28*/ 	.word	0x0001d880


	//   ....[42]....
        /*0e2c*/ 	.word	0x0001d910


	//   ....[43]....
        /*0e30*/ 	.word	0x0001d9a0


	//   ....[44]....
        /*0e34*/ 	.word	0x0001da10


	//   ....[45]....
        /*0e38*/ 	.word	0x0001da80


	//   ....[46]....
        /*0e3c*/ 	.word	0x0001daf0


	//   ....[47]....
        /*0e40*/ 	.word	0x0001db70


	//   ....[48]....
        /*0e44*/ 	.word	0x0001dbe0


	//   ....[49]....
        /*0e48*/ 	.word	0x0001dc80


	//   ....[50]....
        /*0e4c*/ 	.word	0x0001dd10


	//   ....[51]....
        /*0e50*/ 	.word	0x0001de30


	//----- nvinfo : EIATTR_REG_RECONFIG
	.align		4
.L_295:
        /*0e54*/ 	.byte	0x01, 0x54
	.zero		2


	//----- nvinfo : EIATTR_SYSCALL_OFFSETS
	.align		4
        /*0e58*/ 	.byte	0x04, 0x46
        /*0e5a*/ 	.short	(.L_297 - .L_296)


	//   ....[0]....
.L_296:
        /*0e5c*/ 	.word	0x00001810


	//   ....[1]....
        /*0e60*/ 	.word	0x00001960


	//   ....[2]....
        /*0e64*/ 	.word	0x00006310


	//   ....[3]....
        /*0e68*/ 	.word	0x00006690


	//   ....[4]....
        /*0e6c*/ 	.word	0x00013820


	//   ....[5]....
        /*0e70*/ 	.word	0x00013970


	//   ....[6]....
        /*0e74*/ 	.word	0x00013a60


	//   ....[7]....
        /*0e78*/ 	.word	0x000148c0


	//   ....[8]....
        /*0e7c*/ 	.word	0x00015410


	//----- nvinfo : EIATTR_MBARRIER_INSTR_OFFSETS
	.align		4
.L_297:
        /*0e80*/ 	.byte	0x04, 0x39
        /*0e82*/ 	.short	(.L_299 - .L_298)


	//   ....[0]....
.L_298:
        /*0e84*/ 	.word	0x00000260
        /*0e88*/ 	.word	0x000000ff
        /*0e8c*/ 	.word	0x00032400
        /*0e90*/ 	.short	0x0100
        /*0e92*/ 	.byte	0x08
	.zero		1


	//   ....[1]....
        /*0e94*/ 	.word	0x00000270
        /*0e98*/ 	.word	0x000000ff
        /*0e9c*/ 	.word	0x00032410
        /*0ea0*/ 	.short	0x0100
        /*0ea2*/ 	.byte	0x08
	.zero		1


	//   ....[2]....
        /*0ea4*/ 	.word	0x00000280
        /*0ea8*/ 	.word	0x000000ff
        /*0eac*/ 	.word	0x00032420
        /*0eb0*/ 	.short	0x0100
        /*0eb2*/ 	.byte	0x08
	.zero		1


	//   ....[3]....
        /*0eb4*/ 	.word	0x00000370
        /*0eb8*/ 	.word	0x000000ff
        /*0ebc*/ 	.word	0x00032430
        /*0ec0*/ 	.short	0x0100
        /*0ec2*/ 	.byte	0x08
	.zero		1


	//   ....[4]....
        /*0ec4*/ 	.word	0x00000380
        /*0ec8*/ 	.word	0x000000ff
        /*0ecc*/ 	.word	0x00032440
        /*0ed0*/ 	.short	0x0100
        /*0ed2*/ 	.byte	0x08
	.zero		1


	//   ....[5]....
        /*0ed4*/ 	.word	0x00000390
        /*0ed8*/ 	.word	0x000000ff
        /*0edc*/ 	.word	0x00032438
        /*0ee0*/ 	.short	0x0100
        /*0ee2*/ 	.byte	0x08
	.zero		1


	//   ....[6]....
        /*0ee4*/ 	.word	0x000003a0
        /*0ee8*/ 	.word	0x000000ff
        /*0eec*/ 	.word	0x00032448
        /*0ef0*/ 	.short	0x0100
        /*0ef2*/ 	.byte	0x08
	.zero		1


	//   ....[7]....
        /*0ef4*/ 	.word	0x000004d0
        /*0ef8*/ 	.word	0x000000ff
        /*0efc*/ 	.word	0x00032450
        /*0f00*/ 	.short	0x0100
        /*0f02*/ 	.byte	0x08
	.zero		1


	//   ....[8]....
        /*0f04*/ 	.word	0x000004e0
        /*0f08*/ 	.word	0x000000ff
        /*0f0c*/ 	.word	0x00032460
        /*0f10*/ 	.short	0x0100
        /*0f12*/ 	.byte	0x08
	.zero		1


	//   ....[9]....
        /*0f14*/ 	.word	0x000004f0
        /*0f18*/ 	.word	0x000000ff
        /*0f1c*/ 	.word	0x00032458
        /*0f20*/ 	.short	0x0100
        /*0f22*/ 	.byte	0x08
	.zero		1


	//   ....[10]....
        /*0f24*/ 	.word	0x00000500
        /*0f28*/ 	.word	0x000000ff
        /*0f2c*/ 	.word	0x00032468
        /*0f30*/ 	.short	0x0100
        /*0f32*/ 	.byte	0x08
	.zero		1


	//   ....[11]....
        /*0f34*/ 	.word	0x000005f0
        /*0f38*/ 	.word	0x000000ff
        /*0f3c*/ 	.word	0x00032470
        /*0f40*/ 	.short	0x0100
        /*0f42*/ 	.byte	0x06
	.zero		1


	//   ....[12]....
        /*0f44*/ 	.word	0x00000600
        /*0f48*/ 	.word	0x000000ff
        /*0f4c*/ 	.word	0x00032480
        /*0f50*/ 	.short	0x0100
        /*0f52*/ 	.byte	0x06
	.zero		1


	//   ....[13]....
        /*0f54*/ 	.word	0x00000610
        /*0f58*/ 	.word	0x000000ff
        /*0f5c*/ 	.word	0x00032478
        /*0f60*/ 	.short	0x0100
        /*0f62*/ 	.byte	0x06
	.zero		1


	//   ....[14]....
        /*0f64*/ 	.word	0x00000620
        /*0f68*/ 	.word	0x000000ff
        /*0f6c*/ 	.word	0x00032488
        /*0f70*/ 	.short	0x0100
        /*0f72*/ 	.byte	0x06
	.zero		1


	//   ....[15]....
        /*0f74*/ 	.word	0x00000750
        /*0f78*/ 	.word	0x000000ff
        /*0f7c*/ 	.word	0x00032490
        /*0f80*/ 	.short	0x0100
        /*0f82*/ 	.byte	0x08
	.zero		1


	//   ....[16]....
        /*0f84*/ 	.word	0x00000760
        /*0f88*/ 	.word	0x000000ff
        /*0f8c*/ 	.word	0x000324a0
        /*0f90*/ 	.short	0x0100
        /*0f92*/ 	.byte	0x08
	.zero		1


	//   ....[17]....
        /*0f94*/ 	.word	0x00000770
        /*0f98*/ 	.word	0x000000ff
        /*0f9c*/ 	.word	0x00032498
        /*0fa0*/ 	.short	0x0100
        /*0fa2*/ 	.byte	0x08
	.zero		1


	//   ....[18]....
        /*0fa4*/ 	.word	0x00000780
        /*0fa8*/ 	.word	0x000000ff
        /*0fac*/ 	.word	0x000324a8
        /*0fb0*/ 	.short	0x0100
        /*0fb2*/ 	.byte	0x08
	.zero		1


	//   ....[19]....
        /*0fb4*/ 	.word	0x000008b0
        /*0fb8*/ 	.word	0x000000ff
        /*0fbc*/ 	.word	0x000324b0
        /*0fc0*/ 	.short	0x0100
        /*0fc2*/ 	.byte	0x08
	.zero		1


	//   ....[20]....
        /*0fc4*/ 	.word	0x000008c0
        /*0fc8*/ 	.word	0x000000ff
        /*0fcc*/ 	.word	0x000324c0
        /*0fd0*/ 	.short	0x0100
        /*0fd2*/ 	.byte	0x08
	.zero		1


	//   ....[21]....
        /*0fd4*/ 	.word	0x000008d0
        /*0fd8*/ 	.word	0x000000ff
        /*0fdc*/ 	.word	0x000324b8
        /*0fe0*/ 	.short	0x0100
        /*0fe2*/ 	.byte	0x08
	.zero		1


	//   ....[22]....
        /*0fe4*/ 	.word	0x000008e0
        /*0fe8*/ 	.word	0x000000ff
        /*0fec*/ 	.word	0x000324c8
        /*0ff0*/ 	.short	0x0100
        /*0ff2*/ 	.byte	0x08
	.zero		1


	//   ....[23]....
        /*0ff4*/ 	.word	0x00002be0
        /*0ff8*/ 	.word	0x00000004
        /*0ffc*/ 	.word	0x00032490
        /*1000*/ 	.short	0x010a
        /*1002*/ 	.byte	0x3f
	.zero		1


	//   ....[24]....
        /*1004*/ 	.word	0x00003e10
        /*1008*/ 	.word	0x00000004
        /*100c*/ 	.word	0x00032490
        /*1010*/ 	.short	0x010a
        /*1012*/ 	.byte	0x3f
	.zero		1


	//   ....[25]....
        /*1014*/ 	.word	0x00004e40
        /*1018*/ 	.word	0x00000004
        /*101c*/ 	.word	0x00032490
        /*1020*/ 	.short	0x010a
        /*1022*/ 	.byte	0x3f
	.zero		1


	//   ....[26]....
        /*1024*/ 	.word	0x000052f0
        /*1028*/ 	.word	0x0000000b
        /*102c*/ 	.word	0x00000000
        /*1030*/ 	.short	0x0101
        /*1032*/ 	.byte	0x3f
	.zero		1


	//   ....[27]....
        /*1034*/ 	.word	0x00005330
        /*1038*/ 	.word	0x00000004
        /*103c*/ 	.word	0x000324b0
        /*1040*/ 	.short	0x010a
        /*1042*/ 	.byte	0x3f
	.zero		1


	//   ....[28]....
        /*1044*/ 	.word	0x00005b70
        /*1048*/ 	.word	0x00000004
        /*104c*/ 	.word	0x00000000
        /*1050*/ 	.short	0x0101
        /*1052*/ 	.byte	0x3f
	.zero		1


	//   ....[29]....
        /*1054*/ 	.word	0x000063b0
        /*1058*/ 	.word	0x00000013
        /*105c*/ 	.word	0x00032400
        /*1060*/ 	.short	0x010a
        /*1062*/ 	.byte	0x3f
	.zero		1


	//   ....[30]....
        /*1064*/ 	.word	0x00006400
        /*1068*/ 	.word	0x00000013
        /*106c*/ 	.word	0x00032400
        /*1070*/ 	.short	0x010a
        /*1072*/ 	.byte	0x3f
	.zero		1


	//   ....[31]....
        /*1074*/ 	.word	0x00006a70
        /*1078*/ 	.word	0x00000013
        /*107c*/ 	.word	0x00032400
        /*1080*/ 	.short	0x010a
        /*1082*/ 	.byte	0x3f
	.zero		1


	//   ....[32]....
        /*1084*/ 	.word	0x000079b0
        /*1088*/ 	.word	0x00000013
        /*108c*/ 	.word	0x00032400
        /*1090*/ 	.short	0x010a
        /*1092*/ 	.byte	0x3f
	.zero		1


	//   ....[33]....
        /*1094*/ 	.word	0x000088a0
        /*1098*/ 	.word	0x00000003
        /*109c*/ 	.word	0x00032430
        /*10a0*/ 	.short	0x010a
        /*10a2*/ 	.byte	0x3f
	.zero		1


	//   ....[34]....
        /*10a4*/ 	.word	0x00008910
        /*10a8*/ 	.word	0x00000003
        /*10ac*/ 	.word	0x00032430
        /*10b0*/ 	.short	0x010a
        /*10b2*/ 	.byte	0x3f
	.zero		1


	//   ....[35]....
        /*10b4*/ 	.word	0x00008d00
        /*10b8*/ 	.word	0x00000013
        /*10bc*/ 	.word	0x00032410
        /*10c0*/ 	.short	0x010a
        /*10c2*/ 	.byte	0x3f
	.zero		1


	//   ....[36]....
        /*10c4*/ 	.word	0x00008d50
        /*10c8*/ 	.word	0x00000003
        /*10cc*/ 	.word	0x00032450
        /*10d0*/ 	.short	0x010a
        /*10d2*/ 	.byte	0x3f
	.zero		1


	//   ....[37]....
        /*10d4*/ 	.word	0x00008d90
        /*10d8*/ 	.word	0x00000003
        /*10dc*/ 	.word	0x00032450
        /*10e0*/ 	.short	0x010a
        /*10e2*/ 	.byte	0x3f
	.zero		1


	//   ....[38]....
        /*10e4*/ 	.word	0x0000a4a0
        /*10e8*/ 	.word	0x00000009
        /*10ec*/ 	.word	0x00000000
        /*10f0*/ 	.short	0x0101
        /*10f2*/ 	.byte	0x3f
	.zero		1


	//   ....[39]....
        /*10f4*/ 	.word	0x0000b010
        /*10f8*/ 	.word	0x00000003
        /*10fc*/ 	.word	0x00000000
        /*1100*/ 	.short	0x0101
        /*1102*/ 	.byte	0x3f
	.zero		1


	//   ....[40]....
        /*1104*/ 	.word	0x0000b120
        /*1108*/ 	.word	0x00000003
        /*110c*/ 	.word	0x00032430
        /*1110*/ 	.short	0x010a
        /*1112*/ 	.byte	0x3f
	.zero		1


	//   ....[41]....
        /*1114*/ 	.word	0x0000b180
        /*1118*/ 	.word	0x00000003
        /*111c*/ 	.word	0x00032430
        /*1120*/ 	.short	0x010a
        /*1122*/ 	.byte	0x3f
	.zero		1


	//   ....[42]....
        /*1124*/ 	.word	0x0000b430
        /*1128*/ 	.word	0x00000003
        /*112c*/ 	.word	0x00032450
        /*1130*/ 	.short	0x010a
        /*1132*/ 	.byte	0x3f
	.zero		1


	//   ....[43]....
        /*1134*/ 	.word	0x0000b470
        /*1138*/ 	.word	0x00000003
        /*113c*/ 	.word	0x00032450
        /*1140*/ 	.short	0x010a
        /*1142*/ 	.byte	0x3f
	.zero		1


	//   ....[44]....
        /*1144*/ 	.word	0x0000c5a0
        /*1148*/ 	.word	0x00000009
        /*114c*/ 	.word	0x00000000
        /*1150*/ 	.short	0x0101
        /*1152*/ 	.byte	0x3f
	.zero		1


	//   ....[45]....
        /*1154*/ 	.word	0x0000d7c0
        /*1158*/ 	.word	0x00000003
        /*115c*/ 	.word	0x00000000
        /*1160*/ 	.short	0x0101
        /*1162*/ 	.byte	0x3f
	.zero		1


	//   ....[46]....
        /*1164*/ 	.word	0x0000fd60
        /*1168*/ 	.word	0x00000000
        /*116c*/ 	.word	0x00000000
        /*1170*/ 	.short	0x0101
        /*1172*/ 	.byte	0x3f
	.zero		1


	//   ....[47]....
        /*1174*/ 	.word	0x000124b0
        /*1178*/ 	.word	0x00000017
        /*117c*/ 	.word	0x00032420
        /*1180*/ 	.short	0x010a
        /*1182*/ 	.byte	0x3f
	.zero		1


	//   ....[48]....
        /*1184*/ 	.word	0x00012560
        /*1188*/ 	.word	0x00000003
        /*118c*/ 	.word	0x000324a0
        /*1190*/ 	.short	0x010a
        /*1192*/ 	.byte	0x3f
	.zero		1


	//   ....[49]....
        /*1194*/ 	.word	0x00012790
        /*1198*/ 	.word	0x00000003
        /*119c*/ 	.word	0x000324c0
        /*11a0*/ 	.short	0x010a
        /*11a2*/ 	.byte	0x3f
	.zero		1


	//   ....[50]....
        /*11a4*/ 	.word	0x00012dc0
        /*11a8*/ 	.word	0x00000006
        /*11ac*/ 	.word	0x000324a0
        /*11b0*/ 	.short	0x010a
        /*11b2*/ 	.byte	0x3f
	.zero		1


	//   ....[51]....
        /*11b4*/ 	.word	0x00012fe0
        /*11b8*/ 	.word	0x00000006
        /*11bc*/ 	.word	0x000324c0
        /*11c0*/ 	.short	0x010a
        /*11c2*/ 	.byte	0x3f
	.zero		1


	//   ....[52]....
        /*11c4*/ 	.word	0x00013f70
        /*11c8*/ 	.word	0x0000001e
        /*11cc*/ 	.word	0x00032440
        /*11d0*/ 	.short	0x010a
        /*11d2*/ 	.byte	0x3f
	.zero		1


	//   ....[53]....
        /*11d4*/ 	.word	0x00014600
        /*11d8*/ 	.word	0x0000001e
        /*11dc*/ 	.word	0x00032430
        /*11e0*/ 	.short	0x0107
        /*11e2*/ 	.byte	0x3f
	.zero		1


	//   ....[54]....
        /*11e4*/ 	.word	0x000146d0
        /*11e8*/ 	.word	0x0000001e
        /*11ec*/ 	.word	0x00032430
        /*11f0*/ 	.short	0x0101
        /*11f2*/ 	.byte	0x3f
	.zero		1


	//   ....[55]....
        /*11f4*/ 	.word	0x00015250
        /*11f8*/ 	.word	0x00000017
        /*11fc*/ 	.word	0x00032400
        /*1200*/ 	.short	0x0107
        /*1202*/ 	.byte	0x3f
	.zero		1


	//   ....[56]....
        /*1204*/ 	.word	0x000152e0
        /*1208*/ 	.word	0x00000017
        /*120c*/ 	.word	0x00032400
        /*1210*/ 	.short	0x0101
        /*1212*/ 	.byte	0x3f
	.zero		1


	//   ....[57]....
        /*1214*/ 	.word	0x00015d80
        /*1218*/ 	.word	0x00000017
        /*121c*/ 	.word	0x00032410
        /*1220*/ 	.short	0x0107
        /*1222*/ 	.byte	0x3f
	.zero		1


	//   ....[58]....
        /*1224*/ 	.word	0x00015e80
        /*1228*/ 	.word	0x00000017
        /*122c*/ 	.word	0x00032410
        /*1230*/ 	.short	0x0101
        /*1232*/ 	.byte	0x3f
	.zero		1


	//   ....[59]....
        /*1234*/ 	.word	0x00015ea0
        /*1238*/ 	.word	0x00000017
        /*123c*/ 	.word	0x00032420
        /*1240*/ 	.short	0x010a
        /*1242*/ 	.byte	0x3f
	.zero		1


	//   ....[60]....
        /*1244*/ 	.word	0x00015f80
        /*1248*/ 	.word	0x0000001e
        /*124c*/ 	.word	0x00032460
        /*1250*/ 	.short	0x010a
        /*1252*/ 	.byte	0x3f
	.zero		1


	//   ....[61]....
        /*1254*/ 	.word	0x000166d0
        /*1258*/ 	.word	0x0000001e
        /*125c*/ 	.word	0x00032450
        /*1260*/ 	.short	0x0107
        /*1262*/ 	.byte	0x3f
	.zero		1


	//   ....[62]....
        /*1264*/ 	.word	0x000167a0
        /*1268*/ 	.word	0x0000001e
        /*126c*/ 	.word	0x00032450
        /*1270*/ 	.short	0x0101
        /*1272*/ 	.byte	0x3f
	.zero		1


	//   ....[63]....
        /*1274*/ 	.word	0x00016af0
        /*1278*/ 	.word	0x00000004
        /*127c*/ 	.word	0x00032440
        /*1280*/ 	.short	0x010a
        /*1282*/ 	.byte	0x3f
	.zero		1


	//   ....[64]....
        /*1284*/ 	.word	0x00016ed0
        /*1288*/ 	.word	0x00000004
        /*128c*/ 	.word	0x00032430
        /*1290*/ 	.short	0x0107
        /*1292*/ 	.byte	0x3f
	.zero		1


	//   ....[65]....
        /*1294*/ 	.word	0x00016f90
        /*1298*/ 	.word	0x00000004
        /*129c*/ 	.word	0x00032430
        /*12a0*/ 	.short	0x0101
        /*12a2*/ 	.byte	0x3f
	.zero		1


	//   ....[66]....
        /*12a4*/ 	.word	0x00016fc0
        /*12a8*/ 	.word	0x00000004
        /*12ac*/ 	.word	0x00032460
        /*12b0*/ 	.short	0x010a
        /*12b2*/ 	.byte	0x3f
	.zero		1


	//   ....[67]....
        /*12b4*/ 	.word	0x000174e0
        /*12b8*/ 	.word	0x00000004
        /*12bc*/ 	.word	0x00032450
        /*12c0*/ 	.short	0x0107
        /*12c2*/ 	.byte	0x3f
	.zero		1


	//   ....[68]....
        /*12c4*/ 	.word	0x000175a0
        /*12c8*/ 	.word	0x00000004
        /*12cc*/ 	.word	0x00032450
        /*12d0*/ 	.short	0x0101
        /*12d2*/ 	.byte	0x3f
	.zero		1


	//   ....[69]....
        /*12d4*/ 	.word	0x000181e0
        /*12d8*/ 	.word	0x00000005
        /*12dc*/ 	.word	0x00032420
        /*12e0*/ 	.short	0x010a
        /*12e2*/ 	.byte	0x3f
	.zero		1


	//   ....[70]....
        /*12e4*/ 	.word	0x00018350
        /*12e8*/ 	.word	0x00000003
        /*12ec*/ 	.word	0x00032440
        /*12f0*/ 	.short	0x010a
        /*12f2*/ 	.byte	0x3f
	.zero		1


	//   ....[71]....
        /*12f4*/ 	.word	0x000183f0
        /*12f8*/ 	.word	0x00000019
        /*12fc*/ 	.word	0x00032440
        /*1300*/ 	.short	0x010a
        /*1302*/ 	.byte	0x3f
	.zero		1


	//   ....[72]....
        /*1304*/ 	.word	0x00018430
        /*1308*/ 	.word	0x00000003
        /*130c*/ 	.word	0x00032460
        /*1310*/ 	.short	0x010a
        /*1312*/ 	.byte	0x3f
	.zero		1


	//   ....[73]....
        /*1314*/ 	.word	0x00018470
        /*1318*/ 	.word	0x00000019
        /*131c*/ 	.word	0x00032460
        /*1320*/ 	.short	0x010a
        /*1322*/ 	.byte	0x3f
	.zero		1


	//   ....[74]....
        /*1324*/ 	.word	0x000184d0
        /*1328*/ 	.word	0x00000004
        /*132c*/ 	.word	0x00032490
        /*1330*/ 	.short	0x010a
        /*1332*/ 	.byte	0x3f
	.zero		1


	//   ....[75]....
        /*1334*/ 	.word	0x00018780
        /*1338*/ 	.word	0x00000004
        /*133c*/ 	.word	0x00032490
        /*1340*/ 	.short	0x010a
        /*1342*/ 	.byte	0x3f
	.zero		1


	//   ....[76]....
        /*1344*/ 	.word	0x00018a30
        /*1348*/ 	.word	0x00000004
        /*134c*/ 	.word	0x00032490
        /*1350*/ 	.short	0x010a
        /*1352*/ 	.byte	0x3f
	.zero		1


	//   ....[77]....
        /*1354*/ 	.word	0x00018cc0
        /*1358*/ 	.word	0x00000004
        /*135c*/ 	.word	0x000324b0
        /*1360*/ 	.short	0x010a
        /*1362*/ 	.byte	0x3f
	.zero		1


	//   ....[78]....
        /*1364*/ 	.word	0x00018fc0
        /*1368*/ 	.word	0x00000013
        /*136c*/ 	.word	0x00032400
        /*1370*/ 	.short	0x010a
        /*1372*/ 	.byte	0x3f
	.zero		1


	//   ....[79]....
        /*1374*/ 	.word	0x000191d0
        /*1378*/ 	.word	0x00000013
        /*137c*/ 	.word	0x00032400
        /*1380*/ 	.short	0x010a
        /*1382*/ 	.byte	0x3f
	.zero		1


	//   ....[80]....
        /*1384*/ 	.word	0x00019220
        /*1388*/ 	.word	0x00000003
        /*138c*/ 	.word	0x00032430
        /*1390*/ 	.short	0x010a
        /*1392*/ 	.byte	0x3f
	.zero		1


	//   ....[81]....
        /*1394*/ 	.word	0x00019270
        /*1398*/ 	.word	0x00000013
        /*139c*/ 	.word	0x00032410
        /*13a0*/ 	.short	0x010a
        /*13a2*/ 	.byte	0x3f
	.zero		1


	//   ....[82]....
        /*13a4*/ 	.word	0x000192c0
        /*13a8*/ 	.word	0x00000003
        /*13ac*/ 	.word	0x00032450
        /*13b0*/ 	.short	0x010a
        /*13b2*/ 	.byte	0x3f
	.zero		1


	//   ....[83]....
        /*13b4*/ 	.word	0x00019310
        /*13b8*/ 	.word	0x00000003
        /*13bc*/ 	.word	0x00032430
        /*13c0*/ 	.short	0x010a
        /*13c2*/ 	.byte	0x3f
	.zero		1


	//   ....[84]....
        /*13c4*/ 	.word	0x00019360
        /*13c8*/ 	.word	0x00000003
        /*13cc*/ 	.word	0x00032450
        /*13d0*/ 	.short	0x010a
        /*13d2*/ 	.byte	0x3f
	.zero		1


	//   ....[85]....
        /*13d4*/ 	.word	0x00019930
        /*13d8*/ 	.word	0x00000017
        /*13dc*/ 	.word	0x00032420
        /*13e0*/ 	.short	0x010a
        /*13e2*/ 	.byte	0x3f
	.zero		1


	//   ....[86]....
        /*13e4*/ 	.word	0x00019980
        /*13e8*/ 	.word	0x00000003
        /*13ec*/ 	.word	0x000324a0
        /*13f0*/ 	.short	0x010a
        /*13f2*/ 	.byte	0x3f
	.zero		1


	//   ....[87]....
        /*13f4*/ 	.word	0x000199d0
        /*13f8*/ 	.word	0x00000003
        /*13fc*/ 	.word	0x000324c0
        /*1400*/ 	.short	0x010a
        /*1402*/ 	.byte	0x3f
	.zero		1


	//   ....[88]....
        /*1404*/ 	.word	0x00019a20
        /*1408*/ 	.word	0x00000006
        /*140c*/ 	.word	0x000324a0
        /*1410*/ 	.short	0x010a
        /*1412*/ 	.byte	0x3f
	.zero		1


	//   ....[89]....
        /*1414*/ 	.word	0x00019a70
        /*1418*/ 	.word	0x00000006
        /*141c*/ 	.word	0x000324c0
        /*1420*/ 	.short	0x010a
        /*1422*/ 	.byte	0x3f
	.zero		1


	//   ....[90]....
        /*1424*/ 	.word	0x00019b90
        /*1428*/ 	.word	0x0000001e
        /*142c*/ 	.word	0x00032440
        /*1430*/ 	.short	0x010a
        /*1432*/ 	.byte	0x3f
	.zero		1


	//   ....[91]....
        /*1434*/ 	.word	0x0001bc20
        /*1438*/ 	.word	0x00000017
        /*143c*/ 	.word	0x00032420
        /*1440*/ 	.short	0x010a
        /*1442*/ 	.byte	0x3f
	.zero		1


	//   ....[92]....
        /*1444*/ 	.word	0x0001bc70
        /*1448*/ 	.word	0x0000001e
        /*144c*/ 	.word	0x00032460
        /*1450*/ 	.short	0x010a
        /*1452*/ 	.byte	0x3f
	.zero		1


	//   ....[93]....
        /*1454*/ 	.word	0x0001c5d0
        /*1458*/ 	.word	0x00000004
        /*145c*/ 	.word	0x00032440
        /*1460*/ 	.short	0x010a
        /*1462*/ 	.byte	0x3f
	.zero		1


	//   ....[94]....
        /*1464*/ 	.word	0x0001ccb0
        /*1468*/ 	.word	0x00000004
        /*146c*/ 	.word	0x00032460
        /*1470*/ 	.short	0x010a
        /*1472*/ 	.byte	0x3f
	.zero		1


	//   ....[95]....
        /*1474*/ 	.word	0x0001dd50
        /*1478*/ 	.word	0x00000005
        /*147c*/ 	.word	0x00032420
        /*1480*/ 	.short	0x010a
        /*1482*/ 	.byte	0x3f
	.zero		1


	//   ....[96]....
        /*1484*/ 	.word	0x0001def0
        /*1488*/ 	.word	0x00000003
        /*148c*/ 	.word	0x00032440
        /*1490*/ 	.short	0x010a
        /*1492*/ 	.byte	0x3f
	.zero		1


	//   ....[97]....
        /*1494*/ 	.word	0x0001df40
        /*1498*/ 	.word	0x00000019
        /*149c*/ 	.word	0x00032440
        /*14a0*/ 	.short	0x010a
        /*14a2*/ 	.byte	0x3f
	.zero		1


	//   ....[98]....
        /*14a4*/ 	.word	0x0001df90
        /*14a8*/ 	.word	0x00000003
        /*14ac*/ 	.word	0x00032460
        /*14b0*/ 	.short	0x010a
        /*14b2*/ 	.byte	0x3f
	.zero		1


	//----- nvinfo : EIATTR_NUM_MBARRIERS
	.align		4
.L_299:
        /*14b4*/ 	.byte	0x03, 0x38
        /*14b6*/ 	.short	0x0017


	//----- nvinfo : EIATTR_EXIT_INSTR_OFFSETS
	.align		4
        /*14b8*/ 	.byte	0x04, 0x1c
        /*14ba*/ 	.short	(.L_301 - .L_300)


	//   ....[0]....
.L_300:
        /*14bc*/ 	.word	0x000184c0


	//----- nvinfo : EIATTR_MAX_THREADS
	.align		4
.L_301:
        /*14c0*/ 	.byte	0x04, 0x05
        /*14c2*/ 	.short	(.L_303 - .L_302)
.L_302:
        /*14c4*/ 	.word	0x00000180
        /*14c8*/ 	.word	0x00000001
        /*14cc*/ 	.word	0x00000001


	//----- nvinfo : EIATTR_CRS_STACK_SIZE
	.align		4
.L_303:
        /*14d0*/ 	.byte	0x04, 0x1e
        /*14d2*/ 	.short	(.L_305 - .L_304)
.L_304:
        /*14d4*/ 	.word	0x00000000


	//----- nvinfo : EIATTR_CBANK_PARAM_SIZE
	.align		4
.L_305:
        /*14d8*/ 	.byte	0x03, 0x19
        /*14da*/ 	.short	0x0bf0


	//----- nvinfo : EIATTR_PARAM_CBANK
	.align		4
        /*14dc*/ 	.byte	0x04, 0x0a
        /*14de*/ 	.short	(.L_307 - .L_306)
	.align		4
.L_306:
        /*14e0*/ 	.word	index@(.nv.constant0._ZN7cutlass13device_kernelIN5flash11enable_sm90INS1_16FlashAttnFwdSm90INS1_25CollectiveMainloopFwdSm90ILi2EN4cute5tupleIJNS5_1CILi1EEES8_S8_EEENS6_IJNS7_ILi128EEENS7_ILi96EEENS7_ILi64EEEEEELi256ENS_6half_tEfNS_4arch4Sm90ELb0ELb0ELb0ELb1ELb1ELb1ELb1ELb1ELb0ELb1ELb0ELb0EEENS1_21CollectiveEpilogueFwdINS6_IJSA_NS7_ILi256EEESB_EEES9_SE_SG_Li256ELb1ELb1ELb0ELb0EEENS1_36VarlenDynamicPersistentTileSchedulerILi128ELi96ELi256ELi128ELb0ELb1ELb1ELb0ELb1ELb1EEEEEEEEEvNT_6ParamsE)
        /*14e4*/ 	.short	0x0210
        /*14e6*/ 	.short	0x0bf0


	//----- nvinfo : EIATTR_SW_WAR
	.align		4
.L_307:
        /*14e8*/ 	.byte	0x04, 0x36
        /*14ea*/ 	.short	(.L_309 - .L_308)
.L_308:
        /*14ec*/ 	.word	0x00000008
.L_309:


//--------------------- .nv.info._ZN7cutlass13device_kernelIN5flash11enable_sm90INS1_16FlashAttnFwdSm90INS1_25CollectiveMainloopFwdSm90ILi2EN4cute5tupleIJNS5_1CILi1EEES8_S8_EEENS6_IJNS7_ILi128EEENS7_ILi96EEENS7_ILi64EEEEEELi256ENS_6half_tEfNS_4arch4Sm90ELb0ELb1ELb0ELb0ELb1ELb0ELb0ELb1ELb0ELb1ELb0ELb0EEENS1_21CollectiveEpilogueFwdINS6_IJSA_NS7_ILi256EEESB_EEES9_SE_SG_Li256ELb0ELb1ELb0ELb0EEENS1_30DynamicPersistentTileSchedulerILi256ELi128ELb0ELb1ELb1EEEEEEEEEvNT_6ParamsE --------------------------
	.section	.nv.info._ZN7cutlass13device_kernelIN5flash11enable_sm90INS1_16FlashAttnFwdSm90INS1_25CollectiveMainloopFwdSm90ILi2EN4cute5tupleIJNS5_1CILi1EEES8_S8_EEENS6_IJNS7_ILi128EEENS7_ILi96EEENS7_ILi64EEEEEELi256ENS_6half_tEfNS_4arch4Sm90ELb0ELb1ELb0ELb0ELb1ELb0ELb0ELb1ELb0ELb1ELb0ELb0EEENS1_21CollectiveEpilogueFwdINS6_IJSA_NS7_ILi256EEESB_EEES9_SE_SG_Li256ELb0ELb1ELb0ELb0EEENS1_30DynamicPersistentTileSchedulerILi256ELi128ELb0ELb1ELb1EEEEEEEEEvNT_6ParamsE,"",@"SHT_CUDA_INFO"
	.sectionflags	@""
	.align	4


	//----- nvinfo : EIATTR_CUDA_API_VERSION
	.align		4
        /*0000*/ 	.byte	0x04, 0x37
        /*0002*/ 	.short	(.L_311 - .L_310)
.L_310:
        /*0004*/ 	.word	0x00000082


	//----- nvinfo : EIATTR_KPARAM_INFO
	.align		4
.L_311:
        /*0008*/ 	.byte	0x04, 0x17
        /*000a*/ 	.short	(.L_313 - .L_312)
.L_312:
        /*000c*/ 	.word	0x00000000
        /*0010*/ 	.short	0x0000
        /*0012*/ 	.short	0x0070
        /*0014*/ 	.byte	0x00, 0xf0, 0x01, 0x2a


	//----- nvinfo : EIATTR_SPARSE_MMA_MASK
	.align		4
.L_313:
        /*0018*/ 	.byte	0x03, 0x50
        /*001a*/ 	.short	0x0000


	//----- nvinfo : EIATTR_MAXREG_COUNT
	.align		4
        /*001c*/ 	.byte	0x03, 0x1b
        /*001e*/ 	.short	0x00a8


	//----- nvinfo : EIATTR_NUM_BARRIERS
	.align		4
        /*0020*/ 	.byte	0x02, 0x4c
        /*0022*/ 	.byte	0x10
	.zero		1


	//----- nvinfo : EIATTR_EXTERNS
	.align		4
        /*0024*/ 	.byte	0x04, 0x0f
        /*0026*/ 	.short	(.L_315 - .L_314)


	//   ....[0]....
	.align		4
.L_314:
        /*0028*/ 	.word	index@(__assertfail)


	//----- nvinfo : EIATTR_ANNOTATIONS
	.align		4
.L_315:
        /*002c*/ 	.byte	0x04, 0x55
        /*002e*/ 	.short	(.L_317 - .L_316)


	//   ....[0]....
.L_316:
        /*0030*/ 	.word	0x00000001
        /*0034*/ 	.byte	0xd0, 0xf9, 0x00, 0x00, 0x01, 0x00, 0x00, 0x00, 0x40, 0xfd, 0x00, 0x00, 0x01, 0x00, 0x00, 0x00
        /*0044*/ 	.byte	0x80, 0xfd, 0x00, 0x00, 0x01, 0x00, 0x00, 0x00, 0xe0, 0x1d, 0x01, 0x00, 0x01, 0x00, 0x00, 0x00
        /*0054*/ 	.byte	0x00, 0x1e, 0x01, 0x00, 0x01, 0x00, 0x00, 0x00, 0xa0, 0x20, 0x01, 0x00, 0x01, 0x00, 0x00, 0x00
        /*0064*/ 	.byte	0xe0, 0x37, 0x01, 0x00, 0x01, 0x00, 0x00, 0x00, 0x80, 0x50, 0x01, 0x00


	//----- nvinfo : EIATTR_MERCURY_ISA_VERSION
	.align		4
.L_317:
        /*0070*/ 	.byte	0x03, 0x5f
        /*0072*/ 	.short	0x0101


	//----- nvinfo : EIATTR_INT_WARP_WIDE_INSTR_OFFSETS
	.align		4
        /*0074*/ 	.byte	0x04, 0x31
        /*0076*/ 	.short	(.L_319 - .L_318)


	//   ....[0]....
.L_318:
        /*0078*/ 	.word	0x000000c0


	//   ....[1]....
        /*007c*/ 	.word	0x000000d0


	//   ....[2]....
        /*0080*/ 	.word	0x00000170


	//   ....[3]....
        /*0084*/ 	.word	0x00010700


	//   ....[4]....
        /*0088*/ 	.word	0x00010790


	//   ....[5]....
        /*008c*/ 	.word	0x00013570


	//   ....[6]....
        /*0090*/ 	.word	0x00013600


	//----- nvinfo : EIATTR_COOP_GROUP_MASK_REGIDS
	.align		4
.L_319:
        /*0094*/ 	.byte	0x04, 0x29
        /*0096*/ 	.short	(.L_321 - .L_320)


	//   ....[0]....
.L_320:
        /*0098*/ 	.word	0xffffffff


	//   ....[1]....
        /*009c*/ 	.word	0xffffffff


	//   ....[2]....
        /*00a0*/ 	.word	0xffffffff


	//   ....[3]....
        /*00a4*/ 	.word	0xffffffff


	//   ....[4]....
        /*00a8*/ 	.word	0xffffffff


	//   ....[5]....
        /*00ac*/ 	.word	0xffffffff


	//   ....[6]....
        /*00b0*/ 	.word	0xffffffff


	//   ....[7]....
        /*00b4*/ 	.word	0xffffffff


	//   ....[8]....
        /*00b8*/ 	.word	0xffffffff


	//   ....[9]....
        /*00bc*/ 	.word	0xffffffff


	//   ....[10]....
        /*00c0*/ 	.word	0xffffffff


	//   ....[11]....
        /*00c4*/ 	.word	0xffffffff


	//   ....[12]....
        /*00c8*/ 	.word	0xffffffff


	//   ....[13]....
        /*00cc*/ 	.word	0xffffffff


	//   ....[14]....
        /*00d0*/ 	.word	0xffffffff


	//   ....[15]....
        /*00d4*/ 	.word	0xffffffff


	//   ....[16]....
        /*00d8*/ 	.word	0xffffffff


	//   ....[17]....
        /*00dc*/ 	.word	0xffffffff


	//   ....[18]....
        /*00e0*/ 	.word	0xffffffff


	//   ....[19]....
        /*00e4*/ 	.word	0xffffffff


	//   ....[20]....
        /*00e8*/ 	.word	0xffffffff


	//   ....[21]....
        /*00ec*/ 	.word	0xffffffff


	//   ....[22]....
        /*00f0*/ 	.word	0xffffffff


	//   ....[23]....
        /*00f4*/ 	.word	0xffffffff


	//   ....[24]....
        /*00f8*/ 	.word	0xffffffff


	//   ....[25]....
        /*00fc*/ 	.word	0xffffffff


	//   ....[26]....
        /*0100*/ 	.word	0xffffffff


	//   ....[27]....
        /*0104*/ 	.word	0xffffffff


	//   ....[28]....
        /*0108*/ 	.word	0xffffffff


	//   ....[29]....
        /*010c*/ 	.word	0xffffffff


	//   ....[30]....
        /*0110*/ 	.word	0xffffffff


	//   ....[31]....
        /*0114*/ 	.word	0xffffffff


	//   ....[32]....
        /*0118*/ 	.word	0xffffffff


	//   ....[33]....
        /*011c*/ 	.word	0xffffffff


	//   ....[34]....
        /*0120*/ 	.word	0xffffffff


	//   ....[35]....
        /*0124*/ 	.word	0xffffffff


	//   ....[36]....
        /*0128*/ 	.word	0xffffffff


	//   ....[37]....
        /*012c*/ 	.word	0xffffffff


	//   ....[38]....
        /*0130*/ 	.word	0xffffffff


	//   ....[39]....
        /*0134*/ 	.word	0xffffffff


	//   ....[40]....
        /*0138*/ 	.word	0xffffffff


	//   ....[41]....
        /*013c*/ 	.word	0xffffffff


	//   ....[42]....
        /*0140*/ 	.word	0xffffffff


	//   ....[43]....
        /*0144*/ 	.word	0xffffffff


	//   ....[44]....
        /*0148*/ 	.word	0xffffffff


	//   ....[45]....
        /*014c*/ 	.word	0xffffffff


	//   ....[46]....
        /*0150*/ 	.word	0xffffffff


	//   ....[47]....
        /*0154*/ 	.word	0xffffffff


	//   ....[48]....
        /*0158*/ 	.word	0xffffffff


	//   ....[49]....
        /*015c*/ 	.word	0xffffffff


	//   ....[50]....
        /*0160*/ 	.word	0xffffffff


	//   ....[51]....
        /*0164*/ 	.word	0xffffffff


	//   ....[52]....
        /*0168*/ 	.word	0xffffffff


	//   ....[53]....
        /*016c*/ 	.word	0xffffffff


	//   ....[54]....
        /*0170*/ 	.word	0xffffffff


	//   ....[55]....
        /*0174*/ 	.word	0xffffffff


	//   ....[56]....
        /*0178*/ 	.word	0xffffffff


	//   ....[57]....
        /*017c*/ 	.word	0xffffffff


	//   ....[58]....
        /*0180*/ 	.word	0xffffffff


	//   ....[59]....
        /*0184*/ 	.word	0xffffffff


	//   ....[60]....
        /*0188*/ 	.word	0xffffffff


	//   ....[61]....
        /*018c*/ 	.word	0xffffffff


	//   ....[62]....
        /*0190*/ 	.word	0xffffffff


	//   ....[63]....
        /*0194*/ 	.word	0xffffffff


	//   ....[64]....
        /*0198*/ 	.word	0xffffffff


	//   ....[65]....
        /*019c*/ 	.word	0xffffffff


	//   ....[66]....
        /*01a0*/ 	.word	0xffffffff


	//   ....[67]....
        /*01a4*/ 	.word	0xffffffff


	//   ....[68]....
        /*01a8*/ 	.word	0xffffffff


	//   ....[69]....
        /*01ac*/ 	.word	0xffffffff


	//   ....[70]....
        /*01b0*/ 	.word	0xffffffff


	//   ....[71]....
        /*01b4*/ 	.word	0xffffffff


	//   ....[72]....
        /*01b8*/ 	.word	0xffffffff


	//   ....[73]....
        /*01bc*/ 	.word	0xffffffff


	//   ....[74]....
        /*01c0*/ 	.word	0xffffffff


	//   ....[75]....
        /*01c4*/ 	.word	0xffffffff


	//   ....[76]....
        /*01c8*/ 	.word	0xffffffff


	//   ....[77]....
        /*01cc*/ 	.word	0xffffffff


	//   ....[78]....
        /*01d0*/ 	.word	0xffffffff


	//   ....[79]....
        /*01d4*/ 	.word	0xffffffff


	//   ....[80]....
        /*01d8*/ 	.word	0xffffffff


	//   ....[81]....
        /*01dc*/ 	.word	0xffffffff


	//   ....[82]....
        /*01e0*/ 	.word	0xffffffff


	//   ....[83]....
        /*01e4*/ 	.word	0xffffffff


	//   ....[84]....
        /*01e8*/ 	.word	0xffffffff


	//   ....[85]....
        /*01ec*/ 	.word	0xffffffff


	//   ....[86]....
        /*01f0*/ 	.word	0xffffffff


	//   ....[87]....
        /*01f4*/ 	.word	0xffffffff


	//   ....[88]....
        /*01f8*/ 	.word	0xffffffff


	//   ....[89]....
        /*01fc*/ 	.word	0xffffffff


	//   ....[90]....
        /*0200*/ 	.word	0xffffffff


	//   ....[91]....
        /*0204*/ 	.word	0xffffffff


	//   ....[92]....
        /*0208*/ 	.word	0xffffffff


	//   ....[93]....
        /*020c*/ 	.word	0xffffffff


	//   ....[94]....
        /*0210*/ 	.word	0xffffffff


	//   ....[95]....
        /*0214*/ 	.word	0xffffffff


	//   ....[96]....
        /*0218*/ 	.word	0xffffffff


	//   ....[97]....
        /*021c*/ 	.word	0xffffffff


	//   ....[98]....
        /*0220*/ 	.word	0xffffffff


	//   ....[99]....
        /*0224*/ 	.word	0xffffffff


	//   ....[100]....
        /*0228*/ 	.word	0xffffffff


	//   ....[101]....
        /*022c*/ 	.word	0xffffffff


	//   ....[102]....
        /*0230*/ 	.word	0xffffffff


	//   ....[103]....
        /*0234*/ 	.word	0xffffffff


	//   ....[104]....
        /*0238*/ 	.word	0xffffffff


	//   ....[105]....
        /*023c*/ 	.word	0xffffffff


	//   ....[106]....
        /*0240*/ 	.word	0xffffffff


	//   ....[107]....
        /*0244*/ 	.word	0xffffffff


	//   ....[108]....
        /*0248*/ 	.word	0xffffffff


	//   ....[109]....
        /*024c*/ 	.word	0xffffffff


	//   ....[110]....
        /*0250*/ 	.word	0xffffffff


	//   ....[111]....
        /*0254*/ 	.word	0xffffffff


	//   ....[112]....
        /*0258*/ 	.word	0xffffffff


	//   ....[113]....
        /*025c*/ 	.word	0xffffffff


	//   ....[114]....
        /*0260*/ 	.word	0xffffffff


	//   ....[115]....
        /*0264*/ 	.word	0xffffffff


	//   ....[116]....
        /*0268*/ 	.word	0xffffffff


	//   ....[117]....
        /*026c*/ 	.word	0xffffffff


	//   ....[118]....
        /*0270*/ 	.word	0xffffffff


	//   ....[119]....
        /*0274*/ 	.word	0xffffffff


	//   ....[120]....
        /*0278*/ 	.word	0x0500000f


	//   ....[121]....
        /*027c*/ 	.word	0x0500000f


	//   ....[122]....
        /*0280*/ 	.word	0x0500000f


	//   ....[123]....
        /*0284*/ 	.word	0x0500000f


	//   ....[124]....
        /*0288*/ 	.word	0x0500000f


	//   ....[125]....
        /*028c*/ 	.word	0x0500000f


	//   ....[126]....
        /*0290*/ 	.word	0x0500000f


	//   ....[127]....
        /*0294*/ 	.word	0x0500000f


	//   ....[128]....
        /*0298*/ 	.word	0x0500000f


	//   ....[129]....
        /*029c*/ 	.word	0x0500000f


	//   ....[130]....
        /*02a0*/ 	.word	0x0500000f


	//   ....[131]....
        /*02a4*/ 	.word	0x0500000f


	//   ....[132]....
        /*02a8*/ 	.word	0x0500000f


	//   ....[133]....
        /*02ac*/ 	.word	0x0500000f


	//   ....[134]....
        /*02b0*/ 	.word	0x0500000f


	//   ....[135]....
        /*02b4*/ 	.word	0x0500000f


	//   ....[136]....
        /*02b8*/ 	.word	0x0500000f


	//   ....[137]....
        /*02bc*/ 	.word	0x0500000f


	//   ....[138]....
        /*02c0*/ 	.word	0x0500000f


	//   ....[139]....
        /*02c4*/ 	.word	0x0500000f


	//   ....[140]....
        /*02c8*/ 	.word	0x0500000f


	//   ....[141]....
        /*02cc*/ 	.word	0x0500000f


	//   ....[142]....
        /*02d0*/ 	.word	0x0500000f


	//   ....[143]....
        /*02d4*/ 	.word	0x0500000f


	//   ....[144]....
        /*02d8*/ 	.word	0x0500000f


	//   ....[145]....
        /*02dc*/ 	.word	0x0500000f


	//   ....[146]....
        /*02e0*/ 	.word	0x0500000f


	//   ....[147]....
        /*02e4*/ 	.word	0x0500000f


	//   ....[148]....
        /*02e8*/ 	.word	0x0500000f


	//   ....[149]....
        /*02ec*/ 	.word	0x0500000f


	//   ....[150]....
        /*02f0*/ 	.word	0x0500000f


	//   ....[151]....
        /*02f4*/ 	.word	0x0500000f


	//   ....[152]....
        /*02f8*/ 	.word	0x0500000f


	//   ....[153]....
        /*02fc*/ 	.word	0x0500000f


	//   ....[154]....
        /*0300*/ 	.word	0x0500000f


	//   ....[155]....
        /*0304*/ 	.word	0x0500000f


	//   ....[156]....
        /*0308*/ 	.word	0x0500000f


	//   ....[157]....
        /*030c*/ 	.word	0x0500000f


	//   ....[158]....
        /*0310*/ 	.word	0x0500000f


	//   ....[159]....
        /*0314*/ 	.word	0x0500000f


	//   ....[160]....
        /*0318*/ 	.word	0x0500000f


	//   ....[161]....
        /*031c*/ 	.word	0x0500000f


	//   ....[162]....
        /*0320*/ 	.word	0x0500000f


	//   ....[163]....
        /*0324*/ 	.word	0x0500000f


	//   ....[164]....
        /*0328*/ 	.word	0x0500000f


	//   ....[165]....
        /*032c*/ 	.word	0x0500000f


	//   ....[166]....
        /*0330*/ 	.word	0x0500000f


	//   ....[167]....
        /*0334*/ 	.word	0x0500000f


	//   ....[168]....
        /*0338*/ 	.word	0x0500000f


	//   ....[169]....
        /*033c*/ 	.word	0x0500000f


	//   ....[170]....
        /*0340*/ 	.word	0x0500000f


	//   ....[171]....
        /*0344*/ 	.word	0x0500000f


	//   ....[172]....
        /*0348*/ 	.word	0x0500000f


	//   ....[173]....
        /*034c*/ 	.word	0x0500000f


	//   ....[174]....
        /*0350*/ 	.word	0x0500000f


	//   ....[175]....
        /*0354*/ 	.word	0x0500000f


	//   ....[176]....
        /*0358*/ 	.word	0x0500000f


	//   ....[177]....
        /*035c*/ 	.word	0x0500000f


	//   ....[178]....
        /*0360*/ 	.word	0x0500000f


	//   ....[179]....
        /*0364*/ 	.word	0x0500000f


	//   ....[180]....
        /*0368*/ 	.word	0x0500000f


	//   ....[181]....
        /*036c*/ 	.word	0x0500000f


	//   ....[182]....
        /*0370*/ 	.word	0x0500000f


	//   ....[183]....
        /*0374*/ 	.word	0x0500000f


	//   ....[184]....
        /*0378*/ 	.word	0x0500000f


	//   ....[185]....
        /*037c*/ 	.word	0x0500000f


	//   ....[186]....
        /*0380*/ 	.word	0x0500000f


	//----- nvinfo : EIATTR_COOP_GROUP_INSTR_OFFSETS
	.align		4
.L_321:
        /*0384*/ 	.byte	0x04, 0x28
        /*0386*/ 	.short	(.L_323 - .L_322)


	//   ....[0]....
.L_322:
        /*0388*/ 	.word	0x00000080


	//   ....[1]....
        /*038c*/ 	.word	0x00000090


	//   ....[2]....
        /*0390*/ 	.word	0x000002d0


	//   ....[3]....
        /*0394*/ 	.word	0x00000430


	//   ....[4]....
        /*0398*/ 	.word	0x00000550


	//   ....[5]....
        /*039c*/ 	.word	0x000006b0


	//   ....[6]....
        /*03a0*/ 	.word	0x00001960


	//   ....[7]....
        /*03a4*/ 	.word	0x000020e0


	//   ....[8]....
        /*03a8*/ 	.word	0x00002300


	//   ....[9]....
        /*03ac*/ 	.word	0x00003030


	//   ....[10]....
        /*03b0*/ 	.word	0x00003140


	//   ....[11]....
        /*03b4*/ 	.word	0x00003770


	//   ....[12]....
        /*03b8*/ 	.word	0x000037d0


	//   ....[13]....
        /*03bc*/ 	.word	0x000049d0


	//   ....[14]....
        /*03c0*/ 	.word	0x00005400


	//   ....[15]....
        /*03c4*/ 	.word	0x00005980


	//   ....[16]....
        /*03c8*/ 	.word	0x00005aa0


	//   ....[17]....
        /*03cc*/ 	.word	0x000060c0


	//   ....[18]....
        /*03d0*/ 	.word	0x00006170


	//   ....[19]....
        /*03d4*/ 	.word	0x00007d50


	//   ....[20]....
        /*03d8*/ 	.word	0x00007d80


	//   ....[21]....
        /*03dc*/ 	.word	0x000081e0


	//   ....[22]....
        /*03e0*/ 	.word	0x000083b0


	//   ....[23]....
        /*03e4*/ 	.word	0x000099e0


	//   ....[24]....
        /*03e8*/ 	.word	0x00009bd0


	//   ....[25]....
        /*03ec*/ 	.word	0x0000a990


	//   ....[26]....
        /*03f0*/ 	.word	0x0000aab0


	//   ....[27]....
        /*03f4*/ 	.word	0x0000b120


	//   ....[28]....
        /*03f8*/ 	.word	0x0000b240


	//   ....[29]....
        /*03fc*/ 	.word	0x0000c5e0


	//   ....[30]....
        /*0400*/ 	.word	0x0000c660


	//   ....[31]....
        /*0404*/ 	.word	0x0000c6d0


	//   ....[32]....
        /*0408*/ 	.word	0x0000c720


	//   ....[33]....
        /*040c*/ 	.word	0x0000e250


	//   ....[34]....
        /*0410*/ 	.word	0x0000e280


	//   ....[35]....
        /*0414*/ 	.word	0x0000e2b0


	//   ....[36]....
        /*0418*/ 	.word	0x0000e310


	//   ....[37]....
        /*041c*/ 	.word	0x0000e820


	//   ....[38]....
        /*0420*/ 	.word	0x0000e850


	//   ....[39]....
        /*0424*/ 	.word	0x0000e990


	//   ....[40]....
        /*0428*/ 	.word	0x0000e9b0


	//   ....[41]....
        /*042c*/ 	.word	0x0000eaf0


	//   ....[42]....
        /*0430*/ 	.word	0x0000eb10


	//   ....[43]....
        /*0434*/ 	.word	0x0000ec60


	//   ....[44]....
        /*0438*/ 	.word	0x0000ec80


	//   ....[45]....
        /*043c*/ 	.word	0x0000f3a0


	//   ....[46]....
        /*0440*/ 	.word	0x0000f3c0


	//   ....[47]....
        /*0444*/ 	.word	0x0000f500


	//   ....[48]....
        /*0448*/ 	.word	0x0000f520


	//   ....[49]....
        /*044c*/ 	.word	0x0000f660


	//   ....[50]....
        /*0450*/ 	.word	0x0000f680


	//   ....[51]....
        /*0454*/ 	.word	0x0000f7d0


	//   ....[52]....
        /*0458*/ 	.word	0x0000f7f0


	//   ....[53]....
        /*045c*/ 	.word	0x0000fa00


	//   ....[54]....
        /*0460*/ 	.word	0x00011150


	//   ....[55]....
        /*0464*/ 	.word	0x00011170


	//   ....[56]....
        /*0468*/ 	.word	0x00011180


	//   ....[57]....
        /*046c*/ 	.word	0x000111c0


	//   ....[58]....
        /*0470*/ 	.word	0x00011210


	//   ....[59]....
        /*0474*/ 	.word	0x00011230


	//   ....[60]....
        /*0478*/ 	.word	0x00011280


	//   ....[61]....
        /*047c*/ 	.word	0x000112a0


	//   ....[62]....
        /*0480*/ 	.word	0x000112f0


	//   ....[63]....
        /*0484*/ 	.word	0x00011310


	//   ....[64]....
        /*0488*/ 	.word	0x00011340


	//   ....[65]....
        /*048c*/ 	.word	0x00011370


	//   ....[66]....
        /*0490*/ 	.word	0x000119a0


	//   ....[67]....
        /*0494*/ 	.word	0x000119c0


	//   ....[68]....
        /*0498*/ 	.word	0x000119f0


	//   ....[69]....
        /*049c*/ 	.word	0x00011a30


	//   ....[70]....
        /*04a0*/ 	.word	0x00011a80


	//   ....[71]....
        /*04a4*/ 	.word	0x00011aa0


	//   ....[72]....
        /*04a8*/ 	.word	0x00011af0


	//   ....[73]....
        /*04ac*/ 	.word	0x00011b10


	//   ....[74]....
        /*04b0*/ 	.word	0x00011b60


	//   ....[75]....
        /*04b4*/ 	.word	0x00011b80


	//   ....[76]....
        /*04b8*/ 	.word	0x00011bd0


	//   ....[77]....
        /*04bc*/ 	.word	0x00011bf0


	//   ....[78]....
        /*04c0*/ 	.word	0x00011c40


	//   ....[79]....
        /*04c4*/ 	.word	0x00011c60


	//   ....[80]....
        /*04c8*/ 	.word	0x00011c90


	//   ....[81]....
        /*04cc*/ 	.word	0x00011cb0


	//   ....[82]....
        /*04d0*/ 	.word	0x000120e0


	//   ....[83]....
        /*04d4*/ 	.word	0x00012130


	//   ....[84]....
        /*04d8*/ 	.word	0x00012150


	//   ....[85]....
        /*04dc*/ 	.word	0x00012220


	//   ....[86]....
        /*04e0*/ 	.word	0x00012230


	//   ....[87]....
        /*04e4*/ 	.word	0x00012260


	//   ....[88]....
        /*04e8*/ 	.word	0x000122f0


	//   ....[89]....
        /*04ec*/ 	.word	0x00012390


	//   ....[90]....
        /*04f0*/ 	.word	0x000123b0


	//   ....[91]....
        /*04f4*/ 	.word	0x00012450


	//   ....[92]....
        /*04f8*/ 	.word	0x00012470


	//   ....[93]....
        /*04fc*/ 	.word	0x00012480


	//   ....[94]....
        /*0500*/ 	.word	0x00012ba0


	//   ....[95]....
        /*0504*/ 	.word	0x00012bc0


	//   ....[96]....
        /*0508*/ 	.word	0x00012bd0


	//   ....[97]....
        /*050c*/ 	.word	0x00012be0


	//   ....[98]....
        /*0510*/ 	.word	0x00012c00


	//   ....[99]....
        /*0514*/ 	.word	0x00012c60


	//   ....[100]....
        /*0518*/ 	.word	0x00012c80


	//   ....[101]....
        /*051c*/ 	.word	0x00012c90


	//   ....[102]....
        /*0520*/ 	.word	0x00012cd0


	//   ....[103]....
        /*0524*/ 	.word	0x00012d00


	//   ....[104]....
        /*0528*/ 	.word	0x00012d10


	//   ....[105]....
        /*052c*/ 	.word	0x00012d30


	//   ....[106]....
        /*0530*/ 	.word	0x00013090


	//   ....[107]....
        /*0534*/ 	.word	0x000130b0


	//   ....[108]....
        /*0538*/ 	.word	0x000130c0


	//   ....[109]....
        /*053c*/ 	.word	0x000130d0


	//   ....[110]....
        /*0540*/ 	.word	0x000130e0


	//   ....[111]....
        /*0544*/ 	.word	0x00013100


	//   ....[112]....
        /*0548*/ 	.word	0x00013170


	//   ....[113]....
        /*054c*/ 	.word	0x00013190


	//   ....[114]....
        /*0550*/ 	.word	0x000131f0


	//   ....[115]....
        /*0554*/ 	.word	0x00013200


	//   ....[116]....
        /*0558*/ 	.word	0x00013270


	//   ....[117]....
        /*055c*/ 	.word	0x000132e0


	//   ....[118]....
        /*0560*/ 	.word	0x00013720


	//   ....[119]....
        /*0564*/ 	.word	0x00013900


	//   ....[120]....
        /*0568*/ 	.word	0x00013f50


	//   ....[121]....
        /*056c*/ 	.word	0x00014030


	//   ....[122]....
        /*0570*/ 	.word	0x000140d0


	//   ....[123]....
        /*0574*/ 	.word	0x00014150


	//   ....[124]....
        /*0578*/ 	.word	0x00014200


	//   ....[125]....
        /*057c*/ 	.word	0x00014260


	//   ....[126]....
        /*0580*/ 	.word	0x00014320


	//   ....[127]....
        /*0584*/ 	.word	0x00014380


	//   ....[128]....
        /*0588*/ 	.word	0x00014440


	//   ....[129]....
        /*058c*/ 	.word	0x000144a0


	//   ....[130]....
        /*0590*/ 	.word	0x00014560


	//   ....[131]....
        /*0594*/ 	.word	0x000145c0


	//   ....[132]....
        /*0598*/ 	.word	0x00014660


	//   ....[133]....
        /*059c*/ 	.word	0x000146f0


	//   ....[134]....
        /*05a0*/ 	.word	0x00014760


	//   ....[135]....
        /*05a4*/ 	.word	0x000147e0


	//   ....[136]....
        /*05a8*/ 	.word	0x00014880


	//   ....[137]....
        /*05ac*/ 	.word	0x000148e0


	//   ....[138]....
        /*05b0*/ 	.word	0x000149a0


	//   ....[139]....
        /*05b4*/ 	.word	0x00014a00


	//   ....[140]....
        /*05b8*/ 	.word	0x00014ac0


	//   ....[141]....
        /*05bc*/ 	.word	0x00014b20


	//   ....[142]....
        /*05c0*/ 	.word	0x00014be0


	//   ....[143]....
        /*05c4*/ 	.word	0x00014c40


	//   ....[144]....
        /*05c8*/ 	.word	0x00014d00


	//   ....[145]....
        /*05cc*/ 	.word	0x00014d60


	//   ....[146]....
        /*05d0*/ 	.word	0x00014e20


	//   ....[147]....
        /*05d4*/ 	.word	0x00014e80


	//   ....[148]....
        /*05d8*/ 	.word	0x00014f20


	//   ....[149]....
        /*05dc*/ 	.word	0x00015050


	//   ....[150]....
        /*05e0*/ 	.word	0x00015120


	//   ....[151]....
        /*05e4*/ 	.word	0x000151b0


	//   ....[152]....
        /*05e8*/ 	.word	0x000152e0


	//   ....[153]....
        /*05ec*/ 	.word	0x00015340


	//   ....[154]....
        /*05f0*/ 	.word	0x00015450


	//   ....[155]....
        /*05f4*/ 	.word	0x000154b0


	//   ....[156]....
        /*05f8*/ 	.word	0x000155c0


	//   ....[157]....
        /*05fc*/ 	.word	0x00015620


	//   ....[158]....
        /*0600*/ 	.word	0x00015730


	//   ....[159]....
        /*0604*/ 	.word	0x00015790


	//   ....[160]....
        /*0608*/ 	.word	0x00015850


	//   ....[161]....
        /*060c*/ 	.word	0x000159b0


	//   ....[162]....
        /*0610*/ 	.word	0x00015a50


	//   ....[163]....
        /*0614*/ 	.word	0x00015ab0


	//   ....[164]....
        /*0618*/ 	.word	0x00015b50


	//   ....[165]....
        /*061c*/ 	.word	0x00015bb0


	//   ....[166]....
        /*0620*/ 	.word	0x00015c60


	//   ....[167]....
        /*0624*/ 	.word	0x00015cc0


	//   ....[168]....
        /*0628*/ 	.word	0x00015d60


	//   ....[169]....
        /*062c*/ 	.word	0x00015dc0


	//   ....[170]....
        /*0630*/ 	.word	0x00015e60


	//   ....[171]....
        /*0634*/ 	.word	0x00015ec0


	//   ....[172]....
        /*0638*/ 	.word	0x00015f60


	//   ....[173]....
        /*063c*/ 	.word	0x00016040


	//   ....[174]....
        /*0640*/ 	.word	0x000160e0


	//   ....[175]....
        /*0644*/ 	.word	0x00016140


	//   ....[176]....
        /*0648*/ 	.word	0x00016210


	//   ....[177]....
        /*064c*/ 	.word	0x00016270


	//   ....[178]....
        /*0650*/ 	.word	0x00016340


	//   ....[179]....
        /*0654*/ 	.word	0x000163a0


	//   ....[180]....
        /*0658*/ 	.word	0x00016470


	//   ....[181]....
        /*065c*/ 	.word	0x000164d0


	//   ....[182]....
        /*0660*/ 	.word	0x000165a0


	//   ....[183]....
        /*0664*/ 	.word	0x00016600


	//   ....[184]....
        /*0668*/ 	.word	0x000166d0


	//   ....[185]....
        /*066c*/ 	.word	0x00016760


	//   ....[186]....
        /*0670*/ 	.word	0x00016880


	//----- nvinfo : EIATTR_REG_RECONFIG
	.align		4
.L_323:
        /*0674*/ 	.byte	0x01, 0x54
	.zero		2


	//----- nvinfo : EIATTR_SYSCALL_OFFSETS
	.align		4
        /*0678*/ 	.byte	0x04, 0x46
        /*067a*/ 	.short	(.L_325 - .L_324)


	//   ....[0]....
.L_324:
        /*067c*/ 	.word	0x00001b40


	//   ....[1]....
        /*0680*/ 	.word	0x000108f0


	//   ....[2]....
        /*0684*/ 	.word	0x00010a40


	//   ....[3]....
        /*0688*/ 	.word	0x00010b30


	//   ....[4]....
        /*068c*/ 	.word	0x00011650


	//----- nvinfo : EIATTR_MBARRIER_INSTR_OFFSETS
	.align		4
.L_325:
        /*0690*/ 	.byte	0x04, 0x39
        /*0692*/ 	.short	(.L_327 - .L_326)


	//   ....[0]....
.L_326:
        /*0694*/ 	.word	0x00000180
        /*0698*/ 	.word	0x000000ff
        /*069c*/ 	.word	0x00022800
        /*06a0*/ 	.short	0x0100
        /*06a2*/ 	.byte	0x08
	.zero		1


	//   ....[1]....
        /*06a4*/ 	.word	0x00000190
        /*06a8*/ 	.word	0x000000ff
        /*06ac*/ 	.word	0x00022820
        /*06b0*/ 	.short	0x0100
        /*06b2*/ 	.byte	0x08
	.zero		1


	//   ....[2]....
        /*06b4*/ 	.word	0x00000280
        /*06b8*/ 	.word	0x000000ff
        /*06bc*/ 	.word	0x00022830
        /*06c0*/ 	.short	0x0100
        /*06c2*/ 	.byte	0x08
	.zero		1


	//   ....[3]....
        /*06c4*/ 	.word	0x00000290
        /*06c8*/ 	.word	0x000000ff
        /*06cc*/ 	.word	0x00022840
        /*06d0*/ 	.short	0x0100
        /*06d2*/ 	.byte	0x08
	.zero		1


	//   ....[4]....
        /*06d4*/ 	.word	0x000002a0
        /*06d8*/ 	.word	0x000000ff
        /*06dc*/ 	.word	0x00022838
        /*06e0*/ 	.short	0x0100
        /*06e2*/ 	.byte	0x08
	.zero		1


	//   ....[5]....
        /*06e4*/ 	.word	0x000002b0
        /*06e8*/ 	.word	0x000000ff
        /*06ec*/ 	.word	0x00022848
        /*06f0*/ 	.short	0x0100
        /*06f2*/ 	.byte	0x08
	.zero		1


	//   ....[6]....
        /*06f4*/ 	.word	0x000003e0
        /*06f8*/ 	.word	0x000000ff
        /*06fc*/ 	.word	0x00022850
        /*0700*/ 	.short	0x0100
        /*0702*/ 	.byte	0x08
	.zero		1


	//   ....[7]....
        /*0704*/ 	.word	0x000003f0
        /*0708*/ 	.word	0x000000ff
        /*070c*/ 	.word	0x00022860
        /*0710*/ 	.short	0x0100
        /*0712*/ 	.byte	0x08
	.zero		1


	//   ....[8]....
        /*0714*/ 	.word	0x00000400
        /*0718*/ 	.word	0x000000ff
        /*071c*/ 	.word	0x00022858
        /*0720*/ 	.short	0x0100
        /*0722*/ 	.byte	0x08
	.zero		1


	//   ....[9]....
        /*0724*/ 	.word	0x00000410
        /*0728*/ 	.word	0x000000ff
        /*072c*/ 	.word	0x00022868
        /*0730*/ 	.short	0x0100
        /*0732*/ 	.byte	0x08
	.zero		1


	//   ....[10]....
        /*0734*/ 	.word	0x00000500
        /*0738*/ 	.word	0x000000ff
        /*073c*/ 	.word	0x00022870
        /*0740*/ 	.short	0x0100
        /*0742*/ 	.byte	0x06
	.zero		1


	//   ....[11]....
        /*0744*/ 	.word	0x00000510
        /*0748*/ 	.word	0x000000ff
        /*074c*/ 	.word	0x00022880
        /*0750*/ 	.short	0x0100
        /*0752*/ 	.byte	0x06
	.zero		1


	//   ....[12]....
        /*0754*/ 	.word	0x00000520
        /*0758*/ 	.word	0x000000ff
        /*075c*/ 	.word	0x00022878
        /*0760*/ 	.short	0x0100
        /*0762*/ 	.byte	0x06
	.zero		1


	//   ....[13]....
        /*0764*/ 	.word	0x00000530
        /*0768*/ 	.word	0x000000ff
        /*076c*/ 	.word	0x00022888
        /*0770*/ 	.short	0x0100
        /*0772*/ 	.byte	0x06
	.zero		1


	//   ....[14]....
        /*0774*/ 	.word	0x00000660
        /*0778*/ 	.word	0x000000ff
        /*077c*/ 	.word	0x00022890
        /*0780*/ 	.short	0x0100
        /*0782*/ 	.byte	0x08
	.zero		1


	//   ....[15]....
        /*0784*/ 	.word	0x00000670
        /*0788*/ 	.word	0x000000ff
        /*078c*/ 	.word	0x000228a0
        /*0790*/ 	.short	0x0100
        /*0792*/ 	.byte	0x08
	.zero		1


	//   ....[16]....
        /*0794*/ 	.word	0x00000680
        /*0798*/ 	.word	0x000000ff
        /*079c*/ 	.word	0x00022898
        /*07a0*/ 	.short	0x0100
        /*07a2*/ 	.byte	0x08
	.zero		1


	//   ....[17]....
        /*07a4*/ 	.word	0x00000690
        /*07a8*/ 	.word	0x000000ff
        /*07ac*/ 	.word	0x000228a8
        /*07b0*/ 	.short	0x0100
        /*07b2*/ 	.byte	0x08
	.zero		1


	//   ....[18]....
        /*07b4*/ 	.word	0x000007d0
        /*07b8*/ 	.word	0x000000ff
        /*07bc*/ 	.word	0x000228b0
        /*07c0*/ 	.short	0x0100
        /*07c2*/ 	.byte	0x08
	.zero		1


	//   ....[19]....
        /*07c4*/ 	.word	0x000007e0
        /*07c8*/ 	.word	0x000000ff
        /*07cc*/ 	.word	0x000228c0
        /*07d0*/ 	.short	0x0100
        /*07d2*/ 	.byte	0x08
	.zero		1


	//   ....[20]....
        /*07d4*/ 	.word	0x000007f0
        /*07d8*/ 	.word	0x000000ff
        /*07dc*/ 	.word	0x000228b8
        /*07e0*/ 	.short	0x0100
        /*07e2*/ 	.byte	0x08
	.zero		1


	//   ....[21]....
        /*07e4*/ 	.word	0x00000800
        /*07e8*/ 	.word	0x000000ff
        /*07ec*/ 	.word	0x000228c8
        /*07f0*/ 	.short	0x0100
        /*07f2*/ 	.byte	0x08
	.zero		1


	//   ....[22]....
        /*07f4*/ 	.word	0x00001bf0
        /*07f8*/ 	.word	0x00000007
        /*07fc*/ 	.word	0x00022800
        /*0800*/ 	.short	0x010a
        /*0802*/ 	.byte	0x3f
	.zero		1


	//   ....[23]....
        /*0804*/ 	.word	0x00001cc0
        /*0808*/ 	.word	0x000000ff
        /*080c*/ 	.word	0x00022830
        /*0810*/ 	.short	0x010a
        /*0812*/ 	.byte	0x18
	.zero		1


	//   ....[24]....
        /*0814*/ 	.word	0x00001d00
        /*0818*/ 	.word	0x000000ff
        /*081c*/ 	.word	0x00022830
        /*0820*/ 	.short	0x010a
        /*0822*/ 	.byte	0x18
	.zero		1


	//   ....[25]....
        /*0824*/ 	.word	0x00002080
        /*0828*/ 	.word	0x000000ff
        /*082c*/ 	.word	0x00000000
        /*0830*/ 	.short	0x0101
        /*0832*/ 	.byte	0x05
	.zero		1


	//   ....[26]....
        /*0834*/ 	.word	0x00003fe0
        /*0838*/ 	.word	0x000000ff
        /*083c*/ 	.word	0x00022850
        /*0840*/ 	.short	0x010a
        /*0842*/ 	.byte	0x18
	.zero		1


	//   ....[27]....
        /*0844*/ 	.word	0x00004020
        /*0848*/ 	.word	0x000000ff
        /*084c*/ 	.word	0x00022850
        /*0850*/ 	.short	0x010a
        /*0852*/ 	.byte	0x18
	.zero		1


	//   ....[28]....
        /*0854*/ 	.word	0x00004370
        /*0858*/ 	.word	0x000000ff
        /*085c*/ 	.word	0x00000000
        /*0860*/ 	.short	0x0101
        /*0862*/ 	.byte	0x18
	.zero		1


	//   ....[29]....
        /*0864*/ 	.word	0x000046f0
        /*0868*/ 	.word	0x000000ff
        /*086c*/ 	.word	0x00022830
        /*0870*/ 	.short	0x010a
        /*0872*/ 	.byte	0x19
	.zero		1


	//   ....[30]....
        /*0874*/ 	.word	0x00004730
        /*0878*/ 	.word	0x000000ff
        /*087c*/ 	.word	0x00022830
        /*0880*/ 	.short	0x010a
        /*0882*/ 	.byte	0x19
	.zero		1


	//   ....[31]....
        /*0884*/ 	.word	0x00004980
        /*0888*/ 	.word	0x000000ff
        /*088c*/ 	.word	0x00000000
        /*0890*/ 	.short	0x0101
        /*0892*/ 	.byte	0x0a
	.zero		1


	//   ....[32]....
        /*0894*/ 	.word	0x00007270
        /*0898*/ 	.word	0x000000ff
        /*089c*/ 	.word	0x00022850
        /*08a0*/ 	.short	0x010a
        /*08a2*/ 	.byte	0x19
	.zero		1


	//   ....[33]....
        /*08a4*/ 	.word	0x000072c0
        /*08a8*/ 	.word	0x000000ff
        /*08ac*/ 	.word	0x00022850
        /*08b0*/ 	.short	0x010a
        /*08b2*/ 	.byte	0x19
	.zero		1


	//   ....[34]....
        /*08b4*/ 	.word	0x000075b0
        /*08b8*/ 	.word	0x000000ff
        /*08bc*/ 	.word	0x00000000
        /*08c0*/ 	.short	0x0101
        /*08c2*/ 	.byte	0x19
	.zero		1


	//   ....[35]....
        /*08c4*/ 	.word	0x00007990
        /*08c8*/ 	.word	0x000000ff
        /*08cc*/ 	.word	0x00022830
        /*08d0*/ 	.short	0x010a
        /*08d2*/ 	.byte	0x19
	.zero		1


	//   ....[36]....
        /*08d4*/ 	.word	0x000079d0
        /*08d8*/ 	.word	0x000000ff
        /*08dc*/ 	.word	0x00022830
        /*08e0*/ 	.short	0x010a
        /*08e2*/ 	.byte	0x19
	.zero		1


	//   ....[37]....
        /*08e4*/ 	.word	0x00007c00
        /*08e8*/ 	.word	0x000000ff
        /*08ec*/ 	.word	0x00000000
        /*08f0*/ 	.short	0x0101
        /*08f2*/ 	.byte	0x0a
	.zero		1


	//   ....[38]....
        /*08f4*/ 	.word	0x00009260
        /*08f8*/ 	.word	0x000000ff
        /*08fc*/ 	.word	0x00022850
        /*0900*/ 	.short	0x010a
        /*0902*/ 	.byte	0x19
	.zero		1


	//   ....[39]....
        /*0904*/ 	.word	0x000092b0
        /*0908*/ 	.word	0x000000ff
        /*090c*/ 	.word	0x00022850
        /*0910*/ 	.short	0x010a
        /*0912*/ 	.byte	0x19
	.zero		1


	//   ....[40]....
        /*0914*/ 	.word	0x00009580
        /*0918*/ 	.word	0x000000ff
        /*091c*/ 	.word	0x00000000
        /*0920*/ 	.short	0x0101
        /*0922*/ 	.byte	0x19
	.zero		1


	//   ....[41]....
        /*0924*/ 	.word	0x00009710
        /*0928*/ 	.word	0x000000ff
        /*092c*/ 	.word	0x00022830
        /*0930*/ 	.short	0x010a
        /*0932*/ 	.byte	0x18
	.zero		1


	//   ....[42]....
        /*0934*/ 	.word	0x00009750
        /*0938*/ 	.word	0x000000ff
        /*093c*/ 	.word	0x00022830
        /*0940*/ 	.short	0x010a
        /*0942*/ 	.byte	0x18
	.zero		1


	//   ....[43]....
        /*0944*/ 	.word	0x00009990
        /*0948*/ 	.word	0x000000ff
        /*094c*/ 	.word	0x00000000
        /*0950*/ 	.short	0x0101
        /*0952*/ 	.byte	0x0a
	.zero		1


	//   ....[44]....
        /*0954*/ 	.word	0x0000c280
        /*0958*/ 	.word	0x000000ff
        /*095c*/ 	.word	0x00022850
        /*0960*/ 	.short	0x010a
        /*0962*/ 	.byte	0x18
	.zero		1


	//   ....[45]....
        /*0964*/ 	.word	0x0000c2d0
        /*0968*/ 	.word	0x000000ff
        /*096c*/ 	.word	0x00022850
        /*0970*/ 	.short	0x010a
        /*0972*/ 	.byte	0x18
	.zero		1


	//   ....[46]....
        /*0974*/ 	.word	0x0000c5c0
        /*0978*/ 	.word	0x000000ff
        /*097c*/ 	.word	0x00000000
        /*0980*/ 	.short	0x0101
        /*0982*/ 	.byte	0x18
	.zero		1


	//   ....[47]....
        /*0984*/ 	.word	0x0000e840
        /*0988*/ 	.word	0x000000b0
        /*098c*/ 	.word	0x00000000
        /*0990*/ 	.short	0x0101
        /*0992*/ 	.byte	0x3f
	.zero		1


	//   ....[48]....
        /*0994*/ 	.word	0x00010f30
        /*0998*/ 	.word	0x00000016
        /*099c*/ 	.word	0x00022840
        /*09a0*/ 	.short	0x010a
        /*09a2*/ 	.byte	0x3f
	.zero		1


	//   ....[49]....
        /*09a4*/ 	.word	0x00011430
        /*09a8*/ 	.word	0x00000016
        /*09ac*/ 	.word	0x00022830
        /*09b0*/ 	.short	0x0107
        /*09b2*/ 	.byte	0x3f
	.zero		1


	//   ....[50]....
        /*09b4*/ 	.word	0x00011500
        /*09b8*/ 	.word	0x00000016
        /*09bc*/ 	.word	0x00022830
        /*09c0*/ 	.short	0x0101
        /*09c2*/ 	.byte	0x3f
	.zero		1


	//   ....[51]....
        /*09c4*/ 	.word	0x00011d70
        /*09c8*/ 	.word	0x00000011
        /*09cc*/ 	.word	0x00022800
        /*09d0*/ 	.short	0x0107
        /*09d2*/ 	.byte	0x3f
	.zero		1


	//   ....[52]....
        /*09d4*/ 	.word	0x00011e60
        /*09d8*/ 	.word	0x00000011
        /*09dc*/ 	.word	0x00022800
        /*09e0*/ 	.short	0x0101
        /*09e2*/ 	.byte	0x3f
	.zero		1


	//   ....[53]....
        /*09e4*/ 	.word	0x00011e80
        /*09e8*/ 	.word	0x00000011
        /*09ec*/ 	.word	0x00022820
        /*09f0*/ 	.short	0x010a
        /*09f2*/ 	.byte	0x3f
	.zero		1


	//   ....[54]....
        /*09f4*/ 	.word	0x00011f10
        /*09f8*/ 	.word	0x00000016
        /*09fc*/ 	.word	0x00022860
        /*0a00*/ 	.short	0x010a
        /*0a02*/ 	.byte	0x3f
	.zero		1


	//   ....[55]....
        /*0a04*/ 	.word	0x00012600
        /*0a08*/ 	.word	0x00000016
        /*0a0c*/ 	.word	0x00022850
        /*0a10*/ 	.short	0x0107
        /*0a12*/ 	.byte	0x3f
	.zero		1


	//   ....[56]....
        /*0a14*/ 	.word	0x000126d0
        /*0a18*/ 	.word	0x00000016
        /*0a1c*/ 	.word	0x00022850
        /*0a20*/ 	.short	0x0101
        /*0a22*/ 	.byte	0x3f
	.zero		1


	//   ....[57]....
        /*0a24*/ 	.word	0x00012a00
        /*0a28*/ 	.word	0x0000000a
        /*0a2c*/ 	.word	0x00022840
        /*0a30*/ 	.short	0x010a
        /*0a32*/ 	.byte	0x3f
	.zero		1


	//   ....[58]....
        /*0a34*/ 	.word	0x00012dd0
        /*0a38*/ 	.word	0x0000000a
        /*0a3c*/ 	.word	0x00022830
        /*0a40*/ 	.short	0x0107
        /*0a42*/ 	.byte	0x3f
	.zero		1


	//   ....[59]....
        /*0a44*/ 	.word	0x00012e90
        /*0a48*/ 	.word	0x0000000a
        /*0a4c*/ 	.word	0x00022830
        /*0a50*/ 	.short	0x0101
        /*0a52*/ 	.byte	0x3f
	.zero		1


	//   ....[60]....
        /*0a54*/ 	.word	0x00012ec0
        /*0a58*/ 	.word	0x0000000a
        /*0a5c*/ 	.word	0x00022860
        /*0a60*/ 	.short	0x010a
        /*0a62*/ 	.byte	0x3f
	.zero		1


	//   ....[61]....
        /*0a64*/ 	.word	0x000133e0
        /*0a68*/ 	.word	0x0000000a
        /*0a6c*/ 	.word	0x00022850
        /*0a70*/ 	.short	0x0107
        /*0a72*/ 	.byte	0x3f
	.zero		1


	//   ....[62]....
        /*0a74*/ 	.word	0x000134a0
        /*0a78*/ 	.word	0x0000000a
        /*0a7c*/ 	.word	0x00022850
        /*0a80*/ 	.short	0x0101
        /*0a82*/ 	.byte	0x3f
	.zero		1


	//   ....[63]....
        /*0a84*/ 	.word	0x00013880
        /*0a88*/ 	.word	0x00000005
        /*0a8c*/ 	.word	0x00022820
        /*0a90*/ 	.short	0x010a
        /*0a92*/ 	.byte	0x3f
	.zero		1


	//   ....[64]....
        /*0a94*/ 	.word	0x00013a00
        /*0a98*/ 	.word	0x00000003
        /*0a9c*/ 	.word	0x00022840
        /*0aa0*/ 	.short	0x010a
        /*0aa2*/ 	.byte	0x3f
	.zero		1


	//   ....[65]....
        /*0aa4*/ 	.word	0x00013aa0
        /*0aa8*/ 	.word	0x00000005
        /*0aac*/ 	.word	0x00022840
        /*0ab0*/ 	.short	0x010a
        /*0ab2*/ 	.byte	0x3f
	.zero		1


	//   ....[66]....
        /*0ab4*/ 	.word	0x00013ae0
        /*0ab8*/ 	.word	0x00000003
        /*0abc*/ 	.word	0x00022860
        /*0ac0*/ 	.short	0x010a
        /*0ac2*/ 	.byte	0x3f
	.zero		1


	//   ....[67]....
        /*0ac4*/ 	.word	0x00013b20
        /*0ac8*/ 	.word	0x00000005
        /*0acc*/ 	.word	0x00022860
        /*0ad0*/ 	.short	0x010a
        /*0ad2*/ 	.byte	0x3f
	.zero		1


	//   ....[68]....
        /*0ad4*/ 	.word	0x00013b80
        /*0ad8*/ 	.word	0x00000007
        /*0adc*/ 	.word	0x00022800
        /*0ae0*/ 	.short	0x010a
        /*0ae2*/ 	.byte	0x3f
	.zero		1


	//   ....[69]....
        /*0ae4*/ 	.word	0x00013be0
        /*0ae8*/ 	.word	0x00000000
        /*0aec*/ 	.word	0x00022830
        /*0af0*/ 	.short	0x010a
        /*0af2*/ 	.byte	0x3f
	.zero		1


	//   ....[70]....
        /*0af4*/ 	.word	0x00013c40
        /*0af8*/ 	.word	0x0000000a
        /*0afc*/ 	.word	0x00022850
        /*0b00*/ 	.short	0x010a
        /*0b02*/ 	.byte	0x3f
	.zero		1


	//   ....[71]....
        /*0b04*/ 	.word	0x00013ca0
        /*0b08*/ 	.word	0x00000003
        /*0b0c*/ 	.word	0x00022830
        /*0b10*/ 	.short	0x010a
        /*0b12*/ 	.byte	0x3f
	.zero		1


	//   ....[72]....
        /*0b14*/ 	.word	0x00013d00
        /*0b18*/ 	.word	0x0000000b
        /*0b1c*/ 	.word	0x00022850
        /*0b20*/ 	.short	0x010a
        /*0b22*/ 	.byte	0x3f
	.zero		1


	//   ....[73]....
        /*0b24*/ 	.word	0x00013d60
        /*0b28*/ 	.word	0x00000003
        /*0b2c*/ 	.word	0x00022830
        /*0b30*/ 	.short	0x010a
        /*0b32*/ 	.byte	0x3f
	.zero		1


	//   ....[74]....
        /*0b34*/ 	.word	0x00013dc0
        /*0b38*/ 	.word	0x00000009
        /*0b3c*/ 	.word	0x00022850
        /*0b40*/ 	.short	0x010a
        /*0b42*/ 	.byte	0x3f
	.zero		1


	//   ....[75]....
        /*0b44*/ 	.word	0x00013e20
        /*0b48*/ 	.word	0x00000003
        /*0b4c*/ 	.word	0x00022830
        /*0b50*/ 	.short	0x010a
        /*0b52*/ 	.byte	0x3f
	.zero		1


	//   ....[76]....
        /*0b54*/ 	.word	0x00013e80
        /*0b58*/ 	.word	0x00000009
        /*0b5c*/ 	.word	0x00022850
        /*0b60*/ 	.short	0x010a
        /*0b62*/ 	.byte	0x3f
	.zero		1


	//   ....[77]....
        /*0b64*/ 	.word	0x00013f80
        /*0b68*/ 	.word	0x00000016
        /*0b6c*/ 	.word	0x00022840
        /*0b70*/ 	.short	0x010a
        /*0b72*/ 	.byte	0x3f
	.zero		1


	//   ....[78]....
        /*0b74*/ 	.word	0x00014f50
        /*0b78*/ 	.word	0x00000011
        /*0b7c*/ 	.word	0x00022820
        /*0b80*/ 	.short	0x010a
        /*0b82*/ 	.byte	0x3f
	.zero		1


	//   ....[79]....
        /*0b84*/ 	.word	0x00014fa0
        /*0b88*/ 	.word	0x00000016
        /*0b8c*/ 	.word	0x00022860
        /*0b90*/ 	.short	0x010a
        /*0b92*/ 	.byte	0x3f
	.zero		1


	//   ....[80]....
        /*0b94*/ 	.word	0x00015900
        /*0b98*/ 	.word	0x0000000a
        /*0b9c*/ 	.word	0x00022840
        /*0ba0*/ 	.short	0x010a
        /*0ba2*/ 	.byte	0x3f
	.zero		1


	//   ....[81]....
        /*0ba4*/ 	.word	0x00015f90
        /*0ba8*/ 	.word	0x0000000a
        /*0bac*/ 	.word	0x00022860
        /*0bb0*/ 	.short	0x010a
        /*0bb2*/ 	.byte	0x3f
	.zero		1


	//   ....[82]....
        /*0bb4*/ 	.word	0x000167a0
        /*0bb8*/ 	.word	0x00000005
        /*0bbc*/ 	.word	0x00022820
        /*0bc0*/ 	.short	0x010a
        /*0bc2*/ 	.byte	0x3f
	.zero		1


	//   ....[83]....
        /*0bc4*/ 	.word	0x00016940
        /*0bc8*/ 	.word	0x00000003
        /*0bcc*/ 	.word	0x00022840
        /*0bd0*/ 	.short	0x010a
        /*0bd2*/ 	.byte	0x3f
	.zero		1


	//   ....[84]....
        /*0bd4*/ 	.word	0x00016990
        /*0bd8*/ 	.word	0x00000005
        /*0bdc*/ 	.word	0x00022840
        /*0be0*/ 	.short	0x010a
        /*0be2*/ 	.byte	0x3f
	.zero		1


	//   ....[85]....
        /*0be4*/ 	.word	0x000169e0
        /*0be8*/ 	.word	0x00000003
        /*0bec*/ 	.word	0x00022860
        /*0bf0*/ 	.short	0x010a
        /*0bf2*/ 	.byte	0x3f
	.zero		1


	//----- nvinfo : EIATTR_NUM_MBARRIERS
	.align		4
.L_327:
        /*0bf4*/ 	.byte	0x03, 0x38
        /*0bf6*/ 	.short	0x0016


	//----- nvinfo : EIATTR_EXIT_INSTR_OFFSETS
	.align		4
        /*0bf8*/ 	.byte	0x04, 0x1c
        /*0bfa*/ 	.short	(.L_329 - .L_328)


	//   ....[0]....
.L_328:
        /*0bfc*/ 	.word	0x00000960


	//   ....[1]....
        /*0c00*/ 	.word	0x0000f970


	//   ....[2]....
        /*0c04*/ 	.word	0x00013b70


	//----- nvinfo : EIATTR_MAX_THREADS
	.align		4
.L_329:
        /*0c08*/ 	.byte	0x04, 0x05
        /*0c0a*/ 	.short	(.L_331 - .L_330)
.L_330:
        /*0c0c*/ 	.word	0x00000180
        /*0c10*/ 	.word	0x00000001
        /*0c14*/ 	.word	0x00000001


	//----- nvinfo : EIATTR_CRS_STACK_SIZE
	.align		4
.L_331:
        /*0c18*/ 	.byte	0x04, 0x1e
        /*0c1a*/ 	.short	(.L_333 - .L_332)
.L_332:
        /*0c1c*/ 	.word	0x00000000


	//----- nvinfo : EIATTR_CBANK_PARAM_SIZE
	.align		4
.L_333:
        /*0c20*/ 	.byte	0x03, 0x19
        /*0c22*/ 	.short	0x0af0


	//----- nvinfo : EIATTR_PARAM_CBANK
	.align		4
        /*0c24*/ 	.byte	0x04, 0x0a
        /*0c26*/ 	.short	(.L_335 - .L_334)
	.align		4
.L_334:
        /*0c28*/ 	.word	index@(.nv.constant0._ZN7cutlass13device_kernelIN5flash11enable_sm90INS1_16FlashAttnFwdSm90INS1_25CollectiveMainloopFwdSm90ILi2EN4cute5tupleIJNS5_1CILi1EEES8_S8_EEENS6_IJNS7_ILi128EEENS7_ILi96EEENS7_ILi64EEEEEELi256ENS_6half_tEfNS_4arch4Sm90ELb0ELb1ELb0ELb0ELb1ELb0ELb0ELb1ELb0ELb1ELb0ELb0EEENS1_21CollectiveEpilogueFwdINS6_IJSA_NS7_ILi256EEESB_EEES9_SE_SG_Li256ELb0ELb1ELb0ELb0EEENS1_30DynamicPersistentTileSchedulerILi256ELi128ELb0ELb1ELb1EEEEEEEEEvNT_6ParamsE)
        /*0c2c*/ 	.short	0x0210
        /*0c2e*/ 	.short	0x0af0


	//----- nvinfo : EIATTR_SW_WAR
	.align		4
.L_335:
        /*0c30*/ 	.byte	0x04, 0x36
        /*0c32*/ 	.short	(.L_337 - .L_336)
.L_336:
        /*0c34*/ 	.word	0x00000008
.L_337:


//--------------------- .nv.info._ZN7cutlass13device_kernelIN5flash11enable_sm90INS1_16FlashAttnFwdSm90INS1_25CollectiveMainloopFwdSm90ILi2EN4cute5tupleIJNS5_1CILi1EEES8_S8_EEENS6_IJNS7_ILi128EEENS7_ILi96EEENS7_ILi64EEEEEELi256ENS_6half_tEfNS_4arch4Sm90ELb0ELb1ELb0ELb0ELb1ELb0ELb1ELb1ELb0ELb1ELb0ELb0EEENS1_21CollectiveEpilogueFwdINS6_IJSA_NS7_ILi256EEESB_EEES9_SE_SG_Li256ELb0ELb1ELb0ELb0EEENS1_30DynamicPersistentTileSchedulerILi256ELi128ELb0ELb1ELb1EEEEEEEEEvNT_6ParamsE --------------------------
	.section	.nv.info._ZN7cutlass13device_kernelIN5flash11enable_sm90INS1_16FlashAttnFwdSm90INS1_25CollectiveMainloopFwdSm90ILi2EN4cute5tupleIJNS5_1CILi1EEES8_S8_EEENS6_IJNS7_ILi128EEENS7_ILi96EEENS7_ILi64EEEEEELi256ENS_6half_tEfNS_4arch4Sm90ELb0ELb1ELb0ELb0ELb1ELb0ELb1ELb1ELb0ELb1ELb0ELb0EEENS1_21CollectiveEpilogueFwdINS6_IJSA_NS7_ILi256EEESB_EEES9_SE_SG_Li256ELb0ELb1ELb0ELb0EEENS1_30DynamicPersistentTileSchedulerILi256ELi128ELb0ELb1ELb1EEEEEEEEEvNT_6ParamsE,"",@"SHT_CUDA_INFO"
	.sectionflags	@""
	.align	4


	//----- nvinfo : EIATTR_CUDA_API_VERSION
	.align		4
        /*0000*/ 	.byte	0x04, 0x37
        /*0002*/ 	.short	(.L_339 - .L_338)
.L_338:
        /*0004*/ 	.word	0x00000082


	//----- nvinfo : EIATTR_KPARAM_INFO
	.align		4
.L_339:
        /*0008*/ 	.byte	0x04, 0x17
        /*000a*/ 	.short	(.L_341 - .L_340)
.L_340:
        /*000c*/ 	.word	0x00000000
        /*0010*/ 	.short	0x0000
        /*0012*/ 	.short	0x0070
        /*0014*/ 	.byte	0x00, 0xf0, 0x01, 0x2e


	//----- nvinfo : EIATTR_SPARSE_MMA_MASK
	.align		4
.L_341:
        /*0018*/ 	.byte	0x03, 0x50
        /*001a*/ 	.short	0x0000


	//----- nvinfo : EIATTR_MAXREG_COUNT
	.align		4
        /*001c*/ 	.byte	0x03, 0x1b
        /*001e*/ 	.short	0x00a8


	//----- nvinfo : EIATTR_NUM_BARRIERS
	.align		4
        /*0020*/ 	.byte	0x02, 0x4c
        /*0022*/ 	.byte	0x10
	.zero		1


	//----- nvinfo : EIATTR_EXTERNS
	.align		4
        /*0024*/ 	.byte	0x04, 0x0f
        /*0026*/ 	.short	(.L_343 - .L_342)


	//   ....[0]....
	.align		4
.L_342:
        /*0028*/ 	.word	index@(__assertfail)


	//----- nvinfo : EIATTR_ANNOTATIONS
	.align		4
.L_343:
        /*002c*/ 	.byte	0x04, 0x55
        /*002e*/ 	.short	(.L_345 - .L_344)


	//   ....[0]....
.L_344:
        /* <DEDUP_REMOVED lines=14> */


	//----- nvinfo : EIATTR_MERCURY_ISA_VERSION
	.align		4
.L_345:
        /*0100*/ 	.byte	0x03, 0x5f
        /*0102*/ 	.short	0x0101


	//----- nvinfo : EIATTR_INT_WARP_WIDE_INSTR_OFFSETS
	.align		4
        /*0104*/ 	.byte	0x04, 0x31
        /*0106*/ 	.short	(.L_347 - .L_346)


	//   ....[0]....
.L_346:
        /*0108*/ 	.word	0x000000c0


	//   ....[1]....
        /*010c*/ 	.word	0x000000d0


	//   ....[2]....
        /*0110*/ 	.word	0x000000e0


	//   ....[3]....
        /*0114*/ 	.word	0x00000180


	//   ....[4]....
        /*0118*/ 	.word	0x00022720


	//   ....[5]....
        /*011c*/ 	.word	0x000227b0


	//   ....[6]....
        /*0120*/ 	.word	0x000262d0


	//   ....[7]....
        /*0124*/ 	.word	0x00026360


	//----- nvinfo : EIATTR_COOP_GROUP_MASK_REGIDS
	.align		4
.L_347:
        /*0128*/ 	.byte	0x04, 0x29
        /*012a*/ 	.short	(.L_349 - .L_348)


	//   ....[0]....
.L_348:
        /*012c*/ 	.word	0xffffffff


	//   ....[1]....
        /*0130*/ 	.word	0xffffffff


	//   ....[2]....
        /*0134*/ 	.word	0xffffffff


	//   ....[3]....
        /*0138*/ 	.word	0xffffffff


	//   ....[4]....
        /*013c*/ 	.word	0xffffffff


	//   ....[5]....
        /*0140*/ 	.word	0xffffffff


	//   ....[6]....
        /*0144*/ 	.word	0xffffffff


	//   ....[7]....
        /*0148*/ 	.word	0xffffffff


	//   ....[8]....
        /*014c*/ 	.word	0xffffffff


	//   ....[9]....
        /*0150*/ 	.word	0xffffffff


	//   ....[10]....
        /*0154*/ 	.word	0xffffffff


	//   ....[11]....
        /*0158*/ 	.word	0xffffffff


	//   ....[12]....
        /*015c*/ 	.word	0xffffffff


	//   ....[13]....
        /*0160*/ 	.word	0xffffffff


	//   ....[14]....
        /*0164*/ 	.word	0xffffffff


	//   ....[15]....
        /*0168*/ 	.word	0xffffffff


	//   ....[16]....
        /*016c*/ 	.word	0xffffffff


	//   ....[17]....
        /*0170*/ 	.word	0xffffffff


	//   ....[18]....
        /*0174*/ 	.word	0xffffffff


	//   ....[19]....
        /*0178*/ 	.word	0xffffffff


	//   ....[20]....
        /*017c*/ 	.word	0xffffffff


	//   ....[21]....
        /*0180*/ 	.word	0xffffffff


	//   ....[22]....
        /*0184*/ 	.word	0xffffffff


	//   ....[23]....
        /*0188*/ 	.word	0xffffffff


	//   ....[24]....
        /*018c*/ 	.word	0xffffffff


	//   ....[25]....
        /*0190*/ 	.word	0xffffffff


	//   ....[26]....
        /*0194*/ 	.word	0xffffffff


	//   ....[27]....
        /*0198*/ 	.word	0xffffffff


	//   ....[28]....
        /*019c*/ 	.word	0xffffffff


	//   ....[29]....
        /*01a0*/ 	.word	0xffffffff


	//   ....[30]....
        /*01a4*/ 	.word	0xffffffff


	//   ....[31]....
        /*01a8*/ 	.word	0xffffffff


	//   ....[32]....
        /*01ac*/ 	.word	0xffffffff


	//   ....[33]....
        /*01b0*/ 	.word	0xffffffff


	//   ....[34]....
        /*01b4*/ 	.word	0xffffffff


	//   ....[35]....
        /*01b8*/ 	.word	0xffffffff


	//   ....[36]....
        /*01bc*/ 	.word	0xffffffff


	//   ....[37]....
        /*01c0*/ 	.word	0xffffffff


	//   ....[38]....
        /*01c4*/ 	.word	0xffffffff


	//   ....[39]....
        /*01c8*/ 	.word	0xffffffff


	//   ....[40]....
        /*01cc*/ 	.word	0xffffffff


	//   ....[41]....
        /*01d0*/ 	.word	0xffffffff


	//   ....[42]....
        /*01d4*/ 	.word	0xffffffff


	//   ....[43]....
        /*01d8*/ 	.word	0xffffffff


	//   ....[44]....
        /*01dc*/ 	.word	0xffffffff


	//   ....[45]....
        /*01e0*/ 	.word	0xffffffff


	//   ....[46]....
        /*01e4*/ 	.word	0xffffffff


	//   ....[47]....
        /*01e8*/ 	.word	0xffffffff


	//   ....[48]....
        /*01ec*/ 	.word	0xffffffff


	//   ....[49]....
        /*01f0*/ 	.word	0xffffffff


	//   ....[50]....
        /*01f4*/ 	.word	0xffffffff


	//   ....[51]....
        /*01f8*/ 	.word	0xffffffff


	//   ....[52]....
        /*01fc*/ 	.word	0xffffffff


	//   ....[53]....
        /*0200*/ 	.word	0xffffffff


	//   ....[54]....
        /*0204*/ 	.word	0xffffffff


	//   ....[55]....
        /*0208*/ 	.word	0xffffffff


	//   ....[56]....
        /*020c*/ 	.word	0xffffffff


	//   ....[57]....
        /*0210*/ 	.word	0xffffffff


	//   ....[58]....
        /*0214*/ 	.word	0xffffffff


	//   ....[59]....
        /*0218*/ 	.word	0xffffffff


	//   ....[60]....
        /*021c*/ 	.word	0xffffffff


	//   ....[61]....
        /*0220*/ 	.word	0xffffffff


	//   ....[62]....
        /*0224*/ 	.word	0xffffffff


	//   ....[63]....
        /*0228*/ 	.word	0xffffffff


	//   ....[64]....
        /*022c*/ 	.word	0xffffffff


	//   ....[65]....
        /*0230*/ 	.word	0xffffffff


	//   ....[66]....
        /*0234*/ 	.word	0xffffffff


	//   ....[67]....
        /*0238*/ 	.word	0xffffffff


	//   ....[68]....
        /*023c*/ 	.word	0xffffffff


	//   ....[69]....
        /*0240*/ 	.word	0xffffffff


	//   ....[70]....
        /*0244*/ 	.word	0xffffffff


	//   ....[71]....
        /*0248*/ 	.word	0xffffffff


	//   ....[72]....
        /*024c*/ 	.word	0xffffffff


	//   ....[73]....
        /*0250*/ 	.word	0xffffffff


	//   ....[74]....
        /*0254*/ 	.word	0xffffffff


	//   ....[75]....
        /*0258*/ 	.word	0xffffffff


	//   ....[76]....
        /*025c*/ 	.word	0xffffffff


	//   ....[77]....
        /*0260*/ 	.word	0xffffffff


	//   ....[78]....
        /*0264*/ 	.word	0xffffffff


	//   ....[79]....
        /*0268*/ 	.word	0xffffffff


	//   ....[80]....
        /*026c*/ 	.word	0xffffffff


	//   ....[81]....
        /*0270*/ 	.word	0xffffffff


	//   ....[82]....
        /*0274*/ 	.word	0xffffffff


	//   ....[83]....
        /*0278*/ 	.word	0xffffffff


	//   ....[84]....
        /*027c*/ 	.word	0xffffffff


	//   ....[85]....
        /*0280*/ 	.word	0xffffffff


	//   ....[86]....
        /*0284*/ 	.word	0xffffffff


	//   ....[87]....
        /*0288*/ 	.word	0xffffffff


	//   ....[88]....
        /*028c*/ 	.word	0xffffffff


	//   ....[89]....
        /*0290*/ 	.word	0xffffffff


	//   ....[90]....
        /*0294*/ 	.word	0xffffffff


	//   ....[91]....
        /*0298*/ 	.word	0xffffffff


	//   ....[92]....
        /*029c*/ 	.word	0xffffffff


	//   ....[93]....
        /*02a0*/ 	.word	0xffffffff


	//   ....[94]....
        /*02a4*/ 	.word	0xffffffff


	//   ....[95]....
        /*02a8*/ 	.word	0xffffffff


	//   ....[96]....
        /*02ac*/ 	.word	0xffffffff


	//   ....[97]....
        /*02b0*/ 	.word	0xffffffff


	//   ....[98]....
        /*02b4*/ 	.word	0xffffffff


	//   ....[99]....
        /*02b8*/ 	.word	0xffffffff


	//   ....[100]....
        /*02bc*/ 	.word	0xffffffff


	//   ....[101]....
        /*02c0*/ 	.word	0xffffffff


	//   ....[102]....
        /*02c4*/ 	.word	0xffffffff


	//   ....[103]....
        /*02c8*/ 	.word	0xffffffff


	//   ....[104]....
        /*02cc*/ 	.word	0xffffffff


	//   ....[105]....
        /*02d0*/ 	.word	0xffffffff


	//   ....[106]....
        /*02d4*/ 	.word	0xffffffff


	//   ....[107]....
        /*02d8*/ 	.word	0xffffffff


	//   ....[108]....
        /*02dc*/ 	.word	0xffffffff


	//   ....[109]....
        /*02e0*/ 	.word	0xffffffff


	//   ....[110]....
        /*02e4*/ 	.word	0xffffffff


	//   ....[111]....
        /*02e8*/ 	.word	0xffffffff


	//   ....[112]....
        /*02ec*/ 	.word	0xffffffff


	//   ....[113]....
        /*02f0*/ 	.word	0xffffffff


	//   ....[114]....
        /*02f4*/ 	.word	0xffffffff


	//   ....[115]....
        /*02f8*/ 	.word	0xffffffff


	//   ....[116]....
        /*02fc*/ 	.word	0xffffffff


	//   ....[117]....
        /*0300*/ 	.word	0xffffffff


	//   ....[118]....
        /*0304*/ 	.word	0xffffffff


	//   ....[119]....
        /*0308*/ 	.word	0xffffffff


	//   ....[120]....
        /*030c*/ 	.word	0xffffffff


	//   ....[121]....
        /*0310*/ 	.word	0xffffffff


	//   ....[122]....
        /*0314*/ 	.word	0xffffffff


	//   ....[123]....
        /*0318*/ 	.word	0xffffffff


	//   ....[124]....
        /*031c*/ 	.word	0xffffffff


	//   ....[125]....
        /*0320*/ 	.word	0xffffffff


	//   ....[126]....
        /*0324*/ 	.word	0xffffffff


	//   ....[127]....
        /*0328*/ 	.word	0xffffffff


	//   ....[128]....
        /*032c*/ 	.word	0xffffffff


	//   ....[129]....
        /*0330*/ 	.word	0xffffffff


	//   ....[130]....
        /*0334*/ 	.word	0x0500000f


	//   ....[131]....
        /*0338*/ 	.word	0x0500000f


	//   ....[132]....
        /*033c*/ 	.word	0x0500000f


	//   ....[133]....
        /*0340*/ 	.word	0x0500000f


	//   ....[134]....
        /*0344*/ 	.word	0x0500000f


	//   ....[135]....
        /*0348*/ 	.word	0x0500000f


	//   ....[136]....
        /*034c*/ 	.word	0x0500000f


	//   ....[137]....
        /*0350*/ 	.word	0x0500000f


	//   ....[138]....
        /*0354*/ 	.word	0x0500000f


	//   ....[139]....
        /*0358*/ 	.word	0x0500000f


	//   ....[140]....
        /*035c*/ 	.word	0x0500000f


	//   ....[141]....
        /*0360*/ 	.word	0x0500000f


	//   ....[142]....
        /*0364*/ 	.word	0x0500000f


	//   ....[143]....
        /*0368*/ 	.word	0x0500000f


	//   ....[144]....
        /*036c*/ 	.word	0x0500000f


	//   ....[145]....
        /*0370*/ 	.word	0x0500000f


	//   ....[146]....
        /*0374*/ 	.word	0x0500000f


	//   ....[147]....
        /*0378*/ 	.word	0x0500000f


	//   ....[148]....
        /*037c*/ 	.word	0x0500000f


	//   ....[149]....
        /*0380*/ 	.word	0x0500000f


	//   ....[150]....
        /*0384*/ 	.word	0x0500000f


	//   ....[151]....
        /*0388*/ 	.word	0x0500000f


	//   ....[152]....
        /*038c*/ 	.word	0x0500000f


	//   ....[153]....
        /*0390*/ 	.word	0x0500000f


	//   ....[154]....
        /*0394*/ 	.word	0x0500000f


	//   ....[155]....
        /*0398*/ 	.word	0x0500000f


	//   ....[156]....
        /*039c*/ 	.word	0x0500000f


	//   ....[157]....
        /*03a0*/ 	.word	0x0500000f


	//   ....[158]....
        /*03a4*/ 	.word	0x0500000f


	//   ....[159]....
        /*03a8*/ 	.word	0x0500000f


	//   ....[160]....
        /*03ac*/ 	.word	0x0500000f


	//   ....[161]....
        /*03b0*/ 	.word	0x0500000f


	//   ....[162]....
        /*03b4*/ 	.word	0x0500000f


	//   ....[163]....
        /*03b8*/ 	.word	0x0500000f


	//   ....[164]....
        /*03bc*/ 	.word	0x0500000f


	//   ....[165]....
        /*03c0*/ 	.word	0x0500000f


	//   ....[166]....
        /*03c4*/ 	.word	0x0500000f


	//   ....[167]....
        /*03c8*/ 	.word	0x0500000f


	//   ....[168]....
        /*03cc*/ 	.word	0x0500000f


	//   ....[169]....
        /*03d0*/ 	.word	0x0500000f


	//   ....[170]....
        /*03d4*/ 	.word	0x0500000f


	//   ....[171]....
        /*03d8*/ 	.word	0x0500000f


	//   ....[172]....
        /*03dc*/ 	.word	0x0500000f


	//   ....[173]....
        /*03e0*/ 	.word	0x0500000f


	//   ....[174]....
        /*03e4*/ 	.word	0x0500000f


	//   ....[175]....
        /*03e8*/ 	.word	0x0500000f


	//   ....[176]....
        /*03ec*/ 	.word	0x0500000f


	//   ....[177]....
        /*03f0*/ 	.word	0x0500000f


	//   ....[178]....
        /*03f4*/ 	.word	0x0500000f


	//   ....[179]....
        /*03f8*/ 	.word	0x0500000f


	//   ....[180]....
        /*03fc*/ 	.word	0x0500000f


	//   ....[181]....
        /*0400*/ 	.word	0x0500000f


	//   ....[182]....
        /*0404*/ 	.word	0x0500000f


	//   ....[183]....
        /*0408*/ 	.word	0x0500000f


	//   ....[184]....
        /*040c*/ 	.word	0x0500000f


	//   ....[185]....
        /*0410*/ 	.word	0x0500000f


	//   ....[186]....
        /*0414*/ 	.word	0x0500000f


	//   ....[187]....
        /*0418*/ 	.word	0x0500000f


	//   ....[188]....
        /*041c*/ 	.word	0x0500000f


	//   ....[189]....
        /*0420*/ 	.word	0x0500000f


	//   ....[190]....
        /*0424*/ 	.word	0x0500000f


	//   ....[191]....
        /*0428*/ 	.word	0x0500000f


	//   ....[192]....
        /*042c*/ 	.word	0x0500000f


	//   ....[193]....
        /*0430*/ 	.word	0x0500000f


	//   ....[194]....
        /*0434*/ 	.word	0x0500000f


	//   ....[195]....
        /*0438*/ 	.word	0x0500000f


	//   ....[196]....
        /*043c*/ 	.word	0x0500000f


	//   ....[197]....
        /*0440*/ 	.word	0x0500000f


	//   ....[198]....
        /*0444*/ 	.word	0x0500000f


	//   ....[199]....
        /*0448*/ 	.word	0x0500000f


	//   ....[200]....
        /*044c*/ 	.word	0x0500000f


	//   ....[201]....
        /*0450*/ 	.word	0x0500000f


	//   ....[202]....
        /*0454*/ 	.word	0x0500000f


	//   ....[203]....
        /*0458*/ 	.word	0x0500000f


	//   ....[204]....
        /*045c*/ 	.word	0x0500000f


	//   ....[205]....
        /*0460*/ 	.word	0x0500000f


	//   ....[206]....
        /*0464*/ 	.word	0x0500000f


	//   ....[207]....
        /*0468*/ 	.word	0x0500000f


	//   ....[208]....
        /*046c*/ 	.word	0x0500000f


	//   ....[209]....
        /*0470*/ 	.word	0x0500000f


	//   ....[210]....
        /*0474*/ 	.word	0x0500000f


	//   ....[211]....
        /*0478*/ 	.word	0x0500000f


	//   ....[212]....
        /*047c*/ 	.word	0x0500000f


	//   ....[213]....
        /*0480*/ 	.word	0xffffffff


	//   ....[214]....
        /*0484*/ 	.word	0xffffffff


	//   ....[215]....
        /*0488*/ 	.word	0xffffffff


	//   ....[216]....
        /*048c*/ 	.word	0xffffffff


	//   ....[217]....
        /*0490*/ 	.word	0xffffffff


	//   ....[218]....
        /*0494*/ 	.word	0xffffffff


	//----- nvinfo : EIATTR_COOP_GROUP_INSTR_OFFSETS
	.align		4
.L_349:
        /*0498*/ 	.byte	0x04, 0x28
        /*049a*/ 	.short	(.L_351 - .L_350)


	//   ....[0]....
.L_350:
        /*049c*/ 	.word	0x00000080


	//   ....[1]....
        /*04a0*/ 	.word	0x00000090


	//   ....[2]....
        /*04a4*/ 	.word	0x000002f0


	//   ....[3]....
        /*04a8*/ 	.word	0x00000450


	//   ....[4]....
        /*04ac*/ 	.word	0x00000570


	//   ....[5]....
        /*04b0*/ 	.word	0x000006d0


	//   ....[6]....
        /*04b4*/ 	.word	0x00002010


	//   ....[7]....
        /*04b8*/ 	.word	0x00004270


	//   ....[8]....
        /*04bc*/ 	.word	0x000044d0


	//   ....[9]....
        /*04c0*/ 	.word	0x00005b10


	//   ....[10]....
        /*04c4*/ 	.word	0x00005ba0


	//   ....[11]....
        /*04c8*/ 	.word	0x00005ed0


	//   ....[12]....
        /*04cc*/ 	.word	0x00005f00


	//   ....[13]....
        /*04d0*/ 	.word	0x0000aea0


	//   ....[14]....
        /*04d4*/ 	.word	0x0000af40


	//   ....[15]....
        /*04d8*/ 	.word	0x0000b020


	//   ....[16]....
        /*04dc*/ 	.word	0x0000b040


	//   ....[17]....
        /*04e0*/ 	.word	0x00014840


	//   ....[18]....
        /*04e4*/ 	.word	0x00014a30


	//   ....[19]....
        /*04e8*/ 	.word	0x00015b70


	//   ....[20]....
        /*04ec*/ 	.word	0x00015c10


	//   ....[21]....
        /*04f0*/ 	.word	0x00015ca0


	//   ....[22]....
        /*04f4*/ 	.word	0x00015d00


	//   ....[23]....
        /*04f8*/ 	.word	0x0001e0e0


	//   ....[24]....
        /*04fc*/ 	.word	0x0001e100


	//   ....[25]....
        /*0500*/ 	.word	0x0001e160


	//   ....[26]....
        /*0504*/ 	.word	0x0001e1a0


	//   ....[27]....
        /*0508*/ 	.word	0x0001fd50


	//   ....[28]....
        /*050c*/ 	.word	0x0001fd60


	//   ....[29]....
        /*0510*/ 	.word	0x0001fe70


	//   ....[30]....
        /*0514*/ 	.word	0x0001fea0


	//   ....[31]....
        /*0518*/ 	.word	0x00020730


	//   ....[32]....
        /*051c*/ 	.word	0x00020740


	//   ....[33]....
        /*0520*/ 	.word	0x00020890


	//   ....[34]....
        /*0524*/ 	.word	0x000208b0


	//   ....[35]....
        /*0528*/ 	.word	0x000209f0


	//   ....[36]....
        /*052c*/ 	.word	0x00020a10


	//   ....[37]....
        /*0530*/ 	.word	0x00020b60


	//   ....[38]....
        /*0534*/ 	.word	0x00020b80


	//   ....[39]....
        /*0538*/ 	.word	0x000212c0


	//   ....[40]....
        /*053c*/ 	.word	0x000212e0


	//   ....[41]....
        /*0540*/ 	.word	0x00021420


	//   ....[42]....
        /*0544*/ 	.word	0x00021440


	//   ....[43]....
        /*0548*/ 	.word	0x00021580


	//   ....[44]....
        /*054c*/ 	.word	0x000215a0


	//   ....[45]....
        /*0550*/ 	.word	0x000216f0


	//   ....[46]....
        /*0554*/ 	.word	0x00021710


	//   ....[47]....
        /*0558*/ 	.word	0x00021920


	//   ....[48]....
        /*055c*/ 	.word	0x00023180


	//   ....[49]....
        /*0560*/ 	.word	0x000231a0


	//   ....[50]....
        /*0564*/ 	.word	0x000231b0


	//   ....[51]....
        /*0568*/ 	.word	0x000231f0


	//   ....[52]....
        /*056c*/ 	.word	0x00023240


	//   ....[53]....
        /*0570*/ 	.word	0x00023260


	//   ....[54]....
        /*0574*/ 	.word	0x000232b0


	//   ....[55]....
        /*0578*/ 	.word	0x000232d0


	//   ....[56]....
        /*057c*/ 	.word	0x00023320


	//   ....[57]....
        /*0580*/ 	.word	0x00023340


	//   ....[58]....
        /*0584*/ 	.word	0x00023370


	//   ....[59]....
        /*0588*/ 	.word	0x000233a0


	//   ....[60]....
        /*058c*/ 	.word	0x000239f0


	//   ....[61]....
        /*0590*/ 	.word	0x00023a30


	//   ....[62]....
        /*0594*/ 	.word	0x00023a40


	//   ....[63]....
        /*0598*/ 	.word	0x00023a60


	//   ....[64]....
        /*059c*/ 	.word	0x00023a80


	//   ....[65]....
        /*05a0*/ 	.word	0x00023aa0


	//   ....[66]....
        /*05a4*/ 	.word	0x00023ab0


	//   ....[67]....
        /*05a8*/ 	.word	0x00023ad0


	//   ....[68]....
        /*05ac*/ 	.word	0x00023b00


	//   ....[69]....
        /*05b0*/ 	.word	0x00023b30


	//   ....[70]....
        /*05b4*/ 	.word	0x00023b70


	//   ....[71]....
        /*05b8*/ 	.word	0x00023bd0


	//   ....[72]....
        /*05bc*/ 	.word	0x00023cf0


	//   ....[73]....
        /*05c0*/ 	.word	0x00023d80


	//   ....[74]....
        /*05c4*/ 	.word	0x00023d90


	//   ....[75]....
        /*05c8*/ 	.word	0x00023ea0


	//   ....[76]....
        /*05cc*/ 	.word	0x00024520


	//   ....[77]....
        /*05d0*/ 	.word	0x00024550


	//   ....[78]....
        /*05d4*/ 	.word	0x00024560


	//   ....[79]....
        /*05d8*/ 	.word	0x000245a0


	//   ....[80]....
        /*05dc*/ 	.word	0x00024660


	//   ....[81]....
        /*05e0*/ 	.word	0x000246c0


	//   ....[82]....
        /*05e4*/ 	.word	0x00024740


	//   ....[83]....
        /*05e8*/ 	.word	0x00024760


	//   ....[84]....
        /*05ec*/ 	.word	0x000247f0


	//   ....[85]....
        /*05f0*/ 	.word	0x00024810


	//   ....[86]....
        /*05f4*/ 	.word	0x000248a0


	//   ....[87]....
        /*05f8*/ 	.word	0x000248c0


	//   ....[88]....
        /*05fc*/ 	.word	0x00024950


	//   ....[89]....
        /*0600*/ 	.word	0x00024970


	//   ....[90]....
        /*0604*/ 	.word	0x00024a00


	//   ....[91]....
        /*0608*/ 	.word	0x00024a50


	//   ....[92]....
        /*060c*/ 	.word	0x00024e80


	//   ....[93]....
        /*0610*/ 	.word	0x00024ed0


	//   ....[94]....
        /*0614*/ 	.word	0x00024ef0


	//   ....[95]....
        /*0618*/ 	.word	0x00024fb0


	//   ....[96]....
        /*061c*/ 	.word	0x00024fd0


	//   ....[97]....
        /*0620*/ 	.word	0x00025080


	//   ....[98]....
        /*0624*/ 	.word	0x00025090


	//   ....[99]....
        /*0628*/ 	.word	0x000250c0


	//   ....[100]....
        /*062c*/ 	.word	0x00025150


	//   ....[101]....
        /*0630*/ 	.word	0x000251f0


	//   ....[102]....
        /*0634*/ 	.word	0x00025210


	//   ....[103]....
        /*0638*/ 	.word	0x00025220


	//   ....[104]....
        /*063c*/ 	.word	0x00025920


	//   ....[105]....
        /*0640*/ 	.word	0x00025940


	//   ....[106]....
        /*0644*/ 	.word	0x00025950


	//   ....[107]....
        /*0648*/ 	.word	0x00025960


	//   ....[108]....
        /*064c*/ 	.word	0x00025980


	//   ....[109]....
        /*0650*/ 	.word	0x000259e0


	//   ....[110]....
        /*0654*/ 	.word	0x00025a00


	//   ....[111]....
        /*0658*/ 	.word	0x00025a10


	//   ....[112]....
        /*065c*/ 	.word	0x00025a50


	//   ....[113]....
        /*0660*/ 	.word	0x00025a80


	//   ....[114]....
        /*0664*/ 	.word	0x00025a90


	//   ....[115]....
        /*0668*/ 	.word	0x00025ab0


	//   ....[116]....
        /*066c*/ 	.word	0x00025e00


	//   ....[117]....
        /*0670*/ 	.word	0x00025e20


	//   ....[118]....
        /*0674*/ 	.word	0x00025e30


	//   ....[119]....
        /*0678*/ 	.word	0x00025e40


	//   ....[120]....
        /*067c*/ 	.word	0x00025e50


	//   ....[121]....
        /*0680*/ 	.word	0x00025e70


	//   ....[122]....
        /*0684*/ 	.word	0x00025ee0


	//   ....[123]....
        /*0688*/ 	.word	0x00025f00


	//   ....[124]....
        /*068c*/ 	.word	0x00025f60


	//   ....[125]....
        /*0690*/ 	.word	0x00025f70


	//   ....[126]....
        /*0694*/ 	.word	0x00025fe0


	//   ....[127]....
        /*0698*/ 	.word	0x00026050


	//   ....[128]....
        /*069c*/ 	.word	0x00026480


	//   ....[129]....
        /*06a0*/ 	.word	0x00026660


	//   ....[130]....
        /*06a4*/ 	.word	0x00026c20


	//   ....[131]....
        /*06a8*/ 	.word	0x00026d00


	//   ....[132]....
        /*06ac*/ 	.word	0x00026da0


	//   ....[133]....
        /*06b0*/ 	.word	0x00026e20


	//   ....[134]....
        /*06b4*/ 	.word	0x00026ed0


	//   ....[135]....
        /*06b8*/ 	.word	0x00026f30


	//   ....[136]....
        /*06bc*/ 	.word	0x00026ff0


	//   ....[137]....
        /*06c0*/ 	.word	0x00027050


	//   ....[138]....
        /*06c4*/ 	.word	0x00027110


	//   ....[139]....
        /*06c8*/ 	.word	0x00027170


	//   ....[140]....
        /*06cc*/ 	.word	0x00027230


	//   ....[141]....
        /*06d0*/ 	.word	0x00027290


	//   ....[142]....
        /*06d4*/ 	.word	0x00027330


	//   ....[143]....
        /*06d8*/ 	.word	0x000273e0


	//   ....[144]....
        /*06dc*/ 	.word	0x00027480


	//   ....[145]....
        /*06e0*/ 	.word	0x00027510


	//   ....[146]....
        /*06e4*/ 	.word	0x000275e0


	//   ....[147]....
        /*06e8*/ 	.word	0x000276f0


	//   ....[148]....
        /*06ec*/ 	.word	0x00027770


	//   ....[149]....
        /*06f0*/ 	.word	0x000277d0


	//   ....[150]....
        /*06f4*/ 	.word	0x000278b0


	//   ....[151]....
        /*06f8*/ 	.word	0x00027930


	//   ....[152]....
        /*06fc*/ 	.word	0x00027a30


	//   ....[153]....
        /*0700*/ 	.word	0x00027b30


	//   ....[154]....
        /*0704*/ 	.word	0x00027ba0


	//   ....[155]....
        /*0708*/ 	.word	0x00027c00


	//   ....[156]....
        /*070c*/ 	.word	0x00027cd0


	//   ....[157]....
        /*0710*/ 	.word	0x00027df0


	//   ....[158]....
        /*0714*/ 	.word	0x00027e40


	//   ....[159]....
        /*0718*/ 	.word	0x00027ed0


	//   ....[160]....
        /*071c*/ 	.word	0x00027f70


	//   ....[161]....
        /*0720*/ 	.word	0x00027ff0


	//   ....[162]....
        /*0724*/ 	.word	0x000280c0


	//   ....[163]....
        /*0728*/ 	.word	0x000281d0


	//   ....[164]....
        /*072c*/ 	.word	0x00028220


	//   ....[165]....
        /*0730*/ 	.word	0x00028290


	//   ....[166]....
        /*0734*/ 	.word	0x00028380


	//   ....[167]....
        /*0738*/ 	.word	0x00028490


	//   ....[168]....
        /*073c*/ 	.word	0x000284e0


	//   ....[169]....
        /*0740*/ 	.word	0x00028550


	//   ....[170]....
        /*0744*/ 	.word	0x00028640


	//   ....[171]....
        /*0748*/ 	.word	0x00028750


	//   ....[172]....
        /*074c*/ 	.word	0x000287a0


	//   ....[173]....
        /*0750*/ 	.word	0x00028810


	//   ....[174]....
        /*0754*/ 	.word	0x000288f0


	//   ....[175]....
        /*0758*/ 	.word	0x00028a20


	//   ....[176]....
        /*075c*/ 	.word	0x00028af0


	//   ....[177]....
        /*0760*/ 	.word	0x00028b80


	//   ....[178]....
        /*0764*/ 	.word	0x00028cb0


	//   ....[179]....
        /*0768*/ 	.word	0x00028d10


	//   ....[180]....
        /*076c*/ 	.word	0x00028e20


	//   ....[181]....
        /*0770*/ 	.word	0x00028e80


	//   ....[182]....
        /*0774*/ 	.word	0x00028f90


	//   ....[183]....
        /*0778*/ 	.word	0x00028ff0


	//   ....[184]....
        /*077c*/ 	.word	0x00029100


	//   ....[185]....
        /*0780*/ 	.word	0x00029160


	//   ....[186]....
        /*0784*/ 	.word	0x00029220


	//   ....[187]....
        /*0788*/ 	.word	0x00029380


	//   ....[188]....
        /*078c*/ 	.word	0x00029420


	//   ....[189]....
        /*0790*/ 	.word	0x00029480


	//   ....[190]....
        /*0794*/ 	.word	0x00029520


	//   ....[191]....
        /*0798*/ 	.word	0x00029580


	//   ....[192]....
        /*079c*/ 	.word	0x00029630


	//   ....[193]....
        /*07a0*/ 	.word	0x00029690


	//   ....[194]....
        /*07a4*/ 	.word	0x00029730


	//   ....[195]....
        /*07a8*/ 	.word	0x00029790


	//   ....[196]....
        /*07ac*/ 	.word	0x00029830


	//   ....[197]....
        /*07b0*/ 	.word	0x00029890


	//   ....[198]....
        /*07b4*/ 	.word	0x00029930


	//   ....[199]....
        /*07b8*/ 	.word	0x00029a10


	//   ....[200]....
        /*07bc*/ 	.word	0x00029ab0


	//   ....[201]....
        /*07c0*/ 	.word	0x00029b10


	//   ....[202]....
        /*07c4*/ 	.word	0x00029be0


	//   ....[203]....
        /*07c8*/ 	.word	0x00029c40


	//   ....[204]....
        /*07cc*/ 	.word	0x00029d10


	//   ....[205]....
        /*07d0*/ 	.word	0x00029d70


	//   ....[206]....
        /*07d4*/ 	.word	0x00029e40


	//   ....[207]....
        /*07d8*/ 	.word	0x00029ea0


	//   ....[208]....
        /*07dc*/ 	.word	0x00029f70


	//   ....[209]....
        /*07e0*/ 	.word	0x00029fd0


	//   ....[210]....
        /*07e4*/ 	.word	0x0002a0a0


	//   ....[211]....
        /*07e8*/ 	.word	0x0002a130


	//   ....[212]....
        /*07ec*/ 	.word	0x0002a250


	//   ....[213]....
        /*07f0*/ 	.word	0x0002c730


	//   ....[214]....
        /*07f4*/ 	.word	0x0002d110


	//   ....[215]....
        /*07f8*/ 	.word	0x0002dcb0


	//   ....[216]....
        /*07fc*/ 	.word	0x0002dd10


	//   ....[217]....
        /*0800*/ 	.word	0x0002dd70


	//   ....[218]....
        /*0804*/ 	.word	0x0002dd90


	//----- nvinfo : EIATTR_REG_RECONFIG
	.align		4
.L_351:
        /*0808*/ 	.byte	0x01, 0x54
	.zero		2


	//----- nvinfo : EIATTR_SYSCALL_OFFSETS
	.align		4
        /*080c*/ 	.byte	0x04, 0x46
        /*080e*/ 	.short	(.L_353 - .L_352)


	//   ....[0]....
.L_352:
        /*0810*/ 	.word	0x00002580


	//   ....[1]....
        /*0814*/ 	.word	0x00022910


	//   ....[2]....
        /*0818*/ 	.word	0x00022a60


	//   ....[3]....
        /*081c*/ 	.word	0x00022b50


	//   ....[4]....
        /*0820*/ 	.word	0x00023680


	//   ....[5]....
        /*0824*/ 	.word	0x000241f0


	//----- nvinfo : EIATTR_MBARRIER_INSTR_OFFSETS
	.align		4
.L_353:
        /*0828*/ 	.byte	0x04, 0x39
        /*082a*/ 	.short	(.L_355 - .L_354)


	//   ....[0]....
.L_354:
        /*082c*/ 	.word	0x00000190
        /*0830*/ 	.word	0x000000ff
        /*0834*/ 	.word	0x00032400
        /*0838*/ 	.short	0x0100
        /*083a*/ 	.byte	0x08
	.zero		1


	//   ....[1]....
        /*083c*/ 	.word	0x000001a0
        /*0840*/ 	.word	0x000000ff
        /*0844*/ 	.word	0x00032410
        /*0848*/ 	.short	0x0100
        /*084a*/ 	.byte	0x08
	.zero		1


	//   ....[2]....
        /*084c*/ 	.word	0x000001b0
        /*0850*/ 	.word	0x000000ff
        /*0854*/ 	.word	0x00032420
        /*0858*/ 	.short	0x0100
        /*085a*/ 	.byte	0x08
	.zero		1


	//   ....[3]....
        /*085c*/ 	.word	0x000002a0
        /*0860*/ 	.word	0x000000ff
        /*0864*/ 	.word	0x00032430
        /*0868*/ 	.short	0x0100
        /*086a*/ 	.byte	0x08
	.zero		1


	//   ....[4]....
        /*086c*/ 	.word	0x000002b0
        /*0870*/ 	.word	0x000000ff
        /*0874*/ 	.word	0x00032440
        /*0878*/ 	.short	0x0100
        /*087a*/ 	.byte	0x08
	.zero		1


	//   ....[5]....
        /*087c*/ 	.word	0x000002c0
        /*0880*/ 	.word	0x000000ff
        /*0884*/ 	.word	0x00032438
        /*0888*/ 	.short	0x0100
        /*088a*/ 	.byte	0x08
	.zero		1


	//   ....[6]....
        /*088c*/ 	.word	0x000002d0
        /*0890*/ 	.word	0x000000ff
        /*0894*/ 	.word	0x00032448
        /*0898*/ 	.short	0x0100
        /*089a*/ 	.byte	0x08
	.zero		1


	//   ....[7]....
        /*089c*/ 	.word	0x00000400
        /*08a0*/ 	.word	0x000000ff
        /*08a4*/ 	.word	0x00032450
        /*08a8*/ 	.short	0x0100
        /*08aa*/ 	.byte	0x08
	.zero		1


	//   ....[8]....
        /*08ac*/ 	.word	0x00000410
        /*08b0*/ 	.word	0x000000ff
        /*08b4*/ 	.word	0x00032460
        /*08b8*/ 	.short	0x0100
        /*08ba*/ 	.byte	0x08
	.zero		1


	//   ....[9]....
        /*08bc*/ 	.word	0x00000420
        /*08c0*/ 	.word	0x000000ff
        /*08c4*/ 	.word	0x00032458
        /*08c8*/ 	.short	0x0100
        /*08ca*/ 	.byte	0x08
	.zero		1


	//   ....[10]....
        /*08cc*/ 	.word	0x00000430
        /*08d0*/ 	.word	0x000000ff
        /*08d4*/ 	.word	0x00032468
        /*08d8*/ 	.short	0x0100
        /*08da*/ 	.byte	0x08
	.zero		1


	//   ....[11]....
        /*08dc*/ 	.word	0x00000520
        /*08e0*/ 	.word	0x000000ff
        /*08e4*/ 	.word	0x00032470
        /*08e8*/ 	.short	0x0100
        /*08ea*/ 	.byte	0x06
	.zero		1


	//   ....[12]....
        /*08ec*/ 	.word	0x00000530
        /*08f0*/ 	.word	0x000000ff
        /*08f4*/ 	.word	0x00032480
        /*08f8*/ 	.short	0x0100
        /*08fa*/ 	.byte	0x06
	.zero		1


	//   ....[13]....
        /*08fc*/ 	.word	0x00000540
        /*0900*/ 	.word	0x000000ff
        /*0904*/ 	.word	0x00032478
        /*0908*/ 	.short	0x0100
        /*090a*/ 	.byte	0x06
	.zero		1


	//   ....[14]....
        /*090c*/ 	.word	0x00000550
        /*0910*/ 	.word	0x000000ff
        /*0914*/ 	.word	0x00032488
        /*0918*/ 	.short	0x0100
        /*091a*/ 	.byte	0x06
	.zero		1


	//   ....[15]....
        /*091c*/ 	.word	0x00000680
        /*0920*/ 	.word	0x000000ff
        /*0924*/ 	.word	0x00032490
        /*0928*/ 	.short	0x0100
        /*092a*/ 	.byte	0x08
	.zero		1


	//   ....[16]....
        /*092c*/ 	.word	0x00000690
        /*0930*/ 	.word	0x000000ff
        /*0934*/ 	.word	0x000324a0
        /*0938*/ 	.short	0x0100
        /*093a*/ 	.byte	0x08
	.zero		1


	//   ....[17]....
        /*093c*/ 	.word	0x000006a0
        /*0940*/ 	.word	0x000000ff
        /*0944*/ 	.word	0x00032498
        /*0948*/ 	.short	0x0100
        /*094a*/ 	.byte	0x08
	.zero		1


	//   ....[18]....
        /*094c*/ 	.word	0x000006b0
        /*0950*/ 	.word	0x000000ff
        /*0954*/ 	.word	0x000324a8
        /*0958*/ 	.short	0x0100
        /*095a*/ 	.byte	0x08
	.zero		1


	//   ....[19]....
        /*095c*/ 	.word	0x000007f0
        /*0960*/ 	.word	0x000000ff
        /*0964*/ 	.word	0x000324b0
        /*0968*/ 	.short	0x0100
        /*096a*/ 	.byte	0x08
	.zero		1


	//   ....[20]....
        /*096c*/ 	.word	0x00000800
        /*0970*/ 	.word	0x000000ff
        /*0974*/ 	.word	0x000324c0
        /*0978*/ 	.short	0x0100
        /*097a*/ 	.byte	0x08
	.zero		1


	//   ....[21]....
        /*097c*/ 	.word	0x00000810
        /*0980*/ 	.word	0x000000ff
        /*0984*/ 	.word	0x000324b8
        /*0988*/ 	.short	0x0100
        /*098a*/ 	.byte	0x08
	.zero		1


	//   ....[22]....
        /*098c*/ 	.word	0x00000820
        /*0990*/ 	.word	0x000000ff
        /*0994*/ 	.word	0x000324c8
        /*0998*/ 	.short	0x0100
        /*099a*/ 	.byte	0x08
	.zero		1


	//   ....[23]....
        /*099c*/ 	.word	0x000027d0
        /*09a0*/ 	.word	0x000000ff
        /*09a4*/ 	.word	0x00032400
        /*09a8*/ 	.short	0x010a
        /*09aa*/ 	.byte	0x2a
	.zero		1


	//   ....[24]....
        /*09ac*/ 	.word	0x00002c60
        /*09b0*/ 	.word	0x00000018
        /*09b4*/ 	.word	0x00000000
        /*09b8*/ 	.short	0x010a
        /*09ba*/ 	.byte	0x3f
	.zero		1


	//   ....[25]....
        /*09bc*/ 	.word	0x00002cc0
        /*09c0*/ 	.word	0x00000018
        /*09c4*/ 	.word	0x00000000
        /*09c8*/ 	.short	0x010a
        /*09ca*/ 	.byte	0x3f
	.zero		1


	//   ....[26]....
        /*09cc*/ 	.word	0x00003070
        /*09d0*/ 	.word	0x000000ff
        /*09d4*/ 	.word	0x00032410
        /*09d8*/ 	.short	0x010a
        /*09da*/ 	.byte	0x2a
	.zero		1


	//   ....[27]....
        /*09dc*/ 	.word	0x00003170
        /*09e0*/ 	.word	0x00000008
        /*09e4*/ 	.word	0x00000000
        /*09e8*/ 	.short	0x010a
        /*09ea*/ 	.byte	0x3f
	.zero		1


	//   ....[28]....
        /*09ec*/ 	.word	0x000031d0
        /*09f0*/ 	.word	0x00000008
        /*09f4*/ 	.word	0x00000000
        /*09f8*/ 	.short	0x010a
        /*09fa*/ 	.byte	0x3f
	.zero		1


	//   ....[29]....
        /*09fc*/ 	.word	0x00003f10
        /*0a00*/ 	.word	0x0000000c
        /*0a04*/ 	.word	0x00000000
        /*0a08*/ 	.short	0x0101
        /*0a0a*/ 	.byte	0x3f
	.zero		1


	//   ....[30]....
        /*0a0c*/ 	.word	0x00009240
        /*0a10*/ 	.word	0x00000006
        /*0a14*/ 	.word	0x00000000
        /*0a18*/ 	.short	0x0101
        /*0a1a*/ 	.byte	0x3f
	.zero		1


	//   ....[31]....
        /*0a1c*/ 	.word	0x00009990
        /*0a20*/ 	.word	0x00000002
        /*0a24*/ 	.word	0x00000000
        /*0a28*/ 	.short	0x010a
        /*0a2a*/ 	.byte	0x3f
	.zero		1


	//   ....[32]....
        /*0a2c*/ 	.word	0x00009a30
        /*0a30*/ 	.word	0x00000006
        /*0a34*/ 	.word	0x00000000
        /*0a38*/ 	.short	0x010a
        /*0a3a*/ 	.byte	0x3f
	.zero		1


	//   ....[33]....
        /*0a3c*/ 	.word	0x00009e40
        /*0a40*/ 	.word	0x00000002
        /*0a44*/ 	.word	0x00000000
        /*0a48*/ 	.short	0x010a
        /*0a4a*/ 	.byte	0x3f
	.zero		1


	//   ....[34]....
        /*0a4c*/ 	.word	0x00009f10
        /*0a50*/ 	.word	0x00000014
        /*0a54*/ 	.word	0x00000000
        /*0a58*/ 	.short	0x010a
        /*0a5a*/ 	.byte	0x3f
	.zero		1


	//   ....[35]....
        /*0a5c*/ 	.word	0x0000ac50
        /*0a60*/ 	.word	0x00000005
        /*0a64*/ 	.word	0x00000000
        /*0a68*/ 	.short	0x0101
        /*0a6a*/ 	.byte	0x3f
	.zero		1


	//   ....[36]....
        /*0a6c*/ 	.word	0x00013000
        /*0a70*/ 	.word	0x00000000
        /*0a74*/ 	.word	0x00000000
        /*0a78*/ 	.short	0x0101
        /*0a7a*/ 	.byte	0x3f
	.zero		1


	//   ....[37]....
        /*0a7c*/ 	.word	0x000131f0
        /*0a80*/ 	.word	0x00000002
        /*0a84*/ 	.word	0x00000000
        /*0a88*/ 	.short	0x010a
        /*0a8a*/ 	.byte	0x3f
	.zero		1


	//   ....[38]....
        /*0a8c*/ 	.word	0x00013290
        /*0a90*/ 	.word	0x00000006
        /*0a94*/ 	.word	0x00000000
        /*0a98*/ 	.short	0x010a
        /*0a9a*/ 	.byte	0x3f
	.zero		1


	//   ....[39]....
        /*0a9c*/ 	.word	0x000136a0
        /*0aa0*/ 	.word	0x00000002
        /*0aa4*/ 	.word	0x00000000
        /*0aa8*/ 	.short	0x010a
        /*0aaa*/ 	.byte	0x3f
	.zero		1


	//   ....[40]....
        /*0aac*/ 	.word	0x00013770
        /*0ab0*/ 	.word	0x0000000e
        /*0ab4*/ 	.word	0x00000000
        /*0ab8*/ 	.short	0x010a
        /*0aba*/ 	.byte	0x3f
	.zero		1


	//   ....[41]....
        /*0abc*/ 	.word	0x000144b0
        /*0ac0*/ 	.word	0x00000006
        /*0ac4*/ 	.word	0x00000000
        /*0ac8*/ 	.short	0x0101
        /*0aca*/ 	.byte	0x3f
	.zero		1


	//   ....[42]....
        /*0acc*/ 	.word	0x0001dca0
        /*0ad0*/ 	.word	0x00000003
        /*0ad4*/ 	.word	0x00000000
        /*0ad8*/ 	.short	0x0101
        /*0ada*/ 	.byte	0x3f
	.zero		1


	//   ....[43]....
        /*0adc*/ 	.word	0x00020750
        /*0ae0*/ 	.word	0x000000ff
        /*0ae4*/ 	.word	0x00000000
        /*0ae8*/ 	.short	0x0101
        /*0aea*/ 	.byte	0x05
	.zero		1


	//   ....[44]....
        /*0aec*/ 	.word	0x00022f50
        /*0af0*/ 	.word	0x00000018
        /*0af4*/ 	.word	0x00032440
        /*0af8*/ 	.short	0x010a
        /*0afa*/ 	.byte	0x3f
	.zero		1


	//   ....[45]....
        /*0afc*/ 	.word	0x00023460
        /*0b00*/ 	.word	0x00000018
        /*0b04*/ 	.word	0x00032430
        /*0b08*/ 	.short	0x0107
        /*0b0a*/ 	.byte	0x3f
	.zero		1


	//   ....[46]....
        /*0b0c*/ 	.word	0x00023510
        /*0b10*/ 	.word	0x00000018
        /*0b14*/ 	.word	0x00032430
        /*0b18*/ 	.short	0x0101
        /*0b1a*/ 	.byte	0x3f
	.zero		1


	//   ....[47]....
        /*0b1c*/ 	.word	0x00024030
        /*0b20*/ 	.word	0x00000011
        /*0b24*/ 	.word	0x00032400
        /*0b28*/ 	.short	0x0107
        /*0b2a*/ 	.byte	0x3f
	.zero		1


	//   ....[48]....
        /*0b2c*/ 	.word	0x000240c0
        /*0b30*/ 	.word	0x00000011
        /*0b34*/ 	.word	0x00032400
        /*0b38*/ 	.short	0x0101
        /*0b3a*/ 	.byte	0x3f
	.zero		1


	//   ....[49]....
        /*0b3c*/ 	.word	0x00024b10
        /*0b40*/ 	.word	0x00000011
        /*0b44*/ 	.word	0x00032410
        /*0b48*/ 	.short	0x0107
        /*0b4a*/ 	.byte	0x3f
	.zero		1


	//   ....[50]....
        /*0b4c*/ 	.word	0x00024c00
        /*0b50*/ 	.word	0x00000011
        /*0b54*/ 	.word	0x00032410
        /*0b58*/ 	.short	0x0101
        /*0b5a*/ 	.byte	0x3f
	.zero		1


	//   ....[51]....
        /*0b5c*/ 	.word	0x00024c20
        /*0b60*/ 	.word	0x00000011
        /*0b64*/ 	.word	0x00032420
        /*0b68*/ 	.short	0x010a
        /*0b6a*/ 	.byte	0x3f
	.zero		1


	//   ....[52]....
        /*0b6c*/ 	.word	0x00024ca0
        /*0b70*/ 	.word	0x00000018
        /*0b74*/ 	.word	0x00032460
        /*0b78*/ 	.short	0x010a
        /*0b7a*/ 	.byte	0x3f
	.zero		1


	//   ....[53]....
        /*0b7c*/ 	.word	0x000253a0
        /*0b80*/ 	.word	0x00000018
        /*0b84*/ 	.word	0x00032450
        /*0b88*/ 	.short	0x0107
        /*0b8a*/ 	.byte	0x3f
	.zero		1


	//   ....[54]....
        /*0b8c*/ 	.word	0x00025460
        /*0b90*/ 	.word	0x00000018
        /*0b94*/ 	.word	0x00032450
        /*0b98*/ 	.short	0x0101
        /*0b9a*/ 	.byte	0x3f
	.zero		1


	//   ....[55]....
        /*0b9c*/ 	.word	0x00025780
        /*0ba0*/ 	.word	0x0000000a
        /*0ba4*/ 	.word	0x00032440
        /*0ba8*/ 	.short	0x010a
        /*0baa*/ 	.byte	0x3f
	.zero		1


	//   ....[56]....
        /*0bac*/ 	.word	0x00025b50
        /*0bb0*/ 	.word	0x0000000a
        /*0bb4*/ 	.word	0x00032430
        /*0bb8*/ 	.short	0x0107
        /*0bba*/ 	.byte	0x3f
	.zero		1


	//   ....[57]....
        /*0bbc*/ 	.word	0x00025c00
        /*0bc0*/ 	.word	0x0000000a
        /*0bc4*/ 	.word	0x00032430
        /*0bc8*/ 	.short	0x0101
        /*0bca*/ 	.byte	0x3f
	.zero		1


	//   ....[58]....
        /*0bcc*/ 	.word	0x00025c30
        /*0bd0*/ 	.word	0x0000000a
        /*0bd4*/ 	.word	0x00032460
        /*0bd8*/ 	.short	0x010a
        /*0bda*/ 	.byte	0x3f
	.zero		1


	//   ....[59]....
        /*0bdc*/ 	.word	0x00026150
        /*0be0*/ 	.word	0x0000000a
        /*0be4*/ 	.word	0x00032450
        /*0be8*/ 	.short	0x0107
        /*0bea*/ 	.byte	0x3f
	.zero		1


	//   ....[60]....
        /*0bec*/ 	.word	0x00026200
        /*0bf0*/ 	.word	0x0000000a
        /*0bf4*/ 	.word	0x00032450
        /*0bf8*/ 	.short	0x0101
        /*0bfa*/ 	.byte	0x3f
	.zero		1


	//   ....[61]....
        /*0bfc*/ 	.word	0x000265e0
        /*0c00*/ 	.word	0x00000007
        /*0c04*/ 	.word	0x00032420
        /*0c08*/ 	.short	0x010a
        /*0c0a*/ 	.byte	0x3f
	.zero		1


	//   ....[62]....
        /*0c0c*/ 	.word	0x00026780
        /*0c10*/ 	.word	0x00000005
        /*0c14*/ 	.word	0x00032440
        /*0c18*/ 	.short	0x010a
        /*0c1a*/ 	.byte	0x3f
	.zero		1


	//   ....[63]....
        /*0c1c*/ 	.word	0x00026820
        /*0c20*/ 	.word	0x00000003
        /*0c24*/ 	.word	0x00032440
        /*0c28*/ 	.short	0x010a
        /*0c2a*/ 	.byte	0x3f
	.zero		1


	//   ....[64]....
        /*0c2c*/ 	.word	0x00026860
        /*0c30*/ 	.word	0x00000005
        /*0c34*/ 	.word	0x00032460
        /*0c38*/ 	.short	0x010a
        /*0c3a*/ 	.byte	0x3f
	.zero		1


	//   ....[65]....
        /*0c3c*/ 	.word	0x000268a0
        /*0c40*/ 	.word	0x00000003
        /*0c44*/ 	.word	0x00032460
        /*0c48*/ 	.short	0x010a
        /*0c4a*/ 	.byte	0x3f
	.zero		1


	//   ....[66]....
        /*0c4c*/ 	.word	0x00026910
        /*0c50*/ 	.word	0x00000009
        /*0c54*/ 	.word	0x00032400
        /*0c58*/ 	.short	0x010a
        /*0c5a*/ 	.byte	0x3f
	.zero		1


	//   ....[67]....
        /*0c5c*/ 	.word	0x00026960
        /*0c60*/ 	.word	0x00000018
        /*0c64*/ 	.word	0x00000000
        /*0c68*/ 	.short	0x010a
        /*0c6a*/ 	.byte	0x3f
	.zero		1


	//   ....[68]....
        /*0c6c*/ 	.word	0x000269c0
        /*0c70*/ 	.word	0x00000009
        /*0c74*/ 	.word	0x00032410
        /*0c78*/ 	.short	0x010a
        /*0c7a*/ 	.byte	0x3f
	.zero		1


	//   ....[69]....
        /*0c7c*/ 	.word	0x00026a10
        /*0c80*/ 	.word	0x00000008
        /*0c84*/ 	.word	0x00000000
        /*0c88*/ 	.short	0x010a
        /*0c8a*/ 	.byte	0x3f
	.zero		1


	//   ....[70]....
        /*0c8c*/ 	.word	0x00026a60
        /*0c90*/ 	.word	0x00000006
        /*0c94*/ 	.word	0x00000000
        /*0c98*/ 	.short	0x010a
        /*0c9a*/ 	.byte	0x3f
	.zero		1


	//   ....[71]....
        /*0c9c*/ 	.word	0x00026ab0
        /*0ca0*/ 	.word	0x00000014
        /*0ca4*/ 	.word	0x00000000
        /*0ca8*/ 	.short	0x010a
        /*0caa*/ 	.byte	0x3f
	.zero		1


	//   ....[72]....
        /*0cac*/ 	.word	0x00026b00
        /*0cb0*/ 	.word	0x00000006
        /*0cb4*/ 	.word	0x00000000
        /*0cb8*/ 	.short	0x010a
        /*0cba*/ 	.byte	0x3f
	.zero		1


	//   ....[73]....
        /*0cbc*/ 	.word	0x00026b50
        /*0cc0*/ 	.word	0x0000000e
        /*0cc4*/ 	.word	0x00000000
        /*0cc8*/ 	.short	0x010a
        /*0cca*/ 	.byte	0x3f
	.zero		1


	//   ....[74]....
        /*0ccc*/ 	.word	0x00026c50
        /*0cd0*/ 	.word	0x00000018
        /*0cd4*/ 	.word	0x00032440
        /*0cd8*/ 	.short	0x010a
        /*0cda*/ 	.byte	0x3f
	.zero		1


	//   ....[75]....
        /*0cdc*/ 	.word	0x00028920
        /*0ce0*/ 	.word	0x00000011
        /*0ce4*/ 	.word	0x00032420
        /*0ce8*/ 	.short	0x010a
        /*0cea*/ 	.byte	0x3f
	.zero		1


	//   ....[76]....
        /*0cec*/ 	.word	0x00028970
        /*0cf0*/ 	.word	0x00000018
        /*0cf4*/ 	.word	0x00032460
        /*0cf8*/ 	.short	0x010a
        /*0cfa*/ 	.byte	0x3f
	.zero		1


	//   ....[77]....
        /*0cfc*/ 	.word	0x000292d0
        /*0d00*/ 	.word	0x0000000a
        /*0d04*/ 	.word	0x00032440
        /*0d08*/ 	.short	0x010a
        /*0d0a*/ 	.byte	0x3f
	.zero		1


	//   ....[78]....
        /*0d0c*/ 	.word	0x00029960
        /*0d10*/ 	.word	0x0000000a
        /*0d14*/ 	.word	0x00032460
        /*0d18*/ 	.short	0x010a
        /*0d1a*/ 	.byte	0x3f
	.zero		1


	//   ....[79]....
        /*0d1c*/ 	.word	0x0002a170
        /*0d20*/ 	.word	0x00000007
        /*0d24*/ 	.word	0x00032420
        /*0d28*/ 	.short	0x010a
        /*0d2a*/ 	.byte	0x3f
	.zero		1


	//   ....[80]....
        /*0d2c*/ 	.word	0x0002a310
        /*0d30*/ 	.word	0x00000005
        /*0d34*/ 	.word	0x00032440
        /*0d38*/ 	.short	0x010a
        /*0d3a*/ 	.byte	0x3f
	.zero		1


	//   ....[81]....
        /*0d3c*/ 	.word	0x0002a360
        /*0d40*/ 	.word	0x00000003
        /*0d44*/ 	.word	0x00032440
        /*0d48*/ 	.short	0x010a
        /*0d4a*/ 	.byte	0x3f
	.zero		1


	//   ....[82]....
        /*0d4c*/ 	.word	0x0002a3b0
        /*0d50*/ 	.word	0x00000005
        /*0d54*/ 	.word	0x00032460
        /*0d58*/ 	.short	0x010a
        /*0d5a*/ 	.byte	0x3f
	.zero		1


	//   ....[83]....
        /*0d5c*/ 	.word	0x0002a760
        /*0d60*/ 	.word	0x0000000a
        /*0d64*/ 	.word	0x00000000
        /*0d68*/ 	.short	0x010a
        /*0d6a*/ 	.byte	0x3f
	.zero		1


	//   ....[84]....
        /*0d6c*/ 	.word	0x0002a8a0
        /*0d70*/ 	.word	0x00000002
        /*0d74*/ 	.word	0x00000000
        /*0d78*/ 	.short	0x010a
        /*0d7a*/ 	.byte	0x3f
	.zero		1


	//   ....[85]....
        /*0d7c*/ 	.word	0x0002af00
        /*0d80*/ 	.word	0x0000000a
        /*0d84*/ 	.word	0x00000000
        /*0d88*/ 	.short	0x010a
        /*0d8a*/ 	.byte	0x3f
	.zero		1


	//   ....[86]....
        /*0d8c*/ 	.word	0x0002b040
        /*0d90*/ 	.word	0x00000008
        /*0d94*/ 	.word	0x00000000
        /*0d98*/ 	.short	0x010a
        /*0d9a*/ 	.byte	0x3f
	.zero		1


	//   ....[87]....
        /*0d9c*/ 	.word	0x0002c310
        /*0da0*/ 	.word	0x00000006
        /*0da4*/ 	.word	0x00000000
        /*0da8*/ 	.short	0x0101
        /*0daa*/ 	.byte	0x3f
	.zero		1


	//   ....[88]....
        /*0dac*/ 	.word	0x00045a80
        /*0db0*/ 	.word	0x00000000
        /*0db4*/ 	.word	0x00000000
        /*0db8*/ 	.short	0x0101
        /*0dba*/ 	.byte	0x3f
	.zero		1


	//   ....[89]....
        /*0dbc*/ 	.word	0x00045aa0
        /*0dc0*/ 	.word	0x00000002
        /*0dc4*/ 	.word	0x00000000
        /*0dc8*/ 	.short	0x010a
        /*0dca*/ 	.byte	0x3f
	.zero		1


	//   ....[90]....
        /*0dcc*/ 	.word	0x00045af0
        /*0dd0*/ 	.word	0x00000008
        /*0dd4*/ 	.word	0x00000000
        /*0dd8*/ 	.short	0x010a
        /*0dda*/ 	.byte	0x3f
	.zero		1


	//----- nvinfo : EIATTR_NUM_MBARRIERS
	.align		4
.L_355:
        /*0ddc*/ 	.byte	0x03, 0x38
        /*0dde*/ 	.short	0x0017


	//----- nvinfo : EIATTR_EXIT_INSTR_OFFSETS
	.align		4
        /*0de0*/ 	.byte	0x04, 0x1c
        /*0de2*/ 	.short	(.L_357 - .L_356)


	//   ....[0]....
.L_356:
        /*0de4*/ 	.word	0x00000a60


	//   ....[1]....
        /*0de8*/ 	.word	0x00021890


	//   ....[2]....
        /*0dec*/ 	.word	0x000268f0


	//----- nvinfo : EIATTR_MAX_THREADS
	.align		4
.L_357:
        /*0df0*/ 	.byte	0x04, 0x05
        /*0df2*/ 	.short	(.L_359 - .L_358)
.L_358:
        /*0df4*/ 	.word	0x00000180
        /*0df8*/ 	.word	0x00000001
        /*0dfc*/ 	.word	0x00000001


	//----- nvinfo : EIATTR_CRS_STACK_SIZE
	.align		4
.L_359:
        /*0e00*/ 	.byte	0x04, 0x1e
        /*0e02*/ 	.short	(.L_361 - .L_360)
.L_360:
        /*0e04*/ 	.word	0x00000000


	//----- nvinfo : EIATTR_CBANK_PARAM_SIZE
	.align		4
.L_361:
        /*0e08*/ 	.byte	0x03, 0x19
        /*0e0a*/ 	.short	0x0bf0


	//----- nvinfo : EIATTR_PARAM_CBANK
	.align		4
        /*0e0c*/ 	.byte	0x04, 0x0a
        /*0e0e*/ 	.short	(.L_363 - .L_362)
	.align		4
.L_362:
        /*0e10*/ 	.word	index@(.nv.constant0._ZN7cutlass13device_kernelIN5flash11enable_sm90INS1_16FlashAttnFwdSm90INS1_25CollectiveMainloopFwdSm90ILi2EN4cute5tupleIJNS5_1CILi1EEES8_S8_EEENS6_IJNS7_ILi128EEENS7_ILi96EEENS7_ILi64EEEEEELi256ENS_6half_tEfNS_4arch4Sm90ELb0ELb1ELb0ELb0ELb1ELb0ELb1ELb1ELb0ELb1ELb0ELb0EEENS1_21CollectiveEpilogueFwdINS6_IJSA_NS7_ILi256EEESB_EEES9_SE_SG_Li256ELb0ELb1ELb0ELb0EEENS1_30DynamicPersistentTileSchedulerILi256ELi128ELb0ELb1ELb1EEEEEEEEEvNT_6ParamsE)
        /*0e14*/ 	.short	0x0210
        /*0e16*/ 	.short	0x0bf0


	//----- nvinfo : EIATTR_SW_WAR
	.align		4
.L_363:
        /*0e18*/ 	.byte	0x04, 0x36
        /*0e1a*/ 	.short	(.L_365 - .L_364)
.L_364:
        /*0e1c*/ 	.word	0x00000008
.L_365:


//--------------------- .nv.info._ZN7cutlass13device_kernelIN5flash11enable_sm90INS1_16FlashAttnFwdSm90INS1_25CollectiveMainloopFwdSm90ILi2EN4cute5tupleIJNS5_1CILi1EEES8_S8_EEENS6_IJNS7_ILi128EEENS7_ILi96EEENS7_ILi64EEEEEELi256ENS_6half_tEfNS_4arch4Sm90ELb0ELb1ELb0ELb1ELb1ELb0ELb0ELb1ELb0ELb1ELb0ELb0EEENS1_21CollectiveEpilogueFwdINS6_IJSA_NS7_ILi256EEESB_EEES9_SE_SG_Li256ELb1ELb1ELb0ELb0EEENS1_36VarlenDynamicPersistentTileSchedulerILi128ELi96ELi256ELi128ELb0ELb1ELb1ELb1ELb0ELb1EEEEEEEEEvNT_6ParamsE --------------------------
	.section	.nv.info._ZN7cutlass13device_kernelIN5flash11enable_sm90INS1_16FlashAttnFwdSm90INS1_25CollectiveMainloopFwdSm90ILi2EN4cute5tupleIJNS5_1CILi1EEES8_S8_EEENS6_IJNS7_ILi128EEENS7_ILi96EEENS7_ILi64EEEEEELi256ENS_6half_tEfNS_4arch4Sm90ELb0ELb1ELb0ELb1ELb1ELb0ELb0ELb1ELb0ELb1ELb0ELb0EEENS1_21CollectiveEpilogueFwdINS6_IJSA_NS7_ILi256EEESB_EEES9_SE_SG_Li256ELb1ELb1ELb0ELb0EEENS1_36VarlenDynamicPersistentTileSchedulerILi128ELi96ELi256ELi128ELb0ELb1ELb1ELb1ELb0ELb1EEEEEEEEEvNT_6ParamsE,"",@"SHT_CUDA_INFO"
	.sectionflags	@""
	.align	4


	//----- nvinfo : EIATTR_CUDA_API_VERSION
	.align		4
        /*0000*/ 	.byte	0x04, 0x37
        /*0002*/ 	.short	(.L_367 - .L_366)
.L_366:
        /*0004*/ 	.word	0x00000082


	//----- nvinfo : EIATTR_KPARAM_INFO
	.align		4
.L_367:
        /*0008*/ 	.byte	0x04, 0x17
        /*000a*/ 	.short	(.L_369 - .L_368)
.L_368:
        /*000c*/ 	.word	0x00000000
        /*0010*/ 	.short	0x0000
        /*0012*/ 	.short	0x0070
        /*0014*/ 	.byte	0x00, 0xf0, 0x01, 0x2a


	//----- nvinfo : EIATTR_SPARSE_MMA_MASK
	.align		4
.L_369:
        /*0018*/ 	.byte	0x03, 0x50
        /*001a*/ 	.short	0x0000


	//----- nvinfo : EIATTR_MAXREG_COUNT
	.align		4
        /*001c*/ 	.byte	0x03, 0x1b
        /*001e*/ 	.short	0x00a8


	//----- nvinfo : EIATTR_NUM_BARRIERS
	.align		4
        /*0020*/ 	.byte	0x02, 0x4c
        /*0022*/ 	.byte	0x10
	.zero		1


	//----- nvinfo : EIATTR_EXTERNS
	.align		4
        /*0024*/ 	.byte	0x04, 0x0f
        /*0026*/ 	.short	(.L_371 - .L_370)


	//   ....[0]....
	.align		4
.L_370:
        /*0028*/ 	.word	index@(__assertfail)


	//----- nvinfo : EIATTR_ANNOTATIONS
	.align		4
.L_371:
        /*002c*/ 	.byte	0x04, 0x55
        /*002e*/ 	.short	(.L_373 - .L_372)


	//   ....[0]....
.L_372:
        /* <DEDUP_REMOVED lines=9> */


	//----- nvinfo : EIATTR_MERCURY_ISA_VERSION
	.align		4
.L_373:
        /*00a8*/ 	.byte	0x03, 0x5f
        /*00aa*/ 	.short	0x0101


	//----- nvinfo : EIATTR_UNUSED_LOAD_BYTE_OFFSET
	.align		4
        /*00ac*/ 	.byte	0x04, 0x44
        /*00ae*/ 	.short	(.L_375 - .L_374)


	//   ....[0]....
.L_374:
        /*00b0*/ 	.word	0x00000960
        /*00b4*/ 	.word	0x0000fff0


	//   ....[1]....
        /*00b8*/ 	.word	0x0000d150
        /*00bc*/ 	.word	0x0000fff0


	//----- nvinfo : EIATTR_INT_WARP_WIDE_INSTR_OFFSETS
	.align		4
.L_375:
        /*00c0*/ 	.byte	0x04, 0x31
        /*00c2*/ 	.short	(.L_377 - .L_376)


	//   ....[0]....
.L_376:
        /*00c4*/ 	.word	0x000000c0


	//   ....[1]....
        /*00c8*/ 	.word	0x000000d0


	//   ....[2]....
        /*00cc*/ 	.word	0x00000170


	//   ....[3]....
        /*00d0*/ 	.word	0x00011470


	//   ....[4]....
        /*00d4*/ 	.word	0x00011500


	//   ....[5]....
        /*00d8*/ 	.word	0x00014800


	//   ....[6]....
        /*00dc*/ 	.word	0x00014890


	//----- nvinfo : EIATTR_COOP_GROUP_MASK_REGIDS
	.align		4
.L_377:
        /*00e0*/ 	.byte	0x04, 0x29
        /*00e2*/ 	.short	(.L_379 - .L_378)


	//   ....[0]....
.L_378:
        /*00e4*/ 	.word	0xffffffff


	//   ....[1]....
        /*00e8*/ 	.word	0xffffffff


	//   ....[2]....
        /*00ec*/ 	.word	0xffffffff


	//   ....[3]....
        /*00f0*/ 	.word	0xffffffff


	//   ....[4]....
        /*00f4*/ 	.word	0xffffffff


	//   ....[5]....
        /*00f8*/ 	.word	0xffffffff


	//   ....[6]....
        /*00fc*/ 	.word	0xffffffff


	//   ....[7]....
        /*0100*/ 	.word	0xffffffff


	//   ....[8]....
        /*0104*/ 	.word	0xffffffff


	//   ....[9]....
        /*0108*/ 	.word	0xffffffff


	//   ....[10]....
        /*010c*/ 	.word	0xffffffff


	//   ....[11]....
        /*0110*/ 	.word	0xffffffff


	//   ....[12]....
        /*0114*/ 	.word	0xffffffff


	//   ....[13]....
        /*0118*/ 	.word	0xffffffff


	//   ....[14]....
        /*011c*/ 	.word	0xffffffff


	//   ....[15]....
        /*0120*/ 	.word	0xffffffff


	//   ....[16]....
        /*0124*/ 	.word	0xffffffff


	//   ....[17]....
        /*0128*/ 	.word	0xffffffff


	//   ....[18]....
        /*012c*/ 	.word	0xffffffff


	//   ....[19]....
        /*0130*/ 	.word	0xffffffff


	//   ....[20]....
        /*0134*/ 	.word	0xffffffff


	//   ....[21]....
        /*0138*/ 	.word	0xffffffff


	//   ....[22]....
        /*013c*/ 	.word	0xffffffff


	//   ....[23]....
        /*0140*/ 	.word	0xffffffff


	//   ....[24]....
        /*0144*/ 	.word	0xffffffff


	//   ....[25]....
        /*0148*/ 	.word	0xffffffff


	//   ....[26]....
        /*014c*/ 	.word	0xffffffff


	//   ....[27]....
        /*0150*/ 	.word	0xffffffff


	//   ....[28]....
        /*0154*/ 	.word	0xffffffff


	//   ....[29]....
        /*0158*/ 	.word	0xffffffff


	//   ....[30]....
        /*015c*/ 	.word	0xffffffff


	//   ....[31]....
        /*0160*/ 	.word	0xffffffff


	//   ....[32]....
        /*0164*/ 	.word	0xffffffff


	//   ....[33]....
        /*0168*/ 	.word	0xffffffff


	//   ....[34]....
        /*016c*/ 	.word	0xffffffff


	//   ....[35]....
        /*0170*/ 	.word	0xffffffff


	//   ....[36]....
        /*0174*/ 	.word	0xffffffff


	//   ....[37]....
        /*0178*/ 	.word	0xffffffff


	//   ....[38]....
        /*017c*/ 	.word	0xffffffff


	//   ....[39]....
        /*0180*/ 	.word	0xffffffff


	//   ....[40]....
        /*0184*/ 	.word	0xffffffff


	//   ....[41]....
        /*0188*/ 	.word	0xffffffff


	//   ....[42]....
        /*018c*/ 	.word	0xffffffff


	//   ....[43]....
        /*0190*/ 	.word	0xffffffff


	//   ....[44]....
        /*0194*/ 	.word	0xffffffff


	//   ....[45]....
        /*0198*/ 	.word	0xffffffff


	//   ....[46]....
        /*019c*/ 	.word	0xffffffff


	//   ....[47]....
        /*01a0*/ 	.word	0xffffffff


	//   ....[48]....
        /*01a4*/ 	.word	0xffffffff


	//   ....[49]....
        /*01a8*/ 	.word	0xffffffff


	//   ....[50]....
        /*01ac*/ 	.word	0xffffffff


	//   ....[51]....
        /*01b0*/ 	.word	0xffffffff


	//   ....[52]....
        /*01b4*/ 	.word	0xffffffff


	//   ....[53]....
        /*01b8*/ 	.word	0xffffffff


	//   ....[54]....
        /*01bc*/ 	.word	0xffffffff


	//   ....[55]....
        /*01c0*/ 	.word	0xffffffff


	//   ....[56]....
        /*01c4*/ 	.word	0xffffffff


	//   ....[57]....
        /*01c8*/ 	.word	0xffffffff


	//   ....[58]....
        /*01cc*/ 	.word	0xffffffff


	//   ....[59]....
        /*01d0*/ 	.word	0xffffffff


	//   ....[60]....
        /*01d4*/ 	.word	0xffffffff


	//   ....[61]....
        /*01d8*/ 	.word	0xffffffff


	//   ....[62]....
        /*01dc*/ 	.word	0xffffffff


	//   ....[63]....
        /*01e0*/ 	.word	0xffffffff


	//   ....[64]....
        /*01e4*/ 	.word	0xffffffff


	//   ....[65]....
        /*01e8*/ 	.word	0xffffffff


	//   ....[66]....
        /*01ec*/ 	.word	0xffffffff


	//   ....[67]....
        /*01f0*/ 	.word	0xffffffff


	//   ....[68]....
        /*01f4*/ 	.word	0xffffffff


	//   ....[69]....
        /*01f8*/ 	.word	0xffffffff


	//   ....[70]....
        /*01fc*/ 	.word	0xffffffff


	//   ....[71]....
        /*0200*/ 	.word	0xffffffff


	//   ....[72]....
        /*0204*/ 	.word	0xffffffff


	//   ....[73]....
        /*0208*/ 	.word	0xffffffff


	//   ....[74]....
        /*020c*/ 	.word	0xffffffff


	//   ....[75]....
        /*0210*/ 	.word	0xffffffff


	//   ....[76]....
        /*0214*/ 	.word	0xffffffff


	//   ....[77]....
        /*0218*/ 	.word	0xffffffff


	//   ....[78]....
        /*021c*/ 	.word	0xffffffff


	//   ....[79]....
        /*0220*/ 	.word	0xffffffff


	//   ....[80]....
        /*0224*/ 	.word	0xffffffff


	//   ....[81]....
        /*0228*/ 	.word	0xffffffff


	//   ....[82]....
        /*022c*/ 	.word	0xffffffff


	//   ....[83]....
        /*0230*/ 	.word	0xffffffff


	//   ....[84]....
        /*0234*/ 	.word	0xffffffff


	//   ....[85]....
        /*0238*/ 	.word	0xffffffff


	//   ....[86]....
        /*023c*/ 	.word	0xffffffff


	//   ....[87]....
        /*0240*/ 	.word	0xffffffff


	//   ....[88]....
        /*0244*/ 	.word	0xffffffff


	//   ....[89]....
        /*0248*/ 	.word	0xffffffff


	//   ....[90]....
        /*024c*/ 	.word	0xffffffff


	//   ....[91]....
        /*0250*/ 	.word	0xffffffff


	//   ....[92]....
        /*0254*/ 	.word	0xffffffff


	//   ....[93]....
        /*0258*/ 	.word	0xffffffff


	//   ....[94]....
        /*025c*/ 	.word	0xffffffff


	//   ....[95]....
        /*0260*/ 	.word	0xffffffff


	//   ....[96]....
        /*0264*/ 	.word	0xffffffff


	//   ....[97]....
        /*0268*/ 	.word	0xffffffff


	//   ....[98]....
        /*026c*/ 	.word	0xffffffff


	//   ....[99]....
        /*0270*/ 	.word	0xffffffff


	//   ....[100]....
        /*0274*/ 	.word	0xffffffff


	//   ....[101]....
        /*0278*/ 	.word	0xffffffff


	//   ....[102]....
        /*027c*/ 	.word	0xffffffff


	//   ....[103]....
        /*0280*/ 	.word	0xffffffff


	//   ....[104]....
        /*0284*/ 	.word	0xffffffff


	//   ....[105]....
        /*0288*/ 	.word	0xffffffff


	//   ....[106]....
        /*028c*/ 	.word	0xffffffff


	//   ....[107]....
        /*0290*/ 	.word	0xffffffff


	//   ....[108]....
        /*0294*/ 	.word	0xffffffff


	//   ....[109]....
        /*0298*/ 	.word	0xffffffff


	//   ....[110]....
        /*029c*/ 	.word	0xffffffff


	//   ....[111]....
        /*02a0*/ 	.word	0xffffffff


	//   ....[112]....
        /*02a4*/ 	.word	0xffffffff


	//   ....[113]....
        /*02a8*/ 	.word	0xffffffff


	//   ....[114]....
        /*02ac*/ 	.word	0xffffffff


	//   ....[115]....
        /*02b0*/ 	.word	0xffffffff


	//   ....[116]....
        /*02b4*/ 	.word	0xffffffff


	//   ....[117]....
        /*02b8*/ 	.word	0xffffffff


	//   ....[118]....
        /*02bc*/ 	.word	0xffffffff


	//   ....[119]....
        /*02c0*/ 	.word	0xffffffff


	//   ....[120]....
        /*02c4*/ 	.word	0xffffffff


	//   ....[121]....
        /*02c8*/ 	.word	0xffffffff


	//   ....[122]....
        /*02cc*/ 	.word	0xffffffff


	//   ....[123]....
        /*02d0*/ 	.word	0xffffffff


	//   ....[124]....
        /*02d4*/ 	.word	0xffffffff


	//   ....[125]....
        /*02d8*/ 	.word	0xffffffff


	//   ....[126]....
        /*02dc*/ 	.word	0xffffffff


	//   ....[127]....
        /*02e0*/ 	.word	0xffffffff


	//   ....[128]....
        /*02e4*/ 	.word	0xffffffff


	//   ....[129]....
        /*02e8*/ 	.word	0xffffffff


	//   ....[130]....
        /*02ec*/ 	.word	0xffffffff


	//   ....[131]....
        /*02f0*/ 	.word	0xffffffff


	//   ....[132]....
        /*02f4*/ 	.word	0xffffffff


	//   ....[133]....
        /*02f8*/ 	.word	0xffffffff


	//   ....[134]....
        /*02fc*/ 	.word	0xffffffff


	//   ....[135]....
        /*0300*/ 	.word	0xffffffff


	//   ....[136]....
        /*0304*/ 	.word	0xffffffff


	//   ....[137]....
        /*0308*/ 	.word	0xffffffff


	//   ....[138]....
        /*030c*/ 	.word	0xffffffff


	//   ....[139]....
        /*0310*/ 	.word	0xffffffff


	//   ....[140]....
        /*0314*/ 	.word	0xffffffff


	//   ....[141]....
        /*0318*/ 	.word	0xffffffff


	//   ....[142]....
        /*031c*/ 	.word	0xffffffff


	//   ....[143]....
        /*0320*/ 	.word	0xffffffff


	//   ....[144]....
        /*0324*/ 	.word	0xffffffff


	//   ....[145]....
        /*0328*/ 	.word	0xffffffff


	//   ....[146]....
        /*032c*/ 	.word	0xffffffff


	//   ....[147]....
        /*0330*/ 	.word	0xffffffff


	//   ....[148]....
        /*0334*/ 	.word	0xffffffff


	//   ....[149]....
        /*0338*/ 	.word	0xffffffff


	//   ....[150]....
        /*033c*/ 	.word	0xffffffff


	//   ....[151]....
        /*0340*/ 	.word	0x0500000f


	//   ....[152]....
        /*0344*/ 	.word	0x0500000f


	//   ....[153]....
        /*0348*/ 	.word	0x0500000f


	//   ....[154]....
        /*034c*/ 	.word	0x0500000f


	//   ....[155]....
        /*0350*/ 	.word	0x0500000f


	//   ....[156]....
        /*0354*/ 	.word	0x0500000f


	//   ....[157]....
        /*0358*/ 	.word	0x0500000f


	//   ....[158]....
        /*035c*/ 	.word	0x0500000f


	//   ....[159]....
        /*0360*/ 	.word	0x0500000f


	//   ....[160]....
        /*0364*/ 	.word	0x0500000f


	//   ....[161]....
        /*0368*/ 	.word	0x0500000f


	//   ....[162]....
        /*036c*/ 	.word	0x0500000f


	//   ....[163]....
        /*0370*/ 	.word	0x0500000f


	//   ....[164]....
        /*0374*/ 	.word	0x0500000f


	//   ....[165]....
        /*0378*/ 	.word	0x0500000f


	//   ....[166]....
        /*037c*/ 	.word	0x0500000f


	//   ....[167]....
        /*0380*/ 	.word	0x0500000f


	//   ....[168]....
        /*0384*/ 	.word	0x0500000f


	//   ....[169]....
        /*0388*/ 	.word	0x0500000f


	//   ....[170]....
        /*038c*/ 	.word	0x0500000f


	//   ....[171]....
        /*0390*/ 	.word	0x0500000f


	//   ....[172]....
        /*0394*/ 	.word	0x0500000f


	//   ....[173]....
        /*0398*/ 	.word	0x0500000f


	//   ....[174]....
        /*039c*/ 	.word	0x0500000f


	//   ....[175]....
        /*03a0*/ 	.word	0x0500000f


	//   ....[176]....
        /*03a4*/ 	.word	0x0500000f


	//   ....[177]....
        /*03a8*/ 	.word	0x0500000f


	//   ....[178]....
        /*03ac*/ 	.word	0x0500000f


	//   ....[179]....
        /*03b0*/ 	.word	0x0500000f


	//   ....[180]....
        /*03b4*/ 	.word	0x0500000f


	//   ....[181]....
        /*03b8*/ 	.word	0x0500000f


	//   ....[182]....
        /*03bc*/ 	.word	0x0500000f


	//   ....[183]....
        /*03c0*/ 	.word	0x0500000f


	//   ....[184]....
        /*03c4*/ 	.word	0x0500000f


	//   ....[185]....
        /*03c8*/ 	.word	0x0500000f


	//   ....[186]....
        /*03cc*/ 	.word	0x0500000f


	//   ....[187]....
        /*03d0*/ 	.word	0x0500000f


	//   ....[188]....
        /*03d4*/ 	.word	0x0500000f


	//   ....[189]....
        /*03d8*/ 	.word	0x0500000f


	//   ....[190]....
        /*03dc*/ 	.word	0x0500000f


	//   ....[191]....
        /*03e0*/ 	.word	0x0500000f


	//   ....[192]....
        /*03e4*/ 	.word	0x0500000f


	//   ....[193]....
        /*03e8*/ 	.word	0x0500000f


	//   ....[194]....
        /*03ec*/ 	.word	0x0500000f


	//   ....[195]....
        /*03f0*/ 	.word	0x0500000f


	//   ....[196]....
        /*03f4*/ 	.word	0x0500000f


	//   ....[197]....
        /*03f8*/ 	.word	0x0500000f


	//   ....[198]....
        /*03fc*/ 	.word	0x0500000f


	//   ....[199]....
        /*0400*/ 	.word	0x0500000f


	//   ....[200]....
        /*0404*/ 	.word	0x0500000f


	//   ....[201]....
        /*0408*/ 	.word	0x0500000f


	//   ....[202]....
        /*040c*/ 	.word	0x0500000f


	//   ....[203]....
        /*0410*/ 	.word	0x0500000f


	//   ....[204]....
        /*0414*/ 	.word	0x0500000f


	//   ....[205]....
        /*0418*/ 	.word	0x0500000f


	//   ....[206]....
        /*041c*/ 	.word	0x0500000f


	//   ....[207]....
        /*0420*/ 	.word	0x0500000f


	//   ....[208]....
        /*0424*/ 	.word	0x0500000f


	//   ....[209]....
        /*0428*/ 	.word	0x0500000f


	//   ....[210]....
        /*042c*/ 	.word	0x0500000f


	//   ....[211]....
        /*0430*/ 	.word	0x0500000f


	//   ....[212]....
        /*0434*/ 	.word	0x0500000f


	//   ....[213]....
        /*0438*/ 	.word	0x0500000f


	//   ....[214]....
        /*043c*/ 	.word	0x0500000f


	//   ....[215]....
        /*0440*/ 	.word	0x0500000f


	//   ....[216]....
        /*0444*/ 	.word	0x0500000f


	//   ....[217]....
        /*0448*/ 	.word	0x0500000f


	//   ....[218]....
        /*044c*/ 	.word	0x0500000f


	//   ....[219]....
        /*0450*/ 	.word	0x0500000f


	//   ....[220]....
        /*0454*/ 	.word	0x0500000f


	//   ....[221]....
        /*0458*/ 	.word	0x0500000f


	//   ....[222]....
        /*045c*/ 	.word	0x0500000f


	//   ....[223]....
        /*0460*/ 	.word	0x0500000f


	//   ....[224]....
        /*0464*/ 	.word	0x0500000f


	//   ....[225]....
        /*0468*/ 	.word	0x0500000f


	//   ....[226]....
        /*046c*/ 	.word	0x0500000f


	//   ....[227]....
        /*0470*/ 	.word	0x0500000f


	//   ....[228]....
        /*0474*/ 	.word	0x0500000f


	//   ....[229]....
        /*0478*/ 	.word	0x0500000f


	//   ....[230]....
        /*047c*/ 	.word	0x0500000f


	//   ....[231]....
        /*0480*/ 	.word	0x0500000f


	//   ....[232]....
        /*0484*/ 	.word	0x0500000f


	//   ....[233]....
        /*0488*/ 	.word	0x0500000f


	//----- nvinfo : EIATTR_COOP_GROUP_INSTR_OFFSETS
	.align		4
.L_379:
        /*048c*/ 	.byte	0x04, 0x28
        /*048e*/ 	.short	(.L_381 - .L_380)


	//   ....[0]....
.L_380:
        /*0490*/ 	.word	0x00000080


	//   ....[1]....
        /*0494*/ 	.word	0x00000090


	//   ....[2]....
        /*0498*/ 	.word	0x000002d0


	//   ....[3]....
        /*049c*/ 	.word	0x00000430


	//   ....[4]....
        /*04a0*/ 	.word	0x00000550


	//   ....[5]....
        /*04a4*/ 	.word	0x000006b0


	//   ....[6]....
        /*04a8*/ 	.word	0x00001a80


	//   ....[7]....
        /*04ac*/ 	.word	0x000021e0


	//   ....[8]....
        /*04b0*/ 	.word	0x00002410


	//   ....[9]....
        /*04b4*/ 	.word	0x00003140


	//   ....[10]....
        /*04b8*/ 	.word	0x00003250


	//   ....[11]....
        /*04bc*/ 	.word	0x00003880


	//   ....[12]....
        /*04c0*/ 	.word	0x000038e0


	//   ....[13]....
        /*04c4*/ 	.word	0x00004ad0


	//   ....[14]....
        /*04c8*/ 	.word	0x00005500


	//   ....[15]....
        /*04cc*/ 	.word	0x00005a80


	//   ....[16]....
        /*04d0*/ 	.word	0x00005ba0


	//   ....[17]....
        /*04d4*/ 	.word	0x00006210


	//   ....[18]....
        /*04d8*/ 	.word	0x00006330


	//   ....[19]....
        /*04dc*/ 	.word	0x00007e50


	//   ....[20]....
        /*04e0*/ 	.word	0x00007e80


	//   ....[21]....
        /*04e4*/ 	.word	0x000082c0


	//   ....[22]....
        /*04e8*/ 	.word	0x00008490


	//   ....[23]....
        /*04ec*/ 	.word	0x00009ad0


	//   ....[24]....
        /*04f0*/ 	.word	0x0000a500


	//   ....[25]....
        /*04f4*/ 	.word	0x0000aa80


	//   ....[26]....
        /*04f8*/ 	.word	0x0000aba0


	//   ....[27]....
        /*04fc*/ 	.word	0x0000b210


	//   ....[28]....
        /*0500*/ 	.word	0x0000b330


	//   ....[29]....
        /*0504*/ 	.word	0x0000c6d0


	//   ....[30]....
        /*0508*/ 	.word	0x0000c710


	//   ....[31]....
        /*050c*/ 	.word	0x0000c7c0


	//   ....[32]....
        /*0510*/ 	.word	0x0000c820


	//   ....[33]....
        /*0514*/ 	.word	0x0000e1f0


	//   ....[34]....
        /*0518*/ 	.word	0x0000e230


	//   ....[35]....
        /*051c*/ 	.word	0x0000e270


	//   ....[36]....
        /*0520*/ 	.word	0x0000e2a0


	//   ....[37]....
        /*0524*/ 	.word	0x0000eb40


	//   ....[38]....
        /*0528*/ 	.word	0x0000eb70


	//   ....[39]....
        /*052c*/ 	.word	0x0000ecb0


	//   ....[40]....
        /*0530*/ 	.word	0x0000ecd0


	//   ....[41]....
        /*0534*/ 	.word	0x0000ee10


	//   ....[42]....
        /*0538*/ 	.word	0x0000ee30


	//   ....[43]....
        /*053c*/ 	.word	0x0000ef80


	//   ....[44]....
        /*0540*/ 	.word	0x0000efa0


	//   ....[45]....
        /*0544*/ 	.word	0x0000f8d0


	//   ....[46]....
        /*0548*/ 	.word	0x0000f900


	//   ....[47]....
        /*054c*/ 	.word	0x0000fa50


	//   ....[48]....
        /*0550*/ 	.word	0x0000fa70


	//   ....[49]....
        /*0554*/ 	.word	0x0000fbb0


	//   ....[50]....
        /*0558*/ 	.word	0x0000fbd0


	//   ....[51]....
        /*055c*/ 	.word	0x0000fd20


	//   ....[52]....
        /*0560*/ 	.word	0x0000fd40


	//   ....[53]....
        /*0564*/ 	.word	0x0000ff20


	//   ....[54]....
        /*0568*/ 	.word	0x000100d0


	//   ....[55]....
        /*056c*/ 	.word	0x00010100


	//   ....[56]....
        /*0570*/ 	.word	0x00010130


	//   ....[57]....
        /*0574*/ 	.word	0x00010160


	//   ....[58]....
        /*0578*/ 	.word	0x00010190


	//   ....[59]....
        /*057c*/ 	.word	0x000101c0


	//   ....[60]....
        /*0580*/ 	.word	0x00010310


	//   ....[61]....
        /*0584*/ 	.word	0x00010340


	//   ....[62]....
        /*0588*/ 	.word	0x00010370


	//   ....[63]....
        /*058c*/ 	.word	0x000103a0


	//   ....[64]....
        /*0590*/ 	.word	0x000103d0


	//   ....[65]....
        /*0594*/ 	.word	0x00010400


	//   ....[66]....
        /*0598*/ 	.word	0x00010490


	//   ....[67]....
        /*059c*/ 	.word	0x000104f0


	//   ....[68]....
        /*05a0*/ 	.word	0x00010580


	//   ....[69]....
        /*05a4*/ 	.word	0x00012020


	//   ....[70]....
        /*05a8*/ 	.word	0x00012040


	//   ....[71]....
        /*05ac*/ 	.word	0x000120d0


	//   ....[72]....
        /*05b0*/ 	.word	0x000120f0


	//   ....[73]....
        /*05b4*/ 	.word	0x00012170


	//   ....[74]....
        /*05b8*/ 	.word	0x00012190


	//   ....[75]....
        /*05bc*/ 	.word	0x00012210


	//   ....[76]....
        /*05c0*/ 	.word	0x00012230


	//   ....[77]....
        /*05c4*/ 	.word	0x000122b0


	//   ....[78]....
        /*05c8*/ 	.word	0x000122d0


	//   ....[79]....
        /*05cc*/ 	.word	0x000122e0


	//   ....[80]....
        /*05d0*/ 	.word	0x000122f0


	//   ....[81]....
        /*05d4*/ 	.word	0x00012a20


	//   ....[82]....
        /*05d8*/ 	.word	0x00012a50


	//   ....[83]....
        /*05dc*/ 	.word	0x00012b10


	//   ....[84]....
        /*05e0*/ 	.word	0x00012b20


	//   ....[85]....
        /*05e4*/ 	.word	0x00012bb0


	//   ....[86]....
        /*05e8*/ 	.word	0x00012bc0


	//   ....[87]....
        /*05ec*/ 	.word	0x00012c50


	//   ....[88]....
        /*05f0*/ 	.word	0x00012c60


	//   ....[89]....
        /*05f4*/ 	.word	0x00012cf0


	//   ....[90]....
        /*05f8*/ 	.word	0x00012d00


	//   ....[91]....
        /*05fc*/ 	.word	0x00012d90


	//   ....[92]....
        /*0600*/ 	.word	0x00012da0


	//   ....[93]....
        /*0604*/ 	.word	0x00012e20


	//   ....[94]....
        /*0608*/ 	.word	0x00012e30


	//   ....[95]....
        /*060c*/ 	.word	0x00012e40


	//   ....[96]....
        /*0610*/ 	.word	0x00012e50


	//   ....[97]....
        /*0614*/ 	.word	0x00013360


	//   ....[98]....
        /*0618*/ 	.word	0x00013380


	//   ....[99]....
        /*061c*/ 	.word	0x000133d0


	//   ....[100]....
        /*0620*/ 	.word	0x00013490


	//   ....[101]....
        /*0624*/ 	.word	0x000134a0


	//   ....[102]....
        /*0628*/ 	.word	0x000134d0


	//   ....[103]....
        /*062c*/ 	.word	0x00013560


	//   ....[104]....
        /*0630*/ 	.word	0x00013610


	//   ....[105]....
        /*0634*/ 	.word	0x00013620


	//   ....[106]....
        /*0638*/ 	.word	0x00013650


	//   ....[107]....
        /*063c*/ 	.word	0x00013660


	//   ....[108]....
        /*0640*/ 	.word	0x000136f0


	//   ....[109]....
        /*0644*/ 	.word	0x00013e30


	//   ....[110]....
        /*0648*/ 	.word	0x00013e50


	//   ....[111]....
        /*064c*/ 	.word	0x00013ea0


	//   ....[112]....
        /*0650*/ 	.word	0x00013eb0


	//   ....[113]....
        /*0654*/ 	.word	0x00013ef0


	//   ....[114]....
        /*0658*/ 	.word	0x00013f00


	//   ....[115]....
        /*065c*/ 	.word	0x00013f40


	//   ....[116]....
        /*0660*/ 	.word	0x00013f50


	//   ....[117]....
        /*0664*/ 	.word	0x00013f90


	//   ....[118]....
        /*0668*/ 	.word	0x00013fa0


	//   ....[119]....
        /*066c*/ 	.word	0x00013fb0


	//   ....[120]....
        /*0670*/ 	.word	0x00013ff0


	//   ....[121]....
        /*0674*/ 	.word	0x00014330


	//   ....[122]....
        /*0678*/ 	.word	0x00014350


	//   ....[123]....
        /*067c*/ 	.word	0x00014360


	//   ....[124]....
        /*0680*/ 	.word	0x00014370


	//   ....[125]....
        /*0684*/ 	.word	0x00014390


	//   ....[126]....
        /*0688*/ 	.word	0x00014400


	//   ....[127]....
        /*068c*/ 	.word	0x00014470


	//   ....[128]....
        /*0690*/ 	.word	0x00014490


	//   ....[129]....
        /*0694*/ 	.word	0x000144a0


	//   ....[130]....
        /*0698*/ 	.word	0x00014500


	//   ....[131]....
        /*069c*/ 	.word	0x00014520


	//   ....[132]....
        /*06a0*/ 	.word	0x00014580


	//   ....[133]....
        /*06a4*/ 	.word	0x00014a80


	//   ....[134]....
        /*06a8*/ 	.word	0x00014ab0


	//   ....[135]....
        /*06ac*/ 	.word	0x00014ae0


	//   ....[136]....
        /*06b0*/ 	.word	0x00014b10


	//   ....[137]....
        /*06b4*/ 	.word	0x00014b40


	//   ....[138]....
        /*06b8*/ 	.word	0x00014b70


	//   ....[139]....
        /*06bc*/ 	.word	0x00014ba0


	//   ....[140]....
        /*06c0*/ 	.word	0x00014bd0


	//   ....[141]....
        /*06c4*/ 	.word	0x00014d50


	//   ....[142]....
        /*06c8*/ 	.word	0x00014d80


	//   ....[143]....
        /*06cc*/ 	.word	0x00014db0


	//   ....[144]....
        /*06d0*/ 	.word	0x00014de0


	//   ....[145]....
        /*06d4*/ 	.word	0x00014e10


	//   ....[146]....
        /*06d8*/ 	.word	0x00014e40


	//   ....[147]....
        /*06dc*/ 	.word	0x00014f00


	//   ....[148]....
        /*06e0*/ 	.word	0x00014f20


	//   ....[149]....
        /*06e4*/ 	.word	0x00014f90


	//   ....[150]....
        /*06e8*/ 	.word	0x00015630


	//   ....[151]....
        /*06ec*/ 	.word	0x00015c90


	//   ....[152]....
        /*06f0*/ 	.word	0x00015d80


	//   ....[153]....
        /*06f4*/ 	.word	0x00015e20


	//   ....[154]....
        /*06f8*/ 	.word	0x00015e80


	//   ....[155]....
        /*06fc*/ 	.word	0x00015f70


	//   ....[156]....
        /*0700*/ 	.word	0x00015fe0


	//   ....[157]....
        /*0704*/ 	.word	0x000160d0


	//   ....[158]....
        /*0708*/ 	.word	0x00016140


	//   ....[159]....
        /*070c*/ 	.word	0x00016230


	//   ....[160]....
        /*0710*/ 	.word	0x000162a0


	//   ....[161]....
        /*0714*/ 	.word	0x00016390


	//   ....[162]....
        /*0718*/ 	.word	0x00016400


	//   ....[163]....
        /*071c*/ 	.word	0x000164a0


	//   ....[164]....
        /*0720*/ 	.word	0x00016590


	//   ....[165]....
        /*0724*/ 	.word	0x00016600


	//   ....[166]....
        /*0728*/ 	.word	0x00016660


	//   ....[167]....
        /*072c*/ 	.word	0x00016750


	//   ....[168]....
        /*0730*/ 	.word	0x000167b0


	//   ....[169]....
        /*0734*/ 	.word	0x000168b0


	//   ....[170]....
        /*0738*/ 	.word	0x00016910


	//   ....[171]....
        /*073c*/ 	.word	0x00016a10


	//   ....[172]....
        /*0740*/ 	.word	0x00016a70


	//   ....[173]....
        /*0744*/ 	.word	0x00016b70


	//   ....[174]....
        /*0748*/ 	.word	0x00016bd0


	//   ....[175]....
        /*074c*/ 	.word	0x00016cd0


	//   ....[176]....
        /*0750*/ 	.word	0x00016d30


	//   ....[177]....
        /*0754*/ 	.word	0x00016e30


	//   ....[178]....
        /*0758*/ 	.word	0x00016e90


	//   ....[179]....
        /*075c*/ 	.word	0x00016f30


	//   ....[180]....
        /*0760*/ 	.word	0x000170b0


	//   ....[181]....
        /*0764*/ 	.word	0x00017190


	//   ....[182]....
        /*0768*/ 	.word	0x00017220


	//   ....[183]....
        /*076c*/ 	.word	0x00017330


	//   ....[184]....
        /*0770*/ 	.word	0x00017390


	//   ....[185]....
        /*0774*/ 	.word	0x000174a0


	//   ....[186]....
        /*0778*/ 	.word	0x00017500


	//   ....[187]....
        /*077c*/ 	.word	0x00017610


	//   ....[188]....
        /*0780*/ 	.word	0x00017670


	//   ....[189]....
        /*0784*/ 	.word	0x00017780


	//   ....[190]....
        /*0788*/ 	.word	0x000177e0


	//   ....[191]....
        /*078c*/ 	.word	0x000178a0


	//   ....[192]....
        /*0790*/ 	.word	0x00017a00


	//   ....[193]....
        /*0794*/ 	.word	0x00017aa0


	//   ....[194]....
        /*0798*/ 	.word	0x00017b00


	//   ....[195]....
        /*079c*/ 	.word	0x00017bb0


	//   ....[196]....
        /*07a0*/ 	.word	0x00017c10


	//   ....[197]....
        /*07a4*/ 	.word	0x00017cc0


	//   ....[198]....
        /*07a8*/ 	.word	0x00017d20


	//   ....[199]....
        /*07ac*/ 	.word	0x00017dd0


	//   ....[200]....
        /*07b0*/ 	.word	0x00017e30


	//   ....[201]....
        /*07b4*/ 	.word	0x00017ee0


	//   ....[202]....
        /*07b8*/ 	.word	0x00017f40


	//   ....[203]....
        /*07bc*/ 	.word	0x00017ff0


	//   ....[204]....
        /*07c0*/ 	.word	0x000180e0


	//   ....[205]....
        /*07c4*/ 	.word	0x00018180


	//   ....[206]....
        /*07c8*/ 	.word	0x000181e0


	//   ....[207]....
        /*07cc*/ 	.word	0x000182b0


	//   ....[208]....
        /*07d0*/ 	.word	0x00018310


	//   ....[209]....
        /*07d4*/ 	.word	0x000183e0


	//   ....[210]....
        /*07d8*/ 	.word	0x00018440


	//   ....[211]....
        /*07dc*/ 	.word	0x00018510


	//   ....[212]....
        /*07e0*/ 	.word	0x00018570


	//   ....[213]....
        /*07e4*/ 	.word	0x00018640


	//   ....[214]....
        /*07e8*/ 	.word	0x000186a0


	//   ....[215]....
        /*07ec*/ 	.word	0x00018770


	//   ....[216]....
        /*07f0*/ 	.word	0x00018800


	//   ....[217]....
        /*07f4*/ 	.word	0x000188a0


	//   ....[218]....
        /*07f8*/ 	.word	0x000189c0


	//   ....[219]....
        /*07fc*/ 	.word	0x00018a30


	//   ....[220]....
        /*0800*/ 	.word	0x00018aa0


	//   ....[221]....
        /*0804*/ 	.word	0x00018b10


	//   ....[222]....
        /*0808*/ 	.word	0x00018b80


	//   ....[223]....
        /*080c*/ 	.word	0x00018c00


	//   ....[224]....
        /*0810*/ 	.word	0x00018c90


	//   ....[225]....
        /*0814*/ 	.word	0x00018d20


	//   ....[226]....
        /*0818*/ 	.word	0x00018d90


	//   ....[227]....
        /*081c*/ 	.word	0x00018e00


	//   ....[228]....
        /*0820*/ 	.word	0x00018e70


	//   ....[229]....
        /*0824*/ 	.word	0x00018ef0


	//   ....[230]....
        /*0828*/ 	.word	0x00018f60


	//   ....[231]....
        /*082c*/ 	.word	0x00019000


	//   ....[232]....
        /*0830*/ 	.word	0x00019090


	//   ....[233]....
        /*0834*/ 	.word	0x000191b0


	//----- nvinfo : EIATTR_REG_RECONFIG
	.align		4
.L_381:
        /*0838*/ 	.byte	0x01, 0x54
	.zero		2


	//----- nvinfo : EIATTR_SYSCALL_OFFSETS
	.align		4
        /*083c*/ 	.byte	0x04, 0x46
        /*083e*/ 	.short	(.L_383 - .L_382)


	//   ....[0]....
.L_382:
        /*0840*/ 	.word	0x00001c60


	//   ....[1]....
        /*0844*/ 	.word	0x00011660


	//   ....[2]....
        /*0848*/ 	.word	0x000117b0


	//   ....[3]....
        /*084c*/ 	.word	0x000118a0


	//   ....[4]....
        /*0850*/ 	.word	0x00012610


	//----- nvinfo : EIATTR_MBARRIER_INSTR_OFFSETS
	.align		4
.L_383:
        /*0854*/ 	.byte	0x04, 0x39
        /*0856*/ 	.short	(.L_385 - .L_384)


	//   ....[0]....
.L_384:
        /*0858*/ 	.word	0x00000180
        /*085c*/ 	.word	0x000000ff
        /*0860*/ 	.word	0x00022800
        /*0864*/ 	.short	0x0100
        /*0866*/ 	.byte	0x08
	.zero		1


	//   ....[1]....
        /*0868*/ 	.word	0x00000190
        /*086c*/ 	.word	0x000000ff
        /*0870*/ 	.word	0x00022820
        /*0874*/ 	.short	0x0100
        /*0876*/ 	.byte	0x08
	.zero		1


	//   ....[2]....
        /*0878*/ 	.word	0x00000280
        /*087c*/ 	.word	0x000000ff
        /*0880*/ 	.word	0x00022830
        /*0884*/ 	.short	0x0100
        /*0886*/ 	.byte	0x08
	.zero		1


	//   ....[3]....
        /*0888*/ 	.word	0x00000290
        /*088c*/ 	.word	0x000000ff
        /*0890*/ 	.word	0x00022840
        /*0894*/ 	.short	0x0100
        /*0896*/ 	.byte	0x08
	.zero		1


	//   ....[4]....
        /*0898*/ 	.word	0x000002a0
        /*089c*/ 	.word	0x000000ff
        /*08a0*/ 	.word	0x00022838
        /*08a4*/ 	.short	0x0100
        /*08a6*/ 	.byte	0x08
	.zero		1


	//   ....[5]....
        /*08a8*/ 	.word	0x000002b0
        /*08ac*/ 	.word	0x000000ff
        /*08b0*/ 	.word	0x00022848
        /*08b4*/ 	.short	0x0100
        /*08b6*/ 	.byte	0x08
	.zero		1


	//   ....[6]....
        /*08b8*/ 	.word	0x000003e0
        /*08bc*/ 	.word	0x000000ff
        /*08c0*/ 	.word	0x00022850
        /*08c4*/ 	.short	0x0100
        /*08c6*/ 	.byte	0x08
	.zero		1


	//   ....[7]....
        /*08c8*/ 	.word	0x000003f0
        /*08cc*/ 	.word	0x000000ff
        /*08d0*/ 	.word	0x00022860
        /*08d4*/ 	.short	0x0100
        /*08d6*/ 	.byte	0x08
	.zero		1


	//   ....[8]....
        /*08d8*/ 	.word	0x00000400
        /*08dc*/ 	.word	0x000000ff
        /*08e0*/ 	.word	0x00022858
        /*08e4*/ 	.short	0x0100
        /*08e6*/ 	.byte	0x08
	.zero		1


	//   ....[9]....
        /*08e8*/ 	.word	0x00000410
        /*08ec*/ 	.word	0x000000ff
        /*08f0*/ 	.word	0x00022868
        /*08f4*/ 	.short	0x0100
        /*08f6*/ 	.byte	0x08
	.zero		1


	//   ....[10]....
        /*08f8*/ 	.word	0x00000500
        /*08fc*/ 	.word	0x000000ff
        /*0900*/ 	.word	0x00022870
        /*0904*/ 	.short	0x0100
        /*0906*/ 	.byte	0x06
	.zero		1


	//   ....[11]....
        /*0908*/ 	.word	0x00000510
        /*090c*/ 	.word	0x000000ff
        /*0910*/ 	.word	0x00022880
        /*0914*/ 	.short	0x0100
        /*0916*/ 	.byte	0x06
	.zero		1


	//   ....[12]....
        /*0918*/ 	.word	0x00000520
        /*091c*/ 	.word	0x000000ff
        /*0920*/ 	.word	0x00022878
        /*0924*/ 	.short	0x0100
        /*0926*/ 	.byte	0x06
	.zero		1


	//   ....[13]....
        /*0928*/ 	.word	0x00000530
        /*092c*/ 	.word	0x000000ff
        /*0930*/ 	.word	0x00022888
        /*0934*/ 	.short	0x0100
        /*0936*/ 	.byte	0x06
	.zero		1


	//   ....[14]....
        /*0938*/ 	.word	0x00000660
        /*093c*/ 	.word	0x000000ff
        /*0940*/ 	.word	0x00022890
        /*0944*/ 	.short	0x0100
        /*0946*/ 	.byte	0x08
	.zero		1


	//   ....[15]....
        /*0948*/ 	.word	0x00000670
        /*094c*/ 	.word	0x000000ff
        /*0950*/ 	.word	0x000228a0
        /*0954*/ 	.short	0x0100
        /*0956*/ 	.byte	0x08
	.zero		1


	//   ....[16]....
        /*0958*/ 	.word	0x00000680
        /*095c*/ 	.word	0x000000ff
        /*0960*/ 	.word	0x00022898
        /*0964*/ 	.short	0x0100
        /*0966*/ 	.byte	0x08
	.zero		1


	//   ....[17]....
        /*0968*/ 	.word	0x00000690
        /*096c*/ 	.word	0x000000ff
        /*0970*/ 	.word	0x000228a8
        /*0974*/ 	.short	0x0100
        /*0976*/ 	.byte	0x08
	.zero		1


	//   ....[18]....
        /*0978*/ 	.word	0x000007d0
        /*097c*/ 	.word	0x000000ff
        /*0980*/ 	.word	0x000228b0
        /*0984*/ 	.short	0x0100
        /*0986*/ 	.byte	0x08
	.zero		1


	//   ....[19]....
        /*0988*/ 	.word	0x000007e0
        /*098c*/ 	.word	0x000000ff
        /*0990*/ 	.word	0x000228c0
        /*0994*/ 	.short	0x0100
        /*0996*/ 	.byte	0x08
	.zero		1


	//   ....[20]....
        /*0998*/ 	.word	0x000007f0
        /*099c*/ 	.word	0x000000ff
        /*09a0*/ 	.word	0x000228b8
        /*09a4*/ 	.short	0x0100
        /*09a6*/ 	.byte	0x08
	.zero		1


	//   ....[21]....
        /*09a8*/ 	.word	0x00000800
        /*09ac*/ 	.word	0x000000ff
        /*09b0*/ 	.word	0x000228c8
        /*09b4*/ 	.short	0x0100
        /*09b6*/ 	.byte	0x08
	.zero		1


	//   ....[22]....
        /*09b8*/ 	.word	0x00001d10
        /*09bc*/ 	.word	0x00000006
        /*09c0*/ 	.word	0x00022800
        /*09c4*/ 	.short	0x010a
        /*09c6*/ 	.byte	0x3f
	.zero		1


	//   ....[23]....
        /*09c8*/ 	.word	0x00001de0
        /*09cc*/ 	.word	0x000000ff
        /*09d0*/ 	.word	0x00022830
        /*09d4*/ 	.short	0x010a
        /*09d6*/ 	.byte	0x18
	.zero		1


	//   ....[24]....
        /*09d8*/ 	.word	0x00001e20
        /*09dc*/ 	.word	0x000000ff
        /*09e0*/ 	.word	0x00022830
        /*09e4*/ 	.short	0x010a
        /*09e6*/ 	.byte	0x18
	.zero		1


	//   ....[25]....
        /*09e8*/ 	.word	0x00002160
        /*09ec*/ 	.word	0x000000ff
        /*09f0*/ 	.word	0x00000000
        /*09f4*/ 	.short	0x0101
        /*09f6*/ 	.byte	0x05
	.zero		1


	//   ....[26]....
        /*09f8*/ 	.word	0x000040f0
        /*09fc*/ 	.word	0x000000ff
        /*0a00*/ 	.word	0x00022850
        /*0a04*/ 	.short	0x010a
        /*0a06*/ 	.byte	0x18
	.zero		1


	//   ....[27]....
        /*0a08*/ 	.word	0x00004130
        /*0a0c*/ 	.word	0x000000ff
        /*0a10*/ 	.word	0x00022850
        /*0a14*/ 	.short	0x010a
        /*0a16*/ 	.byte	0x18
	.zero		1


	//   ....[28]....
        /*0a18*/ 	.word	0x00004480
        /*0a1c*/ 	.word	0x000000ff
        /*0a20*/ 	.word	0x00000000
        /*0a24*/ 	.short	0x0101
        /*0a26*/ 	.byte	0x18
	.zero		1


	//   ....[29]....
        /*0a28*/ 	.word	0x00004800
        /*0a2c*/ 	.word	0x000000ff
        /*0a30*/ 	.word	0x00022830
        /*0a34*/ 	.short	0x010a
        /*0a36*/ 	.byte	0x19
	.zero		1


	//   ....[30]....
        /*0a38*/ 	.word	0x00004840
        /*0a3c*/ 	.word	0x000000ff
        /*0a40*/ 	.word	0x00022830
        /*0a44*/ 	.short	0x010a
        /*0a46*/ 	.byte	0x19
	.zero		1


	//   ....[31]....
        /*0a48*/ 	.word	0x00004a80
        /*0a4c*/ 	.word	0x000000ff
        /*0a50*/ 	.word	0x00000000
        /*0a54*/ 	.short	0x0101
        /*0a56*/ 	.byte	0x0a
	.zero		1


	//   ....[32]....
        /*0a58*/ 	.word	0x00007370
        /*0a5c*/ 	.word	0x000000ff
        /*0a60*/ 	.word	0x00022850
        /*0a64*/ 	.short	0x010a
        /*0a66*/ 	.byte	0x19
	.zero		1


	//   ....[33]....
        /*0a68*/ 	.word	0x000073c0
        /*0a6c*/ 	.word	0x000000ff
        /*0a70*/ 	.word	0x00022850
        /*0a74*/ 	.short	0x010a
        /*0a76*/ 	.byte	0x19
	.zero		1


	//   ....[34]....
        /*0a78*/ 	.word	0x000076b0
        /*0a7c*/ 	.word	0x000000ff
        /*0a80*/ 	.word	0x00000000
        /*0a84*/ 	.short	0x0101
        /*0a86*/ 	.byte	0x19
	.zero		1


	//   ....[35]....
        /*0a88*/ 	.word	0x00007a90
        /*0a8c*/ 	.word	0x000000ff
        /*0a90*/ 	.word	0x00022830
        /*0a94*/ 	.short	0x010a
        /*0a96*/ 	.byte	0x19
	.zero		1


	//   ....[36]....
        /*0a98*/ 	.word	0x00007ad0
        /*0a9c*/ 	.word	0x000000ff
        /*0aa0*/ 	.word	0x00022830
        /*0aa4*/ 	.short	0x010a
        /*0aa6*/ 	.byte	0x19
	.zero		1


	//   ....[37]....
        /*0aa8*/ 	.word	0x00007d00
        /*0aac*/ 	.word	0x000000ff
        /*0ab0*/ 	.word	0x00000000
        /*0ab4*/ 	.short	0x0101
        /*0ab6*/ 	.byte	0x0a
	.zero		1


	//   ....[38]....
        /*0ab8*/ 	.word	0x00009360
        /*0abc*/ 	.word	0x000000ff
        /*0ac0*/ 	.word	0x00022850
        /*0ac4*/ 	.short	0x010a
        /*0ac6*/ 	.byte	0x19
	.zero		1


	//   ....[39]....
        /*0ac8*/ 	.word	0x000093b0
        /*0acc*/ 	.word	0x000000ff
        /*0ad0*/ 	.word	0x00022850
        /*0ad4*/ 	.short	0x010a
        /*0ad6*/ 	.byte	0x19
	.zero		1


	//   ....[40]....
        /*0ad8*/ 	.word	0x00009680
        /*0adc*/ 	.word	0x000000ff
        /*0ae0*/ 	.word	0x00000000
        /*0ae4*/ 	.short	0x0101
        /*0ae6*/ 	.byte	0x19
	.zero		1


	//   ....[41]....
        /*0ae8*/ 	.word	0x00009800
        /*0aec*/ 	.word	0x000000ff
        /*0af0*/ 	.word	0x00022830
        /*0af4*/ 	.short	0x010a
        /*0af6*/ 	.byte	0x18
	.zero		1


	//   ....[42]....
        /*0af8*/ 	.word	0x00009840
        /*0afc*/ 	.word	0x000000ff
        /*0b00*/ 	.word	0x00022830
        /*0b04*/ 	.short	0x010a
        /*0b06*/ 	.byte	0x18
	.zero		1


	//   ....[43]....
        /*0b08*/ 	.word	0x00009a80
        /*0b0c*/ 	.word	0x000000ff
        /*0b10*/ 	.word	0x00000000
        /*0b14*/ 	.short	0x0101
        /*0b16*/ 	.byte	0x0a
	.zero		1


	//   ....[44]....
        /*0b18*/ 	.word	0x0000c370
        /*0b1c*/ 	.word	0x000000ff
        /*0b20*/ 	.word	0x00022850
        /*0b24*/ 	.short	0x010a
        /*0b26*/ 	.byte	0x18
	.zero		1


	//   ....[45]....
        /*0b28*/ 	.word	0x0000c3c0
        /*0b2c*/ 	.word	0x000000ff
        /*0b30*/ 	.word	0x00022850
        /*0b34*/ 	.short	0x010a
        /*0b36*/ 	.byte	0x18
	.zero		1


	//   ....[46]....
        /*0b38*/ 	.word	0x0000c6b0
        /*0b3c*/ 	.word	0x000000ff
        /*0b40*/ 	.word	0x00000000
        /*0b44*/ 	.short	0x0101
        /*0b46*/ 	.byte	0x18
	.zero		1


	//   ....[47]....
        /*0b48*/ 	.word	0x0000eb30
        /*0b4c*/ 	.word	0x00000011
        /*0b50*/ 	.word	0x00000000
        /*0b54*/ 	.short	0x0101
        /*0b56*/ 	.byte	0x3f
	.zero		1


	//   ....[48]....
        /*0b58*/ 	.word	0x00011da0
        /*0b5c*/ 	.word	0x00000013
        /*0b60*/ 	.word	0x00022840
        /*0b64*/ 	.short	0x010a
        /*0b66*/ 	.byte	0x3f
	.zero		1


	//   ....[49]....
        /*0b68*/ 	.word	0x000123f0
        /*0b6c*/ 	.word	0x00000013
        /*0b70*/ 	.word	0x00022830
        /*0b74*/ 	.short	0x0107
        /*0b76*/ 	.byte	0x3f
	.zero		1


	//   ....[50]....
        /*0b78*/ 	.word	0x000124c0
        /*0b7c*/ 	.word	0x00000013
        /*0b80*/ 	.word	0x00022830
        /*0b84*/ 	.short	0x0101
        /*0b86*/ 	.byte	0x3f
	.zero		1


	//   ....[51]....
        /*0b88*/ 	.word	0x00012f50
        /*0b8c*/ 	.word	0x00000011
        /*0b90*/ 	.word	0x00022800
        /*0b94*/ 	.short	0x0107
        /*0b96*/ 	.byte	0x3f
	.zero		1


	//   ....[52]....
        /*0b98*/ 	.word	0x00013040
        /*0b9c*/ 	.word	0x00000011
        /*0ba0*/ 	.word	0x00022800
        /*0ba4*/ 	.short	0x0101
        /*0ba6*/ 	.byte	0x3f
	.zero		1


	//   ....[53]....
        /*0ba8*/ 	.word	0x00013060
        /*0bac*/ 	.word	0x00000011
        /*0bb0*/ 	.word	0x00022820
        /*0bb4*/ 	.short	0x010a
        /*0bb6*/ 	.byte	0x3f
	.zero		1


	//   ....[54]....
        /*0bb8*/ 	.word	0x000130f0
        /*0bbc*/ 	.word	0x00000013
        /*0bc0*/ 	.word	0x00022860
        /*0bc4*/ 	.short	0x010a
        /*0bc6*/ 	.byte	0x3f
	.zero		1


	//   ....[55]....
        /*0bc8*/ 	.word	0x00013870
        /*0bcc*/ 	.word	0x00000013
        /*0bd0*/ 	.word	0x00022850
        /*0bd4*/ 	.short	0x0107
        /*0bd6*/ 	.byte	0x3f
	.zero		1


	//   ....[56]....
        /*0bd8*/ 	.word	0x00013940
        /*0bdc*/ 	.word	0x00000013
        /*0be0*/ 	.word	0x00022850
        /*0be4*/ 	.short	0x0101
        /*0be6*/ 	.byte	0x3f
	.zero		1


	//   ....[57]....
        /*0be8*/ 	.word	0x00013c90
        /*0bec*/ 	.word	0x00000006
        /*0bf0*/ 	.word	0x00022840
        /*0bf4*/ 	.short	0x010a
        /*0bf6*/ 	.byte	0x3f
	.zero		1


	//   ....[58]....
        /*0bf8*/ 	.word	0x00014070
        /*0bfc*/ 	.word	0x00000006
        /*0c00*/ 	.word	0x00022830
        /*0c04*/ 	.short	0x0107
        /*0c06*/ 	.byte	0x3f
	.zero		1


	//   ....[59]....
        /*0c08*/ 	.word	0x00014130
        /*0c0c*/ 	.word	0x00000006
        /*0c10*/ 	.word	0x00022830
        /*0c14*/ 	.short	0x0101
        /*0c16*/ 	.byte	0x3f
	.zero		1


	//   ....[60]....
        /*0c18*/ 	.word	0x00014160
        /*0c1c*/ 	.word	0x00000006
        /*0c20*/ 	.word	0x00022860
        /*0c24*/ 	.short	0x010a
        /*0c26*/ 	.byte	0x3f
	.zero		1


	//   ....[61]....
        /*0c28*/ 	.word	0x00014680
        /*0c2c*/ 	.word	0x00000006
        /*0c30*/ 	.word	0x00022850
        /*0c34*/ 	.short	0x0107
        /*0c36*/ 	.byte	0x3f
	.zero		1


	//   ....[62]....
        /*0c38*/ 	.word	0x00014740
        /*0c3c*/ 	.word	0x00000006
        /*0c40*/ 	.word	0x00022850
        /*0c44*/ 	.short	0x0101
        /*0c46*/ 	.byte	0x3f
	.zero		1


	//   ....[63]....
        /*0c48*/ 	.word	0x000155b0
        /*0c4c*/ 	.word	0x00000007
        /*0c50*/ 	.word	0x00022820
        /*0c54*/ 	.short	0x010a
        /*0c56*/ 	.byte	0x3f
	.zero		1


	//   ....[64]....
        /*0c58*/ 	.word	0x00015730
        /*0c5c*/ 	.word	0x00000005
        /*0c60*/ 	.word	0x00022840
        /*0c64*/ 	.short	0x010a
        /*0c66*/ 	.byte	0x3f
	.zero		1


	//   ....[65]....
        /*0c68*/ 	.word	0x000157d0
        /*0c6c*/ 	.word	0x00000003
        /*0c70*/ 	.word	0x00022840
        /*0c74*/ 	.short	0x010a
        /*0c76*/ 	.byte	0x3f
	.zero		1


	//   ....[66]....
        /*0c78*/ 	.word	0x00015810
        /*0c7c*/ 	.word	0x00000005
        /*0c80*/ 	.word	0x00022860
        /*0c84*/ 	.short	0x010a
        /*0c86*/ 	.byte	0x3f
	.zero		1


	//   ....[67]....
        /*0c88*/ 	.word	0x00015850
        /*0c8c*/ 	.word	0x00000003
        /*0c90*/ 	.word	0x00022860
        /*0c94*/ 	.short	0x010a
        /*0c96*/ 	.byte	0x3f
	.zero		1


	//   ....[68]....
        /*0c98*/ 	.word	0x000158b0
        /*0c9c*/ 	.word	0x00000006
        /*0ca0*/ 	.word	0x00022800
        /*0ca4*/ 	.short	0x010a
        /*0ca6*/ 	.byte	0x3f
	.zero		1


	//   ....[69]....
        /*0ca8*/ 	.word	0x00015910
        /*0cac*/ 	.word	0x00000003
        /*0cb0*/ 	.word	0x00022830
        /*0cb4*/ 	.short	0x010a
        /*0cb6*/ 	.byte	0x3f
	.zero		1


	//   ....[70]....
        /*0cb8*/ 	.word	0x00015970
        /*0cbc*/ 	.word	0x00000009
        /*0cc0*/ 	.word	0x00022850
        /*0cc4*/ 	.short	0x010a
        /*0cc6*/ 	.byte	0x3f
	.zero		1


	//   ....[71]....
        /*0cc8*/ 	.word	0x000159d0
        /*0ccc*/ 	.word	0x00000004
        /*0cd0*/ 	.word	0x00022830
        /*0cd4*/ 	.short	0x010a
        /*0cd6*/ 	.byte	0x3f
	.zero		1


	//   ....[72]....
        /*0cd8*/ 	.word	0x00015a30
        /*0cdc*/ 	.word	0x0000000a
        /*0ce0*/ 	.word	0x00022850
        /*0ce4*/ 	.short	0x010a
        /*0ce6*/ 	.byte	0x3f
	.zero		1


	//   ....[73]....
        /*0ce8*/ 	.word	0x00015a90
        /*0cec*/ 	.word	0x00000003
        /*0cf0*/ 	.word	0x00022830
        /*0cf4*/ 	.short	0x010a
        /*0cf6*/ 	.byte	0x3f
	.zero		1


	//   ....[74]....
        /*0cf8*/ 	.word	0x00015af0
        /*0cfc*/ 	.word	0x00000009
        /*0d00*/ 	.word	0x00022850
        /*0d04*/ 	.short	0x010a
        /*0d06*/ 	.byte	0x3f
	.zero		1


	//   ....[75]....
        /*0d08*/ 	.word	0x00015b50
        /*0d0c*/ 	.word	0x00000004
        /*0d10*/ 	.word	0x00022830
        /*0d14*/ 	.short	0x010a
        /*0d16*/ 	.byte	0x3f
	.zero		1


	//   ....[76]....
        /*0d18*/ 	.word	0x00015bb0
        /*0d1c*/ 	.word	0x0000000a
        /*0d20*/ 	.word	0x00022850
        /*0d24*/ 	.short	0x010a
        /*0d26*/ 	.byte	0x3f
	.zero		1


	//   ....[77]....
        /*0d28*/ 	.word	0x00015cd0
        /*0d2c*/ 	.word	0x00000013
        /*0d30*/ 	.word	0x00022840
        /*0d34*/ 	.short	0x010a
        /*0d36*/ 	.byte	0x3f
	.zero		1


	//   ....[78]....
        /*0d38*/ 	.word	0x00016fb0
        /*0d3c*/ 	.word	0x00000011
        /*0d40*/ 	.word	0x00022820
        /*0d44*/ 	.short	0x010a
        /*0d46*/ 	.byte	0x3f
	.zero		1


	//   ....[79]....
        /*0d48*/ 	.word	0x00017000
        /*0d4c*/ 	.word	0x00000013
        /*0d50*/ 	.word	0x00022860
        /*0d54*/ 	.short	0x010a
        /*0d56*/ 	.byte	0x3f
	.zero		1


	//   ....[80]....
        /*0d58*/ 	.word	0x00017950
        /*0d5c*/ 	.word	0x00000006
        /*0d60*/ 	.word	0x00022840
        /*0d64*/ 	.short	0x010a
        /*0d66*/ 	.byte	0x3f
	.zero		1


	//   ....[81]....
        /*0d68*/ 	.word	0x00018030
        /*0d6c*/ 	.word	0x00000006
        /*0d70*/ 	.word	0x00022860
        /*0d74*/ 	.short	0x010a
        /*0d76*/ 	.byte	0x3f
	.zero		1


	//   ....[82]....
        /*0d78*/ 	.word	0x000190d0
        /*0d7c*/ 	.word	0x00000007
        /*0d80*/ 	.word	0x00022820
        /*0d84*/ 	.short	0x010a
        /*0d86*/ 	.byte	0x3f
	.zero		1


	//   ....[83]....
        /*0d88*/ 	.word	0x00019270
        /*0d8c*/ 	.word	0x00000005
        /*0d90*/ 	.word	0x00022840
        /*0d94*/ 	.short	0x010a
        /*0d96*/ 	.byte	0x3f
	.zero		1


	//   ....[84]....
        /*0d98*/ 	.word	0x000192c0
        /*0d9c*/ 	.word	0x00000003
        /*0da0*/ 	.word	0x00022840
        /*0da4*/ 	.short	0x010a
        /*0da6*/ 	.byte	0x3f
	.zero		1


	//   ....[85]....
        /*0da8*/ 	.word	0x00019310
        /*0dac*/ 	.word	0x00000005
        /*0db0*/ 	.word	0x00022860
        /*0db4*/ 	.short	0x010a
        /*0db6*/ 	.byte	0x3f
	.zero		1


	//----- nvinfo : EIATTR_NUM_MBARRIERS
	.align		4
.L_385:
        /*0db8*/ 	.byte	0x03, 0x38
        /*0dba*/ 	.short	0x0016


	//----- nvinfo : EIATTR_EXIT_INSTR_OFFSETS
	.align		4
        /*0dbc*/ 	.byte	0x04, 0x1c
        /*0dbe*/ 	.short	(.L_387 - .L_386)


	//   ....[0]....
.L_386:
        /*0dc0*/ 	.word	0x000009a0


	//   ....[1]....
        /*0dc4*/ 	.word	0x0000fec0


	//   ....[2]....
        /*0dc8*/ 	.word	0x000158a0


	//----- nvinfo : EIATTR_MAX_THREADS
	.align		4
.L_387:
        /*0dcc*/ 	.byte	0x04, 0x05
        /*0dce*/ 	.short	(.L_389 - .L_388)
.L_388:
        /*0dd0*/ 	.word	0x00000180
        /*0dd4*/ 	.word	0x00000001
        /*0dd8*/ 	.word	0x00000001


	//----- nvinfo : EIATTR_CRS_STACK_SIZE
	.align		4
.L_389:
        /*0ddc*/ 	.byte	0x04, 0x1e
        /*0dde*/ 	.short	(.L_391 - .L_390)
.L_390:
        /*0de0*/ 	.word	0x00000000


	//----- nvinfo : EIATTR_CBANK_PARAM_SIZE
	.align		4
.L_391:
        /*0de4*/ 	.byte	0x03, 0x19
        /*0de6*/ 	.short	0x0af0


	//----- nvinfo : EIATTR_PARAM_CBANK
	.align		4
        /*0de8*/ 	.byte	0x04, 0x0a
        /*0dea*/ 	.short	(.L_393 - .L_392)
	.align		4
.L_392:
        /*0dec*/ 	.word	index@(.nv.constant0._ZN7cutlass13device_kernelIN5flash11enable_sm90INS1_16FlashAttnFwdSm90INS1_25CollectiveMainloopFwdSm90ILi2EN4cute5tupleIJNS5_1CILi1EEES8_S8_EEENS6_IJNS7_ILi128EEENS7_ILi96EEENS7_ILi64EEEEEELi256ENS_6half_tEfNS_4arch4Sm90ELb0ELb1ELb0ELb1ELb1ELb0ELb0ELb1ELb0ELb1ELb0ELb0EEENS1_21CollectiveEpilogueFwdINS6_IJSA_NS7_ILi256EEESB_EEES9_SE_SG_Li256ELb1ELb1ELb0ELb0EEENS1_36VarlenDynamicPersistentTileSchedulerILi128ELi96ELi256ELi128ELb0ELb1ELb1ELb1ELb0ELb1EEEEEEEEEvNT_6ParamsE)
        /*0df0*/ 	.short	0x0210
        /*0df2*/ 	.short	0x0af0


	//----- nvinfo : EIATTR_SW_WAR
	.align		4
.L_393:
        /*0df4*/ 	.byte	0x04, 0x36
        /*0df6*/ 	.short	(.L_395 - .L_394)
.L_394:
        /*0df8*/ 	.word	0x00000008
.L_395:


//--------------------- .nv.info._ZN7cutlass13device_kernelIN5flash11enable_sm90INS1_16FlashAttnFwdSm90INS1_25CollectiveMainloopFwdSm90ILi2EN4cute5tupleIJNS5_1CILi1EEES8_S8_EEENS6_IJNS7_ILi128EEENS7_ILi96EEENS7_ILi64EEEEEELi256ENS_6half_tEfNS_4arch4Sm90ELb0ELb1ELb0ELb1ELb1ELb1ELb0ELb1ELb0ELb1ELb0ELb0EEENS1_21CollectiveEpilogueFwdINS6_IJSA_NS7_ILi256EEESB_EEES9_SE_SG_Li256ELb1ELb1ELb0ELb0EEENS1_36VarlenDynamicPersistentTileSchedulerILi128ELi96ELi256ELi128ELb0ELb1ELb1ELb1ELb0ELb1EEEEEEEEEvNT_6ParamsE --------------------------
	.section	.nv.info._ZN7cutlass13device_kernelIN5flash11enable_sm90INS1_16FlashAttnFwdSm90INS1_25CollectiveMainloopFwdSm90ILi2EN4cute5tupleIJNS5_1CILi1EEES8_S8_EEENS6_IJNS7_ILi128EEENS7_ILi96EEENS7_ILi64EEEEEELi256ENS_6half_tEfNS_4arch4Sm90ELb0ELb1ELb0ELb1ELb1ELb1ELb0ELb1ELb0ELb1ELb0ELb0EEENS1_21CollectiveEpilogueFwdINS6_IJSA_NS7_ILi256EEESB_EEES9_SE_SG_Li256ELb1ELb1ELb0ELb0EEENS1_36VarlenDynamicPersistentTileSchedulerILi128ELi96ELi256ELi128ELb0ELb1ELb1ELb1ELb0ELb1EEEEEEEEEvNT_6ParamsE,"",@"SHT_CUDA_INFO"
	.sectionflags	@""
	.align	4


	//----- nvinfo : EIATTR_CUDA_API_VERSION
	.align		4
        /*0000*/ 	.byte	0x04, 0x37
        /*0002*/ 	.short	(.L_397 - .L_396)
.L_396:
        /*0004*/ 	.word	0x00000082


	//----- nvinfo : EIATTR_KPARAM_INFO
	.align		4
.L_397:
        /*0008*/ 	.byte	0x04, 0x17
        /*000a*/ 	.short	(.L_399 - .L_398)
.L_398:
        /*000c*/ 	.word	0x00000000
        /*0010*/ 	.short	0x0000
        /*0012*/ 	.short	0x0070
        /*0014*/ 	.byte	0x00, 0xf0, 0x01, 0x2a


	//----- nvinfo : EIATTR_SPARSE_MMA_MASK
	.align		4
.L_399:
        /*0018*/ 	.byte	0x03, 0x50
        /*001a*/ 	.short	0x0000


	//----- nvinfo : EIATTR_MAXREG_COUNT
	.align		4
        /*001c*/ 	.byte	0x03, 0x1b
        /*001e*/ 	.short	0x00a8


	//----- nvinfo : EIATTR_NUM_BARRIERS
	.align		4
        /*0020*/ 	.byte	0x02, 0x4c
        /*0022*/ 	.byte	0x10
	.zero		1


	//----- nvinfo : EIATTR_EXTERNS
	.align		4
        /*0024*/ 	.byte	0x04, 0x0f
        /*0026*/ 	.short	(.L_401 - .L_400)


	//   ....[0]....
	.align		4
.L_400:
        /*0028*/ 	.word	index@(__assertfail)


	//----- nvinfo : EIATTR_ANNOTATIONS
	.align		4
.L_401:
        /*002c*/ 	.byte	0x04, 0x55
        /*002e*/ 	.short	(.L_403 - .L_402)


	//   ....[0]....
.L_402:
        /* <DEDUP_REMOVED lines=28> */


	//----- nvinfo : EIATTR_MERCURY_ISA_VERSION
	.align		4
.L_403:
        /*01e0*/ 	.byte	0x03, 0x5f
        /*01e2*/ 	.short	0x0101


	//----- nvinfo : EIATTR_UNUSED_LOAD_BYTE_OFFSET
	.align		4
        /*01e4*/ 	.byte	0x04, 0x44
        /*01e6*/ 	.short	(.L_405 - .L_404)


	//   ....[0]....
.L_404:
        /*01e8*/ 	.word	0x00000a80
        /*01ec*/ 	.word	0x0000fff0


	//   ....[1]....
        /*01f0*/ 	.word	0x000157d0
        /*01f4*/ 	.word	0x0000fff0


	//----- nvinfo : EIATTR_INT_WARP_WIDE_INSTR_OFFSETS
	.align		4
.L_405:
        /*01f8*/ 	.byte	0x04, 0x31
        /*01fa*/ 	.short	(.L_407 - .L_406)


	//   ....[0]....
.L_406:
        /*01fc*/ 	.word	0x00000130


	//   ....[1]....
        /*0200*/ 	.word	0x00000170


	//   ....[2]....
        /*0204*/ 	.word	0x000001e0


	//   ....[3]....
        /*0208*/ 	.word	0x0001b560


	//   ....[4]....
        /*020c*/ 	.word	0x0001b5f0


	//   ....[5]....
        /*0210*/ 	.word	0x0001e9b0


	//   ....[6]....
        /*0214*/ 	.word	0x0001ea40


	//----- nvinfo : EIATTR_COOP_GROUP_MASK_REGIDS
	.align		4
.L_407:
        /*0218*/ 	.byte	0x04, 0x29
        /*021a*/ 	.short	(.L_409 - .L_408)


	//   ....[0]....
.L_408:
        /*021c*/ 	.word	0xffffffff


	//   ....[1]....
        /*0220*/ 	.word	0xffffffff


	//   ....[2]....
        /*0224*/ 	.word	0xffffffff


	//   ....[3]....
        /*0228*/ 	.word	0xffffffff


	//   ....[4]....
        /*022c*/ 	.word	0xffffffff


	//   ....[5]....
        /*0230*/ 	.word	0xffffffff


	//   ....[6]....
        /*0234*/ 	.word	0xffffffff


	//   ....[7]....
        /*0238*/ 	.word	0xffffffff


	//   ....[8]....
        /*023c*/ 	.word	0xffffffff


	//   ....[9]....
        /*0240*/ 	.word	0xffffffff


	//   ....[10]....
        /*0244*/ 	.word	0xffffffff


	//   ....[11]....
        /*0248*/ 	.word	0xffffffff


	//   ....[12]....
        /*024c*/ 	.word	0xffffffff


	//   ....[13]....
        /*0250*/ 	.word	0xffffffff


	//   ....[14]....
        /*0254*/ 	.word	0xffffffff


	//   ....[15]....
        /*0258*/ 	.word	0xffffffff


	//   ....[16]....
        /*025c*/ 	.word	0xffffffff


	//   ....[17]....
        /*0260*/ 	.word	0xffffffff


	//   ....[18]....
        /*0264*/ 	.word	0xffffffff


	//   ....[19]....
        /*0268*/ 	.word	0xffffffff


	//   ....[20]....
        /*026c*/ 	.word	0xffffffff


	//   ....[21]....
        /*0270*/ 	.word	0xffffffff


	//   ....[22]....
        /*0274*/ 	.word	0xffffffff


	//   ....[23]....
        /*0278*/ 	.word	0xffffffff


	//   ....[24]....
        /*027c*/ 	.word	0xffffffff


	//   ....[25]....
        /*0280*/ 	.word	0xffffffff


	//   ....[26]....
        /*0284*/ 	.word	0xffffffff


	//   ....[27]....
        /*0288*/ 	.word	0xffffffff


	//   ....[28]....
        /*028c*/ 	.word	0xffffffff


	//   ....[29]....
        /*0290*/ 	.word	0xffffffff


	//   ....[30]....
        /*0294*/ 	.word	0xffffffff


	//   ....[31]....
        /*0298*/ 	.word	0xffffffff


	//   ....[32]....
        /*029c*/ 	.word	0xffffffff


	//   ....[33]....
        /*02a0*/ 	.word	0xffffffff


	//   ....[34]....
        /*02a4*/ 	.word	0xffffffff


	//   ....[35]....
        /*02a8*/ 	.word	0xffffffff


	//   ....[36]....
        /*02ac*/ 	.word	0xffffffff


	//   ....[37]....
        /*02b0*/ 	.word	0xffffffff


	//   ....[38]....
        /*02b4*/ 	.word	0xffffffff


	//   ....[39]....
        /*02b8*/ 	.word	0xffffffff


	//   ....[40]....
        /*02bc*/ 	.word	0xffffffff


	//   ....[41]....
        /*02c0*/ 	.word	0xffffffff


	//   ....[42]....
        /*02c4*/ 	.word	0xffffffff


	//   ....[43]....
        /*02c8*/ 	.word	0xffffffff


	//   ....[44]....
        /*02cc*/ 	.word	0xffffffff


	//   ....[45]....
        /*02d0*/ 	.word	0xffffffff


	//   ....[46]....
        /*02d4*/ 	.word	0xffffffff


	//   ....[47]....
        /*02d8*/ 	.word	0xffffffff


	//   ....[48]....
        /*02dc*/ 	.word	0xffffffff


	//   ....[49]....
        /*02e0*/ 	.word	0xffffffff


	//   ....[50]....
        /*02e4*/ 	.word	0xffffffff


	//   ....[51]....
        /*02e8*/ 	.word	0xffffffff


	//   ....[52]....
        /*02ec*/ 	.word	0xffffffff


	//   ....[53]....
        /*02f0*/ 	.word	0xffffffff


	//   ....[54]....
        /*02f4*/ 	.word	0xffffffff


	//   ....[55]....
        /*02f8*/ 	.word	0xffffffff


	//   ....[56]....
        /*02fc*/ 	.word	0xffffffff


	//   ....[57]....
        /*0300*/ 	.word	0xffffffff


	//   ....[58]....
        /*0304*/ 	.word	0xffffffff


	//   ....[59]....
        /*0308*/ 	.word	0xffffffff


	//   ....[60]....
        /*030c*/ 	.word	0xffffffff


	//   ....[61]....
        /*0310*/ 	.word	0xffffffff


	//   ....[62]....
        /*0314*/ 	.word	0xffffffff


	//   ....[63]....
        /*0318*/ 	.word	0xffffffff


	//   ....[64]....
        /*031c*/ 	.word	0xffffffff


	//   ....[65]....
        /*0320*/ 	.word	0xffffffff


	//   ....[66]....
        /*0324*/ 	.word	0xffffffff


	//   ....[67]....
        /*0328*/ 	.word	0xffffffff


	//   ....[68]....
        /*032c*/ 	.word	0xffffffff


	//   ....[69]....
        /*0330*/ 	.word	0xffffffff


	//   ....[70]....
        /*0334*/ 	.word	0xffffffff


	//   ....[71]....
        /*0338*/ 	.word	0xffffffff


	//   ....[72]....
        /*033c*/ 	.word	0xffffffff


	//   ....[73]....
        /*0340*/ 	.word	0xffffffff


	//   ....[74]....
        /*0344*/ 	.word	0xffffffff


	//   ....[75]....
        /*0348*/ 	.word	0xffffffff


	//   ....[76]....
        /*034c*/ 	.word	0xffffffff


	//   ....[77]....
        /*0350*/ 	.word	0xffffffff


	//   ....[78]....
        /*0354*/ 	.word	0xffffffff


	//   ....[79]....
        /*0358*/ 	.word	0xffffffff


	//   ....[80]....
        /*035c*/ 	.word	0xffffffff


	//   ....[81]....
        /*0360*/ 	.word	0xffffffff


	//   ....[82]....
        /*0364*/ 	.word	0xffffffff


	//   ....[83]....
        /*0368*/ 	.word	0xffffffff


	//   ....[84]....
        /*036c*/ 	.word	0xffffffff


	//   ....[85]....
        /*0370*/ 	.word	0xffffffff


	//   ....[86]....
        /*0374*/ 	.word	0xffffffff


	//   ....[87]....
        /*0378*/ 	.word	0xffffffff


	//   ....[88]....
        /*037c*/ 	.word	0xffffffff


	//   ....[89]....
        /*0380*/ 	.word	0xffffffff


	//   ....[90]....
        /*0384*/ 	.word	0xffffffff


	//   ....[91]....
        /*0388*/ 	.word	0xffffffff


	//   ....[92]....
        /*038c*/ 	.word	0xffffffff


	//   ....[93]....
        /*0390*/ 	.word	0xffffffff


	//   ....[94]....
        /*0394*/ 	.word	0xffffffff


	//   ....[95]....
        /*0398*/ 	.word	0xffffffff


	//   ....[96]....
        /*039c*/ 	.word	0xffffffff


	//   ....[97]....
        /*03a0*/ 	.word	0xffffffff


	//   ....[98]....
        /*03a4*/ 	.word	0xffffffff


	//   ....[99]....
        /*03a8*/ 	.word	0xffffffff


	//   ....[100]....
        /*03ac*/ 	.word	0xffffffff


	//   ....[101]....
        /*03b0*/ 	.word	0xffffffff


	//   ....[102]....
        /*03b4*/ 	.word	0xffffffff


	//   ....[103]....
        /*03b8*/ 	.word	0xffffffff


	//   ....[104]....
        /*03bc*/ 	.word	0xffffffff


	//   ....[105]....
        /*03c0*/ 	.word	0xffffffff


	//   ....[106]....
        /*03c4*/ 	.word	0xffffffff


	//   ....[107]....
        /*03c8*/ 	.word	0xffffffff


	//   ....[108]....
        /*03cc*/ 	.word	0xffffffff


	//   ....[109]....
        /*03d0*/ 	.word	0xffffffff


	//   ....[110]....
        /*03d4*/ 	.word	0xffffffff


	//   ....[111]....
        /*03d8*/ 	.word	0xffffffff


	//   ....[112]....
        /*03dc*/ 	.word	0xffffffff


	//   ....[113]....
        /*03e0*/ 	.word	0xffffffff


	//   ....[114]....
        /*03e4*/ 	.word	0xffffffff


	//   ....[115]....
        /*03e8*/ 	.word	0xffffffff


	//   ....[116]....
        /*03ec*/ 	.word	0xffffffff


	//   ....[117]....
        /*03f0*/ 	.word	0xffffffff


	//   ....[118]....
        /*03f4*/ 	.word	0xffffffff


	//   ....[119]....
        /*03f8*/ 	.word	0xffffffff


	//   ....[120]....
        /*03fc*/ 	.word	0xffffffff


	//   ....[121]....
        /*0400*/ 	.word	0xffffffff


	//   ....[122]....
        /*0404*/ 	.word	0xffffffff


	//   ....[123]....
        /*0408*/ 	.word	0xffffffff


	//   ....[124]....
        /*040c*/ 	.word	0xffffffff


	//   ....[125]....
        /*0410*/ 	.word	0xffffffff


	//   ....[126]....
        /*0414*/ 	.word	0xffffffff


	//   ....[127]....
        /*0418*/ 	.word	0xffffffff


	//   ....[128]....
        /*041c*/ 	.word	0xffffffff


	//   ....[129]....
        /*0420*/ 	.word	0xffffffff


	//   ....[130]....
        /*0424*/ 	.word	0xffffffff


	//   ....[131]....
        /*0428*/ 	.word	0xffffffff


	//   ....[132]....
        /*042c*/ 	.word	0xffffffff


	//   ....[133]....
        /*0430*/ 	.word	0xffffffff


	//   ....[134]....
        /*0434*/ 	.word	0xffffffff


	//   ....[135]....
        /*0438*/ 	.word	0xffffffff


	//   ....[136]....
        /*043c*/ 	.word	0xffffffff


	//   ....[137]....
        /*0440*/ 	.word	0xffffffff


	//   ....[138]....
        /*0444*/ 	.word	0xffffffff


	//   ....[139]....
        /*0448*/ 	.word	0xffffffff


	//   ....[140]....
        /*044c*/ 	.word	0xffffffff


	//   ....[141]....
        /*0450*/ 	.word	0xffffffff


	//   ....[142]....
        /*0454*/ 	.word	0xffffffff


	//   ....[143]....
        /*0458*/ 	.word	0xffffffff


	//   ....[144]....
        /*045c*/ 	.word	0xffffffff


	//   ....[145]....
        /*0460*/ 	.word	0xffffffff


	//   ....[146]....
        /*0464*/ 	.word	0xffffffff


	//   ....[147]....
        /*0468*/ 	.word	0xffffffff


	//   ....[148]....
        /*046c*/ 	.word	0xffffffff


	//   ....[149]....
        /*0470*/ 	.word	0xffffffff


	//   ....[150]....
        /*0474*/ 	.word	0xffffffff


	//   ....[151]....
        /*0478*/ 	.word	0xffffffff


	//   ....[152]....
        /*047c*/ 	.word	0xffffffff


	//   ....[153]....
        /*0480*/ 	.word	0xffffffff


	//   ....[154]....
        /*0484*/ 	.word	0xffffffff


	//   ....[155]....
        /*0488*/ 	.word	0xffffffff


	//   ....[156]....
        /*048c*/ 	.word	0xffffffff


	//   ....[157]....
        /*0490*/ 	.word	0xffffffff


	//   ....[158]....
        /*0494*/ 	.word	0xffffffff


	//   ....[159]....
        /*0498*/ 	.word	0xffffffff


	//   ....[160]....
        /*049c*/ 	.word	0xffffffff


	//   ....[161]....
        /*04a0*/ 	.word	0xffffffff


	//   ....[162]....
        /*04a4*/ 	.word	0xffffffff


	//   ....[163]....
        /*04a8*/ 	.word	0xffffffff


	//   ....[164]....
        /*04ac*/ 	.word	0xffffffff


	//   ....[165]....
        /*04b0*/ 	.word	0xffffffff


	//   ....[166]....
        /*04b4*/ 	.word	0xffffffff


	//   ....[167]....
        /*04b8*/ 	.word	0xffffffff


	//   ....[168]....
        /*04bc*/ 	.word	0xffffffff


	//   ....[169]....
        /*04c0*/ 	.word	0xffffffff


	//   ....[170]....
        /*04c4*/ 	.word	0xffffffff


	//   ....[171]....
        /*04c8*/ 	.word	0xffffffff


	//   ....[172]....
        /*04cc*/ 	.word	0xffffffff


	//   ....[173]....
        /*04d0*/ 	.word	0xffffffff


	//   ....[174]....
        /*04d4*/ 	.word	0xffffffff


	//   ....[175]....
        /*04d8*/ 	.word	0xffffffff


	//   ....[176]....
        /*04dc*/ 	.word	0xffffffff


	//   ....[177]....
        /*04e0*/ 	.word	0xffffffff


	//   ....[178]....
        /*04e4*/ 	.word	0xffffffff


	//   ....[179]....
        /*04e8*/ 	.word	0xffffffff


	//   ....[180]....
        /*04ec*/ 	.word	0xffffffff


	//   ....[181]....
        /*04f0*/ 	.word	0xffffffff


	//   ....[182]....
        /*04f4*/ 	.word	0xffffffff


	//   ....[183]....
        /*04f8*/ 	.word	0xffffffff


	//   ....[184]....
        /*04fc*/ 	.word	0xffffffff


	//   ....[185]....
        /*0500*/ 	.word	0x0500000f


	//   ....[186]....
        /*0504*/ 	.word	0x0500000f


	//   ....[187]....
        /*0508*/ 	.word	0x0500000f


	//   ....[188]....
        /*050c*/ 	.word	0x0500000f


	//   ....[189]....
        /*0510*/ 	.word	0x0500000f


	//   ....[190]....
        /*0514*/ 	.word	0x0500000f


	//   ....[191]....
        /*0518*/ 	.word	0x0500000f


	//   ....[192]....
        /*051c*/ 	.word	0x0500000f


	//   ....[193]....
        /*0520*/ 	.word	0x0500000f


	//   ....[194]....
        /*0524*/ 	.word	0x0500000f


	//   ....[195]....
        /*0528*/ 	.word	0x0500000f


	//   ....[196]....
        /*052c*/ 	.word	0x0500000f


	//   ....[197]....
        /*0530*/ 	.word	0x0500000f


	//   ....[198]....
        /*0534*/ 	.word	0x0500000f


	//   ....[199]....
        /*0538*/ 	.word	0x0500000f


	//   ....[200]....
        /*053c*/ 	.word	0x0500000f


	//   ....[201]....
        /*0540*/ 	.word	0x0500000f


	//   ....[202]....
        /*0544*/ 	.word	0x0500000f


	//   ....[203]....
        /*0548*/ 	.word	0x0500000f


	//   ....[204]....
        /*054c*/ 	.word	0x0500000f


	//   ....[205]....
        /*0550*/ 	.word	0x0500000f


	//   ....[206]....
        /*0554*/ 	.word	0x0500000f


	//   ....[207]....
        /*0558*/ 	.word	0x0500000f


	//   ....[208]....
        /*055c*/ 	.word	0x0500000f


	//   ....[209]....
        /*0560*/ 	.word	0x0500000f


	//   ....[210]....
        /*0564*/ 	.word	0x0500000f


	//   ....[211]....
        /*0568*/ 	.word	0x0500000f


	//   ....[212]....
        /*056c*/ 	.word	0x0500000f


	//   ....[213]....
        /*0570*/ 	.word	0x0500000f


	//   ....[214]....
        /*0574*/ 	.word	0x0500000f


	//   ....[215]....
        /*0578*/ 	.word	0x0500000f


	//   ....[216]....
        /*057c*/ 	.word	0x0500000f


	//   ....[217]....
        /*0580*/ 	.word	0x0500000f


	//   ....[218]....
        /*0584*/ 	.word	0x0500000f


	//   ....[219]....
        /*0588*/ 	.word	0x0500000f


	//   ....[220]....
        /*058c*/ 	.word	0x0500000f


	//   ....[221]....
        /*0590*/ 	.word	0x0500000f


	//   ....[222]....
        /*0594*/ 	.word	0x0500000f


	//   ....[223]....
        /*0598*/ 	.word	0x0500000f


	//   ....[224]....
        /*059c*/ 	.word	0x0500000f


	//   ....[225]....
        /*05a0*/ 	.word	0x0500000f


	//   ....[226]....
        /*05a4*/ 	.word	0x0500000f


	//   ....[227]....
        /*05a8*/ 	.word	0x0500000f


	//   ....[228]....
        /*05ac*/ 	.word	0x0500000f


	//   ....[229]....
        /*05b0*/ 	.word	0x0500000f


	//   ....[230]....
        /*05b4*/ 	.word	0x0500000f


	//   ....[231]....
        /*05b8*/ 	.word	0x0500000f


	//   ....[232]....
        /*05bc*/ 	.word	0x0500000f


	//   ....[233]....
        /*05c0*/ 	.word	0x0500000f


	//   ....[234]....
        /*05c4*/ 	.word	0x0500000f


	//   ....[235]....
        /*05c8*/ 	.word	0x0500000f


	//   ....[236]....
        /*05cc*/ 	.word	0x0500000f


	//   ....[237]....
        /*05d0*/ 	.word	0x0500000f


	//   ....[238]....
        /*05d4*/ 	.word	0x0500000f


	//   ....[239]....
        /*05d8*/ 	.word	0x0500000f


	//   ....[240]....
        /*05dc*/ 	.word	0x0500000f


	//   ....[241]....
        /*05e0*/ 	.word	0x0500000f


	//   ....[242]....
        /*05e4*/ 	.word	0x0500000f


	//   ....[243]....
        /*05e8*/ 	.word	0x0500000f


	//   ....[244]....
        /*05ec*/ 	.word	0x0500000f


	//   ....[245]....
        /*05f0*/ 	.word	0x0500000f


	//   ....[246]....
        /*05f4*/ 	.word	0x0500000f


	//   ....[247]....
        /*05f8*/ 	.word	0x0500000f


	//   ....[248]....
        /*05fc*/ 	.word	0x0500000f


	//   ....[249]....
        /*0600*/ 	.word	0x0500000f


	//   ....[250]....
        /*0604*/ 	.word	0x0500000f


	//   ....[251]....
        /*0608*/ 	.word	0x0500000f


	//   ....[252]....
        /*060c*/ 	.word	0x0500000f


	//   ....[253]....
        /*0610*/ 	.word	0x0500000f


	//   ....[254]....
        /*0614*/ 	.word	0x0500000f


	//   ....[255]....
        /*0618*/ 	.word	0x0500000f


	//   ....[0]....
        /*061c*/ 	.word	0x0500000f


	//   ....[1]....
        /*0620*/ 	.word	0x0500000f


	//   ....[2]....
        /*0624*/ 	.word	0x0500000f


	//   ....[3]....
        /*0628*/ 	.word	0x0500000f


	//   ....[4]....
        /*062c*/ 	.word	0x0500000f


	//   ....[5]....
        /*0630*/ 	.word	0x0500000f


	//   ....[6]....
        /*0634*/ 	.word	0x0500000f


	//   ....[7]....
        /*0638*/ 	.word	0x0500000f


	//   ....[8]....
        /*063c*/ 	.word	0x0500000f


	//   ....[9]....
        /*0640*/ 	.word	0x0500000f


	//   ....[10]....
        /*0644*/ 	.word	0x0500000f


	//   ....[11]....
        /*0648*/ 	.word	0x0500000f


	//   ....[12]....
        /*064c*/ 	.word	0x0500000f


	//   ....[13]....
        /*0650*/ 	.word	0x0500000f


	//   ....[14]....
        /*0654*/ 	.word	0x0500000f


	//   ....[15]....
        /*0658*/ 	.word	0x0500000f


	//   ....[16]....
        /*065c*/ 	.word	0x0500000f


	//   ....[17]....
        /*0660*/ 	.word	0x0500000f


	//   ....[18]....
        /*0664*/ 	.word	0x0500000f


	//   ....[19]....
        /*0668*/ 	.word	0x0500000f


	//   ....[20]....
        /*066c*/ 	.word	0x0500000f


	//   ....[21]....
        /*0670*/ 	.word	0x0500000f


	//   ....[22]....
        /*0674*/ 	.word	0x0500000f


	//   ....[23]....
        /*0678*/ 	.word	0x0500000f


	//   ....[24]....
        /*067c*/ 	.word	0x0500000f


	//   ....[25]....
        /*0680*/ 	.word	0x0500000f


	//   ....[26]....
        /*0684*/ 	.word	0x0500000f


	//   ....[27]....
        /*0688*/ 	.word	0x0500000f


	//   ....[28]....
        /*068c*/ 	.word	0x0500000f


	//   ....[29]....
        /*0690*/ 	.word	0x0500000f


	//   ....[30]....
        /*0694*/ 	.word	0x0500000f


	//   ....[31]....
        /*0698*/ 	.word	0x0500000f


	//   ....[32]....
        /*069c*/ 	.word	0x0500000f


	//   ....[33]....
        /*06a0*/ 	.word	0x0500000f


	//   ....[34]....
        /*06a4*/ 	.word	0x0500000f


	//   ....[35]....
        /*06a8*/ 	.word	0x0500000f


	//   ....[36]....
        /*06ac*/ 	.word	0x0500000f


	//   ....[37]....
        /*06b0*/ 	.word	0x0500000f


	//   ....[38]....
        /*06b4*/ 	.word	0x0500000f


	//   ....[39]....
        /*06b8*/ 	.word	0x0500000f


	//   ....[40]....
        /*06bc*/ 	.word	0x0500000f


	//   ....[41]....
        /*06c0*/ 	.word	0x0500000f


	//   ....[42]....
        /*06c4*/ 	.word	0x0500000f


	//   ....[43]....
        /*06c8*/ 	.word	0x0500000f


	//   ....[44]....
        /*06cc*/ 	.word	0x0500000f


	//   ....[45]....
        /*06d0*/ 	.word	0x0500000f


	//   ....[46]....
        /*06d4*/ 	.word	0x0500000f


	//   ....[47]....
        /*06d8*/ 	.word	0x0500000f


	//   ....[48]....
        /*06dc*/ 	.word	0x0500000f


	//   ....[49]....
        /*06e0*/ 	.word	0x0500000f


	//----- nvinfo : EIATTR_COOP_GROUP_INSTR_OFFSETS
	.align		4
.L_409:
        /*06e4*/ 	.byte	0x04, 0x28
        /*06e6*/ 	.short	(.L_411 - .L_410)


	//   ....[0]....
.L_410:
        /*06e8*/ 	.word	0x00000070


	//   ....[1]....
        /*06ec*/ 	.word	0x00000140


	//   ....[2]....
        /*06f0*/ 	.word	0x00000190


	//   ....[3]....
        /*06f4*/ 	.word	0x000003c0


	//   ....[4]....
        /*06f8*/ 	.word	0x00000520


	//   ....[5]....
        /*06fc*/ 	.word	0x00000640


	//   ....[6]....
        /*0700*/ 	.word	0x000007a0


	//   ....[7]....
        /*0704*/ 	.word	0x00002f20


	//   ....[8]....
        /*0708*/ 	.word	0x00002f30


	//   ....[9]....
        /*070c*/ 	.word	0x000035e0


	//   ....[10]....
        /*0710*/ 	.word	0x000035f0


	//   ....[11]....
        /*0714*/ 	.word	0x00004170


	//   ....[12]....
        /*0718*/ 	.word	0x00004180


	//   ....[13]....
        /*071c*/ 	.word	0x000048f0


	//   ....[14]....
        /*0720*/ 	.word	0x00004900


	//   ....[15]....
        /*0724*/ 	.word	0x000052a0


	//   ....[16]....
        /*0728*/ 	.word	0x000052b0


	//   ....[17]....
        /*072c*/ 	.word	0x000053c0


	//   ....[18]....
        /*0730*/ 	.word	0x000053d0


	//   ....[19]....
        /*0734*/ 	.word	0x000057f0


	//   ....[20]....
        /*0738*/ 	.word	0x00005820


	//   ....[21]....
        /*073c*/ 	.word	0x00005af0


	//   ....[22]....
        /*0740*/ 	.word	0x00005b10


	//   ....[23]....
        /*0744*/ 	.word	0x000068f0


	//   ....[24]....
        /*0748*/ 	.word	0x00007070


	//   ....[25]....
        /*074c*/ 	.word	0x00007080


	//   ....[26]....
        /*0750*/ 	.word	0x00007090


	//   ....[27]....
        /*0754*/ 	.word	0x000070a0


	//   ....[28]....
        /*0758*/ 	.word	0x00007390


	//   ....[29]....
        /*075c*/ 	.word	0x000073a0


	//   ....[30]....
        /*0760*/ 	.word	0x000073b0


	//   ....[31]....
        /*0764*/ 	.word	0x000073c0


	//   ....[32]....
        /*0768*/ 	.word	0x00008680


	//   ....[33]....
        /*076c*/ 	.word	0x000086a0


	//   ....[34]....
        /*0770*/ 	.word	0x000086b0


	//   ....[35]....
        /*0774*/ 	.word	0x000086c0


	//   ....[36]....
        /*0778*/ 	.word	0x000087a0


	//   ....[37]....
        /*077c*/ 	.word	0x000087b0


	//   ....[38]....
        /*0780*/ 	.word	0x00008840


	//   ....[39]....
        /*0784*/ 	.word	0x000088a0


	//   ....[40]....
        /*0788*/ 	.word	0x00009f50


	//   ....[41]....
        /*078c*/ 	.word	0x0000a8a0


	//   ....[42]....
        /*0790*/ 	.word	0x0000aec0


	//   ....[43]....
        /*0794*/ 	.word	0x0000afd0


	//   ....[44]....
        /*0798*/ 	.word	0x0000b5d0


	//   ....[45]....
        /*079c*/ 	.word	0x0000b620


	//   ....[46]....
        /*07a0*/ 	.word	0x0000cab0


	//   ....[47]....
        /*07a4*/ 	.word	0x0000d4f0


	//   ....[48]....
        /*07a8*/ 	.word	0x0000dbf0


	//   ....[49]....
        /*07ac*/ 	.word	0x0000dd10


	//   ....[50]....
        /*07b0*/ 	.word	0x0000e730


	//   ....[51]....
        /*07b4*/ 	.word	0x0000e840


	//   ....[52]....
        /*07b8*/ 	.word	0x000100c0


	//   ....[53]....
        /*07bc*/ 	.word	0x000100e0


	//   ....[54]....
        /*07c0*/ 	.word	0x000109d0


	//   ....[55]....
        /*07c4*/ 	.word	0x00010a20


	//   ....[56]....
        /*07c8*/ 	.word	0x00011f90


	//   ....[57]....
        /*07cc*/ 	.word	0x000129d0


	//   ....[58]....
        /*07d0*/ 	.word	0x00012f80


	//   ....[59]....
        /*07d4*/ 	.word	0x000130a0


	//   ....[60]....
        /*07d8*/ 	.word	0x00013a40


	//   ....[61]....
        /*07dc*/ 	.word	0x00013c10


	//   ....[62]....
        /*07e0*/ 	.word	0x00014d20


	//   ....[63]....
        /*07e4*/ 	.word	0x00014d80


	//   ....[64]....
        /*07e8*/ 	.word	0x00014de0


	//   ....[65]....
        /*07ec*/ 	.word	0x00014e10


	//   ....[66]....
        /*07f0*/ 	.word	0x000168d0


	//   ....[67]....
        /*07f4*/ 	.word	0x00016a50


	//   ....[68]....
        /*07f8*/ 	.word	0x00016af0


	//   ....[69]....
        /*07fc*/ 	.word	0x00016b50


	//   ....[70]....
        /*0800*/ 	.word	0x000172d0


	//   ....[71]....
        /*0804*/ 	.word	0x000172f0


	//   ....[72]....
        /*0808*/ 	.word	0x00017490


	//   ....[73]....
        /*080c*/ 	.word	0x000174b0


	//   ....[74]....
        /*0810*/ 	.word	0x000175f0


	//   ....[75]....
        /*0814*/ 	.word	0x00017610


	//   ....[76]....
        /*0818*/ 	.word	0x00017760


	//   ....[77]....
        /*081c*/ 	.word	0x00017780


	//   ....[78]....
        /*0820*/ 	.word	0x000180d0


	//   ....[79]....
        /*0824*/ 	.word	0x000180e0


	//   ....[80]....
        /*0828*/ 	.word	0x00018280


	//   ....[81]....
        /*082c*/ 	.word	0x00018290


	//   ....[82]....
        /*0830*/ 	.word	0x00018420


	//   ....[83]....
        /*0834*/ 	.word	0x00018430


	//   ....[84]....
        /*0838*/ 	.word	0x000185c0


	//   ....[85]....
        /*083c*/ 	.word	0x000185d0


	//   ....[86]....
        /*0840*/ 	.word	0x000187c0


	//   ....[87]....
        /*0844*/ 	.word	0x00018970


	//   ....[88]....
        /*0848*/ 	.word	0x000189a0


	//   ....[89]....
        /*084c*/ 	.word	0x000189d0


	//   ....[90]....
        /*0850*/ 	.word	0x00018a00


	//   ....[91]....
        /*0854*/ 	.word	0x00018a30


	//   ....[92]....
        /*0858*/ 	.word	0x00018a60


	//   ....[93]....
        /*085c*/ 	.word	0x00018bd0


	//   ....[94]....
        /*0860*/ 	.word	0x00018c00


	//   ....[95]....
        /*0864*/ 	.word	0x00018c30


	//   ....[96]....
        /*0868*/ 	.word	0x00018c60


	//   ....[97]....
        /*086c*/ 	.word	0x00018c90


	//   ....[98]....
        /*0870*/ 	.word	0x00018cc0


	//   ....[99]....
        /*0874*/ 	.word	0x00018d50


	//   ....[100]....
        /*0878*/ 	.word	0x00018db0


	//   ....[101]....
        /*087c*/ 	.word	0x00018e40


	//   ....[102]....
        /*0880*/ 	.word	0x00019ef0


	//   ....[103]....
        /*0884*/ 	.word	0x0001c110


	//   ....[104]....
        /*0888*/ 	.word	0x0001c130


	//   ....[105]....
        /*088c*/ 	.word	0x0001c1c0


	//   ....[106]....
        /*0890*/ 	.word	0x0001c1e0


	//   ....[107]....
        /*0894*/ 	.word	0x0001c260


	//   ....[108]....
        /*0898*/ 	.word	0x0001c280


	//   ....[109]....
        /*089c*/ 	.word	0x0001c300


	//   ....[110]....
        /*08a0*/ 	.word	0x0001c320


	//   ....[111]....
        /*08a4*/ 	.word	0x0001c3a0


	//   ....[112]....
        /*08a8*/ 	.word	0x0001c3c0


	//   ....[113]....
        /*08ac*/ 	.word	0x0001c3d0


	//   ....[114]....
        /*08b0*/ 	.word	0x0001c3e0


	//   ....[115]....
        /*08b4*/ 	.word	0x0001cc50


	//   ....[116]....
        /*08b8*/ 	.word	0x0001cc80


	//   ....[117]....
        /*08bc*/ 	.word	0x0001cd40


	//   ....[118]....
        /*08c0*/ 	.word	0x0001cd50


	//   ....[119]....
        /*08c4*/ 	.word	0x0001cde0


	//   ....[120]....
        /*08c8*/ 	.word	0x0001cdf0


	//   ....[121]....
        /*08cc*/ 	.word	0x0001ce80


	//   ....[122]....
        /*08d0*/ 	.word	0x0001ce90


	//   ....[123]....
        /*08d4*/ 	.word	0x0001cf20


	//   ....[124]....
        /*08d8*/ 	.word	0x0001cf30


	//   ....[125]....
        /*08dc*/ 	.word	0x0001cfc0


	//   ....[126]....
        /*08e0*/ 	.word	0x0001cfd0


	//   ....[127]....
        /*08e4*/ 	.word	0x0001d050


	//   ....[128]....
        /*08e8*/ 	.word	0x0001d060


	//   ....[129]....
        /*08ec*/ 	.word	0x0001d070


	//   ....[130]....
        /*08f0*/ 	.word	0x0001d080


	//   ....[131]....
        /*08f4*/ 	.word	0x0001d510


	//   ....[132]....
        /*08f8*/ 	.word	0x0001d540


	//   ....[133]....
        /*08fc*/ 	.word	0x0001d5a0


	//   ....[134]....
        /*0900*/ 	.word	0x0001d650


	//   ....[135]....
        /*0904*/ 	.word	0x0001d660


	//   ....[136]....
        /*0908*/ 	.word	0x0001d690


	//   ....[137]....
        /*090c*/ 	.word	0x0001d720


	//   ....[138]....
        /*0910*/ 	.word	0x0001d7d0


	//   ....[139]....
        /*0914*/ 	.word	0x0001d7e0


	//   ....[140]....
        /*0918*/ 	.word	0x0001d810


	//   ....[141]....
        /*091c*/ 	.word	0x0001d820


	//   ....[142]....
        /*0920*/ 	.word	0x0001d8b0


	//   ....[143]....
        /*0924*/ 	.word	0x0001dfe0


	//   ....[144]....
        /*0928*/ 	.word	0x0001e000


	//   ....[145]....
        /*092c*/ 	.word	0x0001e050


	//   ....[146]....
        /*0930*/ 	.word	0x0001e060


	//   ....[147]....
        /*0934*/ 	.word	0x0001e0a0


	//   ....[148]....
        /*0938*/ 	.word	0x0001e0b0


	//   ....[149]....
        /*093c*/ 	.word	0x0001e0f0


	//   ....[150]....
        /*0940*/ 	.word	0x0001e100


	//   ....[151]....
        /*0944*/ 	.word	0x0001e140


	//   ....[152]....
        /*0948*/ 	.word	0x0001e150


	//   ....[153]....
        /*094c*/ 	.word	0x0001e160


	//   ....[154]....
        /*0950*/ 	.word	0x0001e1a0


	//   ....[155]....
        /*0954*/ 	.word	0x0001e4e0


	//   ....[156]....
        /*0958*/ 	.word	0x0001e500


	//   ....[157]....
        /*095c*/ 	.word	0x0001e510


	//   ....[158]....
        /*0960*/ 	.word	0x0001e530


	//   ....[159]....
        /*0964*/ 	.word	0x0001e5a0


	//   ....[160]....
        /*0968*/ 	.word	0x0001e5c0


	//   ....[161]....
        /*096c*/ 	.word	0x0001e620


	//   ....[162]....
        /*0970*/ 	.word	0x0001e640


	//   ....[163]....
        /*0974*/ 	.word	0x0001e6a0


	//   ....[164]....
        /*0978*/ 	.word	0x0001e6c0


	//   ....[165]....
        /*097c*/ 	.word	0x0001e720


	//   ....[166]....
        /*0980*/ 	.word	0x0001e740


	//   ....[167]....
        /*0984*/ 	.word	0x0001ec30


	//   ....[168]....
        /*0988*/ 	.word	0x0001ec60


	//   ....[169]....
        /*098c*/ 	.word	0x0001ec90


	//   ....[170]....
        /*0990*/ 	.word	0x0001ecc0


	//   ....[171]....
        /*0994*/ 	.word	0x0001ecf0


	//   ....[172]....
        /*0998*/ 	.word	0x0001ed20


	//   ....[173]....
        /*099c*/ 	.word	0x0001ed50


	//   ....[174]....
        /*09a0*/ 	.word	0x0001ed80


	//   ....[175]....
        /*09a4*/ 	.word	0x0001ef00


	//   ....[176]....
        /*09a8*/ 	.word	0x0001ef30


	//   ....[177]....
        /*09ac*/ 	.word	0x0001ef60


	//   ....[178]....
        /*09b0*/ 	.word	0x0001ef90


	//   ....[179]....
        /*09b4*/ 	.word	0x0001efc0


	//   ....[180]....
        /*09b8*/ 	.word	0x0001eff0


	//   ....[181]....
        /*09bc*/ 	.word	0x0001f0b0


	//   ....[182]....
        /*09c0*/ 	.word	0x0001f0d0


	//   ....[183]....
        /*09c4*/ 	.word	0x0001f140


	//   ....[184]....
        /*09c8*/ 	.word	0x0001f7e0


	//   ....[185]....
        /*09cc*/ 	.word	0x0001fb00


	//   ....[186]....
        /*09d0*/ 	.word	0x0001fb90


	//   ....[187]....
        /*09d4*/ 	.word	0x0001fc30


	//   ....[188]....
        /*09d8*/ 	.word	0x0001fcc0


	//   ....[189]....
        /*09dc*/ 	.word	0x0001fdb0


	//   ....[190]....
        /*09e0*/ 	.word	0x0001fe40


	//   ....[191]....
        /*09e4*/ 	.word	0x0001fed0


	//   ....[192]....
        /*09e8*/ 	.word	0x0001ff60


	//   ....[193]....
        /*09ec*/ 	.word	0x00020050


	//   ....[194]....
        /*09f0*/ 	.word	0x000200e0


	//   ....[195]....
        /*09f4*/ 	.word	0x00020170


	//   ....[196]....
        /*09f8*/ 	.word	0x00020200


	//   ....[197]....
        /*09fc*/ 	.word	0x000202d0


	//   ....[198]....
        /*0a00*/ 	.word	0x00020370


	//   ....[199]....
        /*0a04*/ 	.word	0x00020400


	//   ....[200]....
        /*0a08*/ 	.word	0x00020450


	//   ....[201]....
        /*0a0c*/ 	.word	0x000204a0


	//   ....[202]....
        /*0a10*/ 	.word	0x00020530


	//   ....[203]....
        /*0a14*/ 	.word	0x000205c0


	//   ....[204]....
        /*0a18*/ 	.word	0x00020610


	//   ....[205]....
        /*0a1c*/ 	.word	0x00020660


	//   ....[206]....
        /*0a20*/ 	.word	0x00020750


	//   ....[207]....
        /*0a24*/ 	.word	0x00020800


	//   ....[208]....
        /*0a28*/ 	.word	0x00020880


	//   ....[209]....
        /*0a2c*/ 	.word	0x00020900


	//   ....[210]....
        /*0a30*/ 	.word	0x000209a0


	//   ....[211]....
        /*0a34*/ 	.word	0x00020a40


	//   ....[212]....
        /*0a38*/ 	.word	0x00020ac0


	//   ....[213]....
        /*0a3c*/ 	.word	0x00020bd0


	//   ....[214]....
        /*0a40*/ 	.word	0x00020fa0


	//   ....[215]....
        /*0a44*/ 	.word	0x00020ff0


	//   ....[216]....
        /*0a48*/ 	.word	0x00021080


	//   ....[217]....
        /*0a4c*/ 	.word	0x00021110


	//   ....[218]....
        /*0a50*/ 	.word	0x000211a0


	//   ....[219]....
        /*0a54*/ 	.word	0x00021230


	//   ....[220]....
        /*0a58*/ 	.word	0x000212c0


	//   ....[221]....
        /*0a5c*/ 	.word	0x00021350


	//   ....[222]....
        /*0a60*/ 	.word	0x00021410


	//   ....[223]....
        /*0a64*/ 	.word	0x000216f0


	//   ....[224]....
        /*0a68*/ 	.word	0x000217e0


	//   ....[225]....
        /*0a6c*/ 	.word	0x00021880


	//   ....[226]....
        /*0a70*/ 	.word	0x000218e0


	//   ....[227]....
        /*0a74*/ 	.word	0x000219d0


	//   ....[228]....
        /*0a78*/ 	.word	0x00021a40


	//   ....[229]....
        /*0a7c*/ 	.word	0x00021b30


	//   ....[230]....
        /*0a80*/ 	.word	0x00021ba0


	//   ....[231]....
        /*0a84*/ 	.word	0x00021c90


	//   ....[232]....
        /*0a88*/ 	.word	0x00021d00


	//   ....[233]....
        /*0a8c*/ 	.word	0x00021df0


	//   ....[234]....
        /*0a90*/ 	.word	0x00021e60


	//   ....[235]....
        /*0a94*/ 	.word	0x00021f00


	//   ....[236]....
        /*0a98*/ 	.word	0x00021ff0


	//   ....[237]....
        /*0a9c*/ 	.word	0x00022060


	//   ....[238]....
        /*0aa0*/ 	.word	0x000220c0


	//   ....[239]....
        /*0aa4*/ 	.word	0x000221b0


	//   ....[240]....
        /*0aa8*/ 	.word	0x00022210


	//   ....[241]....
        /*0aac*/ 	.word	0x00022310


	//   ....[242]....
        /*0ab0*/ 	.word	0x00022370


	//   ....[243]....
        /*0ab4*/ 	.word	0x00022470


	//   ....[244]....
        /*0ab8*/ 	.word	0x000224d0


	//   ....[245]....
        /*0abc*/ 	.word	0x000225d0


	//   ....[246]....
        /*0ac0*/ 	.word	0x00022630


	//   ....[247]....
        /*0ac4*/ 	.word	0x00022730


	//   ....[248]....
        /*0ac8*/ 	.word	0x00022790


	//   ....[249]....
        /*0acc*/ 	.word	0x00022890


	//   ....[250]....
        /*0ad0*/ 	.word	0x000228f0


	//   ....[251]....
        /*0ad4*/ 	.word	0x00022990


	//   ....[252]....
        /*0ad8*/ 	.word	0x00022b10


	//   ....[253]....
        /*0adc*/ 	.word	0x00022bf0


	//   ....[254]....
        /*0ae0*/ 	.word	0x00022ca0


	//   ....[255]....
        /*0ae4*/ 	.word	0x00022db0


	//   ....[0]....
        /*0ae8*/ 	.word	0x00022e10


	//   ....[1]....
        /*0aec*/ 	.word	0x00022f20


	//   ....[2]....
        /*0af0*/ 	.word	0x00022f80


	//   ....[3]....
        /*0af4*/ 	.word	0x00023090


	//   ....[4]....
        /*0af8*/ 	.word	0x000230f0


	//   ....[5]....
        /*0afc*/ 	.word	0x00023200


	//   ....[6]....
        /*0b00*/ 	.word	0x00023260


	//   ....[7]....
        /*0b04*/ 	.word	0x00023320


	//   ....[8]....
        /*0b08*/ 	.word	0x00023480


	//   ....[9]....
        /*0b0c*/ 	.word	0x00023520


	//   ....[10]....
        /*0b10*/ 	.word	0x00023580


	//   ....[11]....
        /*0b14*/ 	.word	0x00023630


	//   ....[12]....
        /*0b18*/ 	.word	0x00023690


	//   ....[13]....
        /*0b1c*/ 	.word	0x00023740


	//   ....[14]....
        /*0b20*/ 	.word	0x000237a0


	//   ....[15]....
        /*0b24*/ 	.word	0x00023850


	//   ....[16]....
        /*0b28*/ 	.word	0x000238b0


	//   ....[17]....
        /*0b2c*/ 	.word	0x00023960


	//   ....[18]....
        /*0b30*/ 	.word	0x000239c0


	//   ....[19]....
        /*0b34*/ 	.word	0x00023a70


	//   ....[20]....
        /*0b38*/ 	.word	0x00023b60


	//   ....[21]....
        /*0b3c*/ 	.word	0x00023c00


	//   ....[22]....
        /*0b40*/ 	.word	0x00023c60


	//   ....[23]....
        /*0b44*/ 	.word	0x00023d30


	//   ....[24]....
        /*0b48*/ 	.word	0x00023d90


	//   ....[25]....
        /*0b4c*/ 	.word	0x00023e60


	//   ....[26]....
        /*0b50*/ 	.word	0x00023ec0


	//   ....[27]....
        /*0b54*/ 	.word	0x00023f90


	//   ....[28]....
        /*0b58*/ 	.word	0x00023ff0


	//   ....[29]....
        /*0b5c*/ 	.word	0x000240c0


	//   ....[30]....
        /*0b60*/ 	.word	0x00024120


	//   ....[31]....
        /*0b64*/ 	.word	0x000241f0


	//   ....[32]....
        /*0b68*/ 	.word	0x00024280


	//   ....[33]....
        /*0b6c*/ 	.word	0x00024320


	//   ....[34]....
        /*0b70*/ 	.word	0x00024440


	//   ....[35]....
        /*0b74*/ 	.word	0x000244b0


	//   ....[36]....
        /*0b78*/ 	.word	0x00024520


	//   ....[37]....
        /*0b7c*/ 	.word	0x00024590


	//   ....[38]....
        /*0b80*/ 	.word	0x00024600


	//   ....[39]....
        /*0b84*/ 	.word	0x00024680


	//   ....[40]....
        /*0b88*/ 	.word	0x00024710


	//   ....[41]....
        /*0b8c*/ 	.word	0x000247a0


	//   ....[42]....
        /*0b90*/ 	.word	0x00024810


	//   ....[43]....
        /*0b94*/ 	.word	0x00024880


	//   ....[44]....
        /*0b98*/ 	.word	0x000248f0


	//   ....[45]....
        /*0b9c*/ 	.word	0x00024970


	//   ....[46]....
        /*0ba0*/ 	.word	0x000249e0


	//   ....[47]....
        /*0ba4*/ 	.word	0x00024a80


	//   ....[48]....
        /*0ba8*/ 	.word	0x00024b10


	//   ....[49]....
        /*0bac*/ 	.word	0x00024c30


	//----- nvinfo : EIATTR_REG_RECONFIG
	.align		4
.L_411:
        /*0bb0*/ 	.byte	0x01, 0x54
	.zero		2


	//----- nvinfo : EIATTR_SYSCALL_OFFSETS
	.align		4
        /*0bb4*/ 	.byte	0x04, 0x46
        /*0bb6*/ 	.short	(.L_413 - .L_412)


	//   ....[0]....
.L_412:
        /*0bb8*/ 	.word	0x00001ae0


	//   ....[1]....
        /*0bbc*/ 	.word	0x00001c30


	//   ....[2]....
        /*0bc0*/ 	.word	0x00006a90


	//   ....[3]....
        /*0bc4*/ 	.word	0x00006db0


	//   ....[4]....
        /*0bc8*/ 	.word	0x0001b750


	//   ....[5]....
        /*0bcc*/ 	.word	0x0001b8a0


	//   ....[6]....
        /*0bd0*/ 	.word	0x0001b990


	//   ....[7]....
        /*0bd4*/ 	.word	0x0001c890


	//----- nvinfo : EIATTR_MBARRIER_INSTR_OFFSETS
	.align		4
.L_413:
        /*0bd8*/ 	.byte	0x04, 0x39
        /*0bda*/ 	.short	(.L_415 - .L_414)


	//   ....[0]....
.L_414:
        /*0bdc*/ 	.word	0x00000270
        /*0be0*/ 	.word	0x000000ff
        /*0be4*/ 	.word	0x00022800
        /*0be8*/ 	.short	0x0100
        /*0bea*/ 	.byte	0x08
	.zero		1


	//   ....[1]....
        /*0bec*/ 	.word	0x00000280
        /*0bf0*/ 	.word	0x000000ff
        /*0bf4*/ 	.word	0x00022820
        /*0bf8*/ 	.short	0x0100
        /*0bfa*/ 	.byte	0x08
	.zero		1


	//   ....[2]....
        /*0bfc*/ 	.word	0x00000370
        /*0c00*/ 	.word	0x000000ff
        /*0c04*/ 	.word	0x00022830
        /*0c08*/ 	.short	0x0100
        /*0c0a*/ 	.byte	0x08
	.zero		1


	//   ....[3]....
        /*0c0c*/ 	.word	0x00000380
        /*0c10*/ 	.word	0x000000ff
        /*0c14*/ 	.word	0x00022840
        /*0c18*/ 	.short	0x0100
        /*0c1a*/ 	.byte	0x08
	.zero		1


	//   ....[4]....
        /*0c1c*/ 	.word	0x00000390
        /*0c20*/ 	.word	0x000000ff
        /*0c24*/ 	.word	0x00022838
        /*0c28*/ 	.short	0x0100
        /*0c2a*/ 	.byte	0x08
	.zero		1


	//   ....[5]....
        /*0c2c*/ 	.word	0x000003a0
        /*0c30*/ 	.word	0x000000ff
        /*0c34*/ 	.word	0x00022848
        /*0c38*/ 	.short	0x0100
        /*0c3a*/ 	.byte	0x08
	.zero		1


	//   ....[6]....
        /*0c3c*/ 	.word	0x000004d0
        /*0c40*/ 	.word	0x000000ff
        /*0c44*/ 	.word	0x00022850
        /*0c48*/ 	.short	0x0100
        /*0c4a*/ 	.byte	0x08
	.zero		1


	//   ....[7]....
        /*0c4c*/ 	.word	0x000004e0
        /*0c50*/ 	.word	0x000000ff
        /*0c54*/ 	.word	0x00022860
        /*0c58*/ 	.short	0x0100
        /*0c5a*/ 	.byte	0x08
	.zero		1


	//   ....[8]....
        /*0c5c*/ 	.word	0x000004f0
        /*0c60*/ 	.word	0x000000ff
        /*0c64*/ 	.word	0x00022858
        /*0c68*/ 	.short	0x0100
        /*0c6a*/ 	.byte	0x08
	.zero		1


	//   ....[9]....
        /*0c6c*/ 	.word	0x00000500
        /*0c70*/ 	.word	0x000000ff
        /*0c74*/ 	.word	0x00022868
        /*0c78*/ 	.short	0x0100
        /*0c7a*/ 	.byte	0x08
	.zero		1


	//   ....[10]....
        /*0c7c*/ 	.word	0x000005f0
        /*0c80*/ 	.word	0x000000ff
        /*0c84*/ 	.word	0x00022870
        /*0c88*/ 	.short	0x0100
        /*0c8a*/ 	.byte	0x06
	.zero		1


	//   ....[11]....
        /*0c8c*/ 	.word	0x00000600
        /*0c90*/ 	.word	0x000000ff
        /*0c94*/ 	.word	0x00022880
        /*0c98*/ 	.short	0x0100
        /*0c9a*/ 	.byte	0x06
	.zero		1


	//   ....[12]....
        /*0c9c*/ 	.word	0x00000610
        /*0ca0*/ 	.word	0x000000ff
        /*0ca4*/ 	.word	0x00022878
        /*0ca8*/ 	.short	0x0100
        /*0caa*/ 	.byte	0x06
	.zero		1


	//   ....[13]....
        /*0cac*/ 	.word	0x00000620
        /*0cb0*/ 	.word	0x000000ff
        /*0cb4*/ 	.word	0x00022888
        /*0cb8*/ 	.short	0x0100
        /*0cba*/ 	.byte	0x06
	.zero		1


	//   ....[14]....
        /*0cbc*/ 	.word	0x00000750
        /*0cc0*/ 	.word	0x000000ff
        /*0cc4*/ 	.word	0x00022890
        /*0cc8*/ 	.short	0x0100
        /*0cca*/ 	.byte	0x08
	.zero		1


	//   ....[15]....
        /*0ccc*/ 	.word	0x00000760
        /*0cd0*/ 	.word	0x000000ff
        /*0cd4*/ 	.word	0x000228a0
        /*0cd8*/ 	.short	0x0100
        /*0cda*/ 	.byte	0x08
	.zero		1


	//   ....[16]....
        /*0cdc*/ 	.word	0x00000770
        /*0ce0*/ 	.word	0x000000ff
        /*0ce4*/ 	.word	0x00022898
        /*0ce8*/ 	.short	0x0100
        /*0cea*/ 	.byte	0x08
	.zero		1


	//   ....[17]....
        /*0cec*/ 	.word	0x00000780
        /*0cf0*/ 	.word	0x000000ff
        /*0cf4*/ 	.word	0x000228a8
        /*0cf8*/ 	.short	0x0100
        /*0cfa*/ 	.byte	0x08
	.zero		1


	//   ....[18]....
        /*0cfc*/ 	.word	0x000008b0
        /*0d00*/ 	.word	0x000000ff
        /*0d04*/ 	.word	0x000228b0
        /*0d08*/ 	.short	0x0100
        /*0d0a*/ 	.byte	0x08
	.zero		1


	//   ....[19]....
        /*0d0c*/ 	.word	0x000008c0
        /*0d10*/ 	.word	0x000000ff
        /*0d14*/ 	.word	0x000228c0
        /*0d18*/ 	.short	0x0100
        /*0d1a*/ 	.byte	0x08
	.zero		1


	//   ....[20]....
        /*0d1c*/ 	.word	0x000008d0
        /*0d20*/ 	.word	0x000000ff
        /*0d24*/ 	.word	0x000228b8
        /*0d28*/ 	.short	0x0100
        /*0d2a*/ 	.byte	0x08
	.zero		1


	//   ....[21]....
        /*0d2c*/ 	.word	0x000008e0
        /*0d30*/ 	.word	0x000000ff
        /*0d34*/ 	.word	0x000228c8
        /*0d38*/ 	.short	0x0100
        /*0d3a*/ 	.byte	0x08
	.zero		1


	//   ....[22]....
        /*0d3c*/ 	.word	0x00002ed0
        /*0d40*/ 	.word	0x00000059
        /*0d44*/ 	.word	0x00022890
        /*0d48*/ 	.short	0x010a
        /*0d4a*/ 	.byte	0x3f
	.zero		1


	//   ....[23]....
        /*0d4c*/ 	.word	0x00004110
        /*0d50*/ 	.word	0x00000059
        /*0d54*/ 	.word	0x00022890
        /*0d58*/ 	.short	0x010a
        /*0d5a*/ 	.byte	0x3f
	.zero		1


	//   ....[24]....
        /*0d5c*/ 	.word	0x000050e0
        /*0d60*/ 	.word	0x00000059
        /*0d64*/ 	.word	0x00022890
        /*0d68*/ 	.short	0x010a
        /*0d6a*/ 	.byte	0x3f
	.zero		1


	//   ....[25]....
        /*0d6c*/ 	.word	0x000055a0
        /*0d70*/ 	.word	0x0000000b
        /*0d74*/ 	.word	0x00000000
        /*0d78*/ 	.short	0x0101
        /*0d7a*/ 	.byte	0x3f
	.zero		1


	//   ....[26]....
        /*0d7c*/ 	.word	0x000055e0
        /*0d80*/ 	.word	0x00000059
        /*0d84*/ 	.word	0x000228b0
        /*0d88*/ 	.short	0x010a
        /*0d8a*/ 	.byte	0x3f
	.zero		1


	//   ....[27]....
        /*0d8c*/ 	.word	0x00005ef0
        /*0d90*/ 	.word	0x00000059
        /*0d94*/ 	.word	0x00000000
        /*0d98*/ 	.short	0x0101
        /*0d9a*/ 	.byte	0x3f
	.zero		1


	//   ....[28]....
        /*0d9c*/ 	.word	0x00006b30
        /*0da0*/ 	.word	0x00000017
        /*0da4*/ 	.word	0x00022800
        /*0da8*/ 	.short	0x010a
        /*0daa*/ 	.byte	0x3f
	.zero		1


	//   ....[29]....
        /*0dac*/ 	.word	0x00006b80
        /*0db0*/ 	.word	0x00000017
        /*0db4*/ 	.word	0x00022800
        /*0db8*/ 	.short	0x010a
        /*0dba*/ 	.byte	0x3f
	.zero		1


	//   ....[30]....
        /*0dbc*/ 	.word	0x00007630
        /*0dc0*/ 	.word	0x00000017
        /*0dc4*/ 	.word	0x00022800
        /*0dc8*/ 	.short	0x010a
        /*0dca*/ 	.byte	0x3f
	.zero		1


	//   ....[31]....
        /*0dcc*/ 	.word	0x00008b10
        /*0dd0*/ 	.word	0x00000017
        /*0dd4*/ 	.word	0x00022800
        /*0dd8*/ 	.short	0x010a
        /*0dda*/ 	.byte	0x3f
	.zero		1


	//   ....[32]....
        /*0ddc*/ 	.word	0x00009a10
        /*0de0*/ 	.word	0x00000003
        /*0de4*/ 	.word	0x00022830
        /*0de8*/ 	.short	0x010a
        /*0dea*/ 	.byte	0x3f
	.zero		1


	//   ....[33]....
        /*0dec*/ 	.word	0x00009ab0
        /*0df0*/ 	.word	0x00000003
        /*0df4*/ 	.word	0x00022830
        /*0df8*/ 	.short	0x010a
        /*0dfa*/ 	.byte	0x3f
	.zero		1


	//   ....[34]....
        /*0dfc*/ 	.word	0x00009f70
        /*0e00*/ 	.word	0x00000000
        /*0e04*/ 	.word	0x00000000
        /*0e08*/ 	.short	0x0101
        /*0e0a*/ 	.byte	0x3f
	.zero		1


	//   ....[35]....
        /*0e0c*/ 	.word	0x0000be70
        /*0e10*/ 	.word	0x00000003
        /*0e14*/ 	.word	0x00022850
        /*0e18*/ 	.short	0x010a
        /*0e1a*/ 	.byte	0x3f
	.zero		1


	//   ....[36]....
        /*0e1c*/ 	.word	0x0000bec0
        /*0e20*/ 	.word	0x00000003
        /*0e24*/ 	.word	0x00022850
        /*0e28*/ 	.short	0x010a
        /*0e2a*/ 	.byte	0x3f
	.zero		1


	//   ....[37]....
        /*0e2c*/ 	.word	0x0000c2e0
        /*0e30*/ 	.word	0x00000003
        /*0e34*/ 	.word	0x00000000
        /*0e38*/ 	.short	0x0101
        /*0e3a*/ 	.byte	0x3f
	.zero		1


	//   ....[38]....
        /*0e3c*/ 	.word	0x0000c6a0
        /*0e40*/ 	.word	0x00000014
        /*0e44*/ 	.word	0x00022830
        /*0e48*/ 	.short	0x010a
        /*0e4a*/ 	.byte	0x3f
	.zero		1


	//   ....[39]....
        /*0e4c*/ 	.word	0x0000c700
        /*0e50*/ 	.word	0x00000014
        /*0e54*/ 	.word	0x00022830
        /*0e58*/ 	.short	0x010a
        /*0e5a*/ 	.byte	0x3f
	.zero		1


	//   ....[40]....
        /*0e5c*/ 	.word	0x0000cad0
        /*0e60*/ 	.word	0x000000c8
        /*0e64*/ 	.word	0x00000000
        /*0e68*/ 	.short	0x0101
        /*0e6a*/ 	.byte	0x3f
	.zero		1


	//   ....[41]....
        /*0e6c*/ 	.word	0x0000f390
        /*0e70*/ 	.word	0x00000014
        /*0e74*/ 	.word	0x00022850
        /*0e78*/ 	.short	0x010a
        /*0e7a*/ 	.byte	0x3f
	.zero		1


	//   ....[42]....
        /*0e7c*/ 	.word	0x0000f400
        /*0e80*/ 	.word	0x00000014
        /*0e84*/ 	.word	0x00022850
        /*0e88*/ 	.short	0x010a
        /*0e8a*/ 	.byte	0x3f
	.zero		1


	//   ....[43]....
        /*0e8c*/ 	.word	0x0000f800
        /*0e90*/ 	.word	0x00000014
        /*0e94*/ 	.word	0x00000000
        /*0e98*/ 	.short	0x0101
        /*0e9a*/ 	.byte	0x3f
	.zero		1


	//   ....[44]....
        /*0e9c*/ 	.word	0x0000fc00
        /*0ea0*/ 	.word	0x00000003
        /*0ea4*/ 	.word	0x00022830
        /*0ea8*/ 	.short	0x010a
        /*0eaa*/ 	.byte	0x3f
	.zero		1


	//   ....[45]....
        /*0eac*/ 	.word	0x0000fc60
        /*0eb0*/ 	.word	0x00000003
        /*0eb4*/ 	.word	0x00022830
        /*0eb8*/ 	.short	0x010a
        /*0eba*/ 	.byte	0x3f
	.zero		1


	//   ....[46]....
        /*0ebc*/ 	.word	0x00010fb0
        /*0ec0*/ 	.word	0x0000009a
        /*0ec4*/ 	.word	0x00000000
        /*0ec8*/ 	.short	0x0101
        /*0eca*/ 	.byte	0x3f
	.zero		1


	//   ....[47]....
        /*0ecc*/ 	.word	0x00011620
        /*0ed0*/ 	.word	0x00000003
        /*0ed4*/ 	.word	0x00022850
        /*0ed8*/ 	.short	0x010a
        /*0eda*/ 	.byte	0x3f
	.zero		1


	//   ....[48]....
        /*0edc*/ 	.word	0x00011690
        /*0ee0*/ 	.word	0x00000003
        /*0ee4*/ 	.word	0x00022850
        /*0ee8*/ 	.short	0x010a
        /*0eea*/ 	.byte	0x3f
	.zero		1


	//   ....[49]....
        /*0eec*/ 	.word	0x00011a80
        /*0ef0*/ 	.word	0x00000003
        /*0ef4*/ 	.word	0x00000000
        /*0ef8*/ 	.short	0x0101
        /*0efa*/ 	.byte	0x3f
	.zero		1


	//   ....[50]....
        /*0efc*/ 	.word	0x00011bb0
        /*0f00*/ 	.word	0x00000014
        /*0f04*/ 	.word	0x00022830
        /*0f08*/ 	.short	0x010a
        /*0f0a*/ 	.byte	0x3f
	.zero		1


	//   ....[51]....
        /*0f0c*/ 	.word	0x00011c10
        /*0f10*/ 	.word	0x00000014
        /*0f14*/ 	.word	0x00022830
        /*0f18*/ 	.short	0x010a
        /*0f1a*/ 	.byte	0x3f
	.zero		1


	//   ....[52]....
        /*0f1c*/ 	.word	0x00011fb0
        /*0f20*/ 	.word	0x00000000
        /*0f24*/ 	.word	0x00000000
        /*0f28*/ 	.short	0x0101
        /*0f2a*/ 	.byte	0x3f
	.zero		1


	//   ....[53]....
        /*0f2c*/ 	.word	0x00014870
        /*0f30*/ 	.word	0x00000014
        /*0f34*/ 	.word	0x00022850
        /*0f38*/ 	.short	0x010a
        /*0f3a*/ 	.byte	0x3f
	.zero		1


	//   ....[54]....
        /*0f3c*/ 	.word	0x000148e0
        /*0f40*/ 	.word	0x00000014
        /*0f44*/ 	.word	0x00022850
        /*0f48*/ 	.short	0x010a
        /*0f4a*/ 	.byte	0x3f
	.zero		1


	//   ....[55]....
        /*0f4c*/ 	.word	0x00014ce0
        /*0f50*/ 	.word	0x00000014
        /*0f54*/ 	.word	0x00000000
        /*0f58*/ 	.short	0x0101
        /*0f5a*/ 	.byte	0x3f
	.zero		1


	//   ....[56]....
        /*0f5c*/ 	.word	0x00017290
        /*0f60*/ 	.word	0x00000003
        /*0f64*/ 	.word	0x00000000
        /*0f68*/ 	.short	0x0101
        /*0f6a*/ 	.byte	0x3f
	.zero		1


	//   ....[57]....
        /*0f6c*/ 	.word	0x00019fd0
        /*0f70*/ 	.word	0x00000017
        /*0f74*/ 	.word	0x00022820
        /*0f78*/ 	.short	0x010a
        /*0f7a*/ 	.byte	0x3f
	.zero		1


	//   ....[58]....
        /*0f7c*/ 	.word	0x0001a060
        /*0f80*/ 	.word	0x0000000c
        /*0f84*/ 	.word	0x000228a0
        /*0f88*/ 	.short	0x010a
        /*0f8a*/ 	.byte	0x3f
	.zero		1


	//   ....[59]....
        /*0f8c*/ 	.word	0x0001a2b0
        /*0f90*/ 	.word	0x0000000c
        /*0f94*/ 	.word	0x000228c0
        /*0f98*/ 	.short	0x010a
        /*0f9a*/ 	.byte	0x3f
	.zero		1


	//   ....[60]....
        /*0f9c*/ 	.word	0x0001a8c0
        /*0fa0*/ 	.word	0x0000000a
        /*0fa4*/ 	.word	0x000228a0
        /*0fa8*/ 	.short	0x010a
        /*0faa*/ 	.byte	0x3f
	.zero		1


	//   ....[61]....
        /*0fac*/ 	.word	0x0001ab00
        /*0fb0*/ 	.word	0x0000000a
        /*0fb4*/ 	.word	0x000228c0
        /*0fb8*/ 	.short	0x010a
        /*0fba*/ 	.byte	0x3f
	.zero		1


	//   ....[62]....
        /*0fbc*/ 	.word	0x0001be80
        /*0fc0*/ 	.word	0x00000011
        /*0fc4*/ 	.word	0x00022840
        /*0fc8*/ 	.short	0x010a
        /*0fca*/ 	.byte	0x3f
	.zero		1


	//   ....[63]....
        /*0fcc*/ 	.word	0x0001c4e0
        /*0fd0*/ 	.word	0x00000011
        /*0fd4*/ 	.word	0x00022830
        /*0fd8*/ 	.short	0x0107
        /*0fda*/ 	.byte	0x3f
	.zero		1


	//   ....[64]....
        /*0fdc*/ 	.word	0x0001c5c0
        /*0fe0*/ 	.word	0x00000011
        /*0fe4*/ 	.word	0x00022830
        /*0fe8*/ 	.short	0x0101
        /*0fea*/ 	.byte	0x3f
	.zero		1


	//   ....[65]....
        /*0fec*/ 	.word	0x0001d180
        /*0ff0*/ 	.word	0x00000017
        /*0ff4*/ 	.word	0x00022800
        /*0ff8*/ 	.short	0x0107
        /*0ffa*/ 	.byte	0x3f
	.zero		1


	//   ....[66]....
        /*0ffc*/ 	.word	0x0001d270
        /*1000*/ 	.word	0x00000017
        /*1004*/ 	.word	0x00022800
        /*1008*/ 	.short	0x0101
        /*100a*/ 	.byte	0x3f
	.zero		1


	//   ....[67]....
        /*100c*/ 	.word	0x0001d290
        /*1010*/ 	.word	0x00000017
        /*1014*/ 	.word	0x00022820
        /*1018*/ 	.short	0x010a
        /*101a*/ 	.byte	0x3f
	.zero		1


	//   ....[68]....
        /*101c*/ 	.word	0x0001d320
        /*1020*/ 	.word	0x00000011
        /*1024*/ 	.word	0x00022860
        /*1028*/ 	.short	0x010a
        /*102a*/ 	.byte	0x3f
	.zero		1


	//   ....[69]....
        /*102c*/ 	.word	0x0001da30
        /*1030*/ 	.word	0x00000011
        /*1034*/ 	.word	0x00022850
        /*1038*/ 	.short	0x0107
        /*103a*/ 	.byte	0x3f
	.zero		1


	//   ....[70]....
        /*103c*/ 	.word	0x0001db00
        /*1040*/ 	.word	0x00000011
        /*1044*/ 	.word	0x00022850
        /*1048*/ 	.short	0x0101
        /*104a*/ 	.byte	0x3f
	.zero		1


	//   ....[71]....
        /*104c*/ 	.word	0x0001de40
        /*1050*/ 	.word	0x00000004
        /*1054*/ 	.word	0x00022840
        /*1058*/ 	.short	0x010a
        /*105a*/ 	.byte	0x3f
	.zero		1


	//   ....[72]....
        /*105c*/ 	.word	0x0001e220
        /*1060*/ 	.word	0x00000004
        /*1064*/ 	.word	0x00022830
        /*1068*/ 	.short	0x0107
        /*106a*/ 	.byte	0x3f
	.zero		1


	//   ....[73]....
        /*106c*/ 	.word	0x0001e2e0
        /*1070*/ 	.word	0x00000004
        /*1074*/ 	.word	0x00022830
        /*1078*/ 	.short	0x0101
        /*107a*/ 	.byte	0x3f
	.zero		1


	//   ....[74]....
        /*107c*/ 	.word	0x0001e310
        /*1080*/ 	.word	0x00000004
        /*1084*/ 	.word	0x00022860
        /*1088*/ 	.short	0x010a
        /*108a*/ 	.byte	0x3f
	.zero		1


	//   ....[75]....
        /*108c*/ 	.word	0x0001e830
        /*1090*/ 	.word	0x00000004
        /*1094*/ 	.word	0x00022850
        /*1098*/ 	.short	0x0107
        /*109a*/ 	.byte	0x3f
	.zero		1


	//   ....[76]....
        /*109c*/ 	.word	0x0001e8f0
        /*10a0*/ 	.word	0x00000004
        /*10a4*/ 	.word	0x00022850
        /*10a8*/ 	.short	0x0101
        /*10aa*/ 	.byte	0x3f
	.zero		1


	//   ....[77]....
        /*10ac*/ 	.word	0x0001f760
        /*10b0*/ 	.word	0x00000004
        /*10b4*/ 	.word	0x00022820
        /*10b8*/ 	.short	0x010a
        /*10ba*/ 	.byte	0x3f
	.zero		1


	//   ....[78]....
        /*10bc*/ 	.word	0x0001f8d0
        /*10c0*/ 	.word	0x00000005
        /*10c4*/ 	.word	0x00022840
        /*10c8*/ 	.short	0x010a
        /*10ca*/ 	.byte	0x3f
	.zero		1


	//   ....[79]....
        /*10cc*/ 	.word	0x0001f970
        /*10d0*/ 	.word	0x00000019
        /*10d4*/ 	.word	0x00022840
        /*10d8*/ 	.short	0x010a
        /*10da*/ 	.byte	0x3f
	.zero		1


	//   ....[80]....
        /*10dc*/ 	.word	0x0001f9b0
        /*10e0*/ 	.word	0x00000005
        /*10e4*/ 	.word	0x00022860
        /*10e8*/ 	.short	0x010a
        /*10ea*/ 	.byte	0x3f
	.zero		1


	//   ....[81]....
        /*10ec*/ 	.word	0x0001f9f0
        /*10f0*/ 	.word	0x00000019
        /*10f4*/ 	.word	0x00022860
        /*10f8*/ 	.short	0x010a
        /*10fa*/ 	.byte	0x3f
	.zero		1


	//   ....[82]....
        /*10fc*/ 	.word	0x0001fa50
        /*1100*/ 	.word	0x00000059
        /*1104*/ 	.word	0x00022890
        /*1108*/ 	.short	0x010a
        /*110a*/ 	.byte	0x3f
	.zero		1


	//   ....[83]....
        /*110c*/ 	.word	0x0001fd00
        /*1110*/ 	.word	0x00000059
        /*1114*/ 	.word	0x00022890
        /*1118*/ 	.short	0x010a
        /*111a*/ 	.byte	0x3f
	.zero		1


	//   ....[84]....
        /*111c*/ 	.word	0x0001ffa0
        /*1120*/ 	.word	0x00000059
        /*1124*/ 	.word	0x00022890
        /*1128*/ 	.short	0x010a
        /*112a*/ 	.byte	0x3f
	.zero		1


	//   ....[85]....
        /*112c*/ 	.word	0x00020230
        /*1130*/ 	.word	0x00000059
        /*1134*/ 	.word	0x000228b0
        /*1138*/ 	.short	0x010a
        /*113a*/ 	.byte	0x3f
	.zero		1


	//   ....[86]....
        /*113c*/ 	.word	0x00020690
        /*1140*/ 	.word	0x00000017
        /*1144*/ 	.word	0x00022800
        /*1148*/ 	.short	0x010a
        /*114a*/ 	.byte	0x3f
	.zero		1


	//   ....[87]....
        /*114c*/ 	.word	0x00020c80
        /*1150*/ 	.word	0x00000017
        /*1154*/ 	.word	0x00022800
        /*1158*/ 	.short	0x010a
        /*115a*/ 	.byte	0x3f
	.zero		1


	//   ....[88]....
        /*115c*/ 	.word	0x00020cd0
        /*1160*/ 	.word	0x00000003
        /*1164*/ 	.word	0x00022830
        /*1168*/ 	.short	0x010a
        /*116a*/ 	.byte	0x3f
	.zero		1


	//   ....[89]....
        /*116c*/ 	.word	0x00020d20
        /*1170*/ 	.word	0x00000003
        /*1174*/ 	.word	0x00022850
        /*1178*/ 	.short	0x010a
        /*117a*/ 	.byte	0x3f
	.zero		1


	//   ....[90]....
        /*117c*/ 	.word	0x00020d70
        /*1180*/ 	.word	0x00000014
        /*1184*/ 	.word	0x00022830
        /*1188*/ 	.short	0x010a
        /*118a*/ 	.byte	0x3f
	.zero		1


	//   ....[91]....
        /*118c*/ 	.word	0x00020dc0
        /*1190*/ 	.word	0x00000014
        /*1194*/ 	.word	0x00022850
        /*1198*/ 	.short	0x010a
        /*119a*/ 	.byte	0x3f
	.zero		1


	//   ....[92]....
        /*119c*/ 	.word	0x00020e10
        /*11a0*/ 	.word	0x00000003
        /*11a4*/ 	.word	0x00022830
        /*11a8*/ 	.short	0x010a
        /*11aa*/ 	.byte	0x3f
	.zero		1


	//   ....[93]....
        /*11ac*/ 	.word	0x00020e60
        /*11b0*/ 	.word	0x00000003
        /*11b4*/ 	.word	0x00022850
        /*11b8*/ 	.short	0x010a
        /*11ba*/ 	.byte	0x3f
	.zero		1


	//   ....[94]....
        /*11bc*/ 	.word	0x00020eb0
        /*11c0*/ 	.word	0x00000014
        /*11c4*/ 	.word	0x00022830
        /*11c8*/ 	.short	0x010a
        /*11ca*/ 	.byte	0x3f
	.zero		1


	//   ....[95]....
        /*11cc*/ 	.word	0x00020f00
        /*11d0*/ 	.word	0x00000014
        /*11d4*/ 	.word	0x00022850
        /*11d8*/ 	.short	0x010a
        /*11da*/ 	.byte	0x3f
	.zero		1


	//   ....[96]....
        /*11dc*/ 	.word	0x000214d0
        /*11e0*/ 	.word	0x00000017
        /*11e4*/ 	.word	0x00022820
        /*11e8*/ 	.short	0x010a
        /*11ea*/ 	.byte	0x3f
	.zero		1


	//   ....[97]....
        /*11ec*/ 	.word	0x00021520
        /*11f0*/ 	.word	0x0000000c
        /*11f4*/ 	.word	0x000228a0
        /*11f8*/ 	.short	0x010a
        /*11fa*/ 	.byte	0x3f
	.zero		1


	//   ....[98]....
        /*11fc*/ 	.word	0x00021570
        /*1200*/ 	.word	0x0000000c
        /*1204*/ 	.word	0x000228c0
        /*1208*/ 	.short	0x010a
        /*120a*/ 	.byte	0x3f
	.zero		1


	//   ....[99]....
        /*120c*/ 	.word	0x000215c0
        /*1210*/ 	.word	0x0000000a
        /*1214*/ 	.word	0x000228a0
        /*1218*/ 	.short	0x010a
        /*121a*/ 	.byte	0x3f
	.zero		1


	//   ....[100]....
        /*121c*/ 	.word	0x00021610
        /*1220*/ 	.word	0x0000000a
        /*1224*/ 	.word	0x000228c0
        /*1228*/ 	.short	0x010a
        /*122a*/ 	.byte	0x3f
	.zero		1


	//   ....[101]....
        /*122c*/ 	.word	0x00021730
        /*1230*/ 	.word	0x00000011
        /*1234*/ 	.word	0x00022840
        /*1238*/ 	.short	0x010a
        /*123a*/ 	.byte	0x3f
	.zero		1


	//   ....[102]....
        /*123c*/ 	.word	0x00022a10
        /*1240*/ 	.word	0x00000017
        /*1244*/ 	.word	0x00022820
        /*1248*/ 	.short	0x010a
        /*124a*/ 	.byte	0x3f
	.zero		1


	//   ....[103]....
        /*124c*/ 	.word	0x00022a60
        /*1250*/ 	.word	0x00000011
        /*1254*/ 	.word	0x00022860
        /*1258*/ 	.short	0x010a
        /*125a*/ 	.byte	0x3f
	.zero		1


	//   ....[104]....
        /*125c*/ 	.word	0x000233d0
        /*1260*/ 	.word	0x00000004
        /*1264*/ 	.word	0x00022840
        /*1268*/ 	.short	0x010a
        /*126a*/ 	.byte	0x3f
	.zero		1


	//   ....[105]....
        /*126c*/ 	.word	0x00023ab0
        /*1270*/ 	.word	0x00000004
        /*1274*/ 	.word	0x00022860
        /*1278*/ 	.short	0x010a
        /*127a*/ 	.byte	0x3f
	.zero		1


	//   ....[106]....
        /*127c*/ 	.word	0x00024b50
        /*1280*/ 	.word	0x00000004
        /*1284*/ 	.word	0x00022820
        /*1288*/ 	.short	0x010a
        /*128a*/ 	.byte	0x3f
	.zero		1


	//   ....[107]....
        /*128c*/ 	.word	0x00024cf0
        /*1290*/ 	.word	0x00000005
        /*1294*/ 	.word	0x00022840
        /*1298*/ 	.short	0x010a
        /*129a*/ 	.byte	0x3f
	.zero		1


	//   ....[108]....
        /*129c*/ 	.word	0x00024d40
        /*12a0*/ 	.word	0x00000019
        /*12a4*/ 	.word	0x00022840
        /*12a8*/ 	.short	0x010a
        /*12aa*/ 	.byte	0x3f
	.zero		1


	//   ....[109]....
        /*12ac*/ 	.word	0x00024d90
        /*12b0*/ 	.word	0x00000005
        /*12b4*/ 	.word	0x00022860
        /*12b8*/ 	.short	0x010a
        /*12ba*/ 	.byte	0x3f
	.zero		1


	//----- nvinfo : EIATTR_NUM_MBARRIERS
	.align		4
.L_415:
        /*12bc*/ 	.byte	0x03, 0x38
        /*12be*/ 	.short	0x0016


	//----- nvinfo : EIATTR_EXIT_INSTR_OFFSETS
	.align		4
        /*12c0*/ 	.byte	0x04, 0x1c
        /*12c2*/ 	.short	(.L_417 - .L_416)


	//   ....[0]....
.L_416:
        /*12c4*/ 	.word	0x0001fa40


	//----- nvinfo : EIATTR_MAX_THREADS
	.align		4
.L_417:
        /*12c8*/ 	.byte	0x04, 0x05
        /*12ca*/ 	.short	(.L_419 - .L_418)
.L_418:
        /*12cc*/ 	.word	0x00000180
        /*12d0*/ 	.word	0x00000001
        /*12d4*/ 	.word	0x00000001


	//----- nvinfo : EIATTR_CRS_STACK_SIZE
	.align		4
.L_419:
        /*12d8*/ 	.byte	0x04, 0x1e
        /*12da*/ 	.short	(.L_421 - .L_420)
.L_420:
        /*12dc*/ 	.word	0x00000000


	//----- nvinfo : EIATTR_CBANK_PARAM_SIZE
	.align		4
.L_421:
        /*12e0*/ 	.byte	0x03, 0x19
        /*12e2*/ 	.short	0x0af0


	//----- nvinfo : EIATTR_PARAM_CBANK
	.align		4
        /*12e4*/ 	.byte	0x04, 0x0a
        /*12e6*/ 	.short	(.L_423 - .L_422)
	.align		4
.L_422:
        /*12e8*/ 	.word	index@(.nv.constant0._ZN7cutlass13device_kernelIN5flash11enable_sm90INS1_16FlashAttnFwdSm90INS1_25CollectiveMainloopFwdSm90ILi2EN4cute5tupleIJNS5_1CILi1EEES8_S8_EEENS6_IJNS7_ILi128EEENS7_ILi96EEENS7_ILi64EEEEEELi256ENS_6half_tEfNS_4arch4Sm90ELb0ELb1ELb0ELb1ELb1ELb1ELb0ELb1ELb0ELb1ELb0ELb0EEENS1_21CollectiveEpilogueFwdINS6_IJSA_NS7_ILi256EEESB_EEES9_SE_SG_Li256ELb1ELb1ELb0ELb0EEENS1_36VarlenDynamicPersistentTileSchedulerILi128ELi96ELi256ELi128ELb0ELb1ELb1ELb1ELb0ELb1EEEEEEEEEvNT_6ParamsE)
        /*12ec*/ 	.short	0x0210
        /*12ee*/ 	.short	0x0af0


	//----- nvinfo : EIATTR_SW_WAR
	.align		4
.L_423:
        /*12f0*/ 	.byte	0x04, 0x36
        /*12f2*/ 	.short	(.L_425 - .L_424)
.L_424:
        /*12f4*/ 	.word	0x00000008
.L_425:


//--------------------- .nv.info._ZN7cutlass13device_kernelIN5flash11enable_sm90INS1_16FlashAttnFwdSm90INS1_25CollectiveMainloopFwdSm90ILi2EN4cute5tupleIJNS5_1CILi1EEES8_S8_EEENS6_IJNS7_ILi128EEENS7_ILi96EEENS7_ILi64EEEEEELi256ENS_6half_tEfNS_4arch4Sm90ELb0ELb1ELb0ELb1ELb1ELb0ELb1ELb1ELb0ELb1ELb0ELb0EEENS1_21CollectiveEpilogueFwdINS6_IJSA_NS7_ILi256EEESB_EEES9_SE_SG_Li256ELb1ELb1ELb0ELb0EEENS1_36VarlenDynamicPersistentTileSchedulerILi128ELi96ELi256ELi128ELb0ELb1ELb1ELb1ELb0ELb1EEEEEEEEEvNT_6ParamsE --------------------------
	.section	.nv.info._ZN7cutlass13device_kernelIN5flash11enable_sm90INS1_16FlashAttnFwdSm90INS1_25CollectiveMainloopFwdSm90ILi2EN4cute5tupleIJNS5_1CILi1EEES8_S8_EEENS6_IJNS7_ILi128EEENS7_ILi96EEENS7_ILi64EEEEEELi256ENS_6half_tEfNS_4arch4Sm90ELb0ELb1ELb0ELb1ELb1ELb0ELb1ELb1ELb0ELb1ELb0ELb0EEENS1_21CollectiveEpilogueFwdINS6_IJSA_NS7_ILi256EEESB_EEES9_SE_SG_Li256ELb1ELb1ELb0ELb0EEENS1_36VarlenDynamicPersistentTileSchedulerILi128ELi96ELi256ELi128ELb0ELb1ELb1ELb1ELb0ELb1EEEEEEEEEvNT_6ParamsE,"",@"SHT_CUDA_INFO"
	.sectionflags	@""
	.align	4


	//----- nvinfo : EIATTR_CUDA_API_VERSION
	.align		4
        /*0000*/ 	.byte	0x04, 0x37
        /*0002*/ 	.short	(.L_427 - .L_426)
.L_426:
        /*0004*/ 	.word	0x00000082


	//----- nvinfo : EIATTR_KPARAM_INFO
	.align		4
.L_427:
        /*0008*/ 	.byte	0x04, 0x17
        /*000a*/ 	.short	(.L_429 - .L_428)
.L_428:
        /*000c*/ 	.word	0x00000000
        /*0010*/ 	.short	0x0000
        /*0012*/ 	.short	0x0070
        /*0014*/ 	.byte	0x00, 0xf0, 0x01, 0x2e


	//----- nvinfo : EIATTR_SPARSE_MMA_MASK
	.align		4
.L_429:
        /*0018*/ 	.byte	0x03, 0x50
        /*001a*/ 	.short	0x0000


	//----- nvinfo : EIATTR_MAXREG_COUNT
	.align		4
        /*001c*/ 	.byte	0x03, 0x1b
        /*001e*/ 	.short	0x00a8


	//----- nvinfo : EIATTR_NUM_BARRIERS
	.align		4
        /*0020*/ 	.byte	0x02, 0x4c
        /*0022*/ 	.byte	0x10
	.zero		1


	//----- nvinfo : EIATTR_EXTERNS
	.align		4
        /*0024*/ 	.byte	0x04, 0x0f
        /*0026*/ 	.short	(.L_431 - .L_430)


	//   ....[0]....
	.align		4
.L_430:
        /*0028*/ 	.word	index@(__assertfail)


	//----- nvinfo : EIATTR_ANNOTATIONS
	.align		4
.L_431:
        /*002c*/ 	.byte	0x04, 0x55
        /*002e*/ 	.short	(.L_433 - .L_432)


	//   ....[0]....
.L_432:
        /* <DEDUP_REMOVED lines=25> */


	//----- nvinfo : EIATTR_MERCURY_ISA_VERSION
	.align		4
.L_433:
        /*01b0*/ 	.byte	0x03, 0x5f
        /*01b2*/ 	.short	0x0101


	//----- nvinfo : EIATTR_UNUSED_LOAD_BYTE_OFFSET
	.align		4
        /*01b4*/ 	.byte	0x04, 0x44
        /*01b6*/ 	.short	(.L_435 - .L_434)


	//   ....[0]....
.L_434:
        /*01b8*/ 	.word	0x00000a70
        /*01bc*/ 	.word	0x0000fff0


	//   ....[1]....
        /*01c0*/ 	.word	0x0001f2d0
        /*01c4*/ 	.word	0x0000fff0


	//----- nvinfo : EIATTR_INT_WARP_WIDE_INSTR_OFFSETS
	.align		4
.L_435:
        /*01c8*/ 	.byte	0x04, 0x31
        /*01ca*/ 	.short	(.L_437 - .L_436)


	//   ....[0]....
.L_436:
        /*01cc*/ 	.word	0x000000c0


	//   ....[1]....
        /*01d0*/ 	.word	0x000000d0


	//   ....[2]....
        /*01d4*/ 	.word	0x000000e0


	//   ....[3]....
        /*01d8*/ 	.word	0x00000180


	//   ....[4]....
        /*01dc*/ 	.word	0x00023470


	//   ....[5]....
        /*01e0*/ 	.word	0x00023500


	//   ....[6]....
        /*01e4*/ 	.word	0x000273d0


	//   ....[7]....
        /*01e8*/ 	.word	0x00027460


	//----- nvinfo : EIATTR_COOP_GROUP_MASK_REGIDS
	.align		4
.L_437:
        /*01ec*/ 	.byte	0x04, 0x29
        /*01ee*/ 	.short	(.L_439 - .L_438)


	//   ....[0]....
.L_438:
        /*01f0*/ 	.word	0xffffffff


	//   ....[1]....
        /*01f4*/ 	.word	0xffffffff


	//   ....[2]....
        /*01f8*/ 	.word	0xffffffff


	//   ....[3]....
        /*01fc*/ 	.word	0xffffffff


	//   ....[4]....
        /*0200*/ 	.word	0xffffffff


	//   ....[5]....
        /*0204*/ 	.word	0xffffffff


	//   ....[6]....
        /*0208*/ 	.word	0xffffffff


	//   ....[7]....
        /*020c*/ 	.word	0xffffffff


	//   ....[8]....
        /*0210*/ 	.word	0xffffffff


	//   ....[9]....
        /*0214*/ 	.word	0xffffffff


	//   ....[10]....
        /*0218*/ 	.word	0xffffffff


	//   ....[11]....
        /*021c*/ 	.word	0xffffffff


	//   ....[12]....
        /*0220*/ 	.word	0xffffffff


	//   ....[13]....
        /*0224*/ 	.word	0xffffffff


	//   ....[14]....
        /*0228*/ 	.word	0xffffffff


	//   ....[15]....
        /*022c*/ 	.word	0xffffffff


	//   ....[16]....
        /*0230*/ 	.word	0xffffffff


	//   ....[17]....
        /*0234*/ 	.word	0xffffffff


	//   ....[18]....
        /*0238*/ 	.word	0xffffffff


	//   ....[19]....
        /*023c*/ 	.word	0xffffffff


	//   ....[20]....
        /*0240*/ 	.word	0xffffffff


	//   ....[21]....
        /*0244*/ 	.word	0xffffffff


	//   ....[22]....
        /*0248*/ 	.word	0xffffffff


	//   ....[23]....
        /*024c*/ 	.word	0xffffffff


	//   ....[24]....
        /*0250*/ 	.word	0xffffffff


	//   ....[25]....
        /*0254*/ 	.word	0xffffffff


	//   ....[26]....
        /*0258*/ 	.word	0xffffffff


	//   ....[27]....
        /*025c*/ 	.word	0xffffffff


	//   ....[28]....
        /*0260*/ 	.word	0xffffffff


	//   ....[29]....
        /*0264*/ 	.word	0xffffffff


	//   ....[30]....
        /*0268*/ 	.word	0xffffffff


	//   ....[31]....
        /*026c*/ 	.word	0xffffffff


	//   ....[32]....
        /*0270*/ 	.word	0xffffffff


	//   ....[33]....
        /*0274*/ 	.word	0xffffffff


	//   ....[34]....
        /*0278*/ 	.word	0xffffffff


	//   ....[35]....
        /*027c*/ 	.word	0xffffffff


	//   ....[36]....
        /*0280*/ 	.word	0xffffffff


	//   ....[37]....
        /*0284*/ 	.word	0xffffffff


	//   ....[38]....
        /*0288*/ 	.word	0xffffffff


	//   ....[39]....
        /*028c*/ 	.word	0xffffffff


	//   ....[40]....
        /*0290*/ 	.word	0xffffffff


	//   ....[41]....
        /*0294*/ 	.word	0xffffffff


	//   ....[42]....
        /*0298*/ 	.word	0xffffffff


	//   ....[43]....
        /*029c*/ 	.word	0xffffffff


	//   ....[44]....
        /*02a0*/ 	.word	0xffffffff


	//   ....[45]....
        /*02a4*/ 	.word	0xffffffff


	//   ....[46]....
        /*02a8*/ 	.word	0xffffffff


	//   ....[47]....
        /*02ac*/ 	.word	0xffffffff


	//   ....[48]....
        /*02b0*/ 	.word	0xffffffff


	//   ....[49]....
        /*02b4*/ 	.word	0xffffffff


	//   ....[50]....
        /*02b8*/ 	.word	0xffffffff


	//   ....[51]....
        /*02bc*/ 	.word	0xffffffff


	//   ....[52]....
        /*02c0*/ 	.word	0xffffffff


	//   ....[53]....
        /*02c4*/ 	.word	0xffffffff


	//   ....[54]....
        /*02c8*/ 	.word	0xffffffff


	//   ....[55]....
        /*02cc*/ 	.word	0xffffffff


	//   ....[56]....
        /*02d0*/ 	.word	0xffffffff


	//   ....[57]....
        /*02d4*/ 	.word	0xffffffff


	//   ....[58]....
        /*02d8*/ 	.word	0xffffffff


	//   ....[59]....
        /*02dc*/ 	.word	0xffffffff


	//   ....[60]....
        /*02e0*/ 	.word	0xffffffff


	//   ....[61]....
        /*02e4*/ 	.word	0xffffffff


	//   ....[62]....
        /*02e8*/ 	.word	0xffffffff


	//   ....[63]....
        /*02ec*/ 	.word	0xffffffff


	//   ....[64]....
        /*02f0*/ 	.word	0xffffffff


	//   ....[65]....
        /*02f4*/ 	.word	0xffffffff


	//   ....[66]....
        /*02f8*/ 	.word	0xffffffff


	//   ....[67]....
        /*02fc*/ 	.word	0xffffffff


	//   ....[68]....
        /*0300*/ 	.word	0xffffffff


	//   ....[69]....
        /*0304*/ 	.word	0xffffffff


	//   ....[70]....
        /*0308*/ 	.word	0xffffffff


	//   ....[71]....
        /*030c*/ 	.word	0xffffffff


	//   ....[72]....
        /*0310*/ 	.word	0xffffffff


	//   ....[73]....
        /*0314*/ 	.word	0xffffffff


	//   ....[74]....
        /*0318*/ 	.word	0xffffffff


	//   ....[75]....
        /*031c*/ 	.word	0xffffffff


	//   ....[76]....
        /*0320*/ 	.word	0xffffffff


	//   ....[77]....
        /*0324*/ 	.word	0xffffffff


	//   ....[78]....
        /*0328*/ 	.word	0xffffffff


	//   ....[79]....
        /*032c*/ 	.word	0xffffffff


	//   ....[80]....
        /*0330*/ 	.word	0xffffffff


	//   ....[81]....
        /*0334*/ 	.word	0xffffffff


	//   ....[82]....
        /*0338*/ 	.word	0xffffffff


	//   ....[83]....
        /*033c*/ 	.word	0xffffffff


	//   ....[84]....
        /*0340*/ 	.word	0xffffffff


	//   ....[85]....
        /*0344*/ 	.word	0xffffffff


	//   ....[86]....
        /*0348*/ 	.word	0xffffffff


	//   ....[87]....
        /*034c*/ 	.word	0xffffffff


	//   ....[88]....
        /*0350*/ 	.word	0xffffffff


	//   ....[89]....
        /*0354*/ 	.word	0xffffffff


	//   ....[90]....
        /*0358*/ 	.word	0xffffffff


	//   ....[91]....
        /*035c*/ 	.word	0xffffffff


	//   ....[92]....
        /*0360*/ 	.word	0xffffffff


	//   ....[93]....
        /*0364*/ 	.word	0xffffffff


	//   ....[94]....
        /*0368*/ 	.word	0xffffffff


	//   ....[95]....
        /*036c*/ 	.word	0xffffffff


	//   ....[96]....
        /*0370*/ 	.word	0xffffffff


	//   ....[97]....
        /*0374*/ 	.word	0xffffffff


	//   ....[98]....
        /*0378*/ 	.word	0xffffffff


	//   ....[99]....
        /*037c*/ 	.word	0xffffffff


	//   ....[100]....
        /*0380*/ 	.word	0xffffffff


	//   ....[101]....
        /*0384*/ 	.word	0xffffffff


	//   ....[102]....
        /*0388*/ 	.word	0xffffffff


	//   ....[103]....
        /*038c*/ 	.word	0xffffffff


	//   ....[104]....
        /*0390*/ 	.word	0xffffffff


	//   ....[105]....
        /*0394*/ 	.word	0xffffffff


	//   ....[106]....
        /*0398*/ 	.word	0xffffffff


	//   ....[107]....
        /*039c*/ 	.word	0xffffffff


	//   ....[108]....
        /*03a0*/ 	.word	0xffffffff


	//   ....[109]....
        /*03a4*/ 	.word	0xffffffff


	//   ....[110]....
        /*03a8*/ 	.word	0xffffffff


	//   ....[111]....
        /*03ac*/ 	.word	0xffffffff


	//   ....[112]....
        /*03b0*/ 	.word	0xffffffff


	//   ....[113]....
        /*03b4*/ 	.word	0xffffffff


	//   ....[114]....
        /*03b8*/ 	.word	0xffffffff


	//   ....[115]....
        /*03bc*/ 	.word	0xffffffff


	//   ....[116]....
        /*03c0*/ 	.word	0xffffffff


	//   ....[117]....
        /*03c4*/ 	.word	0xffffffff


	//   ....[118]....
        /*03c8*/ 	.word	0xffffffff


	//   ....[119]....
        /*03cc*/ 	.word	0xffffffff


	//   ....[120]....
        /*03d0*/ 	.word	0xffffffff


	//   ....[121]....
        /*03d4*/ 	.word	0xffffffff


	//   ....[122]....
        /*03d8*/ 	.word	0xffffffff


	//   ....[123]....
        /*03dc*/ 	.word	0xffffffff


	//   ....[124]....
        /*03e0*/ 	.word	0xffffffff


	//   ....[125]....
        /*03e4*/ 	.word	0xffffffff


	//   ....[126]....
        /*03e8*/ 	.word	0xffffffff


	//   ....[127]....
        /*03ec*/ 	.word	0xffffffff


	//   ....[128]....
        /*03f0*/ 	.word	0xffffffff


	//   ....[129]....
        /*03f4*/ 	.word	0xffffffff


	//   ....[130]....
        /*03f8*/ 	.word	0xffffffff


	//   ....[131]....
        /*03fc*/ 	.word	0xffffffff


	//   ....[132]....
        /*0400*/ 	.word	0xffffffff


	//   ....[133]....
        /*0404*/ 	.word	0xffffffff


	//   ....[134]....
        /*0408*/ 	.word	0xffffffff


	//   ....[135]....
        /*040c*/ 	.word	0xffffffff


	//   ....[136]....
        /*0410*/ 	.word	0xffffffff


	//   ....[137]....
        /*0414*/ 	.word	0xffffffff


	//   ....[138]....
        /*0418*/ 	.word	0xffffffff


	//   ....[139]....
        /*041c*/ 	.word	0xffffffff


	//   ....[140]....
        /*0420*/ 	.word	0xffffffff


	//   ....[141]....
        /*0424*/ 	.word	0xffffffff


	//   ....[142]....
        /*0428*/ 	.word	0xffffffff


	//   ....[143]....
        /*042c*/ 	.word	0xffffffff


	//   ....[144]....
        /*0430*/ 	.word	0xffffffff


	//   ....[145]....
        /*0434*/ 	.word	0xffffffff


	//   ....[146]....
        /*0438*/ 	.word	0xffffffff


	//   ....[147]....
        /*043c*/ 	.word	0xffffffff


	//   ....[148]....
        /*0440*/ 	.word	0xffffffff


	//   ....[149]....
        /*0444*/ 	.word	0xffffffff


	//   ....[150]....
        /*0448*/ 	.word	0xffffffff


	//   ....[151]....
        /*044c*/ 	.word	0xffffffff


	//   ....[152]....
        /*0450*/ 	.word	0xffffffff


	//   ....[153]....
        /*0454*/ 	.word	0xffffffff


	//   ....[154]....
        /*0458*/ 	.word	0xffffffff


	//   ....[155]....
        /*045c*/ 	.word	0xffffffff


	//   ....[156]....
        /*0460*/ 	.word	0xffffffff


	//   ....[157]....
        /*0464*/ 	.word	0xffffffff


	//   ....[158]....
        /*0468*/ 	.word	0xffffffff


	//   ....[159]....
        /*046c*/ 	.word	0xffffffff


	//   ....[160]....
        /*0470*/ 	.word	0xffffffff


	//   ....[161]....
        /*0474*/ 	.word	0x0500000f


	//   ....[162]....
        /*0478*/ 	.word	0x0500000f


	//   ....[163]....
        /*047c*/ 	.word	0x0500000f


	//   ....[164]....
        /*0480*/ 	.word	0x0500000f


	//   ....[165]....
        /*0484*/ 	.word	0x0500000f


	//   ....[166]....
        /*0488*/ 	.word	0x0500000f


	//   ....[167]....
        /*048c*/ 	.word	0x0500000f


	//   ....[168]....
        /*0490*/ 	.word	0x0500000f


	//   ....[169]....
        /*0494*/ 	.word	0x0500000f


	//   ....[170]....
        /*0498*/ 	.word	0x0500000f


	//   ....[171]....
        /*049c*/ 	.word	0x0500000f


	//   ....[172]....
        /*04a0*/ 	.word	0x0500000f


	//   ....[173]....
        /*04a4*/ 	.word	0x0500000f


	//   ....[174]....
        /*04a8*/ 	.word	0x0500000f


	//   ....[175]....
        /*04ac*/ 	.word	0x0500000f


	//   ....[176]....
        /*04b0*/ 	.word	0x0500000f


	//   ....[177]....
        /*04b4*/ 	.word	0x0500000f


	//   ....[178]....
        /*04b8*/ 	.word	0x0500000f


	//   ....[179]....
        /*04bc*/ 	.word	0x0500000f


	//   ....[180]....
        /*04c0*/ 	.word	0x0500000f


	//   ....[181]....
        /*04c4*/ 	.word	0x0500000f


	//   ....[182]....
        /*04c8*/ 	.word	0x0500000f


	//   ....[183]....
        /*04cc*/ 	.word	0x0500000f


	//   ....[184]....
        /*04d0*/ 	.word	0x0500000f


	//   ....[185]....
        /*04d4*/ 	.word	0x0500000f


	//   ....[186]....
        /*04d8*/ 	.word	0x0500000f


	//   ....[187]....
        /*04dc*/ 	.word	0x0500000f


	//   ....[188]....
        /*04e0*/ 	.word	0x0500000f


	//   ....[189]....
        /*04e4*/ 	.word	0x0500000f


	//   ....[190]....
        /*04e8*/ 	.word	0x0500000f


	//   ....[191]....
        /*04ec*/ 	.word	0x0500000f


	//   ....[192]....
        /*04f0*/ 	.word	0x0500000f


	//   ....[193]....
        /*04f4*/ 	.word	0x0500000f


	//   ....[194]....
        /*04f8*/ 	.word	0x0500000f


	//   ....[195]....
        /*04fc*/ 	.word	0x0500000f


	//   ....[196]....
        /*0500*/ 	.word	0x0500000f


	//   ....[197]....
        /*0504*/ 	.word	0x0500000f


	//   ....[198]....
        /*0508*/ 	.word	0x0500000f


	//   ....[199]....
        /*050c*/ 	.word	0x0500000f


	//   ....[200]....
        /*0510*/ 	.word	0x0500000f


	//   ....[201]....
        /*0514*/ 	.word	0x0500000f


	//   ....[202]....
        /*0518*/ 	.word	0x0500000f


	//   ....[203]....
        /*051c*/ 	.word	0x0500000f


	//   ....[204]....
        /*0520*/ 	.word	0x0500000f


	//   ....[205]....
        /*0524*/ 	.word	0x0500000f


	//   ....[206]....
        /*0528*/ 	.word	0x0500000f


	//   ....[207]....
        /*052c*/ 	.word	0x0500000f


	//   ....[208]....
        /*0530*/ 	.word	0x0500000f


	//   ....[209]....
        /*0534*/ 	.word	0x0500000f


	//   ....[210]....
        /*0538*/ 	.word	0x0500000f


	//   ....[211]....
        /*053c*/ 	.word	0x0500000f


	//   ....[212]....
        /*0540*/ 	.word	0x0500000f


	//   ....[213]....
        /*0544*/ 	.word	0x0500000f


	//   ....[214]....
        /*0548*/ 	.word	0x0500000f


	//   ....[215]....
        /*054c*/ 	.word	0x0500000f


	//   ....[216]....
        /*0550*/ 	.word	0x0500000f


	//   ....[217]....
        /*0554*/ 	.word	0x0500000f


	//   ....[218]....
        /*0558*/ 	.word	0x0500000f


	//   ....[219]....
        /*055c*/ 	.word	0x0500000f


	//   ....[220]....
        /*0560*/ 	.word	0x0500000f


	//   ....[221]....
        /*0564*/ 	.word	0x0500000f


	//   ....[222]....
        /*0568*/ 	.word	0x0500000f


	//   ....[223]....
        /*056c*/ 	.word	0x0500000f


	//   ....[224]....
        /*0570*/ 	.word	0x0500000f


	//   ....[225]....
        /*0574*/ 	.word	0x0500000f


	//   ....[226]....
        /*0578*/ 	.word	0x0500000f


	//   ....[227]....
        /*057c*/ 	.word	0x0500000f


	//   ....[228]....
        /*0580*/ 	.word	0x0500000f


	//   ....[229]....
        /*0584*/ 	.word	0x0500000f


	//   ....[230]....
        /*0588*/ 	.word	0x0500000f


	//   ....[231]....
        /*058c*/ 	.word	0x0500000f


	//   ....[232]....
        /*0590*/ 	.word	0x0500000f


	//   ....[233]....
        /*0594*/ 	.word	0x0500000f


	//   ....[234]....
        /*0598*/ 	.word	0x0500000f


	//   ....[235]....
        /*059c*/ 	.word	0x0500000f


	//   ....[236]....
        /*05a0*/ 	.word	0x0500000f


	//   ....[237]....
        /*05a4*/ 	.word	0x0500000f


	//   ....[238]....
        /*05a8*/ 	.word	0x0500000f


	//   ....[239]....
        /*05ac*/ 	.word	0x0500000f


	//   ....[240]....
        /*05b0*/ 	.word	0x0500000f


	//   ....[241]....
        /*05b4*/ 	.word	0x0500000f


	//   ....[242]....
        /*05b8*/ 	.word	0x0500000f


	//   ....[243]....
        /*05bc*/ 	.word	0x0500000f


	//   ....[244]....
        /*05c0*/ 	.word	0x0500000f


	//   ....[245]....
        /*05c4*/ 	.word	0x0500000f


	//   ....[246]....
        /*05c8*/ 	.word	0x0500000f


	//   ....[247]....
        /*05cc*/ 	.word	0x0500000f


	//   ....[248]....
        /*05d0*/ 	.word	0x0500000f


	//   ....[249]....
        /*05d4*/ 	.word	0x0500000f


	//   ....[250]....
        /*05d8*/ 	.word	0x0500000f


	//   ....[251]....
        /*05dc*/ 	.word	0x0500000f


	//   ....[252]....
        /*05e0*/ 	.word	0x0500000f


	//   ....[253]....
        /*05e4*/ 	.word	0x0500000f


	//   ....[254]....
        /*05e8*/ 	.word	0x0500000f


	//   ....[255]....
        /*05ec*/ 	.word	0x0500000f


	//   ....[0]....
        /*05f0*/ 	.word	0x0500000f


	//   ....[1]....
        /*05f4*/ 	.word	0x0500000f


	//   ....[2]....
        /*05f8*/ 	.word	0x0500000f


	//   ....[3]....
        /*05fc*/ 	.word	0x0500000f


	//   ....[4]....
        /*0600*/ 	.word	0xffffffff


	//   ....[5]....
        /*0604*/ 	.word	0xffffffff


	//   ....[6]....
        /*0608*/ 	.word	0xffffffff


	//   ....[7]....
        /*060c*/ 	.word	0xffffffff


	//   ....[8]....
        /*0610*/ 	.word	0xffffffff


	//   ....[9]....
        /*0614*/ 	.word	0xffffffff


	//----- nvinfo : EIATTR_COOP_GROUP_INSTR_OFFSETS
	.align		4
.L_439:
        /*0618*/ 	.byte	0x04, 0x28
        /*061a*/ 	.short	(.L_441 - .L_440)


	//   ....[0]....
.L_440:
        /*061c*/ 	.word	0x00000080


	//   ....[1]....
        /*0620*/ 	.word	0x00000090


	//   ....[2]....
        /*0624*/ 	.word	0x000002f0


	//   ....[3]....
        /*0628*/ 	.word	0x00000450


	//   ....[4]....
        /*062c*/ 	.word	0x00000570


	//   ....[5]....
        /*0630*/ 	.word	0x000006d0


	//   ....[6]....
        /*0634*/ 	.word	0x00002280


	//   ....[7]....
        /*0638*/ 	.word	0x000044d0


	//   ....[8]....
        /*063c*/ 	.word	0x00004740


	//   ....[9]....
        /*0640*/ 	.word	0x000059f0


	//   ....[10]....
        /*0644*/ 	.word	0x00005d60


	//   ....[11]....
        /*0648*/ 	.word	0x000060d0


	//   ....[12]....
        /*064c*/ 	.word	0x00006120


	//   ....[13]....
        /*0650*/ 	.word	0x0000b110


	//   ....[14]....
        /*0654*/ 	.word	0x0000b1b0


	//   ....[15]....
        /*0658*/ 	.word	0x0000b290


	//   ....[16]....
        /*065c*/ 	.word	0x0000b2b0


	//   ....[17]....
        /*0660*/ 	.word	0x00014ab0


	//   ....[18]....
        /*0664*/ 	.word	0x00014ca0


	//   ....[19]....
        /*0668*/ 	.word	0x00015e40


	//   ....[20]....
        /*066c*/ 	.word	0x00015ed0


	//   ....[21]....
        /*0670*/ 	.word	0x00015f10


	//   ....[22]....
        /*0674*/ 	.word	0x00015f30


	//   ....[23]....
        /*0678*/ 	.word	0x0001e350


	//   ....[24]....
        /*067c*/ 	.word	0x0001e370


	//   ....[25]....
        /*0680*/ 	.word	0x0001e3d0


	//   ....[26]....
        /*0684*/ 	.word	0x0001e410


	//   ....[27]....
        /*0688*/ 	.word	0x000200e0


	//   ....[28]....
        /*068c*/ 	.word	0x00020100


	//   ....[29]....
        /*0690*/ 	.word	0x00020150


	//   ....[30]....
        /*0694*/ 	.word	0x00020170


	//   ....[31]....
        /*0698*/ 	.word	0x00020ac0


	//   ....[32]....
        /*069c*/ 	.word	0x00020ae0


	//   ....[33]....
        /*06a0*/ 	.word	0x00020c30


	//   ....[34]....
        /*06a4*/ 	.word	0x00020c50


	//   ....[35]....
        /*06a8*/ 	.word	0x00020d90


	//   ....[36]....
        /*06ac*/ 	.word	0x00020db0


	//   ....[37]....
        /*06b0*/ 	.word	0x00020f00


	//   ....[38]....
        /*06b4*/ 	.word	0x00020f20


	//   ....[39]....
        /*06b8*/ 	.word	0x00021880


	//   ....[40]....
        /*06bc*/ 	.word	0x000218a0


	//   ....[41]....
        /*06c0*/ 	.word	0x000219e0


	//   ....[42]....
        /*06c4*/ 	.word	0x00021a00


	//   ....[43]....
        /*06c8*/ 	.word	0x00021b40


	//   ....[44]....
        /*06cc*/ 	.word	0x00021b60


	//   ....[45]....
        /*06d0*/ 	.word	0x00021cb0


	//   ....[46]....
        /*06d4*/ 	.word	0x00021cd0


	//   ....[47]....
        /*06d8*/ 	.word	0x00021ea0


	//   ....[48]....
        /*06dc*/ 	.word	0x00022070


	//   ....[49]....
        /*06e0*/ 	.word	0x000220a0


	//   ....[50]....
        /*06e4*/ 	.word	0x000220d0


	//   ....[51]....
        /*06e8*/ 	.word	0x00022100


	//   ....[52]....
        /*06ec*/ 	.word	0x00022130


	//   ....[53]....
        /*06f0*/ 	.word	0x00022160


	//   ....[54]....
        /*06f4*/ 	.word	0x000222b0


	//   ....[55]....
        /*06f8*/ 	.word	0x000222e0


	//   ....[56]....
        /*06fc*/ 	.word	0x00022310


	//   ....[57]....
        /*0700*/ 	.word	0x00022340


	//   ....[58]....
        /*0704*/ 	.word	0x00022370


	//   ....[59]....
        /*0708*/ 	.word	0x000223a0


	//   ....[60]....
        /*070c*/ 	.word	0x00022430


	//   ....[61]....
        /*0710*/ 	.word	0x00022490


	//   ....[62]....
        /*0714*/ 	.word	0x00022520


	//   ....[63]....
        /*0718*/ 	.word	0x00024040


	//   ....[64]....
        /*071c*/ 	.word	0x00024060


	//   ....[65]....
        /*0720*/ 	.word	0x000240f0


	//   ....[66]....
        /*0724*/ 	.word	0x00024110


	//   ....[67]....
        /*0728*/ 	.word	0x00024190


	//   ....[68]....
        /*072c*/ 	.word	0x000241b0


	//   ....[69]....
        /*0730*/ 	.word	0x00024230


	//   ....[70]....
        /*0734*/ 	.word	0x00024250


	//   ....[71]....
        /*0738*/ 	.word	0x000242d0


	//   ....[72]....
        /*073c*/ 	.word	0x000242f0


	//   ....[73]....
        /*0740*/ 	.word	0x00024300


	//   ....[74]....
        /*0744*/ 	.word	0x00024310


	//   ....[75]....
        /*0748*/ 	.word	0x00024ab0


	//   ....[76]....
        /*074c*/ 	.word	0x00024ad0


	//   ....[77]....
        /*0750*/ 	.word	0x00024ae0


	//   ....[78]....
        /*0754*/ 	.word	0x00024af0


	//   ....[79]....
        /*0758*/ 	.word	0x00024b10


	//   ....[80]....
        /*075c*/ 	.word	0x00024bb0


	//   ....[81]....
        /*0760*/ 	.word	0x00024c20


	//   ....[82]....
        /*0764*/ 	.word	0x00024c80


	//   ....[83]....
        /*0768*/ 	.word	0x00024ca0


	//   ....[84]....
        /*076c*/ 	.word	0x00024d00


	//   ....[85]....
        /*0770*/ 	.word	0x00024d20


	//   ....[86]....
        /*0774*/ 	.word	0x00024d60


	//   ....[87]....
        /*0778*/ 	.word	0x00024da0


	//   ....[88]....
        /*077c*/ 	.word	0x00024dc0


	//   ....[89]....
        /*0780*/ 	.word	0x00024df0


	//   ....[90]....
        /*0784*/ 	.word	0x00024e10


	//   ....[91]....
        /*0788*/ 	.word	0x000255c0


	//   ....[92]....
        /*078c*/ 	.word	0x000255f0


	//   ....[93]....
        /*0790*/ 	.word	0x00025600


	//   ....[94]....
        /*0794*/ 	.word	0x00025610


	//   ....[95]....
        /*0798*/ 	.word	0x000256d0


	//   ....[96]....
        /*079c*/ 	.word	0x00025720


	//   ....[97]....
        /*07a0*/ 	.word	0x00025790


	//   ....[98]....
        /*07a4*/ 	.word	0x00025810


	//   ....[99]....
        /*07a8*/ 	.word	0x00025870


	//   ....[100]....
        /*07ac*/ 	.word	0x000258a0


	//   ....[101]....
        /*07b0*/ 	.word	0x00025900


	//   ....[102]....
        /*07b4*/ 	.word	0x00025930


	//   ....[103]....
        /*07b8*/ 	.word	0x00025990


	//   ....[104]....
        /*07bc*/ 	.word	0x000259c0


	//   ....[105]....
        /*07c0*/ 	.word	0x00025a10


	//   ....[106]....
        /*07c4*/ 	.word	0x00025a40


	//   ....[107]....
        /*07c8*/ 	.word	0x00025f80


	//   ....[108]....
        /*07cc*/ 	.word	0x00025fa0


	//   ....[109]....
        /*07d0*/ 	.word	0x00025ff0


	//   ....[110]....
        /*07d4*/ 	.word	0x000260b0


	//   ....[111]....
        /*07d8*/ 	.word	0x000260c0


	//   ....[112]....
        /*07dc*/ 	.word	0x000260f0


	//   ....[113]....
        /*07e0*/ 	.word	0x00026180


	//   ....[114]....
        /*07e4*/ 	.word	0x00026230


	//   ....[115]....
        /*07e8*/ 	.word	0x00026240


	//   ....[116]....
        /*07ec*/ 	.word	0x00026270


	//   ....[117]....
        /*07f0*/ 	.word	0x00026280


	//   ....[118]....
        /*07f4*/ 	.word	0x00026310


	//   ....[119]....
        /*07f8*/ 	.word	0x00026a20


	//   ....[120]....
        /*07fc*/ 	.word	0x00026a40


	//   ....[121]....
        /*0800*/ 	.word	0x00026a90


	//   ....[122]....
        /*0804*/ 	.word	0x00026aa0


	//   ....[123]....
        /*0808*/ 	.word	0x00026ae0


	//   ....[124]....
        /*080c*/ 	.word	0x00026af0


	//   ....[125]....
        /*0810*/ 	.word	0x00026b30


	//   ....[126]....
        /*0814*/ 	.word	0x00026b40


	//   ....[127]....
        /*0818*/ 	.word	0x00026b80


	//   ....[128]....
        /*081c*/ 	.word	0x00026b90


	//   ....[129]....
        /*0820*/ 	.word	0x00026ba0


	//   ....[130]....
        /*0824*/ 	.word	0x00026be0


	//   ....[131]....
        /*0828*/ 	.word	0x00026f10


	//   ....[132]....
        /*082c*/ 	.word	0x00026f30


	//   ....[133]....
        /*0830*/ 	.word	0x00026f40


	//   ....[134]....
        /*0834*/ 	.word	0x00026f50


	//   ....[135]....
        /*0838*/ 	.word	0x00026f70


	//   ....[136]....
        /*083c*/ 	.word	0x00026fe0


	//   ....[137]....
        /*0840*/ 	.word	0x00027050


	//   ....[138]....
        /*0844*/ 	.word	0x00027070


	//   ....[139]....
        /*0848*/ 	.word	0x00027080


	//   ....[140]....
        /*084c*/ 	.word	0x000270e0


	//   ....[141]....
        /*0850*/ 	.word	0x00027100


	//   ....[142]....
        /*0854*/ 	.word	0x00027160


	//   ....[143]....
        /*0858*/ 	.word	0x00027650


	//   ....[144]....
        /*085c*/ 	.word	0x00027680


	//   ....[145]....
        /*0860*/ 	.word	0x000276b0


	//   ....[146]....
        /*0864*/ 	.word	0x000276e0


	//   ....[147]....
        /*0868*/ 	.word	0x00027710


	//   ....[148]....
        /*086c*/ 	.word	0x00027740


	//   ....[149]....
        /*0870*/ 	.word	0x00027770


	//   ....[150]....
        /*0874*/ 	.word	0x000277a0


	//   ....[151]....
        /*0878*/ 	.word	0x00027920


	//   ....[152]....
        /*087c*/ 	.word	0x00027950


	//   ....[153]....
        /*0880*/ 	.word	0x00027980


	//   ....[154]....
        /*0884*/ 	.word	0x000279b0


	//   ....[155]....
        /*0888*/ 	.word	0x000279e0


	//   ....[156]....
        /*088c*/ 	.word	0x00027a10


	//   ....[157]....
        /*0890*/ 	.word	0x00027ad0


	//   ....[158]....
        /*0894*/ 	.word	0x00027af0


	//   ....[159]....
        /*0898*/ 	.word	0x00027b60


	//   ....[160]....
        /*089c*/ 	.word	0x00028200


	//   ....[161]....
        /*08a0*/ 	.word	0x000287d0


	//   ....[162]....
        /*08a4*/ 	.word	0x000288c0


	//   ....[163]....
        /*08a8*/ 	.word	0x00028960


	//   ....[164]....
        /*08ac*/ 	.word	0x000289c0


	//   ....[165]....
        /*08b0*/ 	.word	0x00028ab0


	//   ....[166]....
        /*08b4*/ 	.word	0x00028b20


	//   ....[167]....
        /*08b8*/ 	.word	0x00028c10


	//   ....[168]....
        /*08bc*/ 	.word	0x00028c80


	//   ....[169]....
        /*08c0*/ 	.word	0x00028d70


	//   ....[170]....
        /*08c4*/ 	.word	0x00028de0


	//   ....[171]....
        /*08c8*/ 	.word	0x00028ed0


	//   ....[172]....
        /*08cc*/ 	.word	0x00028f40


	//   ....[173]....
        /*08d0*/ 	.word	0x00028fe0


	//   ....[174]....
        /*08d4*/ 	.word	0x000290e0


	//   ....[175]....
        /*08d8*/ 	.word	0x00029130


	//   ....[176]....
        /*08dc*/ 	.word	0x00029190


	//   ....[177]....
        /*08e0*/ 	.word	0x000292c0


	//   ....[178]....
        /*08e4*/ 	.word	0x00029380


	//   ....[179]....
        /*08e8*/ 	.word	0x00029430


	//   ....[180]....
        /*08ec*/ 	.word	0x000294b0


	//   ....[181]....
        /*08f0*/ 	.word	0x000295a0


	//   ....[182]....
        /*08f4*/ 	.word	0x000296b0


	//   ....[183]....
        /*08f8*/ 	.word	0x00029720


	//   ....[184]....
        /*08fc*/ 	.word	0x000297f0


	//   ....[185]....
        /*0900*/ 	.word	0x000298a0


	//   ....[186]....
        /*0904*/ 	.word	0x00029920


	//   ....[187]....
        /*0908*/ 	.word	0x000299f0


	//   ....[188]....
        /*090c*/ 	.word	0x00029a80


	//   ....[189]....
        /*0910*/ 	.word	0x00029b50


	//   ....[190]....
        /*0914*/ 	.word	0x00029bf0


	//   ....[191]....
        /*0918*/ 	.word	0x00029c90


	//   ....[192]....
        /*091c*/ 	.word	0x00029cf0


	//   ....[193]....
        /*0920*/ 	.word	0x00029d90


	//   ....[194]....
        /*0924*/ 	.word	0x00029ee0


	//   ....[195]....
        /*0928*/ 	.word	0x00029f30


	//   ....[196]....
        /*092c*/ 	.word	0x00029f90


	//   ....[197]....
        /*0930*/ 	.word	0x0002a080


	//   ....[198]....
        /*0934*/ 	.word	0x0002a180


	//   ....[199]....
        /*0938*/ 	.word	0x0002a1d0


	//   ....[200]....
        /*093c*/ 	.word	0x0002a230


	//   ....[201]....
        /*0940*/ 	.word	0x0002a320


	//   ....[202]....
        /*0944*/ 	.word	0x0002a420


	//   ....[203]....
        /*0948*/ 	.word	0x0002a470


	//   ....[204]....
        /*094c*/ 	.word	0x0002a4d0


	//   ....[205]....
        /*0950*/ 	.word	0x0002a5b0


	//   ....[206]....
        /*0954*/ 	.word	0x0002a6e0


	//   ....[207]....
        /*0958*/ 	.word	0x0002a7c0


	//   ....[208]....
        /*095c*/ 	.word	0x0002a850


	//   ....[209]....
        /*0960*/ 	.word	0x0002a960


	//   ....[210]....
        /*0964*/ 	.word	0x0002a9c0


	//   ....[211]....
        /*0968*/ 	.word	0x0002aad0


	//   ....[212]....
        /*096c*/ 	.word	0x0002ab30


	//   ....[213]....
        /*0970*/ 	.word	0x0002ac40


	//   ....[214]....
        /*0974*/ 	.word	0x0002aca0


	//   ....[215]....
        /*0978*/ 	.word	0x0002adb0


	//   ....[216]....
        /*097c*/ 	.word	0x0002ae10


	//   ....[217]....
        /*0980*/ 	.word	0x0002aed0


	//   ....[218]....
        /*0984*/ 	.word	0x0002b030


	//   ....[219]....
        /*0988*/ 	.word	0x0002b0d0


	//   ....[220]....
        /*098c*/ 	.word	0x0002b130


	//   ....[221]....
        /*0990*/ 	.word	0x0002b1e0


	//   ....[222]....
        /*0994*/ 	.word	0x0002b240


	//   ....[223]....
        /*0998*/ 	.word	0x0002b2f0


	//   ....[224]....
        /*099c*/ 	.word	0x0002b350


	//   ....[225]....
        /*09a0*/ 	.word	0x0002b400


	//   ....[226]....
        /*09a4*/ 	.word	0x0002b460


	//   ....[227]....
        /*09a8*/ 	.word	0x0002b510


	//   ....[228]....
        /*09ac*/ 	.word	0x0002b570


	//   ....[229]....
        /*09b0*/ 	.word	0x0002b620


	//   ....[230]....
        /*09b4*/ 	.word	0x0002b710


	//   ....[231]....
        /*09b8*/ 	.word	0x0002b7b0


	//   ....[232]....
        /*09bc*/ 	.word	0x0002b810


	//   ....[233]....
        /*09c0*/ 	.word	0x0002b8e0


	//   ....[234]....
        /*09c4*/ 	.word	0x0002b940


	//   ....[235]....
        /*09c8*/ 	.word	0x0002ba10


	//   ....[236]....
        /*09cc*/ 	.word	0x0002ba70


	//   ....[237]....
        /*09d0*/ 	.word	0x0002bb40


	//   ....[238]....
        /*09d4*/ 	.word	0x0002bba0


	//   ....[239]....
        /*09d8*/ 	.word	0x0002bc70


	//   ....[240]....
        /*09dc*/ 	.word	0x0002bcd0


	//   ....[241]....
        /*09e0*/ 	.word	0x0002bda0


	//   ....[242]....
        /*09e4*/ 	.word	0x0002be30


	//   ....[243]....
        /*09e8*/ 	.word	0x0002bed0


	//   ....[244]....
        /*09ec*/ 	.word	0x0002bff0


	//   ....[245]....
        /*09f0*/ 	.word	0x0002c060


	//   ....[246]....
        /*09f4*/ 	.word	0x0002c0d0


	//   ....[247]....
        /*09f8*/ 	.word	0x0002c140


	//   ....[248]....
        /*09fc*/ 	.word	0x0002c1b0


	//   ....[249]....
        /*0a00*/ 	.word	0x0002c230


	//   ....[250]....
        /*0a04*/ 	.word	0x0002c2c0


	//   ....[251]....
        /*0a08*/ 	.word	0x0002c350


	//   ....[252]....
        /*0a0c*/ 	.word	0x0002c3c0


	//   ....[253]....
        /*0a10*/ 	.word	0x0002c430


	//   ....[254]....
        /*0a14*/ 	.word	0x0002c4a0


	//   ....[255]....
        /*0a18*/ 	.word	0x0002c520


	//   ....[0]....
        /*0a1c*/ 	.word	0x0002c590


	//   ....[1]....
        /*0a20*/ 	.word	0x0002c630


	//   ....[2]....
        /*0a24*/ 	.word	0x0002c6c0


	//   ....[3]....
        /*0a28*/ 	.word	0x0002c7e0


	//   ....[4]....
        /*0a2c*/ 	.word	0x0002ecc0


	//   ....[5]....
        /*0a30*/ 	.word	0x0002f6a0


	//   ....[6]....
        /*0a34*/ 	.word	0x00030240


	//   ....[7]....
        /*0a38*/ 	.word	0x000302a0


	//   ....[8]....
        /*0a3c*/ 	.word	0x00030300


	//   ....[9]....
        /*0a40*/ 	.word	0x00030320


	//----- nvinfo : EIATTR_REG_RECONFIG
	.align		4
.L_441:
        /*0a44*/ 	.byte	0x01, 0x54
	.zero		2


	//----- nvinfo : EIATTR_SYSCALL_OFFSETS
	.align		4
        /*0a48*/ 	.byte	0x04, 0x46
        /*0a4a*/ 	.short	(.L_443 - .L_442)


	//   ....[0]....
.L_442:
        /*0a4c*/ 	.word	0x000027f0


	//   ....[1]....
        /*0a50*/ 	.word	0x00023660


	//   ....[2]....
        /*0a54*/ 	.word	0x000237b0


	//   ....[3]....
        /*0a58*/ 	.word	0x000238a0


	//   ....[4]....
        /*0a5c*/ 	.word	0x000246a0


	//   ....[5]....
        /*0a60*/ 	.word	0x00025200


	//----- nvinfo : EIATTR_MBARRIER_INSTR_OFFSETS
	.align		4
.L_443:
        /*0a64*/ 	.byte	0x04, 0x39
        /*0a66*/ 	.short	(.L_445 - .L_444)


	//   ....[0]....
.L_444:
        /*0a68*/ 	.word	0x00000190
        /*0a6c*/ 	.word	0x000000ff
        /*0a70*/ 	.word	0x00032400
        /*0a74*/ 	.short	0x0100
        /*0a76*/ 	.byte	0x08
	.zero		1


	//   ....[1]....
        /*0a78*/ 	.word	0x000001a0
        /*0a7c*/ 	.word	0x000000ff
        /*0a80*/ 	.word	0x00032410
        /*0a84*/ 	.short	0x0100
        /*0a86*/ 	.byte	0x08
	.zero		1


	//   ....[2]....
        /*0a88*/ 	.word	0x000001b0
        /*0a8c*/ 	.word	0x000000ff
        /*0a90*/ 	.word	0x00032420
        /*0a94*/ 	.short	0x0100
        /*0a96*/ 	.byte	0x08
	.zero		1


	//   ....[3]....
        /*0a98*/ 	.word	0x000002a0
        /*0a9c*/ 	.word	0x000000ff
        /*0aa0*/ 	.word	0x00032430
        /*0aa4*/ 	.short	0x0100
        /*0aa6*/ 	.byte	0x08
	.zero		1


	//   ....[4]....
        /*0aa8*/ 	.word	0x000002b0
        /*0aac*/ 	.word	0x000000ff
        /*0ab0*/ 	.word	0x00032440
        /*0ab4*/ 	.short	0x0100
        /*0ab6*/ 	.byte	0x08
	.zero		1


	//   ....[5]....
        /*0ab8*/ 	.word	0x000002c0
        /*0abc*/ 	.word	0x000000ff
        /*0ac0*/ 	.word	0x00032438
        /*0ac4*/ 	.short	0x0100
        /*0ac6*/ 	.byte	0x08
	.zero		1


	//   ....[6]....
        /*0ac8*/ 	.word	0x000002d0
        /*0acc*/ 	.word	0x000000ff
        /*0ad0*/ 	.word	0x00032448
        /*0ad4*/ 	.short	0x0100
        /*0ad6*/ 	.byte	0x08
	.zero		1


	//   ....[7]....
        /*0ad8*/ 	.word	0x00000400
        /*0adc*/ 	.word	0x000000ff
        /*0ae0*/ 	.word	0x00032450
        /*0ae4*/ 	.short	0x0100
        /*0ae6*/ 	.byte	0x08
	.zero		1


	//   ....[8]....
        /*0ae8*/ 	.word	0x00000410
        /*0aec*/ 	.word	0x000000ff
        /*0af0*/ 	.word	0x00032460
        /*0af4*/ 	.short	0x0100
        /*0af6*/ 	.byte	0x08
	.zero		1


	//   ....[9]....
        /*0af8*/ 	.word	0x00000420
        /*0afc*/ 	.word	0x000000ff
        /*0b00*/ 	.word	0x00032458
        /*0b04*/ 	.short	0x0100
        /*0b06*/ 	.byte	0x08
	.zero		1


	//   ....[10]....
        /*0b08*/ 	.word	0x00000430
        /*0b0c*/ 	.word	0x000000ff
        /*0b10*/ 	.word	0x00032468
        /*0b14*/ 	.short	0x0100
        /*0b16*/ 	.byte	0x08
	.zero		1


	//   ....[11]....
        /*0b18*/ 	.word	0x00000520
        /*0b1c*/ 	.word	0x000000ff
        /*0b20*/ 	.word	0x00032470
        /*0b24*/ 	.short	0x0100
        /*0b26*/ 	.byte	0x06
	.zero		1


	//   ....[12]....
        /*0b28*/ 	.word	0x00000530
        /*0b2c*/ 	.word	0x000000ff
        /*0b30*/ 	.word	0x00032480
        /*0b34*/ 	.short	0x0100
        /*0b36*/ 	.byte	0x06
	.zero		1


	//   ....[13]....
        /*0b38*/ 	.word	0x00000540
        /*0b3c*/ 	.word	0x000000ff
        /*0b40*/ 	.word	0x00032478
        /*0b44*/ 	.short	0x0100
        /*0b46*/ 	.byte	0x06
	.zero		1


	//   ....[14]....
        /*0b48*/ 	.word	0x00000550
        /*0b4c*/ 	.word	0x000000ff
        /*0b50*/ 	.word	0x00032488
        /*0b54*/ 	.short	0x0100
        /*0b56*/ 	.byte	0x06
	.zero		1


	//   ....[15]....
        /*0b58*/ 	.word	0x00000680
        /*0b5c*/ 	.word	0x000000ff
        /*0b60*/ 	.word	0x00032490
        /*0b64*/ 	.short	0x0100
        /*0b66*/ 	.byte	0x08
	.zero		1


	//   ....[16]....
        /*0b68*/ 	.word	0x00000690
        /*0b6c*/ 	.word	0x000000ff
        /*0b70*/ 	.word	0x000324a0
        /*0b74*/ 	.short	0x0100
        /*0b76*/ 	.byte	0x08
	.zero		1


	//   ....[17]....
        /*0b78*/ 	.word	0x000006a0
        /*0b7c*/ 	.word	0x000000ff
        /*0b80*/ 	.word	0x00032498
        /*0b84*/ 	.short	0x0100
        /*0b86*/ 	.byte	0x08
	.zero		1


	//   ....[18]....
        /*0b88*/ 	.word	0x000006b0
        /*0b8c*/ 	.word	0x000000ff
        /*0b90*/ 	.word	0x000324a8
        /*0b94*/ 	.short	0x0100
        /*0b96*/ 	.byte	0x08
	.zero		1


	//   ....[19]....
        /*0b98*/ 	.word	0x000007f0
        /*0b9c*/ 	.word	0x000000ff
        /*0ba0*/ 	.word	0x000324b0
        /*0ba4*/ 	.short	0x0100
        /*0ba6*/ 	.byte	0x08
	.zero		1


	//   ....[20]....
        /*0ba8*/ 	.word	0x00000800
        /*0bac*/ 	.word	0x000000ff
        /*0bb0*/ 	.word	0x000324c0
        /*0bb4*/ 	.short	0x0100
        /*0bb6*/ 	.byte	0x08
	.zero		1


	//   ....[21]....
        /*0bb8*/ 	.word	0x00000810
        /*0bbc*/ 	.word	0x000000ff
        /*0bc0*/ 	.word	0x000324b8
        /*0bc4*/ 	.short	0x0100
        /*0bc6*/ 	.byte	0x08
	.zero		1


	//   ....[22]....
        /*0bc8*/ 	.word	0x00000820
        /*0bcc*/ 	.word	0x000000ff
        /*0bd0*/ 	.word	0x000324c8
        /*0bd4*/ 	.short	0x0100
        /*0bd6*/ 	.byte	0x08
	.zero		1


	//   ....[23]....
        /*0bd8*/ 	.word	0x00002a40
        /*0bdc*/ 	.word	0x000000ff
        /*0be0*/ 	.word	0x00032400
        /*0be4*/ 	.short	0x010a
        /*0be6*/ 	.byte	0x2a
	.zero		1


	//   ....[24]....
        /*0be8*/ 	.word	0x00002ed0
        /*0bec*/ 	.word	0x00000018
        /*0bf0*/ 	.word	0x00000000
        /*0bf4*/ 	.short	0x010a
        /*0bf6*/ 	.byte	0x3f
	.zero		1


	//   ....[25]....
        /*0bf8*/ 	.word	0x00002f30
        /*0bfc*/ 	.word	0x00000018
        /*0c00*/ 	.word	0x00000000
        /*0c04*/ 	.short	0x010a
        /*0c06*/ 	.byte	0x3f
	.zero		1


	//   ....[26]....
        /*0c08*/ 	.word	0x000032e0
        /*0c0c*/ 	.word	0x000000ff
        /*0c10*/ 	.word	0x00032410
        /*0c14*/ 	.short	0x010a
        /*0c16*/ 	.byte	0x2a
	.zero		1


	//   ....[27]....
        /*0c18*/ 	.word	0x000033e0
        /*0c1c*/ 	.word	0x00000008
        /*0c20*/ 	.word	0x00000000
        /*0c24*/ 	.short	0x010a
        /*0c26*/ 	.byte	0x3f
	.zero		1


	//   ....[28]....
        /*0c28*/ 	.word	0x00003440
        /*0c2c*/ 	.word	0x00000008
        /*0c30*/ 	.word	0x00000000
        /*0c34*/ 	.short	0x010a
        /*0c36*/ 	.byte	0x3f
	.zero		1


	//   ....[29]....
        /*0c38*/ 	.word	0x00004180
        /*0c3c*/ 	.word	0x0000000c
        /*0c40*/ 	.word	0x00000000
        /*0c44*/ 	.short	0x0101
        /*0c46*/ 	.byte	0x3f
	.zero		1


	//   ....[30]....
        /*0c48*/ 	.word	0x000094b0
        /*0c4c*/ 	.word	0x00000006
        /*0c50*/ 	.word	0x00000000
        /*0c54*/ 	.short	0x0101
        /*0c56*/ 	.byte	0x3f
	.zero		1


	//   ....[31]....
        /*0c58*/ 	.word	0x00009c00
        /*0c5c*/ 	.word	0x00000004
        /*0c60*/ 	.word	0x00000000
        /*0c64*/ 	.short	0x010a
        /*0c66*/ 	.byte	0x3f
	.zero		1


	//   ....[32]....
        /*0c68*/ 	.word	0x00009ca0
        /*0c6c*/ 	.word	0x00000006
        /*0c70*/ 	.word	0x00000000
        /*0c74*/ 	.short	0x010a
        /*0c76*/ 	.byte	0x3f
	.zero		1


	//   ....[33]....
        /*0c78*/ 	.word	0x0000a0b0
        /*0c7c*/ 	.word	0x00000003
        /*0c80*/ 	.word	0x00000000
        /*0c84*/ 	.short	0x010a
        /*0c86*/ 	.byte	0x3f
	.zero		1


	//   ....[34]....
        /*0c88*/ 	.word	0x0000a180
        /*0c8c*/ 	.word	0x00000014
        /*0c90*/ 	.word	0x00000000
        /*0c94*/ 	.short	0x010a
        /*0c96*/ 	.byte	0x3f
	.zero		1


	//   ....[35]....
        /*0c98*/ 	.word	0x0000aec0
        /*0c9c*/ 	.word	0x00000003
        /*0ca0*/ 	.word	0x00000000
        /*0ca4*/ 	.short	0x0101
        /*0ca6*/ 	.byte	0x3f
	.zero		1


	//   ....[36]....
        /*0ca8*/ 	.word	0x00013270
        /*0cac*/ 	.word	0x00000000
        /*0cb0*/ 	.word	0x00000000
        /*0cb4*/ 	.short	0x0101
        /*0cb6*/ 	.byte	0x3f
	.zero		1


	//   ....[37]....
        /*0cb8*/ 	.word	0x00013460
        /*0cbc*/ 	.word	0x00000002
        /*0cc0*/ 	.word	0x00000000
        /*0cc4*/ 	.short	0x010a
        /*0cc6*/ 	.byte	0x3f
	.zero		1


	//   ....[38]....
        /*0cc8*/ 	.word	0x00013500
        /*0ccc*/ 	.word	0x00000006
        /*0cd0*/ 	.word	0x00000000
        /*0cd4*/ 	.short	0x010a
        /*0cd6*/ 	.byte	0x3f
	.zero		1


	//   ....[39]....
        /*0cd8*/ 	.word	0x00013910
        /*0cdc*/ 	.word	0x00000002
        /*0ce0*/ 	.word	0x00000000
        /*0ce4*/ 	.short	0x010a
        /*0ce6*/ 	.byte	0x3f
	.zero		1


	//   ....[40]....
        /*0ce8*/ 	.word	0x000139e0
        /*0cec*/ 	.word	0x0000000e
        /*0cf0*/ 	.word	0x00000000
        /*0cf4*/ 	.short	0x010a
        /*0cf6*/ 	.byte	0x3f
	.zero		1


	//   ....[41]....
        /*0cf8*/ 	.word	0x00014720
        /*0cfc*/ 	.word	0x00000006
        /*0d00*/ 	.word	0x00000000
        /*0d04*/ 	.short	0x0101
        /*0d06*/ 	.byte	0x3f
	.zero		1


	//   ....[42]....
        /*0d08*/ 	.word	0x0001df10
        /*0d0c*/ 	.word	0x00000003
        /*0d10*/ 	.word	0x00000000
        /*0d14*/ 	.short	0x0101
        /*0d16*/ 	.byte	0x3f
	.zero		1


	//   ....[43]....
        /*0d18*/ 	.word	0x00020af0
        /*0d1c*/ 	.word	0x000000ff
        /*0d20*/ 	.word	0x00000000
        /*0d24*/ 	.short	0x0101
        /*0d26*/ 	.byte	0x04
	.zero		1


	//   ....[44]....
        /*0d28*/ 	.word	0x00023db0
        /*0d2c*/ 	.word	0x00000011
        /*0d30*/ 	.word	0x00032440
        /*0d34*/ 	.short	0x010a
        /*0d36*/ 	.byte	0x3f
	.zero		1


	//   ....[45]....
        /*0d38*/ 	.word	0x00024410
        /*0d3c*/ 	.word	0x00000011
        /*0d40*/ 	.word	0x00032430
        /*0d44*/ 	.short	0x0107
        /*0d46*/ 	.byte	0x3f
	.zero		1


	//   ....[46]....
        /*0d48*/ 	.word	0x000244e0
        /*0d4c*/ 	.word	0x00000011
        /*0d50*/ 	.word	0x00032430
        /*0d54*/ 	.short	0x0101
        /*0d56*/ 	.byte	0x3f
	.zero		1


	//   ....[47]....
        /*0d58*/ 	.word	0x00025040
        /*0d5c*/ 	.word	0x00000016
        /*0d60*/ 	.word	0x00032400
        /*0d64*/ 	.short	0x0107
        /*0d66*/ 	.byte	0x3f
	.zero		1


	//   ....[48]....
        /*0d68*/ 	.word	0x000250d0
        /*0d6c*/ 	.word	0x00000016
        /*0d70*/ 	.word	0x00032400
        /*0d74*/ 	.short	0x0101
        /*0d76*/ 	.byte	0x3f
	.zero		1


	//   ....[49]....
        /*0d78*/ 	.word	0x00025b60
        /*0d7c*/ 	.word	0x00000016
        /*0d80*/ 	.word	0x00032410
        /*0d84*/ 	.short	0x0107
        /*0d86*/ 	.byte	0x3f
	.zero		1


	//   ....[50]....
        /*0d88*/ 	.word	0x00025c60
        /*0d8c*/ 	.word	0x00000016
        /*0d90*/ 	.word	0x00032410
        /*0d94*/ 	.short	0x0101
        /*0d96*/ 	.byte	0x3f
	.zero		1


	//   ....[51]....
        /*0d98*/ 	.word	0x00025c80
        /*0d9c*/ 	.word	0x00000016
        /*0da0*/ 	.word	0x00032420
        /*0da4*/ 	.short	0x010a
        /*0da6*/ 	.byte	0x3f
	.zero		1


	//   ....[52]....
        /*0da8*/ 	.word	0x00025d00
        /*0dac*/ 	.word	0x00000011
        /*0db0*/ 	.word	0x00032460
        /*0db4*/ 	.short	0x010a
        /*0db6*/ 	.byte	0x3f
	.zero		1


	//   ....[53]....
        /*0db8*/ 	.word	0x00026490
        /*0dbc*/ 	.word	0x00000011
        /*0dc0*/ 	.word	0x00032450
        /*0dc4*/ 	.short	0x0107
        /*0dc6*/ 	.byte	0x3f
	.zero		1


	//   ....[54]....
        /*0dc8*/ 	.word	0x00026550
        /*0dcc*/ 	.word	0x00000011
        /*0dd0*/ 	.word	0x00032450
        /*0dd4*/ 	.short	0x0101
        /*0dd6*/ 	.byte	0x3f
	.zero		1


	//   ....[55]....
        /*0dd8*/ 	.word	0x00026880
        /*0ddc*/ 	.word	0x00000006
        /*0de0*/ 	.word	0x00032440
        /*0de4*/ 	.short	0x010a
        /*0de6*/ 	.byte	0x3f
	.zero		1


	//   ....[56]....
        /*0de8*/ 	.word	0x00026c60
        /*0dec*/ 	.word	0x00000006
        /*0df0*/ 	.word	0x00032430
        /*0df4*/ 	.short	0x0107
        /*0df6*/ 	.byte	0x3f
	.zero		1


	//   ....[57]....
        /*0df8*/ 	.word	0x00026d10
        /*0dfc*/ 	.word	0x00000006
        /*0e00*/ 	.word	0x00032430
        /*0e04*/ 	.short	0x0101
        /*0e06*/ 	.byte	0x3f
	.zero		1


	//   ....[58]....
        /*0e08*/ 	.word	0x00026d40
        /*0e0c*/ 	.word	0x00000006
        /*0e10*/ 	.word	0x00032460
        /*0e14*/ 	.short	0x010a
        /*0e16*/ 	.byte	0x3f
	.zero		1


	//   ....[59]....
        /*0e18*/ 	.word	0x00027260
        /*0e1c*/ 	.word	0x00000006
        /*0e20*/ 	.word	0x00032450
        /*0e24*/ 	.short	0x0107
        /*0e26*/ 	.byte	0x3f
	.zero		1


	//   ....[60]....
        /*0e28*/ 	.word	0x00027310
        /*0e2c*/ 	.word	0x00000006
        /*0e30*/ 	.word	0x00032450
        /*0e34*/ 	.short	0x0101
        /*0e36*/ 	.byte	0x3f
	.zero		1


	//   ....[61]....
        /*0e38*/ 	.word	0x00028180
        /*0e3c*/ 	.word	0x00000007
        /*0e40*/ 	.word	0x00032420
        /*0e44*/ 	.short	0x010a
        /*0e46*/ 	.byte	0x3f
	.zero		1


	//   ....[62]....
        /*0e48*/ 	.word	0x00028320
        /*0e4c*/ 	.word	0x00000005
        /*0e50*/ 	.word	0x00032440
        /*0e54*/ 	.short	0x010a
        /*0e56*/ 	.byte	0x3f
	.zero		1


	//   ....[63]....
        /*0e58*/ 	.word	0x000283c0
        /*0e5c*/ 	.word	0x00000003
        /*0e60*/ 	.word	0x00032440
        /*0e64*/ 	.short	0x010a
        /*0e66*/ 	.byte	0x3f
	.zero		1


	//   ....[64]....
        /*0e68*/ 	.word	0x00028400
        /*0e6c*/ 	.word	0x00000005
        /*0e70*/ 	.word	0x00032460
        /*0e74*/ 	.short	0x010a
        /*0e76*/ 	.byte	0x3f
	.zero		1


	//   ....[65]....
        /*0e78*/ 	.word	0x00028440
        /*0e7c*/ 	.word	0x00000003
        /*0e80*/ 	.word	0x00032460
        /*0e84*/ 	.short	0x010a
        /*0e86*/ 	.byte	0x3f
	.zero		1


	//   ....[66]....
        /*0e88*/ 	.word	0x000284b0
        /*0e8c*/ 	.word	0x00000009
        /*0e90*/ 	.word	0x00032400
        /*0e94*/ 	.short	0x010a
        /*0e96*/ 	.byte	0x3f
	.zero		1


	//   ....[67]....
        /*0e98*/ 	.word	0x00028500
        /*0e9c*/ 	.word	0x00000018
        /*0ea0*/ 	.word	0x00000000
        /*0ea4*/ 	.short	0x010a
        /*0ea6*/ 	.byte	0x3f
	.zero		1


	//   ....[68]....
        /*0ea8*/ 	.word	0x00028560
        /*0eac*/ 	.word	0x00000009
        /*0eb0*/ 	.word	0x00032410
        /*0eb4*/ 	.short	0x010a
        /*0eb6*/ 	.byte	0x3f
	.zero		1


	//   ....[69]....
        /*0eb8*/ 	.word	0x000285b0
        /*0ebc*/ 	.word	0x00000008
        /*0ec0*/ 	.word	0x00000000
        /*0ec4*/ 	.short	0x010a
        /*0ec6*/ 	.byte	0x3f
	.zero		1


	//   ....[70]....
        /*0ec8*/ 	.word	0x00028600
        /*0ecc*/ 	.word	0x00000006
        /*0ed0*/ 	.word	0x00000000
        /*0ed4*/ 	.short	0x010a
        /*0ed6*/ 	.byte	0x3f
	.zero		1


	//   ....[71]....
        /*0ed8*/ 	.word	0x00028650
        /*0edc*/ 	.word	0x00000014
        /*0ee0*/ 	.word	0x00000000
        /*0ee4*/ 	.short	0x010a
        /*0ee6*/ 	.byte	0x3f
	.zero		1


	//   ....[72]....
        /*0ee8*/ 	.word	0x000286a0
        /*0eec*/ 	.word	0x00000006
        /*0ef0*/ 	.word	0x00000000
        /*0ef4*/ 	.short	0x010a
        /*0ef6*/ 	.byte	0x3f
	.zero		1


	//   ....[73]....
        /*0ef8*/ 	.word	0x000286f0
        /*0efc*/ 	.word	0x0000000e
        /*0f00*/ 	.word	0x00000000
        /*0f04*/ 	.short	0x010a
        /*0f06*/ 	.byte	0x3f
	.zero		1


	//   ....[74]....
        /*0f08*/ 	.word	0x00028810
        /*0f0c*/ 	.word	0x00000011
        /*0f10*/ 	.word	0x00032440
        /*0f14*/ 	.short	0x010a
        /*0f16*/ 	.byte	0x3f
	.zero		1


	//   ....[75]....
        /*0f18*/ 	.word	0x0002a5e0
        /*0f1c*/ 	.word	0x00000016
        /*0f20*/ 	.word	0x00032420
        /*0f24*/ 	.short	0x010a
        /*0f26*/ 	.byte	0x3f
	.zero		1


	//   ....[76]....
        /*0f28*/ 	.word	0x0002a630
        /*0f2c*/ 	.word	0x00000011
        /*0f30*/ 	.word	0x00032460
        /*0f34*/ 	.short	0x010a
        /*0f36*/ 	.byte	0x3f
	.zero		1


	//   ....[77]....
        /*0f38*/ 	.word	0x0002af80
        /*0f3c*/ 	.word	0x00000006
        /*0f40*/ 	.word	0x00032440
        /*0f44*/ 	.short	0x010a
        /*0f46*/ 	.byte	0x3f
	.zero		1


	//   ....[78]....
        /*0f48*/ 	.word	0x0002b660
        /*0f4c*/ 	.word	0x00000006
        /*0f50*/ 	.word	0x00032460
        /*0f54*/ 	.short	0x010a
        /*0f56*/ 	.byte	0x3f
	.zero		1


	//   ....[79]....
        /*0f58*/ 	.word	0x0002c700
        /*0f5c*/ 	.word	0x00000007
        /*0f60*/ 	.word	0x00032420
        /*0f64*/ 	.short	0x010a
        /*0f66*/ 	.byte	0x3f
	.zero		1


	//   ....[80]....
        /*0f68*/ 	.word	0x0002c8a0
        /*0f6c*/ 	.word	0x00000005
        /*0f70*/ 	.word	0x00032440
        /*0f74*/ 	.short	0x010a
        /*0f76*/ 	.byte	0x3f
	.zero		1


	//   ....[81]....
        /*0f78*/ 	.word	0x0002c8f0
        /*0f7c*/ 	.word	0x00000003
        /*0f80*/ 	.word	0x00032440
        /*0f84*/ 	.short	0x010a
        /*0f86*/ 	.byte	0x3f
	.zero		1


	//   ....[82]....
        /*0f88*/ 	.word	0x0002c940
        /*0f8c*/ 	.word	0x00000005
        /*0f90*/ 	.word	0x00032460
        /*0f94*/ 	.short	0x010a
        /*0f96*/ 	.byte	0x3f
	.zero		1


	//   ....[83]....
        /*0f98*/ 	.word	0x0002ccf0
        /*0f9c*/ 	.word	0x0000000a
        /*0fa0*/ 	.word	0x00000000
        /*0fa4*/ 	.short	0x010a
        /*0fa6*/ 	.byte	0x3f
	.zero		1


	//   ....[84]....
        /*0fa8*/ 	.word	0x0002ce30
        /*0fac*/ 	.word	0x00000002
        /*0fb0*/ 	.word	0x00000000
        /*0fb4*/ 	.short	0x010a
        /*0fb6*/ 	.byte	0x3f
	.zero		1


	//   ....[85]....
        /*0fb8*/ 	.word	0x0002d490
        /*0fbc*/ 	.word	0x0000000a
        /*0fc0*/ 	.word	0x00000000
        /*0fc4*/ 	.short	0x010a
        /*0fc6*/ 	.byte	0x3f
	.zero		1


	//   ....[86]....
        /*0fc8*/ 	.word	0x0002d5d0
        /*0fcc*/ 	.word	0x00000008
        /*0fd0*/ 	.word	0x00000000
        /*0fd4*/ 	.short	0x010a
        /*0fd6*/ 	.byte	0x3f
	.zero		1


	//   ....[87]....
        /*0fd8*/ 	.word	0x0002e8a0
        /*0fdc*/ 	.word	0x00000006
        /*0fe0*/ 	.word	0x00000000
        /*0fe4*/ 	.short	0x0101
        /*0fe6*/ 	.byte	0x3f
	.zero		1


	//   ....[88]....
        /*0fe8*/ 	.word	0x00048020
        /*0fec*/ 	.word	0x00000000
        /*0ff0*/ 	.word	0x00000000
        /*0ff4*/ 	.short	0x0101
        /*0ff6*/ 	.byte	0x3f
	.zero		1


	//   ....[89]....
        /*0ff8*/ 	.word	0x00048040
        /*0ffc*/ 	.word	0x00000002
        /*1000*/ 	.word	0x00000000
        /*1004*/ 	.short	0x010a
        /*1006*/ 	.byte	0x3f
	.zero		1


	//   ....[90]....
        /*1008*/ 	.word	0x00048090
        /*100c*/ 	.word	0x00000008
        /*1010*/ 	.word	0x00000000
        /*1014*/ 	.short	0x010a
        /*1016*/ 	.byte	0x3f
	.zero		1


	//----- nvinfo : EIATTR_NUM_MBARRIERS
	.align		4
.L_445:
        /*1018*/ 	.byte	0x03, 0x38
        /*101a*/ 	.short	0x0017


	//----- nvinfo : EIATTR_EXIT_INSTR_OFFSETS
	.align		4
        /*101c*/ 	.byte	0x04, 0x1c
        /*101e*/ 	.short	(.L_447 - .L_446)


	//   ....[0]....
.L_446:
        /*1020*/ 	.word	0x00000aa0


	//   ....[1]....
        /*1024*/ 	.word	0x00021e50


	//   ....[2]....
        /*1028*/ 	.word	0x00028490


	//----- nvinfo : EIATTR_MAX_THREADS
	.align		4
.L_447:
        /*102c*/ 	.byte	0x04, 0x05
        /*102e*/ 	.short	(.L_449 - .L_448)
.L_448:
        /*1030*/ 	.word	0x00000180
        /*1034*/ 	.word	0x00000001
        /*1038*/ 	.word	0x00000001


	//----- nvinfo : EIATTR_CRS_STACK_SIZE
	.align		4
.L_449:
        /*103c*/ 	.byte	0x04, 0x1e
        /*103e*/ 	.short	(.L_451 - .L_450)
.L_450:
        /*1040*/ 	.word	0x00000000


	//----- nvinfo : EIATTR_CBANK_PARAM_SIZE
	.align		4
.L_451:
        /*1044*/ 	.byte	0x03, 0x19
        /*1046*/ 	.short	0x0bf0


	//----- nvinfo : EIATTR_PARAM_CBANK
	.align		4
        /*1048*/ 	.byte	0x04, 0x0a
        /*104a*/ 	.short	(.L_453 - .L_452)
	.align		4
.L_452:
        /*104c*/ 	.word	index@(.nv.constant0._ZN7cutlass13device_kernelIN5flash11enable_sm90INS1_16FlashAttnFwdSm90INS1_25CollectiveMainloopFwdSm90ILi2EN4cute5tupleIJNS5_1CILi1EEES8_S8_EEENS6_IJNS7_ILi128EEENS7_ILi96EEENS7_ILi64EEEEEELi256ENS_6half_tEfNS_4arch4Sm90ELb0ELb1ELb0ELb1ELb1ELb0ELb1ELb1ELb0ELb1ELb0ELb0EEENS1_21CollectiveEpilogueFwdINS6_IJSA_NS7_ILi256EEESB_EEES9_SE_SG_Li256ELb1ELb1ELb0ELb0EEENS1_36VarlenDynamicPersistentTileSchedulerILi128ELi96ELi256ELi128ELb0ELb1ELb1ELb1ELb0ELb1EEEEEEEEEvNT_6ParamsE)
        /*1050*/ 	.short	0x0210
        /*1052*/ 	.short	0x0bf0


	//----- nvinfo : EIATTR_SW_WAR
	.align		4
.L_453:
        /*1054*/ 	.byte	0x04, 0x36
        /*1056*/ 	.short	(.L_455 - .L_454)
.L_454:
        /*1058*/ 	.word	0x00000008
.L_455:


//--------------------- .nv.info._ZN7cutlass13device_kernelIN5flash11enable_sm90INS1_16FlashAttnFwdSm90INS1_25CollectiveMainloopFwdSm90ILi2EN4cute5tupleIJNS5_1CILi1EEES8_S8_EEENS6_IJNS7_ILi128EEENS7_ILi96EEENS7_ILi64EEEEEELi256ENS_6half_tEfNS_4arch4Sm90ELb0ELb1ELb0ELb1ELb1ELb1ELb1ELb1ELb0ELb1ELb0ELb0EEENS1_21CollectiveEpilogueFwdINS6_IJSA_NS7_ILi256EEESB_EEES9_SE_SG_Li256ELb1ELb1ELb0ELb0EEENS1_36VarlenDynamicPersistentTileSchedulerILi128ELi96ELi256ELi128ELb0ELb1ELb1ELb1ELb0ELb1EEEEEEEEEvNT_6ParamsE --------------------------
	.section	.nv.info._ZN7cutlass13device_kernelIN5flash11enable_sm90INS1_16FlashAttnFwdSm90INS1_25CollectiveMainloopFwdSm90ILi2EN4cute5tupleIJNS5_1CILi1EEES8_S8_EEENS6_IJNS7_ILi128EEENS7_ILi96EEENS7_ILi64EEEEEELi256ENS_6half_tEfNS_4arch4Sm90ELb0ELb1ELb0ELb1ELb1ELb1ELb1ELb1ELb0ELb1ELb0ELb0EEENS1_21CollectiveEpilogueFwdINS6_IJSA_NS7_ILi256EEESB_EEES9_SE_SG_Li256ELb1ELb1ELb0ELb0EEENS1_36VarlenDynamicPersistentTileSchedulerILi128ELi96ELi256ELi128ELb0ELb1ELb1ELb1ELb0ELb1EEEEEEEEEvNT_6ParamsE,"",@"SHT_CUDA_INFO"
	.sectionflags	@""
	.align	4


	//----- nvinfo : EIATTR_CUDA_API_VERSION
	.align		4
        /*0000*/ 	.byte	0x04, 0x37
        /*0002*/ 	.short	(.L_457 - .L_456)
.L_456:
        /*0004*/ 	.word	0x00000082


	//----- nvinfo : EIATTR_KPARAM_INFO
	.align		4
.L_457:
        /*0008*/ 	.byte	0x04, 0x17
        /*000a*/ 	.short	(.L_459 - .L_458)
.L_458:
        /*000c*/ 	.word	0x00000000
        /*0010*/ 	.short	0x0000
        /*0012*/ 	.short	0x0070
        /*0014*/ 	.byte	0x00, 0xf0, 0x01, 0x2e


	//----- nvinfo : EIATTR_SPARSE_MMA_MASK
	.align		4
.L_459:
        /*0018*/ 	.byte	0x03, 0x50
        /*001a*/ 	.short	0x0000


	//----- nvinfo : EIATTR_MAXREG_COUNT
	.align		4
        /*001c*/ 	.byte	0x03, 0x1b
        /*001e*/ 	.short	0x00a8


	//----- nvinfo : EIATTR_NUM_BARRIERS
	.align		4
        /*0020*/ 	.byte	0x02, 0x4c
        /*0022*/ 	.byte	0x10
	.zero		1


	//----- nvinfo : EIATTR_EXTERNS
	.align		4
        /*0024*/ 	.byte	0x04, 0x0f
        /*0026*/ 	.short	(.L_461 - .L_460)


	//   ....[0]....
	.align		4
.L_460:
        /*0028*/ 	.word	index@(__assertfail)


	//----- nvinfo : EIATTR_ANNOTATIONS
	.align		4
.L_461:
        /*002c*/ 	.byte	0x04, 0x55
        /*002e*/ 	.short	(.L_463 - .L_462)


	//   ....[0]....
.L_462:
        /* <DEDUP_REMOVED lines=45> */


	//----- nvinfo : EIATTR_MERCURY_ISA_VERSION
	.align		4
.L_463:
        /*02f0*/ 	.byte	0x03, 0x5f
        /*02f2*/ 	.short	0x0101


	//----- nvinfo : EIATTR_UNUSED_LOAD_BYTE_OFFSET
	.align		4
        /*02f4*/ 	.byte	0x04, 0x44
        /*02f6*/ 	.short	(.L_465 - .L_464)


	//   ....[0]....
.L_464:
        /*02f8*/ 	.word	0x00000b70
        /*02fc*/ 	.word	0x0000fff0


	//   ....[1]....
        /*0300*/ 	.word	0x0002b040
        /*0304*/ 	.word	0x0000fff0


	//----- nvinfo : EIATTR_INT_WARP_WIDE_INSTR_OFFSETS
	.align		4
.L_465:
        /*0308*/ 	.byte	0x04, 0x31
        /*030a*/ 	.short	(.L_467 - .L_466)


	//   ....[0]....
.L_466:
        /*030c*/ 	.word	0x00000180


	//   ....[1]....
        /*0310*/ 	.word	0x000001c0


	//   ....[2]....
        /*0314*/ 	.word	0x00000230


	//   ....[3]....
        /*0318*/ 	.word	0x00000240


	//   ....[4]....
        /*031c*/ 	.word	0x00030d00


	//   ....[5]....
        /*0320*/ 	.word	0x00030d90


	//   ....[6]....
        /*0324*/ 	.word	0x00034d30


	//   ....[7]....
        /*0328*/ 	.word	0x00034dc0


	//----- nvinfo : EIATTR_COOP_GROUP_MASK_REGIDS
	.align		4
.L_467:
        /*032c*/ 	.byte	0x04, 0x29
        /*032e*/ 	.short	(.L_469 - .L_468)


	//   ....[0]....
.L_468:
        /*0330*/ 	.word	0xffffffff


	//   ....[1]....
        /*0334*/ 	.word	0xffffffff


	//   ....[2]....
        /*0338*/ 	.word	0xffffffff


	//   ....[3]....
        /*033c*/ 	.word	0xffffffff


	//   ....[4]....
        /*0340*/ 	.word	0xffffffff


	//   ....[5]....
        /*0344*/ 	.word	0xffffffff


	//   ....[6]....
        /*0348*/ 	.word	0xffffffff


	//   ....[7]....
        /*034c*/ 	.word	0xffffffff


	//   ....[8]....
        /*0350*/ 	.word	0xffffffff


	//   ....[9]....
        /*0354*/ 	.word	0xffffffff


	//   ....[10]....
        /*0358*/ 	.word	0xffffffff


	//   ....[11]....
        /*035c*/ 	.word	0xffffffff


	//   ....[12]....
        /*0360*/ 	.word	0xffffffff


	//   ....[13]....
        /*0364*/ 	.word	0xffffffff


	//   ....[14]....
        /*0368*/ 	.word	0xffffffff


	//   ....[15]....
        /*036c*/ 	.word	0xffffffff


	//   ....[16]....
        /*0370*/ 	.word	0xffffffff


	//   ....[17]....
        /*0374*/ 	.word	0xffffffff


	//   ....[18]....
        /*0378*/ 	.word	0xffffffff


	//   ....[19]....
        /*037c*/ 	.word	0xffffffff


	//   ....[20]....
        /*0380*/ 	.word	0xffffffff


	//   ....[21]....
        /*0384*/ 	.word	0xffffffff


	//   ....[22]....
        /*0388*/ 	.word	0xffffffff


	//   ....[23]....
        /*038c*/ 	.word	0xffffffff


	//   ....[24]....
        /*0390*/ 	.word	0xffffffff


	//   ....[25]....
        /*0394*/ 	.word	0xffffffff


	//   ....[26]....
        /*0398*/ 	.word	0xffffffff


	//   ....[27]....
        /*039c*/ 	.word	0xffffffff


	//   ....[28]....
        /*03a0*/ 	.word	0xffffffff


	//   ....[29]....
        /*03a4*/ 	.word	0xffffffff


	//   ....[30]....
        /*03a8*/ 	.word	0xffffffff


	//   ....[31]....
        /*03ac*/ 	.word	0xffffffff


	//   ....[32]....
        /*03b0*/ 	.word	0xffffffff


	//   ....[33]....
        /*03b4*/ 	.word	0xffffffff


	//   ....[34]....
        /*03b8*/ 	.word	0xffffffff


	//   ....[35]....
        /*03bc*/ 	.word	0xffffffff


	//   ....[36]....
        /*03c0*/ 	.word	0xffffffff


	//   ....[37]....
        /*03c4*/ 	.word	0xffffffff


	//   ....[38]....
        /*03c8*/ 	.word	0xffffffff


	//   ....[39]....
        /*03cc*/ 	.word	0xffffffff


	//   ....[40]....
        /*03d0*/ 	.word	0xffffffff


	//   ....[41]....
        /*03d4*/ 	.word	0xffffffff


	//   ....[42]....
        /*03d8*/ 	.word	0xffffffff


	//   ....[43]....
        /*03dc*/ 	.word	0xffffffff


	//   ....[44]....
        /*03e0*/ 	.word	0xffffffff


	//   ....[45]....
        /*03e4*/ 	.word	0xffffffff


	//   ....[46]....
        /*03e8*/ 	.word	0xffffffff


	//   ....[47]....
        /*03ec*/ 	.word	0xffffffff


	//   ....[48]....
        /*03f0*/ 	.word	0xffffffff


	//   ....[49]....
        /*03f4*/ 	.word	0xffffffff


	//   ....[50]....
        /*03f8*/ 	.word	0xffffffff


	//   ....[51]....
        /*03fc*/ 	.word	0xffffffff


	//   ....[52]....
        /*0400*/ 	.word	0xffffffff


	//   ....[53]....
        /*0404*/ 	.word	0xffffffff


	//   ....[54]....
        /*0408*/ 	.word	0xffffffff


	//   ....[55]....
        /*040c*/ 	.word	0xffffffff


	//   ....[56]....
        /*0410*/ 	.word	0xffffffff


	//   ....[57]....
        /*0414*/ 	.word	0xffffffff


	//   ....[58]....
        /*0418*/ 	.word	0xffffffff


	//   ....[59]....
        /*041c*/ 	.word	0xffffffff


	//   ....[60]....
        /*0420*/ 	.word	0xffffffff


	//   ....[61]....
        /*0424*/ 	.word	0xffffffff


	//   ....[62]....
        /*0428*/ 	.word	0xffffffff


	//   ....[63]....
        /*042c*/ 	.word	0xffffffff


	//   ....[64]....
        /*0430*/ 	.word	0xffffffff


	//   ....[65]....
        /*0434*/ 	.word	0xffffffff


	//   ....[66]....
        /*0438*/ 	.word	0xffffffff


	//   ....[67]....
        /*043c*/ 	.word	0xffffffff


	//   ....[68]....
        /*0440*/ 	.word	0xffffffff


	//   ....[69]....
        /*0444*/ 	.word	0xffffffff


	//   ....[70]....
        /*0448*/ 	.word	0xffffffff


	//   ....[71]....
        /*044c*/ 	.word	0xffffffff


	//   ....[72]....
        /*0450*/ 	.word	0xffffffff


	//   ....[73]....
        /*0454*/ 	.word	0xffffffff


	//   ....[74]....
        /*0458*/ 	.word	0xffffffff


	//   ....[75]....
        /*045c*/ 	.word	0xffffffff


	//   ....[76]....
        /*0460*/ 	.word	0xffffffff


	//   ....[77]....
        /*0464*/ 	.word	0xffffffff


	//   ....[78]....
        /*0468*/ 	.word	0xffffffff


	//   ....[79]....
        /*046c*/ 	.word	0xffffffff


	//   ....[80]....
        /*0470*/ 	.word	0xffffffff


	//   ....[81]....
        /*0474*/ 	.word	0xffffffff


	//   ....[82]....
        /*0478*/ 	.word	0xffffffff


	//   ....[83]....
        /*047c*/ 	.word	0xffffffff


	//   ....[84]....
        /*0480*/ 	.word	0xffffffff


	//   ....[85]....
        /*0484*/ 	.word	0xffffffff


	//   ....[86]....
        /*0488*/ 	.word	0xffffffff


	//   ....[87]....
        /*048c*/ 	.word	0xffffffff


	//   ....[88]....
        /*0490*/ 	.word	0xffffffff


	//   ....[89]....
        /*0494*/ 	.word	0xffffffff


	//   ....[90]....
        /*0498*/ 	.word	0xffffffff


	//   ....[91]....
        /*049c*/ 	.word	0xffffffff


	//   ....[92]....
        /*04a0*/ 	.word	0xffffffff


	//   ....[93]....
        /*04a4*/ 	.word	0xffffffff


	//   ....[94]....
        /*04a8*/ 	.word	0xffffffff


	//   ....[95]....
        /*04ac*/ 	.word	0xffffffff


	//   ....[96]....
        /*04b0*/ 	.word	0xffffffff


	//   ....[97]....
        /*04b4*/ 	.word	0xffffffff


	//   ....[98]....
        /*04b8*/ 	.word	0xffffffff


	//   ....[99]....
        /*04bc*/ 	.word	0xffffffff


	//   ....[100]....
        /*04c0*/ 	.word	0xffffffff


	//   ....[101]....
        /*04c4*/ 	.word	0xffffffff


	//   ....[102]....
        /*04c8*/ 	.word	0xffffffff


	//   ....[103]....
        /*04cc*/ 	.word	0xffffffff


	//   ....[104]....
        /*04d0*/ 	.word	0xffffffff


	//   ....[105]....
        /*04d4*/ 	.word	0xffffffff


	//   ....[106]....
        /*04d8*/ 	.word	0xffffffff


	//   ....[107]....
        /*04dc*/ 	.word	0xffffffff


	//   ....[108]....
        /*04e0*/ 	.word	0xffffffff


	//   ....[109]....
        /*04e4*/ 	.word	0xffffffff


	//   ....[110]....
        /*04e8*/ 	.word	0xffffffff


	//   ....[111]....
        /*04ec*/ 	.word	0xffffffff


	//   ....[112]....
        /*04f0*/ 	.word	0xffffffff


	//   ....[113]....
        /*04f4*/ 	.word	0xffffffff


	//   ....[114]....
        /*04f8*/ 	.word	0xffffffff


	//   ....[115]....
        /*04fc*/ 	.word	0xffffffff


	//   ....[116]....
        /*0500*/ 	.word	0xffffffff


	//   ....[117]....
        /*0504*/ 	.word	0xffffffff


	//   ....[118]....
        /*0508*/ 	.word	0xffffffff


	//   ....[119]....
        /*050c*/ 	.word	0xffffffff


	//   ....[120]....
        /*0510*/ 	.word	0xffffffff


	//   ....[121]....
        /*0514*/ 	.word	0xffffffff


	//   ....[122]....
        /*0518*/ 	.word	0xffffffff


	//   ....[123]....
        /*051c*/ 	.word	0xffffffff


	//   ....[124]....
        /*0520*/ 	.word	0xffffffff


	//   ....[125]....
        /*0524*/ 	.word	0xffffffff


	//   ....[126]....
        /*0528*/ 	.word	0xffffffff


	//   ....[127]....
        /*052c*/ 	.word	0xffffffff


	//   ....[128]....
        /*0530*/ 	.word	0xffffffff


	//   ....[129]....
        /*0534*/ 	.word	0xffffffff


	//   ....[130]....
        /*0538*/ 	.word	0xffffffff


	//   ....[131]....
        /*053c*/ 	.word	0xffffffff


	//   ....[132]....
        /*0540*/ 	.word	0xffffffff


	//   ....[133]....
        /*0544*/ 	.word	0xffffffff


	//   ....[134]....
        /*0548*/ 	.word	0xffffffff


	//   ....[135]....
        /*054c*/ 	.word	0xffffffff


	//   ....[136]....
        /*0550*/ 	.word	0xffffffff


	//   ....[137]....
        /*0554*/ 	.word	0xffffffff


	//   ....[138]....
        /*0558*/ 	.word	0xffffffff


	//   ....[139]....
        /*055c*/ 	.word	0xffffffff


	//   ....[140]....
        /*0560*/ 	.word	0xffffffff


	//   ....[141]....
        /*0564*/ 	.word	0xffffffff


	//   ....[142]....
        /*0568*/ 	.word	0xffffffff


	//   ....[143]....
        /*056c*/ 	.word	0xffffffff


	//   ....[144]....
        /*0570*/ 	.word	0xffffffff


	//   ....[145]....
        /*0574*/ 	.word	0xffffffff


	//   ....[146]....
        /*0578*/ 	.word	0xffffffff


	//   ....[147]....
        /*057c*/ 	.word	0xffffffff


	//   ....[148]....
        /*0580*/ 	.word	0xffffffff


	//   ....[149]....
        /*0584*/ 	.word	0xffffffff


	//   ....[150]....
        /*0588*/ 	.word	0xffffffff


	//   ....[151]....
        /*058c*/ 	.word	0xffffffff


	//   ....[152]....
        /*0590*/ 	.word	0xffffffff


	//   ....[153]....
        /*0594*/ 	.word	0xffffffff


	//   ....[154]....
        /*0598*/ 	.word	0xffffffff


	//   ....[155]....
        /*059c*/ 	.word	0xffffffff


	//   ....[156]....
        /*05a0*/ 	.word	0xffffffff


	//   ....[157]....
        /*05a4*/ 	.word	0xffffffff


	//   ....[158]....
        /*05a8*/ 	.word	0xffffffff


	//   ....[159]....
        /*05ac*/ 	.word	0xffffffff


	//   ....[160]....
        /*05b0*/ 	.word	0xffffffff


	//   ....[161]....
        /*05b4*/ 	.word	0xffffffff


	//   ....[162]....
        /*05b8*/ 	.word	0xffffffff


	//   ....[163]....
        /*05bc*/ 	.word	0xffffffff


	//   ....[164]....
        /*05c0*/ 	.word	0xffffffff


	//   ....[165]....
        /*05c4*/ 	.word	0xffffffff


	//   ....[166]....
        /*05c8*/ 	.word	0xffffffff


	//   ....[167]....
        /*05cc*/ 	.word	0xffffffff


	//   ....[168]....
        /*05d0*/ 	.word	0xffffffff


	//   ....[169]....
        /*05d4*/ 	.word	0xffffffff


	//   ....[170]....
        /*05d8*/ 	.word	0xffffffff


	//   ....[171]....
        /*05dc*/ 	.word	0xffffffff


	//   ....[172]....
        /*05e0*/ 	.word	0xffffffff


	//   ....[173]....
        /*05e4*/ 	.word	0xffffffff


	//   ....[174]....
        /*05e8*/ 	.word	0xffffffff


	//   ....[175]....
        /*05ec*/ 	.word	0xffffffff


	//   ....[176]....
        /*05f0*/ 	.word	0xffffffff


	//   ....[177]....
        /*05f4*/ 	.word	0xffffffff


	//   ....[178]....
        /*05f8*/ 	.word	0xffffffff


	//   ....[179]....
        /*05fc*/ 	.word	0xffffffff


	//   ....[180]....
        /*0600*/ 	.word	0xffffffff


	//   ....[181]....
        /*0604*/ 	.word	0xffffffff


	//   ....[182]....
        /*0608*/ 	.word	0xffffffff


	//   ....[183]....
        /*060c*/ 	.word	0xffffffff


	//   ....[184]....
        /*0610*/ 	.word	0xffffffff


	//   ....[185]....
        /*0614*/ 	.word	0xffffffff


	//   ....[186]....
        /*0618*/ 	.word	0xffffffff


	//   ....[187]....
        /*061c*/ 	.word	0xffffffff


	//   ....[188]....
        /*0620*/ 	.word	0xffffffff


	//   ....[189]....
        /*0624*/ 	.word	0xffffffff


	//   ....[190]....
        /*0628*/ 	.word	0xffffffff


	//   ....[191]....
        /*062c*/ 	.word	0xffffffff


	//   ....[192]....
        /*0630*/ 	.word	0xffffffff


	//   ....[193]....
        /*0634*/ 	.word	0xffffffff


	//   ....[194]....
        /*0638*/ 	.word	0xffffffff


	//   ....[195]....
        /*063c*/ 	.word	0x0500000f


	//   ....[196]....
        /*0640*/ 	.word	0x0500000f


	//   ....[197]....
        /*0644*/ 	.word	0x0500000f


	//   ....[198]....
        /*0648*/ 	.word	0x0500000f


	//   ....[199]....
        /*064c*/ 	.word	0x0500000f


	//   ....[200]....
        /*0650*/ 	.word	0x0500000f


	//   ....[201]....
        /*0654*/ 	.word	0x0500000f


	//   ....[202]....
        /*0658*/ 	.word	0x0500000f


	//   ....[203]....
        /*065c*/ 	.word	0x0500000f


	//   ....[204]....
        /*0660*/ 	.word	0x0500000f


	//   ....[205]....
        /*0664*/ 	.word	0x0500000f


	//   ....[206]....
        /*0668*/ 	.word	0x0500000f


	//   ....[207]....
        /*066c*/ 	.word	0x0500000f


	//   ....[208]....
        /*0670*/ 	.word	0x0500000f


	//   ....[209]....
        /*0674*/ 	.word	0x0500000f


	//   ....[210]....
        /*0678*/ 	.word	0x0500000f


	//   ....[211]....
        /*067c*/ 	.word	0x0500000f


	//   ....[212]....
        /*0680*/ 	.word	0x0500000f


	//   ....[213]....
        /*0684*/ 	.word	0x0500000f


	//   ....[214]....
        /*0688*/ 	.word	0x0500000f


	//   ....[215]....
        /*068c*/ 	.word	0x0500000f


	//   ....[216]....
        /*0690*/ 	.word	0x0500000f


	//   ....[217]....
        /*0694*/ 	.word	0x0500000f


	//   ....[218]....
        /*0698*/ 	.word	0x0500000f


	//   ....[219]....
        /*069c*/ 	.word	0x0500000f


	//   ....[220]....
        /*06a0*/ 	.word	0x0500000f


	//   ....[221]....
        /*06a4*/ 	.word	0x0500000f


	//   ....[222]....
        /*06a8*/ 	.word	0x0500000f


	//   ....[223]....
        /*06ac*/ 	.word	0x0500000f


	//   ....[224]....
        /*06b0*/ 	.word	0x0500000f


	//   ....[225]....
        /*06b4*/ 	.word	0x0500000f


	//   ....[226]....
        /*06b8*/ 	.word	0x0500000f


	//   ....[227]....
        /*06bc*/ 	.word	0x0500000f


	//   ....[228]....
        /*06c0*/ 	.word	0x0500000f


	//   ....[229]....
        /*06c4*/ 	.word	0x0500000f


	//   ....[230]....
        /*06c8*/ 	.word	0x0500000f


	//   ....[231]....
        /*06cc*/ 	.word	0x0500000f


	//   ....[232]....
        /*06d0*/ 	.word	0x0500000f


	//   ....[233]....
        /*06d4*/ 	.word	0x0500000f


	//   ....[234]....
        /*06d8*/ 	.word	0x0500000f


	//   ....[235]....
        /*06dc*/ 	.word	0x0500000f


	//   ....[236]....
        /*06e0*/ 	.word	0x0500000f


	//   ....[237]....
        /*06e4*/ 	.word	0x0500000f


	//   ....[238]....
        /*06e8*/ 	.word	0x0500000f


	//   ....[239]....
        /*06ec*/ 	.word	0x0500000f


	//   ....[240]....
        /*06f0*/ 	.word	0x0500000f


	//   ....[241]....
        /*06f4*/ 	.word	0x0500000f


	//   ....[242]....
        /*06f8*/ 	.word	0x0500000f


	//   ....[243]....
        /*06fc*/ 	.word	0x0500000f


	//   ....[244]....
        /*0700*/ 	.word	0x0500000f


	//   ....[245]....
        /*0704*/ 	.word	0x0500000f


	//   ....[246]....
        /*0708*/ 	.word	0x0500000f


	//   ....[247]....
        /*070c*/ 	.word	0x0500000f


	//   ....[248]....
        /*0710*/ 	.word	0x0500000f


	//   ....[249]....
        /*0714*/ 	.word	0x0500000f


	//   ....[250]....
        /*0718*/ 	.word	0x0500000f


	//   ....[251]....
        /*071c*/ 	.word	0x0500000f


	//   ....[252]....
        /*0720*/ 	.word	0x0500000f


	//   ....[253]....
        /*0724*/ 	.word	0x0500000f


	//   ....[254]....
        /*0728*/ 	.word	0x0500000f


	//   ....[255]....
        /*072c*/ 	.word	0x0500000f


	//   ....[0]....
        /*0730*/ 	.word	0x0500000f


	//   ....[1]....
        /*0734*/ 	.word	0x0500000f


	//   ....[2]....
        /*0738*/ 	.word	0x0500000f


	//   ....[3]....
        /*073c*/ 	.word	0x0500000f


	//   ....[4]....
        /*0740*/ 	.word	0x0500000f


	//   ....[5]....
        /*0744*/ 	.word	0x0500000f


	//   ....[6]....
        /*0748*/ 	.word	0x0500000f


	//   ....[7]....
        /*074c*/ 	.word	0x0500000f


	//   ....[8]....
        /*0750*/ 	.word	0x0500000f


	//   ....[9]....
        /*0754*/ 	.word	0x0500000f


	//   ....[10]....
        /*0758*/ 	.word	0x0500000f


	//   ....[11]....
        /*075c*/ 	.word	0x0500000f


	//   ....[12]....
        /*0760*/ 	.word	0x0500000f


	//   ....[13]....
        /*0764*/ 	.word	0x0500000f


	//   ....[14]....
        /*0768*/ 	.word	0x0500000f


	//   ....[15]....
        /*076c*/ 	.word	0x0500000f


	//   ....[16]....
        /*0770*/ 	.word	0x0500000f


	//   ....[17]....
        /*0774*/ 	.word	0x0500000f


	//   ....[18]....
        /*0778*/ 	.word	0x0500000f


	//   ....[19]....
        /*077c*/ 	.word	0x0500000f


	//   ....[20]....
        /*0780*/ 	.word	0x0500000f


	//   ....[21]....
        /*0784*/ 	.word	0x0500000f


	//   ....[22]....
        /*0788*/ 	.word	0x0500000f


	//   ....[23]....
        /*078c*/ 	.word	0x0500000f


	//   ....[24]....
        /*0790*/ 	.word	0x0500000f


	//   ....[25]....
        /*0794*/ 	.word	0x0500000f


	//   ....[26]....
        /*0798*/ 	.word	0x0500000f


	//   ....[27]....
        /*079c*/ 	.word	0x0500000f


	//   ....[28]....
        /*07a0*/ 	.word	0x0500000f


	//   ....[29]....
        /*07a4*/ 	.word	0x0500000f


	//   ....[30]....
        /*07a8*/ 	.word	0x0500000f


	//   ....[31]....
        /*07ac*/ 	.word	0x0500000f


	//   ....[32]....
        /*07b0*/ 	.word	0x0500000f


	//   ....[33]....
        /*07b4*/ 	.word	0x0500000f


	//   ....[34]....
        /*07b8*/ 	.word	0x0500000f


	//   ....[35]....
        /*07bc*/ 	.word	0x0500000f


	//   ....[36]....
        /*07c0*/ 	.word	0x0500000f


	//   ....[37]....
        /*07c4*/ 	.word	0x0500000f


	//   ....[38]....
        /*07c8*/ 	.word	0x0500000f


	//   ....[39]....
        /*07cc*/ 	.word	0x0500000f


	//   ....[40]....
        /*07d0*/ 	.word	0x0500000f


	//   ....[41]....
        /*07d4*/ 	.word	0x0500000f


	//   ....[42]....
        /*07d8*/ 	.word	0x0500000f


	//   ....[43]....
        /*07dc*/ 	.word	0x0500000f


	//   ....[44]....
        /*07e0*/ 	.word	0x0500000f


	//   ....[45]....
        /*07e4*/ 	.word	0x0500000f


	//   ....[46]....
        /*07e8*/ 	.word	0x0500000f


	//   ....[47]....
        /*07ec*/ 	.word	0x0500000f


	//   ....[48]....
        /*07f0*/ 	.word	0x0500000f


	//   ....[49]....
        /*07f4*/ 	.word	0x0500000f


	//   ....[50]....
        /*07f8*/ 	.word	0x0500000f


	//   ....[51]....
        /*07fc*/ 	.word	0x0500000f


	//   ....[52]....
        /*0800*/ 	.word	0x0500000f


	//   ....[53]....
        /*0804*/ 	.word	0x0500000f


	//   ....[54]....
        /*0808*/ 	.word	0x0500000f


	//   ....[55]....
        /*080c*/ 	.word	0x0500000f


	//   ....[56]....
        /*0810*/ 	.word	0x0500000f


	//   ....[57]....
        /*0814*/ 	.word	0x0500000f


	//   ....[58]....
        /*0818*/ 	.word	0x0500000f


	//   ....[59]....
        /*081c*/ 	.word	0x0500000f


	//   ....[60]....
        /*0820*/ 	.word	0x0500000f


	//   ....[61]....
        /*0824*/ 	.word	0x0500000f


	//   ....[62]....
        /*0828*/ 	.word	0x0500000f


	//   ....[63]....
        /*082c*/ 	.word	0x0500000f


	//   ....[64]....
        /*0830*/ 	.word	0x0500000f


	//   ....[65]....
        /*0834*/ 	.word	0x0500000f


	//   ....[66]....
        /*0838*/ 	.word	0x0500000f


	//   ....[67]....
        /*083c*/ 	.word	0x0500000f


	//   ....[68]....
        /*0840*/ 	.word	0x0500000f


	//   ....[69]....
        /*0844*/ 	.word	0x0500000f


	//   ....[70]....
        /*0848*/ 	.word	0x0500000f


	//   ....[71]....
        /*084c*/ 	.word	0x0500000f


	//   ....[72]....
        /*0850*/ 	.word	0x0500000f


	//   ....[73]....
        /*0854*/ 	.word	0x0500000f


	//   ....[74]....
        /*0858*/ 	.word	0x0500000f


	//   ....[75]....
        /*085c*/ 	.word	0x0500000f


	//   ....[76]....
        /*0860*/ 	.word	0xffffffff


	//   ....[77]....
        /*0864*/ 	.word	0xffffffff


	//   ....[78]....
        /*0868*/ 	.word	0xffffffff


	//   ....[79]....
        /*086c*/ 	.word	0xffffffff


	//   ....[80]....
        /*0870*/ 	.word	0xffffffff


	//   ....[81]....
        /*0874*/ 	.word	0xffffffff


	//----- nvinfo : EIATTR_COOP_GROUP_INSTR_OFFSETS
	.align		4
.L_469:
        /*0878*/ 	.byte	0x04, 0x28
        /*087a*/ 	.short	(.L_471 - .L_470)


	//   ....[0]....
.L_470:
        /*087c*/ 	.word	0x000000c0


	//   ....[1]....
        /*0880*/ 	.word	0x00000190


	//   ....[2]....
        /*0884*/ 	.word	0x000001e0


	//   ....[3]....
        /*0888*/ 	.word	0x00000430


	//   ....[4]....
        /*088c*/ 	.word	0x00000590


	//   ....[5]....
        /*0890*/ 	.word	0x000006b0


	//   ....[6]....
        /*0894*/ 	.word	0x00000810


	//   ....[7]....
        /*0898*/ 	.word	0x00003080


	//   ....[8]....
        /*089c*/ 	.word	0x00003090


	//   ....[9]....
        /*08a0*/ 	.word	0x00003760


	//   ....[10]....
        /*08a4*/ 	.word	0x00003770


	//   ....[11]....
        /*08a8*/ 	.word	0x00004560


	//   ....[12]....
        /*08ac*/ 	.word	0x00004570


	//   ....[13]....
        /*08b0*/ 	.word	0x00004c70


	//   ....[14]....
        /*08b4*/ 	.word	0x00004c80


	//   ....[15]....
        /*08b8*/ 	.word	0x00005620


	//   ....[16]....
        /*08bc*/ 	.word	0x00005630


	//   ....[17]....
        /*08c0*/ 	.word	0x00005740


	//   ....[18]....
        /*08c4*/ 	.word	0x00005750


	//   ....[19]....
        /*08c8*/ 	.word	0x00005b20


	//   ....[20]....
        /*08cc*/ 	.word	0x00005b50


	//   ....[21]....
        /*08d0*/ 	.word	0x00005e20


	//   ....[22]....
        /*08d4*/ 	.word	0x00005e40


	//   ....[23]....
        /*08d8*/ 	.word	0x00006c40


	//   ....[24]....
        /*08dc*/ 	.word	0x00007930


	//   ....[25]....
        /*08e0*/ 	.word	0x00007940


	//   ....[26]....
        /*08e4*/ 	.word	0x00007950


	//   ....[27]....
        /*08e8*/ 	.word	0x00007960


	//   ....[28]....
        /*08ec*/ 	.word	0x00007c60


	//   ....[29]....
        /*08f0*/ 	.word	0x00007c70


	//   ....[30]....
        /*08f4*/ 	.word	0x00007c80


	//   ....[31]....
        /*08f8*/ 	.word	0x00007c90


	//   ....[32]....
        /*08fc*/ 	.word	0x00008e50


	//   ....[33]....
        /*0900*/ 	.word	0x00008e70


	//   ....[34]....
        /*0904*/ 	.word	0x00008e80


	//   ....[35]....
        /*0908*/ 	.word	0x00008e90


	//   ....[36]....
        /*090c*/ 	.word	0x00008f80


	//   ....[37]....
        /*0910*/ 	.word	0x00008f90


	//   ....[38]....
        /*0914*/ 	.word	0x00008fa0


	//   ....[39]....
        /*0918*/ 	.word	0x00008fb0


	//   ....[40]....
        /*091c*/ 	.word	0x0000be60


	//   ....[41]....
        /*0920*/ 	.word	0x0000c070


	//   ....[42]....
        /*0924*/ 	.word	0x0000d020


	//   ....[43]....
        /*0928*/ 	.word	0x0000d0d0


	//   ....[44]....
        /*092c*/ 	.word	0x0000d250


	//   ....[45]....
        /*0930*/ 	.word	0x0000d2c0


	//   ....[46]....
        /*0934*/ 	.word	0x00016d60


	//   ....[47]....
        /*0938*/ 	.word	0x00016df0


	//   ....[48]....
        /*093c*/ 	.word	0x00016ec0


	//   ....[49]....
        /*0940*/ 	.word	0x00016ef0


	//   ....[50]....
        /*0944*/ 	.word	0x00020760


	//   ....[51]....
        /*0948*/ 	.word	0x00020970


	//   ....[52]....
        /*094c*/ 	.word	0x000219f0


	//   ....[53]....
        /*0950*/ 	.word	0x00021a80


	//   ....[54]....
        /*0954*/ 	.word	0x00021ba0


	//   ....[55]....
        /*0958*/ 	.word	0x00021bc0


	//   ....[56]....
        /*095c*/ 	.word	0x0002a070


	//   ....[57]....
        /*0960*/ 	.word	0x0002a090


	//   ....[58]....
        /*0964*/ 	.word	0x0002a0f0


	//   ....[59]....
        /*0968*/ 	.word	0x0002a130


	//   ....[60]....
        /*096c*/ 	.word	0x0002c1f0


	//   ....[61]....
        /*0970*/ 	.word	0x0002c210


	//   ....[62]....
        /*0974*/ 	.word	0x0002c4f0


	//   ....[63]....
        /*0978*/ 	.word	0x0002c510


	//   ....[64]....
        /*097c*/ 	.word	0x0002cbc0


	//   ....[65]....
        /*0980*/ 	.word	0x0002cbe0


	//   ....[66]....
        /*0984*/ 	.word	0x0002cd20


	//   ....[67]....
        /*0988*/ 	.word	0x0002cd40


	//   ....[68]....
        /*098c*/ 	.word	0x0002ce80


	//   ....[69]....
        /*0990*/ 	.word	0x0002cea0


	//   ....[70]....
        /*0994*/ 	.word	0x0002cff0


	//   ....[71]....
        /*0998*/ 	.word	0x0002d010


	//   ....[72]....
        /*099c*/ 	.word	0x0002d860


	//   ....[73]....
        /*09a0*/ 	.word	0x0002d870


	//   ....[74]....
        /*09a4*/ 	.word	0x0002da10


	//   ....[75]....
        /*09a8*/ 	.word	0x0002da20


	//   ....[76]....
        /*09ac*/ 	.word	0x0002dbb0


	//   ....[77]....
        /*09b0*/ 	.word	0x0002dbc0


	//   ....[78]....
        /*09b4*/ 	.word	0x0002dd50


	//   ....[79]....
        /*09b8*/ 	.word	0x0002dd60


	//   ....[80]....
        /*09bc*/ 	.word	0x0002df40


	//   ....[81]....
        /*09c0*/ 	.word	0x0002e110


	//   ....[82]....
        /*09c4*/ 	.word	0x0002e140


	//   ....[83]....
        /*09c8*/ 	.word	0x0002e170


	//   ....[84]....
        /*09cc*/ 	.word	0x0002e1a0


	//   ....[85]....
        /*09d0*/ 	.word	0x0002e1d0


	//   ....[86]....
        /*09d4*/ 	.word	0x0002e200


	//   ....[87]....
        /*09d8*/ 	.word	0x0002e370


	//   ....[88]....
        /*09dc*/ 	.word	0x0002e3a0


	//   ....[89]....
        /*09e0*/ 	.word	0x0002e3d0


	//   ....[90]....
        /*09e4*/ 	.word	0x0002e400


	//   ....[91]....
        /*09e8*/ 	.word	0x0002e430


	//   ....[92]....
        /*09ec*/ 	.word	0x0002e460


	//   ....[93]....
        /*09f0*/ 	.word	0x0002e4f0


	//   ....[94]....
        /*09f4*/ 	.word	0x0002e550


	//   ....[95]....
        /*09f8*/ 	.word	0x0002e5e0


	//   ....[96]....
        /*09fc*/ 	.word	0x0002f690


	//   ....[97]....
        /*0a00*/ 	.word	0x000318d0


	//   ....[98]....
        /*0a04*/ 	.word	0x000318f0


	//   ....[99]....
        /*0a08*/ 	.word	0x00031980


	//   ....[100]....
        /*0a0c*/ 	.word	0x000319a0


	//   ....[101]....
        /*0a10*/ 	.word	0x00031a20


	//   ....[102]....
        /*0a14*/ 	.word	0x00031a40


	//   ....[103]....
        /*0a18*/ 	.word	0x00031ac0


	//   ....[104]....
        /*0a1c*/ 	.word	0x00031ae0


	//   ....[105]....
        /*0a20*/ 	.word	0x00031b60


	//   ....[106]....
        /*0a24*/ 	.word	0x00031b80


	//   ....[107]....
        /*0a28*/ 	.word	0x00031b90


	//   ....[108]....
        /*0a2c*/ 	.word	0x00031ba0


	//   ....[109]....
        /*0a30*/ 	.word	0x00032380


	//   ....[110]....
        /*0a34*/ 	.word	0x000323b0


	//   ....[111]....
        /*0a38*/ 	.word	0x000324b0


	//   ....[112]....
        /*0a3c*/ 	.word	0x000324c0


	//   ....[113]....
        /*0a40*/ 	.word	0x00032540


	//   ....[114]....
        /*0a44*/ 	.word	0x00032550


	//   ....[115]....
        /*0a48*/ 	.word	0x00032560


	//   ....[116]....
        /*0a4c*/ 	.word	0x00032600


	//   ....[117]....
        /*0a50*/ 	.word	0x00032630


	//   ....[118]....
        /*0a54*/ 	.word	0x000326b0


	//   ....[119]....
        /*0a58*/ 	.word	0x000326e0


	//   ....[120]....
        /*0a5c*/ 	.word	0x00032760


	//   ....[121]....
        /*0a60*/ 	.word	0x00032790


	//   ....[122]....
        /*0a64*/ 	.word	0x000327b0


	//   ....[123]....
        /*0a68*/ 	.word	0x00032800


	//   ....[124]....
        /*0a6c*/ 	.word	0x00032810


	//   ....[125]....
        /*0a70*/ 	.word	0x00032ee0


	//   ....[126]....
        /*0a74*/ 	.word	0x00032f00


	//   ....[127]....
        /*0a78*/ 	.word	0x00033000


	//   ....[128]....
        /*0a7c*/ 	.word	0x00033010


	//   ....[129]....
        /*0a80*/ 	.word	0x000330a0


	//   ....[130]....
        /*0a84*/ 	.word	0x000330b0


	//   ....[131]....
        /*0a88*/ 	.word	0x00033120


	//   ....[132]....
        /*0a8c*/ 	.word	0x00033130


	//   ....[133]....
        /*0a90*/ 	.word	0x000331b0


	//   ....[134]....
        /*0a94*/ 	.word	0x000331c0


	//   ....[135]....
        /*0a98*/ 	.word	0x00033240


	//   ....[136]....
        /*0a9c*/ 	.word	0x00033250


	//   ....[137]....
        /*0aa0*/ 	.word	0x000332d0


	//   ....[138]....
        /*0aa4*/ 	.word	0x000332e0


	//   ....[139]....
        /*0aa8*/ 	.word	0x00033360


	//   ....[140]....
        /*0aac*/ 	.word	0x00033370


	//   ....[141]....
        /*0ab0*/ 	.word	0x000338a0


	//   ....[142]....
        /*0ab4*/ 	.word	0x000338c0


	//   ....[143]....
        /*0ab8*/ 	.word	0x00033920


	//   ....[144]....
        /*0abc*/ 	.word	0x000339d0


	//   ....[145]....
        /*0ac0*/ 	.word	0x000339e0


	//   ....[146]....
        /*0ac4*/ 	.word	0x00033a10


	//   ....[147]....
        /*0ac8*/ 	.word	0x00033aa0


	//   ....[148]....
        /*0acc*/ 	.word	0x00033b50


	//   ....[149]....
        /*0ad0*/ 	.word	0x00033b60


	//   ....[150]....
        /*0ad4*/ 	.word	0x00033b90


	//   ....[151]....
        /*0ad8*/ 	.word	0x00033ba0


	//   ....[152]....
        /*0adc*/ 	.word	0x00033c30


	//   ....[153]....
        /*0ae0*/ 	.word	0x00034360


	//   ....[154]....
        /*0ae4*/ 	.word	0x00034380


	//   ....[155]....
        /*0ae8*/ 	.word	0x000343d0


	//   ....[156]....
        /*0aec*/ 	.word	0x000343e0


	//   ....[157]....
        /*0af0*/ 	.word	0x00034420


	//   ....[158]....
        /*0af4*/ 	.word	0x00034430


	//   ....[159]....
        /*0af8*/ 	.word	0x00034470


	//   ....[160]....
        /*0afc*/ 	.word	0x00034480


	//   ....[161]....
        /*0b00*/ 	.word	0x000344c0


	//   ....[162]....
        /*0b04*/ 	.word	0x000344d0


	//   ....[163]....
        /*0b08*/ 	.word	0x000344e0


	//   ....[164]....
        /*0b0c*/ 	.word	0x00034520


	//   ....[165]....
        /*0b10*/ 	.word	0x00034860


	//   ....[166]....
        /*0b14*/ 	.word	0x00034880


	//   ....[167]....
        /*0b18*/ 	.word	0x00034890


	//   ....[168]....
        /*0b1c*/ 	.word	0x000348b0


	//   ....[169]....
        /*0b20*/ 	.word	0x00034920


	//   ....[170]....
        /*0b24*/ 	.word	0x00034940


	//   ....[171]....
        /*0b28*/ 	.word	0x000349a0


	//   ....[172]....
        /*0b2c*/ 	.word	0x000349c0


	//   ....[173]....
        /*0b30*/ 	.word	0x00034a20


	//   ....[174]....
        /*0b34*/ 	.word	0x00034a40


	//   ....[175]....
        /*0b38*/ 	.word	0x00034aa0


	//   ....[176]....
        /*0b3c*/ 	.word	0x00034ac0


	//   ....[177]....
        /*0b40*/ 	.word	0x00034fb0


	//   ....[178]....
        /*0b44*/ 	.word	0x00034fe0


	//   ....[179]....
        /*0b48*/ 	.word	0x00035010


	//   ....[180]....
        /*0b4c*/ 	.word	0x00035040


	//   ....[181]....
        /*0b50*/ 	.word	0x00035070


	//   ....[182]....
        /*0b54*/ 	.word	0x000350a0


	//   ....[183]....
        /*0b58*/ 	.word	0x000350d0


	//   ....[184]....
        /*0b5c*/ 	.word	0x00035100


	//   ....[185]....
        /*0b60*/ 	.word	0x00035280


	//   ....[186]....
        /*0b64*/ 	.word	0x000352b0


	//   ....[187]....
        /*0b68*/ 	.word	0x000352e0


	//   ....[188]....
        /*0b6c*/ 	.word	0x00035310


	//   ....[189]....
        /*0b70*/ 	.word	0x00035340


	//   ....[190]....
        /*0b74*/ 	.word	0x00035370


	//   ....[191]....
        /*0b78*/ 	.word	0x00035430


	//   ....[192]....
        /*0b7c*/ 	.word	0x00035450


	//   ....[193]....
        /*0b80*/ 	.word	0x000354c0


	//   ....[194]....
        /*0b84*/ 	.word	0x00035b60


	//   ....[195]....
        /*0b88*/ 	.word	0x00035e80


	//   ....[196]....
        /*0b8c*/ 	.word	0x00035f10


	//   ....[197]....
        /*0b90*/ 	.word	0x00035fa0


	//   ....[198]....
        /*0b94*/ 	.word	0x00036030


	//   ....[199]....
        /*0b98*/ 	.word	0x00036110


	//   ....[200]....
        /*0b9c*/ 	.word	0x000361a0


	//   ....[201]....
        /*0ba0*/ 	.word	0x00036240


	//   ....[202]....
        /*0ba4*/ 	.word	0x000362d0


	//   ....[203]....
        /*0ba8*/ 	.word	0x000363b0


	//   ....[204]....
        /*0bac*/ 	.word	0x00036440


	//   ....[205]....
        /*0bb0*/ 	.word	0x000364d0


	//   ....[206]....
        /*0bb4*/ 	.word	0x00036560


	//   ....[207]....
        /*0bb8*/ 	.word	0x00036640


	//   ....[208]....
        /*0bbc*/ 	.word	0x000366e0


	//   ....[209]....
        /*0bc0*/ 	.word	0x00036770


	//   ....[210]....
        /*0bc4*/ 	.word	0x000367c0


	//   ....[211]....
        /*0bc8*/ 	.word	0x00036810


	//   ....[212]....
        /*0bcc*/ 	.word	0x000368a0


	//   ....[213]....
        /*0bd0*/ 	.word	0x00036930


	//   ....[214]....
        /*0bd4*/ 	.word	0x00036980


	//   ....[215]....
        /*0bd8*/ 	.word	0x000369d0


	//   ....[216]....
        /*0bdc*/ 	.word	0x00036ac0


	//   ....[217]....
        /*0be0*/ 	.word	0x00036b70


	//   ....[218]....
        /*0be4*/ 	.word	0x00036bf0


	//   ....[219]....
        /*0be8*/ 	.word	0x00036c60


	//   ....[220]....
        /*0bec*/ 	.word	0x00036d80


	//   ....[221]....
        /*0bf0*/ 	.word	0x00036eb0


	//   ....[222]....
        /*0bf4*/ 	.word	0x00036f80


	//   ....[223]....
        /*0bf8*/ 	.word	0x00036fd0


	//   ....[224]....
        /*0bfc*/ 	.word	0x00037280


	//   ....[225]....
        /*0c00*/ 	.word	0x000372d0


	//   ....[226]....
        /*0c04*/ 	.word	0x00037360


	//   ....[227]....
        /*0c08*/ 	.word	0x000373f0


	//   ....[228]....
        /*0c0c*/ 	.word	0x00037480


	//   ....[229]....
        /*0c10*/ 	.word	0x00037510


	//   ....[230]....
        /*0c14*/ 	.word	0x000375a0


	//   ....[231]....
        /*0c18*/ 	.word	0x00037630


	//   ....[232]....
        /*0c1c*/ 	.word	0x000376f0


	//   ....[233]....
        /*0c20*/ 	.word	0x000379d0


	//   ....[234]....
        /*0c24*/ 	.word	0x00037ac0


	//   ....[235]....
        /*0c28*/ 	.word	0x00037b60


	//   ....[236]....
        /*0c2c*/ 	.word	0x00037bc0


	//   ....[237]....
        /*0c30*/ 	.word	0x00037cb0


	//   ....[238]....
        /*0c34*/ 	.word	0x00037d20


	//   ....[239]....
        /*0c38*/ 	.word	0x00037e10


	//   ....[240]....
        /*0c3c*/ 	.word	0x00037e80


	//   ....[241]....
        /*0c40*/ 	.word	0x00037f70


	//   ....[242]....
        /*0c44*/ 	.word	0x00037fe0


	//   ....[243]....
        /*0c48*/ 	.word	0x000380d0


	//   ....[244]....
        /*0c4c*/ 	.word	0x00038140


	//   ....[245]....
        /*0c50*/ 	.word	0x00038220


	//   ....[246]....
        /*0c54*/ 	.word	0x000382d0


	//   ....[247]....
        /*0c58*/ 	.word	0x00038390


	//   ....[248]....
        /*0c5c*/ 	.word	0x000383f0


	//   ....[249]....
        /*0c60*/ 	.word	0x000384e0


	//   ....[250]....
        /*0c64*/ 	.word	0x00038540


	//   ....[251]....
        /*0c68*/ 	.word	0x00038630


	//   ....[252]....
        /*0c6c*/ 	.word	0x00038690


	//   ....[253]....
        /*0c70*/ 	.word	0x00038790


	//   ....[254]....
        /*0c74*/ 	.word	0x00038800


	//   ....[255]....
        /*0c78*/ 	.word	0x000388a0


	//   ....[0]....
        /*0c7c*/ 	.word	0x00038970


	//   ....[1]....
        /*0c80*/ 	.word	0x00038a10


	//   ....[2]....
        /*0c84*/ 	.word	0x00038ae0


	//   ....[3]....
        /*0c88*/ 	.word	0x00038b80


	//   ....[4]....
        /*0c8c*/ 	.word	0x00038c30


	//   ....[5]....
        /*0c90*/ 	.word	0x00038d10


	//   ....[6]....
        /*0c94*/ 	.word	0x00038f40


	//   ....[7]....
        /*0c98*/ 	.word	0x00039000


	//   ....[8]....
        /*0c9c*/ 	.word	0x000390c0


	//   ....[9]....
        /*0ca0*/ 	.word	0x000391b0


	//   ....[10]....
        /*0ca4*/ 	.word	0x00039270


	//   ....[11]....
        /*0ca8*/ 	.word	0x00039330


	//   ....[12]....
        /*0cac*/ 	.word	0x000393f0


	//   ....[13]....
        /*0cb0*/ 	.word	0x000394b0


	//   ....[14]....
        /*0cb4*/ 	.word	0x00039570


	//   ....[15]....
        /*0cb8*/ 	.word	0x00039630


	//   ....[16]....
        /*0cbc*/ 	.word	0x000396f0


	//   ....[17]....
        /*0cc0*/ 	.word	0x000397b0


	//   ....[18]....
        /*0cc4*/ 	.word	0x00039870


	//   ....[19]....
        /*0cc8*/ 	.word	0x00039920


	//   ....[20]....
        /*0ccc*/ 	.word	0x00039980


	//   ....[21]....
        /*0cd0*/ 	.word	0x00039a60


	//   ....[22]....
        /*0cd4*/ 	.word	0x00039ba0


	//   ....[23]....
        /*0cd8*/ 	.word	0x00039c80


	//   ....[24]....
        /*0cdc*/ 	.word	0x00039d10


	//   ....[25]....
        /*0ce0*/ 	.word	0x00039e20


	//   ....[26]....
        /*0ce4*/ 	.word	0x00039e80


	//   ....[27]....
        /*0ce8*/ 	.word	0x00039f90


	//   ....[28]....
        /*0cec*/ 	.word	0x00039ff0


	//   ....[29]....
        /*0cf0*/ 	.word	0x0003a100


	//   ....[30]....
        /*0cf4*/ 	.word	0x0003a160


	//   ....[31]....
        /*0cf8*/ 	.word	0x0003a270


	//   ....[32]....
        /*0cfc*/ 	.word	0x0003a2d0


	//   ....[33]....
        /*0d00*/ 	.word	0x0003a390


	//   ....[34]....
        /*0d04*/ 	.word	0x0003a4f0


	//   ....[35]....
        /*0d08*/ 	.word	0x0003a590


	//   ....[36]....
        /*0d0c*/ 	.word	0x0003a5f0


	//   ....[37]....
        /*0d10*/ 	.word	0x0003a6a0


	//   ....[38]....
        /*0d14*/ 	.word	0x0003a700


	//   ....[39]....
        /*0d18*/ 	.word	0x0003a7b0


	//   ....[40]....
        /*0d1c*/ 	.word	0x0003a810


	//   ....[41]....
        /*0d20*/ 	.word	0x0003a8c0


	//   ....[42]....
        /*0d24*/ 	.word	0x0003a920


	//   ....[43]....
        /*0d28*/ 	.word	0x0003a9d0


	//   ....[44]....
        /*0d2c*/ 	.word	0x0003aa30


	//   ....[45]....
        /*0d30*/ 	.word	0x0003aae0


	//   ....[46]....
        /*0d34*/ 	.word	0x0003abd0


	//   ....[47]....
        /*0d38*/ 	.word	0x0003ac70


	//   ....[48]....
        /*0d3c*/ 	.word	0x0003acd0


	//   ....[49]....
        /*0d40*/ 	.word	0x0003ada0


	//   ....[50]....
        /*0d44*/ 	.word	0x0003ae00


	//   ....[51]....
        /*0d48*/ 	.word	0x0003aed0


	//   ....[52]....
        /*0d4c*/ 	.word	0x0003af30


	//   ....[53]....
        /*0d50*/ 	.word	0x0003b000


	//   ....[54]....
        /*0d54*/ 	.word	0x0003b060


	//   ....[55]....
        /*0d58*/ 	.word	0x0003b130


	//   ....[56]....
        /*0d5c*/ 	.word	0x0003b190


	//   ....[57]....
        /*0d60*/ 	.word	0x0003b260


	//   ....[58]....
        /*0d64*/ 	.word	0x0003b2f0


	//   ....[59]....
        /*0d68*/ 	.word	0x0003b390


	//   ....[60]....
        /*0d6c*/ 	.word	0x0003b4b0


	//   ....[61]....
        /*0d70*/ 	.word	0x0003b520


	//   ....[62]....
        /*0d74*/ 	.word	0x0003b590


	//   ....[63]....
        /*0d78*/ 	.word	0x0003b600


	//   ....[64]....
        /*0d7c*/ 	.word	0x0003b670


	//   ....[65]....
        /*0d80*/ 	.word	0x0003b6f0


	//   ....[66]....
        /*0d84*/ 	.word	0x0003b780


	//   ....[67]....
        /*0d88*/ 	.word	0x0003b810


	//   ....[68]....
        /*0d8c*/ 	.word	0x0003b880


	//   ....[69]....
        /*0d90*/ 	.word	0x0003b8f0


	//   ....[70]....
        /*0d94*/ 	.word	0x0003b960


	//   ....[71]....
        /*0d98*/ 	.word	0x0003b9e0


	//   ....[72]....
        /*0d9c*/ 	.word	0x0003ba50


	//   ....[73]....
        /*0da0*/ 	.word	0x0003baf0


	//   ....[74]....
        /*0da4*/ 	.word	0x0003bb80


	//   ....[75]....
        /*0da8*/ 	.word	0x0003bca0


	//   ....[76]....
        /*0dac*/ 	.word	0x0003d850


	//   ....[77]....
        /*0db0*/ 	.word	0x0003e160


	//   ....[78]....
        /*0db4*/ 	.word	0x0003ec20


	//   ....[79]....
        /*0db8*/ 	.word	0x0003ec50


	//   ....[80]....
        /*0dbc*/ 	.word	0x0003ec70


	//   ....[81]....
        /*0dc0*/ 	.word	0x0003ec80


	//----- nvinfo : EIATTR_REG_RECONFIG
	.align		4
.L_471:
        /*0dc4*/ 	.byte	0x01, 0x54
	.zero		2


	//----- nvinfo : EIATTR_SYSCALL_OFFSETS
	.align		4
        /*0dc8*/ 	.byte	0x04, 0x46
        /*0dca*/ 	.short	(.L_473 - .L_472)


	//   ....[0]....
.L_472:
        /*0dcc*/ 	.word	0x00001dc0


	//   ....[1]....
        /*0dd0*/ 	.word	0x00001f10


	//   ....[2]....
        /*0dd4*/ 	.word	0x00007150


	//   ....[3]....
        /*0dd8*/ 	.word	0x000076d0


	//   ....[4]....
        /*0ddc*/ 	.word	0x00030ef0


	//   ....[5]....
        /*0de0*/ 	.word	0x00031040


	//   ....[6]....
        /*0de4*/ 	.word	0x00031130


	//   ....[7]....
        /*0de8*/ 	.word	0x00031f70


	//   ....[8]....
        /*0dec*/ 	.word	0x00032ae0


	//----- nvinfo : EIATTR_MBARRIER_INSTR_OFFSETS
	.align		4
.L_473:
        /*0df0*/ 	.byte	0x04, 0x39
        /*0df2*/ 	.short	(.L_475 - .L_474)


	//   ....[0]....
.L_474:
        /*0df4*/ 	.word	0x000002d0
        /*0df8*/ 	.word	0x000000ff
        /*0dfc*/ 	.word	0x00032400
        /*0e00*/ 	.short	0x0100
        /*0e02*/ 	.byte	0x08
	.zero		1


	//   ....[1]....
        /*0e04*/ 	.word	0x000002e0
        /*0e08*/ 	.word	0x000000ff
        /*0e0c*/ 	.word	0x00032410
        /*0e10*/ 	.short	0x0100
        /*0e12*/ 	.byte	0x08
	.zero		1


	//   ....[2]....
        /*0e14*/ 	.word	0x000002f0
        /*0e18*/ 	.word	0x000000ff
        /*0e1c*/ 	.word	0x00032420
        /*0e20*/ 	.short	0x0100
        /*0e22*/ 	.byte	0x08
	.zero		1


	//   ....[3]....
        /*0e24*/ 	.word	0x000003e0
        /*0e28*/ 	.word	0x000000ff
        /*0e2c*/ 	.word	0x00032430
        /*0e30*/ 	.short	0x0100
        /*0e32*/ 	.byte	0x08
	.zero		1


	//   ....[4]....
        /*0e34*/ 	.word	0x000003f0
        /*0e38*/ 	.word	0x000000ff
        /*0e3c*/ 	.word	0x00032440
        /*0e40*/ 	.short	0x0100
        /*0e42*/ 	.byte	0x08
	.zero		1


	//   ....[5]....
        /*0e44*/ 	.word	0x00000400
        /*0e48*/ 	.word	0x000000ff
        /*0e4c*/ 	.word	0x00032438
        /*0e50*/ 	.short	0x0100
        /*0e52*/ 	.byte	0x08
	.zero		1


	//   ....[6]....
        /*0e54*/ 	.word	0x00000410
        /*0e58*/ 	.word	0x000000ff
        /*0e5c*/ 	.word	0x00032448
        /*0e60*/ 	.short	0x0100
        /*0e62*/ 	.byte	0x08
	.zero		1


	//   ....[7]....
        /*0e64*/ 	.word	0x00000540
        /*0e68*/ 	.word	0x000000ff
        /*0e6c*/ 	.word	0x00032450
        /*0e70*/ 	.short	0x0100
        /*0e72*/ 	.byte	0x08
	.zero		1


	//   ....[8]....
        /*0e74*/ 	.word	0x00000550
        /*0e78*/ 	.word	0x000000ff
        /*0e7c*/ 	.word	0x00032460
        /*0e80*/ 	.short	0x0100
        /*0e82*/ 	.byte	0x08
	.zero		1


	//   ....[9]....
        /*0e84*/ 	.word	0x00000560
        /*0e88*/ 	.word	0x000000ff
        /*0e8c*/ 	.word	0x00032458
        /*0e90*/ 	.short	0x0100
        /*0e92*/ 	.byte	0x08
	.zero		1


	//   ....[10]....
        /*0e94*/ 	.word	0x00000570
        /*0e98*/ 	.word	0x000000ff
        /*0e9c*/ 	.word	0x00032468
        /*0ea0*/ 	.short	0x0100
        /*0ea2*/ 	.byte	0x08
	.zero		1


	//   ....[11]....
        /*0ea4*/ 	.word	0x00000660
        /*0ea8*/ 	.word	0x000000ff
        /*0eac*/ 	.word	0x00032470
        /*0eb0*/ 	.short	0x0100
        /*0eb2*/ 	.byte	0x06
	.zero		1


	//   ....[12]....
        /*0eb4*/ 	.word	0x00000670
        /*0eb8*/ 	.word	0x000000ff
        /*0ebc*/ 	.word	0x00032480
        /*0ec0*/ 	.short	0x0100
        /*0ec2*/ 	.byte	0x06
	.zero		1


	//   ....[13]....
        /*0ec4*/ 	.word	0x00000680
        /*0ec8*/ 	.word	0x000000ff
        /*0ecc*/ 	.word	0x00032478
        /*0ed0*/ 	.short	0x0100
        /*0ed2*/ 	.byte	0x06
	.zero		1


	//   ....[14]....
        /*0ed4*/ 	.word	0x00000690
        /*0ed8*/ 	.word	0x000000ff
        /*0edc*/ 	.word	0x00032488
        /*0ee0*/ 	.short	0x0100
        /*0ee2*/ 	.byte	0x06
	.zero		1


	//   ....[15]....
        /*0ee4*/ 	.word	0x000007c0
        /*0ee8*/ 	.word	0x000000ff
        /*0eec*/ 	.word	0x00032490
        /*0ef0*/ 	.short	0x0100
        /*0ef2*/ 	.byte	0x08
	.zero		1


	//   ....[16]....
        /*0ef4*/ 	.word	0x000007d0
        /*0ef8*/ 	.word	0x000000ff
        /*0efc*/ 	.word	0x000324a0
        /*0f00*/ 	.short	0x0100
        /*0f02*/ 	.byte	0x08
	.zero		1


	//   ....[17]....
        /*0f04*/ 	.word	0x000007e0
        /*0f08*/ 	.word	0x000000ff
        /*0f0c*/ 	.word	0x00032498
        /*0f10*/ 	.short	0x0100
        /*0f12*/ 	.byte	0x08
	.zero		1


	//   ....[18]....
        /*0f14*/ 	.word	0x000007f0
        /*0f18*/ 	.word	0x000000ff
        /*0f1c*/ 	.word	0x000324a8
        /*0f20*/ 	.short	0x0100
        /*0f22*/ 	.byte	0x08
	.zero		1


	//   ....[19]....
        /*0f24*/ 	.word	0x00000920
        /*0f28*/ 	.word	0x000000ff
        /*0f2c*/ 	.word	0x000324b0
        /*0f30*/ 	.short	0x0100
        /*0f32*/ 	.byte	0x08
	.zero		1


	//   ....[20]....
        /*0f34*/ 	.word	0x00000930
        /*0f38*/ 	.word	0x000000ff
        /*0f3c*/ 	.word	0x000324c0
        /*0f40*/ 	.short	0x0100
        /*0f42*/ 	.byte	0x08
	.zero		1


	//   ....[21]....
        /*0f44*/ 	.word	0x00000940
        /*0f48*/ 	.word	0x000000ff
        /*0f4c*/ 	.word	0x000324b8
        /*0f50*/ 	.short	0x0100
        /*0f52*/ 	.byte	0x08
	.zero		1


	//   ....[22]....
        /*0f54*/ 	.word	0x00000950
        /*0f58*/ 	.word	0x000000ff
        /*0f5c*/ 	.word	0x000324c8
        /*0f60*/ 	.short	0x0100
        /*0f62*/ 	.byte	0x08
	.zero		1


	//   ....[23]....
        /*0f64*/ 	.word	0x00003030
        /*0f68*/ 	.word	0x00000047
        /*0f6c*/ 	.word	0x00032490
        /*0f70*/ 	.short	0x010a
        /*0f72*/ 	.byte	0x3f
	.zero		1


	//   ....[24]....
        /*0f74*/ 	.word	0x00004500
        /*0f78*/ 	.word	0x00000047
        /*0f7c*/ 	.word	0x00032490
        /*0f80*/ 	.short	0x010a
        /*0f82*/ 	.byte	0x3f
	.zero		1


	//   ....[25]....
        /*0f84*/ 	.word	0x00005460
        /*0f88*/ 	.word	0x00000047
        /*0f8c*/ 	.word	0x00032490
        /*0f90*/ 	.short	0x010a
        /*0f92*/ 	.byte	0x3f
	.zero		1


	//   ....[26]....
        /*0f94*/ 	.word	0x00005930
        /*0f98*/ 	.word	0x00000004
        /*0f9c*/ 	.word	0x00000000
        /*0fa0*/ 	.short	0x0101
        /*0fa2*/ 	.byte	0x3f
	.zero		1


	//   ....[27]....
        /*0fa4*/ 	.word	0x00005970
        /*0fa8*/ 	.word	0x00000047
        /*0fac*/ 	.word	0x000324b0
        /*0fb0*/ 	.short	0x010a
        /*0fb2*/ 	.byte	0x3f
	.zero		1


	//   ....[28]....
        /*0fb4*/ 	.word	0x000061b0
        /*0fb8*/ 	.word	0x00000047
        /*0fbc*/ 	.word	0x00000000
        /*0fc0*/ 	.short	0x0101
        /*0fc2*/ 	.byte	0x3f
	.zero		1


	//   ....[29]....
        /*0fc4*/ 	.word	0x00007450
        /*0fc8*/ 	.word	0x00000094
        /*0fcc*/ 	.word	0x00032400
        /*0fd0*/ 	.short	0x010a
        /*0fd2*/ 	.byte	0x3f
	.zero		1


	//   ....[30]....
        /*0fd4*/ 	.word	0x000074a0
        /*0fd8*/ 	.word	0x00000094
        /*0fdc*/ 	.word	0x00032400
        /*0fe0*/ 	.short	0x010a
        /*0fe2*/ 	.byte	0x3f
	.zero		1


	//   ....[31]....
        /*0fe4*/ 	.word	0x00007ec0
        /*0fe8*/ 	.word	0x00000094
        /*0fec*/ 	.word	0x00032400
        /*0ff0*/ 	.short	0x010a
        /*0ff2*/ 	.byte	0x3f
	.zero		1


	//   ....[32]....
        /*0ff4*/ 	.word	0x000092e0
        /*0ff8*/ 	.word	0x00000094
        /*0ffc*/ 	.word	0x00032400
        /*1000*/ 	.short	0x010a
        /*1002*/ 	.byte	0x3f
	.zero		1


	//   ....[33]....
        /*1004*/ 	.word	0x0000a8a0
        /*1008*/ 	.word	0x00000004
        /*100c*/ 	.word	0x00000000
        /*1010*/ 	.short	0x010a
        /*1012*/ 	.byte	0x3f
	.zero		1


	//   ....[34]....
        /*1014*/ 	.word	0x0000a990
        /*1018*/ 	.word	0x00000002
        /*101c*/ 	.word	0x00000000
        /*1020*/ 	.short	0x010a
        /*1022*/ 	.byte	0x3f
	.zero		1


	//   ....[35]....
        /*1024*/ 	.word	0x0000ada0
        /*1028*/ 	.word	0x00000004
        /*102c*/ 	.word	0x00000000
        /*1030*/ 	.short	0x010a
        /*1032*/ 	.byte	0x3f
	.zero		1


	//   ....[36]....
        /*1034*/ 	.word	0x0000ae70
        /*1038*/ 	.word	0x0000000e
        /*103c*/ 	.word	0x00000000
        /*1040*/ 	.short	0x010a
        /*1042*/ 	.byte	0x3f
	.zero		1


	//   ....[37]....
        /*1044*/ 	.word	0x0000bbe0
        /*1048*/ 	.word	0x00000004
        /*104c*/ 	.word	0x00000000
        /*1050*/ 	.short	0x0101
        /*1052*/ 	.byte	0x3f
	.zero		1


	//   ....[38]....
        /*1054*/ 	.word	0x00015320
        /*1058*/ 	.word	0x00000002
        /*105c*/ 	.word	0x00000000
        /*1060*/ 	.short	0x0101
        /*1062*/ 	.byte	0x3f
	.zero		1


	//   ....[39]....
        /*1064*/ 	.word	0x000157a0
        /*1068*/ 	.word	0x00000005
        /*106c*/ 	.word	0x00000000
        /*1070*/ 	.short	0x010a
        /*1072*/ 	.byte	0x3f
	.zero		1


	//   ....[40]....
        /*1074*/ 	.word	0x000158a0
        /*1078*/ 	.word	0x0000000a
        /*107c*/ 	.word	0x00000000
        /*1080*/ 	.short	0x010a
        /*1082*/ 	.byte	0x3f
	.zero		1


	//   ....[41]....
        /*1084*/ 	.word	0x00015ce0
        /*1088*/ 	.word	0x0000000b
        /*108c*/ 	.word	0x00000000
        /*1090*/ 	.short	0x010a
        /*1092*/ 	.byte	0x3f
	.zero		1


	//   ....[42]....
        /*1094*/ 	.word	0x00015de0
        /*1098*/ 	.word	0x00000008
        /*109c*/ 	.word	0x00000000
        /*10a0*/ 	.short	0x010a
        /*10a2*/ 	.byte	0x3f
	.zero		1


	//   ....[43]....
        /*10a4*/ 	.word	0x00016b00
        /*10a8*/ 	.word	0x00000006
        /*10ac*/ 	.word	0x00000000
        /*10b0*/ 	.short	0x0101
        /*10b2*/ 	.byte	0x3f
	.zero		1


	//   ....[44]....
        /*10b4*/ 	.word	0x0001ef40
        /*10b8*/ 	.word	0x00000005
        /*10bc*/ 	.word	0x00000000
        /*10c0*/ 	.short	0x0101
        /*10c2*/ 	.byte	0x3f
	.zero		1


	//   ....[45]....
        /*10c4*/ 	.word	0x0001f130
        /*10c8*/ 	.word	0x00000005
        /*10cc*/ 	.word	0x00000000
        /*10d0*/ 	.short	0x010a
        /*10d2*/ 	.byte	0x3f
	.zero		1


	//   ....[46]....
        /*10d4*/ 	.word	0x0001f230
        /*10d8*/ 	.word	0x00000008
        /*10dc*/ 	.word	0x00000000
        /*10e0*/ 	.short	0x010a
        /*10e2*/ 	.byte	0x3f
	.zero		1


	//   ....[47]....
        /*10e4*/ 	.word	0x0001f670
        /*10e8*/ 	.word	0x00000005
        /*10ec*/ 	.word	0x00000000
        /*10f0*/ 	.short	0x010a
        /*10f2*/ 	.byte	0x3f
	.zero		1


	//   ....[48]....
        /*10f4*/ 	.word	0x0001f770
        /*10f8*/ 	.word	0x00000008
        /*10fc*/ 	.word	0x00000000
        /*1100*/ 	.short	0x010a
        /*1102*/ 	.byte	0x3f
	.zero		1


	//   ....[49]....
        /*1104*/ 	.word	0x000204e0
        /*1108*/ 	.word	0x00000005
        /*110c*/ 	.word	0x00000000
        /*1110*/ 	.short	0x0101
        /*1112*/ 	.byte	0x3f
	.zero		1


	//   ....[50]....
        /*1114*/ 	.word	0x00029c30
        /*1118*/ 	.word	0x00000004
        /*111c*/ 	.word	0x00000000
        /*1120*/ 	.short	0x0101
        /*1122*/ 	.byte	0x3f
	.zero		1


	//   ....[51]....
        /*1124*/ 	.word	0x0002cbb0
        /*1128*/ 	.word	0x00000000
        /*112c*/ 	.word	0x00000000
        /*1130*/ 	.short	0x0101
        /*1132*/ 	.byte	0x3f
	.zero		1


	//   ....[52]....
        /*1134*/ 	.word	0x0002f770
        /*1138*/ 	.word	0x00000017
        /*113c*/ 	.word	0x00032420
        /*1140*/ 	.short	0x010a
        /*1142*/ 	.byte	0x3f
	.zero		1


	//   ....[53]....
        /*1144*/ 	.word	0x0002f820
        /*1148*/ 	.word	0x00000003
        /*114c*/ 	.word	0x000324a0
        /*1150*/ 	.short	0x010a
        /*1152*/ 	.byte	0x3f
	.zero		1


	//   ....[54]....
        /*1154*/ 	.word	0x0002fa50
        /*1158*/ 	.word	0x00000003
        /*115c*/ 	.word	0x000324c0
        /*1160*/ 	.short	0x010a
        /*1162*/ 	.byte	0x3f
	.zero		1


	//   ....[55]....
        /*1164*/ 	.word	0x00030080
        /*1168*/ 	.word	0x0000000a
        /*116c*/ 	.word	0x000324a0
        /*1170*/ 	.short	0x010a
        /*1172*/ 	.byte	0x3f
	.zero		1


	//   ....[56]....
        /*1174*/ 	.word	0x000302a0
        /*1178*/ 	.word	0x0000000a
        /*117c*/ 	.word	0x000324c0
        /*1180*/ 	.short	0x010a
        /*1182*/ 	.byte	0x3f
	.zero		1


	//   ....[57]....
        /*1184*/ 	.word	0x00031630
        /*1188*/ 	.word	0x00000011
        /*118c*/ 	.word	0x00032440
        /*1190*/ 	.short	0x010a
        /*1192*/ 	.byte	0x3f
	.zero		1


	//   ....[58]....
        /*1194*/ 	.word	0x00031ca0
        /*1198*/ 	.word	0x00000011
        /*119c*/ 	.word	0x00032430
        /*11a0*/ 	.short	0x0107
        /*11a2*/ 	.byte	0x3f
	.zero		1


	//   ....[59]....
        /*11a4*/ 	.word	0x00031d70
        /*11a8*/ 	.word	0x00000011
        /*11ac*/ 	.word	0x00032430
        /*11b0*/ 	.short	0x0101
        /*11b2*/ 	.byte	0x3f
	.zero		1


	//   ....[60]....
        /*11b4*/ 	.word	0x00032920
        /*11b8*/ 	.word	0x00000017
        /*11bc*/ 	.word	0x00032400
        /*11c0*/ 	.short	0x0107
        /*11c2*/ 	.byte	0x3f
	.zero		1


	//   ....[61]....
        /*11c4*/ 	.word	0x000329b0
        /*11c8*/ 	.word	0x00000017
        /*11cc*/ 	.word	0x00032400
        /*11d0*/ 	.short	0x0101
        /*11d2*/ 	.byte	0x3f
	.zero		1


	//   ....[62]....
        /*11d4*/ 	.word	0x00033460
        /*11d8*/ 	.word	0x00000017
        /*11dc*/ 	.word	0x00032410
        /*11e0*/ 	.short	0x0107
        /*11e2*/ 	.byte	0x3f
	.zero		1


	//   ....[63]....
        /*11e4*/ 	.word	0x00033560
        /*11e8*/ 	.word	0x00000017
        /*11ec*/ 	.word	0x00032410
        /*11f0*/ 	.short	0x0101
        /*11f2*/ 	.byte	0x3f
	.zero		1


	//   ....[64]....
        /*11f4*/ 	.word	0x00033580
        /*11f8*/ 	.word	0x00000017
        /*11fc*/ 	.word	0x00032420
        /*1200*/ 	.short	0x010a
        /*1202*/ 	.byte	0x3f
	.zero		1


	//   ....[65]....
        /*1204*/ 	.word	0x00033610
        /*1208*/ 	.word	0x00000011
        /*120c*/ 	.word	0x00032460
        /*1210*/ 	.short	0x010a
        /*1212*/ 	.byte	0x3f
	.zero		1


	//   ....[66]....
        /*1214*/ 	.word	0x00033db0
        /*1218*/ 	.word	0x00000011
        /*121c*/ 	.word	0x00032450
        /*1220*/ 	.short	0x0107
        /*1222*/ 	.byte	0x3f
	.zero		1


	//   ....[67]....
        /*1224*/ 	.word	0x00033e80
        /*1228*/ 	.word	0x00000011
        /*122c*/ 	.word	0x00032450
        /*1230*/ 	.short	0x0101
        /*1232*/ 	.byte	0x3f
	.zero		1


	//   ....[68]....
        /*1234*/ 	.word	0x000341c0
        /*1238*/ 	.word	0x00000004
        /*123c*/ 	.word	0x00032440
        /*1240*/ 	.short	0x010a
        /*1242*/ 	.byte	0x3f
	.zero		1


	//   ....[69]....
        /*1244*/ 	.word	0x000345a0
        /*1248*/ 	.word	0x00000004
        /*124c*/ 	.word	0x00032430
        /*1250*/ 	.short	0x0107
        /*1252*/ 	.byte	0x3f
	.zero		1


	//   ....[70]....
        /*1254*/ 	.word	0x00034660
        /*1258*/ 	.word	0x00000004
        /*125c*/ 	.word	0x00032430
        /*1260*/ 	.short	0x0101
        /*1262*/ 	.byte	0x3f
	.zero		1


	//   ....[71]....
        /*1264*/ 	.word	0x00034690
        /*1268*/ 	.word	0x00000004
        /*126c*/ 	.word	0x00032460
        /*1270*/ 	.short	0x010a
        /*1272*/ 	.byte	0x3f
	.zero		1


	//   ....[72]....
        /*1274*/ 	.word	0x00034bb0
        /*1278*/ 	.word	0x00000004
        /*127c*/ 	.word	0x00032450
        /*1280*/ 	.short	0x0107
        /*1282*/ 	.byte	0x3f
	.zero		1


	//   ....[73]....
        /*1284*/ 	.word	0x00034c70
        /*1288*/ 	.word	0x00000004
        /*128c*/ 	.word	0x00032450
        /*1290*/ 	.short	0x0101
        /*1292*/ 	.byte	0x3f
	.zero		1


	//   ....[74]....
        /*1294*/ 	.word	0x00035ae0
        /*1298*/ 	.word	0x00000005
        /*129c*/ 	.word	0x00032420
        /*12a0*/ 	.short	0x010a
        /*12a2*/ 	.byte	0x3f
	.zero		1


	//   ....[75]....
        /*12a4*/ 	.word	0x00035c50
        /*12a8*/ 	.word	0x00000003
        /*12ac*/ 	.word	0x00032440
        /*12b0*/ 	.short	0x010a
        /*12b2*/ 	.byte	0x3f
	.zero		1


	//   ....[76]....
        /*12b4*/ 	.word	0x00035cf0
        /*12b8*/ 	.word	0x00000019
        /*12bc*/ 	.word	0x00032440
        /*12c0*/ 	.short	0x010a
        /*12c2*/ 	.byte	0x3f
	.zero		1


	//   ....[77]....
        /*12c4*/ 	.word	0x00035d30
        /*12c8*/ 	.word	0x00000003
        /*12cc*/ 	.word	0x00032460
        /*12d0*/ 	.short	0x010a
        /*12d2*/ 	.byte	0x3f
	.zero		1


	//   ....[78]....
        /*12d4*/ 	.word	0x00035d70
        /*12d8*/ 	.word	0x00000019
        /*12dc*/ 	.word	0x00032460
        /*12e0*/ 	.short	0x010a
        /*12e2*/ 	.byte	0x3f
	.zero		1


	//   ....[79]....
        /*12e4*/ 	.word	0x00035dd0
        /*12e8*/ 	.word	0x00000047
        /*12ec*/ 	.word	0x00032490
        /*12f0*/ 	.short	0x010a
        /*12f2*/ 	.byte	0x3f
	.zero		1


	//   ....[80]....
        /*12f4*/ 	.word	0x00036060
        /*12f8*/ 	.word	0x00000047
        /*12fc*/ 	.word	0x00032490
        /*1300*/ 	.short	0x010a
        /*1302*/ 	.byte	0x3f
	.zero		1


	//   ....[81]....
        /*1304*/ 	.word	0x00036300
        /*1308*/ 	.word	0x00000047
        /*130c*/ 	.word	0x00032490
        /*1310*/ 	.short	0x010a
        /*1312*/ 	.byte	0x3f
	.zero		1


	//   ....[82]....
        /*1314*/ 	.word	0x00036590
        /*1318*/ 	.word	0x00000047
        /*131c*/ 	.word	0x000324b0
        /*1320*/ 	.short	0x010a
        /*1322*/ 	.byte	0x3f
	.zero		1


	//   ....[83]....
        /*1324*/ 	.word	0x00036a00
        /*1328*/ 	.word	0x00000094
        /*132c*/ 	.word	0x00032400
        /*1330*/ 	.short	0x010a
        /*1332*/ 	.byte	0x3f
	.zero		1


	//   ....[84]....
        /*1334*/ 	.word	0x00037000
        /*1338*/ 	.word	0x00000094
        /*133c*/ 	.word	0x00032400
        /*1340*/ 	.short	0x010a
        /*1342*/ 	.byte	0x3f
	.zero		1


	//   ....[85]....
        /*1344*/ 	.word	0x00037050
        /*1348*/ 	.word	0x00000002
        /*134c*/ 	.word	0x00000000
        /*1350*/ 	.short	0x010a
        /*1352*/ 	.byte	0x3f
	.zero		1


	//   ....[86]....
        /*1354*/ 	.word	0x000370a0
        /*1358*/ 	.word	0x0000000e
        /*135c*/ 	.word	0x00000000
        /*1360*/ 	.short	0x010a
        /*1362*/ 	.byte	0x3f
	.zero		1


	//   ....[87]....
        /*1364*/ 	.word	0x000370f0
        /*1368*/ 	.word	0x0000000a
        /*136c*/ 	.word	0x00000000
        /*1370*/ 	.short	0x010a
        /*1372*/ 	.byte	0x3f
	.zero		1


	//   ....[88]....
        /*1374*/ 	.word	0x00037140
        /*1378*/ 	.word	0x00000008
        /*137c*/ 	.word	0x00000000
        /*1380*/ 	.short	0x010a
        /*1382*/ 	.byte	0x3f
	.zero		1


	//   ....[89]....
        /*1384*/ 	.word	0x00037190
        /*1388*/ 	.word	0x00000008
        /*138c*/ 	.word	0x00000000
        /*1390*/ 	.short	0x010a
        /*1392*/ 	.byte	0x3f
	.zero		1


	//   ....[90]....
        /*1394*/ 	.word	0x000371e0
        /*1398*/ 	.word	0x00000008
        /*139c*/ 	.word	0x00000000
        /*13a0*/ 	.short	0x010a
        /*13a2*/ 	.byte	0x3f
	.zero		1


	//   ....[91]....
        /*13a4*/ 	.word	0x000377b0
        /*13a8*/ 	.word	0x00000017
        /*13ac*/ 	.word	0x00032420
        /*13b0*/ 	.short	0x010a
        /*13b2*/ 	.byte	0x3f
	.zero		1


	//   ....[92]....
        /*13b4*/ 	.word	0x00037800
        /*13b8*/ 	.word	0x00000003
        /*13bc*/ 	.word	0x000324a0
        /*13c0*/ 	.short	0x010a
        /*13c2*/ 	.byte	0x3f
	.zero		1


	//   ....[93]....
        /*13c4*/ 	.word	0x00037850
        /*13c8*/ 	.word	0x00000003
        /*13cc*/ 	.word	0x000324c0
        /*13d0*/ 	.short	0x010a
        /*13d2*/ 	.byte	0x3f
	.zero		1


	//   ....[94]....
        /*13d4*/ 	.word	0x000378a0
        /*13d8*/ 	.word	0x0000000a
        /*13dc*/ 	.word	0x000324a0
        /*13e0*/ 	.short	0x010a
        /*13e2*/ 	.byte	0x3f
	.zero		1


	//   ....[95]....
        /*13e4*/ 	.word	0x000378f0
        /*13e8*/ 	.word	0x0000000a
        /*13ec*/ 	.word	0x000324c0
        /*13f0*/ 	.short	0x010a
        /*13f2*/ 	.byte	0x3f
	.zero		1


	//   ....[96]....
        /*13f4*/ 	.word	0x00037a10
        /*13f8*/ 	.word	0x00000011
        /*13fc*/ 	.word	0x00032440
        /*1400*/ 	.short	0x010a
        /*1402*/ 	.byte	0x3f
	.zero		1


	//   ....[97]....
        /*1404*/ 	.word	0x00039aa0
        /*1408*/ 	.word	0x00000017
        /*140c*/ 	.word	0x00032420
        /*1410*/ 	.short	0x010a
        /*1412*/ 	.byte	0x3f
	.zero		1


	//   ....[98]....
        /*1414*/ 	.word	0x00039af0
        /*1418*/ 	.word	0x00000011
        /*141c*/ 	.word	0x00032460
        /*1420*/ 	.short	0x010a
        /*1422*/ 	.byte	0x3f
	.zero		1


	//   ....[99]....
        /*1424*/ 	.word	0x0003a440
        /*1428*/ 	.word	0x00000004
        /*142c*/ 	.word	0x00032440
        /*1430*/ 	.short	0x010a
        /*1432*/ 	.byte	0x3f
	.zero		1


	//   ....[100]....
        /*1434*/ 	.word	0x0003ab20
        /*1438*/ 	.word	0x00000004
        /*143c*/ 	.word	0x00032460
        /*1440*/ 	.short	0x010a
        /*1442*/ 	.byte	0x3f
	.zero		1


	//   ....[101]....
        /*1444*/ 	.word	0x0003bbc0
        /*1448*/ 	.word	0x00000005
        /*144c*/ 	.word	0x00032420
        /*1450*/ 	.short	0x010a
        /*1452*/ 	.byte	0x3f
	.zero		1


	//   ....[102]....
        /*1454*/ 	.word	0x0003bd60
        /*1458*/ 	.word	0x00000003
        /*145c*/ 	.word	0x00032440
        /*1460*/ 	.short	0x010a
        /*1462*/ 	.byte	0x3f
	.zero		1


	//   ....[103]....
        /*1464*/ 	.word	0x0003bdb0
        /*1468*/ 	.word	0x00000019
        /*146c*/ 	.word	0x00032440
        /*1470*/ 	.short	0x010a
        /*1472*/ 	.byte	0x3f
	.zero		1


	//   ....[104]....
        /*1474*/ 	.word	0x0003be00
        /*1478*/ 	.word	0x00000003
        /*147c*/ 	.word	0x00032460
        /*1480*/ 	.short	0x010a
        /*1482*/ 	.byte	0x3f
	.zero		1


	//   ....[105]....
        /*1484*/ 	.word	0x0003bf90
        /*1488*/ 	.word	0x0000000a
        /*148c*/ 	.word	0x00000000
        /*1490*/ 	.short	0x010a
        /*1492*/ 	.byte	0x3f
	.zero		1


	//   ....[106]....
        /*1494*/ 	.word	0x0003c090
        /*1498*/ 	.word	0x00000008
        /*149c*/ 	.word	0x00000000
        /*14a0*/ 	.short	0x010a
        /*14a2*/ 	.byte	0x3f
	.zero		1


	//   ....[107]....
        /*14a4*/ 	.word	0x0003c4b0
        /*14a8*/ 	.word	0x00000004
        /*14ac*/ 	.word	0x00032410
        /*14b0*/ 	.short	0x010a
        /*14b2*/ 	.byte	0x3f
	.zero		1


	//   ....[108]....
        /*14b4*/ 	.word	0x0003c5d0
        /*14b8*/ 	.word	0x0000000a
        /*14bc*/ 	.word	0x00000000
        /*14c0*/ 	.short	0x010a
        /*14c2*/ 	.byte	0x3f
	.zero		1


	//   ....[109]....
        /*14c4*/ 	.word	0x0003c6d0
        /*14c8*/ 	.word	0x00000008
        /*14cc*/ 	.word	0x00000000
        /*14d0*/ 	.short	0x010a
        /*14d2*/ 	.byte	0x3f
	.zero		1


	//   ....[110]....
        /*14d4*/ 	.word	0x0003d4d0
        /*14d8*/ 	.word	0x00000005
        /*14dc*/ 	.word	0x00000000
        /*14e0*/ 	.short	0x0101
        /*14e2*/ 	.byte	0x3f
	.zero		1


	//   ....[111]....
        /*14e4*/ 	.word	0x000474c0
        /*14e8*/ 	.word	0x00000000
        /*14ec*/ 	.word	0x00000000
        /*14f0*/ 	.short	0x0101
        /*14f2*/ 	.byte	0x3f
	.zero		1


	//   ....[112]....
        /*14f4*/ 	.word	0x000474e0
        /*14f8*/ 	.word	0x00000008
        /*14fc*/ 	.word	0x00000000
        /*1500*/ 	.short	0x010a
        /*1502*/ 	.byte	0x3f
	.zero		1


	//   ....[113]....
        /*1504*/ 	.word	0x00047530
        /*1508*/ 	.word	0x00000004
        /*150c*/ 	.word	0x00032410
        /*1510*/ 	.short	0x010a
        /*1512*/ 	.byte	0x3f
	.zero		1


	//   ....[114]....
        /*1514*/ 	.word	0x00047580
        /*1518*/ 	.word	0x00000008
        /*151c*/ 	.word	0x00000000
        /*1520*/ 	.short	0x010a
        /*1522*/ 	.byte	0x3f
	.zero		1


	//----- nvinfo : EIATTR_NUM_MBARRIERS
	.align		4
.L_475:
        /*1524*/ 	.byte	0x03, 0x38
        /*1526*/ 	.short	0x0017


	//----- nvinfo : EIATTR_EXIT_INSTR_OFFSETS
	.align		4
        /*1528*/ 	.byte	0x04, 0x1c
        /*152a*/ 	.short	(.L_477 - .L_476)


	//   ....[0]....
.L_476:
        /*152c*/ 	.word	0x00035dc0


	//----- nvinfo : EIATTR_MAX_THREADS
	.align		4
.L_477:
        /*1530*/ 	.byte	0x04, 0x05
        /*1532*/ 	.short	(.L_479 - .L_478)
.L_478:
        /*1534*/ 	.word	0x00000180
        /*1538*/ 	.word	0x00000001
        /*153c*/ 	.word	0x00000001


	//----- nvinfo : EIATTR_CRS_STACK_SIZE
	.align		4
.L_479:
        /*1540*/ 	.byte	0x04, 0x1e
        /*1542*/ 	.short	(.L_481 - .L_480)
.L_480:
        /*1544*/ 	.word	0x00000000


	//----- nvinfo : EIATTR_CBANK_PARAM_SIZE
	.align		4
.L_481:
        /*1548*/ 	.byte	0x03, 0x19
        /*154a*/ 	.short	0x0bf0


	//----- nvinfo : EIATTR_PARAM_CBANK
	.align		4
        /*154c*/ 	.byte	0x04, 0x0a
        /*154e*/ 	.short	(.L_483 - .L_482)
	.align		4
.L_482:
        /*1550*/ 	.word	index@(.nv.constant0._ZN7cutlass13device_kernelIN5flash11enable_sm90INS1_16FlashAttnFwdSm90INS1_25CollectiveMainloopFwdSm90ILi2EN4cute5tupleIJNS5_1CILi1EEES8_S8_EEENS6_IJNS7_ILi128EEENS7_ILi96EEENS7_ILi64EEEEEELi256ENS_6half_tEfNS_4arch4Sm90ELb0ELb1ELb0ELb1ELb1ELb1ELb1ELb1ELb0ELb1ELb0ELb0EEENS1_21CollectiveEpilogueFwdINS6_IJSA_NS7_ILi256EEESB_EEES9_SE_SG_Li256ELb1ELb1ELb0ELb0EEENS1_36VarlenDynamicPersistentTileSchedulerILi128ELi96ELi256ELi128ELb0ELb1ELb1ELb1ELb0ELb1EEEEEEEEEvNT_6ParamsE)
        /*1554*/ 	.short	0x0210
        /*1556*/ 	.short	0x0bf0


	//----- nvinfo : EIATTR_SW_WAR
	.align		4
.L_483:
        /*1558*/ 	.byte	0x04, 0x36
        /*155a*/ 	.short	(.L_485 - .L_484)
.L_484:
        /*155c*/ 	.word	0x00000008
.L_485:


//--------------------- .nv.info._ZN7cutlass13device_kernelIN5flash11enable_sm90INS1_16FlashAttnFwdSm90INS1_25CollectiveMainloopFwdSm90ILi2EN4cute5tupleIJNS5_1CILi1EEES8_S8_EEENS6_IJNS7_ILi128EEENS7_ILi96EEENS7_ILi64EEEEEELi256ENS_6half_tEfNS_4arch4Sm90ELb1ELb0ELb0ELb0ELb1ELb0ELb0ELb1ELb0ELb1ELb0ELb0EEENS1_21CollectiveEpilogueFwdINS6_IJSA_NS7_ILi256EEESB_EEES9_SE_SG_Li256ELb0ELb1ELb0ELb0EEENS1_30DynamicPersistentTileSchedulerILi256ELi128ELb0ELb1ELb1EEEEEEEEEvNT_6ParamsE --------------------------
	.section	.nv.info._ZN7cutlass13device_kernelIN5flash11enable_sm90INS1_16FlashAttnFwdSm90INS1_25CollectiveMainloopFwdSm90ILi2EN4cute5tupleIJNS5_1CILi1EEES8_S8_EEENS6_IJNS7_ILi128EEENS7_ILi96EEENS7_ILi64EEEEEELi256ENS_6half_tEfNS_4arch4Sm90ELb1ELb0ELb0ELb0ELb1ELb0ELb0ELb1ELb0ELb1ELb0ELb0EEENS1_21CollectiveEpilogueFwdINS6_IJSA_NS7_ILi256EEESB_EEES9_SE_SG_Li256ELb0ELb1ELb0ELb0EEENS1_30DynamicPersistentTileSchedulerILi256ELi128ELb0ELb1ELb1EEEEEEEEEvNT_6ParamsE,"",@"SHT_CUDA_INFO"
	.sectionflags	@""
	.align	4


	//----- nvinfo : EIATTR_CUDA_API_VERSION
	.align		4
        /*0000*/ 	.byte	0x04, 0x37
        /*0002*/ 	.short	(.L_487 - .L_486)
.L_486:
        /*0004*/ 	.word	0x00000082


	//----- nvinfo : EIATTR_KPARAM_INFO
	.align		4
.L_487:
        /*0008*/ 	.byte	0x04, 0x17
        /*000a*/ 	.short	(.L_489 - .L_488)
.L_488:
        /*000c*/ 	.word	0x00000000
        /*0010*/ 	.short	0x0000
        /*0012*/ 	.short	0x0070
        /*0014*/ 	.byte	0x00, 0xf0, 0x01, 0x2a


	//----- nvinfo : EIATTR_SPARSE_MMA_MASK
	.align		4
.L_489:
        /*0018*/ 	.byte	0x03, 0x50
        /*001a*/ 	.short	0x0000


	//----- nvinfo : EIATTR_MAXREG_COUNT
	.align		4
        /*001c*/ 	.byte	0x03, 0x1b
        /*001e*/ 	.short	0x00a8


	//----- nvinfo : EIATTR_NUM_BARRIERS
	.align		4
        /*0020*/ 	.byte	0x02, 0x4c
        /*0022*/ 	.byte	0x10
	.zero		1


	//----- nvinfo : EIATTR_EXTERNS
	.align		4
        /*0024*/ 	.byte	0x04, 0x0f
        /*0026*/ 	.short	(.L_491 - .L_490)


	//   ....[0]....
	.align		4
.L_490:
        /*0028*/ 	.word	index@(__assertfail)


	//----- nvinfo : EIATTR_ANNOTATIONS
	.align		4
.L_491:
        /*002c*/ 	.byte	0x04, 0x55
        /*002e*/ 	.short	(.L_493 - .L_492)


	//   ....[0]....
.L_492:
        /*0030*/ 	.word	0x00000001
        /*0034*/ 	.byte	0x60, 0xac, 0x00, 0x00, 0x01, 0x00, 0x00, 0x00, 0x50, 0xb0, 0x00, 0x00, 0x01, 0x00, 0x00, 0x00
        /*0044*/ 	.byte	0x90, 0xb0, 0x00, 0x00, 0x01, 0x00, 0x00, 0x00, 0xf0, 0xcc, 0x00, 0x00, 0x01, 0x00, 0x00, 0x00
        /*0054*/ 	.byte	0x10, 0xcd, 0x00, 0x00, 0x01, 0x00, 0x00, 0x00, 0xb0, 0xcf, 0x00, 0x00, 0x01, 0x00, 0x00, 0x00
        /*0064*/ 	.byte	0xf0, 0xe6, 0x00, 0x00, 0x01, 0x00, 0x00, 0x00, 0xf0, 0xfe, 0x00, 0x00


	//----- nvinfo : EIATTR_MERCURY_ISA_VERSION
	.align		4
.L_493:
        /*0070*/ 	.byte	0x03, 0x5f
        /*0072*/ 	.short	0x0101


	//----- nvinfo : EIATTR_INT_WARP_WIDE_INSTR_OFFSETS
	.align		4
        /*0074*/ 	.byte	0x04, 0x31
        /*0076*/ 	.short	(.L_495 - .L_494)


	//   ....[0]....
.L_494:
        /*0078*/ 	.word	0x000000c0


	//   ....[1]....
        /*007c*/ 	.word	0x000000d0


	//   ....[2]....
        /*0080*/ 	.word	0x00000170


	//   ....[3]....
        /*0084*/ 	.word	0x0000b5f0


	//   ....[4]....
        /*0088*/ 	.word	0x0000b680


	//   ....[5]....
        /*008c*/ 	.word	0x0000e480


	//   ....[6]....
        /*0090*/ 	.word	0x0000e510


	//----- nvinfo : EIATTR_COOP_GROUP_MASK_REGIDS
	.align		4
.L_495:
        /*0094*/ 	.byte	0x04, 0x29
        /*0096*/ 	.short	(.L_497 - .L_496)


	//   ....[0]....
.L_496:
        /*0098*/ 	.word	0xffffffff


	//   ....[1]....
        /*009c*/ 	.word	0xffffffff


	//   ....[2]....
        /*00a0*/ 	.word	0xffffffff


	//   ....[3]....
        /*00a4*/ 	.word	0xffffffff


	//   ....[4]....
        /*00a8*/ 	.word	0xffffffff


	//   ....[5]....
        /*00ac*/ 	.word	0xffffffff


	//   ....[6]....
        /*00b0*/ 	.word	0xffffffff


	//   ....[7]....
        /*00b4*/ 	.word	0xffffffff


	//   ....[8]....
        /*00b8*/ 	.word	0xffffffff


	//   ....[9]....
        /*00bc*/ 	.word	0xffffffff


	//   ....[10]....
        /*00c0*/ 	.word	0xffffffff


	//   ....[11]....
        /*00c4*/ 	.word	0xffffffff


	//   ....[12]....
        /*00c8*/ 	.word	0xffffffff


	//   ....[13]....
        /*00cc*/ 	.word	0xffffffff


	//   ....[14]....
        /*00d0*/ 	.word	0xffffffff


	//   ....[15]....
        /*00d4*/ 	.word	0xffffffff


	//   ....[16]....
        /*00d8*/ 	.word	0xffffffff


	//   ....[17]....
        /*00dc*/ 	.word	0xffffffff


	//   ....[18]....
        /*00e0*/ 	.word	0xffffffff


	//   ....[19]....
        /*00e4*/ 	.word	0xffffffff


	//   ....[20]....
        /*00e8*/ 	.word	0xffffffff


	//   ....[21]....
        /*00ec*/ 	.word	0xffffffff


	//   ....[22]....
        /*00f0*/ 	.word	0xffffffff


	//   ....[23]....
        /*00f4*/ 	.word	0xffffffff


	//   ....[24]....
        /*00f8*/ 	.word	0xffffffff


	//   ....[25]....
        /*00fc*/ 	.word	0xffffffff


	//   ....[26]....
        /*0100*/ 	.word	0xffffffff


	//   ....[27]....
        /*0104*/ 	.word	0xffffffff


	//   ....[28]....
        /*0108*/ 	.word	0xffffffff


	//   ....[29]....
        /*010c*/ 	.word	0xffffffff


	//   ....[30]....
        /*0110*/ 	.word	0xffffffff


	//   ....[31]....
        /*0114*/ 	.word	0xffffffff


	//   ....[32]....
        /*0118*/ 	.word	0xffffffff


	//   ....[33]....
        /*011c*/ 	.word	0xffffffff


	//   ....[34]....
        /*0120*/ 	.word	0xffffffff


	//   ....[35]....
        /*0124*/ 	.word	0xffffffff


	//   ....[36]....
        /*0128*/ 	.word	0xffffffff


	//   ....[37]....
        /*012c*/ 	.word	0xffffffff


	//   ....[38]....
        /*0130*/ 	.word	0xffffffff


	//   ....[39]....
        /*0134*/ 	.word	0xffffffff


	//   ....[40]....
        /*0138*/ 	.word	0xffffffff


	//   ....[41]....
        /*013c*/ 	.word	0xffffffff


	//   ....[42]....
        /*0140*/ 	.word	0xffffffff


	//   ....[43]....
        /*0144*/ 	.word	0xffffffff


	//   ....[44]....
        /*0148*/ 	.word	0xffffffff


	//   ....[45]....
        /*014c*/ 	.word	0xffffffff


	//   ....[46]....
        /*0150*/ 	.word	0xffffffff


	//   ....[47]....
        /*0154*/ 	.word	0xffffffff


	//   ....[48]....
        /*0158*/ 	.word	0xffffffff


	//   ....[49]....
        /*015c*/ 	.word	0xffffffff


	//   ....[50]....
        /*0160*/ 	.word	0xffffffff


	//   ....[51]....
        /*0164*/ 	.word	0xffffffff


	//   ....[52]....
        /*0168*/ 	.word	0xffffffff


	//   ....[53]....
        /*016c*/ 	.word	0xffffffff


	//   ....[54]....
        /*0170*/ 	.word	0xffffffff


	//   ....[55]....
        /*0174*/ 	.word	0xffffffff


	//   ....[56]....
        /*0178*/ 	.word	0xffffffff


	//   ....[57]....
        /*017c*/ 	.word	0xffffffff


	//   ....[58]....
        /*0180*/ 	.word	0xffffffff


	//   ....[59]....
        /*0184*/ 	.word	0xffffffff


	//   ....[60]....
        /*0188*/ 	.word	0xffffffff


	//   ....[61]....
        /*018c*/ 	.word	0xffffffff


	//   ....[62]....
        /*0190*/ 	.word	0xffffffff


	//   ....[63]....
        /*0194*/ 	.word	0xffffffff


	//   ....[64]....
        /*0198*/ 	.word	0xffffffff


	//   ....[65]....
        /*019c*/ 	.word	0xffffffff


	//   ....[66]....
        /*01a0*/ 	.word	0xffffffff


	//   ....[67]....
        /*01a4*/ 	.word	0xffffffff


	//   ....[68]....
        /*01a8*/ 	.word	0xffffffff


	//   ....[69]....
        /*01ac*/ 	.word	0xffffffff


	//   ....[70]....
        /*01b0*/ 	.word	0xffffffff


	//   ....[71]....
        /*01b4*/ 	.word	0xffffffff


	//   ....[72]....
        /*01b8*/ 	.word	0xffffffff


	//   ....[73]....
        /*01bc*/ 	.word	0xffffffff


	//   ....[74]....
        /*01c0*/ 	.word	0xffffffff


	//   ....[75]....
        /*01c4*/ 	.word	0xffffffff


	//   ....[76]....
        /*01c8*/ 	.word	0xffffffff


	//   ....[77]....
        /*01cc*/ 	.word	0xffffffff


	//   ....[78]....
        /*01d0*/ 	.word	0xffffffff


	//   ....[79]....
        /*01d4*/ 	.word	0xffffffff


	//   ....[80]....
        /*01d8*/ 	.word	0xffffffff


	//   ....[81]....
        /*01dc*/ 	.word	0xffffffff


	//   ....[82]....
        /*01e0*/ 	.word	0xffffffff


	//   ....[83]....
        /*01e4*/ 	.word	0xffffffff


	//   ....[84]....
        /*01e8*/ 	.word	0xffffffff


	//   ....[85]....
        /*01ec*/ 	.word	0xffffffff


	//   ....[86]....
        /*01f0*/ 	.word	0xffffffff


	//   ....[87]....
        /*01f4*/ 	.word	0xffffffff


	//   ....[88]....
        /*01f8*/ 	.word	0xffffffff


	//   ....[89]....
        /*01fc*/ 	.word	0xffffffff


	//   ....[90]....
        /*0200*/ 	.word	0xffffffff


	//   ....[91]....
        /*0204*/ 	.word	0xffffffff


	//   ....[92]....
        /*0208*/ 	.word	0xffffffff


	//   ....[93]....
        /*020c*/ 	.word	0xffffffff


	//   ....[94]....
        /*0210*/ 	.word	0xffffffff


	//   ....[95]....
        /*0214*/ 	.word	0xffffffff


	//   ....[96]....
        /*0218*/ 	.word	0xffffffff


	//   ....[97]....
        /*021c*/ 	.word	0xffffffff


	//   ....[98]....
        /*0220*/ 	.word	0xffffffff


	//   ....[99]....
        /*0224*/ 	.word	0xffffffff


	//   ....[100]....
        /*0228*/ 	.word	0xffffffff


	//   ....[101]....
        /*022c*/ 	.word	0xffffffff


	//   ....[102]....
        /*0230*/ 	.word	0xffffffff


	//   ....[103]....
        /*0234*/ 	.word	0xffffffff


	//   ....[104]....
        /*0238*/ 	.word	0xffffffff


	//   ....[105]....
        /*023c*/ 	.word	0xffffffff


	//   ....[106]....
        /*0240*/ 	.word	0xffffffff


	//   ....[107]....
        /*0244*/ 	.word	0xffffffff


	//   ....[108]....
        /*0248*/ 	.word	0xffffffff


	//   ....[109]....
        /*024c*/ 	.word	0xffffffff


	//   ....[110]....
        /*0250*/ 	.word	0xffffffff


	//   ....[111]....
        /*0254*/ 	.word	0xffffffff


	//   ....[112]....
        /*0258*/ 	.word	0xffffffff


	//   ....[113]....
        /*025c*/ 	.word	0xffffffff


	//   ....[114]....
        /*0260*/ 	.word	0x0500000f


	//   ....[115]....
        /*0264*/ 	.word	0x0500000f


	//   ....[116]....
        /*0268*/ 	.word	0x0500000f


	//   ....[117]....
        /*026c*/ 	.word	0x0500000f


	//   ....[118]....
        /*0270*/ 	.word	0x0500000f


	//   ....[119]....
        /*0274*/ 	.word	0x0500000f


	//   ....[120]....
        /*0278*/ 	.word	0x0500000f


	//   ....[121]....
        /*027c*/ 	.word	0x0500000f


	//   ....[122]....
        /*0280*/ 	.word	0x0500000f


	//   ....[123]....
        /*0284*/ 	.word	0x0500000f


	//   ....[124]....
        /*0288*/ 	.word	0x0500000f


	//   ....[125]....
        /*028c*/ 	.word	0x0500000f


	//   ....[126]....
        /*0290*/ 	.word	0x0500000f


	//   ....[127]....
        /*0294*/ 	.word	0x0500000f


	//   ....[128]....
        /*0298*/ 	.word	0x0500000f


	//   ....[129]....
        /*029c*/ 	.word	0x0500000f


	//   ....[130]....
        /*02a0*/ 	.word	0x0500000f


	//   ....[131]....
        /*02a4*/ 	.word	0x0500000f


	//   ....[132]....
        /*02a8*/ 	.word	0x0500000f


	//   ....[133]....
        /*02ac*/ 	.word	0x0500000f


	//   ....[134]....
        /*02b0*/ 	.word	0x0500000f


	//   ....[135]....
        /*02b4*/ 	.word	0x0500000f


	//   ....[136]....
        /*02b8*/ 	.word	0x0500000f


	//   ....[137]....
        /*02bc*/ 	.word	0x0500000f


	//   ....[138]....
        /*02c0*/ 	.word	0x0500000f


	//   ....[139]....
        /*02c4*/ 	.word	0x0500000f


	//   ....[140]....
        /*02c8*/ 	.word	0x0500000f


	//   ....[141]....
        /*02cc*/ 	.word	0x0500000f


	//   ....[142]....
        /*02d0*/ 	.word	0x0500000f


	//   ....[143]....
        /*02d4*/ 	.word	0x0500000f


	//   ....[144]....
        /*02d8*/ 	.word	0x0500000f


	//   ....[145]....
        /*02dc*/ 	.word	0x0500000f


	//   ....[146]....
        /*02e0*/ 	.word	0x0500000f


	//   ....[147]....
        /*02e4*/ 	.word	0x0500000f


	//   ....[148]....
        /*02e8*/ 	.word	0x0500000f


	//   ....[149]....
        /*02ec*/ 	.word	0x0500000f


	//   ....[150]....
        /*02f0*/ 	.word	0x0500000f


	//   ....[151]....
        /*02f4*/ 	.word	0x0500000f


	//   ....[152]....
        /*02f8*/ 	.word	0x0500000f


	//   ....[153]....
        /*02fc*/ 	.word	0x0500000f


	//   ....[154]....
        /*0300*/ 	.word	0x0500000f


	//   ....[155]....
        /*0304*/ 	.word	0x0500000f


	//   ....[156]....
        /*0308*/ 	.word	0x0500000f


	//   ....[157]....
        /*030c*/ 	.word	0x0500000f


	//   ....[158]....
        /*0310*/ 	.word	0x0500000f


	//   ....[159]....
        /*0314*/ 	.word	0x0500000f


	//   ....[160]....
        /*0318*/ 	.word	0x0500000f


	//   ....[161]....
        /*031c*/ 	.word	0x0500000f


	//   ....[162]....
        /*0320*/ 	.word	0x0500000f


	//   ....[163]....
        /*0324*/ 	.word	0x0500000f


	//   ....[164]....
        /*0328*/ 	.word	0x0500000f


	//   ....[165]....
        /*032c*/ 	.word	0x0500000f


	//   ....[166]....
        /*0330*/ 	.word	0x0500000f


	//   ....[167]....
        /*0334*/ 	.word	0x0500000f


	//   ....[168]....
        /*0338*/ 	.word	0x0500000f


	//   ....[169]....
        /*033c*/ 	.word	0x0500000f


	//   ....[170]....
        /*0340*/ 	.word	0x0500000f


	//   ....[171]....
        /*0344*/ 	.word	0x0500000f


	//   ....[172]....
        /*0348*/ 	.word	0x0500000f


	//   ....[173]....
        /*034c*/ 	.word	0x0500000f


	//   ....[174]....
        /*0350*/ 	.word	0x0500000f


	//   ....[175]....
        /*0354*/ 	.word	0x0500000f


	//   ....[176]....
        /*0358*/ 	.word	0x0500000f


	//   ....[177]....
        /*035c*/ 	.word	0x0500000f


	//   ....[178]....
        /*0360*/ 	.word	0x0500000f


	//   ....[179]....
        /*0364*/ 	.word	0x0500000f


	//   ....[180]....
        /*0368*/ 	.word	0x0500000f


	//----- nvinfo : EIATTR_COOP_GROUP_INSTR_OFFSETS
	.align		4
.L_497:
        /*036c*/ 	.byte	0x04, 0x28
        /*036e*/ 	.short	(.L_499 - .L_498)


	//   ....[0]....
.L_498:
        /*0370*/ 	.word	0x00000080


	//   ....[1]....
        /*0374*/ 	.word	0x00000090


	//   ....[2]....
        /*0378*/ 	.word	0x000002d0


	//   ....[3]....
        /*037c*/ 	.word	0x00000430


	//   ....[4]....
        /*0380*/ 	.word	0x00000550


	//   ....[5]....
        /*0384*/ 	.word	0x000006b0


	//   ....[6]....
        /*0388*/ 	.word	0x00001610


	//   ....[7]....
        /*038c*/ 	.word	0x00001cd0


	//   ....[8]....
        /*0390*/ 	.word	0x00001cf0


	//   ....[9]....
        /*0394*/ 	.word	0x00002210


	//   ....[10]....
        /*0398*/ 	.word	0x00002310


	//   ....[11]....
        /*039c*/ 	.word	0x00002940


	//   ....[12]....
        /*03a0*/ 	.word	0x000029b0


	//   ....[13]....
        /*03a4*/ 	.word	0x00003a00


	//   ....[14]....
        /*03a8*/ 	.word	0x00003ee0


	//   ....[15]....
        /*03ac*/ 	.word	0x00003f00


	//   ....[16]....
        /*03b0*/ 	.word	0x00003f80


	//   ....[17]....
        /*03b4*/ 	.word	0x00004560


	//   ....[18]....
        /*03b8*/ 	.word	0x00004620


	//   ....[19]....
        /*03bc*/ 	.word	0x00005ff0


	//   ....[20]....
        /*03c0*/ 	.word	0x00006020


	//   ....[21]....
        /*03c4*/ 	.word	0x00006480


	//   ....[22]....
        /*03c8*/ 	.word	0x00006650


	//   ....[23]....
        /*03cc*/ 	.word	0x00007860


	//   ....[24]....
        /*03d0*/ 	.word	0x000078e0


	//   ....[25]....
        /*03d4*/ 	.word	0x00007950


	//   ....[26]....
        /*03d8*/ 	.word	0x00007980


	//   ....[27]....
        /*03dc*/ 	.word	0x00009380


	//   ....[28]....
        /*03e0*/ 	.word	0x000093b0


	//   ....[29]....
        /*03e4*/ 	.word	0x00009420


	//   ....[30]....
        /*03e8*/ 	.word	0x00009450


	//   ....[31]....
        /*03ec*/ 	.word	0x00009aa0


	//   ....[32]....
        /*03f0*/ 	.word	0x00009ad0


	//   ....[33]....
        /*03f4*/ 	.word	0x00009c20


	//   ....[34]....
        /*03f8*/ 	.word	0x00009c40


	//   ....[35]....
        /*03fc*/ 	.word	0x00009d80


	//   ....[36]....
        /*0400*/ 	.word	0x00009da0


	//   ....[37]....
        /*0404*/ 	.word	0x00009ef0


	//   ....[38]....
        /*0408*/ 	.word	0x00009f10


	//   ....[39]....
        /*040c*/ 	.word	0x0000a610


	//   ....[40]....
        /*0410*/ 	.word	0x0000a640


	//   ....[41]....
        /*0414*/ 	.word	0x0000a790


	//   ....[42]....
        /*0418*/ 	.word	0x0000a7b0


	//   ....[43]....
        /*041c*/ 	.word	0x0000a8f0


	//   ....[44]....
        /*0420*/ 	.word	0x0000a910


	//   ....[45]....
        /*0424*/ 	.word	0x0000aa60


	//   ....[46]....
        /*0428*/ 	.word	0x0000aa80


	//   ....[47]....
        /*042c*/ 	.word	0x0000ac90


	//   ....[48]....
        /*0430*/ 	.word	0x0000c040


	//   ....[49]....
        /*0434*/ 	.word	0x0000c060


	//   ....[50]....
        /*0438*/ 	.word	0x0000c070


	//   ....[51]....
        /*043c*/ 	.word	0x0000c0b0


	//   ....[52]....
        /*0440*/ 	.word	0x0000c100


	//   ....[53]....
        /*0444*/ 	.word	0x0000c120


	//   ....[54]....
        /*0448*/ 	.word	0x0000c170


	//   ....[55]....
        /*044c*/ 	.word	0x0000c190


	//   ....[56]....
        /*0450*/ 	.word	0x0000c1e0


	//   ....[57]....
        /*0454*/ 	.word	0x0000c200


	//   ....[58]....
        /*0458*/ 	.word	0x0000c230


	//   ....[59]....
        /*045c*/ 	.word	0x0000c260


	//   ....[60]....
        /*0460*/ 	.word	0x0000c8a0


	//   ....[61]....
        /*0464*/ 	.word	0x0000c8c0


	//   ....[62]....
        /*0468*/ 	.word	0x0000c8e0


	//   ....[63]....
        /*046c*/ 	.word	0x0000c940


	//   ....[64]....
        /*0470*/ 	.word	0x0000c990


	//   ....[65]....
        /*0474*/ 	.word	0x0000c9b0


	//   ....[66]....
        /*0478*/ 	.word	0x0000ca00


	//   ....[67]....
        /*047c*/ 	.word	0x0000ca20


	//   ....[68]....
        /*0480*/ 	.word	0x0000ca70


	//   ....[69]....
        /*0484*/ 	.word	0x0000ca90


	//   ....[70]....
        /*0488*/ 	.word	0x0000cae0


	//   ....[71]....
        /*048c*/ 	.word	0x0000cb00


	//   ....[72]....
        /*0490*/ 	.word	0x0000cb50


	//   ....[73]....
        /*0494*/ 	.word	0x0000cb70


	//   ....[74]....
        /*0498*/ 	.word	0x0000cba0


	//   ....[75]....
        /*049c*/ 	.word	0x0000cbc0


	//   ....[76]....
        /*04a0*/ 	.word	0x0000cff0


	//   ....[77]....
        /*04a4*/ 	.word	0x0000d040


	//   ....[78]....
        /*04a8*/ 	.word	0x0000d060


	//   ....[79]....
        /*04ac*/ 	.word	0x0000d130


	//   ....[80]....
        /*04b0*/ 	.word	0x0000d140


	//   ....[81]....
        /*04b4*/ 	.word	0x0000d170


	//   ....[82]....
        /*04b8*/ 	.word	0x0000d200


	//   ....[83]....
        /*04bc*/ 	.word	0x0000d2a0


	//   ....[84]....
        /*04c0*/ 	.word	0x0000d2c0


	//   ....[85]....
        /*04c4*/ 	.word	0x0000d360


	//   ....[86]....
        /*04c8*/ 	.word	0x0000d380


	//   ....[87]....
        /*04cc*/ 	.word	0x0000d390


	//   ....[88]....
        /*04d0*/ 	.word	0x0000dab0


	//   ....[89]....
        /*04d4*/ 	.word	0x0000dad0


	//   ....[90]....
        /*04d8*/ 	.word	0x0000dae0


	//   ....[91]....
        /*04dc*/ 	.word	0x0000daf0


	//   ....[92]....
        /*04e0*/ 	.word	0x0000db10


	//   ....[93]....
        /*04e4*/ 	.word	0x0000db70


	//   ....[94]....
        /*04e8*/ 	.word	0x0000db90


	//   ....[95]....
        /*04ec*/ 	.word	0x0000dba0


	//   ....[96]....
        /*04f0*/ 	.word	0x0000dbe0


	//   ....[97]....
        /*04f4*/ 	.word	0x0000dc10


	//   ....[98]....
        /*04f8*/ 	.word	0x0000dc20


	//   ....[99]....
        /*04fc*/ 	.word	0x0000dc40


	//   ....[100]....
        /*0500*/ 	.word	0x0000dfa0


	//   ....[101]....
        /*0504*/ 	.word	0x0000dfc0


	//   ....[102]....
        /*0508*/ 	.word	0x0000dfd0


	//   ....[103]....
        /*050c*/ 	.word	0x0000dfe0


	//   ....[104]....
        /*0510*/ 	.word	0x0000dff0


	//   ....[105]....
        /*0514*/ 	.word	0x0000e010


	//   ....[106]....
        /*0518*/ 	.word	0x0000e080


	//   ....[107]....
        /*051c*/ 	.word	0x0000e0a0


	//   ....[108]....
        /*0520*/ 	.word	0x0000e100


	//   ....[109]....
        /*0524*/ 	.word	0x0000e110


	//   ....[110]....
        /*0528*/ 	.word	0x0000e180


	//   ....[111]....
        /*052c*/ 	.word	0x0000e1f0


	//   ....[112]....
        /*0530*/ 	.word	0x0000e630


	//   ....[113]....
        /*0534*/ 	.word	0x0000e810


	//   ....[114]....
        /*0538*/ 	.word	0x0000edb0


	//   ....[115]....
        /*053c*/ 	.word	0x0000ee90


	//   ....[116]....
        /*0540*/ 	.word	0x0000ef30


	//   ....[117]....
        /*0544*/ 	.word	0x0000efb0


	//   ....[118]....
        /*0548*/ 	.word	0x0000f060


	//   ....[119]....
        /*054c*/ 	.word	0x0000f0c0


	//   ....[120]....
        /*0550*/ 	.word	0x0000f180


	//   ....[121]....
        /*0554*/ 	.word	0x0000f1e0


	//   ....[122]....
        /*0558*/ 	.word	0x0000f2a0


	//   ....[123]....
        /*055c*/ 	.word	0x0000f300


	//   ....[124]....
        /*0560*/ 	.word	0x0000f3c0


	//   ....[125]....
        /*0564*/ 	.word	0x0000f420


	//   ....[126]....
        /*0568*/ 	.word	0x0000f4c0


	//   ....[127]....
        /*056c*/ 	.word	0x0000f550


	//   ....[128]....
        /*0570*/ 	.word	0x0000f5d0


	//   ....[129]....
        /*0574*/ 	.word	0x0000f650


	//   ....[130]....
        /*0578*/ 	.word	0x0000f6f0


	//   ....[131]....
        /*057c*/ 	.word	0x0000f750


	//   ....[132]....
        /*0580*/ 	.word	0x0000f810


	//   ....[133]....
        /*0584*/ 	.word	0x0000f870


	//   ....[134]....
        /*0588*/ 	.word	0x0000f930


	//   ....[135]....
        /*058c*/ 	.word	0x0000f990


	//   ....[136]....
        /*0590*/ 	.word	0x0000fa50


	//   ....[137]....
        /*0594*/ 	.word	0x0000fab0


	//   ....[138]....
        /*0598*/ 	.word	0x0000fb70


	//   ....[139]....
        /*059c*/ 	.word	0x0000fbd0


	//   ....[140]....
        /*05a0*/ 	.word	0x0000fc90


	//   ....[141]....
        /*05a4*/ 	.word	0x0000fcf0


	//   ....[142]....
        /*05a8*/ 	.word	0x0000fd90


	//   ....[143]....
        /*05ac*/ 	.word	0x0000fec0


	//   ....[144]....
        /*05b0*/ 	.word	0x0000ff90


	//   ....[145]....
        /*05b4*/ 	.word	0x00010020


	//   ....[146]....
        /*05b8*/ 	.word	0x00010150


	//   ....[147]....
        /*05bc*/ 	.word	0x000101b0


	//   ....[148]....
        /*05c0*/ 	.word	0x000102c0


	//   ....[149]....
        /*05c4*/ 	.word	0x00010320


	//   ....[150]....
        /*05c8*/ 	.word	0x00010430


	//   ....[151]....
        /*05cc*/ 	.word	0x00010490


	//   ....[152]....
        /*05d0*/ 	.word	0x000105a0


	//   ....[153]....
        /*05d4*/ 	.word	0x00010600


	//   ....[154]....
        /*05d8*/ 	.word	0x000106c0


	//   ....[155]....
        /*05dc*/ 	.word	0x00010820


	//   ....[156]....
        /*05e0*/ 	.word	0x000108c0


	//   ....[157]....
        /*05e4*/ 	.word	0x00010920


	//   ....[158]....
        /*05e8*/ 	.word	0x000109c0


	//   ....[159]....
        /*05ec*/ 	.word	0x00010a20


	//   ....[160]....
        /*05f0*/ 	.word	0x00010ad0


	//   ....[161]....
        /*05f4*/ 	.word	0x00010b30


	//   ....[162]....
        /*05f8*/ 	.word	0x00010bd0


	//   ....[163]....
        /*05fc*/ 	.word	0x00010c30


	//   ....[164]....
        /*0600*/ 	.word	0x00010cd0


	//   ....[165]....
        /*0604*/ 	.word	0x00010d30


	//   ....[166]....
        /*0608*/ 	.word	0x00010dd0


	//   ....[167]....
        /*060c*/ 	.word	0x00010eb0


	//   ....[168]....
        /*0610*/ 	.word	0x00010f50


	//   ....[169]....
        /*0614*/ 	.word	0x00010fb0


	//   ....[170]....
        /*0618*/ 	.word	0x00011080


	//   ....[171]....
        /*061c*/ 	.word	0x000110e0


	//   ....[172]....
        /*0620*/ 	.word	0x000111b0


	//   ....[173]....
        /*0624*/ 	.word	0x00011210


	//   ....[174]....
        /*0628*/ 	.word	0x000112e0


	//   ....[175]....
        /*062c*/ 	.word	0x00011340


	//   ....[176]....
        /*0630*/ 	.word	0x00011410


	//   ....[177]....
        /*0634*/ 	.word	0x00011470


	//   ....[178]....
        /*0638*/ 	.word	0x00011540


	//   ....[179]....
        /*063c*/ 	.word	0x000115d0


	//   ....[180]....
        /*0640*/ 	.word	0x000116f0


	//----- nvinfo : EIATTR_REG_RECONFIG
	.align		4
.L_499:
        /*0644*/ 	.byte	0x01, 0x54
	.zero		2


	//----- nvinfo : EIATTR_SYSCALL_OFFSETS
	.align		4
        /*0648*/ 	.byte	0x04, 0x46
        /*064a*/ 	.short	(.L_501 - .L_500)


	//   ....[0]....
.L_500:
        /*064c*/ 	.word	0x000017f0


	//   ....[1]....
        /*0650*/ 	.word	0x0000b7e0


	//   ....[2]....
        /*0654*/ 	.word	0x0000b930


	//   ....[3]....
        /*0658*/ 	.word	0x0000ba20


	//   ....[4]....
        /*065c*/ 	.word	0x0000c540


	//----- nvinfo : EIATTR_MBARRIER_INSTR_OFFSETS
	.align		4
.L_501:
        /*0660*/ 	.byte	0x04, 0x39
        /*0662*/ 	.short	(.L_503 - .L_502)


	//   ....[0]....
.L_502:
        /*0664*/ 	.word	0x00000180
        /*0668*/ 	.word	0x000000ff
        /*066c*/ 	.word	0x00022800
        /*0670*/ 	.short	0x0100
        /*0672*/ 	.byte	0x08
	.zero		1


	//   ....[1]....
        /*0674*/ 	.word	0x00000190
        /*0678*/ 	.word	0x000000ff
        /*067c*/ 	.word	0x00022820
        /*0680*/ 	.short	0x0100
        /*0682*/ 	.byte	0x08
	.zero		1


	//   ....[2]....
        /*0684*/ 	.word	0x00000280
        /*0688*/ 	.word	0x000000ff
        /*068c*/ 	.word	0x00022830
        /*0690*/ 	.short	0x0100
        /*0692*/ 	.byte	0x08
	.zero		1


	//   ....[3]....
        /*0694*/ 	.word	0x00000290
        /*0698*/ 	.word	0x000000ff
        /*069c*/ 	.word	0x00022840
        /*06a0*/ 	.short	0x0100
        /*06a2*/ 	.byte	0x08
	.zero		1


	//   ....[4]....
        /*06a4*/ 	.word	0x000002a0
        /*06a8*/ 	.word	0x000000ff
        /*06ac*/ 	.word	0x00022838
        /*06b0*/ 	.short	0x0100
        /*06b2*/ 	.byte	0x08
	.zero		1


	//   ....[5]....
        /*06b4*/ 	.word	0x000002b0
        /*06b8*/ 	.word	0x000000ff
        /*06bc*/ 	.word	0x00022848
        /*06c0*/ 	.short	0x0100
        /*06c2*/ 	.byte	0x08
	.zero		1


	//   ....[6]....
        /*06c4*/ 	.word	0x000003e0
        /*06c8*/ 	.word	0x000000ff
        /*06cc*/ 	.word	0x00022850
        /*06d0*/ 	.short	0x0100
        /*06d2*/ 	.byte	0x08
	.zero		1


	//   ....[7]....
        /*06d4*/ 	.word	0x000003f0
        /*06d8*/ 	.word	0x000000ff
        /*06dc*/ 	.word	0x00022860
        /*06e0*/ 	.short	0x0100
        /*06e2*/ 	.byte	0x08
	.zero		1


	//   ....[8]....
        /*06e4*/ 	.word	0x00000400
        /*06e8*/ 	.word	0x000000ff
        /*06ec*/ 	.word	0x00022858
        /*06f0*/ 	.short	0x0100
        /*06f2*/ 	.byte	0x08
	.zero		1


	//   ....[9]....
        /*06f4*/ 	.word	0x00000410
        /*06f8*/ 	.word	0x000000ff
        /*06fc*/ 	.word	0x00022868
        /*0700*/ 	.short	0x0100
        /*0702*/ 	.byte	0x08
	.zero		1


	//   ....[10]....
        /*0704*/ 	.word	0x00000500
        /*0708*/ 	.word	0x000000ff
        /*070c*/ 	.word	0x00022870
        /*0710*/ 	.short	0x0100
        /*0712*/ 	.byte	0x06
	.zero		1


	//   ....[11]....
        /*0714*/ 	.word	0x00000510
        /*0718*/ 	.word	0x000000ff
        /*071c*/ 	.word	0x00022880
        /*0720*/ 	.short	0x0100
        /*0722*/ 	.byte	0x06
	.zero		1


	//   ....[12]....
        /*0724*/ 	.word	0x00000520
        /*0728*/ 	.word	0x000000ff
        /*072c*/ 	.word	0x00022878
        /*0730*/ 	.short	0x0100
        /*0732*/ 	.byte	0x06
	.zero		1


	//   ....[13]....
        /*0734*/ 	.word	0x00000530
        /*0738*/ 	.word	0x000000ff
        /*073c*/ 	.word	0x00022888
        /*0740*/ 	.short	0x0100
        /*0742*/ 	.byte	0x06
	.zero		1


	//   ....[14]....
        /*0744*/ 	.word	0x00000660
        /*0748*/ 	.word	0x000000ff
        /*074c*/ 	.word	0x00022890
        /*0750*/ 	.short	0x0100
        /*0752*/ 	.byte	0x08
	.zero		1


	//   ....[15]....
        /*0754*/ 	.word	0x00000670
        /*0758*/ 	.word	0x000000ff
        /*075c*/ 	.word	0x000228a0
        /*0760*/ 	.short	0x0100
        /*0762*/ 	.byte	0x08
	.zero		1


	//   ....[16]....
        /*0764*/ 	.word	0x00000680
        /*0768*/ 	.word	0x000000ff
        /*076c*/ 	.word	0x00022898
        /*0770*/ 	.short	0x0100
        /*0772*/ 	.byte	0x08
	.zero		1


	//   ....[17]....
        /*0774*/ 	.word	0x00000690
        /*0778*/ 	.word	0x000000ff
        /*077c*/ 	.word	0x000228a8
        /*0780*/ 	.short	0x0100
        /*0782*/ 	.byte	0x08
	.zero		1


	//   ....[18]....
        /*0784*/ 	.word	0x000007d0
        /*0788*/ 	.word	0x000000ff
        /*078c*/ 	.word	0x000228b0
        /*0790*/ 	.short	0x0100
        /*0792*/ 	.byte	0x08
	.zero		1


	//   ....[19]....
        /*0794*/ 	.word	0x000007e0
        /*0798*/ 	.word	0x000000ff
        /*079c*/ 	.word	0x000228c0
        /*07a0*/ 	.short	0x0100
        /*07a2*/ 	.byte	0x08
	.zero		1


	//   ....[20]....
        /*07a4*/ 	.word	0x000007f0
        /*07a8*/ 	.word	0x000000ff
        /*07ac*/ 	.word	0x000228b8
        /*07b0*/ 	.short	0x0100
        /*07b2*/ 	.byte	0x08
	.zero		1


	//   ....[21]....
        /*07b4*/ 	.word	0x00000800
        /*07b8*/ 	.word	0x000000ff
        /*07bc*/ 	.word	0x000228c8
        /*07c0*/ 	.short	0x0100
        /*07c2*/ 	.byte	0x08
	.zero		1


	//   ....[22]....
        /*07c4*/ 	.word	0x00001860
        /*07c8*/ 	.word	0x000000ff
        /*07cc*/ 	.word	0x00022800
        /*07d0*/ 	.short	0x010a
        /*07d2*/ 	.byte	0x2f
	.zero		1


	//   ....[23]....
        /*07d4*/ 	.word	0x00001930
        /*07d8*/ 	.word	0x000000ff
        /*07dc*/ 	.word	0x00022830
        /*07e0*/ 	.short	0x010a
        /*07e2*/ 	.byte	0x16
	.zero		1


	//   ....[24]....
        /*07e4*/ 	.word	0x00001970
        /*07e8*/ 	.word	0x000000ff
        /*07ec*/ 	.word	0x00022830
        /*07f0*/ 	.short	0x010a
        /*07f2*/ 	.byte	0x16
	.zero		1


	//   ....[25]....
        /*07f4*/ 	.word	0x00001d50
        /*07f8*/ 	.word	0x000000ff
        /*07fc*/ 	.word	0x00000000
        /*0800*/ 	.short	0x0101
        /*0802*/ 	.byte	0x06
	.zero		1


	//   ....[26]....
        /*0804*/ 	.word	0x000031c0
        /*0808*/ 	.word	0x000000ff
        /*080c*/ 	.word	0x00022850
        /*0810*/ 	.short	0x010a
        /*0812*/ 	.byte	0x16
	.zero		1


	//   ....[27]....
        /*0814*/ 	.word	0x00003200
        /*0818*/ 	.word	0x000000ff
        /*081c*/ 	.word	0x00022850
        /*0820*/ 	.short	0x010a
        /*0822*/ 	.byte	0x16
	.zero		1


	//   ....[28]....
        /*0824*/ 	.word	0x000035c0
        /*0828*/ 	.word	0x000000ff
        /*082c*/ 	.word	0x00000000
        /*0830*/ 	.short	0x0101
        /*0832*/ 	.byte	0x16
	.zero		1


	//   ....[29]....
        /*0834*/ 	.word	0x00003730
        /*0838*/ 	.word	0x000000ff
        /*083c*/ 	.word	0x00022830
        /*0840*/ 	.short	0x010a
        /*0842*/ 	.byte	0x1a
	.zero		1


	//   ....[30]....
        /*0844*/ 	.word	0x00003770
        /*0848*/ 	.word	0x000000ff
        /*084c*/ 	.word	0x00022830
        /*0850*/ 	.short	0x010a
        /*0852*/ 	.byte	0x1a
	.zero		1


	//   ....[31]....
        /*0854*/ 	.word	0x00003a50
        /*0858*/ 	.word	0x000000ff
        /*085c*/ 	.word	0x00000000
        /*0860*/ 	.short	0x0101
        /*0862*/ 	.byte	0x06
	.zero		1


	//   ....[32]....
        /*0864*/ 	.word	0x00005790
        /*0868*/ 	.word	0x000000ff
        /*086c*/ 	.word	0x00022850
        /*0870*/ 	.short	0x010a
        /*0872*/ 	.byte	0x1a
	.zero		1


	//   ....[33]....
        /*0874*/ 	.word	0x000057e0
        /*0878*/ 	.word	0x000000ff
        /*087c*/ 	.word	0x00022850
        /*0880*/ 	.short	0x010a
        /*0882*/ 	.byte	0x1a
	.zero		1


	//   ....[34]....
        /*0884*/ 	.word	0x00005ae0
        /*0888*/ 	.word	0x000000ff
        /*088c*/ 	.word	0x00000000
        /*0890*/ 	.short	0x0101
        /*0892*/ 	.byte	0x1a
	.zero		1


	//   ....[35]....
        /*0894*/ 	.word	0x00005c20
        /*0898*/ 	.word	0x000000ff
        /*089c*/ 	.word	0x00022830
        /*08a0*/ 	.short	0x010a
        /*08a2*/ 	.byte	0x19
	.zero		1


	//   ....[36]....
        /*08a4*/ 	.word	0x00005c60
        /*08a8*/ 	.word	0x000000ff
        /*08ac*/ 	.word	0x00022830
        /*08b0*/ 	.short	0x010a
        /*08b2*/ 	.byte	0x19
	.zero		1


	//   ....[37]....
        /*08b4*/ 	.word	0x00005eb0
        /*08b8*/ 	.word	0x000000ff
        /*08bc*/ 	.word	0x00000000
        /*08c0*/ 	.short	0x0101
        /*08c2*/ 	.byte	0x06
	.zero		1


	//   ....[38]....
        /*08c4*/ 	.word	0x00007500
        /*08c8*/ 	.word	0x000000ff
        /*08cc*/ 	.word	0x00022850
        /*08d0*/ 	.short	0x010a
        /*08d2*/ 	.byte	0x19
	.zero		1


	//   ....[39]....
        /*08d4*/ 	.word	0x00007550
        /*08d8*/ 	.word	0x000000ff
        /*08dc*/ 	.word	0x00022850
        /*08e0*/ 	.short	0x010a
        /*08e2*/ 	.byte	0x19
	.zero		1


	//   ....[40]....
        /*08e4*/ 	.word	0x00007840
        /*08e8*/ 	.word	0x000000ff
        /*08ec*/ 	.word	0x00000000
        /*08f0*/ 	.short	0x0101
        /*08f2*/ 	.byte	0x19
	.zero		1


	//   ....[41]....
        /*08f4*/ 	.word	0x00009ae0
        /*08f8*/ 	.word	0x000000ff
        /*08fc*/ 	.word	0x00000000
        /*0900*/ 	.short	0x0101
        /*0902*/ 	.byte	0x05
	.zero		1


	//   ....[42]....
        /*0904*/ 	.word	0x0000be20
        /*0908*/ 	.word	0x00000016
        /*090c*/ 	.word	0x00022840
        /*0910*/ 	.short	0x010a
        /*0912*/ 	.byte	0x3f
	.zero		1


	//   ....[43]....
        /*0914*/ 	.word	0x0000c320
        /*0918*/ 	.word	0x00000016
        /*091c*/ 	.word	0x00022830
        /*0920*/ 	.short	0x0107
        /*0922*/ 	.byte	0x3f
	.zero		1


	//   ....[44]....
        /*0924*/ 	.word	0x0000c3f0
        /*0928*/ 	.word	0x00000016
        /*092c*/ 	.word	0x00022830
        /*0930*/ 	.short	0x0101
        /*0932*/ 	.byte	0x3f
	.zero		1


	//   ....[45]....
        /*0934*/ 	.word	0x0000cc80
        /*0938*/ 	.word	0x00000010
        /*093c*/ 	.word	0x00022800
        /*0940*/ 	.short	0x0107
        /*0942*/ 	.byte	0x3f
	.zero		1


	//   ....[46]....
        /*0944*/ 	.word	0x0000cd70
        /*0948*/ 	.word	0x00000010
        /*094c*/ 	.word	0x00022800
        /*0950*/ 	.short	0x0101
        /*0952*/ 	.byte	0x3f
	.zero		1


	//   ....[47]....
        /*0954*/ 	.word	0x0000cd90
        /*0958*/ 	.word	0x00000010
        /*095c*/ 	.word	0x00022820
        /*0960*/ 	.short	0x010a
        /*0962*/ 	.byte	0x3f
	.zero		1


	//   ....[48]....
        /*0964*/ 	.word	0x0000ce20
        /*0968*/ 	.word	0x00000016
        /*096c*/ 	.word	0x00022860
        /*0970*/ 	.short	0x010a
        /*0972*/ 	.byte	0x3f
	.zero		1


	//   ....[49]....
        /*0974*/ 	.word	0x0000d510
        /*0978*/ 	.word	0x00000016
        /*097c*/ 	.word	0x00022850
        /*0980*/ 	.short	0x0107
        /*0982*/ 	.byte	0x3f
	.zero		1


	//   ....[50]....
        /*0984*/ 	.word	0x0000d5e0
        /*0988*/ 	.word	0x00000016
        /*098c*/ 	.word	0x00022850
        /*0990*/ 	.short	0x0101
        /*0992*/ 	.byte	0x3f
	.zero		1


	//   ....[51]....
        /*0994*/ 	.word	0x0000d910
        /*0998*/ 	.word	0x0000000a
        /*099c*/ 	.word	0x00022840
        /*09a0*/ 	.short	0x010a
        /*09a2*/ 	.byte	0x3f
	.zero		1


	//   ....[52]....
        /*09a4*/ 	.word	0x0000dce0
        /*09a8*/ 	.word	0x0000000a
        /*09ac*/ 	.word	0x00022830
        /*09b0*/ 	.short	0x0107
        /*09b2*/ 	.byte	0x3f
	.zero		1


	//   ....[53]....
        /*09b4*/ 	.word	0x0000dda0
        /*09b8*/ 	.word	0x0000000a
        /*09bc*/ 	.word	0x00022830
        /*09c0*/ 	.short	0x0101
        /*09c2*/ 	.byte	0x3f
	.zero		1


	//   ....[54]....
        /*09c4*/ 	.word	0x0000ddd0
        /*09c8*/ 	.word	0x0000000a
        /*09cc*/ 	.word	0x00022860
        /*09d0*/ 	.short	0x010a
        /*09d2*/ 	.byte	0x3f
	.zero		1


	//   ....[55]....
        /*09d4*/ 	.word	0x0000e2f0
        /*09d8*/ 	.word	0x0000000a
        /*09dc*/ 	.word	0x00022850
        /*09e0*/ 	.short	0x0107
        /*09e2*/ 	.byte	0x3f
	.zero		1


	//   ....[56]....
        /*09e4*/ 	.word	0x0000e3b0
        /*09e8*/ 	.word	0x0000000a
        /*09ec*/ 	.word	0x00022850
        /*09f0*/ 	.short	0x0101
        /*09f2*/ 	.byte	0x3f
	.zero		1


	//   ....[57]....
        /*09f4*/ 	.word	0x0000e790
        /*09f8*/ 	.word	0x00000005
        /*09fc*/ 	.word	0x00022820
        /*0a00*/ 	.short	0x010a
        /*0a02*/ 	.byte	0x3f
	.zero		1


	//   ....[58]....
        /*0a04*/ 	.word	0x0000e910
        /*0a08*/ 	.word	0x00000003
        /*0a0c*/ 	.word	0x00022840
        /*0a10*/ 	.short	0x010a
        /*0a12*/ 	.byte	0x3f
	.zero		1


	//   ....[59]....
        /*0a14*/ 	.word	0x0000e9b0
        /*0a18*/ 	.word	0x00000005
        /*0a1c*/ 	.word	0x00022840
        /*0a20*/ 	.short	0x010a
        /*0a22*/ 	.byte	0x3f
	.zero		1


	//   ....[60]....
        /*0a24*/ 	.word	0x0000e9f0
        /*0a28*/ 	.word	0x00000003
        /*0a2c*/ 	.word	0x00022860
        /*0a30*/ 	.short	0x010a
        /*0a32*/ 	.byte	0x3f
	.zero		1


	//   ....[61]....
        /*0a34*/ 	.word	0x0000ea30
        /*0a38*/ 	.word	0x00000005
        /*0a3c*/ 	.word	0x00022860
        /*0a40*/ 	.short	0x010a
        /*0a42*/ 	.byte	0x3f
	.zero		1


	//   ....[62]....
        /*0a44*/ 	.word	0x0000eaa0
        /*0a48*/ 	.word	0x00000003
        /*0a4c*/ 	.word	0x00022800
        /*0a50*/ 	.short	0x010a
        /*0a52*/ 	.byte	0x3f
	.zero		1


	//   ....[63]....
        /*0a54*/ 	.word	0x0000eb00
        /*0a58*/ 	.word	0x00000003
        /*0a5c*/ 	.word	0x00022830
        /*0a60*/ 	.short	0x010a
        /*0a62*/ 	.byte	0x3f
	.zero		1


	//   ....[64]....
        /*0a64*/ 	.word	0x0000eb60
        /*0a68*/ 	.word	0x00000009
        /*0a6c*/ 	.word	0x00022850
        /*0a70*/ 	.short	0x010a
        /*0a72*/ 	.byte	0x3f
	.zero		1


	//   ....[65]....
        /*0a74*/ 	.word	0x0000ebc0
        /*0a78*/ 	.word	0x00000000
        /*0a7c*/ 	.word	0x00022830
        /*0a80*/ 	.short	0x010a
        /*0a82*/ 	.byte	0x3f
	.zero		1


	//   ....[66]....
        /*0a84*/ 	.word	0x0000ec20
        /*0a88*/ 	.word	0x0000000a
        /*0a8c*/ 	.word	0x00022850
        /*0a90*/ 	.short	0x010a
        /*0a92*/ 	.byte	0x3f
	.zero		1


	//   ....[67]....
        /*0a94*/ 	.word	0x0000ec80
        /*0a98*/ 	.word	0x00000000
        /*0a9c*/ 	.word	0x00022830
        /*0aa0*/ 	.short	0x010a
        /*0aa2*/ 	.byte	0x3f
	.zero		1


	//   ....[68]....
        /*0aa4*/ 	.word	0x0000ece0
        /*0aa8*/ 	.word	0x0000000a
        /*0aac*/ 	.word	0x00022850
        /*0ab0*/ 	.short	0x010a
        /*0ab2*/ 	.byte	0x3f
	.zero		1


	//   ....[69]....
        /*0ab4*/ 	.word	0x0000ede0
        /*0ab8*/ 	.word	0x00000016
        /*0abc*/ 	.word	0x00022840
        /*0ac0*/ 	.short	0x010a
        /*0ac2*/ 	.byte	0x3f
	.zero		1


	//   ....[70]....
        /*0ac4*/ 	.word	0x0000fdc0
        /*0ac8*/ 	.word	0x00000010
        /*0acc*/ 	.word	0x00022820
        /*0ad0*/ 	.short	0x010a
        /*0ad2*/ 	.byte	0x3f
	.zero		1


	//   ....[71]....
        /*0ad4*/ 	.word	0x0000fe10
        /*0ad8*/ 	.word	0x00000016
        /*0adc*/ 	.word	0x00022860
        /*0ae0*/ 	.short	0x010a
        /*0ae2*/ 	.byte	0x3f
	.zero		1


	//   ....[72]....
        /*0ae4*/ 	.word	0x00010770
        /*0ae8*/ 	.word	0x0000000a
        /*0aec*/ 	.word	0x00022840
        /*0af0*/ 	.short	0x010a
        /*0af2*/ 	.byte	0x3f
	.zero		1


	//   ....[73]....
        /*0af4*/ 	.word	0x00010e00
        /*0af8*/ 	.word	0x0000000a
        /*0afc*/ 	.word	0x00022860
        /*0b00*/ 	.short	0x010a
        /*0b02*/ 	.byte	0x3f
	.zero		1


	//   ....[74]....
        /*0b04*/ 	.word	0x00011610
        /*0b08*/ 	.word	0x00000005
        /*0b0c*/ 	.word	0x00022820
        /*0b10*/ 	.short	0x010a
        /*0b12*/ 	.byte	0x3f
	.zero		1


	//   ....[75]....
        /*0b14*/ 	.word	0x000117b0
        /*0b18*/ 	.word	0x00000003
        /*0b1c*/ 	.word	0x00022840
        /*0b20*/ 	.short	0x010a
        /*0b22*/ 	.byte	0x3f
	.zero		1


	//   ....[76]....
        /*0b24*/ 	.word	0x00011800
        /*0b28*/ 	.word	0x00000005
        /*0b2c*/ 	.word	0x00022840
        /*0b30*/ 	.short	0x010a
        /*0b32*/ 	.byte	0x3f
	.zero		1


	//   ....[77]....
        /*0b34*/ 	.word	0x00011850
        /*0b38*/ 	.word	0x00000003
        /*0b3c*/ 	.word	0x00022860
        /*0b40*/ 	.short	0x010a
        /*0b42*/ 	.byte	0x3f
	.zero		1


	//----- nvinfo : EIATTR_NUM_MBARRIERS
	.align		4
.L_503:
        /*0b44*/ 	.byte	0x03, 0x38
        /*0b46*/ 	.short	0x0016


	//----- nvinfo : EIATTR_EXIT_INSTR_OFFSETS
	.align		4
        /*0b48*/ 	.byte	0x04, 0x1c
        /*0b4a*/ 	.short	(.L_505 - .L_504)


	//   ....[0]....
.L_504:
        /*0b4c*/ 	.word	0x00000970


	//   ....[1]....
        /*0b50*/ 	.word	0x0000ac00


	//   ....[2]....
        /*0b54*/ 	.word	0x0000ea80


	//----- nvinfo : EIATTR_MAX_THREADS
	.align		4
.L_505:
        /*0b58*/ 	.byte	0x04, 0x05
        /*0b5a*/ 	.short	(.L_507 - .L_506)
.L_506:
        /*0b5c*/ 	.word	0x00000180
        /*0b60*/ 	.word	0x00000001
        /*0b64*/ 	.word	0x00000001


	//----- nvinfo : EIATTR_CRS_STACK_SIZE
	.align		4
.L_507:
        /*0b68*/ 	.byte	0x04, 0x1e
        /*0b6a*/ 	.short	(.L_509 - .L_508)
.L_508:
        /*0b6c*/ 	.word	0x00000000


	//----- nvinfo : EIATTR_CBANK_PARAM_SIZE
	.align		4
.L_509:
        /*0b70*/ 	.byte	0x03, 0x19
        /*0b72*/ 	.short	0x0af0


	//----- nvinfo : EIATTR_PARAM_CBANK
	.align		4
        /*0b74*/ 	.byte	0x04, 0x0a
        /*0b76*/ 	.short	(.L_511 - .L_510)
	.align		4
.L_510:
        /*0b78*/ 	.word	index@(.nv.constant0._ZN7cutlass13device_kernelIN5flash11enable_sm90INS1_16FlashAttnFwdSm90INS1_25CollectiveMainloopFwdSm90ILi2EN4cute5tupleIJNS5_1CILi1EEES8_S8_EEENS6_IJNS7_ILi128EEENS7_ILi96EEENS7_ILi64EEEEEELi256ENS_6half_tEfNS_4arch4Sm90ELb1ELb0ELb0ELb0ELb1ELb0ELb0ELb1ELb0ELb1ELb0ELb0EEENS1_21CollectiveEpilogueFwdINS6_IJSA_NS7_ILi256EEESB_EEES9_SE_SG_Li256ELb0ELb1ELb0ELb0EEENS1_30DynamicPersistentTileSchedulerILi256ELi128ELb0ELb1ELb1EEEEEEEEEvNT_6ParamsE)
        /*0b7c*/ 	.short	0x0210
        /*0b7e*/ 	.short	0x0af0


	//----- nvinfo : EIATTR_SW_WAR
	.align		4
.L_511:
        /*0b80*/ 	.byte	0x04, 0x36
        /*0b82*/ 	.short	(.L_513 - .L_512)
.L_512:
        /*0b84*/ 	.word	0x00000008
.L_513:


//--------------------- .nv.info._ZN7cutlass13device_kernelIN5flash11enable_sm90INS1_16FlashAttnFwdSm90INS1_25CollectiveMainloopFwdSm90ILi2EN4cute5tupleIJNS5_1CILi1EEES8_S8_EEENS6_IJNS7_ILi128EEENS7_ILi96EEENS7_ILi64EEEEEELi256ENS_6half_tEfNS_4arch4Sm90ELb1ELb0ELb0ELb0ELb1ELb0ELb1ELb1ELb0ELb1ELb0ELb0EEENS1_21CollectiveEpilogueFwdINS6_IJSA_NS7_ILi256EEESB_EEES9_SE_SG_Li256ELb0ELb1ELb0ELb0EEENS1_30DynamicPersistentTileSchedulerILi256ELi128ELb0ELb1ELb1EEEEEEEEEvNT_6ParamsE --------------------------
	.section	.nv.info._ZN7cutlass13device_kernelIN5flash11enable_sm90INS1_16FlashAttnFwdSm90INS1_25CollectiveMainloopFwdSm90ILi2EN4cute5tupleIJNS5_1CILi1EEES8_S8_EEENS6_IJNS7_ILi128EEENS7_ILi96EEENS7_ILi64EEEEEELi256ENS_6half_tEfNS_4arch4Sm90ELb1ELb0ELb0ELb0ELb1ELb0ELb1ELb1ELb0ELb1ELb0ELb0EEENS1_21CollectiveEpilogueFwdINS6_IJSA_NS7_ILi256EEESB_EEES9_SE_SG_Li256ELb0ELb1ELb0ELb0EEENS1_30DynamicPersistentTileSchedulerILi256ELi128ELb0ELb1ELb1EEEEEEEEEvNT_6ParamsE,"",@"SHT_CUDA_INFO"
	.sectionflags	@""
	.align	4


	//----- nvinfo : EIATTR_CUDA_API_VERSION
	.align		4
        /*0000*/ 	.byte	0x04, 0x37
        /*0002*/ 	.short	(.L_515 - .L_514)
.L_514:
        /*0004*/ 	.word	0x00000082


	//----- nvinfo : EIATTR_KPARAM_INFO
	.align		4
.L_515:
        /*0008*/ 	.byte	0x04, 0x17
        /*000a*/ 	.short	(.L_517 - .L_516)
.L_516:
        /*000c*/ 	.word	0x00000000
        /*0010*/ 	.short	0x0000
        /*0012*/ 	.short	0x0070
        /*0014*/ 	.byte	0x00, 0xf0, 0x01, 0x2e


	//----- nvinfo : EIATTR_SPARSE_MMA_MASK
	.align		4
.L_517:
        /*0018*/ 	.byte	0x03, 0x50
        /*001a*/ 	.short	0x0000


	//----- nvinfo : EIATTR_MAXREG_COUNT
	.align		4
        /*001c*/ 	.byte	0x03, 0x1b
        /*001e*/ 	.short	0x00a8


	//----- nvinfo : EIATTR_NUM_BARRIERS
	.align		4
        /*0020*/ 	.byte	0x02, 0x4c
        /*0022*/ 	.byte	0x10
	.zero		1


	//----- nvinfo : EIATTR_EXTERNS
	.align		4
        /*0024*/ 	.byte	0x04, 0x0f
        /*0026*/ 	.short	(.L_519 - .L_518)


	//   ....[0]....
	.align		4
.L_518:
        /*0028*/ 	.word	index@(__assertfail)


	//----- nvinfo : EIATTR_ANNOTATIONS
	.align		4
.L_519:
        /*002c*/ 	.byte	0x04, 0x55
        /*002e*/ 	.short	(.L_521 - .L_520)


	//   ....[0]....
.L_520:
        /*0030*/ 	.word	0x00000001
        /*0034*/ 	.byte	0xc0, 0x08, 0x00, 0x00, 0x01, 0x00, 0x00, 0x00, 0xc0, 0x09, 0x00, 0x00, 0x01, 0x00, 0x00, 0x00
        /*0044*/ 	.byte	0x20, 0xc3, 0x00, 0x00, 0x01, 0x00, 0x00, 0x00, 0xc0, 0xc3, 0x00, 0x00, 0x01, 0x00, 0x00, 0x00
        /*0054*/ 	.byte	0xb0, 0xc7, 0x00, 0x00, 0x01, 0x00, 0x00, 0x00, 0xe0, 0xc7, 0x00, 0x00, 0x01, 0x00, 0x00, 0x00
        /*0064*/ 	.byte	0x60, 0xd6, 0x00, 0x00, 0x01, 0x00, 0x00, 0x00, 0x20, 0xf2, 0x00, 0x00, 0x01, 0x00, 0x00, 0x00
        /*0074*/ 	.byte	0x40, 0xf2, 0x00, 0x00, 0x01, 0x00, 0x00, 0x00, 0x70, 0xf3, 0x00, 0x00, 0x01, 0x00, 0x00, 0x00
        /*0084*/ 	.byte	0xe0, 0xf4, 0x00, 0x00, 0x01, 0x00, 0x00, 0x00, 0xe0, 0x0b, 0x01, 0x00, 0x01, 0x00, 0x00, 0x00
        /*0094*/ 	.byte	0x80, 0x0d, 0x01, 0x00, 0x01, 0x00, 0x00, 0x00, 0x60, 0x31, 0x01, 0x00


	//----- nvinfo : EIATTR_MERCURY_ISA_VERSION
	.align		4
.L_521:
        /*00a0*/ 	.byte	0x03, 0x5f
        /*00a2*/ 	.short	0x0101


	//----- nvinfo : EIATTR_INT_WARP_WIDE_INSTR_OFFSETS
	.align		4
        /*00a4*/ 	.byte	0x04, 0x31
        /*00a6*/ 	.short	(.L_523 - .L_522)


	//   ....[0]....
.L_522:
        /*00a8*/ 	.word	0x000000c0


	//   ....[1]....
        /*00ac*/ 	.word	0x000000d0


	//   ....[2]....
        /*00b0*/ 	.word	0x000000e0


	//   ....[3]....
        /*00b4*/ 	.word	0x00000180


	//   ....[4]....
        /*00b8*/ 	.word	0x0000cda0


	//   ....[5]....
        /*00bc*/ 	.word	0x0000ce30


	//   ....[6]....
        /*00c0*/ 	.word	0x00010970


	//   ....[7]....
        /*00c4*/ 	.word	0x00010a00


	//----- nvinfo : EIATTR_COOP_GROUP_MASK_REGIDS
	.align		4
.L_523:
        /*00c8*/ 	.byte	0x04, 0x29
        /*00ca*/ 	.short	(.L_525 - .L_524)


	//   ....[0]....
.L_524:
        /*00cc*/ 	.word	0xffffffff


	//   ....[1]....
        /*00d0*/ 	.word	0xffffffff


	//   ....[2]....
        /*00d4*/ 	.word	0xffffffff


	//   ....[3]....
        /*00d8*/ 	.word	0xffffffff


	//   ....[4]....
        /*00dc*/ 	.word	0xffffffff


	//   ....[5]....
        /*00e0*/ 	.word	0xffffffff


	//   ....[6]....
        /*00e4*/ 	.word	0xffffffff


	//   ....[7]....
        /*00e8*/ 	.word	0xffffffff


	//   ....[8]....
        /*00ec*/ 	.word	0xffffffff


	//   ....[9]....
        /*00f0*/ 	.word	0xffffffff


	//   ....[10]....
        /*00f4*/ 	.word	0xffffffff


	//   ....[11]....
        /*00f8*/ 	.word	0xffffffff


	//   ....[12]....
        /*00fc*/ 	.word	0xffffffff


	//   ....[13]....
        /*0100*/ 	.word	0xffffffff


	//   ....[14]....
        /*0104*/ 	.word	0xffffffff


	//   ....[15]....
        /*0108*/ 	.word	0xffffffff


	//   ....[16]....
        /*010c*/ 	.word	0xffffffff


	//   ....[17]....
        /*0110*/ 	.word	0xffffffff


	//   ....[18]....
        /*0114*/ 	.word	0xffffffff


	//   ....[19]....
        /*0118*/ 	.word	0xffffffff


	//   ....[20]....
        /*011c*/ 	.word	0xffffffff


	//   ....[21]....
        /*0120*/ 	.word	0xffffffff


	//   ....[22]....
        /*0124*/ 	.word	0xffffffff


	//   ....[23]....
        /*0128*/ 	.word	0xffffffff


	//   ....[24]....
        /*012c*/ 	.word	0xffffffff


	//   ....[25]....
        /*0130*/ 	.word	0xffffffff


	//   ....[26]....
        /*0134*/ 	.word	0xffffffff


	//   ....[27]....
        /*0138*/ 	.word	0xffffffff


	//   ....[28]....
        /*013c*/ 	.word	0xffffffff


	//   ....[29]....
        /*0140*/ 	.word	0xffffffff


	//   ....[30]....
        /*0144*/ 	.word	0xffffffff


	//   ....[31]....
        /*0148*/ 	.word	0xffffffff


	//   ....[32]....
        /*014c*/ 	.word	0xffffffff


	//   ....[33]....
        /*0150*/ 	.word	0xffffffff


	//   ....[34]....
        /*0154*/ 	.word	0xffffffff


	//   ....[35]....
        /*0158*/ 	.word	0xffffffff


	//   ....[36]....
        /*015c*/ 	.word	0xffffffff


	//   ....[37]....
        /*0160*/ 	.word	0xffffffff


	//   ....[38]....
        /*0164*/ 	.word	0xffffffff


	//   ....[39]....
        /*0168*/ 	.word	0xffffffff


	//   ....[40]....
        /*016c*/ 	.word	0xffffffff


	//   ....[41]....
        /*0170*/ 	.word	0xffffffff


	//   ....[42]....
        /*0174*/ 	.word	0xffffffff


	//   ....[43]....
        /*0178*/ 	.word	0xffffffff


	//   ....[44]....
        /*017c*/ 	.word	0xffffffff


	//   ....[45]....
        /*0180*/ 	.word	0xffffffff


	//   ....[46]....
        /*0184*/ 	.word	0xffffffff


	//   ....[47]....
        /*0188*/ 	.word	0xffffffff


	//   ....[48]....
        /*018c*/ 	.word	0xffffffff


	//   ....[49]....
        /*0190*/ 	.word	0xffffffff


	//   ....[50]....
        /*0194*/ 	.word	0xffffffff


	//   ....[51]....
        /*0198*/ 	.word	0xffffffff


	//   ....[52]....
        /*019c*/ 	.word	0xffffffff


	//   ....[53]....
        /*01a0*/ 	.word	0xffffffff


	//   ....[54]....
        /*01a4*/ 	.word	0xffffffff


	//   ....[55]....
        /*01a8*/ 	.word	0xffffffff


	//   ....[56]....
        /*01ac*/ 	.word	0xffffffff


	//   ....[57]....
        /*01b0*/ 	.word	0xffffffff


	//   ....[58]....
        /*01b4*/ 	.word	0xffffffff


	//   ....[59]....
        /*01b8*/ 	.word	0xffffffff


	//   ....[60]....
        /*01bc*/ 	.word	0xffffffff


	//   ....[61]....
        /*01c0*/ 	.word	0xffffffff


	//   ....[62]....
        /*01c4*/ 	.word	0xffffffff


	//   ....[63]....
        /*01c8*/ 	.word	0xffffffff


	//   ....[64]....
        /*01cc*/ 	.word	0xffffffff


	//   ....[65]....
        /*01d0*/ 	.word	0xffffffff


	//   ....[66]....
        /*01d4*/ 	.word	0xffffffff


	//   ....[67]....
        /*01d8*/ 	.word	0xffffffff


	//   ....[68]....
        /*01dc*/ 	.word	0xffffffff


	//   ....[69]....
        /*01e0*/ 	.word	0xffffffff


	//   ....[70]....
        /*01e4*/ 	.word	0xffffffff


	//   ....[71]....
        /*01e8*/ 	.word	0xffffffff


	//   ....[72]....
        /*01ec*/ 	.word	0xffffffff


	//   ....[73]....
        /*01f0*/ 	.word	0xffffffff


	//   ....[74]....
        /*01f4*/ 	.word	0xffffffff


	//   ....[75]....
        /*01f8*/ 	.word	0xffffffff


	//   ....[76]....
        /*01fc*/ 	.word	0xffffffff


	//   ....[77]....
        /*0200*/ 	.word	0xffffffff


	//   ....[78]....
        /*0204*/ 	.word	0xffffffff


	//   ....[79]....
        /*0208*/ 	.word	0xffffffff


	//   ....[80]....
        /*020c*/ 	.word	0xffffffff


	//   ....[81]....
        /*0210*/ 	.word	0xffffffff


	//   ....[82]....
        /*0214*/ 	.word	0xffffffff


	//   ....[83]....
        /*0218*/ 	.word	0xffffffff


	//   ....[84]....
        /*021c*/ 	.word	0xffffffff


	//   ....[85]....
        /*0220*/ 	.word	0xffffffff


	//   ....[86]....
        /*0224*/ 	.word	0xffffffff


	//   ....[87]....
        /*0228*/ 	.word	0xffffffff


	//   ....[88]....
        /*022c*/ 	.word	0xffffffff


	//   ....[89]....
        /*0230*/ 	.word	0xffffffff


	//   ....[90]....
        /*0234*/ 	.word	0xffffffff


	//   ....[91]....
        /*0238*/ 	.word	0xffffffff


	//   ....[92]....
        /*023c*/ 	.word	0xffffffff


	//   ....[93]....
        /*0240*/ 	.word	0xffffffff


	//   ....[94]....
        /*0244*/ 	.word	0xffffffff


	//   ....[95]....
        /*0248*/ 	.word	0xffffffff


	//   ....[96]....
        /*024c*/ 	.word	0xffffffff


	//   ....[97]....
        /*0250*/ 	.word	0xffffffff


	//   ....[98]....
        /*0254*/ 	.word	0xffffffff


	//   ....[99]....
        /*0258*/ 	.word	0xffffffff


	//   ....[100]....
        /*025c*/ 	.word	0xffffffff


	//   ....[101]....
        /*0260*/ 	.word	0xffffffff


	//   ....[102]....
        /*0264*/ 	.word	0xffffffff


	//   ....[103]....
        /*0268*/ 	.word	0xffffffff


	//   ....[104]....
        /*026c*/ 	.word	0xffffffff


	//   ....[105]....
        /*0270*/ 	.word	0xffffffff


	//   ....[106]....
        /*0274*/ 	.word	0xffffffff


	//   ....[107]....
        /*0278*/ 	.word	0xffffffff


	//   ....[108]....
        /*027c*/ 	.word	0xffffffff


	//   ....[109]....
        /*0280*/ 	.word	0xffffffff


	//   ....[110]....
        /*0284*/ 	.word	0xffffffff


	//   ....[111]....
        /*0288*/ 	.word	0xffffffff


	//   ....[112]....
        /*028c*/ 	.word	0xffffffff


	//   ....[113]....
        /*0290*/ 	.word	0xffffffff


	//   ....[114]....
        /*0294*/ 	.word	0xffffffff


	//   ....[115]....
        /*0298*/ 	.word	0xffffffff


	//   ....[116]....
        /*029c*/ 	.word	0xffffffff


	//   ....[117]....
        /*02a0*/ 	.word	0xffffffff


	//   ....[118]....
        /*02a4*/ 	.word	0xffffffff


	//   ....[119]....
        /*02a8*/ 	.word	0xffffffff


	//   ....[120]....
        /*02ac*/ 	.word	0xffffffff


	//   ....[121]....
        /*02b0*/ 	.word	0xffffffff


	//   ....[122]....
        /*02b4*/ 	.word	0xffffffff


	//   ....[123]....
        /*02b8*/ 	.word	0xffffffff


	//   ....[124]....
        /*02bc*/ 	.word	0xffffffff


	//   ....[125]....
        /*02c0*/ 	.word	0xffffffff


	//   ....[126]....
        /*02c4*/ 	.word	0xffffffff


	//   ....[127]....
        /*02c8*/ 	.word	0xffffffff


	//   ....[128]....
        /*02cc*/ 	.word	0xffffffff


	//   ....[129]....
        /*02d0*/ 	.word	0xffffffff


	//   ....[130]....
        /*02d4*/ 	.word	0x0500000f


	//   ....[131]....
        /*02d8*/ 	.word	0x0500000f


	//   ....[132]....
        /*02dc*/ 	.word	0x0500000f


	//   ....[133]....
        /*02e0*/ 	.word	0x0500000f


	//   ....[134]....
        /*02e4*/ 	.word	0x0500000f


	//   ....[135]....
        /*02e8*/ 	.word	0x0500000f


	//   ....[136]....
        /*02ec*/ 	.word	0x0500000f


	//   ....[137]....
        /*02f0*/ 	.word	0x0500000f


	//   ....[138]....
        /*02f4*/ 	.word	0x0500000f


	//   ....[139]....
        /*02f8*/ 	.word	0x0500000f


	//   ....[140]....
        /*02fc*/ 	.word	0x0500000f


	//   ....[141]....
        /*0300*/ 	.word	0x0500000f


	//   ....[142]....
        /*0304*/ 	.word	0x0500000f


	//   ....[143]....
        /*0308*/ 	.word	0x0500000f


	//   ....[144]....
        /*030c*/ 	.word	0x0500000f


	//   ....[145]....
        /*0310*/ 	.word	0x0500000f


	//   ....[146]....
        /*0314*/ 	.word	0x0500000f


	//   ....[147]....
        /*0318*/ 	.word	0x0500000f


	//   ....[148]....
        /*031c*/ 	.word	0x0500000f


	//   ....[149]....
        /*0320*/ 	.word	0x0500000f


	//   ....[150]....
        /*0324*/ 	.word	0x0500000f


	//   ....[151]....
        /*0328*/ 	.word	0x0500000f


	//   ....[152]....
        /*032c*/ 	.word	0x0500000f


	//   ....[153]....
        /*0330*/ 	.word	0x0500000f


	//   ....[154]....
        /*0334*/ 	.word	0x0500000f


	//   ....[155]....
        /*0338*/ 	.word	0x0500000f


	//   ....[156]....
        /*033c*/ 	.word	0x0500000f


	//   ....[157]....
        /*0340*/ 	.word	0x0500000f


	//   ....[158]....
        /*0344*/ 	.word	0x0500000f


	//   ....[159]....
        /*0348*/ 	.word	0x0500000f


	//   ....[160]....
        /*034c*/ 	.word	0x0500000f


	//   ....[161]....
        /*0350*/ 	.word	0x0500000f


	//   ....[162]....
        /*0354*/ 	.word	0x0500000f


	//   ....[163]....
        /*0358*/ 	.word	0x0500000f


	//   ....[164]....
        /*035c*/ 	.word	0x0500000f


	//   ....[165]....
        /*0360*/ 	.word	0x0500000f


	//   ....[166]....
        /*0364*/ 	.word	0x0500000f


	//   ....[167]....
        /*0368*/ 	.word	0x0500000f


	//   ....[168]....
        /*036c*/ 	.word	0x0500000f


	//   ....[169]....
        /*0370*/ 	.word	0x0500000f


	//   ....[170]....
        /*0374*/ 	.word	0x0500000f


	//   ....[171]....
        /*0378*/ 	.word	0x0500000f


	//   ....[172]....
        /*037c*/ 	.word	0x0500000f


	//   ....[173]....
        /*0380*/ 	.word	0x0500000f


	//   ....[174]....
        /*0384*/ 	.word	0x0500000f


	//   ....[175]....
        /*0388*/ 	.word	0x0500000f


	//   ....[176]....
        /*038c*/ 	.word	0x0500000f


	//   ....[177]....
        /*0390*/ 	.word	0x0500000f


	//   ....[178]....
        /*0394*/ 	.word	0x0500000f


	//   ....[179]....
        /*0398*/ 	.word	0x0500000f


	//   ....[180]....
        /*039c*/ 	.word	0x0500000f


	//   ....[181]....
        /*03a0*/ 	.word	0x0500000f


	//   ....[182]....
        /*03a4*/ 	.word	0x0500000f


	//   ....[183]....
        /*03a8*/ 	.word	0x0500000f


	//   ....[184]....
        /*03ac*/ 	.word	0x0500000f


	//   ....[185]....
        /*03b0*/ 	.word	0x0500000f


	//   ....[186]....
        /*03b4*/ 	.word	0x0500000f


	//   ....[187]....
        /*03b8*/ 	.word	0x0500000f


	//   ....[188]....
        /*03bc*/ 	.word	0x0500000f


	//   ....[189]....
        /*03c0*/ 	.word	0x0500000f


	//   ....[190]....
        /*03c4*/ 	.word	0x0500000f


	//   ....[191]....
        /*03c8*/ 	.word	0x0500000f


	//   ....[192]....
        /*03cc*/ 	.word	0x0500000f


	//   ....[193]....
        /*03d0*/ 	.word	0x0500000f


	//   ....[194]....
        /*03d4*/ 	.word	0x0500000f


	//   ....[195]....
        /*03d8*/ 	.word	0x0500000f


	//   ....[196]....
        /*03dc*/ 	.word	0x0500000f


	//   ....[197]....
        /*03e0*/ 	.word	0x0500000f


	//   ....[198]....
        /*03e4*/ 	.word	0x0500000f


	//   ....[199]....
        /*03e8*/ 	.word	0x0500000f


	//   ....[200]....
        /*03ec*/ 	.word	0x0500000f


	//   ....[201]....
        /*03f0*/ 	.word	0x0500000f


	//   ....[202]....
        /*03f4*/ 	.word	0x0500000f


	//   ....[203]....
        /*03f8*/ 	.word	0x0500000f


	//   ....[204]....
        /*03fc*/ 	.word	0x0500000f


	//   ....[205]....
        /*0400*/ 	.word	0x0500000f


	//   ....[206]....
        /*0404*/ 	.word	0x0500000f


	//   ....[207]....
        /*0408*/ 	.word	0x0500000f


	//   ....[208]....
        /*040c*/ 	.word	0x0500000f


	//   ....[209]....
        /*0410*/ 	.word	0x0500000f


	//   ....[210]....
        /*0414*/ 	.word	0x0500000f


	//   ....[211]....
        /*0418*/ 	.word	0x0500000f


	//   ....[212]....
        /*041c*/ 	.word	0x0500000f


	//----- nvinfo : EIATTR_COOP_GROUP_INSTR_OFFSETS
	.align		4
.L_525:
        /*0420*/ 	.byte	0x04, 0x28
        /*0422*/ 	.short	(.L_527 - .L_526)


	//   ....[0]....
.L_526:
        /*0424*/ 	.word	0x00000080


	//   ....[1]....
        /*0428*/ 	.word	0x00000090


	//   ....[2]....
        /*042c*/ 	.word	0x000002f0


	//   ....[3]....
        /*0430*/ 	.word	0x00000450


	//   ....[4]....
        /*0434*/ 	.word	0x00000570


	//   ....[5]....
        /*0438*/ 	.word	0x000006d0


	//   ....[6]....
        /*043c*/ 	.word	0x00001670


	//   ....[7]....
        /*0440*/ 	.word	0x000027d0


	//   ....[8]....
        /*0444*/ 	.word	0x000027f0


	//   ....[9]....
        /*0448*/ 	.word	0x00003120


	//   ....[10]....
        /*044c*/ 	.word	0x00003170


	//   ....[11]....
        /*0450*/ 	.word	0x00003190


	//   ....[12]....
        /*0454*/ 	.word	0x000031b0


	//   ....[13]....
        /*0458*/ 	.word	0x00004aa0


	//   ....[14]....
        /*045c*/ 	.word	0x00004ac0


	//   ....[15]....
        /*0460*/ 	.word	0x00005390


	//   ....[16]....
        /*0464*/ 	.word	0x00005450


	//   ....[17]....
        /*0468*/ 	.word	0x00005460


	//   ....[18]....
        /*046c*/ 	.word	0x00005490


	//   ....[19]....
        /*0470*/ 	.word	0x00007800


	//   ....[20]....
        /*0474*/ 	.word	0x00007860


	//   ....[21]....
        /*0478*/ 	.word	0x00007880


	//   ....[22]....
        /*047c*/ 	.word	0x000078b0


	//   ....[23]....
        /*0480*/ 	.word	0x00008e30


	//   ....[24]....
        /*0484*/ 	.word	0x00008eb0


	//   ....[25]....
        /*0488*/ 	.word	0x00008f20


	//   ....[26]....
        /*048c*/ 	.word	0x00008f40


	//   ....[27]....
        /*0490*/ 	.word	0x0000aa60


	//   ....[28]....
        /*0494*/ 	.word	0x0000aa90


	//   ....[29]....
        /*0498*/ 	.word	0x0000aac0


	//   ....[30]....
        /*049c*/ 	.word	0x0000ab20


	//   ....[31]....
        /*04a0*/ 	.word	0x0000b0b0


	//   ....[32]....
        /*04a4*/ 	.word	0x0000b0e0


	//   ....[33]....
        /*04a8*/ 	.word	0x0000b230


	//   ....[34]....
        /*04ac*/ 	.word	0x0000b250


	//   ....[35]....
        /*04b0*/ 	.word	0x0000b390


	//   ....[36]....
        /*04b4*/ 	.word	0x0000b3b0


	//   ....[37]....
        /*04b8*/ 	.word	0x0000b500


	//   ....[38]....
        /*04bc*/ 	.word	0x0000b520


	//   ....[39]....
        /*04c0*/ 	.word	0x0000bcf0


	//   ....[40]....
        /*04c4*/ 	.word	0x0000bd10


	//   ....[41]....
        /*04c8*/ 	.word	0x0000be50


	//   ....[42]....
        /*04cc*/ 	.word	0x0000be70


	//   ....[43]....
        /*04d0*/ 	.word	0x0000bfb0


	//   ....[44]....
        /*04d4*/ 	.word	0x0000bfd0


	//   ....[45]....
        /*04d8*/ 	.word	0x0000c120


	//   ....[46]....
        /*04dc*/ 	.word	0x0000c140


	//   ....[47]....
        /*04e0*/ 	.word	0x0000c350


	//   ....[48]....
        /*04e4*/ 	.word	0x0000d800


	//   ....[49]....
        /*04e8*/ 	.word	0x0000d820


	//   ....[50]....
        /*04ec*/ 	.word	0x0000d830


	//   ....[51]....
        /*04f0*/ 	.word	0x0000d870


	//   ....[52]....
        /*04f4*/ 	.word	0x0000d8c0


	//   ....[53]....
        /*04f8*/ 	.word	0x0000d8e0


	//   ....[54]....
        /*04fc*/ 	.word	0x0000d930


	//   ....[55]....
        /*0500*/ 	.word	0x0000d950


	//   ....[56]....
        /*0504*/ 	.word	0x0000d9a0


	//   ....[57]....
        /*0508*/ 	.word	0x0000d9c0


	//   ....[58]....
        /*050c*/ 	.word	0x0000d9f0


	//   ....[59]....
        /*0510*/ 	.word	0x0000da20


	//   ....[60]....
        /*0514*/ 	.word	0x0000e080


	//   ....[61]....
        /*0518*/ 	.word	0x0000e0a0


	//   ....[62]....
        /*051c*/ 	.word	0x0000e0d0


	//   ....[63]....
        /*0520*/ 	.word	0x0000e0f0


	//   ....[64]....
        /*0524*/ 	.word	0x0000e110


	//   ....[65]....
        /*0528*/ 	.word	0x0000e130


	//   ....[66]....
        /*052c*/ 	.word	0x0000e150


	//   ....[67]....
        /*0530*/ 	.word	0x0000e170


	//   ....[68]....
        /*0534*/ 	.word	0x0000e1a0


	//   ....[69]....
        /*0538*/ 	.word	0x0000e1d0


	//   ....[70]....
        /*053c*/ 	.word	0x0000e210


	//   ....[71]....
        /*0540*/ 	.word	0x0000e270


	//   ....[72]....
        /*0544*/ 	.word	0x0000e390


	//   ....[73]....
        /*0548*/ 	.word	0x0000e420


	//   ....[74]....
        /*054c*/ 	.word	0x0000e430


	//   ....[75]....
        /*0550*/ 	.word	0x0000e540


	//   ....[76]....
        /*0554*/ 	.word	0x0000ebc0


	//   ....[77]....
        /*0558*/ 	.word	0x0000ebf0


	//   ....[78]....
        /*055c*/ 	.word	0x0000ec00


	//   ....[79]....
        /*0560*/ 	.word	0x0000ec40


	//   ....[80]....
        /*0564*/ 	.word	0x0000ecf0


	//   ....[81]....
        /*0568*/ 	.word	0x0000ed10


	//   ....[82]....
        /*056c*/ 	.word	0x0000ede0


	//   ....[83]....
        /*0570*/ 	.word	0x0000ee00


	//   ....[84]....
        /*0574*/ 	.word	0x0000ee90


	//   ....[85]....
        /*0578*/ 	.word	0x0000eeb0


	//   ....[86]....
        /*057c*/ 	.word	0x0000ef40


	//   ....[87]....
        /*0580*/ 	.word	0x0000ef60


	//   ....[88]....
        /*0584*/ 	.word	0x0000eff0


	//   ....[89]....
        /*0588*/ 	.word	0x0000f010


	//   ....[90]....
        /*058c*/ 	.word	0x0000f0a0


	//   ....[91]....
        /*0590*/ 	.word	0x0000f0f0


	//   ....[92]....
        /*0594*/ 	.word	0x0000f520


	//   ....[93]....
        /*0598*/ 	.word	0x0000f570


	//   ....[94]....
        /*059c*/ 	.word	0x0000f590


	//   ....[95]....
        /*05a0*/ 	.word	0x0000f650


	//   ....[96]....
        /*05a4*/ 	.word	0x0000f670


	//   ....[97]....
        /*05a8*/ 	.word	0x0000f720


	//   ....[98]....
        /*05ac*/ 	.word	0x0000f730


	//   ....[99]....
        /*05b0*/ 	.word	0x0000f760


	//   ....[100]....
        /*05b4*/ 	.word	0x0000f7f0


	//   ....[101]....
        /*05b8*/ 	.word	0x0000f890


	//   ....[102]....
        /*05bc*/ 	.word	0x0000f8b0


	//   ....[103]....
        /*05c0*/ 	.word	0x0000f8c0


	//   ....[104]....
        /*05c4*/ 	.word	0x0000ffc0


	//   ....[105]....
        /*05c8*/ 	.word	0x0000ffe0


	//   ....[106]....
        /*05cc*/ 	.word	0x0000fff0


	//   ....[107]....
        /*05d0*/ 	.word	0x00010000


	//   ....[108]....
        /*05d4*/ 	.word	0x00010020


	//   ....[109]....
        /*05d8*/ 	.word	0x00010080


	//   ....[110]....
        /*05dc*/ 	.word	0x000100a0


	//   ....[111]....
        /*05e0*/ 	.word	0x000100b0


	//   ....[112]....
        /*05e4*/ 	.word	0x000100f0


	//   ....[113]....
        /*05e8*/ 	.word	0x00010120


	//   ....[114]....
        /*05ec*/ 	.word	0x00010130


	//   ....[115]....
        /*05f0*/ 	.word	0x00010150


	//   ....[116]....
        /*05f4*/ 	.word	0x000104a0


	//   ....[117]....
        /*05f8*/ 	.word	0x000104c0


	//   ....[118]....
        /*05fc*/ 	.word	0x000104d0


	//   ....[119]....
        /*0600*/ 	.word	0x000104e0


	//   ....[120]....
        /*0604*/ 	.word	0x000104f0


	//   ....[121]....
        /*0608*/ 	.word	0x00010510


	//   ....[122]....
        /*060c*/ 	.word	0x00010580


	//   ....[123]....
        /*0610*/ 	.word	0x000105a0


	//   ....[124]....
        /*0614*/ 	.word	0x00010600


	//   ....[125]....
        /*0618*/ 	.word	0x00010610


	//   ....[126]....
        /*061c*/ 	.word	0x00010680


	//   ....[127]....
        /*0620*/ 	.word	0x000106f0


	//   ....[128]....
        /*0624*/ 	.word	0x00010b20


	//   ....[129]....
        /*0628*/ 	.word	0x00010d00


	//   ....[130]....
        /*062c*/ 	.word	0x00011320


	//   ....[131]....
        /*0630*/ 	.word	0x00011400


	//   ....[132]....
        /*0634*/ 	.word	0x000114a0


	//   ....[133]....
        /*0638*/ 	.word	0x00011520


	//   ....[134]....
        /*063c*/ 	.word	0x000115d0


	//   ....[135]....
        /*0640*/ 	.word	0x00011630


	//   ....[136]....
        /*0644*/ 	.word	0x000116f0


	//   ....[137]....
        /*0648*/ 	.word	0x00011750


	//   ....[138]....
        /*064c*/ 	.word	0x00011810


	//   ....[139]....
        /*0650*/ 	.word	0x00011870


	//   ....[140]....
        /*0654*/ 	.word	0x00011930


	//   ....[141]....
        /*0658*/ 	.word	0x00011990


	//   ....[142]....
        /*065c*/ 	.word	0x00011a30


	//   ....[143]....
        /*0660*/ 	.word	0x00011ae0


	//   ....[144]....
        /*0664*/ 	.word	0x00011b80


	//   ....[145]....
        /*0668*/ 	.word	0x00011c20


	//   ....[146]....
        /*066c*/ 	.word	0x00011cf0


	//   ....[147]....
        /*0670*/ 	.word	0x00011e10


	//   ....[148]....
        /*0674*/ 	.word	0x00011e80


	//   ....[149]....
        /*0678*/ 	.word	0x00011ee0


	//   ....[150]....
        /*067c*/ 	.word	0x00011fc0


	//   ....[151]....
        /*0680*/ 	.word	0x00012040


	//   ....[152]....
        /*0684*/ 	.word	0x00012140


	//   ....[153]....
        /*0688*/ 	.word	0x00012240


	//   ....[154]....
        /*068c*/ 	.word	0x000122b0


	//   ....[155]....
        /*0690*/ 	.word	0x00012310


	//   ....[156]....
        /*0694*/ 	.word	0x000123e0


	//   ....[157]....
        /*0698*/ 	.word	0x00012500


	//   ....[158]....
        /*069c*/ 	.word	0x00012550


	//   ....[159]....
        /*06a0*/ 	.word	0x000125e0


	//   ....[160]....
        /*06a4*/ 	.word	0x00012680


	//   ....[161]....
        /*06a8*/ 	.word	0x00012700


	//   ....[162]....
        /*06ac*/ 	.word	0x000127d0


	//   ....[163]....
        /*06b0*/ 	.word	0x000128e0


	//   ....[164]....
        /*06b4*/ 	.word	0x00012930


	//   ....[165]....
        /*06b8*/ 	.word	0x000129a0


	//   ....[166]....
        /*06bc*/ 	.word	0x00012a90


	//   ....[167]....
        /*06c0*/ 	.word	0x00012ba0


	//   ....[168]....
        /*06c4*/ 	.word	0x00012bf0


	//   ....[169]....
        /*06c8*/ 	.word	0x00012c60


	//   ....[170]....
        /*06cc*/ 	.word	0x00012d50


	//   ....[171]....
        /*06d0*/ 	.word	0x00012e60


	//   ....[172]....
        /*06d4*/ 	.word	0x00012eb0


	//   ....[173]....
        /*06d8*/ 	.word	0x00012f20


	//   ....[174]....
        /*06dc*/ 	.word	0x00013000


	//   ....[175]....
        /*06e0*/ 	.word	0x00013130


	//   ....[176]....
        /*06e4*/ 	.word	0x00013200


	//   ....[177]....
        /*06e8*/ 	.word	0x00013290


	//   ....[178]....
        /*06ec*/ 	.word	0x000133c0


	//   ....[179]....
        /*06f0*/ 	.word	0x00013420


	//   ....[180]....
        /*06f4*/ 	.word	0x00013530


	//   ....[181]....
        /*06f8*/ 	.word	0x00013590


	//   ....[182]....
        /*06fc*/ 	.word	0x000136a0


	//   ....[183]....
        /*0700*/ 	.word	0x00013700


	//   ....[184]....
        /*0704*/ 	.word	0x00013810


	//   ....[185]....
        /*0708*/ 	.word	0x00013870


	//   ....[186]....
        /*070c*/ 	.word	0x00013930


	//   ....[187]....
        /*0710*/ 	.word	0x00013a90


	//   ....[188]....
        /*0714*/ 	.word	0x00013b30


	//   ....[189]....
        /*0718*/ 	.word	0x00013b90


	//   ....[190]....
        /*071c*/ 	.word	0x00013c30


	//   ....[191]....
        /*0720*/ 	.word	0x00013c90


	//   ....[192]....
        /*0724*/ 	.word	0x00013d40


	//   ....[193]....
        /*0728*/ 	.word	0x00013da0


	//   ....[194]....
        /*072c*/ 	.word	0x00013e40


	//   ....[195]....
        /*0730*/ 	.word	0x00013ea0


	//   ....[196]....
        /*0734*/ 	.word	0x00013f40


	//   ....[197]....
        /*0738*/ 	.word	0x00013fa0


	//   ....[198]....
        /*073c*/ 	.word	0x00014040


	//   ....[199]....
        /*0740*/ 	.word	0x00014120


	//   ....[200]....
        /*0744*/ 	.word	0x000141c0


	//   ....[201]....
        /*0748*/ 	.word	0x00014220


	//   ....[202]....
        /*074c*/ 	.word	0x000142f0


	//   ....[203]....
        /*0750*/ 	.word	0x00014350


	//   ....[204]....
        /*0754*/ 	.word	0x00014420


	//   ....[205]....
        /*0758*/ 	.word	0x00014480


	//   ....[206]....
        /*075c*/ 	.word	0x00014550


	//   ....[207]....
        /*0760*/ 	.word	0x000145b0


	//   ....[208]....
        /*0764*/ 	.word	0x00014680


	//   ....[209]....
        /*0768*/ 	.word	0x000146e0


	//   ....[210]....
        /*076c*/ 	.word	0x000147b0


	//   ....[211]....
        /*0770*/ 	.word	0x00014840


	//   ....[212]....
        /*0774*/ 	.word	0x00014960


	//----- nvinfo : EIATTR_REG_RECONFIG
	.align		4
.L_527:
        /*0778*/ 	.byte	0x01, 0x54
	.zero		2


	//----- nvinfo : EIATTR_SYSCALL_OFFSETS
	.align		4
        /*077c*/ 	.byte	0x04, 0x46
        /*077e*/ 	.short	(.L_529 - .L_528)


	//   ....[0]....
.L_528:
        /*0780*/ 	.word	0x000018d0


	//   ....[1]....
        /*0784*/ 	.word	0x0000cf90


	//   ....[2]....
        /*0788*/ 	.word	0x0000d0e0


	//   ....[3]....
        /*078c*/ 	.word	0x0000d1d0


	//   ....[4]....
        /*0790*/ 	.word	0x0000dd00


	//   ....[5]....
        /*0794*/ 	.word	0x0000e890


	//----- nvinfo : EIATTR_MBARRIER_INSTR_OFFSETS
	.align		4
.L_529:
        /*0798*/ 	.byte	0x04, 0x39
        /*079a*/ 	.short	(.L_531 - .L_530)


	//   ....[0]....
.L_530:
        /*079c*/ 	.word	0x00000190
        /*07a0*/ 	.word	0x000000ff
        /*07a4*/ 	.word	0x00032400
        /*07a8*/ 	.short	0x0100
        /*07aa*/ 	.byte	0x08
	.zero		1


	//   ....[1]....
        /*07ac*/ 	.word	0x000001a0
        /*07b0*/ 	.word	0x000000ff
        /*07b4*/ 	.word	0x00032410
        /*07b8*/ 	.short	0x0100
        /*07ba*/ 	.byte	0x08
	.zero		1


	//   ....[2]....
        /*07bc*/ 	.word	0x000001b0
        /*07c0*/ 	.word	0x000000ff
        /*07c4*/ 	.word	0x00032420
        /*07c8*/ 	.short	0x0100
        /*07ca*/ 	.byte	0x08
	.zero		1


	//   ....[3]....
        /*07cc*/ 	.word	0x000002a0
        /*07d0*/ 	.word	0x000000ff
        /*07d4*/ 	.word	0x00032430
        /*07d8*/ 	.short	0x0100
        /*07da*/ 	.byte	0x08
	.zero		1


	//   ....[4]....
        /*07dc*/ 	.word	0x000002b0
        /*07e0*/ 	.word	0x000000ff
        /*07e4*/ 	.word	0x00032440
        /*07e8*/ 	.short	0x0100
        /*07ea*/ 	.byte	0x08
	.zero		1


	//   ....[5]....
        /*07ec*/ 	.word	0x000002c0
        /*07f0*/ 	.word	0x000000ff
        /*07f4*/ 	.word	0x00032438
        /*07f8*/ 	.short	0x0100
        /*07fa*/ 	.byte	0x08
	.zero		1


	//   ....[6]....
        /*07fc*/ 	.word	0x000002d0
        /*0800*/ 	.word	0x000000ff
        /*0804*/ 	.word	0x00032448
        /*0808*/ 	.short	0x0100
        /*080a*/ 	.byte	0x08
	.zero		1


	//   ....[7]....
        /*080c*/ 	.word	0x00000400
        /*0810*/ 	.word	0x000000ff
        /*0814*/ 	.word	0x00032450
        /*0818*/ 	.short	0x0100
        /*081a*/ 	.byte	0x08
	.zero		1


	//   ....[8]....
        /*081c*/ 	.word	0x00000410
        /*0820*/ 	.word	0x000000ff
        /*0824*/ 	.word	0x00032460
        /*0828*/ 	.short	0x0100
        /*082a*/ 	.byte	0x08
	.zero		1


	//   ....[9]....
        /*082c*/ 	.word	0x00000420
        /*0830*/ 	.word	0x000000ff
        /*0834*/ 	.word	0x00032458
        /*0838*/ 	.short	0x0100
        /*083a*/ 	.byte	0x08
	.zero		1


	//   ....[10]....
        /*083c*/ 	.word	0x00000430
        /*0840*/ 	.word	0x000000ff
        /*0844*/ 	.word	0x00032468
        /*0848*/ 	.short	0x0100
        /*084a*/ 	.byte	0x08
	.zero		1


	//   ....[11]....
        /*084c*/ 	.word	0x00000520
        /*0850*/ 	.word	0x000000ff
        /*0854*/ 	.word	0x00032470
        /*0858*/ 	.short	0x0100
        /*085a*/ 	.byte	0x06
	.zero		1


	//   ....[12]....
        /*085c*/ 	.word	0x00000530
        /*0860*/ 	.word	0x000000ff
        /*0864*/ 	.word	0x00032480
        /*0868*/ 	.short	0x0100
        /*086a*/ 	.byte	0x06
	.zero		1


	//   ....[13]....
        /*086c*/ 	.word	0x00000540
        /*0870*/ 	.word	0x000000ff
        /*0874*/ 	.word	0x00032478
        /*0878*/ 	.short	0x0100
        /*087a*/ 	.byte	0x06
	.zero		1


	//   ....[14]....
        /*087c*/ 	.word	0x00000550
        /*0880*/ 	.word	0x000000ff
        /*0884*/ 	.word	0x00032488
        /*0888*/ 	.short	0x0100
        /*088a*/ 	.byte	0x06
	.zero		1


	//   ....[15]....
        /*088c*/ 	.word	0x00000680
        /*0890*/ 	.word	0x000000ff
        /*0894*/ 	.word	0x00032490
        /*0898*/ 	.short	0x0100
        /*089a*/ 	.byte	0x08
	.zero		1


	//   ....[16]....
        /*089c*/ 	.word	0x00000690
        /*08a0*/ 	.word	0x000000ff
        /*08a4*/ 	.word	0x000324a0
        /*08a8*/ 	.short	0x0100
        /*08aa*/ 	.byte	0x08
	.zero		1


	//   ....[17]....
        /*08ac*/ 	.word	0x000006a0
        /*08b0*/ 	.word	0x000000ff
        /*08b4*/ 	.word	0x00032498
        /*08b8*/ 	.short	0x0100
        /*08ba*/ 	.byte	0x08
	.zero		1


	//   ....[18]....
        /*08bc*/ 	.word	0x000006b0
        /*08c0*/ 	.word	0x000000ff
        /*08c4*/ 	.word	0x000324a8
        /*08c8*/ 	.short	0x0100
        /*08ca*/ 	.byte	0x08
	.zero		1


	//   ....[19]....
        /*08cc*/ 	.word	0x000007f0
        /*08d0*/ 	.word	0x000000ff
        /*08d4*/ 	.word	0x000324b0
        /*08d8*/ 	.short	0x0100
        /*08da*/ 	.byte	0x08
	.zero		1


	//   ....[20]....
        /*08dc*/ 	.word	0x00000800
        /*08e0*/ 	.word	0x000000ff
        /*08e4*/ 	.word	0x000324c0
        /*08e8*/ 	.short	0x0100
        /*08ea*/ 	.byte	0x08
	.zero		1


	//   ....[21]....
        /*08ec*/ 	.word	0x00000810
        /*08f0*/ 	.word	0x000000ff
        /*08f4*/ 	.word	0x000324b8
        /*08f8*/ 	.short	0x0100
        /*08fa*/ 	.byte	0x08
	.zero		1


	//   ....[22]....
        /*08fc*/ 	.word	0x00000820
        /*0900*/ 	.word	0x000000ff
        /*0904*/ 	.word	0x000324c8
        /*0908*/ 	.short	0x0100
        /*090a*/ 	.byte	0x08
	.zero		1


	//   ....[23]....
        /*090c*/ 	.word	0x00001930
        /*0910*/ 	.word	0x000000ff
        /*0914*/ 	.word	0x00032400
        /*0918*/ 	.short	0x010a
        /*091a*/ 	.byte	0x28
	.zero		1


	//   ....[24]....
        /*091c*/ 	.word	0x00001a10
        /*0920*/ 	.word	0x000000ff
        /*0924*/ 	.word	0x00032430
        /*0928*/ 	.short	0x010a
        /*092a*/ 	.byte	0x06
	.zero		1


	//   ....[25]....
        /*092c*/ 	.word	0x00001a50
        /*0930*/ 	.word	0x000000ff
        /*0934*/ 	.word	0x00032430
        /*0938*/ 	.short	0x010a
        /*093a*/ 	.byte	0x06
	.zero		1


	//   ....[26]....
        /*093c*/ 	.word	0x00001d50
        /*0940*/ 	.word	0x000000ff
        /*0944*/ 	.word	0x00032410
        /*0948*/ 	.short	0x010a
        /*094a*/ 	.byte	0x28
	.zero		1


	//   ....[27]....
        /*094c*/ 	.word	0x00001d90
        /*0950*/ 	.word	0x000000ff
        /*0954*/ 	.word	0x00032450
        /*0958*/ 	.short	0x010a
        /*095a*/ 	.byte	0x06
	.zero		1


	//   ....[28]....
        /*095c*/ 	.word	0x00001dd0
        /*0960*/ 	.word	0x000000ff
        /*0964*/ 	.word	0x00032450
        /*0968*/ 	.short	0x010a
        /*096a*/ 	.byte	0x06
	.zero		1


	//   ....[29]....
        /*096c*/ 	.word	0x00002790
        /*0970*/ 	.word	0x000000ff
        /*0974*/ 	.word	0x00000000
        /*0978*/ 	.short	0x0101
        /*097a*/ 	.byte	0x0a
	.zero		1


	//   ....[30]....
        /*097c*/ 	.word	0x00003f00
        /*0980*/ 	.word	0x000000ff
        /*0984*/ 	.word	0x00000000
        /*0988*/ 	.short	0x0101
        /*098a*/ 	.byte	0x06
	.zero		1


	//   ....[31]....
        /*098c*/ 	.word	0x000040a0
        /*0990*/ 	.word	0x000000ff
        /*0994*/ 	.word	0x00032430
        /*0998*/ 	.short	0x010a
        /*099a*/ 	.byte	0x04
	.zero		1


	//   ....[32]....
        /*099c*/ 	.word	0x000040e0
        /*09a0*/ 	.word	0x000000ff
        /*09a4*/ 	.word	0x00032430
        /*09a8*/ 	.short	0x010a
        /*09aa*/ 	.byte	0x04
	.zero		1


	//   ....[33]....
        /*09ac*/ 	.word	0x00004300
        /*09b0*/ 	.word	0x000000ff
        /*09b4*/ 	.word	0x00032450
        /*09b8*/ 	.short	0x010a
        /*09ba*/ 	.byte	0x04
	.zero		1


	//   ....[34]....
        /*09bc*/ 	.word	0x00004340
        /*09c0*/ 	.word	0x000000ff
        /*09c4*/ 	.word	0x00032450
        /*09c8*/ 	.short	0x010a
        /*09ca*/ 	.byte	0x04
	.zero		1


	//   ....[35]....
        /*09cc*/ 	.word	0x00004a50
        /*09d0*/ 	.word	0x000000ff
        /*09d4*/ 	.word	0x00000000
        /*09d8*/ 	.short	0x0101
        /*09da*/ 	.byte	0x0a
	.zero		1


	//   ....[36]....
        /*09dc*/ 	.word	0x00006a90
        /*09e0*/ 	.word	0x000000ff
        /*09e4*/ 	.word	0x00000000
        /*09e8*/ 	.short	0x0101
        /*09ea*/ 	.byte	0x04
	.zero		1


	//   ....[37]....
        /*09ec*/ 	.word	0x00006bc0
        /*09f0*/ 	.word	0x000000ff
        /*09f4*/ 	.word	0x00032430
        /*09f8*/ 	.short	0x010a
        /*09fa*/ 	.byte	0x04
	.zero		1


	//   ....[38]....
        /*09fc*/ 	.word	0x00006c00
        /*0a00*/ 	.word	0x000000ff
        /*0a04*/ 	.word	0x00032430
        /*0a08*/ 	.short	0x010a
        /*0a0a*/ 	.byte	0x04
	.zero		1


	//   ....[39]....
        /*0a0c*/ 	.word	0x00006e20
        /*0a10*/ 	.word	0x000000ff
        /*0a14*/ 	.word	0x00032450
        /*0a18*/ 	.short	0x010a
        /*0a1a*/ 	.byte	0x04
	.zero		1


	//   ....[40]....
        /*0a1c*/ 	.word	0x00006e60
        /*0a20*/ 	.word	0x000000ff
        /*0a24*/ 	.word	0x00032450
        /*0a28*/ 	.short	0x010a
        /*0a2a*/ 	.byte	0x04
	.zero		1


	//   ....[41]....
        /*0a2c*/ 	.word	0x00007570
        /*0a30*/ 	.word	0x000000ff
        /*0a34*/ 	.word	0x00000000
        /*0a38*/ 	.short	0x0101
        /*0a3a*/ 	.byte	0x0b
	.zero		1


	//   ....[42]....
        /*0a3c*/ 	.word	0x00008e10
        /*0a40*/ 	.word	0x000000ff
        /*0a44*/ 	.word	0x00000000
        /*0a48*/ 	.short	0x0101
        /*0a4a*/ 	.byte	0x04
	.zero		1


	//   ....[43]....
        /*0a4c*/ 	.word	0x0000b0f0
        /*0a50*/ 	.word	0x000000c3
        /*0a54*/ 	.word	0x00000000
        /*0a58*/ 	.short	0x0101
        /*0a5a*/ 	.byte	0x3f
	.zero		1


	//   ....[44]....
        /*0a5c*/ 	.word	0x0000d5d0
        /*0a60*/ 	.word	0x00000018
        /*0a64*/ 	.word	0x00032440
        /*0a68*/ 	.short	0x010a
        /*0a6a*/ 	.byte	0x3f
	.zero		1


	//   ....[45]....
        /*0a6c*/ 	.word	0x0000dae0
        /*0a70*/ 	.word	0x00000018
        /*0a74*/ 	.word	0x00032430
        /*0a78*/ 	.short	0x0107
        /*0a7a*/ 	.byte	0x3f
	.zero		1


	//   ....[46]....
        /*0a7c*/ 	.word	0x0000db90
        /*0a80*/ 	.word	0x00000018
        /*0a84*/ 	.word	0x00032430
        /*0a88*/ 	.short	0x0101
        /*0a8a*/ 	.byte	0x3f
	.zero		1


	//   ....[47]....
        /*0a8c*/ 	.word	0x0000e6d0
        /*0a90*/ 	.word	0x00000011
        /*0a94*/ 	.word	0x00032400
        /*0a98*/ 	.short	0x0107
        /*0a9a*/ 	.byte	0x3f
	.zero		1


	//   ....[48]....
        /*0a9c*/ 	.word	0x0000e760
        /*0aa0*/ 	.word	0x00000011
        /*0aa4*/ 	.word	0x00032400
        /*0aa8*/ 	.short	0x0101
        /*0aaa*/ 	.byte	0x3f
	.zero		1


	//   ....[49]....
        /*0aac*/ 	.word	0x0000f1b0
        /*0ab0*/ 	.word	0x00000011
        /*0ab4*/ 	.word	0x00032410
        /*0ab8*/ 	.short	0x0107
        /*0aba*/ 	.byte	0x3f
	.zero		1


	//   ....[50]....
        /*0abc*/ 	.word	0x0000f2a0
        /*0ac0*/ 	.word	0x00000011
        /*0ac4*/ 	.word	0x00032410
        /*0ac8*/ 	.short	0x0101
        /*0aca*/ 	.byte	0x3f
	.zero		1


	//   ....[51]....
        /*0acc*/ 	.word	0x0000f2c0
        /*0ad0*/ 	.word	0x00000011
        /*0ad4*/ 	.word	0x00032420
        /*0ad8*/ 	.short	0x010a
        /*0ada*/ 	.byte	0x3f
	.zero		1


	//   ....[52]....
        /*0adc*/ 	.word	0x0000f340
        /*0ae0*/ 	.word	0x00000018
        /*0ae4*/ 	.word	0x00032460
        /*0ae8*/ 	.short	0x010a
        /*0aea*/ 	.byte	0x3f
	.zero		1


	//   ....[53]....
        /*0aec*/ 	.word	0x0000fa40
        /*0af0*/ 	.word	0x00000018
        /*0af4*/ 	.word	0x00032450
        /*0af8*/ 	.short	0x0107
        /*0afa*/ 	.byte	0x3f
	.zero		1


	//   ....[54]....
        /*0afc*/ 	.word	0x0000fb00
        /*0b00*/ 	.word	0x00000018
        /*0b04*/ 	.word	0x00032450
        /*0b08*/ 	.short	0x0101
        /*0b0a*/ 	.byte	0x3f
	.zero		1


	//   ....[55]....
        /*0b0c*/ 	.word	0x0000fe20
        /*0b10*/ 	.word	0x0000000a
        /*0b14*/ 	.word	0x00032440
        /*0b18*/ 	.short	0x010a
        /*0b1a*/ 	.byte	0x3f
	.zero		1


	//   ....[56]....
        /*0b1c*/ 	.word	0x000101f0
        /*0b20*/ 	.word	0x0000000a
        /*0b24*/ 	.word	0x00032430
        /*0b28*/ 	.short	0x0107
        /*0b2a*/ 	.byte	0x3f
	.zero		1


	//   ....[57]....
        /*0b2c*/ 	.word	0x000102a0
        /*0b30*/ 	.word	0x0000000a
        /*0b34*/ 	.word	0x00032430
        /*0b38*/ 	.short	0x0101
        /*0b3a*/ 	.byte	0x3f
	.zero		1


	//   ....[58]....
        /*0b3c*/ 	.word	0x000102d0
        /*0b40*/ 	.word	0x0000000a
        /*0b44*/ 	.word	0x00032460
        /*0b48*/ 	.short	0x010a
        /*0b4a*/ 	.byte	0x3f
	.zero		1


	//   ....[59]....
        /*0b4c*/ 	.word	0x000107f0
        /*0b50*/ 	.word	0x0000000a
        /*0b54*/ 	.word	0x00032450
        /*0b58*/ 	.short	0x0107
        /*0b5a*/ 	.byte	0x3f
	.zero		1


	//   ....[60]....
        /*0b5c*/ 	.word	0x000108a0
        /*0b60*/ 	.word	0x0000000a
        /*0b64*/ 	.word	0x00032450
        /*0b68*/ 	.short	0x0101
        /*0b6a*/ 	.byte	0x3f
	.zero		1


	//   ....[61]....
        /*0b6c*/ 	.word	0x00010c80
        /*0b70*/ 	.word	0x00000007
        /*0b74*/ 	.word	0x00032420
        /*0b78*/ 	.short	0x010a
        /*0b7a*/ 	.byte	0x3f
	.zero		1


	//   ....[62]....
        /*0b7c*/ 	.word	0x00010e20
        /*0b80*/ 	.word	0x00000005
        /*0b84*/ 	.word	0x00032440
        /*0b88*/ 	.short	0x010a
        /*0b8a*/ 	.byte	0x3f
	.zero		1


	//   ....[63]....
        /*0b8c*/ 	.word	0x00010ec0
        /*0b90*/ 	.word	0x00000003
        /*0b94*/ 	.word	0x00032440
        /*0b98*/ 	.short	0x010a
        /*0b9a*/ 	.byte	0x3f
	.zero		1


	//   ....[64]....
        /*0b9c*/ 	.word	0x00010f00
        /*0ba0*/ 	.word	0x00000005
        /*0ba4*/ 	.word	0x00032460
        /*0ba8*/ 	.short	0x010a
        /*0baa*/ 	.byte	0x3f
	.zero		1


	//   ....[65]....
        /*0bac*/ 	.word	0x00010f40
        /*0bb0*/ 	.word	0x00000003
        /*0bb4*/ 	.word	0x00032460
        /*0bb8*/ 	.short	0x010a
        /*0bba*/ 	.byte	0x3f
	.zero		1


	//   ....[66]....
        /*0bbc*/ 	.word	0x00010fb0
        /*0bc0*/ 	.word	0x00000003
        /*0bc4*/ 	.word	0x00032400
        /*0bc8*/ 	.short	0x010a
        /*0bca*/ 	.byte	0x3f
	.zero		1


	//   ....[67]....
        /*0bcc*/ 	.word	0x00011010
        /*0bd0*/ 	.word	0x00000003
        /*0bd4*/ 	.word	0x00032430
        /*0bd8*/ 	.short	0x010a
        /*0bda*/ 	.byte	0x3f
	.zero		1


	//   ....[68]....
        /*0bdc*/ 	.word	0x00011070
        /*0be0*/ 	.word	0x00000003
        /*0be4*/ 	.word	0x00032410
        /*0be8*/ 	.short	0x010a
        /*0bea*/ 	.byte	0x3f
	.zero		1


	//   ....[69]....
        /*0bec*/ 	.word	0x000110d0
        /*0bf0*/ 	.word	0x00000003
        /*0bf4*/ 	.word	0x00032450
        /*0bf8*/ 	.short	0x010a
        /*0bfa*/ 	.byte	0x3f
	.zero		1


	//   ....[70]....
        /*0bfc*/ 	.word	0x00011130
        /*0c00*/ 	.word	0x00000015
        /*0c04*/ 	.word	0x00032430
        /*0c08*/ 	.short	0x010a
        /*0c0a*/ 	.byte	0x3f
	.zero		1


	//   ....[71]....
        /*0c0c*/ 	.word	0x00011190
        /*0c10*/ 	.word	0x00000015
        /*0c14*/ 	.word	0x00032450
        /*0c18*/ 	.short	0x010a
        /*0c1a*/ 	.byte	0x3f
	.zero		1


	//   ....[72]....
        /*0c1c*/ 	.word	0x000111f0
        /*0c20*/ 	.word	0x00000015
        /*0c24*/ 	.word	0x00032430
        /*0c28*/ 	.short	0x010a
        /*0c2a*/ 	.byte	0x3f
	.zero		1


	//   ....[73]....
        /*0c2c*/ 	.word	0x00011250
        /*0c30*/ 	.word	0x00000015
        /*0c34*/ 	.word	0x00032450
        /*0c38*/ 	.short	0x010a
        /*0c3a*/ 	.byte	0x3f
	.zero		1


	//   ....[74]....
        /*0c3c*/ 	.word	0x00011350
        /*0c40*/ 	.word	0x00000018
        /*0c44*/ 	.word	0x00032440
        /*0c48*/ 	.short	0x010a
        /*0c4a*/ 	.byte	0x3f
	.zero		1


	//   ....[75]....
        /*0c4c*/ 	.word	0x00013030
        /*0c50*/ 	.word	0x00000011
        /*0c54*/ 	.word	0x00032420
        /*0c58*/ 	.short	0x010a
        /*0c5a*/ 	.byte	0x3f
	.zero		1


	//   ....[76]....
        /*0c5c*/ 	.word	0x00013080
        /*0c60*/ 	.word	0x00000018
        /*0c64*/ 	.word	0x00032460
        /*0c68*/ 	.short	0x010a
        /*0c6a*/ 	.byte	0x3f
	.zero		1


	//   ....[77]....
        /*0c6c*/ 	.word	0x000139e0
        /*0c70*/ 	.word	0x0000000a
        /*0c74*/ 	.word	0x00032440
        /*0c78*/ 	.short	0x010a
        /*0c7a*/ 	.byte	0x3f
	.zero		1


	//   ....[78]....
        /*0c7c*/ 	.word	0x00014070
        /*0c80*/ 	.word	0x0000000a
        /*0c84*/ 	.word	0x00032460
        /*0c88*/ 	.short	0x010a
        /*0c8a*/ 	.byte	0x3f
	.zero		1


	//   ....[79]....
        /*0c8c*/ 	.word	0x00014880
        /*0c90*/ 	.word	0x00000007
        /*0c94*/ 	.word	0x00032420
        /*0c98*/ 	.short	0x010a
        /*0c9a*/ 	.byte	0x3f
	.zero		1


	//   ....[80]....
        /*0c9c*/ 	.word	0x00014a20
        /*0ca0*/ 	.word	0x00000005
        /*0ca4*/ 	.word	0x00032440
        /*0ca8*/ 	.short	0x010a
        /*0caa*/ 	.byte	0x3f
	.zero		1


	//   ....[81]....
        /*0cac*/ 	.word	0x00014a70
        /*0cb0*/ 	.word	0x00000003
        /*0cb4*/ 	.word	0x00032440
        /*0cb8*/ 	.short	0x010a
        /*0cba*/ 	.byte	0x3f
	.zero		1


	//   ....[82]....
        /*0cbc*/ 	.word	0x00014ac0
        /*0cc0*/ 	.word	0x00000005
        /*0cc4*/ 	.word	0x00032460
        /*0cc8*/ 	.short	0x010a
        /*0cca*/ 	.byte	0x3f
	.zero		1


	//----- nvinfo : EIATTR_NUM_MBARRIERS
	.align		4
.L_531:
        /*0ccc*/ 	.byte	0x03, 0x38
        /*0cce*/ 	.short	0x0017


	//----- nvinfo : EIATTR_EXIT_INSTR_OFFSETS
	.align		4
        /*0cd0*/ 	.byte	0x04, 0x1c
        /*0cd2*/ 	.short	(.L_533 - .L_532)


	//   ....[0]....
.L_532:
        /*0cd4*/ 	.word	0x000009b0


	//   ....[1]....
        /*0cd8*/ 	.word	0x0000c2c0


	//   ....[2]....
        /*0cdc*/ 	.word	0x00010f90


	//----- nvinfo : EIATTR_MAX_THREADS
	.align		4
.L_533:
        /*0ce0*/ 	.byte	0x04, 0x05
        /*0ce2*/ 	.short	(.L_535 - .L_534)
.L_534:
        /*0ce4*/ 	.word	0x00000180
        /*0ce8*/ 	.word	0x00000001
        /*0cec*/ 	.word	0x00000001


	//----- nvinfo : EIATTR_CRS_STACK_SIZE
	.align		4
.L_535:
        /*0cf0*/ 	.byte	0x04, 0x1e
        /*0cf2*/ 	.short	(.L_537 - .L_536)
.L_536:
        /*0cf4*/ 	.word	0x00000000


	//----- nvinfo : EIATTR_CBANK_PARAM_SIZE
	.align		4
.L_537:
        /*0cf8*/ 	.byte	0x03, 0x19
        /*0cfa*/ 	.short	0x0bf0


	//----- nvinfo : EIATTR_PARAM_CBANK
	.align		4
        /*0cfc*/ 	.byte	0x04, 0x0a
        /*0cfe*/ 	.short	(.L_539 - .L_538)
	.align		4
.L_538:
        /*0d00*/ 	.word	index@(.nv.constant0._ZN7cutlass13device_kernelIN5flash11enable_sm90INS1_16FlashAttnFwdSm90INS1_25CollectiveMainloopFwdSm90ILi2EN4cute5tupleIJNS5_1CILi1EEES8_S8_EEENS6_IJNS7_ILi128EEENS7_ILi96EEENS7_ILi64EEEEEELi256ENS_6half_tEfNS_4arch4Sm90ELb1ELb0ELb0ELb0ELb1ELb0ELb1ELb1ELb0ELb1ELb0ELb0EEENS1_21CollectiveEpilogueFwdINS6_IJSA_NS7_ILi256EEESB_EEES9_SE_SG_Li256ELb0ELb1ELb0ELb0EEENS1_30DynamicPersistentTileSchedulerILi256ELi128ELb0ELb1ELb1EEEEEEEEEvNT_6ParamsE)
        /*0d04*/ 	.short	0x0210
        /*0d06*/ 	.short	0x0bf0


	//----- nvinfo : EIATTR_SW_WAR
	.align		4
.L_539:
        /*0d08*/ 	.byte	0x04, 0x36
        /*0d0a*/ 	.short	(.L_541 - .L_540)
.L_540:
        /*0d0c*/ 	.word	0x00000008
.L_541:


//--------------------- .nv.info._ZN7cutlass13device_kernelIN5flash11enable_sm90INS1_16FlashAttnFwdSm90INS1_25CollectiveMainloopFwdSm90ILi2EN4cute5tupleIJNS5_1CILi1EEES8_S8_EEENS6_IJNS7_ILi128EEENS7_ILi96EEENS7_ILi64EEEEEELi256ENS_6half_tEfNS_4arch4Sm90ELb1ELb0ELb0ELb1ELb1ELb0ELb0ELb1ELb0ELb1ELb0ELb0EEENS1_21CollectiveEpilogueFwdINS6_IJSA_NS7_ILi256EEESB_EEES9_SE_SG_Li256ELb1ELb1ELb0ELb0EEENS1_36VarlenDynamicPersistentTileSchedulerILi128ELi96ELi256ELi128ELb0ELb1ELb1ELb1ELb1ELb1EEEEEEEEEvNT_6ParamsE --------------------------
	.section	.nv.info._ZN7cutlass13device_kernelIN5flash11enable_sm90INS1_16FlashAttnFwdSm90INS1_25CollectiveMainloopFwdSm90ILi2EN4cute5tupleIJNS5_1CILi1EEES8_S8_EEENS6_IJNS7_ILi128EEENS7_ILi96EEENS7_ILi64EEEEEELi256ENS_6half_tEfNS_4arch4Sm90ELb1ELb0ELb0ELb1ELb1ELb0ELb0ELb1ELb0ELb1ELb0ELb0EEENS1_21CollectiveEpilogueFwdINS6_IJSA_NS7_ILi256EEESB_EEES9_SE_SG_Li256ELb1ELb1ELb0ELb0EEENS1_36VarlenDynamicPersistentTileSchedulerILi128ELi96ELi256ELi128ELb0ELb1ELb1ELb1ELb1ELb1EEEEEEEEEvNT_6ParamsE,"",@"SHT_CUDA_INFO"
	.sectionflags	@""
	.align	4


	//----- nvinfo : EIATTR_CUDA_API_VERSION
	.align		4
        /*0000*/ 	.byte	0x04, 0x37
        /*0002*/ 	.short	(.L_543 - .L_542)
.L_542:
        /*0004*/ 	.word	0x00000082


	//----- nvinfo : EIATTR_KPARAM_INFO
	.align		4
.L_543:
        /*0008*/ 	.byte	0x04, 0x17
        /*000a*/ 	.short	(.L_545 - .L_544)
.L_544:
        /*000c*/ 	.word	0x00000000
        /*0010*/ 	.short	0x0000
        /*0012*/ 	.short	0x0070
        /*0014*/ 	.byte	0x00, 0xf0, 0x01, 0x2a


	//----- nvinfo : EIATTR_SPARSE_MMA_MASK
	.align		4
.L_545:
        /*0018*/ 	.byte	0x03, 0x50
        /*001a*/ 	.short	0x0000


	//----- nvinfo : EIATTR_MAXREG_COUNT
	.align		4
        /*001c*/ 	.byte	0x03, 0x1b
        /*001e*/ 	.short	0x00a8


	//----- nvinfo : EIATTR_NUM_BARRIERS
	.align		4
        /*0020*/ 	.byte	0x02, 0x4c
        /*0022*/ 	.byte	0x10
	.zero		1


	//----- nvinfo : EIATTR_EXTERNS
	.align		4
        /*0024*/ 	.byte	0x04, 0x0f
        /*0026*/ 	.short	(.L_547 - .L_546)


	//   ....[0]....
	.align		4
.L_546:
        /*0028*/ 	.word	index@(__assertfail)


	//----- nvinfo : EIATTR_ANNOTATIONS
	.align		4
.L_547:
        /*002c*/ 	.byte	0x04, 0x55
        /*002e*/ 	.short	(.L_549 - .L_548)


	//   ....[0]....
.L_548:
        /* <DEDUP_REMOVED lines=13> */


	//----- nvinfo : EIATTR_MERCURY_ISA_VERSION
	.align		4
.L_549:
        /*00f0*/ 	.byte	0x03, 0x5f
        /*00f2*/ 	.short	0x0101


	//----- nvinfo : EIATTR_UNUSED_LOAD_BYTE_OFFSET
	.align		4
        /*00f4*/ 	.byte	0x04, 0x44
        /*00f6*/ 	.short	(.L_551 - .L_550)


	//   ....[0]....
.L_550:
        /*00f8*/ 	.word	0x00000970
        /*00fc*/ 	.word	0x0000fff0


	//   ....[1]....
        /*0100*/ 	.word	0x00008480
        /*0104*/ 	.word	0x0000fff0


	//----- nvinfo : EIATTR_INT_WARP_WIDE_INSTR_OFFSETS
	.align		4
.L_551:
        /*0108*/ 	.byte	0x04, 0x31
        /*010a*/ 	.short	(.L_553 - .L_552)


	//   ....[0]....
.L_552:
        /*010c*/ 	.word	0x000000c0


	//   ....[1]....
        /*0110*/ 	.word	0x000000d0


	//   ....[2]....
        /*0114*/ 	.word	0x00000170


	//   ....[3]....
        /*0118*/ 	.word	0x0000c540


	//   ....[4]....
        /*011c*/ 	.word	0x0000c5d0


	//   ....[5]....
        /*0120*/ 	.word	0x0000f900


	//   ....[6]....
        /*0124*/ 	.word	0x0000f990


	//----- nvinfo : EIATTR_COOP_GROUP_MASK_REGIDS
	.align		4
.L_553:
        /*0128*/ 	.byte	0x04, 0x29
        /*012a*/ 	.short	(.L_555 - .L_554)


	//   ....[0]....
.L_554:
        /*012c*/ 	.word	0xffffffff


	//   ....[1]....
        /*0130*/ 	.word	0xffffffff


	//   ....[2]....
        /*0134*/ 	.word	0xffffffff


	//   ....[3]....
        /*0138*/ 	.word	0xffffffff


	//   ....[4]....
        /*013c*/ 	.word	0xffffffff


	//   ....[5]....
        /*0140*/ 	.word	0xffffffff


	//   ....[6]....
        /*0144*/ 	.word	0xffffffff


	//   ....[7]....
        /*0148*/ 	.word	0xffffffff


	//   ....[8]....
        /*014c*/ 	.word	0xffffffff


	//   ....[9]....
        /*0150*/ 	.word	0xffffffff


	//   ....[10]....
        /*0154*/ 	.word	0xffffffff


	//   ....[11]....
        /*0158*/ 	.word	0xffffffff


	//   ....[12]....
        /*015c*/ 	.word	0xffffffff


	//   ....[13]....
        /*0160*/ 	.word	0xffffffff


	//   ....[14]....
        /*0164*/ 	.word	0xffffffff


	//   ....[15]....
        /*0168*/ 	.word	0xffffffff


	//   ....[16]....
        /*016c*/ 	.word	0xffffffff


	//   ....[17]....
        /*0170*/ 	.word	0xffffffff


	//   ....[18]....
        /*0174*/ 	.word	0xffffffff


	//   ....[19]....
        /*0178*/ 	.word	0xffffffff


	//   ....[20]....
        /*017c*/ 	.word	0xffffffff


	//   ....[21]....
        /*0180*/ 	.word	0xffffffff


	//   ....[22]....
        /*0184*/ 	.word	0xffffffff


	//   ....[23]....
        /*0188*/ 	.word	0xffffffff


	//   ....[24]....
        /*018c*/ 	.word	0xffffffff


	//   ....[25]....
        /*0190*/ 	.word	0xffffffff


	//   ....[26]....
        /*0194*/ 	.word	0xffffffff


	//   ....[27]....
        /*0198*/ 	.word	0xffffffff


	//   ....[28]....
        /*019c*/ 	.word	0xffffffff


	//   ....[29]....
        /*01a0*/ 	.word	0xffffffff


	//   ....[30]....
        /*01a4*/ 	.word	0xffffffff


	//   ....[31]....
        /*01a8*/ 	.word	0xffffffff


	//   ....[32]....
        /*01ac*/ 	.word	0xffffffff


	//   ....[33]....
        /*01b0*/ 	.word	0xffffffff


	//   ....[34]....
        /*01b4*/ 	.word	0xffffffff


	//   ....[35]....
        /*01b8*/ 	.word	0xffffffff


	//   ....[36]....
        /*01bc*/ 	.word	0xffffffff


	//   ....[37]....
        /*01c0*/ 	.word	0xffffffff


	//   ....[38]....
        /*01c4*/ 	.word	0xffffffff


	//   ....[39]....
        /*01c8*/ 	.word	0xffffffff


	//   ....[40]....
        /*01cc*/ 	.word	0xffffffff


	//   ....[41]....
        /*01d0*/ 	.word	0xffffffff


	//   ....[42]....
        /*01d4*/ 	.word	0xffffffff


	//   ....[43]....
        /*01d8*/ 	.word	0xffffffff


	//   ....[44]....
        /*01dc*/ 	.word	0xffffffff


	//   ....[45]....
        /*01e0*/ 	.word	0xffffffff


	//   ....[46]....
        /*01e4*/ 	.word	0xffffffff


	//   ....[47]....
        /*01e8*/ 	.word	0xffffffff


	//   ....[48]....
        /*01ec*/ 	.word	0xffffffff


	//   ....[49]....
        /*01f0*/ 	.word	0xffffffff


	//   ....[50]....
        /*01f4*/ 	.word	0xffffffff


	//   ....[51]....
        /*01f8*/ 	.word	0xffffffff


	//   ....[52]....
        /*01fc*/ 	.word	0xffffffff


	//   ....[53]....
        /*0200*/ 	.word	0xffffffff


	//   ....[54]....
        /*0204*/ 	.word	0xffffffff


	//   ....[55]....
        /*0208*/ 	.word	0xffffffff


	//   ....[56]....
        /*020c*/ 	.word	0xffffffff


	//   ....[57]....
        /*0210*/ 	.word	0xffffffff


	//   ....[58]....
        /*0214*/ 	.word	0xffffffff


	//   ....[59]....
        /*0218*/ 	.word	0xffffffff


	//   ....[60]....
        /*021c*/ 	.word	0xffffffff


	//   ....[61]....
        /*0220*/ 	.word	0xffffffff


	//   ....[62]....
        /*0224*/ 	.word	0xffffffff


	//   ....[63]....
        /*0228*/ 	.word	0xffffffff


	//   ....[64]....
        /*022c*/ 	.word	0xffffffff


	//   ....[65]....
        /*0230*/ 	.word	0xffffffff


	//   ....[66]....
        /*0234*/ 	.word	0xffffffff


	//   ....[67]....
        /*0238*/ 	.word	0xffffffff


	//   ....[68]....
        /*023c*/ 	.word	0xffffffff


	//   ....[69]....
        /*0240*/ 	.word	0xffffffff


	//   ....[70]....
        /*0244*/ 	.word	0xffffffff


	//   ....[71]....
        /*0248*/ 	.word	0xffffffff


	//   ....[72]....
        /*024c*/ 	.word	0xffffffff


	//   ....[73]....
        /*0250*/ 	.word	0xffffffff


	//   ....[74]....
        /*0254*/ 	.word	0xffffffff


	//   ....[75]....
        /*0258*/ 	.word	0xffffffff


	//   ....[76]....
        /*025c*/ 	.word	0xffffffff


	//   ....[77]....
        /*0260*/ 	.word	0xffffffff


	//   ....[78]....
        /*0264*/ 	.word	0xffffffff


	//   ....[79]....
        /*0268*/ 	.word	0xffffffff


	//   ....[80]....
        /*026c*/ 	.word	0xffffffff


	//   ....[81]....
        /*0270*/ 	.word	0xffffffff


	//   ....[82]....
        /*0274*/ 	.word	0xffffffff


	//   ....[83]....
        /*0278*/ 	.word	0xffffffff


	//   ....[84]....
        /*027c*/ 	.word	0xffffffff


	//   ....[85]....
        /*0280*/ 	.word	0xffffffff


	//   ....[86]....
        /*0284*/ 	.word	0xffffffff


	//   ....[87]....
        /*0288*/ 	.word	0xffffffff


	//   ....[88]....
        /*028c*/ 	.word	0xffffffff


	//   ....[89]....
        /*0290*/ 	.word	0xffffffff


	//   ....[90]....
        /*0294*/ 	.word	0xffffffff


	//   ....[91]....
        /*0298*/ 	.word	0xffffffff


	//   ....[92]....
        /*029c*/ 	.word	0xffffffff


	//   ....[93]....
        /*02a0*/ 	.word	0xffffffff


	//   ....[94]....
        /*02a4*/ 	.word	0xffffffff


	//   ....[95]....
        /*02a8*/ 	.word	0xffffffff


	//   ....[96]....
        /*02ac*/ 	.word	0xffffffff


	//   ....[97]....
        /*02b0*/ 	.word	0xffffffff


	//   ....[98]....
        /*02b4*/ 	.word	0xffffffff


	//   ....[99]....
        /*02b8*/ 	.word	0xffffffff


	//   ....[100]....
        /*02bc*/ 	.word	0xffffffff


	//   ....[101]....
        /*02c0*/ 	.word	0xffffffff


	//   ....[102]....
        /*02c4*/ 	.word	0xffffffff


	//   ....[103]....
        /*02c8*/ 	.word	0xffffffff


	//   ....[104]....
        /*02cc*/ 	.word	0xffffffff


	//   ....[105]....
        /*02d0*/ 	.word	0xffffffff


	//   ....[106]....
        /*02d4*/ 	.word	0xffffffff


	//   ....[107]....
        /*02d8*/ 	.word	0xffffffff


	//   ....[108]....
        /*02dc*/ 	.word	0xffffffff


	//   ....[109]....
        /*02e0*/ 	.word	0xffffffff


	//   ....[110]....
        /*02e4*/ 	.word	0xffffffff


	//   ....[111]....
        /*02e8*/ 	.word	0xffffffff


	//   ....[112]....
        /*02ec*/ 	.word	0xffffffff


	//   ....[113]....
        /*02f0*/ 	.word	0xffffffff


	//   ....[114]....
        /*02f4*/ 	.word	0xffffffff


	//   ....[115]....
        /*02f8*/ 	.word	0xffffffff


	//   ....[116]....
        /*02fc*/ 	.word	0xffffffff


	//   ....[117]....
        /*0300*/ 	.word	0xffffffff


	//   ....[118]....
        /*0304*/ 	.word	0xffffffff


	//   ....[119]....
        /*0308*/ 	.word	0xffffffff


	//   ....[120]....
        /*030c*/ 	.word	0xffffffff


	//   ....[121]....
        /*0310*/ 	.word	0xffffffff


	//   ....[122]....
        /*0314*/ 	.word	0xffffffff


	//   ....[123]....
        /*0318*/ 	.word	0xffffffff


	//   ....[124]....
        /*031c*/ 	.word	0xffffffff


	//   ....[125]....
        /*0320*/ 	.word	0xffffffff


	//   ....[126]....
        /*0324*/ 	.word	0xffffffff


	//   ....[127]....
        /*0328*/ 	.word	0xffffffff


	//   ....[128]....
        /*032c*/ 	.word	0xffffffff


	//   ....[129]....
        /*0330*/ 	.word	0xffffffff


	//   ....[130]....
        /*0334*/ 	.word	0xffffffff


	//   ....[131]....
        /*0338*/ 	.word	0xffffffff


	//   ....[132]....
        /*033c*/ 	.word	0xffffffff


	//   ....[133]....
        /*0340*/ 	.word	0xffffffff


	//   ....[134]....
        /*0344*/ 	.word	0xffffffff


	//   ....[135]....
        /*0348*/ 	.word	0xffffffff


	//   ....[136]....
        /*034c*/ 	.word	0xffffffff


	//   ....[137]....
        /*0350*/ 	.word	0xffffffff


	//   ....[138]....
        /*0354*/ 	.word	0xffffffff


	//   ....[139]....
        /*0358*/ 	.word	0xffffffff


	//   ....[140]....
        /*035c*/ 	.word	0xffffffff


	//   ....[141]....
        /*0360*/ 	.word	0xffffffff


	//   ....[142]....
        /*0364*/ 	.word	0xffffffff


	//   ....[143]....
        /*0368*/ 	.word	0xffffffff


	//   ....[144]....
        /*036c*/ 	.word	0xffffffff


	//   ....[145]....
        /*0370*/ 	.word	0x0500000f


	//   ....[146]....
        /*0374*/ 	.word	0x0500000f


	//   ....[147]....
        /*0378*/ 	.word	0x0500000f


	//   ....[148]....
        /*037c*/ 	.word	0x0500000f


	//   ....[149]....
        /*0380*/ 	.word	0x0500000f


	//   ....[150]....
        /*0384*/ 	.word	0x0500000f


	//   ....[151]....
        /*0388*/ 	.word	0x0500000f


	//   ....[152]....
        /*038c*/ 	.word	0x0500000f


	//   ....[153]....
        /*0390*/ 	.word	0x0500000f


	//   ....[154]....
        /*0394*/ 	.word	0x0500000f


	//   ....[155]....
        /*0398*/ 	.word	0x0500000f


	//   ....[156]....
        /*039c*/ 	.word	0x0500000f


	//   ....[157]....
        /*03a0*/ 	.word	0x0500000f


	//   ....[158]....
        /*03a4*/ 	.word	0x0500000f


	//   ....[159]....
        /*03a8*/ 	.word	0x0500000f


	//   ....[160]....
        /*03ac*/ 	.word	0x0500000f


	//   ....[161]....
        /*03b0*/ 	.word	0x0500000f


	//   ....[162]....
        /*03b4*/ 	.word	0x0500000f


	//   ....[163]....
        /*03b8*/ 	.word	0x0500000f


	//   ....[164]....
        /*03bc*/ 	.word	0x0500000f


	//   ....[165]....
        /*03c0*/ 	.word	0x0500000f


	//   ....[166]....
        /*03c4*/ 	.word	0x0500000f


	//   ....[167]....
        /*03c8*/ 	.word	0x0500000f


	//   ....[168]....
        /*03cc*/ 	.word	0x0500000f


	//   ....[169]....
        /*03d0*/ 	.word	0x0500000f


	//   ....[170]....
        /*03d4*/ 	.word	0x0500000f


	//   ....[171]....
        /*03d8*/ 	.word	0x0500000f


	//   ....[172]....
        /*03dc*/ 	.word	0x0500000f


	//   ....[173]....
        /*03e0*/ 	.word	0x0500000f


	//   ....[174]....
        /*03e4*/ 	.word	0x0500000f


	//   ....[175]....
        /*03e8*/ 	.word	0x0500000f


	//   ....[176]....
        /*03ec*/ 	.word	0x0500000f


	//   ....[177]....
        /*03f0*/ 	.word	0x0500000f


	//   ....[178]....
        /*03f4*/ 	.word	0x0500000f


	//   ....[179]....
        /*03f8*/ 	.word	0x0500000f


	//   ....[180]....
        /*03fc*/ 	.word	0x0500000f


	//   ....[181]....
        /*0400*/ 	.word	0x0500000f


	//   ....[182]....
        /*0404*/ 	.word	0x0500000f


	//   ....[183]....
        /*0408*/ 	.word	0x0500000f


	//   ....[184]....
        /*040c*/ 	.word	0x0500000f


	//   ....[185]....
        /*0410*/ 	.word	0x0500000f


	//   ....[186]....
        /*0414*/ 	.word	0x0500000f


	//   ....[187]....
        /*0418*/ 	.word	0x0500000f


	//   ....[188]....
        /*041c*/ 	.word	0x0500000f


	//   ....[189]....
        /*0420*/ 	.word	0x0500000f


	//   ....[190]....
        /*0424*/ 	.word	0x0500000f


	//   ....[191]....
        /*0428*/ 	.word	0x0500000f


	//   ....[192]....
        /*042c*/ 	.word	0x0500000f


	//   ....[193]....
        /*0430*/ 	.word	0x0500000f


	//   ....[194]....
        /*0434*/ 	.word	0x0500000f


	//   ....[195]....
        /*0438*/ 	.word	0x0500000f


	//   ....[196]....
        /*043c*/ 	.word	0x0500000f


	//   ....[197]....
        /*0440*/ 	.word	0x0500000f


	//   ....[198]....
        /*0444*/ 	.word	0x0500000f


	//   ....[199]....
        /*0448*/ 	.word	0x0500000f


	//   ....[200]....
        /*044c*/ 	.word	0x0500000f


	//   ....[201]....
        /*0450*/ 	.word	0x0500000f


	//   ....[202]....
        /*0454*/ 	.word	0x0500000f


	//   ....[203]....
        /*0458*/ 	.word	0x0500000f


	//   ....[204]....
        /*045c*/ 	.word	0x0500000f


	//   ....[205]....
        /*0460*/ 	.word	0x0500000f


	//   ....[206]....
        /*0464*/ 	.word	0x0500000f


	//   ....[207]....
        /*0468*/ 	.word	0x0500000f


	//   ....[208]....
        /*046c*/ 	.word	0x0500000f


	//   ....[209]....
        /*0470*/ 	.word	0x0500000f


	//   ....[210]....
        /*0474*/ 	.word	0x0500000f


	//   ....[211]....
        /*0478*/ 	.word	0x0500000f


	//   ....[212]....
        /*047c*/ 	.word	0x0500000f


	//   ....[213]....
        /*0480*/ 	.word	0x0500000f


	//   ....[214]....
        /*0484*/ 	.word	0x0500000f


	//   ....[215]....
        /*0488*/ 	.word	0x0500000f


	//   ....[216]....
        /*048c*/ 	.word	0x0500000f


	//   ....[217]....
        /*0490*/ 	.word	0x0500000f


	//   ....[218]....
        /*0494*/ 	.word	0x0500000f


	//   ....[219]....
        /*0498*/ 	.word	0x0500000f


	//   ....[220]....
        /*049c*/ 	.word	0x0500000f


	//   ....[221]....
        /*04a0*/ 	.word	0x0500000f


	//   ....[222]....
        /*04a4*/ 	.word	0x0500000f


	//   ....[223]....
        /*04a8*/ 	.word	0x0500000f


	//   ....[224]....
        /*04ac*/ 	.word	0x0500000f


	//   ....[225]....
        /*04b0*/ 	.word	0x0500000f


	//   ....[226]....
        /*04b4*/ 	.word	0x0500000f


	//   ....[227]....
        /*04b8*/ 	.word	0x0500000f


	//----- nvinfo : EIATTR_COOP_GROUP_INSTR_OFFSETS
	.align		4
.L_555:
        /*04bc*/ 	.byte	0x04, 0x28
        /*04be*/ 	.short	(.L_557 - .L_556)


	//   ....[0]....
.L_556:
        /*04c0*/ 	.word	0x00000080


	//   ....[1]....
        /*04c4*/ 	.word	0x00000090


	//   ....[2]....
        /*04c8*/ 	.word	0x000002d0


	//   ....[3]....
        /*04cc*/ 	.word	0x00000430


	//   ....[4]....
        /*04d0*/ 	.word	0x00000550


	//   ....[5]....
        /*04d4*/ 	.word	0x000006b0


	//   ....[6]....
        /*04d8*/ 	.word	0x00001800


	//   ....[7]....
        /*04dc*/ 	.word	0x00001e90


	//   ....[8]....
        /*04e0*/ 	.word	0x00001eb0


	//   ....[9]....
        /*04e4*/ 	.word	0x000023d0


	//   ....[10]....
        /*04e8*/ 	.word	0x000024d0


	//   ....[11]....
        /*04ec*/ 	.word	0x00002b00


	//   ....[12]....
        /*04f0*/ 	.word	0x00002b70


	//   ....[13]....
        /*04f4*/ 	.word	0x00003ba0


	//   ....[14]....
        /*04f8*/ 	.word	0x00004080


	//   ....[15]....
        /*04fc*/ 	.word	0x000040a0


	//   ....[16]....
        /*0500*/ 	.word	0x00004120


	//   ....[17]....
        /*0504*/ 	.word	0x00004700


	//   ....[18]....
        /*0508*/ 	.word	0x000047c0


	//   ....[19]....
        /*050c*/ 	.word	0x00006190


	//   ....[20]....
        /*0510*/ 	.word	0x000061c0


	//   ....[21]....
        /*0514*/ 	.word	0x00006620


	//   ....[22]....
        /*0518*/ 	.word	0x000067f0


	//   ....[23]....
        /*051c*/ 	.word	0x00007a00


	//   ....[24]....
        /*0520*/ 	.word	0x00007a80


	//   ....[25]....
        /*0524*/ 	.word	0x00007af0


	//   ....[26]....
        /*0528*/ 	.word	0x00007b10


	//   ....[27]....
        /*052c*/ 	.word	0x00009530


	//   ....[28]....
        /*0530*/ 	.word	0x00009570


	//   ....[29]....
        /*0534*/ 	.word	0x000095a0


	//   ....[30]....
        /*0538*/ 	.word	0x000095d0


	//   ....[31]....
        /*053c*/ 	.word	0x00009e90


	//   ....[32]....
        /*0540*/ 	.word	0x00009ec0


	//   ....[33]....
        /*0544*/ 	.word	0x0000a010


	//   ....[34]....
        /*0548*/ 	.word	0x0000a030


	//   ....[35]....
        /*054c*/ 	.word	0x0000a170


	//   ....[36]....
        /*0550*/ 	.word	0x0000a190


	//   ....[37]....
        /*0554*/ 	.word	0x0000a2e0


	//   ....[38]....
        /*0558*/ 	.word	0x0000a300


	//   ....[39]....
        /*055c*/ 	.word	0x0000ac20


	//   ....[40]....
        /*0560*/ 	.word	0x0000ac50


	//   ....[41]....
        /*0564*/ 	.word	0x0000ada0


	//   ....[42]....
        /*0568*/ 	.word	0x0000adc0


	//   ....[43]....
        /*056c*/ 	.word	0x0000af00


	//   ....[44]....
        /*0570*/ 	.word	0x0000af20


	//   ....[45]....
        /*0574*/ 	.word	0x0000b070


	//   ....[46]....
        /*0578*/ 	.word	0x0000b090


	//   ....[47]....
        /*057c*/ 	.word	0x0000b260


	//   ....[48]....
        /*0580*/ 	.word	0x0000b430


	//   ....[49]....
        /*0584*/ 	.word	0x0000b460


	//   ....[50]....
        /*0588*/ 	.word	0x0000b490


	//   ....[51]....
        /*058c*/ 	.word	0x0000b4c0


	//   ....[52]....
        /*0590*/ 	.word	0x0000b4f0


	//   ....[53]....
        /*0594*/ 	.word	0x0000b520


	//   ....[54]....
        /*0598*/ 	.word	0x0000b670


	//   ....[55]....
        /*059c*/ 	.word	0x0000b6a0


	//   ....[56]....
        /*05a0*/ 	.word	0x0000b6d0


	//   ....[57]....
        /*05a4*/ 	.word	0x0000b700


	//   ....[58]....
        /*05a8*/ 	.word	0x0000b730


	//   ....[59]....
        /*05ac*/ 	.word	0x0000b760


	//   ....[60]....
        /*05b0*/ 	.word	0x0000b7f0


	//   ....[61]....
        /*05b4*/ 	.word	0x0000b850


	//   ....[62]....
        /*05b8*/ 	.word	0x0000b8e0


	//   ....[63]....
        /*05bc*/ 	.word	0x0000d0e0


	//   ....[64]....
        /*05c0*/ 	.word	0x0000d100


	//   ....[65]....
        /*05c4*/ 	.word	0x0000d190


	//   ....[66]....
        /*05c8*/ 	.word	0x0000d1b0


	//   ....[67]....
        /*05cc*/ 	.word	0x0000d230


	//   ....[68]....
        /*05d0*/ 	.word	0x0000d250


	//   ....[69]....
        /*05d4*/ 	.word	0x0000d2d0


	//   ....[70]....
        /*05d8*/ 	.word	0x0000d2f0


	//   ....[71]....
        /*05dc*/ 	.word	0x0000d370


	//   ....[72]....
        /*05e0*/ 	.word	0x0000d390


	//   ....[73]....
        /*05e4*/ 	.word	0x0000d3a0


	//   ....[74]....
        /*05e8*/ 	.word	0x0000d3b0


	//   ....[75]....
        /*05ec*/ 	.word	0x0000dbd0


	//   ....[76]....
        /*05f0*/ 	.word	0x0000dc00


	//   ....[77]....
        /*05f4*/ 	.word	0x0000dc30


	//   ....[78]....
        /*05f8*/ 	.word	0x0000dcc0


	//   ....[79]....
        /*05fc*/ 	.word	0x0000dcd0


	//   ....[80]....
        /*0600*/ 	.word	0x0000dd60


	//   ....[81]....
        /*0604*/ 	.word	0x0000dd70


	//   ....[82]....
        /*0608*/ 	.word	0x0000de00


	//   ....[83]....
        /*060c*/ 	.word	0x0000de10


	//   ....[84]....
        /*0610*/ 	.word	0x0000dea0


	//   ....[85]....
        /*0614*/ 	.word	0x0000deb0


	//   ....[86]....
        /*0618*/ 	.word	0x0000df40


	//   ....[87]....
        /*061c*/ 	.word	0x0000df50


	//   ....[88]....
        /*0620*/ 	.word	0x0000dfd0


	//   ....[89]....
        /*0624*/ 	.word	0x0000dfe0


	//   ....[90]....
        /*0628*/ 	.word	0x0000dff0


	//   ....[91]....
        /*062c*/ 	.word	0x0000e470


	//   ....[92]....
        /*0630*/ 	.word	0x0000e4a0


	//   ....[93]....
        /*0634*/ 	.word	0x0000e4f0


	//   ....[94]....
        /*0638*/ 	.word	0x0000e5a0


	//   ....[95]....
        /*063c*/ 	.word	0x0000e5c0


	//   ....[96]....
        /*0640*/ 	.word	0x0000e670


	//   ....[97]....
        /*0644*/ 	.word	0x0000e680


	//   ....[98]....
        /*0648*/ 	.word	0x0000e6b0


	//   ....[99]....
        /*064c*/ 	.word	0x0000e740


	//   ....[100]....
        /*0650*/ 	.word	0x0000e7e0


	//   ....[101]....
        /*0654*/ 	.word	0x0000e800


	//   ....[102]....
        /*0658*/ 	.word	0x0000e810


	//   ....[103]....
        /*065c*/ 	.word	0x0000ef40


	//   ....[104]....
        /*0660*/ 	.word	0x0000ef60


	//   ....[105]....
        /*0664*/ 	.word	0x0000ef70


	//   ....[106]....
        /*0668*/ 	.word	0x0000efb0


	//   ....[107]....
        /*066c*/ 	.word	0x0000efc0


	//   ....[108]....
        /*0670*/ 	.word	0x0000f000


	//   ....[109]....
        /*0674*/ 	.word	0x0000f010


	//   ....[110]....
        /*0678*/ 	.word	0x0000f050


	//   ....[111]....
        /*067c*/ 	.word	0x0000f060


	//   ....[112]....
        /*0680*/ 	.word	0x0000f0a0


	//   ....[113]....
        /*0684*/ 	.word	0x0000f0b0


	//   ....[114]....
        /*0688*/ 	.word	0x0000f0c0


	//   ....[115]....
        /*068c*/ 	.word	0x0000f430


	//   ....[116]....
        /*0690*/ 	.word	0x0000f450


	//   ....[117]....
        /*0694*/ 	.word	0x0000f460


	//   ....[118]....
        /*0698*/ 	.word	0x0000f470


	//   ....[119]....
        /*069c*/ 	.word	0x0000f480


	//   ....[120]....
        /*06a0*/ 	.word	0x0000f4a0


	//   ....[121]....
        /*06a4*/ 	.word	0x0000f510


	//   ....[122]....
        /*06a8*/ 	.word	0x0000f540


	//   ....[123]....
        /*06ac*/ 	.word	0x0000f550


	//   ....[124]....
        /*06b0*/ 	.word	0x0000f5c0


	//   ....[125]....
        /*06b4*/ 	.word	0x0000f5d0


	//   ....[126]....
        /*06b8*/ 	.word	0x0000f6d0


	//   ....[127]....
        /*06bc*/ 	.word	0x0000fb80


	//   ....[128]....
        /*06c0*/ 	.word	0x0000fbb0


	//   ....[129]....
        /*06c4*/ 	.word	0x0000fbe0


	//   ....[130]....
        /*06c8*/ 	.word	0x0000fc10


	//   ....[131]....
        /*06cc*/ 	.word	0x0000fc40


	//   ....[132]....
        /*06d0*/ 	.word	0x0000fc70


	//   ....[133]....
        /*06d4*/ 	.word	0x0000fca0


	//   ....[134]....
        /*06d8*/ 	.word	0x0000fcd0


	//   ....[135]....
        /*06dc*/ 	.word	0x0000fe50


	//   ....[136]....
        /*06e0*/ 	.word	0x0000fe80


	//   ....[137]....
        /*06e4*/ 	.word	0x0000feb0


	//   ....[138]....
        /*06e8*/ 	.word	0x0000fee0


	//   ....[139]....
        /*06ec*/ 	.word	0x0000ff10


	//   ....[140]....
        /*06f0*/ 	.word	0x0000ff40


	//   ....[141]....
        /*06f4*/ 	.word	0x00010000


	//   ....[142]....
        /*06f8*/ 	.word	0x00010020


	//   ....[143]....
        /*06fc*/ 	.word	0x00010090


	//   ....[144]....
        /*0700*/ 	.word	0x00010730


	//   ....[145]....
        /*0704*/ 	.word	0x00010ce0


	//   ....[146]....
        /*0708*/ 	.word	0x00010dd0


	//   ....[147]....
        /*070c*/ 	.word	0x00010e70


	//   ....[148]....
        /*0710*/ 	.word	0x00010ed0


	//   ....[149]....
        /*0714*/ 	.word	0x00010fc0


	//   ....[150]....
        /*0718*/ 	.word	0x00011030


	//   ....[151]....
        /*071c*/ 	.word	0x00011120


	//   ....[152]....
        /*0720*/ 	.word	0x00011190


	//   ....[153]....
        /*0724*/ 	.word	0x00011280


	//   ....[154]....
        /*0728*/ 	.word	0x000112f0


	//   ....[155]....
        /*072c*/ 	.word	0x000113e0


	//   ....[156]....
        /*0730*/ 	.word	0x00011450


	//   ....[157]....
        /*0734*/ 	.word	0x00011530


	//   ....[158]....
        /*0738*/ 	.word	0x000115e0


	//   ....[159]....
        /*073c*/ 	.word	0x00011650


	//   ....[160]....
        /*0740*/ 	.word	0x000116b0


	//   ....[161]....
        /*0744*/ 	.word	0x000117a0


	//   ....[162]....
        /*0748*/ 	.word	0x00011800


	//   ....[163]....
        /*074c*/ 	.word	0x00011900


	//   ....[164]....
        /*0750*/ 	.word	0x00011960


	//   ....[165]....
        /*0754*/ 	.word	0x00011a60


	//   ....[166]....
        /*0758*/ 	.word	0x00011ac0


	//   ....[167]....
        /*075c*/ 	.word	0x00011bc0


	//   ....[168]....
        /*0760*/ 	.word	0x00011c20


	//   ....[169]....
        /*0764*/ 	.word	0x00011d20


	//   ....[170]....
        /*0768*/ 	.word	0x00011d80


	//   ....[171]....
        /*076c*/ 	.word	0x00011e80


	//   ....[172]....
        /*0770*/ 	.word	0x00011ee0


	//   ....[173]....
        /*0774*/ 	.word	0x00011fc0


	//   ....[174]....
        /*0778*/ 	.word	0x000120f0


	//   ....[175]....
        /*077c*/ 	.word	0x000121d0


	//   ....[176]....
        /*0780*/ 	.word	0x00012280


	//   ....[177]....
        /*0784*/ 	.word	0x00012390


	//   ....[178]....
        /*0788*/ 	.word	0x000123f0


	//   ....[179]....
        /*078c*/ 	.word	0x00012500


	//   ....[180]....
        /*0790*/ 	.word	0x00012560


	//   ....[181]....
        /*0794*/ 	.word	0x00012670


	//   ....[182]....
        /*0798*/ 	.word	0x000126d0


	//   ....[183]....
        /*079c*/ 	.word	0x000127e0


	//   ....[184]....
        /*07a0*/ 	.word	0x00012840


	//   ....[185]....
        /*07a4*/ 	.word	0x00012900


	//   ....[186]....
        /*07a8*/ 	.word	0x00012a60


	//   ....[187]....
        /*07ac*/ 	.word	0x00012b00


	//   ....[188]....
        /*07b0*/ 	.word	0x00012b60


	//   ....[189]....
        /*07b4*/ 	.word	0x00012c10


	//   ....[190]....
        /*07b8*/ 	.word	0x00012c70


	//   ....[191]....
        /*07bc*/ 	.word	0x00012d20


	//   ....[192]....
        /*07c0*/ 	.word	0x00012d80


	//   ....[193]....
        /*07c4*/ 	.word	0x00012e30


	//   ....[194]....
        /*07c8*/ 	.word	0x00012e90


	//   ....[195]....
        /*07cc*/ 	.word	0x00012f40


	//   ....[196]....
        /*07d0*/ 	.word	0x00012fa0


	//   ....[197]....
        /*07d4*/ 	.word	0x00013050


	//   ....[198]....
        /*07d8*/ 	.word	0x00013130


	//   ....[199]....
        /*07dc*/ 	.word	0x000131d0


	//   ....[200]....
        /*07e0*/ 	.word	0x00013230


	//   ....[201]....
        /*07e4*/ 	.word	0x00013300


	//   ....[202]....
        /*07e8*/ 	.word	0x00013360


	//   ....[203]....
        /*07ec*/ 	.word	0x00013430


	//   ....[204]....
        /*07f0*/ 	.word	0x00013490


	//   ....[205]....
        /*07f4*/ 	.word	0x00013570


	//   ....[206]....
        /*07f8*/ 	.word	0x000135d0


	//   ....[207]....
        /*07fc*/ 	.word	0x000136a0


	//   ....[208]....
        /*0800*/ 	.word	0x00013700


	//   ....[209]....
        /*0804*/ 	.word	0x000137d0


	//   ....[210]....
        /*0808*/ 	.word	0x00013860


	//   ....[211]....
        /*080c*/ 	.word	0x00013900


	//   ....[212]....
        /*0810*/ 	.word	0x00013a20


	//   ....[213]....
        /*0814*/ 	.word	0x00013a90


	//   ....[214]....
        /*0818*/ 	.word	0x00013b00


	//   ....[215]....
        /*081c*/ 	.word	0x00013b70


	//   ....[216]....
        /*0820*/ 	.word	0x00013be0


	//   ....[217]....
        /*0824*/ 	.word	0x00013c60


	//   ....[218]....
        /*0828*/ 	.word	0x00013cf0


	//   ....[219]....
        /*082c*/ 	.word	0x00013d80


	//   ....[220]....
        /*0830*/ 	.word	0x00013df0


	//   ....[221]....
        /*0834*/ 	.word	0x00013e60


	//   ....[222]....
        /*0838*/ 	.word	0x00013ed0


	//   ....[223]....
        /*083c*/ 	.word	0x00013f50


	//   ....[224]....
        /*0840*/ 	.word	0x00013fc0


	//   ....[225]....
        /*0844*/ 	.word	0x00014060


	//   ....[226]....
        /*0848*/ 	.word	0x000140f0


	//   ....[227]....
        /*084c*/ 	.word	0x00014210


	//----- nvinfo : EIATTR_REG_RECONFIG
	.align		4
.L_557:
        /*0850*/ 	.byte	0x01, 0x54
	.zero		2


	//----- nvinfo : EIATTR_SYSCALL_OFFSETS
	.align		4
        /*0854*/ 	.byte	0x04, 0x46
        /*0856*/ 	.short	(.L_559 - .L_558)


	//   ....[0]....
.L_558:
        /*0858*/ 	.word	0x000019e0


	//   ....[1]....
        /*085c*/ 	.word	0x0000c730


	//   ....[2]....
        /*0860*/ 	.word	0x0000c880


	//   ....[3]....
        /*0864*/ 	.word	0x0000c970


	//   ....[4]....
        /*0868*/ 	.word	0x0000d820


	//----- nvinfo : EIATTR_MBARRIER_INSTR_OFFSETS
	.align		4
.L_559:
        /*086c*/ 	.byte	0x04, 0x39
        /*086e*/ 	.short	(.L_561 - .L_560)


	//   ....[0]....
.L_560:
        /*0870*/ 	.word	0x00000180
        /*0874*/ 	.word	0x000000ff
        /*0878*/ 	.word	0x00022800
        /*087c*/ 	.short	0x0100
        /*087e*/ 	.byte	0x08
	.zero		1


	//   ....[1]....
        /*0880*/ 	.word	0x00000190
        /*0884*/ 	.word	0x000000ff
        /*0888*/ 	.word	0x00022820
        /*088c*/ 	.short	0x0100
        /*088e*/ 	.byte	0x08
	.zero		1


	//   ....[2]....
        /*0890*/ 	.word	0x00000280
        /*0894*/ 	.word	0x000000ff
        /*0898*/ 	.word	0x00022830
        /*089c*/ 	.short	0x0100
        /*089e*/ 	.byte	0x08
	.zero		1


	//   ....[3]....
        /*08a0*/ 	.word	0x00000290
        /*08a4*/ 	.word	0x000000ff
        /*08a8*/ 	.word	0x00022840
        /*08ac*/ 	.short	0x0100
        /*08ae*/ 	.byte	0x08
	.zero		1


	//   ....[4]....
        /*08b0*/ 	.word	0x000002a0
        /*08b4*/ 	.word	0x000000ff
        /*08b8*/ 	.word	0x00022838
        /*08bc*/ 	.short	0x0100
        /*08be*/ 	.byte	0x08
	.zero		1


	//   ....[5]....
        /*08c0*/ 	.word	0x000002b0
        /*08c4*/ 	.word	0x000000ff
        /*08c8*/ 	.word	0x00022848
        /*08cc*/ 	.short	0x0100
        /*08ce*/ 	.byte	0x08
	.zero		1


	//   ....[6]....
        /*08d0*/ 	.word	0x000003e0
        /*08d4*/ 	.word	0x000000ff
        /*08d8*/ 	.word	0x00022850
        /*08dc*/ 	.short	0x0100
        /*08de*/ 	.byte	0x08
	.zero		1


	//   ....[7]....
        /*08e0*/ 	.word	0x000003f0
        /*08e4*/ 	.word	0x000000ff
        /*08e8*/ 	.word	0x00022860
        /*08ec*/ 	.short	0x0100
        /*08ee*/ 	.byte	0x08
	.zero		1


	//   ....[8]....
        /*08f0*/ 	.word	0x00000400
        /*08f4*/ 	.word	0x000000ff
        /*08f8*/ 	.word	0x00022858
        /*08fc*/ 	.short	0x0100
        /*08fe*/ 	.byte	0x08
	.zero		1


	//   ....[9]....
        /*0900*/ 	.word	0x00000410
        /*0904*/ 	.word	0x000000ff
        /*0908*/ 	.word	0x00022868
        /*090c*/ 	.short	0x0100
        /*090e*/ 	.byte	0x08
	.zero		1


	//   ....[10]....
        /*0910*/ 	.word	0x00000500
        /*0914*/ 	.word	0x000000ff
        /*0918*/ 	.word	0x00022870
        /*091c*/ 	.short	0x0100
        /*091e*/ 	.byte	0x06
	.zero		1


	//   ....[11]....
        /*0920*/ 	.word	0x00000510
        /*0924*/ 	.word	0x000000ff
        /*0928*/ 	.word	0x00022880
        /*092c*/ 	.short	0x0100
        /*092e*/ 	.byte	0x06
	.zero		1


	//   ....[12]....
        /*0930*/ 	.word	0x00000520
        /*0934*/ 	.word	0x000000ff
        /*0938*/ 	.word	0x00022878
        /*093c*/ 	.short	0x0100
        /*093e*/ 	.byte	0x06
	.zero		1


	//   ....[13]....
        /*0940*/ 	.word	0x00000530
        /*0944*/ 	.word	0x000000ff
        /*0948*/ 	.word	0x00022888
        /*094c*/ 	.short	0x0100
        /*094e*/ 	.byte	0x06
	.zero		1


	//   ....[14]....
        /*0950*/ 	.word	0x00000660
        /*0954*/ 	.word	0x000000ff
        /*0958*/ 	.word	0x00022890
        /*095c*/ 	.short	0x0100
        /*095e*/ 	.byte	0x08
	.zero		1


	//   ....[15]....
        /*0960*/ 	.word	0x00000670
        /*0964*/ 	.word	0x000000ff
        /*0968*/ 	.word	0x000228a0
        /*096c*/ 	.short	0x0100
        /*096e*/ 	.byte	0x08
	.zero		1


	//   ....[16]....
        /*0970*/ 	.word	0x00000680
        /*0974*/ 	.word	0x000000ff
        /*0978*/ 	.word	0x00022898
        /*097c*/ 	.short	0x0100
        /*097e*/ 	.byte	0x08
	.zero		1


	//   ....[17]....
        /*0980*/ 	.word	0x00000690
        /*0984*/ 	.word	0x000000ff
        /*0988*/ 	.word	0x000228a8
        /*098c*/ 	.short	0x0100
        /*098e*/ 	.byte	0x08
	.zero		1


	//   ....[18]....
        /*0990*/ 	.word	0x000007d0
        /*0994*/ 	.word	0x000000ff
        /*0998*/ 	.word	0x000228b0
        /*099c*/ 	.short	0x0100
        /*099e*/ 	.byte	0x08
	.zero		1


	//   ....[19]....
        /*09a0*/ 	.word	0x000007e0
        /*09a4*/ 	.word	0x000000ff
        /*09a8*/ 	.word	0x000228c0
        /*09ac*/ 	.short	0x0100
        /*09ae*/ 	.byte	0x08
	.zero		1


	//   ....[20]....
        /*09b0*/ 	.word	0x000007f0
        /*09b4*/ 	.word	0x000000ff
        /*09b8*/ 	.word	0x000228b8
        /*09bc*/ 	.short	0x0100
        /*09be*/ 	.byte	0x08
	.zero		1


	//   ....[21]....
        /*09c0*/ 	.word	0x00000800
        /*09c4*/ 	.word	0x000000ff
        /*09c8*/ 	.word	0x000228c8
        /*09cc*/ 	.short	0x0100
        /*09ce*/ 	.byte	0x08
	.zero		1


	//   ....[22]....
        /*09d0*/ 	.word	0x00001a50
        /*09d4*/ 	.word	0x000000ff
        /*09d8*/ 	.word	0x00022800
        /*09dc*/ 	.short	0x010a
        /*09de*/ 	.byte	0x33
	.zero		1


	//   ....[23]....
        /*09e0*/ 	.word	0x00001b20
        /*09e4*/ 	.word	0x000000ff
        /*09e8*/ 	.word	0x00022830
        /*09ec*/ 	.short	0x010a
        /*09ee*/ 	.byte	0x16
	.zero		1


	//   ....[24]....
        /*09f0*/ 	.word	0x00001b60
        /*09f4*/ 	.word	0x000000ff
        /*09f8*/ 	.word	0x00022830
        /*09fc*/ 	.short	0x010a
        /*09fe*/ 	.byte	0x16
	.zero		1


	//   ....[25]....
        /*0a00*/ 	.word	0x00001f10
        /*0a04*/ 	.word	0x000000ff
        /*0a08*/ 	.word	0x00000000
        /*0a0c*/ 	.short	0x0101
        /*0a0e*/ 	.byte	0x06
	.zero		1


	//   ....[26]....
        /*0a10*/ 	.word	0x00003380
        /*0a14*/ 	.word	0x000000ff
        /*0a18*/ 	.word	0x00022850
        /*0a1c*/ 	.short	0x010a
        /*0a1e*/ 	.byte	0x16
	.zero		1


	//   ....[27]....
        /*0a20*/ 	.word	0x000033c0
        /*0a24*/ 	.word	0x000000ff
        /*0a28*/ 	.word	0x00022850
        /*0a2c*/ 	.short	0x010a
        /*0a2e*/ 	.byte	0x16
	.zero		1


	//   ....[28]....
        /*0a30*/ 	.word	0x00003770
        /*0a34*/ 	.word	0x000000ff
        /*0a38*/ 	.word	0x00000000
        /*0a3c*/ 	.short	0x0101
        /*0a3e*/ 	.byte	0x16
	.zero		1


	//   ....[29]....
        /*0a40*/ 	.word	0x000038d0
        /*0a44*/ 	.word	0x000000ff
        /*0a48*/ 	.word	0x00022830
        /*0a4c*/ 	.short	0x010a
        /*0a4e*/ 	.byte	0x19
	.zero		1


	//   ....[30]....
        /*0a50*/ 	.word	0x00003910
        /*0a54*/ 	.word	0x000000ff
        /*0a58*/ 	.word	0x00022830
        /*0a5c*/ 	.short	0x010a
        /*0a5e*/ 	.byte	0x19
	.zero		1


	//   ....[31]....
        /*0a60*/ 	.word	0x00003bf0
        /*0a64*/ 	.word	0x000000ff
        /*0a68*/ 	.word	0x00000000
        /*0a6c*/ 	.short	0x0101
        /*0a6e*/ 	.byte	0x06
	.zero		1


	//   ....[32]....
        /*0a70*/ 	.word	0x00005930
        /*0a74*/ 	.word	0x000000ff
        /*0a78*/ 	.word	0x00022850
        /*0a7c*/ 	.short	0x010a
        /*0a7e*/ 	.byte	0x19
	.zero		1


	//   ....[33]....
        /*0a80*/ 	.word	0x00005980
        /*0a84*/ 	.word	0x000000ff
        /*0a88*/ 	.word	0x00022850
        /*0a8c*/ 	.short	0x010a
        /*0a8e*/ 	.byte	0x19
	.zero		1


	//   ....[34]....
        /*0a90*/ 	.word	0x00005c80
        /*0a94*/ 	.word	0x000000ff
        /*0a98*/ 	.word	0x00000000
        /*0a9c*/ 	.short	0x0101
        /*0a9e*/ 	.byte	0x19
	.zero		1


	//   ....[35]....
        /*0aa0*/ 	.word	0x00005dc0
        /*0aa4*/ 	.word	0x000000ff
        /*0aa8*/ 	.word	0x00022830
        /*0aac*/ 	.short	0x010a
        /*0aae*/ 	.byte	0x18
	.zero		1


	//   ....[36]....
        /*0ab0*/ 	.word	0x00005e00
        /*0ab4*/ 	.word	0x000000ff
        /*0ab8*/ 	.word	0x00022830
        /*0abc*/ 	.short	0x010a
        /*0abe*/ 	.byte	0x18
	.zero		1


	//   ....[37]....
        /*0ac0*/ 	.word	0x00006050
        /*0ac4*/ 	.word	0x000000ff
        /*0ac8*/ 	.word	0x00000000
        /*0acc*/ 	.short	0x0101
        /*0ace*/ 	.byte	0x06
	.zero		1


	//   ....[38]....
        /*0ad0*/ 	.word	0x000076a0
        /*0ad4*/ 	.word	0x000000ff
        /*0ad8*/ 	.word	0x00022850
        /*0adc*/ 	.short	0x010a
        /*0ade*/ 	.byte	0x18
	.zero		1


	//   ....[39]....
        /*0ae0*/ 	.word	0x000076f0
        /*0ae4*/ 	.word	0x000000ff
        /*0ae8*/ 	.word	0x00022850
        /*0aec*/ 	.short	0x010a
        /*0aee*/ 	.byte	0x18
	.zero		1


	//   ....[40]....
        /*0af0*/ 	.word	0x000079e0
        /*0af4*/ 	.word	0x000000ff
        /*0af8*/ 	.word	0x00000000
        /*0afc*/ 	.short	0x0101
        /*0afe*/ 	.byte	0x18
	.zero		1


	//   ....[41]....
        /*0b00*/ 	.word	0x00009eb0
        /*0b04*/ 	.word	0x000000ff
        /*0b08*/ 	.word	0x00000000
        /*0b0c*/ 	.short	0x0101
        /*0b0e*/ 	.byte	0x0a
	.zero		1


	//   ....[42]....
        /*0b10*/ 	.word	0x0000ce60
        /*0b14*/ 	.word	0x00000021
        /*0b18*/ 	.word	0x00022840
        /*0b1c*/ 	.short	0x010a
        /*0b1e*/ 	.byte	0x3f
	.zero		1


	//   ....[43]....
        /*0b20*/ 	.word	0x0000d4b0
        /*0b24*/ 	.word	0x00000021
        /*0b28*/ 	.word	0x00022830
        /*0b2c*/ 	.short	0x0107
        /*0b2e*/ 	.byte	0x3f
	.zero		1


	//   ....[44]....
        /*0b30*/ 	.word	0x0000d590
        /*0b34*/ 	.word	0x00000021
        /*0b38*/ 	.word	0x00022830
        /*0b3c*/ 	.short	0x0101
        /*0b3e*/ 	.byte	0x3f
	.zero		1


	//   ....[45]....
        /*0b40*/ 	.word	0x0000e0f0
        /*0b44*/ 	.word	0x00000016
        /*0b48*/ 	.word	0x00022800
        /*0b4c*/ 	.short	0x0107
        /*0b4e*/ 	.byte	0x3f
	.zero		1


	//   ....[46]....
        /*0b50*/ 	.word	0x0000e1e0
        /*0b54*/ 	.word	0x00000016
        /*0b58*/ 	.word	0x00022800
        /*0b5c*/ 	.short	0x0101
        /*0b5e*/ 	.byte	0x3f
	.zero		1


	//   ....[47]....
        /*0b60*/ 	.word	0x0000e200
        /*0b64*/ 	.word	0x00000016
        /*0b68*/ 	.word	0x00022820
        /*0b6c*/ 	.short	0x010a
        /*0b6e*/ 	.byte	0x3f
	.zero		1


	//   ....[48]....
        /*0b70*/ 	.word	0x0000e290
        /*0b74*/ 	.word	0x00000021
        /*0b78*/ 	.word	0x00022860
        /*0b7c*/ 	.short	0x010a
        /*0b7e*/ 	.byte	0x3f
	.zero		1


	//   ....[49]....
        /*0b80*/ 	.word	0x0000e990
        /*0b84*/ 	.word	0x00000021
        /*0b88*/ 	.word	0x00022850
        /*0b8c*/ 	.short	0x0107
        /*0b8e*/ 	.byte	0x3f
	.zero		1


	//   ....[50]....
        /*0b90*/ 	.word	0x0000ea60
        /*0b94*/ 	.word	0x00000021
        /*0b98*/ 	.word	0x00022850
        /*0b9c*/ 	.short	0x0101
        /*0b9e*/ 	.byte	0x3f
	.zero		1


	//   ....[51]....
        /*0ba0*/ 	.word	0x0000eda0
        /*0ba4*/ 	.word	0x0000000a
        /*0ba8*/ 	.word	0x00022840
        /*0bac*/ 	.short	0x010a
        /*0bae*/ 	.byte	0x3f
	.zero		1


	//   ....[52]....
        /*0bb0*/ 	.word	0x0000f170
        /*0bb4*/ 	.word	0x0000000a
        /*0bb8*/ 	.word	0x00022830
        /*0bbc*/ 	.short	0x0107
        /*0bbe*/ 	.byte	0x3f
	.zero		1


	//   ....[53]....
        /*0bc0*/ 	.word	0x0000f230
        /*0bc4*/ 	.word	0x0000000a
        /*0bc8*/ 	.word	0x00022830
        /*0bcc*/ 	.short	0x0101
        /*0bce*/ 	.byte	0x3f
	.zero		1


	//   ....[54]....
        /*0bd0*/ 	.word	0x0000f260
        /*0bd4*/ 	.word	0x0000000a
        /*0bd8*/ 	.word	0x00022860
        /*0bdc*/ 	.short	0x010a
        /*0bde*/ 	.byte	0x3f
	.zero		1


	//   ....[55]....
        /*0be0*/ 	.word	0x0000f780
        /*0be4*/ 	.word	0x0000000a
        /*0be8*/ 	.word	0x00022850
        /*0bec*/ 	.short	0x0107
        /*0bee*/ 	.byte	0x3f
	.zero		1


	//   ....[56]....
        /*0bf0*/ 	.word	0x0000f840
        /*0bf4*/ 	.word	0x0000000a
        /*0bf8*/ 	.word	0x00022850
        /*0bfc*/ 	.short	0x0101
        /*0bfe*/ 	.byte	0x3f
	.zero		1


	//   ....[57]....
        /*0c00*/ 	.word	0x000106b0
        /*0c04*/ 	.word	0x00000007
        /*0c08*/ 	.word	0x00022820
        /*0c0c*/ 	.short	0x010a
        /*0c0e*/ 	.byte	0x3f
	.zero		1


	//   ....[58]....
        /*0c10*/ 	.word	0x00010830
        /*0c14*/ 	.word	0x00000005
        /*0c18*/ 	.word	0x00022840
        /*0c1c*/ 	.short	0x010a
        /*0c1e*/ 	.byte	0x3f
	.zero		1


	//   ....[59]....
        /*0c20*/ 	.word	0x000108d0
        /*0c24*/ 	.word	0x00000003
        /*0c28*/ 	.word	0x00022840
        /*0c2c*/ 	.short	0x010a
        /*0c2e*/ 	.byte	0x3f
	.zero		1


	//   ....[60]....
        /*0c30*/ 	.word	0x00010910
        /*0c34*/ 	.word	0x00000005
        /*0c38*/ 	.word	0x00022860
        /*0c3c*/ 	.short	0x010a
        /*0c3e*/ 	.byte	0x3f
	.zero		1


	//   ....[61]....
        /*0c40*/ 	.word	0x00010950
        /*0c44*/ 	.word	0x00000003
        /*0c48*/ 	.word	0x00022860
        /*0c4c*/ 	.short	0x010a
        /*0c4e*/ 	.byte	0x3f
	.zero		1


	//   ....[62]....
        /*0c50*/ 	.word	0x000109c0
        /*0c54*/ 	.word	0x00000003
        /*0c58*/ 	.word	0x00022800
        /*0c5c*/ 	.short	0x010a
        /*0c5e*/ 	.byte	0x3f
	.zero		1


	//   ....[63]....
        /*0c60*/ 	.word	0x00010a20
        /*0c64*/ 	.word	0x00000003
        /*0c68*/ 	.word	0x00022830
        /*0c6c*/ 	.short	0x010a
        /*0c6e*/ 	.byte	0x3f
	.zero		1


	//   ....[64]....
        /*0c70*/ 	.word	0x00010a80
        /*0c74*/ 	.word	0x00000009
        /*0c78*/ 	.word	0x00022850
        /*0c7c*/ 	.short	0x010a
        /*0c7e*/ 	.byte	0x3f
	.zero		1


	//   ....[65]....
        /*0c80*/ 	.word	0x00010ae0
        /*0c84*/ 	.word	0x00000000
        /*0c88*/ 	.word	0x00022830
        /*0c8c*/ 	.short	0x010a
        /*0c8e*/ 	.byte	0x3f
	.zero		1


	//   ....[66]....
        /*0c90*/ 	.word	0x00010b40
        /*0c94*/ 	.word	0x0000000a
        /*0c98*/ 	.word	0x00022850
        /*0c9c*/ 	.short	0x010a
        /*0c9e*/ 	.byte	0x3f
	.zero		1


	//   ....[67]....
        /*0ca0*/ 	.word	0x00010ba0
        /*0ca4*/ 	.word	0x00000000
        /*0ca8*/ 	.word	0x00022830
        /*0cac*/ 	.short	0x010a
        /*0cae*/ 	.byte	0x3f
	.zero		1


	//   ....[68]....
        /*0cb0*/ 	.word	0x00010c00
        /*0cb4*/ 	.word	0x0000000a
        /*0cb8*/ 	.word	0x00022850
        /*0cbc*/ 	.short	0x010a
        /*0cbe*/ 	.byte	0x3f
	.zero		1


	//   ....[69]....
        /*0cc0*/ 	.word	0x00010d20
        /*0cc4*/ 	.word	0x00000021
        /*0cc8*/ 	.word	0x00022840
        /*0ccc*/ 	.short	0x010a
        /*0cce*/ 	.byte	0x3f
	.zero		1


	//   ....[70]....
        /*0cd0*/ 	.word	0x00011ff0
        /*0cd4*/ 	.word	0x00000016
        /*0cd8*/ 	.word	0x00022820
        /*0cdc*/ 	.short	0x010a
        /*0cde*/ 	.byte	0x3f
	.zero		1


	//   ....[71]....
        /*0ce0*/ 	.word	0x00012040
        /*0ce4*/ 	.word	0x00000021
        /*0ce8*/ 	.word	0x00022860
        /*0cec*/ 	.short	0x010a
        /*0cee*/ 	.byte	0x3f
	.zero		1


	//   ....[72]....
        /*0cf0*/ 	.word	0x000129b0
        /*0cf4*/ 	.word	0x0000000a
        /*0cf8*/ 	.word	0x00022840
        /*0cfc*/ 	.short	0x010a
        /*0cfe*/ 	.byte	0x3f
	.zero		1


	//   ....[73]....
        /*0d00*/ 	.word	0x00013080
        /*0d04*/ 	.word	0x0000000a
        /*0d08*/ 	.word	0x00022860
        /*0d0c*/ 	.short	0x010a
        /*0d0e*/ 	.byte	0x3f
	.zero		1


	//   ....[74]....
        /*0d10*/ 	.word	0x00014130
        /*0d14*/ 	.word	0x00000007
        /*0d18*/ 	.word	0x00022820
        /*0d1c*/ 	.short	0x010a
        /*0d1e*/ 	.byte	0x3f
	.zero		1


	//   ....[75]....
        /*0d20*/ 	.word	0x000142d0
        /*0d24*/ 	.word	0x00000005
        /*0d28*/ 	.word	0x00022840
        /*0d2c*/ 	.short	0x010a
        /*0d2e*/ 	.byte	0x3f
	.zero		1


	//   ....[76]....
        /*0d30*/ 	.word	0x00014320
        /*0d34*/ 	.word	0x00000003
        /*0d38*/ 	.word	0x00022840
        /*0d3c*/ 	.short	0x010a
        /*0d3e*/ 	.byte	0x3f
	.zero		1


	//   ....[77]....
        /*0d40*/ 	.word	0x00014370
        /*0d44*/ 	.word	0x00000005
        /*0d48*/ 	.word	0x00022860
        /*0d4c*/ 	.short	0x010a
        /*0d4e*/ 	.byte	0x3f
	.zero		1


	//----- nvinfo : EIATTR_NUM_MBARRIERS
	.align		4
.L_561:
        /*0d50*/ 	.byte	0x03, 0x38
        /*0d52*/ 	.short	0x0016


	//----- nvinfo : EIATTR_EXIT_INSTR_OFFSETS
	.align		4
        /*0d54*/ 	.byte	0x04, 0x1c
        /*0d56*/ 	.short	(.L_563 - .L_562)


	//   ....[0]....
.L_562:
        /*0d58*/ 	.word	0x000009b0


	//   ....[1]....
        /*0d5c*/ 	.word	0x0000b210


	//   ....[2]....
        /*0d60*/ 	.word	0x000109a0


	//----- nvinfo : EIATTR_MAX_THREADS
	.align		4
.L_563:
        /*0d64*/ 	.byte	0x04, 0x05
        /*0d66*/ 	.short	(.L_565 - .L_564)
.L_564:
        /*0d68*/ 	.word	0x00000180
        /*0d6c*/ 	.word	0x00000001
        /*0d70*/ 	.word	0x00000001


	//----- nvinfo : EIATTR_CRS_STACK_SIZE
	.align		4
.L_565:
        /*0d74*/ 	.byte	0x04, 0x1e
        /*0d76*/ 	.short	(.L_567 - .L_566)
.L_566:
        /*0d78*/ 	.word	0x00000000


	//----- nvinfo : EIATTR_CBANK_PARAM_SIZE
	.align		4
.L_567:
        /*0d7c*/ 	.byte	0x03, 0x19
        /*0d7e*/ 	.short	0x0af0


	//----- nvinfo : EIATTR_PARAM_CBANK
	.align		4
        /*0d80*/ 	.byte	0x04, 0x0a
        /*0d82*/ 	.short	(.L_569 - .L_568)
	.align		4
.L_568:
        /*0d84*/ 	.word	index@(.nv.constant0._ZN7cutlass13device_kernelIN5flash11enable_sm90INS1_16FlashAttnFwdSm90INS1_25CollectiveMainloopFwdSm90ILi2EN4cute5tupleIJNS5_1CILi1EEES8_S8_EEENS6_IJNS7_ILi128EEENS7_ILi96EEENS7_ILi64EEEEEELi256ENS_6half_tEfNS_4arch4Sm90ELb1ELb0ELb0ELb1ELb1ELb0ELb0ELb1ELb0ELb1ELb0ELb0EEENS1_21CollectiveEpilogueFwdINS6_IJSA_NS7_ILi256EEESB_EEES9_SE_SG_Li256ELb1ELb1ELb0ELb0EEENS1_36VarlenDynamicPersistentTileSchedulerILi128ELi96ELi256ELi128ELb0ELb1ELb1ELb1ELb1ELb1EEEEEEEEEvNT_6ParamsE)
        /*0d88*/ 	.short	0x0210
        /*0d8a*/ 	.short	0x0af0


	//----- nvinfo : EIATTR_SW_WAR
	.align		4
.L_569:
        /*0d8c*/ 	.byte	0x04, 0x36
        /*0d8e*/ 	.short	(.L_571 - .L_570)
.L_570:
        /*0d90*/ 	.word	0x00000008
.L_571:


//--------------------- .nv.info._ZN7cutlass13device_kernelIN5flash11enable_sm90INS1_16FlashAttnFwdSm90INS1_25CollectiveMainloopFwdSm90ILi2EN4cute5tupleIJNS5_1CILi1EEES8_S8_EEENS6_IJNS7_ILi128EEENS7_ILi96EEENS7_ILi64EEEEEELi256ENS_6half_tEfNS_4arch4Sm90ELb1ELb0ELb0ELb1ELb1ELb1ELb0ELb1ELb0ELb1ELb0ELb0EEENS1_21CollectiveEpilogueFwdINS6_IJSA_NS7_ILi256EEESB_EEES9_SE_SG_Li256ELb1ELb1ELb0ELb0EEENS1_36VarlenDynamicPersistentTileSchedulerILi128ELi96ELi256ELi128ELb0ELb1ELb1ELb1ELb1ELb1EEEEEEEEEvNT_6ParamsE --------------------------
	.section	.nv.info._ZN7cutlass13device_kernelIN5flash11enable_sm90INS1_16FlashAttnFwdSm90INS1_25CollectiveMainloopFwdSm90ILi2EN4cute5tupleIJNS5_1CILi1EEES8_S8_EEENS6_IJNS7_ILi128EEENS7_ILi96EEENS7_ILi64EEEEEELi256ENS_6half_tEfNS_4arch4Sm90ELb1ELb0ELb0ELb1ELb1ELb1ELb0ELb1ELb0ELb1ELb0ELb0EEENS1_21CollectiveEpilogueFwdINS6_IJSA_NS7_ILi256EEESB_EEES9_SE_SG_Li256ELb1ELb1ELb0ELb0EEENS1_36VarlenDynamicPersistentTileSchedulerILi128ELi96ELi256ELi128ELb0ELb1ELb1ELb1ELb1ELb1EEEEEEEEEvNT_6ParamsE,"",@"SHT_CUDA_INFO"
	.sectionflags	@""
	.align	4


	//----- nvinfo : EIATTR_CUDA_API_VERSION
	.align		4
        /*0000*/ 	.byte	0x04, 0x37
        /*0002*/ 	.short	(.L_573 - .L_572)
.L_572:
        /*0004*/ 	.word	0x00000082


	//----- nvinfo : EIATTR_KPARAM_INFO
	.align		4
.L_573:
        /*0008*/ 	.byte	0x04, 0x17
        /*000a*/ 	.short	(.L_575 - .L_574)
.L_574:
        /*000c*/ 	.word	0x00000000
        /*0010*/ 	.short	0x0000
        /*0012*/ 	.short	0x0070
        /*0014*/ 	.byte	0x00, 0xf0, 0x01, 0x2a


	//----- nvinfo : EIATTR_SPARSE_MMA_MASK
	.align		4
.L_575:
        /*0018*/ 	.byte	0x03, 0x50
        /*001a*/ 	.short	0x0000


	//----- nvinfo : EIATTR_MAXREG_COUNT
	.align		4
        /*001c*/ 	.byte	0x03, 0x1b
        /*001e*/ 	.short	0x00a8


	//----- nvinfo : EIATTR_NUM_BARRIERS
	.align		4
        /*0020*/ 	.byte	0x02, 0x4c
        /*0022*/ 	.byte	0x10
	.zero		1


	//----- nvinfo : EIATTR_EXTERNS
	.align		4
        /*0024*/ 	.byte	0x04, 0x0f
        /*0026*/ 	.short	(.L_577 - .L_576)


	//   ....[0]....
	.align		4
.L_576:
        /*0028*/ 	.word	index@(__assertfail)


	//----- nvinfo : EIATTR_ANNOTATIONS
	.align		4
.L_577:
        /*002c*/ 	.byte	0x04, 0x55
        /*002e*/ 	.short	(.L_579 - .L_578)


	//   ....[0]....
.L_578:
        /* <DEDUP_REMOVED lines=48> */


	//----- nvinfo : EIATTR_MERCURY_ISA_VERSION
	.align		4
.L_579:
        /*0318*/ 	.byte	0x03, 0x5f
        /*031a*/ 	.short	0x0101


	//----- nvinfo : EIATTR_UNUSED_LOAD_BYTE_OFFSET
	.align		4
        /*031c*/ 	.byte	0x04, 0x44
        /*031e*/ 	.short	(.L_581 - .L_580)


	//   ....[0]....
.L_580:
        /*0320*/ 	.word	0x00000a60
        /*0324*/ 	.word	0x0000fff0


	//   ....[1]....
        /*0328*/ 	.word	0x00010510
        /*032c*/ 	.word	0x0000fff0


	//----- nvinfo : EIATTR_INT_WARP_WIDE_INSTR_OFFSETS
	.align		4
.L_581:
        /*0330*/ 	.byte	0x04, 0x31
        /*0332*/ 	.short	(.L_583 - .L_582)


	//   ....[0]....
.L_582:
        /*0334*/ 	.word	0x00000120


	//   ....[1]....
        /*0338*/ 	.word	0x000001c0


	//   ....[2]....
        /*033c*/ 	.word	0x00000230


	//   ....[3]....
        /*0340*/ 	.word	0x00015ea0


	//   ....[4]....
        /*0344*/ 	.word	0x00015f30


	//   ....[5]....
        /*0348*/ 	.word	0x00019300


	//   ....[6]....
        /*034c*/ 	.word	0x00019390


	//----- nvinfo : EIATTR_COOP_GROUP_MASK_REGIDS
	.align		4
.L_583:
        /*0350*/ 	.byte	0x04, 0x29
        /*0352*/ 	.short	(.L_585 - .L_584)


	//   ....[0]....
.L_584:
        /*0354*/ 	.word	0xffffffff


	//   ....[1]....
        /*0358*/ 	.word	0xffffffff


	//   ....[2]....
        /*035c*/ 	.word	0xffffffff


	//   ....[3]....
        /*0360*/ 	.word	0xffffffff


	//   ....[4]....
        /*0364*/ 	.word	0xffffffff


	//   ....[5]....
        /*0368*/ 	.word	0xffffffff


	//   ....[6]....
        /*036c*/ 	.word	0xffffffff


	//   ....[7]....
        /*0370*/ 	.word	0xffffffff


	//   ....[8]....
        /*0374*/ 	.word	0xffffffff


	//   ....[9]....
        /*0378*/ 	.word	0xffffffff


	//   ....[10]....
        /*037c*/ 	.word	0xffffffff


	//   ....[11]....
        /*0380*/ 	.word	0xffffffff


	//   ....[12]....
        /*0384*/ 	.word	0xffffffff


	//   ....[13]....
        /*0388*/ 	.word	0xffffffff


	//   ....[14]....
        /*038c*/ 	.word	0xffffffff


	//   ....[15]....
        /*0390*/ 	.word	0xffffffff


	//   ....[16]....
        /*0394*/ 	.word	0xffffffff


	//   ....[17]....
        /*0398*/ 	.word	0xffffffff


	//   ....[18]....
        /*039c*/ 	.word	0xffffffff


	//   ....[19]....
        /*03a0*/ 	.word	0xffffffff


	//   ....[20]....
        /*03a4*/ 	.word	0xffffffff


	//   ....[21]....
        /*03a8*/ 	.word	0xffffffff


	//   ....[22]....
        /*03ac*/ 	.word	0xffffffff


	//   ....[23]....
        /*03b0*/ 	.word	0xffffffff


	//   ....[24]....
        /*03b4*/ 	.word	0xffffffff


	//   ....[25]....
        /*03b8*/ 	.word	0xffffffff


	//   ....[26]....
        /*03bc*/ 	.word	0xffffffff


	//   ....[27]....
        /*03c0*/ 	.word	0xffffffff


	//   ....[28]....
        /*03c4*/ 	.word	0xffffffff


	//   ....[29]....
        /*03c8*/ 	.word	0xffffffff


	//   ....[30]....
        /*03cc*/ 	.word	0xffffffff


	//   ....[31]....
        /*03d0*/ 	.word	0xffffffff


	//   ....[32]....
        /*03d4*/ 	.word	0xffffffff


	//   ....[33]....
        /*03d8*/ 	.word	0xffffffff


	//   ....[34]....
        /*03dc*/ 	.word	0xffffffff


	//   ....[35]....
        /*03e0*/ 	.word	0xffffffff


	//   ....[36]....
        /*03e4*/ 	.word	0xffffffff


	//   ....[37]....
        /*03e8*/ 	.word	0xffffffff


	//   ....[38]....
        /*03ec*/ 	.word	0xffffffff


	//   ....[39]....
        /*03f0*/ 	.word	0xffffffff


	//   ....[40]....
        /*03f4*/ 	.word	0xffffffff


	//   ....[41]....
        /*03f8*/ 	.word	0xffffffff


	//   ....[42]....
        /*03fc*/ 	.word	0xffffffff


	//   ....[43]....
        /*0400*/ 	.word	0xffffffff


	//   ....[44]....
        /*0404*/ 	.word	0xffffffff


	//   ....[45]....
        /*0408*/ 	.word	0xffffffff


	//   ....[46]....
        /*040c*/ 	.word	0xffffffff


	//   ....[47]....
        /*0410*/ 	.word	0xffffffff


	//   ....[48]....
        /*0414*/ 	.word	0xffffffff


	//   ....[49]....
        /*0418*/ 	.word	0xffffffff


	//   ....[50]....
        /*041c*/ 	.word	0xffffffff


	//   ....[51]....
        /*0420*/ 	.word	0xffffffff


	//   ....[52]....
        /*0424*/ 	.word	0xffffffff


	//   ....[53]....
        /*0428*/ 	.word	0xffffffff


	//   ....[54]....
        /*042c*/ 	.word	0xffffffff


	//   ....[55]....
        /*0430*/ 	.word	0xffffffff


	//   ....[56]....
        /*0434*/ 	.word	0xffffffff


	//   ....[57]....
        /*0438*/ 	.word	0xffffffff


	//   ....[58]....
        /*043c*/ 	.word	0xffffffff


	//   ....[59]....
        /*0440*/ 	.word	0xffffffff


	//   ....[60]....
        /*0444*/ 	.word	0xffffffff


	//   ....[61]....
        /*0448*/ 	.word	0xffffffff


	//   ....[62]....
        /*044c*/ 	.word	0xffffffff


	//   ....[63]....
        /*0450*/ 	.word	0xffffffff


	//   ....[64]....
        /*0454*/ 	.word	0xffffffff


	//   ....[65]....
        /*0458*/ 	.word	0xffffffff


	//   ....[66]....
        /*045c*/ 	.word	0xffffffff


	//   ....[67]....
        /*0460*/ 	.word	0xffffffff


	//   ....[68]....
        /*0464*/ 	.word	0xffffffff


	//   ....[69]....
        /*0468*/ 	.word	0xffffffff


	//   ....[70]....
        /*046c*/ 	.word	0xffffffff


	//   ....[71]....
        /*0470*/ 	.word	0xffffffff


	//   ....[72]....
        /*0474*/ 	.word	0xffffffff


	//   ....[73]....
        /*0478*/ 	.word	0xffffffff


	//   ....[74]....
        /*047c*/ 	.word	0xffffffff


	//   ....[75]....
        /*0480*/ 	.word	0xffffffff


	//   ....[76]....
        /*0484*/ 	.word	0xffffffff


	//   ....[77]....
        /*0488*/ 	.word	0xffffffff


	//   ....[78]....
        /*048c*/ 	.word	0xffffffff


	//   ....[79]....
        /*0490*/ 	.word	0xffffffff


	//   ....[80]....
        /*0494*/ 	.word	0xffffffff


	//   ....[81]....
        /*0498*/ 	.word	0xffffffff


	//   ....[82]....
        /*049c*/ 	.word	0xffffffff


	//   ....[83]....
        /*04a0*/ 	.word	0xffffffff


	//   ....[84]....
        /*04a4*/ 	.word	0xffffffff


	//   ....[85]....
        /*04a8*/ 	.word	0xffffffff


	//   ....[86]....
        /*04ac*/ 	.word	0xffffffff


	//   ....[87]....
        /*04b0*/ 	.word	0xffffffff


	//   ....[88]....
        /*04b4*/ 	.word	0xffffffff


	//   ....[89]....
        /*04b8*/ 	.word	0xffffffff


	//   ....[90]....
        /*04bc*/ 	.word	0xffffffff


	//   ....[91]....
        /*04c0*/ 	.word	0xffffffff


	//   ....[92]....
        /*04c4*/ 	.word	0xffffffff


	//   ....[93]....
        /*04c8*/ 	.word	0xffffffff


	//   ....[94]....
        /*04cc*/ 	.word	0xffffffff


	//   ....[95]....
        /*04d0*/ 	.word	0xffffffff


	//   ....[96]....
        /*04d4*/ 	.word	0xffffffff


	//   ....[97]....
        /*04d8*/ 	.word	0xffffffff


	//   ....[98]....
        /*04dc*/ 	.word	0xffffffff


	//   ....[99]....
        /*04e0*/ 	.word	0xffffffff


	//   ....[100]....
        /*04e4*/ 	.word	0xffffffff


	//   ....[101]....
        /*04e8*/ 	.word	0xffffffff


	//   ....[102]....
        /*04ec*/ 	.word	0xffffffff


	//   ....[103]....
        /*04f0*/ 	.word	0xffffffff


	//   ....[104]....
        /*04f4*/ 	.word	0xffffffff


	//   ....[105]....
        /*04f8*/ 	.word	0xffffffff


	//   ....[106]....
        /*04fc*/ 	.word	0xffffffff


	//   ....[107]....
        /*0500*/ 	.word	0xffffffff


	//   ....[108]....
        /*0504*/ 	.word	0xffffffff


	//   ....[109]....
        /*0508*/ 	.word	0xffffffff


	//   ....[110]....
        /*050c*/ 	.word	0xffffffff


	//   ....[111]....
        /*0510*/ 	.word	0xffffffff


	//   ....[112]....
        /*0514*/ 	.word	0xffffffff


	//   ....[113]....
        /*0518*/ 	.word	0xffffffff


	//   ....[114]....
        /*051c*/ 	.word	0xffffffff


	//   ....[115]....
        /*0520*/ 	.word	0xffffffff


	//   ....[116]....
        /*0524*/ 	.word	0xffffffff


	//   ....[117]....
        /*0528*/ 	.word	0xffffffff


	//   ....[118]....
        /*052c*/ 	.word	0xffffffff


	//   ....[119]....
        /*0530*/ 	.word	0xffffffff


	//   ....[120]....
        /*0534*/ 	.word	0xffffffff


	//   ....[121]....
        /*0538*/ 	.word	0xffffffff


	//   ....[122]....
        /*053c*/ 	.word	0xffffffff


	//   ....[123]....
        /*0540*/ 	.word	0xffffffff


	//   ....[124]....
        /*0544*/ 	.word	0xffffffff


	//   ....[125]....
        /*0548*/ 	.word	0xffffffff


	//   ....[126]....
        /*054c*/ 	.word	0xffffffff


	//   ....[127]....
        /*0550*/ 	.word	0xffffffff


	//   ....[128]....
        /*0554*/ 	.word	0xffffffff


	//   ....[129]....
        /*0558*/ 	.word	0xffffffff


	//   ....[130]....
        /*055c*/ 	.word	0xffffffff


	//   ....[131]....
        /*0560*/ 	.word	0xffffffff


	//   ....[132]....
        /*0564*/ 	.word	0xffffffff


	//   ....[133]....
        /*0568*/ 	.word	0xffffffff


	//   ....[134]....
        /*056c*/ 	.word	0xffffffff


	//   ....[135]....
        /*0570*/ 	.word	0xffffffff


	//   ....[136]....
        /*0574*/ 	.word	0xffffffff


	//   ....[137]....
        /*0578*/ 	.word	0xffffffff


	//   ....[138]....
        /*057c*/ 	.word	0xffffffff


	//   ....[139]....
        /*0580*/ 	.word	0xffffffff


	//   ....[140]....
        /*0584*/ 	.word	0xffffffff


	//   ....[141]....
        /*0588*/ 	.word	0xffffffff


	//   ....[142]....
        /*058c*/ 	.word	0xffffffff


	//   ....[143]....
        /*0590*/ 	.word	0xffffffff


	//   ....[144]....
        /*0594*/ 	.word	0xffffffff


	//   ....[145]....
        /*0598*/ 	.word	0xffffffff


	//   ....[146]....
        /*059c*/ 	.word	0xffffffff


	//   ....[147]....
        /*05a0*/ 	.word	0xffffffff


	//   ....[148]....
        /*05a4*/ 	.word	0xffffffff


	//   ....[149]....
        /*05a8*/ 	.word	0xffffffff


	//   ....[150]....
        /*05ac*/ 	.word	0xffffffff


	//   ....[151]....
        /*05b0*/ 	.word	0xffffffff


	//   ....[152]....
        /*05b4*/ 	.word	0xffffffff


	//   ....[153]....
        /*05b8*/ 	.word	0xffffffff


	//   ....[154]....
        /*05bc*/ 	.word	0xffffffff


	//   ....[155]....
        /*05c0*/ 	.word	0xffffffff


	//   ....[156]....
        /*05c4*/ 	.word	0xffffffff


	//   ....[157]....
        /*05c8*/ 	.word	0xffffffff


	//   ....[158]....
        /*05cc*/ 	.word	0xffffffff


	//   ....[159]....
        /*05d0*/ 	.word	0xffffffff


	//   ....[160]....
        /*05d4*/ 	.word	0xffffffff


	//   ....[161]....
        /*05d8*/ 	.word	0xffffffff


	//   ....[162]....
        /*05dc*/ 	.word	0xffffffff


	//   ....[163]....
        /*05e0*/ 	.word	0xffffffff


	//   ....[164]....
        /*05e4*/ 	.word	0xffffffff


	//   ....[165]....
        /*05e8*/ 	.word	0xffffffff


	//   ....[166]....
        /*05ec*/ 	.word	0xffffffff


	//   ....[167]....
        /*05f0*/ 	.word	0xffffffff


	//   ....[168]....
        /*05f4*/ 	.word	0xffffffff


	//   ....[169]....
        /*05f8*/ 	.word	0xffffffff


	//   ....[170]....
        /*05fc*/ 	.word	0xffffffff


	//   ....[171]....
        /*0600*/ 	.word	0xffffffff


	//   ....[172]....
        /*0604*/ 	.word	0xffffffff


	//   ....[173]....
        /*0608*/ 	.word	0xffffffff


	//   ....[174]....
        /*060c*/ 	.word	0xffffffff


	//   ....[175]....
        /*0610*/ 	.word	0xffffffff


	//   ....[176]....
        /*0614*/ 	.word	0xffffffff


	//   ....[177]....
        /*0618*/ 	.word	0xffffffff


	//   ....[178]....
        /*061c*/ 	.word	0xffffffff


	//   ....[179]....
        /*0620*/ 	.word	0x0500000f


	//   ....[180]....
        /*0624*/ 	.word	0x0500000f


	//   ....[181]....
        /*0628*/ 	.word	0x0500000f


	//   ....[182]....
        /*062c*/ 	.word	0x0500000f


	//   ....[183]....
        /*0630*/ 	.word	0x0500000f


	//   ....[184]....
        /*0634*/ 	.word	0x0500000f


	//   ....[185]....
        /*0638*/ 	.word	0x0500000f


	//   ....[186]....
        /*063c*/ 	.word	0x0500000f


	//   ....[187]....
        /*0640*/ 	.word	0x0500000f


	//   ....[188]....
        /*0644*/ 	.word	0x0500000f


	//   ....[189]....
        /*0648*/ 	.word	0x0500000f


	//   ....[190]....
        /*064c*/ 	.word	0x0500000f


	//   ....[191]....
        /*0650*/ 	.word	0x0500000f


	//   ....[192]....
        /*0654*/ 	.word	0x0500000f


	//   ....[193]....
        /*0658*/ 	.word	0x0500000f


	//   ....[194]....
        /*065c*/ 	.word	0x0500000f


	//   ....[195]....
        /*0660*/ 	.word	0x0500000f


	//   ....[196]....
        /*0664*/ 	.word	0x0500000f


	//   ....[197]....
        /*0668*/ 	.word	0x0500000f


	//   ....[198]....
        /*066c*/ 	.word	0x0500000f


	//   ....[199]....
        /*0670*/ 	.word	0x0500000f


	//   ....[200]....
        /*0674*/ 	.word	0x0500000f


	//   ....[201]....
        /*0678*/ 	.word	0x0500000f


	//   ....[202]....
        /*067c*/ 	.word	0x0500000f


	//   ....[203]....
        /*0680*/ 	.word	0x0500000f


	//   ....[204]....
        /*0684*/ 	.word	0x0500000f


	//   ....[205]....
        /*0688*/ 	.word	0x0500000f


	//   ....[206]....
        /*068c*/ 	.word	0x0500000f


	//   ....[207]....
        /*0690*/ 	.word	0x0500000f


	//   ....[208]....
        /*0694*/ 	.word	0x0500000f


	//   ....[209]....
        /*0698*/ 	.word	0x0500000f


	//   ....[210]....
        /*069c*/ 	.word	0x0500000f


	//   ....[211]....
        /*06a0*/ 	.word	0x0500000f


	//   ....[212]....
        /*06a4*/ 	.word	0x0500000f


	//   ....[213]....
        /*06a8*/ 	.word	0x0500000f


	//   ....[214]....
        /*06ac*/ 	.word	0x0500000f


	//   ....[215]....
        /*06b0*/ 	.word	0x0500000f


	//   ....[216]....
        /*06b4*/ 	.word	0x0500000f


	//   ....[217]....
        /*06b8*/ 	.word	0x0500000f


	//   ....[218]....
        /*06bc*/ 	.word	0x0500000f


	//   ....[219]....
        /*06c0*/ 	.word	0x0500000f


	//   ....[220]....
        /*06c4*/ 	.word	0x0500000f


	//   ....[221]....
        /*06c8*/ 	.word	0x0500000f


	//   ....[222]....
        /*06cc*/ 	.word	0x0500000f


	//   ....[223]....
        /*06d0*/ 	.word	0x0500000f


	//   ....[224]....
        /*06d4*/ 	.word	0x0500000f


	//   ....[225]....
        /*06d8*/ 	.word	0x0500000f


	//   ....[226]....
        /*06dc*/ 	.word	0x0500000f


	//   ....[227]....
        /*06e0*/ 	.word	0x0500000f


	//   ....[228]....
        /*06e4*/ 	.word	0x0500000f


	//   ....[229]....
        /*06e8*/ 	.word	0x0500000f


	//   ....[230]....
        /*06ec*/ 	.word	0x0500000f


	//   ....[231]....
        /*06f0*/ 	.word	0x0500000f


	//   ....[232]....
        /*06f4*/ 	.word	0x0500000f


	//   ....[233]....
        /*06f8*/ 	.word	0x0500000f


	//   ....[234]....
        /*06fc*/ 	.word	0x0500000f


	//   ....[235]....
        /*0700*/ 	.word	0x0500000f


	//   ....[236]....
        /*0704*/ 	.word	0x0500000f


	//   ....[237]....
        /*0708*/ 	.word	0x0500000f


	//   ....[238]....
        /*070c*/ 	.word	0x0500000f


	//   ....[239]....
        /*0710*/ 	.word	0x0500000f


	//   ....[240]....
        /*0714*/ 	.word	0x0500000f


	//   ....[241]....
        /*0718*/ 	.word	0x0500000f


	//   ....[242]....
        /*071c*/ 	.word	0x0500000f


	//   ....[243]....
        /*0720*/ 	.word	0x0500000f


	//   ....[244]....
        /*0724*/ 	.word	0x0500000f


	//   ....[245]....
        /*0728*/ 	.word	0x0500000f


	//   ....[246]....
        /*072c*/ 	.word	0x0500000f


	//   ....[247]....
        /*0730*/ 	.word	0x0500000f


	//   ....[248]....
        /*0734*/ 	.word	0x0500000f


	//   ....[249]....
        /*0738*/ 	.word	0x0500000f


	//   ....[250]....
        /*073c*/ 	.word	0x0500000f


	//   ....[251]....
        /*0740*/ 	.word	0x0500000f


	//   ....[252]....
        /*0744*/ 	.word	0x0500000f


	//   ....[253]....
        /*0748*/ 	.word	0x0500000f


	//   ....[254]....
        /*074c*/ 	.word	0x0500000f


	//   ....[255]....
        /*0750*/ 	.word	0x0500000f


	//   ....[0]....
        /*0754*/ 	.word	0x0500000f


	//   ....[1]....
        /*0758*/ 	.word	0x0500000f


	//   ....[2]....
        /*075c*/ 	.word	0x0500000f


	//   ....[3]....
        /*0760*/ 	.word	0x0500000f


	//   ....[4]....
        /*0764*/ 	.word	0x0500000f


	//   ....[5]....
        /*0768*/ 	.word	0x0500000f


	//   ....[6]....
        /*076c*/ 	.word	0x0500000f


	//   ....[7]....
        /*0770*/ 	.word	0x0500000f


	//   ....[8]....
        /*0774*/ 	.word	0x0500000f


	//   ....[9]....
        /*0778*/ 	.word	0x0500000f


	//   ....[10]....
        /*077c*/ 	.word	0x0500000f


	//   ....[11]....
        /*0780*/ 	.word	0x0500000f


	//   ....[12]....
        /*0784*/ 	.word	0x0500000f


	//   ....[13]....
        /*0788*/ 	.word	0x0500000f


	//   ....[14]....
        /*078c*/ 	.word	0x0500000f


	//   ....[15]....
        /*0790*/ 	.word	0x0500000f


	//   ....[16]....
        /*0794*/ 	.word	0x0500000f


	//   ....[17]....
        /*0798*/ 	.word	0x0500000f


	//   ....[18]....
        /*079c*/ 	.word	0x0500000f


	//   ....[19]....
        /*07a0*/ 	.word	0x0500000f


	//   ....[20]....
        /*07a4*/ 	.word	0x0500000f


	//   ....[21]....
        /*07a8*/ 	.word	0x0500000f


	//   ....[22]....
        /*07ac*/ 	.word	0x0500000f


	//   ....[23]....
        /*07b0*/ 	.word	0x0500000f


	//   ....[24]....
        /*07b4*/ 	.word	0x0500000f


	//   ....[25]....
        /*07b8*/ 	.word	0x0500000f


	//   ....[26]....
        /*07bc*/ 	.word	0x0500000f


	//   ....[27]....
        /*07c0*/ 	.word	0x0500000f


	//   ....[28]....
        /*07c4*/ 	.word	0x0500000f


	//   ....[29]....
        /*07c8*/ 	.word	0x0500000f


	//   ....[30]....
        /*07cc*/ 	.word	0x0500000f


	//   ....[31]....
        /*07d0*/ 	.word	0x0500000f


	//   ....[32]....
        /*07d4*/ 	.word	0x0500000f


	//   ....[33]....
        /*07d8*/ 	.word	0x0500000f


	//   ....[34]....
        /*07dc*/ 	.word	0x0500000f


	//   ....[35]....
        /*07e0*/ 	.word	0x0500000f


	//   ....[36]....
        /*07e4*/ 	.word	0x0500000f


	//   ....[37]....
        /*07e8*/ 	.word	0x0500000f


	//   ....[38]....
        /*07ec*/ 	.word	0x0500000f


	//   ....[39]....
        /*07f0*/ 	.word	0x0500000f


	//   ....[40]....
        /*07f4*/ 	.word	0x0500000f


	//   ....[41]....
        /*07f8*/ 	.word	0x0500000f


	//   ....[42]....
        /*07fc*/ 	.word	0x0500000f


	//   ....[43]....
        /*0800*/ 	.word	0x0500000f


	//----- nvinfo : EIATTR_COOP_GROUP_INSTR_OFFSETS
	.align		4
.L_585:
        /*0804*/ 	.byte	0x04, 0x28
        /*0806*/ 	.short	(.L_587 - .L_586)


	//   ....[0]....
.L_586:
        /*0808*/ 	.word	0x00000060


	//   ....[1]....
        /*080c*/ 	.word	0x00000130


	//   ....[2]....
        /*0810*/ 	.word	0x000001e0


	//   ....[3]....
        /*0814*/ 	.word	0x000003a0


	//   ....[4]....
        /*0818*/ 	.word	0x00000500


	//   ....[5]....
        /*081c*/ 	.word	0x00000620


	//   ....[6]....
        /*0820*/ 	.word	0x00000780


	//   ....[7]....
        /*0824*/ 	.word	0x00002dd0


	//   ....[8]....
        /*0828*/ 	.word	0x00002de0


	//   ....[9]....
        /*082c*/ 	.word	0x000034b0


	//   ....[10]....
        /*0830*/ 	.word	0x000034c0


	//   ....[11]....
        /*0834*/ 	.word	0x00004040


	//   ....[12]....
        /*0838*/ 	.word	0x00004050


	//   ....[13]....
        /*083c*/ 	.word	0x000047d0


	//   ....[14]....
        /*0840*/ 	.word	0x000047e0


	//   ....[15]....
        /*0844*/ 	.word	0x000051e0


	//   ....[16]....
        /*0848*/ 	.word	0x000051f0


	//   ....[17]....
        /*084c*/ 	.word	0x00005300


	//   ....[18]....
        /*0850*/ 	.word	0x00005310


	//   ....[19]....
        /*0854*/ 	.word	0x000056e0


	//   ....[20]....
        /*0858*/ 	.word	0x00005700


	//   ....[21]....
        /*085c*/ 	.word	0x000059d0


	//   ....[22]....
        /*0860*/ 	.word	0x000059f0


	//   ....[23]....
        /*0864*/ 	.word	0x000063f0


	//   ....[24]....
        /*0868*/ 	.word	0x00006b60


	//   ....[25]....
        /*086c*/ 	.word	0x00006b70


	//   ....[26]....
        /*0870*/ 	.word	0x00006b80


	//   ....[27]....
        /*0874*/ 	.word	0x00006b90


	//   ....[28]....
        /*0878*/ 	.word	0x00006eb0


	//   ....[29]....
        /*087c*/ 	.word	0x00006ec0


	//   ....[30]....
        /*0880*/ 	.word	0x00006ed0


	//   ....[31]....
        /*0884*/ 	.word	0x00006ee0


	//   ....[32]....
        /*0888*/ 	.word	0x000081b0


	//   ....[33]....
        /*088c*/ 	.word	0x000081d0


	//   ....[34]....
        /*0890*/ 	.word	0x000081e0


	//   ....[35]....
        /*0894*/ 	.word	0x000081f0


	//   ....[36]....
        /*0898*/ 	.word	0x000082e0


	//   ....[37]....
        /*089c*/ 	.word	0x00008300


	//   ....[38]....
        /*08a0*/ 	.word	0x000083a0


	//   ....[39]....
        /*08a4*/ 	.word	0x000083d0


	//   ....[40]....
        /*08a8*/ 	.word	0x00009a10


	//   ....[41]....
        /*08ac*/ 	.word	0x00009a30


	//   ....[42]....
        /*08b0*/ 	.word	0x00009fa0


	//   ....[43]....
        /*08b4*/ 	.word	0x0000a110


	//   ....[44]....
        /*08b8*/ 	.word	0x0000a4e0


	//   ....[45]....
        /*08bc*/ 	.word	0x0000a5d0


	//   ....[46]....
        /*08c0*/ 	.word	0x0000b890


	//   ....[47]....
        /*08c4*/ 	.word	0x0000b8a0


	//   ....[48]....
        /*08c8*/ 	.word	0x0000bd90


	//   ....[49]....
        /*08cc*/ 	.word	0x0000bdb0


	//   ....[50]....
        /*08d0*/ 	.word	0x0000c4f0


	//   ....[51]....
        /*08d4*/ 	.word	0x0000c520


	//   ....[52]....
        /*08d8*/ 	.word	0x0000e0a0


	//   ....[53]....
        /*08dc*/ 	.word	0x0000e0d0


	//   ....[54]....
        /*08e0*/ 	.word	0x0000eb00


	//   ....[55]....
        /*08e4*/ 	.word	0x0000eb80


	//   ....[56]....
        /*08e8*/ 	.word	0x0000fa90


	//   ....[57]....
        /*08ec*/ 	.word	0x0000faf0


	//   ....[58]....
        /*08f0*/ 	.word	0x0000fb30


	//   ....[59]....
        /*08f4*/ 	.word	0x0000fb60


	//   ....[60]....
        /*08f8*/ 	.word	0x00011630


	//   ....[61]....
        /*08fc*/ 	.word	0x00011870


	//   ....[62]....
        /*0900*/ 	.word	0x000118a0


	//   ....[63]....
        /*0904*/ 	.word	0x000118d0


	//   ....[64]....
        /*0908*/ 	.word	0x00012030


	//   ....[65]....
        /*090c*/ 	.word	0x00012050


	//   ....[66]....
        /*0910*/ 	.word	0x000121a0


	//   ....[67]....
        /*0914*/ 	.word	0x000121c0


	//   ....[68]....
        /*0918*/ 	.word	0x00012300


	//   ....[69]....
        /*091c*/ 	.word	0x00012320


	//   ....[70]....
        /*0920*/ 	.word	0x00012470


	//   ....[71]....
        /*0924*/ 	.word	0x00012490


	//   ....[72]....
        /*0928*/ 	.word	0x00012da0


	//   ....[73]....
        /*092c*/ 	.word	0x00012db0


	//   ....[74]....
        /*0930*/ 	.word	0x00012ff0


	//   ....[75]....
        /*0934*/ 	.word	0x00013000


	//   ....[76]....
        /*0938*/ 	.word	0x00013230


	//   ....[77]....
        /*093c*/ 	.word	0x00013240


	//   ....[78]....
        /*0940*/ 	.word	0x00013470


	//   ....[79]....
        /*0944*/ 	.word	0x00013480


	//   ....[80]....
        /*0948*/ 	.word	0x00013710


	//   ....[81]....
        /*094c*/ 	.word	0x000138c0


	//   ....[82]....
        /*0950*/ 	.word	0x000138f0


	//   ....[83]....
        /*0954*/ 	.word	0x00013920


	//   ....[84]....
        /*0958*/ 	.word	0x00013950


	//   ....[85]....
        /*095c*/ 	.word	0x00013980


	//   ....[86]....
        /*0960*/ 	.word	0x000139b0


	//   ....[87]....
        /*0964*/ 	.word	0x00013b20


	//   ....[88]....
        /*0968*/ 	.word	0x00013b50


	//   ....[89]....
        /*096c*/ 	.word	0x00013b80


	//   ....[90]....
        /*0970*/ 	.word	0x00013bb0


	//   ....[91]....
        /*0974*/ 	.word	0x00013be0


	//   ....[92]....
        /*0978*/ 	.word	0x00013c10


	//   ....[93]....
        /*097c*/ 	.word	0x00013ca0


	//   ....[94]....
        /*0980*/ 	.word	0x00013d00


	//   ....[95]....
        /*0984*/ 	.word	0x00013d90


	//   ....[96]....
        /*0988*/ 	.word	0x00014b80


	//   ....[97]....
        /*098c*/ 	.word	0x00016a60


	//   ....[98]....
        /*0990*/ 	.word	0x00016a80


	//   ....[99]....
        /*0994*/ 	.word	0x00016b10


	//   ....[100]....
        /*0998*/ 	.word	0x00016b30


	//   ....[101]....
        /*099c*/ 	.word	0x00016bb0


	//   ....[102]....
        /*09a0*/ 	.word	0x00016bd0


	//   ....[103]....
        /*09a4*/ 	.word	0x00016c50


	//   ....[104]....
        /*09a8*/ 	.word	0x00016c70


	//   ....[105]....
        /*09ac*/ 	.word	0x00016cf0


	//   ....[106]....
        /*09b0*/ 	.word	0x00016d10


	//   ....[107]....
        /*09b4*/ 	.word	0x00016d20


	//   ....[108]....
        /*09b8*/ 	.word	0x00016d30


	//   ....[109]....
        /*09bc*/ 	.word	0x000175a0


	//   ....[110]....
        /*09c0*/ 	.word	0x000175d0


	//   ....[111]....
        /*09c4*/ 	.word	0x00017690


	//   ....[112]....
        /*09c8*/ 	.word	0x000176a0


	//   ....[113]....
        /*09cc*/ 	.word	0x00017730


	//   ....[114]....
        /*09d0*/ 	.word	0x00017740


	//   ....[115]....
        /*09d4*/ 	.word	0x000177d0


	//   ....[116]....
        /*09d8*/ 	.word	0x000177e0


	//   ....[117]....
        /*09dc*/ 	.word	0x00017870


	//   ....[118]....
        /*09e0*/ 	.word	0x00017880


	//   ....[119]....
        /*09e4*/ 	.word	0x00017910


	//   ....[120]....
        /*09e8*/ 	.word	0x00017920


	//   ....[121]....
        /*09ec*/ 	.word	0x000179a0


	//   ....[122]....
        /*09f0*/ 	.word	0x000179b0


	//   ....[123]....
        /*09f4*/ 	.word	0x000179c0


	//   ....[124]....
        /*09f8*/ 	.word	0x000179d0


	//   ....[125]....
        /*09fc*/ 	.word	0x00017e50


	//   ....[126]....
        /*0a00*/ 	.word	0x00017e80


	//   ....[127]....
        /*0a04*/ 	.word	0x00017ee0


	//   ....[128]....
        /*0a08*/ 	.word	0x00017f90


	//   ....[129]....
        /*0a0c*/ 	.word	0x00017fa0


	//   ....[130]....
        /*0a10*/ 	.word	0x00017fd0


	//   ....[131]....
        /*0a14*/ 	.word	0x00018060


	//   ....[132]....
        /*0a18*/ 	.word	0x00018110


	//   ....[133]....
        /*0a1c*/ 	.word	0x00018120


	//   ....[134]....
        /*0a20*/ 	.word	0x00018150


	//   ....[135]....
        /*0a24*/ 	.word	0x00018160


	//   ....[136]....
        /*0a28*/ 	.word	0x000181f0


	//   ....[137]....
        /*0a2c*/ 	.word	0x00018920


	//   ....[138]....
        /*0a30*/ 	.word	0x00018940


	//   ....[139]....
        /*0a34*/ 	.word	0x00018990


	//   ....[140]....
        /*0a38*/ 	.word	0x000189a0


	//   ....[141]....
        /*0a3c*/ 	.word	0x000189e0


	//   ....[142]....
        /*0a40*/ 	.word	0x000189f0


	//   ....[143]....
        /*0a44*/ 	.word	0x00018a30


	//   ....[144]....
        /*0a48*/ 	.word	0x00018a40


	//   ....[145]....
        /*0a4c*/ 	.word	0x00018a80


	//   ....[146]....
        /*0a50*/ 	.word	0x00018a90


	//   ....[147]....
        /*0a54*/ 	.word	0x00018aa0


	//   ....[148]....
        /*0a58*/ 	.word	0x00018ae0


	//   ....[149]....
        /*0a5c*/ 	.word	0x00018e20


	//   ....[150]....
        /*0a60*/ 	.word	0x00018e40


	//   ....[151]....
        /*0a64*/ 	.word	0x00018e50


	//   ....[152]....
        /*0a68*/ 	.word	0x00018e70


	//   ....[153]....
        /*0a6c*/ 	.word	0x00018ee0


	//   ....[154]....
        /*0a70*/ 	.word	0x00018f00


	//   ....[155]....
        /*0a74*/ 	.word	0x00018f60


	//   ....[156]....
        /*0a78*/ 	.word	0x00018f80


	//   ....[157]....
        /*0a7c*/ 	.word	0x00018fe0


	//   ....[158]....
        /*0a80*/ 	.word	0x00019000


	//   ....[159]....
        /*0a84*/ 	.word	0x00019060


	//   ....[160]....
        /*0a88*/ 	.word	0x00019080


	//   ....[161]....
        /*0a8c*/ 	.word	0x00019570


	//   ....[162]....
        /*0a90*/ 	.word	0x000195c0


	//   ....[163]....
        /*0a94*/ 	.word	0x000195f0


	//   ....[164]....
        /*0a98*/ 	.word	0x00019620


	//   ....[165]....
        /*0a9c*/ 	.word	0x00019630


	//   ....[166]....
        /*0aa0*/ 	.word	0x00019660


	//   ....[167]....
        /*0aa4*/ 	.word	0x00019690


	//   ....[168]....
        /*0aa8*/ 	.word	0x000196c0


	//   ....[169]....
        /*0aac*/ 	.word	0x00019840


	//   ....[170]....
        /*0ab0*/ 	.word	0x00019870


	//   ....[171]....
        /*0ab4*/ 	.word	0x000198a0


	//   ....[172]....
        /*0ab8*/ 	.word	0x000198d0


	//   ....[173]....
        /*0abc*/ 	.word	0x00019900


	//   ....[174]....
        /*0ac0*/ 	.word	0x00019930


	//   ....[175]....
        /*0ac4*/ 	.word	0x000199f0


	//   ....[176]....
        /*0ac8*/ 	.word	0x00019a10


	//   ....[177]....
        /*0acc*/ 	.word	0x00019a80


	//   ....[178]....
        /*0ad0*/ 	.word	0x0001a120


	//   ....[179]....
        /*0ad4*/ 	.word	0x0001a440


	//   ....[180]....
        /*0ad8*/ 	.word	0x0001a4d0


	//   ....[181]....
        /*0adc*/ 	.word	0x0001a560


	//   ....[182]....
        /*0ae0*/ 	.word	0x0001a5f0


	//   ....[183]....
        /*0ae4*/ 	.word	0x0001a6d0


	//   ....[184]....
        /*0ae8*/ 	.word	0x0001a760


	//   ....[185]....
        /*0aec*/ 	.word	0x0001a800


	//   ....[186]....
        /*0af0*/ 	.word	0x0001a890


	//   ....[187]....
        /*0af4*/ 	.word	0x0001a980


	//   ....[188]....
        /*0af8*/ 	.word	0x0001aa10


	//   ....[189]....
        /*0afc*/ 	.word	0x0001aab0


	//   ....[190]....
        /*0b00*/ 	.word	0x0001ab40


	//   ....[191]....
        /*0b04*/ 	.word	0x0001ac80


	//   ....[192]....
        /*0b08*/ 	.word	0x0001ad20


	//   ....[193]....
        /*0b0c*/ 	.word	0x0001adb0


	//   ....[194]....
        /*0b10*/ 	.word	0x0001ae00


	//   ....[195]....
        /*0b14*/ 	.word	0x0001ae50


	//   ....[196]....
        /*0b18*/ 	.word	0x0001aee0


	//   ....[197]....
        /*0b1c*/ 	.word	0x0001af70


	//   ....[198]....
        /*0b20*/ 	.word	0x0001afc0


	//   ....[199]....
        /*0b24*/ 	.word	0x0001b010


	//   ....[200]....
        /*0b28*/ 	.word	0x0001b100


	//   ....[201]....
        /*0b2c*/ 	.word	0x0001b1b0


	//   ....[202]....
        /*0b30*/ 	.word	0x0001b230


	//   ....[203]....
        /*0b34*/ 	.word	0x0001b2a0


	//   ....[204]....
        /*0b38*/ 	.word	0x0001b3e0


	//   ....[205]....
        /*0b3c*/ 	.word	0x0001b4e0


	//   ....[206]....
        /*0b40*/ 	.word	0x0001b5a0


	//   ....[207]....
        /*0b44*/ 	.word	0x0001b5f0


	//   ....[208]....
        /*0b48*/ 	.word	0x0001b8a0


	//   ....[209]....
        /*0b4c*/ 	.word	0x0001b8f0


	//   ....[210]....
        /*0b50*/ 	.word	0x0001b980


	//   ....[211]....
        /*0b54*/ 	.word	0x0001ba10


	//   ....[212]....
        /*0b58*/ 	.word	0x0001baa0


	//   ....[213]....
        /*0b5c*/ 	.word	0x0001bb30


	//   ....[214]....
        /*0b60*/ 	.word	0x0001bbc0


	//   ....[215]....
        /*0b64*/ 	.word	0x0001bc50


	//   ....[216]....
        /*0b68*/ 	.word	0x0001bd10


	//   ....[217]....
        /*0b6c*/ 	.word	0x0001bff0


	//   ....[218]....
        /*0b70*/ 	.word	0x0001c0e0


	//   ....[219]....
        /*0b74*/ 	.word	0x0001c180


	//   ....[220]....
        /*0b78*/ 	.word	0x0001c1e0


	//   ....[221]....
        /*0b7c*/ 	.word	0x0001c2d0


	//   ....[222]....
        /*0b80*/ 	.word	0x0001c340


	//   ....[223]....
        /*0b84*/ 	.word	0x0001c430


	//   ....[224]....
        /*0b88*/ 	.word	0x0001c4a0


	//   ....[225]....
        /*0b8c*/ 	.word	0x0001c590


	//   ....[226]....
        /*0b90*/ 	.word	0x0001c600


	//   ....[227]....
        /*0b94*/ 	.word	0x0001c6f0


	//   ....[228]....
        /*0b98*/ 	.word	0x0001c760


	//   ....[229]....
        /*0b9c*/ 	.word	0x0001c840


	//   ....[230]....
        /*0ba0*/ 	.word	0x0001c8f0


	//   ....[231]....
        /*0ba4*/ 	.word	0x0001c960


	//   ....[232]....
        /*0ba8*/ 	.word	0x0001c9c0


	//   ....[233]....
        /*0bac*/ 	.word	0x0001cab0


	//   ....[234]....
        /*0bb0*/ 	.word	0x0001cb10


	//   ....[235]....
        /*0bb4*/ 	.word	0x0001cc10


	//   ....[236]....
        /*0bb8*/ 	.word	0x0001cc70


	//   ....[237]....
        /*0bbc*/ 	.word	0x0001cd70


	//   ....[238]....
        /*0bc0*/ 	.word	0x0001cdd0


	//   ....[239]....
        /*0bc4*/ 	.word	0x0001ced0


	//   ....[240]....
        /*0bc8*/ 	.word	0x0001cf30


	//   ....[241]....
        /*0bcc*/ 	.word	0x0001d030


	//   ....[242]....
        /*0bd0*/ 	.word	0x0001d090


	//   ....[243]....
        /*0bd4*/ 	.word	0x0001d190


	//   ....[244]....
        /*0bd8*/ 	.word	0x0001d1f0


	//   ....[245]....
        /*0bdc*/ 	.word	0x0001d290


	//   ....[246]....
        /*0be0*/ 	.word	0x0001d410


	//   ....[247]....
        /*0be4*/ 	.word	0x0001d4e0


	//   ....[248]....
        /*0be8*/ 	.word	0x0001d5a0


	//   ....[249]....
        /*0bec*/ 	.word	0x0001d6b0


	//   ....[250]....
        /*0bf0*/ 	.word	0x0001d710


	//   ....[251]....
        /*0bf4*/ 	.word	0x0001d820


	//   ....[252]....
        /*0bf8*/ 	.word	0x0001d880


	//   ....[253]....
        /*0bfc*/ 	.word	0x0001d990


	//   ....[254]....
        /*0c00*/ 	.word	0x0001d9f0


	//   ....[255]....
        /*0c04*/ 	.word	0x0001db00


	//   ....[0]....
        /*0c08*/ 	.word	0x0001db60


	//   ....[1]....
        /*0c0c*/ 	.word	0x0001dc20


	//   ....[2]....
        /*0c10*/ 	.word	0x0001dd80


	//   ....[3]....
        /*0c14*/ 	.word	0x0001de20


	//   ....[4]....
        /*0c18*/ 	.word	0x0001de80


	//   ....[5]....
        /*0c1c*/ 	.word	0x0001df30


	//   ....[6]....
        /*0c20*/ 	.word	0x0001df90


	//   ....[7]....
        /*0c24*/ 	.word	0x0001e040


	//   ....[8]....
        /*0c28*/ 	.word	0x0001e0a0


	//   ....[9]....
        /*0c2c*/ 	.word	0x0001e150


	//   ....[10]....
        /*0c30*/ 	.word	0x0001e1b0


	//   ....[11]....
        /*0c34*/ 	.word	0x0001e260


	//   ....[12]....
        /*0c38*/ 	.word	0x0001e2c0


	//   ....[13]....
        /*0c3c*/ 	.word	0x0001e370


	//   ....[14]....
        /*0c40*/ 	.word	0x0001e460


	//   ....[15]....
        /*0c44*/ 	.word	0x0001e500


	//   ....[16]....
        /*0c48*/ 	.word	0x0001e560


	//   ....[17]....
        /*0c4c*/ 	.word	0x0001e630


	//   ....[18]....
        /*0c50*/ 	.word	0x0001e690


	//   ....[19]....
        /*0c54*/ 	.word	0x0001e760


	//   ....[20]....
        /*0c58*/ 	.word	0x0001e7c0


	//   ....[21]....
        /*0c5c*/ 	.word	0x0001e890


	//   ....[22]....
        /*0c60*/ 	.word	0x0001e8f0


	//   ....[23]....
        /*0c64*/ 	.word	0x0001e9c0


	//   ....[24]....
        /*0c68*/ 	.word	0x0001ea20


	//   ....[25]....
        /*0c6c*/ 	.word	0x0001eaf0


	//   ....[26]....
        /*0c70*/ 	.word	0x0001eb80


	//   ....[27]....
        /*0c74*/ 	.word	0x0001ec20


	//   ....[28]....
        /*0c78*/ 	.word	0x0001ed40


	//   ....[29]....
        /*0c7c*/ 	.word	0x0001edb0


	//   ....[30]....
        /*0c80*/ 	.word	0x0001ee20


	//   ....[31]....
        /*0c84*/ 	.word	0x0001ee90


	//   ....[32]....
        /*0c88*/ 	.word	0x0001ef00


	//   ....[33]....
        /*0c8c*/ 	.word	0x0001ef80


	//   ....[34]....
        /*0c90*/ 	.word	0x0001f010


	//   ....[35]....
        /*0c94*/ 	.word	0x0001f0a0


	//   ....[36]....
        /*0c98*/ 	.word	0x0001f110


	//   ....[37]....
        /*0c9c*/ 	.word	0x0001f180


	//   ....[38]....
        /*0ca0*/ 	.word	0x0001f1f0


	//   ....[39]....
        /*0ca4*/ 	.word	0x0001f270


	//   ....[40]....
        /*0ca8*/ 	.word	0x0001f2e0


	//   ....[41]....
        /*0cac*/ 	.word	0x0001f380


	//   ....[42]....
        /*0cb0*/ 	.word	0x0001f410


	//   ....[43]....
        /*0cb4*/ 	.word	0x0001f530


	//----- nvinfo : EIATTR_REG_RECONFIG
	.align		4
.L_587:
        /*0cb8*/ 	.byte	0x01, 0x54
	.zero		2


	//----- nvinfo : EIATTR_SYSCALL_OFFSETS
	.align		4
        /*0cbc*/ 	.byte	0x04, 0x46
        /*0cbe*/ 	.short	(.L_589 - .L_588)


	//   ....[0]....
.L_588:
        /*0cc0*/ 	.word	0x000019a0


	//   ....[1]....
        /*0cc4*/ 	.word	0x00001af0


	//   ....[2]....
        /*0cc8*/ 	.word	0x00006590


	//   ....[3]....
        /*0ccc*/ 	.word	0x000068b0


	//   ....[4]....
        /*0cd0*/ 	.word	0x00016090


	//   ....[5]....
        /*0cd4*/ 	.word	0x000161e0


	//   ....[6]....
        /*0cd8*/ 	.word	0x000162d0


	//   ....[7]....
        /*0cdc*/ 	.word	0x000171e0


	//----- nvinfo : EIATTR_MBARRIER_INSTR_OFFSETS
	.align		4
.L_589:
        /*0ce0*/ 	.byte	0x04, 0x39
        /*0ce2*/ 	.short	(.L_591 - .L_590)


	//   ....[0]....
.L_590:
        /*0ce4*/ 	.word	0x00000250
        /*0ce8*/ 	.word	0x000000ff
        /*0cec*/ 	.word	0x00022800
        /*0cf0*/ 	.short	0x0100
        /*0cf2*/ 	.byte	0x08
	.zero		1


	//   ....[1]....
        /*0cf4*/ 	.word	0x00000260
        /*0cf8*/ 	.word	0x000000ff
        /*0cfc*/ 	.word	0x00022820
        /*0d00*/ 	.short	0x0100
        /*0d02*/ 	.byte	0x08
	.zero		1


	//   ....[2]....
        /*0d04*/ 	.word	0x00000350
        /*0d08*/ 	.word	0x000000ff
        /*0d0c*/ 	.word	0x00022830
        /*0d10*/ 	.short	0x0100
        /*0d12*/ 	.byte	0x08
	.zero		1


	//   ....[3]....
        /*0d14*/ 	.word	0x00000360
        /*0d18*/ 	.word	0x000000ff
        /*0d1c*/ 	.word	0x00022840
        /*0d20*/ 	.short	0x0100
        /*0d22*/ 	.byte	0x08
	.zero		1


	//   ....[4]....
        /*0d24*/ 	.word	0x00000370
        /*0d28*/ 	.word	0x000000ff
        /*0d2c*/ 	.word	0x00022838
        /*0d30*/ 	.short	0x0100
        /*0d32*/ 	.byte	0x08
	.zero		1


	//   ....[5]....
        /*0d34*/ 	.word	0x00000380
        /*0d38*/ 	.word	0x000000ff
        /*0d3c*/ 	.word	0x00022848
        /*0d40*/ 	.short	0x0100
        /*0d42*/ 	.byte	0x08
	.zero		1


	//   ....[6]....
        /*0d44*/ 	.word	0x000004b0
        /*0d48*/ 	.word	0x000000ff
        /*0d4c*/ 	.word	0x00022850
        /*0d50*/ 	.short	0x0100
        /*0d52*/ 	.byte	0x08
	.zero		1


	//   ....[7]....
        /*0d54*/ 	.word	0x000004c0
        /*0d58*/ 	.word	0x000000ff
        /*0d5c*/ 	.word	0x00022860
        /*0d60*/ 	.short	0x0100
        /*0d62*/ 	.byte	0x08
	.zero		1


	//   ....[8]....
        /*0d64*/ 	.word	0x000004d0
        /*0d68*/ 	.word	0x000000ff
        /*0d6c*/ 	.word	0x00022858
        /*0d70*/ 	.short	0x0100
        /*0d72*/ 	.byte	0x08
	.zero		1


	//   ....[9]....
        /*0d74*/ 	.word	0x000004e0
        /*0d78*/ 	.word	0x000000ff
        /*0d7c*/ 	.word	0x00022868
        /*0d80*/ 	.short	0x0100
        /*0d82*/ 	.byte	0x08
	.zero		1


	//   ....[10]....
        /*0d84*/ 	.word	0x000005d0
        /*0d88*/ 	.word	0x000000ff
        /*0d8c*/ 	.word	0x00022870
        /*0d90*/ 	.short	0x0100
        /*0d92*/ 	.byte	0x06
	.zero		1


	//   ....[11]....
        /*0d94*/ 	.word	0x000005e0
        /*0d98*/ 	.word	0x000000ff
        /*0d9c*/ 	.word	0x00022880
        /*0da0*/ 	.short	0x0100
        /*0da2*/ 	.byte	0x06
	.zero		1


	//   ....[12]....
        /*0da4*/ 	.word	0x000005f0
        /*0da8*/ 	.word	0x000000ff
        /*0dac*/ 	.word	0x00022878
        /*0db0*/ 	.short	0x0100
        /*0db2*/ 	.byte	0x06
	.zero		1


	//   ....[13]....
        /*0db4*/ 	.word	0x00000600
        /*0db8*/ 	.word	0x000000ff
        /*0dbc*/ 	.word	0x00022888
        /*0dc0*/ 	.short	0x0100
        /*0dc2*/ 	.byte	0x06
	.zero		1


	//   ....[14]....
        /*0dc4*/ 	.word	0x00000730
        /*0dc8*/ 	.word	0x000000ff
        /*0dcc*/ 	.word	0x00022890
        /*0dd0*/ 	.short	0x0100
        /*0dd2*/ 	.byte	0x08
	.zero		1


	//   ....[15]....
        /*0dd4*/ 	.word	0x00000740
        /*0dd8*/ 	.word	0x000000ff
        /*0ddc*/ 	.word	0x000228a0
        /*0de0*/ 	.short	0x0100
        /*0de2*/ 	.byte	0x08
	.zero		1


	//   ....[16]....
        /*0de4*/ 	.word	0x00000750
        /*0de8*/ 	.word	0x000000ff
        /*0dec*/ 	.word	0x00022898
        /*0df0*/ 	.short	0x0100
        /*0df2*/ 	.byte	0x08
	.zero		1


	//   ....[17]....
        /*0df4*/ 	.word	0x00000760
        /*0df8*/ 	.word	0x000000ff
        /*0dfc*/ 	.word	0x000228a8
        /*0e00*/ 	.short	0x0100
        /*0e02*/ 	.byte	0x08
	.zero		1


	//   ....[18]....
        /*0e04*/ 	.word	0x00000890
        /*0e08*/ 	.word	0x000000ff
        /*0e0c*/ 	.word	0x000228b0
        /*0e10*/ 	.short	0x0100
        /*0e12*/ 	.byte	0x08
	.zero		1


	//   ....[19]....
        /*0e14*/ 	.word	0x000008a0
        /*0e18*/ 	.word	0x000000ff
        /*0e1c*/ 	.word	0x000228c0
        /*0e20*/ 	.short	0x0100
        /*0e22*/ 	.byte	0x08
	.zero		1


	//   ....[20]....
        /*0e24*/ 	.word	0x000008b0
        /*0e28*/ 	.word	0x000000ff
        /*0e2c*/ 	.word	0x000228b8
        /*0e30*/ 	.short	0x0100
        /*0e32*/ 	.byte	0x08
	.zero		1


	//   ....[21]....
        /*0e34*/ 	.word	0x000008c0
        /*0e38*/ 	.word	0x000000ff
        /*0e3c*/ 	.word	0x000228c8
        /*0e40*/ 	.short	0x0100
        /*0e42*/ 	.byte	0x08
	.zero		1


	//   ....[22]....
        /*0e44*/ 	.word	0x00002d80
        /*0e48*/ 	.word	0x00000056
        /*0e4c*/ 	.word	0x00022890
        /*0e50*/ 	.short	0x010a
        /*0e52*/ 	.byte	0x3f
	.zero		1


	//   ....[23]....
        /*0e54*/ 	.word	0x00003fe0
        /*0e58*/ 	.word	0x00000056
        /*0e5c*/ 	.word	0x00022890
        /*0e60*/ 	.short	0x010a
        /*0e62*/ 	.byte	0x3f
	.zero		1


	//   ....[24]....
        /*0e64*/ 	.word	0x00005020
        /*0e68*/ 	.word	0x00000056
        /*0e6c*/ 	.word	0x00022890
        /*0e70*/ 	.short	0x010a
        /*0e72*/ 	.byte	0x3f
	.zero		1


	//   ....[25]....
        /*0e74*/ 	.word	0x000054e0
        /*0e78*/ 	.word	0x00000008
        /*0e7c*/ 	.word	0x00000000
        /*0e80*/ 	.short	0x0101
        /*0e82*/ 	.byte	0x3f
	.zero		1


	//   ....[26]....
        /*0e84*/ 	.word	0x00005520
        /*0e88*/ 	.word	0x00000056
        /*0e8c*/ 	.word	0x000228b0
        /*0e90*/ 	.short	0x010a
        /*0e92*/ 	.byte	0x3f
	.zero		1


	//   ....[27]....
        /*0e94*/ 	.word	0x00005d60
        /*0e98*/ 	.word	0x00000056
        /*0e9c*/ 	.word	0x00000000
        /*0ea0*/ 	.short	0x0101
        /*0ea2*/ 	.byte	0x3f
	.zero		1


	//   ....[28]....
        /*0ea4*/ 	.word	0x00006630
        /*0ea8*/ 	.word	0x00000013
        /*0eac*/ 	.word	0x00022800
        /*0eb0*/ 	.short	0x010a
        /*0eb2*/ 	.byte	0x3f
	.zero		1


	//   ....[29]....
        /*0eb4*/ 	.word	0x00006680
        /*0eb8*/ 	.word	0x00000013
        /*0ebc*/ 	.word	0x00022800
        /*0ec0*/ 	.short	0x010a
        /*0ec2*/ 	.byte	0x3f
	.zero		1


	//   ....[30]....
        /*0ec4*/ 	.word	0x00007160
        /*0ec8*/ 	.word	0x00000013
        /*0ecc*/ 	.word	0x00022800
        /*0ed0*/ 	.short	0x010a
        /*0ed2*/ 	.byte	0x3f
	.zero		1


	//   ....[31]....
        /*0ed4*/ 	.word	0x00008620
        /*0ed8*/ 	.word	0x00000013
        /*0edc*/ 	.word	0x00022800
        /*0ee0*/ 	.short	0x010a
        /*0ee2*/ 	.byte	0x3f
	.zero		1


	//   ....[32]....
        /*0ee4*/ 	.word	0x00009550
        /*0ee8*/ 	.word	0x00000009
        /*0eec*/ 	.word	0x00022830
        /*0ef0*/ 	.short	0x010a
        /*0ef2*/ 	.byte	0x3f
	.zero		1


	//   ....[33]....
        /*0ef4*/ 	.word	0x000095f0
        /*0ef8*/ 	.word	0x00000009
        /*0efc*/ 	.word	0x00022830
        /*0f00*/ 	.short	0x010a
        /*0f02*/ 	.byte	0x3f
	.zero		1


	//   ....[34]....
        /*0f04*/ 	.word	0x0000a970
        /*0f08*/ 	.word	0x0000000f
        /*0f0c*/ 	.word	0x00000000
        /*0f10*/ 	.short	0x0101
        /*0f12*/ 	.byte	0x3f
	.zero		1


	//   ....[35]....
        /*0f14*/ 	.word	0x0000af00
        /*0f18*/ 	.word	0x00000009
        /*0f1c*/ 	.word	0x00022850
        /*0f20*/ 	.short	0x010a
        /*0f22*/ 	.byte	0x3f
	.zero		1


	//   ....[36]....
        /*0f24*/ 	.word	0x0000af50
        /*0f28*/ 	.word	0x00000009
        /*0f2c*/ 	.word	0x00022850
        /*0f30*/ 	.short	0x010a
        /*0f32*/ 	.byte	0x3f
	.zero		1


	//   ....[37]....
        /*0f34*/ 	.word	0x0000b380
        /*0f38*/ 	.word	0x00000009
        /*0f3c*/ 	.word	0x00000000
        /*0f40*/ 	.short	0x0101
        /*0f42*/ 	.byte	0x3f
	.zero		1


	//   ....[38]....
        /*0f44*/ 	.word	0x0000b4e0
        /*0f48*/ 	.word	0x0000000e
        /*0f4c*/ 	.word	0x00022830
        /*0f50*/ 	.short	0x010a
        /*0f52*/ 	.byte	0x3f
	.zero		1


	//   ....[39]....
        /*0f54*/ 	.word	0x0000b540
        /*0f58*/ 	.word	0x0000000e
        /*0f5c*/ 	.word	0x00022830
        /*0f60*/ 	.short	0x010a
        /*0f62*/ 	.byte	0x3f
	.zero		1


	//   ....[40]....
        /*0f64*/ 	.word	0x0000c850
        /*0f68*/ 	.word	0x0000009c
        /*0f6c*/ 	.word	0x00000000
        /*0f70*/ 	.short	0x0101
        /*0f72*/ 	.byte	0x3f
	.zero		1


	//   ....[41]....
        /*0f74*/ 	.word	0x0000d6c0
        /*0f78*/ 	.word	0x0000000e
        /*0f7c*/ 	.word	0x00022850
        /*0f80*/ 	.short	0x010a
        /*0f82*/ 	.byte	0x3f
	.zero		1


	//   ....[42]....
        /*0f84*/ 	.word	0x0000d710
        /*0f88*/ 	.word	0x0000000e
        /*0f8c*/ 	.word	0x00022850
        /*0f90*/ 	.short	0x010a
        /*0f92*/ 	.byte	0x3f
	.zero		1


	//   ....[43]....
        /*0f94*/ 	.word	0x0000daf0
        /*0f98*/ 	.word	0x0000000e
        /*0f9c*/ 	.word	0x00000000
        /*0fa0*/ 	.short	0x0101
        /*0fa2*/ 	.byte	0x3f
	.zero		1


	//   ....[44]....
        /*0fa4*/ 	.word	0x0000dc10
        /*0fa8*/ 	.word	0x0000000e
        /*0fac*/ 	.word	0x00022830
        /*0fb0*/ 	.short	0x010a
        /*0fb2*/ 	.byte	0x3f
	.zero		1


	//   ....[45]....
        /*0fb4*/ 	.word	0x0000dc70
        /*0fb8*/ 	.word	0x0000000e
        /*0fbc*/ 	.word	0x00022830
        /*0fc0*/ 	.short	0x010a
        /*0fc2*/ 	.byte	0x3f
	.zero		1


	//   ....[46]....
        /*0fc4*/ 	.word	0x0000eff0
        /*0fc8*/ 	.word	0x000000a2
        /*0fcc*/ 	.word	0x00000000
        /*0fd0*/ 	.short	0x0101
        /*0fd2*/ 	.byte	0x3f
	.zero		1


	//   ....[47]....
        /*0fd4*/ 	.word	0x0000f610
        /*0fd8*/ 	.word	0x0000000e
        /*0fdc*/ 	.word	0x00022850
        /*0fe0*/ 	.short	0x010a
        /*0fe2*/ 	.byte	0x3f
	.zero		1


	//   ....[48]....
        /*0fe4*/ 	.word	0x0000f660
        /*0fe8*/ 	.word	0x0000000e
        /*0fec*/ 	.word	0x00022850
        /*0ff0*/ 	.short	0x010a
        /*0ff2*/ 	.byte	0x3f
	.zero		1


	//   ....[49]....
        /*0ff4*/ 	.word	0x0000fa50
        /*0ff8*/ 	.word	0x0000000e
        /*0ffc*/ 	.word	0x00000000
        /*1000*/ 	.short	0x0101
        /*1002*/ 	.byte	0x3f
	.zero		1


	//   ....[50]....
        /*1004*/ 	.word	0x00012020
        /*1008*/ 	.word	0x00000003
        /*100c*/ 	.word	0x00000000
        /*1010*/ 	.short	0x0101
        /*1012*/ 	.byte	0x3f
	.zero		1


	//   ....[51]....
        /*1014*/ 	.word	0x00014c60
        /*1018*/ 	.word	0x00000016
        /*101c*/ 	.word	0x00022820
        /*1020*/ 	.short	0x010a
        /*1022*/ 	.byte	0x3f
	.zero		1


	//   ....[52]....
        /*1024*/ 	.word	0x00014cf0
        /*1028*/ 	.word	0x00000003
        /*102c*/ 	.word	0x000228a0
        /*1030*/ 	.short	0x010a
        /*1032*/ 	.byte	0x3f
	.zero		1


	//   ....[53]....
        /*1034*/ 	.word	0x00014f40
        /*1038*/ 	.word	0x00000003
        /*103c*/ 	.word	0x000228c0
        /*1040*/ 	.short	0x010a
        /*1042*/ 	.byte	0x3f
	.zero		1


	//   ....[54]....
        /*1044*/ 	.word	0x00015550
        /*1048*/ 	.word	0x00000008
        /*104c*/ 	.word	0x000228a0
        /*1050*/ 	.short	0x010a
        /*1052*/ 	.byte	0x3f
	.zero		1


	//   ....[55]....
        /*1054*/ 	.word	0x00015790
        /*1058*/ 	.word	0x00000008
        /*105c*/ 	.word	0x000228c0
        /*1060*/ 	.short	0x010a
        /*1062*/ 	.byte	0x3f
	.zero		1


	//   ....[56]....
        /*1064*/ 	.word	0x000167e0
        /*1068*/ 	.word	0x00000020
        /*106c*/ 	.word	0x00022840
        /*1070*/ 	.short	0x010a
        /*1072*/ 	.byte	0x3f
	.zero		1


	//   ....[57]....
        /*1074*/ 	.word	0x00016e30
        /*1078*/ 	.word	0x00000020
        /*107c*/ 	.word	0x00022830
        /*1080*/ 	.short	0x0107
        /*1082*/ 	.byte	0x3f
	.zero		1


	//   ....[58]....
        /*1084*/ 	.word	0x00016f10
        /*1088*/ 	.word	0x00000020
        /*108c*/ 	.word	0x00022830
        /*1090*/ 	.short	0x0101
        /*1092*/ 	.byte	0x3f
	.zero		1


	//   ....[59]....
        /*1094*/ 	.word	0x00017ad0
        /*1098*/ 	.word	0x00000016
        /*109c*/ 	.word	0x00022800
        /*10a0*/ 	.short	0x0107
        /*10a2*/ 	.byte	0x3f
	.zero		1


	//   ....[60]....
        /*10a4*/ 	.word	0x00017bc0
        /*10a8*/ 	.word	0x00000016
        /*10ac*/ 	.word	0x00022800
        /*10b0*/ 	.short	0x0101
        /*10b2*/ 	.byte	0x3f
	.zero		1


	//   ....[61]....
        /*10b4*/ 	.word	0x00017be0
        /*10b8*/ 	.word	0x00000016
        /*10bc*/ 	.word	0x00022820
        /*10c0*/ 	.short	0x010a
        /*10c2*/ 	.byte	0x3f
	.zero		1


	//   ....[62]....
        /*10c4*/ 	.word	0x00017c70
        /*10c8*/ 	.word	0x00000020
        /*10cc*/ 	.word	0x00022860
        /*10d0*/ 	.short	0x010a
        /*10d2*/ 	.byte	0x3f
	.zero		1


	//   ....[63]....
        /*10d4*/ 	.word	0x00018370
        /*10d8*/ 	.word	0x00000020
        /*10dc*/ 	.word	0x00022850
        /*10e0*/ 	.short	0x0107
        /*10e2*/ 	.byte	0x3f
	.zero		1


	//   ....[64]....
        /*10e4*/ 	.word	0x00018440
        /*10e8*/ 	.word	0x00000020
        /*10ec*/ 	.word	0x00022850
        /*10f0*/ 	.short	0x0101
        /*10f2*/ 	.byte	0x3f
	.zero		1


	//   ....[65]....
        /*10f4*/ 	.word	0x00018780
        /*10f8*/ 	.word	0x00000004
        /*10fc*/ 	.word	0x00022840
        /*1100*/ 	.short	0x010a
        /*1102*/ 	.byte	0x3f
	.zero		1


	//   ....[66]....
        /*1104*/ 	.word	0x00018b60
        /*1108*/ 	.word	0x00000004
        /*110c*/ 	.word	0x00022830
        /*1110*/ 	.short	0x0107
        /*1112*/ 	.byte	0x3f
	.zero		1


	//   ....[67]....
        /*1114*/ 	.word	0x00018c20
        /*1118*/ 	.word	0x00000004
        /*111c*/ 	.word	0x00022830
        /*1120*/ 	.short	0x0101
        /*1122*/ 	.byte	0x3f
	.zero		1


	//   ....[68]....
        /*1124*/ 	.word	0x00018c50
        /*1128*/ 	.word	0x00000004
        /*112c*/ 	.word	0x00022860
        /*1130*/ 	.short	0x010a
        /*1132*/ 	.byte	0x3f
	.zero		1


	//   ....[69]....
        /*1134*/ 	.word	0x00019170
        /*1138*/ 	.word	0x00000004
        /*113c*/ 	.word	0x00022850
        /*1140*/ 	.short	0x0107
        /*1142*/ 	.byte	0x3f
	.zero		1


	//   ....[70]....
        /*1144*/ 	.word	0x00019230
        /*1148*/ 	.word	0x00000004
        /*114c*/ 	.word	0x00022850
        /*1150*/ 	.short	0x0101
        /*1152*/ 	.byte	0x3f
	.zero		1


	//   ....[71]....
        /*1154*/ 	.word	0x0001a0a0
        /*1158*/ 	.word	0x00000004
        /*115c*/ 	.word	0x00022820
        /*1160*/ 	.short	0x010a
        /*1162*/ 	.byte	0x3f
	.zero		1


	//   ....[72]....
        /*1164*/ 	.word	0x0001a210
        /*1168*/ 	.word	0x00000005
        /*116c*/ 	.word	0x00022840
        /*1170*/ 	.short	0x010a
        /*1172*/ 	.byte	0x3f
	.zero		1


	//   ....[73]....
        /*1174*/ 	.word	0x0001a2b0
        /*1178*/ 	.word	0x00000019
        /*117c*/ 	.word	0x00022840
        /*1180*/ 	.short	0x010a
        /*1182*/ 	.byte	0x3f
	.zero		1


	//   ....[74]....
        /*1184*/ 	.word	0x0001a2f0
        /*1188*/ 	.word	0x00000005
        /*118c*/ 	.word	0x00022860
        /*1190*/ 	.short	0x010a
        /*1192*/ 	.byte	0x3f
	.zero		1


	//   ....[75]....
        /*1194*/ 	.word	0x0001a330
        /*1198*/ 	.word	0x00000019
        /*119c*/ 	.word	0x00022860
        /*11a0*/ 	.short	0x010a
        /*11a2*/ 	.byte	0x3f
	.zero		1


	//   ....[76]....
        /*11a4*/ 	.word	0x0001a390
        /*11a8*/ 	.word	0x00000056
        /*11ac*/ 	.word	0x00022890
        /*11b0*/ 	.short	0x010a
        /*11b2*/ 	.byte	0x3f
	.zero		1


	//   ....[77]....
        /*11b4*/ 	.word	0x0001a620
        /*11b8*/ 	.word	0x00000056
        /*11bc*/ 	.word	0x00022890
        /*11c0*/ 	.short	0x010a
        /*11c2*/ 	.byte	0x3f
	.zero		1


	//   ....[78]....
        /*11c4*/ 	.word	0x0001a8d0
        /*11c8*/ 	.word	0x00000056
        /*11cc*/ 	.word	0x00022890
        /*11d0*/ 	.short	0x010a
        /*11d2*/ 	.byte	0x3f
	.zero		1


	//   ....[79]....
        /*11d4*/ 	.word	0x0001ab80
        /*11d8*/ 	.word	0x00000056
        /*11dc*/ 	.word	0x000228b0
        /*11e0*/ 	.short	0x010a
        /*11e2*/ 	.byte	0x3f
	.zero		1


	//   ....[80]....
        /*11e4*/ 	.word	0x0001b040
        /*11e8*/ 	.word	0x00000013
        /*11ec*/ 	.word	0x00022800
        /*11f0*/ 	.short	0x010a
        /*11f2*/ 	.byte	0x3f
	.zero		1


	//   ....[81]....
        /*11f4*/ 	.word	0x0001b620
        /*11f8*/ 	.word	0x00000013
        /*11fc*/ 	.word	0x00022800
        /*1200*/ 	.short	0x010a
        /*1202*/ 	.byte	0x3f
	.zero		1


	//   ....[82]....
        /*1204*/ 	.word	0x0001b670
        /*1208*/ 	.word	0x00000009
        /*120c*/ 	.word	0x00022830
        /*1210*/ 	.short	0x010a
        /*1212*/ 	.byte	0x3f
	.zero		1


	//   ....[83]....
        /*1214*/ 	.word	0x0001b6c0
        /*1218*/ 	.word	0x00000009
        /*121c*/ 	.word	0x00022850
        /*1220*/ 	.short	0x010a
        /*1222*/ 	.byte	0x3f
	.zero		1


	//   ....[84]....
        /*1224*/ 	.word	0x0001b710
        /*1228*/ 	.word	0x0000000e
        /*122c*/ 	.word	0x00022830
        /*1230*/ 	.short	0x010a
        /*1232*/ 	.byte	0x3f
	.zero		1


	//   ....[85]....
        /*1234*/ 	.word	0x0001b760
        /*1238*/ 	.word	0x0000000e
        /*123c*/ 	.word	0x00022850
        /*1240*/ 	.short	0x010a
        /*1242*/ 	.byte	0x3f
	.zero		1


	//   ....[86]....
        /*1244*/ 	.word	0x0001b7b0
        /*1248*/ 	.word	0x0000000e
        /*124c*/ 	.word	0x00022830
        /*1250*/ 	.short	0x010a
        /*1252*/ 	.byte	0x3f
	.zero		1


	//   ....[87]....
        /*1254*/ 	.word	0x0001b800
        /*1258*/ 	.word	0x0000000e
        /*125c*/ 	.word	0x00022850
        /*1260*/ 	.short	0x010a
        /*1262*/ 	.byte	0x3f
	.zero		1


	//   ....[88]....
        /*1264*/ 	.word	0x0001bdd0
        /*1268*/ 	.word	0x00000016
        /*126c*/ 	.word	0x00022820
        /*1270*/ 	.short	0x010a
        /*1272*/ 	.byte	0x3f
	.zero		1


	//   ....[89]....
        /*1274*/ 	.word	0x0001be20
        /*1278*/ 	.word	0x00000003
        /*127c*/ 	.word	0x000228a0
        /*1280*/ 	.short	0x010a
        /*1282*/ 	.byte	0x3f
	.zero		1


	//   ....[90]....
        /*1284*/ 	.word	0x0001be70
        /*1288*/ 	.word	0x00000003
        /*128c*/ 	.word	0x000228c0
        /*1290*/ 	.short	0x010a
        /*1292*/ 	.byte	0x3f
	.zero		1


	//   ....[91]....
        /*1294*/ 	.word	0x0001bec0
        /*1298*/ 	.word	0x00000008
        /*129c*/ 	.word	0x000228a0
        /*12a0*/ 	.short	0x010a
        /*12a2*/ 	.byte	0x3f
	.zero		1


	//   ....[92]....
        /*12a4*/ 	.word	0x0001bf10
        /*12a8*/ 	.word	0x00000008
        /*12ac*/ 	.word	0x000228c0
        /*12b0*/ 	.short	0x010a
        /*12b2*/ 	.byte	0x3f
	.zero		1


	//   ....[93]....
        /*12b4*/ 	.word	0x0001c030
        /*12b8*/ 	.word	0x00000020
        /*12bc*/ 	.word	0x00022840
        /*12c0*/ 	.short	0x010a
        /*12c2*/ 	.byte	0x3f
	.zero		1


	//   ....[94]....
        /*12c4*/ 	.word	0x0001d310
        /*12c8*/ 	.word	0x00000016
        /*12cc*/ 	.word	0x00022820
        /*12d0*/ 	.short	0x010a
        /*12d2*/ 	.byte	0x3f
	.zero		1


	//   ....[95]....
        /*12d4*/ 	.word	0x0001d360
        /*12d8*/ 	.word	0x00000020
        /*12dc*/ 	.word	0x00022860
        /*12e0*/ 	.short	0x010a
        /*12e2*/ 	.byte	0x3f
	.zero		1


	//   ....[96]....
        /*12e4*/ 	.word	0x0001dcd0
        /*12e8*/ 	.word	0x00000004
        /*12ec*/ 	.word	0x00022840
        /*12f0*/ 	.short	0x010a
        /*12f2*/ 	.byte	0x3f
	.zero		1


	//   ....[97]....
        /*12f4*/ 	.word	0x0001e3b0
        /*12f8*/ 	.word	0x00000004
        /*12fc*/ 	.word	0x00022860
        /*1300*/ 	.short	0x010a
        /*1302*/ 	.byte	0x3f
	.zero		1


	//   ....[98]....
        /*1304*/ 	.word	0x0001f450
        /*1308*/ 	.word	0x00000004
        /*130c*/ 	.word	0x00022820
        /*1310*/ 	.short	0x010a
        /*1312*/ 	.byte	0x3f
	.zero		1


	//   ....[99]....
        /*1314*/ 	.word	0x0001f5f0
        /*1318*/ 	.word	0x00000005
        /*131c*/ 	.word	0x00022840
        /*1320*/ 	.short	0x010a
        /*1322*/ 	.byte	0x3f
	.zero		1


	//   ....[100]....
        /*1324*/ 	.word	0x0001f640
        /*1328*/ 	.word	0x00000019
        /*132c*/ 	.word	0x00022840
        /*1330*/ 	.short	0x010a
        /*1332*/ 	.byte	0x3f
	.zero		1


	//   ....[101]....
        /*1334*/ 	.word	0x0001f690
        /*1338*/ 	.word	0x00000005
        /*133c*/ 	.word	0x00022860
        /*1340*/ 	.short	0x010a
        /*1342*/ 	.byte	0x3f
	.zero		1


	//----- nvinfo : EIATTR_NUM_MBARRIERS
	.align		4
.L_591:
        /*1344*/ 	.byte	0x03, 0x38
        /*1346*/ 	.short	0x0016


	//----- nvinfo : EIATTR_EXIT_INSTR_OFFSETS
	.align		4
        /*1348*/ 	.byte	0x04, 0x1c
        /*134a*/ 	.short	(.L_593 - .L_592)


	//   ....[0]....
.L_592:
        /*134c*/ 	.word	0x0001a380


	//----- nvinfo : EIATTR_MAX_THREADS
	.align		4
.L_593:
        /*1350*/ 	.byte	0x04, 0x05
        /*1352*/ 	.short	(.L_595 - .L_594)
.L_594:
        /*1354*/ 	.word	0x00000180
        /*1358*/ 	.word	0x00000001
        /*135c*/ 	.word	0x00000001


	//----- nvinfo : EIATTR_CRS_STACK_SIZE
	.align		4
.L_595:
        /*1360*/ 	.byte	0x04, 0x1e
        /*1362*/ 	.short	(.L_597 - .L_596)
.L_596:
        /*1364*/ 	.word	0x00000000


	//----- nvinfo : EIATTR_CBANK_PARAM_SIZE
	.align		4
.L_597:
        /*1368*/ 	.byte	0x03, 0x19
        /*136a*/ 	.short	0x0af0


	//----- nvinfo : EIATTR_PARAM_CBANK
	.align		4
        /*136c*/ 	.byte	0x04, 0x0a
        /*136e*/ 	.short	(.L_599 - .L_598)
	.align		4
.L_598:
        /*1370*/ 	.word	index@(.nv.constant0._ZN7cutlass13device_kernelIN5flash11enable_sm90INS1_16FlashAttnFwdSm90INS1_25CollectiveMainloopFwdSm90ILi2EN4cute5tupleIJNS5_1CILi1EEES8_S8_EEENS6_IJNS7_ILi128EEENS7_ILi96EEENS7_ILi64EEEEEELi256ENS_6half_tEfNS_4arch4Sm90ELb1ELb0ELb0ELb1ELb1ELb1ELb0ELb1ELb0ELb1ELb0ELb0EEENS1_21CollectiveEpilogueFwdINS6_IJSA_NS7_ILi256EEESB_EEES9_SE_SG_Li256ELb1ELb1ELb0ELb0EEENS1_36VarlenDynamicPersistentTileSchedulerILi128ELi96ELi256ELi128ELb0ELb1ELb1ELb1ELb1ELb1EEEEEEEEEvNT_6ParamsE)
        /*1374*/ 	.short	0x0210
        /*1376*/ 	.short	0x0af0


	//----- nvinfo : EIATTR_SW_WAR
	.align		4
.L_599:
        /*1378*/ 	.byte	0x04, 0x36
        /*137a*/ 	.short	(.L_601 - .L_600)
.L_600:
        /*137c*/ 	.word	0x00000008
.L_601:


//--------------------- .nv.info._ZN7cutlass13device_kernelIN5flash11enable_sm90INS1_16FlashAttnFwdSm90INS1_25CollectiveMainloopFwdSm90ILi2EN4cute5tupleIJNS5_1CILi1EEES8_S8_EEENS6_IJNS7_ILi128EEENS7_ILi96EEENS7_ILi64EEEEEELi256ENS_6half_tEfNS_4arch4Sm90ELb1ELb0ELb0ELb1ELb1ELb0ELb1ELb1ELb0ELb1ELb0ELb0EEENS1_21CollectiveEpilogueFwdINS6_IJSA_NS7_ILi256EEESB_EEES9_SE_SG_Li256ELb1ELb1ELb0ELb0EEENS1_36VarlenDynamicPersistentTileSchedulerILi128ELi96ELi256ELi128ELb0ELb1ELb1ELb1ELb1ELb1EEEEEEEEEvNT_6ParamsE --------------------------
	.section	.nv.info._ZN7cutlass13device_kernelIN5flash11enable_sm90INS1_16FlashAttnFwdSm90INS1_25CollectiveMainloopFwdSm90ILi2EN4cute5tupleIJNS5_1CILi1EEES8_S8_EEENS6_IJNS7_ILi128EEENS7_ILi96EEENS7_ILi64EEEEEELi256ENS_6half_tEfNS_4arch4Sm90ELb1ELb0ELb0ELb1ELb1ELb0ELb1ELb1ELb0ELb1ELb0ELb0EEENS1_21CollectiveEpilogueFwdINS6_IJSA_NS7_ILi256EEESB_EEES9_SE_SG_Li256ELb1ELb1ELb0ELb0EEENS1_36VarlenDynamicPersistentTileSchedulerILi128ELi96ELi256ELi128ELb0ELb1ELb1ELb1ELb1ELb1EEEEEEEEEvNT_6ParamsE,"",@"SHT_CUDA_INFO"
	.sectionflags	@""
	.align	4


	//----- nvinfo : EIATTR_CUDA_API_VERSION
	.align		4
        /*0000*/ 	.byte	0x04, 0x37
        /*0002*/ 	.short	(.L_603 - .L_602)
.L_602:
        /*0004*/ 	.word	0x00000082


	//----- nvinfo : EIATTR_KPARAM_INFO
	.align		4
.L_603:
        /*0008*/ 	.byte	0x04, 0x17
        /*000a*/ 	.short	(.L_605 - .L_604)
.L_604:
        /*000c*/ 	.word	0x00000000
        /*0010*/ 	.short	0x0000
        /*0012*/ 	.short	0x0070
        /*0014*/ 	.byte	0x00, 0xf0, 0x01, 0x2e


	//----- nvinfo : EIATTR_SPARSE_MMA_MASK
	.align		4
.L_605:
        /*0018*/ 	.byte	0x03, 0x50
        /*001a*/ 	.short	0x0000


	//----- nvinfo : EIATTR_MAXREG_COUNT
	.align		4
        /*001c*/ 	.byte	0x03, 0x1b
        /*001e*/ 	.short	0x00a8


	//----- nvinfo : EIATTR_NUM_BARRIERS
	.align		4
        /*0020*/ 	.byte	0x02, 0x4c
        /*0022*/ 	.byte	0x10
	.zero		1


	//----- nvinfo : EIATTR_EXTERNS
	.align		4
        /*0024*/ 	.byte	0x04, 0x0f
        /*0026*/ 	.short	(.L_607 - .L_606)


	//   ....[0]....
	.align		4
.L_606:
        /*0028*/ 	.word	index@(__assertfail)


	//----- nvinfo : EIATTR_ANNOTATIONS
	.align		4
.L_607:
        /*002c*/ 	.byte	0x04, 0x55
        /*002e*/ 	.short	(.L_609 - .L_608)


	//   ....[0]....
.L_608:
        /* <DEDUP_REMOVED lines=18> */


	//----- nvinfo : EIATTR_MERCURY_ISA_VERSION
	.align		4
.L_609:
        /*0140*/ 	.byte	0x03, 0x5f
        /*0142*/ 	.short	0x0101


	//----- nvinfo : EIATTR_UNUSED_LOAD_BYTE_OFFSET
	.align		4
        /*0144*/ 	.byte	0x04, 0x44
        /*0146*/ 	.short	(.L_611 - .L_610)


	//   ....[0]....
.L_610:
        /*0148*/ 	.word	0x000009b0
        /*014c*/ 	.word	0x0000fff0


	//   ....[1]....
        /*0150*/ 	.word	0x00009a00
        /*0154*/ 	.word	0x0000fff0


	//----- nvinfo : EIATTR_INT_WARP_WIDE_INSTR_OFFSETS
	.align		4
.L_611:
        /*0158*/ 	.byte	0x04, 0x31
        /*015a*/ 	.short	(.L_613 - .L_612)


	//   ....[0]....
.L_612:
        /*015c*/ 	.word	0x000000c0


	//   ....[1]....
        /*0160*/ 	.word	0x000000d0


	//   ....[2]....
        /*0164*/ 	.word	0x000000e0


	//   ....[3]....
        /*0168*/ 	.word	0x00000180


	//   ....[4]....
        /*016c*/ 	.word	0x0000dc10


	//   ....[5]....
        /*0170*/ 	.word	0x0000dca0


	//   ....[6]....
        /*0174*/ 	.word	0x00011bc0


	//   ....[7]....
        /*0178*/ 	.word	0x00011c50


	//----- nvinfo : EIATTR_COOP_GROUP_MASK_REGIDS
	.align		4
.L_613:
        /*017c*/ 	.byte	0x04, 0x29
        /*017e*/ 	.short	(.L_615 - .L_614)


	//   ....[0]....
.L_614:
        /*0180*/ 	.word	0xffffffff


	//   ....[1]....
        /*0184*/ 	.word	0xffffffff


	//   ....[2]....
        /*0188*/ 	.word	0xffffffff


	//   ....[3]....
        /*018c*/ 	.word	0xffffffff


	//   ....[4]....
        /*0190*/ 	.word	0xffffffff


	//   ....[5]....
        /*0194*/ 	.word	0xffffffff


	//   ....[6]....
        /*0198*/ 	.word	0xffffffff


	//   ....[7]....
        /*019c*/ 	.word	0xffffffff


	//   ....[8]....
        /*01a0*/ 	.word	0xffffffff


	//   ....[9]....
        /*01a4*/ 	.word	0xffffffff


	//   ....[10]....
        /*01a8*/ 	.word	0xffffffff


	//   ....[11]....
        /*01ac*/ 	.word	0xffffffff


	//   ....[12]....
        /*01b0*/ 	.word	0xffffffff


	//   ....[13]....
        /*01b4*/ 	.word	0xffffffff


	//   ....[14]....
        /*01b8*/ 	.word	0xffffffff


	//   ....[15]....
        /*01bc*/ 	.word	0xffffffff


	//   ....[16]....
        /*01c0*/ 	.word	0xffffffff


	//   ....[17]....
        /*01c4*/ 	.word	0xffffffff


	//   ....[18]....
        /*01c8*/ 	.word	0xffffffff


	//   ....[19]....
        /*01cc*/ 	.word	0xffffffff


	//   ....[20]....
        /*01d0*/ 	.word	0xffffffff


	//   ....[21]....
        /*01d4*/ 	.word	0xffffffff


	//   ....[22]....
        /*01d8*/ 	.word	0xffffffff


	//   ....[23]....
        /*01dc*/ 	.word	0xffffffff


	//   ....[24]....
        /*01e0*/ 	.word	0xffffffff


	//   ....[25]....
        /*01e4*/ 	.word	0xffffffff


	//   ....[26]....
        /*01e8*/ 	.word	0xffffffff


	//   ....[27]....
        /*01ec*/ 	.word	0xffffffff


	//   ....[28]....
        /*01f0*/ 	.word	0xffffffff


	//   ....[29]....
        /*01f4*/ 	.word	0xffffffff


	//   ....[30]....
        /*01f8*/ 	.word	0xffffffff


	//   ....[31]....
        /*01fc*/ 	.word	0xffffffff


	//   ....[32]....
        /*0200*/ 	.word	0xffffffff


	//   ....[33]....
        /*0204*/ 	.word	0xffffffff


	//   ....[34]....
        /*0208*/ 	.word	0xffffffff


	//   ....[35]....
        /*020c*/ 	.word	0xffffffff


	//   ....[36]....
        /*0210*/ 	.word	0xffffffff


	//   ....[37]....
        /*0214*/ 	.word	0xffffffff


	//   ....[38]....
        /*0218*/ 	.word	0xffffffff


	//   ....[39]....
        /*021c*/ 	.word	0xffffffff


	//   ....[40]....
        /*0220*/ 	.word	0xffffffff


	//   ....[41]....
        /*0224*/ 	.word	0xffffffff


	//   ....[42]....
        /*0228*/ 	.word	0xffffffff


	//   ....[43]....
        /*022c*/ 	.word	0xffffffff


	//   ....[44]....
        /*0230*/ 	.word	0xffffffff


	//   ....[45]....
        /*0234*/ 	.word	0xffffffff


	//   ....[46]....
        /*0238*/ 	.word	0xffffffff


	//   ....[47]....
        /*023c*/ 	.word	0xffffffff


	//   ....[48]....
        /*0240*/ 	.word	0xffffffff


	//   ....[49]....
        /*0244*/ 	.word	0xffffffff


	//   ....[50]....
        /*0248*/ 	.word	0xffffffff


	//   ....[51]....
        /*024c*/ 	.word	0xffffffff


	//   ....[52]....
        /*0250*/ 	.word	0xffffffff


	//   ....[53]....
        /*0254*/ 	.word	0xffffffff


	//   ....[54]....
        /*0258*/ 	.word	0xffffffff


	//   ....[55]....
        /*025c*/ 	.word	0xffffffff


	//   ....[56]....
        /*0260*/ 	.word	0xffffffff


	//   ....[57]....
        /*0264*/ 	.word	0xffffffff


	//   ....[58]....
        /*0268*/ 	.word	0xffffffff


	//   ....[59]....
        /*026c*/ 	.word	0xffffffff


	//   ....[60]....
        /*0270*/ 	.word	0xffffffff


	//   ....[61]....
        /*0274*/ 	.word	0xffffffff


	//   ....[62]....
        /*0278*/ 	.word	0xffffffff


	//   ....[63]....
        /*027c*/ 	.word	0xffffffff


	//   ....[64]....
        /*0280*/ 	.word	0xffffffff


	//   ....[65]....
        /*0284*/ 	.word	0xffffffff


	//   ....[66]....
        /*0288*/ 	.word	0xffffffff


	//   ....[67]....
        /*028c*/ 	.word	0xffffffff


	//   ....[68]....
        /*0290*/ 	.word	0xffffffff


	//   ....[69]....
        /*0294*/ 	.word	0xffffffff


	//   ....[70]....
        /*0298*/ 	.word	0xffffffff


	//   ....[71]....
        /*029c*/ 	.word	0xffffffff


	//   ....[72]....
        /*02a0*/ 	.word	0xffffffff


	//   ....[73]....
        /*02a4*/ 	.word	0xffffffff


	//   ....[74]....
        /*02a8*/ 	.word	0xffffffff


	//   ....[75]....
        /*02ac*/ 	.word	0xffffffff


	//   ....[76]....
        /*02b0*/ 	.word	0xffffffff


	//   ....[77]....
        /*02b4*/ 	.word	0xffffffff


	//   ....[78]....
        /*02b8*/ 	.word	0xffffffff


	//   ....[79]....
        /*02bc*/ 	.word	0xffffffff


	//   ....[80]....
        /*02c0*/ 	.word	0xffffffff


	//   ....[81]....
        /*02c4*/ 	.word	0xffffffff


	//   ....[82]....
        /*02c8*/ 	.word	0xffffffff


	//   ....[83]....
        /*02cc*/ 	.word	0xffffffff


	//   ....[84]....
        /*02d0*/ 	.word	0xffffffff


	//   ....[85]....
        /*02d4*/ 	.word	0xffffffff


	//   ....[86]....
        /*02d8*/ 	.word	0xffffffff


	//   ....[87]....
        /*02dc*/ 	.word	0xffffffff


	//   ....[88]....
        /*02e0*/ 	.word	0xffffffff


	//   ....[89]....
        /*02e4*/ 	.word	0xffffffff


	//   ....[90]....
        /*02e8*/ 	.word	0xffffffff


	//   ....[91]....
        /*02ec*/ 	.word	0xffffffff


	//   ....[92]....
        /*02f0*/ 	.word	0xffffffff


	//   ....[93]....
        /*02f4*/ 	.word	0xffffffff


	//   ....[94]....
        /*02f8*/ 	.word	0xffffffff


	//   ....[95]....
        /*02fc*/ 	.word	0xffffffff


	//   ....[96]....
        /*0300*/ 	.word	0xffffffff


	//   ....[97]....
        /*0304*/ 	.word	0xffffffff


	//   ....[98]....
        /*0308*/ 	.word	0xffffffff


	//   ....[99]....
        /*030c*/ 	.word	0xffffffff


	//   ....[100]....
        /*0310*/ 	.word	0xffffffff


	//   ....[101]....
        /*0314*/ 	.word	0xffffffff


	//   ....[102]....
        /*0318*/ 	.word	0xffffffff


	//   ....[103]....
        /*031c*/ 	.word	0xffffffff


	//   ....[104]....
        /*0320*/ 	.word	0xffffffff


	//   ....[105]....
        /*0324*/ 	.word	0xffffffff


	//   ....[106]....
        /*0328*/ 	.word	0xffffffff


	//   ....[107]....
        /*032c*/ 	.word	0xffffffff


	//   ....[108]....
        /*0330*/ 	.word	0xffffffff


	//   ....[109]....
        /*0334*/ 	.word	0xffffffff


	//   ....[110]....
        /*0338*/ 	.word	0xffffffff


	//   ....[111]....
        /*033c*/ 	.word	0xffffffff


	//   ....[112]....
        /*0340*/ 	.word	0xffffffff


	//   ....[113]....
        /*0344*/ 	.word	0xffffffff


	//   ....[114]....
        /*0348*/ 	.word	0xffffffff


	//   ....[115]....
        /*034c*/ 	.word	0xffffffff


	//   ....[116]....
        /*0350*/ 	.word	0xffffffff


	//   ....[117]....
        /*0354*/ 	.word	0xffffffff


	//   ....[118]....
        /*0358*/ 	.word	0xffffffff


	//   ....[119]....
        /*035c*/ 	.word	0xffffffff


	//   ....[120]....
        /*0360*/ 	.word	0xffffffff


	//   ....[121]....
        /*0364*/ 	.word	0xffffffff


	//   ....[122]....
        /*0368*/ 	.word	0xffffffff


	//   ....[123]....
        /*036c*/ 	.word	0xffffffff


	//   ....[124]....
        /*0370*/ 	.word	0xffffffff


	//   ....[125]....
        /*0374*/ 	.word	0xffffffff


	//   ....[126]....
        /*0378*/ 	.word	0xffffffff


	//   ....[127]....
        /*037c*/ 	.word	0xffffffff


	//   ....[128]....
        /*0380*/ 	.word	0xffffffff


	//   ....[129]....
        /*0384*/ 	.word	0xffffffff


	//   ....[130]....
        /*0388*/ 	.word	0xffffffff


	//   ....[131]....
        /*038c*/ 	.word	0xffffffff


	//   ....[132]....
        /*0390*/ 	.word	0xffffffff


	//   ....[133]....
        /*0394*/ 	.word	0xffffffff


	//   ....[134]....
        /*0398*/ 	.word	0xffffffff


	//   ....[135]....
        /*039c*/ 	.word	0xffffffff


	//   ....[136]....
        /*03a0*/ 	.word	0xffffffff


	//   ....[137]....
        /*03a4*/ 	.word	0xffffffff


	//   ....[138]....
        /*03a8*/ 	.word	0xffffffff


	//   ....[139]....
        /*03ac*/ 	.word	0xffffffff


	//   ....[140]....
        /*03b0*/ 	.word	0xffffffff


	//   ....[141]....
        /*03b4*/ 	.word	0xffffffff


	//   ....[142]....
        /*03b8*/ 	.word	0xffffffff


	//   ....[143]....
        /*03bc*/ 	.word	0xffffffff


	//   ....[144]....
        /*03c0*/ 	.word	0xffffffff


	//   ....[145]....
        /*03c4*/ 	.word	0xffffffff


	//   ....[146]....
        /*03c8*/ 	.word	0xffffffff


	//   ....[147]....
        /*03cc*/ 	.word	0xffffffff


	//   ....[148]....
        /*03d0*/ 	.word	0xffffffff


	//   ....[149]....
        /*03d4*/ 	.word	0xffffffff


	//   ....[150]....
        /*03d8*/ 	.word	0xffffffff


	//   ....[151]....
        /*03dc*/ 	.word	0xffffffff


	//   ....[152]....
        /*03e0*/ 	.word	0xffffffff


	//   ....[153]....
        /*03e4*/ 	.word	0xffffffff


	//   ....[154]....
        /*03e8*/ 	.word	0xffffffff


	//   ....[155]....
        /*03ec*/ 	.word	0xffffffff


	//   ....[156]....
        /*03f0*/ 	.word	0xffffffff


	//   ....[157]....
        /*03f4*/ 	.word	0xffffffff


	//   ....[158]....
        /*03f8*/ 	.word	0xffffffff


	//   ....[159]....
        /*03fc*/ 	.word	0xffffffff


	//   ....[160]....
        /*0400*/ 	.word	0xffffffff


	//   ....[161]....
        /*0404*/ 	.word	0x0500000f


	//   ....[162]....
        /*0408*/ 	.word	0x0500000f


	//   ....[163]....
        /*040c*/ 	.word	0x0500000f


	//   ....[164]....
        /*0410*/ 	.word	0x0500000f


	//   ....[165]....
        /*0414*/ 	.word	0x0500000f


	//   ....[166]....
        /*0418*/ 	.word	0x0500000f


	//   ....[167]....
        /*041c*/ 	.word	0x0500000f


	//   ....[168]....
        /*0420*/ 	.word	0x0500000f


	//   ....[169]....
        /*0424*/ 	.word	0x0500000f


	//   ....[170]....
        /*0428*/ 	.word	0x0500000f


	//   ....[171]....
        /*042c*/ 	.word	0x0500000f


	//   ....[172]....
        /*0430*/ 	.word	0x0500000f


	//   ....[173]....
        /*0434*/ 	.word	0x0500000f


	//   ....[174]....
        /*0438*/ 	.word	0x0500000f


	//   ....[175]....
        /*043c*/ 	.word	0x0500000f


	//   ....[176]....
        /*0440*/ 	.word	0x0500000f


	//   ....[177]....
        /*0444*/ 	.word	0x0500000f


	//   ....[178]....
        /*0448*/ 	.word	0x0500000f


	//   ....[179]....
        /*044c*/ 	.word	0x0500000f


	//   ....[180]....
        /*0450*/ 	.word	0x0500000f


	//   ....[181]....
        /*0454*/ 	.word	0x0500000f


	//   ....[182]....
        /*0458*/ 	.word	0x0500000f


	//   ....[183]....
        /*045c*/ 	.word	0x0500000f


	//   ....[184]....
        /*0460*/ 	.word	0x0500000f


	//   ....[185]....
        /*0464*/ 	.word	0x0500000f


	//   ....[186]....
        /*0468*/ 	.word	0x0500000f


	//   ....[187]....
        /*046c*/ 	.word	0x0500000f


	//   ....[188]....
        /*0470*/ 	.word	0x0500000f


	//   ....[189]....
        /*0474*/ 	.word	0x0500000f


	//   ....[190]....
        /*0478*/ 	.word	0x0500000f


	//   ....[191]....
        /*047c*/ 	.word	0x0500000f


	//   ....[192]....
        /*0480*/ 	.word	0x0500000f


	//   ....[193]....
        /*0484*/ 	.word	0x0500000f


	//   ....[194]....
        /*0488*/ 	.word	0x0500000f


	//   ....[195]....
        /*048c*/ 	.word	0x0500000f


	//   ....[196]....
        /*0490*/ 	.word	0x0500000f


	//   ....[197]....
        /*0494*/ 	.word	0x0500000f


	//   ....[198]....
        /*0498*/ 	.word	0x0500000f


	//   ....[199]....
        /*049c*/ 	.word	0x0500000f


	//   ....[200]....
        /*04a0*/ 	.word	0x0500000f


	//   ....[201]....
        /*04a4*/ 	.word	0x0500000f


	//   ....[202]....
        /*04a8*/ 	.word	0x0500000f


	//   ....[203]....
        /*04ac*/ 	.word	0x0500000f


	//   ....[204]....
        /*04b0*/ 	.word	0x0500000f


	//   ....[205]....
        /*04b4*/ 	.word	0x0500000f


	//   ....[206]....
        /*04b8*/ 	.word	0x0500000f


	//   ....[207]....
        /*04bc*/ 	.word	0x0500000f


	//   ....[208]....
        /*04c0*/ 	.word	0x0500000f


	//   ....[209]....
        /*04c4*/ 	.word	0x0500000f


	//   ....[210]....
        /*04c8*/ 	.word	0x0500000f


	//   ....[211]....
        /*04cc*/ 	.word	0x0500000f


	//   ....[212]....
        /*04d0*/ 	.word	0x0500000f


	//   ....[213]....
        /*04d4*/ 	.word	0x0500000f


	//   ....[214]....
        /*04d8*/ 	.word	0x0500000f


	//   ....[215]....
        /*04dc*/ 	.word	0x0500000f


	//   ....[216]....
        /*04e0*/ 	.word	0x0500000f


	//   ....[217]....
        /*04e4*/ 	.word	0x0500000f


	//   ....[218]....
        /*04e8*/ 	.word	0x0500000f


	//   ....[219]....
        /*04ec*/ 	.word	0x0500000f


	//   ....[220]....
        /*04f0*/ 	.word	0x0500000f


	//   ....[221]....
        /*04f4*/ 	.word	0x0500000f


	//   ....[222]....
        /*04f8*/ 	.word	0x0500000f


	//   ....[223]....
        /*04fc*/ 	.word	0x0500000f


	//   ....[224]....
        /*0500*/ 	.word	0x0500000f


	//   ....[225]....
        /*0504*/ 	.word	0x0500000f


	//   ....[226]....
        /*0508*/ 	.word	0x0500000f


	//   ....[227]....
        /*050c*/ 	.word	0x0500000f


	//   ....[228]....
        /*0510*/ 	.word	0x0500000f


	//   ....[229]....
        /*0514*/ 	.word	0x0500000f


	//   ....[230]....
        /*0518*/ 	.word	0x0500000f


	//   ....[231]....
        /*051c*/ 	.word	0x0500000f


	//   ....[232]....
        /*0520*/ 	.word	0x0500000f


	//   ....[233]....
        /*0524*/ 	.word	0x0500000f


	//   ....[234]....
        /*0528*/ 	.word	0x0500000f


	//   ....[235]....
        /*052c*/ 	.word	0x0500000f


	//   ....[236]....
        /*0530*/ 	.word	0x0500000f


	//   ....[237]....
        /*0534*/ 	.word	0x0500000f


	//   ....[238]....
        /*0538*/ 	.word	0x0500000f


	//   ....[239]....
        /*053c*/ 	.word	0x0500000f


	//   ....[240]....
        /*0540*/ 	.word	0x0500000f


	//   ....[241]....
        /*0544*/ 	.word	0x0500000f


	//   ....[242]....
        /*0548*/ 	.word	0x0500000f


	//   ....[243]....
        /*054c*/ 	.word	0x0500000f


	//   ....[244]....
        /*0550*/ 	.word	0x0500000f


	//   ....[245]....
        /*0554*/ 	.word	0x0500000f


	//   ....[246]....
        /*0558*/ 	.word	0x0500000f


	//   ....[247]....
        /*055c*/ 	.word	0x0500000f


	//   ....[248]....
        /*0560*/ 	.word	0x0500000f


	//   ....[249]....
        /*0564*/ 	.word	0x0500000f


	//   ....[250]....
        /*0568*/ 	.word	0x0500000f


	//   ....[251]....
        /*056c*/ 	.word	0x0500000f


	//   ....[252]....
        /*0570*/ 	.word	0x0500000f


	//   ....[253]....
        /*0574*/ 	.word	0x0500000f


	//   ....[254]....
        /*0578*/ 	.word	0x0500000f


	//   ....[255]....
        /*057c*/ 	.word	0x0500000f


	//   ....[0]....
        /*0580*/ 	.word	0x0500000f


	//   ....[1]....
        /*0584*/ 	.word	0x0500000f


	//   ....[2]....
        /*0588*/ 	.word	0x0500000f


	//   ....[3]....
        /*058c*/ 	.word	0x0500000f


	//----- nvinfo : EIATTR_COOP_GROUP_INSTR_OFFSETS
	.align		4
.L_615:
        /*0590*/ 	.byte	0x04, 0x28
        /*0592*/ 	.short	(.L_617 - .L_616)


	//   ....[0]....
.L_616:
        /*0594*/ 	.word	0x00000080


	//   ....[1]....
        /*0598*/ 	.word	0x00000090


	//   ....[2]....
        /*059c*/ 	.word	0x000002f0


	//   ....[3]....
        /*05a0*/ 	.word	0x00000450


	//   ....[4]....
        /*05a4*/ 	.word	0x00000570


	//   ....[5]....
        /*05a8*/ 	.word	0x000006d0


	//   ....[6]....
        /*05ac*/ 	.word	0x00001830


	//   ....[7]....
        /*05b0*/ 	.word	0x000029a0


	//   ....[8]....
        /*05b4*/ 	.word	0x000029c0


	//   ....[9]....
        /*05b8*/ 	.word	0x000032b0


	//   ....[10]....
        /*05bc*/ 	.word	0x00003300


	//   ....[11]....
        /*05c0*/ 	.word	0x00003320


	//   ....[12]....
        /*05c4*/ 	.word	0x00003340


	//   ....[13]....
        /*05c8*/ 	.word	0x00004c10


	//   ....[14]....
        /*05cc*/ 	.word	0x00004c30


	//   ....[15]....
        /*05d0*/ 	.word	0x00005500


	//   ....[16]....
        /*05d4*/ 	.word	0x00005590


	//   ....[17]....
        /*05d8*/ 	.word	0x000055b0


	//   ....[18]....
        /*05dc*/ 	.word	0x000055d0


	//   ....[19]....
        /*05e0*/ 	.word	0x00007950


	//   ....[20]....
        /*05e4*/ 	.word	0x000079b0


	//   ....[21]....
        /*05e8*/ 	.word	0x000079d0


	//   ....[22]....
        /*05ec*/ 	.word	0x000079f0


	//   ....[23]....
        /*05f0*/ 	.word	0x00008f80


	//   ....[24]....
        /*05f4*/ 	.word	0x00009000


	//   ....[25]....
        /*05f8*/ 	.word	0x00009070


	//   ....[26]....
        /*05fc*/ 	.word	0x00009090


	//   ....[27]....
        /*0600*/ 	.word	0x0000ab20


	//   ....[28]....
        /*0604*/ 	.word	0x0000ab50


	//   ....[29]....
        /*0608*/ 	.word	0x0000ab80


	//   ....[30]....
        /*060c*/ 	.word	0x0000abf0


	//   ....[31]....
        /*0610*/ 	.word	0x0000b450


	//   ....[32]....
        /*0614*/ 	.word	0x0000b480


	//   ....[33]....
        /*0618*/ 	.word	0x0000b610


	//   ....[34]....
        /*061c*/ 	.word	0x0000b630


	//   ....[35]....
        /*0620*/ 	.word	0x0000b770


	//   ....[36]....
        /*0624*/ 	.word	0x0000b790


	//   ....[37]....
        /*0628*/ 	.word	0x0000b8e0


	//   ....[38]....
        /*062c*/ 	.word	0x0000b900


	//   ....[39]....
        /*0630*/ 	.word	0x0000c2e0


	//   ....[40]....
        /*0634*/ 	.word	0x0000c310


	//   ....[41]....
        /*0638*/ 	.word	0x0000c460


	//   ....[42]....
        /*063c*/ 	.word	0x0000c480


	//   ....[43]....
        /*0640*/ 	.word	0x0000c5c0


	//   ....[44]....
        /*0644*/ 	.word	0x0000c5e0


	//   ....[45]....
        /*0648*/ 	.word	0x0000c730


	//   ....[46]....
        /*064c*/ 	.word	0x0000c750


	//   ....[47]....
        /*0650*/ 	.word	0x0000c910


	//   ....[48]....
        /*0654*/ 	.word	0x0000cae0


	//   ....[49]....
        /*0658*/ 	.word	0x0000cb10


	//   ....[50]....
        /*065c*/ 	.word	0x0000cb40


	//   ....[51]....
        /*0660*/ 	.word	0x0000cb70


	//   ....[52]....
        /*0664*/ 	.word	0x0000cba0


	//   ....[53]....
        /*0668*/ 	.word	0x0000cbd0


	//   ....[54]....
        /*066c*/ 	.word	0x0000cd20


	//   ....[55]....
        /*0670*/ 	.word	0x0000cd50


	//   ....[56]....
        /*0674*/ 	.word	0x0000cd80


	//   ....[57]....
        /*0678*/ 	.word	0x0000cdb0


	//   ....[58]....
        /*067c*/ 	.word	0x0000cde0


	//   ....[59]....
        /*0680*/ 	.word	0x0000ce10


	//   ....[60]....
        /*0684*/ 	.word	0x0000cea0


	//   ....[61]....
        /*0688*/ 	.word	0x0000cf00


	//   ....[62]....
        /*068c*/ 	.word	0x0000cf90


	//   ....[63]....
        /*0690*/ 	.word	0x0000e7d0


	//   ....[64]....
        /*0694*/ 	.word	0x0000e7f0


	//   ....[65]....
        /*0698*/ 	.word	0x0000e880


	//   ....[66]....
        /*069c*/ 	.word	0x0000e8a0


	//   ....[67]....
        /*06a0*/ 	.word	0x0000e920


	//   ....[68]....
        /*06a4*/ 	.word	0x0000e940


	//   ....[69]....
        /*06a8*/ 	.word	0x0000e9c0


	//   ....[70]....
        /*06ac*/ 	.word	0x0000e9e0


	//   ....[71]....
        /*06b0*/ 	.word	0x0000ea60


	//   ....[72]....
        /*06b4*/ 	.word	0x0000ea80


	//   ....[73]....
        /*06b8*/ 	.word	0x0000ea90


	//   ....[74]....
        /*06bc*/ 	.word	0x0000eaa0


	//   ....[75]....
        /*06c0*/ 	.word	0x0000f230


	//   ....[76]....
        /*06c4*/ 	.word	0x0000f250


	//   ....[77]....
        /*06c8*/ 	.word	0x0000f260


	//   ....[78]....
        /*06cc*/ 	.word	0x0000f270


	//   ....[79]....
        /*06d0*/ 	.word	0x0000f280


	//   ....[80]....
        /*06d4*/ 	.word	0x0000f2a0


	//   ....[81]....
        /*06d8*/ 	.word	0x0000f360


	//   ....[82]....
        /*06dc*/ 	.word	0x0000f400


	//   ....[83]....
        /*06e0*/ 	.word	0x0000f420


	//   ....[84]....
        /*06e4*/ 	.word	0x0000f480


	//   ....[85]....
        /*06e8*/ 	.word	0x0000f4f0


	//   ....[86]....
        /*06ec*/ 	.word	0x0000f510


	//   ....[87]....
        /*06f0*/ 	.word	0x0000f520


	//   ....[88]....
        /*06f4*/ 	.word	0x0000f550


	//   ....[89]....
        /*06f8*/ 	.word	0x0000f5e0


	//   ....[90]....
        /*06fc*/ 	.word	0x0000f620


	//   ....[91]....
        /*0700*/ 	.word	0x0000fd30


	//   ....[92]....
        /*0704*/ 	.word	0x0000fd60


	//   ....[93]....
        /*0708*/ 	.word	0x0000fd80


	//   ....[94]....
        /*070c*/ 	.word	0x0000fdb0


	//   ....[95]....
        /*0710*/ 	.word	0x0000fe20


	//   ....[96]....
        /*0714*/ 	.word	0x0000fe50


	//   ....[97]....
        /*0718*/ 	.word	0x0000ff60


	//   ....[98]....
        /*071c*/ 	.word	0x0000ff80


	//   ....[99]....
        /*0720*/ 	.word	0x00010010


	//   ....[100]....
        /*0724*/ 	.word	0x00010030


	//   ....[101]....
        /*0728*/ 	.word	0x000100a0


	//   ....[102]....
        /*072c*/ 	.word	0x000100c0


	//   ....[103]....
        /*0730*/ 	.word	0x00010120


	//   ....[104]....
        /*0734*/ 	.word	0x00010150


	//   ....[105]....
        /*0738*/ 	.word	0x000101d0


	//   ....[106]....
        /*073c*/ 	.word	0x00010230


	//   ....[107]....
        /*0740*/ 	.word	0x00010780


	//   ....[108]....
        /*0744*/ 	.word	0x000107a0


	//   ....[109]....
        /*0748*/ 	.word	0x000107f0


	//   ....[110]....
        /*074c*/ 	.word	0x000108b0


	//   ....[111]....
        /*0750*/ 	.word	0x000108c0


	//   ....[112]....
        /*0754*/ 	.word	0x000108f0


	//   ....[113]....
        /*0758*/ 	.word	0x00010980


	//   ....[114]....
        /*075c*/ 	.word	0x00010a30


	//   ....[115]....
        /*0760*/ 	.word	0x00010a40


	//   ....[116]....
        /*0764*/ 	.word	0x00010a70


	//   ....[117]....
        /*0768*/ 	.word	0x00010a80


	//   ....[118]....
        /*076c*/ 	.word	0x00010b10


	//   ....[119]....
        /*0770*/ 	.word	0x00011220


	//   ....[120]....
        /*0774*/ 	.word	0x00011240


	//   ....[121]....
        /*0778*/ 	.word	0x00011250


	//   ....[122]....
        /*077c*/ 	.word	0x00011290


	//   ....[123]....
        /*0780*/ 	.word	0x000112a0


	//   ....[124]....
        /*0784*/ 	.word	0x000112e0


	//   ....[125]....
        /*0788*/ 	.word	0x000112f0


	//   ....[126]....
        /*078c*/ 	.word	0x00011330


	//   ....[127]....
        /*0790*/ 	.word	0x00011340


	//   ....[128]....
        /*0794*/ 	.word	0x00011380


	//   ....[129]....
        /*0798*/ 	.word	0x00011390


	//   ....[130]....
        /*079c*/ 	.word	0x000113a0


	//   ....[131]....
        /*07a0*/ 	.word	0x00011700


	//   ....[132]....
        /*07a4*/ 	.word	0x00011720


	//   ....[133]....
        /*07a8*/ 	.word	0x00011730


	//   ....[134]....
        /*07ac*/ 	.word	0x00011740


	//   ....[135]....
        /*07b0*/ 	.word	0x00011750


	//   ....[136]....
        /*07b4*/ 	.word	0x00011770


	//   ....[137]....
        /*07b8*/ 	.word	0x000117e0


	//   ....[138]....
        /*07bc*/ 	.word	0x00011810


	//   ....[139]....
        /*07c0*/ 	.word	0x00011820


	//   ....[140]....
        /*07c4*/ 	.word	0x00011890


	//   ....[141]....
        /*07c8*/ 	.word	0x000118a0


	//   ....[142]....
        /*07cc*/ 	.word	0x000119a0


	//   ....[143]....
        /*07d0*/ 	.word	0x00011e40


	//   ....[144]....
        /*07d4*/ 	.word	0x00011e70


	//   ....[145]....
        /*07d8*/ 	.word	0x00011ea0


	//   ....[146]....
        /*07dc*/ 	.word	0x00011ed0


	//   ....[147]....
        /*07e0*/ 	.word	0x00011f00


	//   ....[148]....
        /*07e4*/ 	.word	0x00011f30


	//   ....[149]....
        /*07e8*/ 	.word	0x00011f60


	//   ....[150]....
        /*07ec*/ 	.word	0x00011f90


	//   ....[151]....
        /*07f0*/ 	.word	0x00012110


	//   ....[152]....
        /*07f4*/ 	.word	0x00012140


	//   ....[153]....
        /*07f8*/ 	.word	0x00012170


	//   ....[154]....
        /*07fc*/ 	.word	0x000121a0


	//   ....[155]....
        /*0800*/ 	.word	0x000121d0


	//   ....[156]....
        /*0804*/ 	.word	0x00012200


	//   ....[157]....
        /*0808*/ 	.word	0x000122c0


	//   ....[158]....
        /*080c*/ 	.word	0x000122e0


	//   ....[159]....
        /*0810*/ 	.word	0x00012350


	//   ....[160]....
        /*0814*/ 	.word	0x000129f0


	//   ....[161]....
        /*0818*/ 	.word	0x00013020


	//   ....[162]....
        /*081c*/ 	.word	0x00013110


	//   ....[163]....
        /*0820*/ 	.word	0x000131b0


	//   ....[164]....
        /*0824*/ 	.word	0x00013210


	//   ....[165]....
        /*0828*/ 	.word	0x00013300


	//   ....[166]....
        /*082c*/ 	.word	0x00013370


	//   ....[167]....
        /*0830*/ 	.word	0x00013460


	//   ....[168]....
        /*0834*/ 	.word	0x000134d0


	//   ....[169]....
        /*0838*/ 	.word	0x000135c0


	//   ....[170]....
        /*083c*/ 	.word	0x00013630


	//   ....[171]....
        /*0840*/ 	.word	0x00013720


	//   ....[172]....
        /*0844*/ 	.word	0x00013790


	//   ....[173]....
        /*0848*/ 	.word	0x00013830


	//   ....[174]....
        /*084c*/ 	.word	0x00013930


	//   ....[175]....
        /*0850*/ 	.word	0x00013980


	//   ....[176]....
        /*0854*/ 	.word	0x000139e0


	//   ....[177]....
        /*0858*/ 	.word	0x00013b00


	//   ....[178]....
        /*085c*/ 	.word	0x00013b80


	//   ....[179]....
        /*0860*/ 	.word	0x00013c70


	//   ....[180]....
        /*0864*/ 	.word	0x00013cf0


	//   ....[181]....
        /*0868*/ 	.word	0x00013de0


	//   ....[182]....
        /*086c*/ 	.word	0x00013ef0


	//   ....[183]....
        /*0870*/ 	.word	0x00013f70


	//   ....[184]....
        /*0874*/ 	.word	0x00014070


	//   ....[185]....
        /*0878*/ 	.word	0x000140e0


	//   ....[186]....
        /*087c*/ 	.word	0x00014160


	//   ....[187]....
        /*0880*/ 	.word	0x00014250


	//   ....[188]....
        /*0884*/ 	.word	0x000142c0


	//   ....[189]....
        /*0888*/ 	.word	0x00014390


	//   ....[190]....
        /*088c*/ 	.word	0x00014430


	//   ....[191]....
        /*0890*/ 	.word	0x000144d0


	//   ....[192]....
        /*0894*/ 	.word	0x00014530


	//   ....[193]....
        /*0898*/ 	.word	0x00014620


	//   ....[194]....
        /*089c*/ 	.word	0x00014730


	//   ....[195]....
        /*08a0*/ 	.word	0x00014780


	//   ....[196]....
        /*08a4*/ 	.word	0x000147e0


	//   ....[197]....
        /*08a8*/ 	.word	0x000148e0


	//   ....[198]....
        /*08ac*/ 	.word	0x000149f0


	//   ....[199]....
        /*08b0*/ 	.word	0x00014a40


	//   ....[200]....
        /*08b4*/ 	.word	0x00014aa0


	//   ....[201]....
        /*08b8*/ 	.word	0x00014ba0


	//   ....[202]....
        /*08bc*/ 	.word	0x00014cb0


	//   ....[203]....
        /*08c0*/ 	.word	0x00014d00


	//   ....[204]....
        /*08c4*/ 	.word	0x00014d60


	//   ....[205]....
        /*08c8*/ 	.word	0x00014e50


	//   ....[206]....
        /*08cc*/ 	.word	0x00014f80


	//   ....[207]....
        /*08d0*/ 	.word	0x00015060


	//   ....[208]....
        /*08d4*/ 	.word	0x000150f0


	//   ....[209]....
        /*08d8*/ 	.word	0x00015200


	//   ....[210]....
        /*08dc*/ 	.word	0x00015260


	//   ....[211]....
        /*08e0*/ 	.word	0x00015370


	//   ....[212]....
        /*08e4*/ 	.word	0x000153d0


	//   ....[213]....
        /*08e8*/ 	.word	0x000154e0


	//   ....[214]....
        /*08ec*/ 	.word	0x00015540


	//   ....[215]....
        /*08f0*/ 	.word	0x00015650


	//   ....[216]....
        /*08f4*/ 	.word	0x000156b0


	//   ....[217]....
        /*08f8*/ 	.word	0x00015770


	//   ....[218]....
        /*08fc*/ 	.word	0x000158d0


	//   ....[219]....
        /*0900*/ 	.word	0x00015970


	//   ....[220]....
        /*0904*/ 	.word	0x000159d0


	//   ....[221]....
        /*0908*/ 	.word	0x00015a80


	//   ....[222]....
        /*090c*/ 	.word	0x00015ae0


	//   ....[223]....
        /*0910*/ 	.word	0x00015b90


	//   ....[224]....
        /*0914*/ 	.word	0x00015bf0


	//   ....[225]....
        /*0918*/ 	.word	0x00015ca0


	//   ....[226]....
        /*091c*/ 	.word	0x00015d00


	//   ....[227]....
        /*0920*/ 	.word	0x00015db0


	//   ....[228]....
        /*0924*/ 	.word	0x00015e10


	//   ....[229]....
        /*0928*/ 	.word	0x00015ec0


	//   ....[230]....
        /*092c*/ 	.word	0x00015fa0


	//   ....[231]....
        /*0930*/ 	.word	0x00016040


	//   ....[232]....
        /*0934*/ 	.word	0x000160a0


	//   ....[233]....
        /*0938*/ 	.word	0x00016170


	//   ....[234]....
        /*093c*/ 	.word	0x000161d0


	//   ....[235]....
        /*0940*/ 	.word	0x000162a0


	//   ....[236]....
        /*0944*/ 	.word	0x00016300


	//   ....[237]....
        /*0948*/ 	.word	0x000163e0


	//   ....[238]....
        /*094c*/ 	.word	0x00016440


	//   ....[239]....
        /*0950*/ 	.word	0x00016510


	//   ....[240]....
        /*0954*/ 	.word	0x00016570


	//   ....[241]....
        /*0958*/ 	.word	0x00016640


	//   ....[242]....
        /*095c*/ 	.word	0x000166d0


	//   ....[243]....
        /*0960*/ 	.word	0x00016770


	//   ....[244]....
        /*0964*/ 	.word	0x00016890


	//   ....[245]....
        /*0968*/ 	.word	0x00016900


	//   ....[246]....
        /*096c*/ 	.word	0x00016970


	//   ....[247]....
        /*0970*/ 	.word	0x000169e0


	//   ....[248]....
        /*0974*/ 	.word	0x00016a50


	//   ....[249]....
        /*0978*/ 	.word	0x00016ad0


	//   ....[250]....
        /*097c*/ 	.word	0x00016b60


	//   ....[251]....
        /*0980*/ 	.word	0x00016bf0


	//   ....[252]....
        /*0984*/ 	.word	0x00016c60


	//   ....[253]....
        /*0988*/ 	.word	0x00016cd0


	//   ....[254]....
        /*098c*/ 	.word	0x00016d40


	//   ....[255]....
        /*0990*/ 	.word	0x00016dc0


	//   ....[0]....
        /*0994*/ 	.word	0x00016e30


	//   ....[1]....
        /*0998*/ 	.word	0x00016ed0


	//   ....[2]....
        /*099c*/ 	.word	0x00016f60


	//   ....[3]....
        /*09a0*/ 	.word	0x00017080


	//----- nvinfo : EIATTR_REG_RECONFIG
	.align		4
.L_617:
        /*09a4*/ 	.byte	0x01, 0x54
	.zero		2


	//----- nvinfo : EIATTR_SYSCALL_OFFSETS
	.align		4
        /*09a8*/ 	.byte	0x04, 0x46
        /*09aa*/ 	.short	(.L_619 - .L_618)


	//   ....[0]....
.L_618:
        /*09ac*/ 	.word	0x00001a90


	//   ....[1]....
        /*09b0*/ 	.word	0x0000de00


	//   ....[2]....
        /*09b4*/ 	.word	0x0000df50


	//   ....[3]....
        /*09b8*/ 	.word	0x0000e040


	//   ....[4]....
        /*09bc*/ 	.word	0x0000ee30


	//   ....[5]....
        /*09c0*/ 	.word	0x0000f970


	//----- nvinfo : EIATTR_MBARRIER_INSTR_OFFSETS
	.align		4
.L_619:
        /*09c4*/ 	.byte	0x04, 0x39
        /*09c6*/ 	.short	(.L_621 - .L_620)


	//   ....[0]....
.L_620:
        /*09c8*/ 	.word	0x00000190
        /*09cc*/ 	.word	0x000000ff
        /*09d0*/ 	.word	0x00032400
        /*09d4*/ 	.short	0x0100
        /*09d6*/ 	.byte	0x08
	.zero		1


	//   ....[1]....
        /*09d8*/ 	.word	0x000001a0
        /*09dc*/ 	.word	0x000000ff
        /*09e0*/ 	.word	0x00032410
        /*09e4*/ 	.short	0x0100
        /*09e6*/ 	.byte	0x08
	.zero		1


	//   ....[2]....
        /*09e8*/ 	.word	0x000001b0
        /*09ec*/ 	.word	0x000000ff
        /*09f0*/ 	.word	0x00032420
        /*09f4*/ 	.short	0x0100
        /*09f6*/ 	.byte	0x08
	.zero		1


	//   ....[3]....
        /*09f8*/ 	.word	0x000002a0
        /*09fc*/ 	.word	0x000000ff
        /*0a00*/ 	.word	0x00032430
        /*0a04*/ 	.short	0x0100
        /*0a06*/ 	.byte	0x08
	.zero		1


	//   ....[4]....
        /*0a08*/ 	.word	0x000002b0
        /*0a0c*/ 	.word	0x000000ff
        /*0a10*/ 	.word	0x00032440
        /*0a14*/ 	.short	0x0100
        /*0a16*/ 	.byte	0x08
	.zero		1


	//   ....[5]....
        /*0a18*/ 	.word	0x000002c0
        /*0a1c*/ 	.word	0x000000ff
        /*0a20*/ 	.word	0x00032438
        /*0a24*/ 	.short	0x0100
        /*0a26*/ 	.byte	0x08
	.zero		1


	//   ....[6]....
        /*0a28*/ 	.word	0x000002d0
        /*0a2c*/ 	.word	0x000000ff
        /*0a30*/ 	.word	0x00032448
        /*0a34*/ 	.short	0x0100
        /*0a36*/ 	.byte	0x08
	.zero		1


	//   ....[7]....
        /*0a38*/ 	.word	0x00000400
        /*0a3c*/ 	.word	0x000000ff
        /*0a40*/ 	.word	0x00032450
        /*0a44*/ 	.short	0x0100
        /*0a46*/ 	.byte	0x08
	.zero		1


	//   ....[8]....
        /*0a48*/ 	.word	0x00000410
        /*0a4c*/ 	.word	0x000000ff
        /*0a50*/ 	.word	0x00032460
        /*0a54*/ 	.short	0x0100
        /*0a56*/ 	.byte	0x08
	.zero		1


	//   ....[9]....
        /*0a58*/ 	.word	0x00000420
        /*0a5c*/ 	.word	0x000000ff
        /*0a60*/ 	.word	0x00032458
        /*0a64*/ 	.short	0x0100
        /*0a66*/ 	.byte	0x08
	.zero		1


	//   ....[10]....
        /*0a68*/ 	.word	0x00000430
        /*0a6c*/ 	.word	0x000000ff
        /*0a70*/ 	.word	0x00032468
        /*0a74*/ 	.short	0x0100
        /*0a76*/ 	.byte	0x08
	.zero		1


	//   ....[11]....
        /*0a78*/ 	.word	0x00000520
        /*0a7c*/ 	.word	0x000000ff
        /*0a80*/ 	.word	0x00032470
        /*0a84*/ 	.short	0x0100
        /*0a86*/ 	.byte	0x06
	.zero		1


	//   ....[12]....
        /*0a88*/ 	.word	0x00000530
        /*0a8c*/ 	.word	0x000000ff
        /*0a90*/ 	.word	0x00032480
        /*0a94*/ 	.short	0x0100
        /*0a96*/ 	.byte	0x06
	.zero		1


	//   ....[13]....
        /*0a98*/ 	.word	0x00000540
        /*0a9c*/ 	.word	0x000000ff
        /*0aa0*/ 	.word	0x00032478
        /*0aa4*/ 	.short	0x0100
        /*0aa6*/ 	.byte	0x06
	.zero		1


	//   ....[14]....
        /*0aa8*/ 	.word	0x00000550
        /*0aac*/ 	.word	0x000000ff
        /*0ab0*/ 	.word	0x00032488
        /*0ab4*/ 	.short	0x0100
        /*0ab6*/ 	.byte	0x06
	.zero		1


	//   ....[15]....
        /*0ab8*/ 	.word	0x00000680
        /*0abc*/ 	.word	0x000000ff
        /*0ac0*/ 	.word	0x00032490
        /*0ac4*/ 	.short	0x0100
        /*0ac6*/ 	.byte	0x08
	.zero		1


	//   ....[16]....
        /*0ac8*/ 	.word	0x00000690
        /*0acc*/ 	.word	0x000000ff
        /*0ad0*/ 	.word	0x000324a0
        /*0ad4*/ 	.short	0x0100
        /*0ad6*/ 	.byte	0x08
	.zero		1


	//   ....[17]....
        /*0ad8*/ 	.word	0x000006a0
        /*0adc*/ 	.word	0x000000ff
        /*0ae0*/ 	.word	0x00032498
        /*0ae4*/ 	.short	0x0100
        /*0ae6*/ 	.byte	0x08
	.zero		1


	//   ....[18]....
        /*0ae8*/ 	.word	0x000006b0
        /*0aec*/ 	.word	0x000000ff
        /*0af0*/ 	.word	0x000324a8
        /*0af4*/ 	.short	0x0100
        /*0af6*/ 	.byte	0x08
	.zero		1


	//   ....[19]....
        /*0af8*/ 	.word	0x000007f0
        /*0afc*/ 	.word	0x000000ff
        /*0b00*/ 	.word	0x000324b0
        /*0b04*/ 	.short	0x0100
        /*0b06*/ 	.byte	0x08
	.zero		1


	//   ....[20]....
        /*0b08*/ 	.word	0x00000800
        /*0b0c*/ 	.word	0x000000ff
        /*0b10*/ 	.word	0x000324c0
        /*0b14*/ 	.short	0x0100
        /*0b16*/ 	.byte	0x08
	.zero		1


	//   ....[21]....
        /*0b18*/ 	.word	0x00000810
        /*0b1c*/ 	.word	0x000000ff
        /*0b20*/ 	.word	0x000324b8
        /*0b24*/ 	.short	0x0100
        /*0b26*/ 	.byte	0x08
	.zero		1


	//   ....[22]....
        /*0b28*/ 	.word	0x00000820
        /*0b2c*/ 	.word	0x000000ff
        /*0b30*/ 	.word	0x000324c8
        /*0b34*/ 	.short	0x0100
        /*0b36*/ 	.byte	0x08
	.zero		1


	//   ....[23]....
        /*0b38*/ 	.word	0x00001af0
        /*0b3c*/ 	.word	0x000000ff
        /*0b40*/ 	.word	0x00032400
        /*0b44*/ 	.short	0x010a
        /*0b46*/ 	.byte	0x28
	.zero		1


	//   ....[24]....
        /*0b48*/ 	.word	0x00001bd0
        /*0b4c*/ 	.word	0x000000ff
        /*0b50*/ 	.word	0x00032430
        /*0b54*/ 	.short	0x010a
        /*0b56*/ 	.byte	0x06
	.zero		1


	//   ....[25]....
        /*0b58*/ 	.word	0x00001c10
        /*0b5c*/ 	.word	0x000000ff
        /*0b60*/ 	.word	0x00032430
        /*0b64*/ 	.short	0x010a
        /*0b66*/ 	.byte	0x06
	.zero		1


	//   ....[26]....
        /*0b68*/ 	.word	0x00001f10
        /*0b6c*/ 	.word	0x000000ff
        /*0b70*/ 	.word	0x00032410
        /*0b74*/ 	.short	0x010a
        /*0b76*/ 	.byte	0x28
	.zero		1


	//   ....[27]....
        /*0b78*/ 	.word	0x00001f50
        /*0b7c*/ 	.word	0x000000ff
        /*0b80*/ 	.word	0x00032450
        /*0b84*/ 	.short	0x010a
        /*0b86*/ 	.byte	0x06
	.zero		1


	//   ....[28]....
        /*0b88*/ 	.word	0x00001f90
        /*0b8c*/ 	.word	0x000000ff
        /*0b90*/ 	.word	0x00032450
        /*0b94*/ 	.short	0x010a
        /*0b96*/ 	.byte	0x06
	.zero		1


	//   ....[29]....
        /*0b98*/ 	.word	0x00002900
        /*0b9c*/ 	.word	0x000000ff
        /*0ba0*/ 	.word	0x00000000
        /*0ba4*/ 	.short	0x0101
        /*0ba6*/ 	.byte	0x0a
	.zero		1


	//   ....[30]....
        /*0ba8*/ 	.word	0x00004070
        /*0bac*/ 	.word	0x000000ff
        /*0bb0*/ 	.word	0x00000000
        /*0bb4*/ 	.short	0x0101
        /*0bb6*/ 	.byte	0x06
	.zero		1


	//   ....[31]....
        /*0bb8*/ 	.word	0x00004210
        /*0bbc*/ 	.word	0x000000ff
        /*0bc0*/ 	.word	0x00032430
        /*0bc4*/ 	.short	0x010a
        /*0bc6*/ 	.byte	0x04
	.zero		1


	//   ....[32]....
        /*0bc8*/ 	.word	0x00004250
        /*0bcc*/ 	.word	0x000000ff
        /*0bd0*/ 	.word	0x00032430
        /*0bd4*/ 	.short	0x010a
        /*0bd6*/ 	.byte	0x04
	.zero		1


	//   ....[33]....
        /*0bd8*/ 	.word	0x00004470
        /*0bdc*/ 	.word	0x000000ff
        /*0be0*/ 	.word	0x00032450
        /*0be4*/ 	.short	0x010a
        /*0be6*/ 	.byte	0x04
	.zero		1


	//   ....[34]....
        /*0be8*/ 	.word	0x000044b0
        /*0bec*/ 	.word	0x000000ff
        /*0bf0*/ 	.word	0x00032450
        /*0bf4*/ 	.short	0x010a
        /*0bf6*/ 	.byte	0x04
	.zero		1


	//   ....[35]....
        /*0bf8*/ 	.word	0x00004b90
        /*0bfc*/ 	.word	0x000000ff
        /*0c00*/ 	.word	0x00000000
        /*0c04*/ 	.short	0x0101
        /*0c06*/ 	.byte	0x0a
	.zero		1


	//   ....[36]....
        /*0c08*/ 	.word	0x00006be0
        /*0c0c*/ 	.word	0x000000ff
        /*0c10*/ 	.word	0x00000000
        /*0c14*/ 	.short	0x0101
        /*0c16*/ 	.byte	0x04
	.zero		1


	//   ....[37]....
        /*0c18*/ 	.word	0x00006d10
        /*0c1c*/ 	.word	0x000000ff
        /*0c20*/ 	.word	0x00032430
        /*0c24*/ 	.short	0x010a
        /*0c26*/ 	.byte	0x04
	.zero		1


	//   ....[38]....
        /*0c28*/ 	.word	0x00006d50
        /*0c2c*/ 	.word	0x000000ff
        /*0c30*/ 	.word	0x00032430
        /*0c34*/ 	.short	0x010a
        /*0c36*/ 	.byte	0x04
	.zero		1


	//   ....[39]....
        /*0c38*/ 	.word	0x00006f70
        /*0c3c*/ 	.word	0x000000ff
        /*0c40*/ 	.word	0x00032450
        /*0c44*/ 	.short	0x010a
        /*0c46*/ 	.byte	0x04
	.zero		1


	//   ....[40]....
        /*0c48*/ 	.word	0x00006fb0
        /*0c4c*/ 	.word	0x000000ff
        /*0c50*/ 	.word	0x00032450
        /*0c54*/ 	.short	0x010a
        /*0c56*/ 	.byte	0x04
	.zero		1


	//   ....[41]....
        /*0c58*/ 	.word	0x000076b0
        /*0c5c*/ 	.word	0x000000ff
        /*0c60*/ 	.word	0x00000000
        /*0c64*/ 	.short	0x0101
        /*0c66*/ 	.byte	0x0a
	.zero		1


	//   ....[42]....
        /*0c68*/ 	.word	0x00008f60
        /*0c6c*/ 	.word	0x000000ff
        /*0c70*/ 	.word	0x00000000
        /*0c74*/ 	.short	0x0101
        /*0c76*/ 	.byte	0x04
	.zero		1


	//   ....[43]....
        /*0c78*/ 	.word	0x0000b470
        /*0c7c*/ 	.word	0x000000ff
        /*0c80*/ 	.word	0x00000000
        /*0c84*/ 	.short	0x0101
        /*0c86*/ 	.byte	0x07
	.zero		1


	//   ....[44]....
        /*0c88*/ 	.word	0x0000e550
        /*0c8c*/ 	.word	0x00000019
        /*0c90*/ 	.word	0x00032440
        /*0c94*/ 	.short	0x010a
        /*0c96*/ 	.byte	0x3f
	.zero		1


	//   ....[45]....
        /*0c98*/ 	.word	0x0000eba0
        /*0c9c*/ 	.word	0x00000019
        /*0ca0*/ 	.word	0x00032430
        /*0ca4*/ 	.short	0x0107
        /*0ca6*/ 	.byte	0x3f
	.zero		1


	//   ....[46]....
        /*0ca8*/ 	.word	0x0000ec70
        /*0cac*/ 	.word	0x00000019
        /*0cb0*/ 	.word	0x00032430
        /*0cb4*/ 	.short	0x0101
        /*0cb6*/ 	.byte	0x3f
	.zero		1


	//   ....[47]....
        /*0cb8*/ 	.word	0x0000f7b0
        /*0cbc*/ 	.word	0x00000016
        /*0cc0*/ 	.word	0x00032400
        /*0cc4*/ 	.short	0x0107
        /*0cc6*/ 	.byte	0x3f
	.zero		1


	//   ....[48]....
        /*0cc8*/ 	.word	0x0000f840
        /*0ccc*/ 	.word	0x00000016
        /*0cd0*/ 	.word	0x00032400
        /*0cd4*/ 	.short	0x0101
        /*0cd6*/ 	.byte	0x3f
	.zero		1


	//   ....[49]....
        /*0cd8*/ 	.word	0x00010370
        /*0cdc*/ 	.word	0x00000016
        /*0ce0*/ 	.word	0x00032410
        /*0ce4*/ 	.short	0x0107
        /*0ce6*/ 	.byte	0x3f
	.zero		1


	//   ....[50]....
        /*0ce8*/ 	.word	0x00010470
        /*0cec*/ 	.word	0x00000016
        /*0cf0*/ 	.word	0x00032410
        /*0cf4*/ 	.short	0x0101
        /*0cf6*/ 	.byte	0x3f
	.zero		1


	//   ....[51]....
        /*0cf8*/ 	.word	0x00010490
        /*0cfc*/ 	.word	0x00000016
        /*0d00*/ 	.word	0x00032420
        /*0d04*/ 	.short	0x010a
        /*0d06*/ 	.byte	0x3f
	.zero		1


	//   ....[52]....
        /*0d08*/ 	.word	0x00010510
        /*0d0c*/ 	.word	0x00000019
        /*0d10*/ 	.word	0x00032460
        /*0d14*/ 	.short	0x010a
        /*0d16*/ 	.byte	0x3f
	.zero		1


	//   ....[53]....
        /*0d18*/ 	.word	0x00010c90
        /*0d1c*/ 	.word	0x00000019
        /*0d20*/ 	.word	0x00032450
        /*0d24*/ 	.short	0x0107
        /*0d26*/ 	.byte	0x3f
	.zero		1


	//   ....[54]....
        /*0d28*/ 	.word	0x00010d50
        /*0d2c*/ 	.word	0x00000019
        /*0d30*/ 	.word	0x00032450
        /*0d34*/ 	.short	0x0101
        /*0d36*/ 	.byte	0x3f
	.zero		1


	//   ....[55]....
        /*0d38*/ 	.word	0x00011080
        /*0d3c*/ 	.word	0x0000000a
        /*0d40*/ 	.word	0x00032440
        /*0d44*/ 	.short	0x010a
        /*0d46*/ 	.byte	0x3f
	.zero		1


	//   ....[56]....
        /*0d48*/ 	.word	0x00011450
        /*0d4c*/ 	.word	0x0000000a
        /*0d50*/ 	.word	0x00032430
        /*0d54*/ 	.short	0x0107
        /*0d56*/ 	.byte	0x3f
	.zero		1


	//   ....[57]....
        /*0d58*/ 	.word	0x00011500
        /*0d5c*/ 	.word	0x0000000a
        /*0d60*/ 	.word	0x00032430
        /*0d64*/ 	.short	0x0101
        /*0d66*/ 	.byte	0x3f
	.zero		1


	//   ....[58]....
        /*0d68*/ 	.word	0x00011530
        /*0d6c*/ 	.word	0x0000000a
        /*0d70*/ 	.word	0x00032460
        /*0d74*/ 	.short	0x010a
        /*0d76*/ 	.byte	0x3f
	.zero		1


	//   ....[59]....
        /*0d78*/ 	.word	0x00011a50
        /*0d7c*/ 	.word	0x0000000a
        /*0d80*/ 	.word	0x00032450
        /*0d84*/ 	.short	0x0107
        /*0d86*/ 	.byte	0x3f
	.zero		1


	//   ....[60]....
        /*0d88*/ 	.word	0x00011b00
        /*0d8c*/ 	.word	0x0000000a
        /*0d90*/ 	.word	0x00032450
        /*0d94*/ 	.short	0x0101
        /*0d96*/ 	.byte	0x3f
	.zero		1


	//   ....[61]....
        /*0d98*/ 	.word	0x00012970
        /*0d9c*/ 	.word	0x00000005
        /*0da0*/ 	.word	0x00032420
        /*0da4*/ 	.short	0x010a
        /*0da6*/ 	.byte	0x3f
	.zero		1


	//   ....[62]....
        /*0da8*/ 	.word	0x00012b10
        /*0dac*/ 	.word	0x00000003
        /*0db0*/ 	.word	0x00032440
        /*0db4*/ 	.short	0x010a
        /*0db6*/ 	.byte	0x3f
	.zero		1


	//   ....[63]....
        /*0db8*/ 	.word	0x00012bb0
        /*0dbc*/ 	.word	0x00000005
        /*0dc0*/ 	.word	0x00032440
        /*0dc4*/ 	.short	0x010a
        /*0dc6*/ 	.byte	0x3f
	.zero		1


	//   ....[64]....
        /*0dc8*/ 	.word	0x00012bf0
        /*0dcc*/ 	.word	0x00000003
        /*0dd0*/ 	.word	0x00032460
        /*0dd4*/ 	.short	0x010a
        /*0dd6*/ 	.byte	0x3f
	.zero		1


	//   ....[65]....
        /*0dd8*/ 	.word	0x00012c30
        /*0ddc*/ 	.word	0x00000005
        /*0de0*/ 	.word	0x00032460
        /*0de4*/ 	.short	0x010a
        /*0de6*/ 	.byte	0x3f
	.zero		1


	//   ....[66]....
        /*0de8*/ 	.word	0x00012ca0
        /*0dec*/ 	.word	0x00000003
        /*0df0*/ 	.word	0x00032400
        /*0df4*/ 	.short	0x010a
        /*0df6*/ 	.byte	0x3f
	.zero		1


	//   ....[67]....
        /*0df8*/ 	.word	0x00012d00
        /*0dfc*/ 	.word	0x00000003
        /*0e00*/ 	.word	0x00032430
        /*0e04*/ 	.short	0x010a
        /*0e06*/ 	.byte	0x3f
	.zero		1


	//   ....[68]....
        /*0e08*/ 	.word	0x00012d60
        /*0e0c*/ 	.word	0x00000003
        /*0e10*/ 	.word	0x00032410
        /*0e14*/ 	.short	0x010a
        /*0e16*/ 	.byte	0x3f
	.zero		1


	//   ....[69]....
        /*0e18*/ 	.word	0x00012dc0
        /*0e1c*/ 	.word	0x00000003
        /*0e20*/ 	.word	0x00032450
        /*0e24*/ 	.short	0x010a
        /*0e26*/ 	.byte	0x3f
	.zero		1


	//   ....[70]....
        /*0e28*/ 	.word	0x00012e20
        /*0e2c*/ 	.word	0x00000015
        /*0e30*/ 	.word	0x00032430
        /*0e34*/ 	.short	0x010a
        /*0e36*/ 	.byte	0x3f
	.zero		1


	//   ....[71]....
        /*0e38*/ 	.word	0x00012e80
        /*0e3c*/ 	.word	0x00000015
        /*0e40*/ 	.word	0x00032450
        /*0e44*/ 	.short	0x010a
        /*0e46*/ 	.byte	0x3f
	.zero		1


	//   ....[72]....
        /*0e48*/ 	.word	0x00012ee0
        /*0e4c*/ 	.word	0x00000015
        /*0e50*/ 	.word	0x00032430
        /*0e54*/ 	.short	0x010a
        /*0e56*/ 	.byte	0x3f
	.zero		1


	//   ....[73]....
        /*0e58*/ 	.word	0x00012f40
        /*0e5c*/ 	.word	0x00000015
        /*0e60*/ 	.word	0x00032450
        /*0e64*/ 	.short	0x010a
        /*0e66*/ 	.byte	0x3f
	.zero		1


	//   ....[74]....
        /*0e68*/ 	.word	0x00013060
        /*0e6c*/ 	.word	0x00000019
        /*0e70*/ 	.word	0x00032440
        /*0e74*/ 	.short	0x010a
        /*0e76*/ 	.byte	0x3f
	.zero		1


	//   ....[75]....
        /*0e78*/ 	.word	0x00014e80
        /*0e7c*/ 	.word	0x00000016
        /*0e80*/ 	.word	0x00032420
        /*0e84*/ 	.short	0x010a
        /*0e86*/ 	.byte	0x3f
	.zero		1


	//   ....[76]....
        /*0e88*/ 	.word	0x00014ed0
        /*0e8c*/ 	.word	0x00000019
        /*0e90*/ 	.word	0x00032460
        /*0e94*/ 	.short	0x010a
        /*0e96*/ 	.byte	0x3f
	.zero		1


	//   ....[77]....
        /*0e98*/ 	.word	0x00015820
        /*0e9c*/ 	.word	0x0000000a
        /*0ea0*/ 	.word	0x00032440
        /*0ea4*/ 	.short	0x010a
        /*0ea6*/ 	.byte	0x3f
	.zero		1


	//   ....[78]....
        /*0ea8*/ 	.word	0x00015ef0
        /*0eac*/ 	.word	0x0000000a
        /*0eb0*/ 	.word	0x00032460
        /*0eb4*/ 	.short	0x010a
        /*0eb6*/ 	.byte	0x3f
	.zero		1


	//   ....[79]....
        /*0eb8*/ 	.word	0x00016fa0
        /*0ebc*/ 	.word	0x00000005
        /*0ec0*/ 	.word	0x00032420
        /*0ec4*/ 	.short	0x010a
        /*0ec6*/ 	.byte	0x3f
	.zero		1


	//   ....[80]....
        /*0ec8*/ 	.word	0x00017140
        /*0ecc*/ 	.word	0x00000003
        /*0ed0*/ 	.word	0x00032440
        /*0ed4*/ 	.short	0x010a
        /*0ed6*/ 	.byte	0x3f
	.zero		1


	//   ....[81]....
        /*0ed8*/ 	.word	0x00017190
        /*0edc*/ 	.word	0x00000005
        /*0ee0*/ 	.word	0x00032440
        /*0ee4*/ 	.short	0x010a
        /*0ee6*/ 	.byte	0x3f
	.zero		1


	//   ....[82]....
        /*0ee8*/ 	.word	0x000171e0
        /*0eec*/ 	.word	0x00000003
        /*0ef0*/ 	.word	0x00032460
        /*0ef4*/ 	.short	0x010a
        /*0ef6*/ 	.byte	0x3f
	.zero		1


	//----- nvinfo : EIATTR_NUM_MBARRIERS
	.align		4
.L_621:
        /*0ef8*/ 	.byte	0x03, 0x38
        /*0efa*/ 	.short	0x0017


	//----- nvinfo : EIATTR_EXIT_INSTR_OFFSETS
	.align		4
        /*0efc*/ 	.byte	0x04, 0x1c
        /*0efe*/ 	.short	(.L_623 - .L_622)


	//   ....[0]....
.L_622:
        /*0f00*/ 	.word	0x000009f0


	//   ....[1]....
        /*0f04*/ 	.word	0x0000c8c0


	//   ....[2]....
        /*0f08*/ 	.word	0x00012c80


	//----- nvinfo : EIATTR_MAX_THREADS
	.align		4
.L_623:
        /*0f0c*/ 	.byte	0x04, 0x05
        /*0f0e*/ 	.short	(.L_625 - .L_624)
.L_624:
        /*0f10*/ 	.word	0x00000180
        /*0f14*/ 	.word	0x00000001
        /*0f18*/ 	.word	0x00000001


	//----- nvinfo : EIATTR_CRS_STACK_SIZE
	.align		4
.L_625:
        /*0f1c*/ 	.byte	0x04, 0x1e
        /*0f1e*/ 	.short	(.L_627 - .L_626)
.L_626:
        /*0f20*/ 	.word	0x00000000


	//----- nvinfo : EIATTR_CBANK_PARAM_SIZE
	.align		4
.L_627:
        /*0f24*/ 	.byte	0x03, 0x19
        /*0f26*/ 	.short	0x0bf0


	//----- nvinfo : EIATTR_PARAM_CBANK
	.align		4
        /*0f28*/ 	.byte	0x04, 0x0a
        /*0f2a*/ 	.short	(.L_629 - .L_628)
	.align		4
.L_628:
        /*0f2c*/ 	.word	index@(.nv.constant0._ZN7cutlass13device_kernelIN5flash11enable_sm90INS1_16FlashAttnFwdSm90INS1_25CollectiveMainloopFwdSm90ILi2EN4cute5tupleIJNS5_1CILi1EEES8_S8_EEENS6_IJNS7_ILi128EEENS7_ILi96EEENS7_ILi64EEEEEELi256ENS_6half_tEfNS_4arch4Sm90ELb1ELb0ELb0ELb1ELb1ELb0ELb1ELb1ELb0ELb1ELb0ELb0EEENS1_21CollectiveEpilogueFwdINS6_IJSA_NS7_ILi256EEESB_EEES9_SE_SG_Li256ELb1ELb1ELb0ELb0EEENS1_36VarlenDynamicPersistentTileSchedulerILi128ELi96ELi256ELi128ELb0ELb1ELb1ELb1ELb1ELb1EEEEEEEEEvNT_6ParamsE)
        /*0f30*/ 	.short	0x0210
        /*0f32*/ 	.short	0x0bf0


	//----- nvinfo : EIATTR_SW_WAR
	.align		4
.L_629:
        /*0f34*/ 	.byte	0x04, 0x36
        /*0f36*/ 	.short	(.L_631 - .L_630)
.L_630:
        /*0f38*/ 	.word	0x00000008
.L_631:


//--------------------- .nv.info._ZN7cutlass13device_kernelIN5flash11enable_sm90INS1_16FlashAttnFwdSm90INS1_25CollectiveMainloopFwdSm90ILi2EN4cute5tupleIJNS5_1CILi1EEES8_S8_EEENS6_IJNS7_ILi128EEENS7_ILi96EEENS7_ILi64EEEEEELi256ENS_6half_tEfNS_4arch4Sm90ELb1ELb0ELb0ELb1ELb1ELb1ELb1ELb1ELb0ELb1ELb0ELb0EEENS1_21CollectiveEpilogueFwdINS6_IJSA_NS7_ILi256EEESB_EEES9_SE_SG_Li256ELb1ELb1ELb0ELb0EEENS1_36VarlenDynamicPersistentTileSchedulerILi128ELi96ELi256ELi128ELb0ELb1ELb1ELb1ELb1ELb1EEEEEEEEEvNT_6ParamsE --------------------------
	.section	.nv.info._ZN7cutlass13device_kernelIN5flash11enable_sm90INS1_16FlashAttnFwdSm90INS1_25CollectiveMainloopFwdSm90ILi2EN4cute5tupleIJNS5_1CILi1EEES8_S8_EEENS6_IJNS7_ILi128EEENS7_ILi96EEENS7_ILi64EEEEEELi256ENS_6half_tEfNS_4arch4Sm90ELb1ELb0ELb0ELb1ELb1ELb1ELb1ELb1ELb0ELb1ELb0ELb0EEENS1_21CollectiveEpilogueFwdINS6_IJSA_NS7_ILi256EEESB_EEES9_SE_SG_Li256ELb1ELb1ELb0ELb0EEENS1_36VarlenDynamicPersistentTileSchedulerILi128ELi96ELi256ELi128ELb0ELb1ELb1ELb1ELb1ELb1EEEEEEEEEvNT_6ParamsE,"",@"SHT_CUDA_INFO"
	.sectionflags	@""
	.align	4


	//----- nvinfo : EIATTR_CUDA_API_VERSION
	.align		4
        /*0000*/ 	.byte	0x04, 0x37
        /*0002*/ 	.short	(.L_633 - .L_632)
.L_632:
        /*0004*/ 	.word	0x00000082


	//----- nvinfo : EIATTR_KPARAM_INFO
	.align		4
.L_633:
        /*0008*/ 	.byte	0x04, 0x17
        /*000a*/ 	.short	(.L_635 - .L_634)
.L_634:
        /*000c*/ 	.word	0x00000000
        /*0010*/ 	.short	0x0000
        /*0012*/ 	.short	0x0070
        /*0014*/ 	.byte	0x00, 0xf0, 0x01, 0x2e


	//----- nvinfo : EIATTR_SPARSE_MMA_MASK
	.align		4
.L_635:
        /*0018*/ 	.byte	0x03, 0x50
        /*001a*/ 	.short	0x0000


	//----- nvinfo : EIATTR_MAXREG_COUNT
	.align		4
        /*001c*/ 	.byte	0x03, 0x1b
        /*001e*/ 	.short	0x00a8


	//----- nvinfo : EIATTR_NUM_BARRIERS
	.align		4
        /*0020*/ 	.byte	0x02, 0x4c
        /*0022*/ 	.byte	0x10
	.zero		1


	//----- nvinfo : EIATTR_EXTERNS
	.align		4
        /*0024*/ 	.byte	0x04, 0x0f
        /*0026*/ 	.short	(.L_637 - .L_636)


	//   ....[0]....
	.align		4
.L_636:
        /*0028*/ 	.word	index@(__assertfail)


	//----- nvinfo : EIATTR_ANNOTATIONS
	.align		4
.L_637:
        /*002c*/ 	.byte	0x04, 0x55
        /*002e*/ 	.short	(.L_639 - .L_638)


	//   ....[0]....
.L_638:
        /* <DEDUP_REMOVED lines=84> */


	//----- nvinfo : EIATTR_MERCURY_ISA_VERSION
	.align		4
.L_639:
        /*0560*/ 	.byte	0x03, 0x5f
        /*0562*/ 	.short	0x0101


	//----- nvinfo : EIATTR_UNUSED_LOAD_BYTE_OFFSET
	.align		4
        /*0564*/ 	.byte	0x04, 0x44
        /*0566*/ 	.short	(.L_641 - .L_640)


	//   ....[0]....
.L_640:
        /*0568*/ 	.word	0x00000aa0
        /*056c*/ 	.word	0x0000fff0


	//   ....[1]....
        /*0570*/ 	.word	0x000125c0
        /*0574*/ 	.word	0x0000fff0


	//----- nvinfo : EIATTR_INT_WARP_WIDE_INSTR_OFFSETS
	.align		4
.L_641:
        /*0578*/ 	.byte	0x04, 0x31
        /*057a*/ 	.short	(.L_643 - .L_642)


	//   ....[0]....
.L_642:
        /*057c*/ 	.word	0x00000130


	//   ....[1]....
        /*0580*/ 	.word	0x00000170


	//   ....[2]....
        /*0584*/ 	.word	0x000001e0


	//   ....[3]....
        /*0588*/ 	.word	0x000001f0


	//   ....[4]....
        /*058c*/ 	.word	0x00017d70


	//   ....[5]....
        /*0590*/ 	.word	0x00017e00


	//   ....[6]....
        /*0594*/ 	.word	0x0001bd90


	//   ....[7]....
        /*0598*/ 	.word	0x0001be20


	//----- nvinfo : EIATTR_COOP_GROUP_MASK_REGIDS
	.align		4
.L_643:
        /*059c*/ 	.byte	0x04, 0x29
        /*059e*/ 	.short	(.L_645 - .L_644)


	//   ....[0]....
.L_644:
        /*05a0*/ 	.word	0xffffffff


	//   ....[1]....
        /*05a4*/ 	.word	0xffffffff


	//   ....[2]....
        /*05a8*/ 	.word	0xffffffff


	//   ....[3]....
        /*05ac*/ 	.word	0xffffffff


	//   ....[4]....
        /*05b0*/ 	.word	0xffffffff


	//   ....[5]....
        /*05b4*/ 	.word	0xffffffff


	//   ....[6]....
        /*05b8*/ 	.word	0xffffffff


	//   ....[7]....
        /*05bc*/ 	.word	0xffffffff


	//   ....[8]....
        /*05c0*/ 	.word	0xffffffff


	//   ....[9]....
        /*05c4*/ 	.word	0xffffffff


	//   ....[10]....
        /*05c8*/ 	.word	0xffffffff


	//   ....[11]....
        /*05cc*/ 	.word	0xffffffff


	//   ....[12]....
        /*05d0*/ 	.word	0xffffffff


	//   ....[13]....
        /*05d4*/ 	.word	0xffffffff


	//   ....[14]....
        /*05d8*/ 	.word	0xffffffff


	//   ....[15]....
        /*05dc*/ 	.word	0xffffffff


	//   ....[16]....
        /*05e0*/ 	.word	0xffffffff


	//   ....[17]....
        /*05e4*/ 	.word	0xffffffff


	//   ....[18]....
        /*05e8*/ 	.word	0xffffffff


	//   ....[19]....
        /*05ec*/ 	.word	0xffffffff


	//   ....[20]....
        /*05f0*/ 	.word	0xffffffff


	//   ....[21]....
        /*05f4*/ 	.word	0xffffffff


	//   ....[22]....
        /*05f8*/ 	.word	0xffffffff


	//   ....[23]....
        /*05fc*/ 	.word	0xffffffff


	//   ....[24]....
        /*0600*/ 	.word	0xffffffff


	//   ....[25]....
        /*0604*/ 	.word	0xffffffff


	//   ....[26]....
        /*0608*/ 	.word	0xffffffff


	//   ....[27]....
        /*060c*/ 	.word	0xffffffff


	//   ....[28]....
        /*0610*/ 	.word	0xffffffff


	//   ....[29]....
        /*0614*/ 	.word	0xffffffff


	//   ....[30]....
        /*0618*/ 	.word	0xffffffff


	//   ....[31]....
        /*061c*/ 	.word	0xffffffff


	//   ....[32]....
        /*0620*/ 	.word	0xffffffff


	//   ....[33]....
        /*0624*/ 	.word	0xffffffff


	//   ....[34]....
        /*0628*/ 	.word	0xffffffff


	//   ....[35]....
        /*062c*/ 	.word	0xffffffff


	//   ....[36]....
        /*0630*/ 	.word	0xffffffff


	//   ....[37]....
        /*0634*/ 	.word	0xffffffff


	//   ....[38]....
        /*0638*/ 	.word	0xffffffff


	//   ....[39]....
        /*063c*/ 	.word	0xffffffff


	//   ....[40]....
        /*0640*/ 	.word	0xffffffff


	//   ....[41]....
        /*0644*/ 	.word	0xffffffff


	//   ....[42]....
        /*0648*/ 	.word	0xffffffff


	//   ....[43]....
        /*064c*/ 	.word	0xffffffff


	//   ....[44]....
        /*0650*/ 	.word	0xffffffff


	//   ....[45]....
        /*0654*/ 	.word	0xffffffff


	//   ....[46]....
        /*0658*/ 	.word	0xffffffff


	//   ....[47]....
        /*065c*/ 	.word	0xffffffff


	//   ....[48]....
        /*0660*/ 	.word	0xffffffff


	//   ....[49]....
        /*0664*/ 	.word	0xffffffff


	//   ....[50]....
        /*0668*/ 	.word	0xffffffff


	//   ....[51]....
        /*066c*/ 	.word	0xffffffff


	//   ....[52]....
        /*0670*/ 	.word	0xffffffff


	//   ....[53]....
        /*0674*/ 	.word	0xffffffff


	//   ....[54]....
        /*0678*/ 	.word	0xffffffff


	//   ....[55]....
        /*067c*/ 	.word	0xffffffff


	//   ....[56]....
        /*0680*/ 	.word	0xffffffff


	//   ....[57]....
        /*0684*/ 	.word	0xffffffff


	//   ....[58]....
        /*0688*/ 	.word	0xffffffff


	//   ....[59]....
        /*068c*/ 	.word	0xffffffff


	//   ....[60]....
        /*0690*/ 	.word	0xffffffff


	//   ....[61]....
        /*0694*/ 	.word	0xffffffff


	//   ....[62]....
        /*0698*/ 	.word	0xffffffff


	//   ....[63]....
        /*069c*/ 	.word	0xffffffff


	//   ....[64]....
        /*06a0*/ 	.word	0xffffffff


	//   ....[65]....
        /*06a4*/ 	.word	0xffffffff


	//   ....[66]....
        /*06a8*/ 	.word	0xffffffff


	//   ....[67]....
        /*06ac*/ 	.word	0xffffffff


	//   ....[68]....
        /*06b0*/ 	.word	0xffffffff


	//   ....[69]....
        /*06b4*/ 	.word	0xffffffff


	//   ....[70]....
        /*06b8*/ 	.word	0xffffffff


	//   ....[71]....
        /*06bc*/ 	.word	0xffffffff


	//   ....[72]....
        /*06c0*/ 	.word	0xffffffff


	//   ....[73]....
        /*06c4*/ 	.word	0xffffffff


	//   ....[74]....
        /*06c8*/ 	.word	0xffffffff


	//   ....[75]....
        /*06cc*/ 	.word	0xffffffff


	//   ....[76]....
        /*06d0*/ 	.word	0xffffffff


	//   ....[77]....
        /*06d4*/ 	.word	0xffffffff


	//   ....[78]....
        /*06d8*/ 	.word	0xffffffff


	//   ....[79]....
        /*06dc*/ 	.word	0xffffffff


	//   ....[80]....
        /*06e0*/ 	.word	0xffffffff


	//   ....[81]....
        /*06e4*/ 	.word	0xffffffff


	//   ....[82]....
        /*06e8*/ 	.word	0xffffffff


	//   ....[83]....
        /*06ec*/ 	.word	0xffffffff


	//   ....[84]....
        /*06f0*/ 	.word	0xffffffff


	//   ....[85]....
        /*06f4*/ 	.word	0xffffffff


	//   ....[86]....
        /*06f8*/ 	.word	0xffffffff


	//   ....[87]....
        /*06fc*/ 	.word	0xffffffff


	//   ....[88]....
        /*0700*/ 	.word	0xffffffff


	//   ....[89]....
        /*0704*/ 	.word	0xffffffff


	//   ....[90]....
        /*0708*/ 	.word	0xffffffff


	//   ....[91]....
        /*070c*/ 	.word	0xffffffff


	//   ....[92]....
        /*0710*/ 	.word	0xffffffff


	//   ....[93]....
        /*0714*/ 	.word	0xffffffff


	//   ....[94]....
        /*0718*/ 	.word	0xffffffff


	//   ....[95]....
        /*071c*/ 	.word	0xffffffff


	//   ....[96]....
        /*0720*/ 	.word	0xffffffff


	//   ....[97]....
        /*0724*/ 	.word	0xffffffff


	//   ....[98]....
        /*0728*/ 	.word	0xffffffff


	//   ....[99]....
        /*072c*/ 	.word	0xffffffff


	//   ....[100]....
        /*0730*/ 	.word	0xffffffff


	//   ....[101]....
        /*0734*/ 	.word	0xffffffff


	//   ....[102]....
        /*0738*/ 	.word	0xffffffff


	//   ....[103]....
        /*073c*/ 	.word	0xffffffff


	//   ....[104]....
        /*0740*/ 	.word	0xffffffff


	//   ....[105]....
        /*0744*/ 	.word	0xffffffff


	//   ....[106]....
        /*0748*/ 	.word	0xffffffff


	//   ....[107]....
        /*074c*/ 	.word	0xffffffff


	//   ....[108]....
        /*0750*/ 	.word	0xffffffff


	//   ....[109]....
        /*0754*/ 	.word	0xffffffff


	//   ....[110]....
        /*0758*/ 	.word	0xffffffff


	//   ....[111]....
        /*075c*/ 	.word	0xffffffff


	//   ....[112]....
        /*0760*/ 	.word	0xffffffff


	//   ....[113]....
        /*0764*/ 	.word	0xffffffff


	//   ....[114]....
        /*0768*/ 	.word	0xffffffff


	//   ....[115]....
        /*076c*/ 	.word	0xffffffff


	//   ....[116]....
        /*0770*/ 	.word	0xffffffff


	//   ....[117]....
        /*0774*/ 	.word	0xffffffff


	//   ....[118]....
        /*0778*/ 	.word	0xffffffff


	//   ....[119]....
        /*077c*/ 	.word	0xffffffff


	//   ....[120]....
        /*0780*/ 	.word	0xffffffff


	//   ....[121]....
        /*0784*/ 	.word	0xffffffff


	//   ....[122]....
        /*0788*/ 	.word	0xffffffff


	//   ....[123]....
        /*078c*/ 	.word	0xffffffff


	//   ....[124]....
        /*0790*/ 	.word	0xffffffff


	//   ....[125]....
        /*0794*/ 	.word	0xffffffff


	//   ....[126]....
        /*0798*/ 	.word	0xffffffff


	//   ....[127]....
        /*079c*/ 	.word	0xffffffff


	//   ....[128]....
        /*07a0*/ 	.word	0xffffffff


	//   ....[129]....
        /*07a4*/ 	.word	0xffffffff


	//   ....[130]....
        /*07a8*/ 	.word	0xffffffff


	//   ....[131]....
        /*07ac*/ 	.word	0xffffffff


	//   ....[132]....
        /*07b0*/ 	.word	0xffffffff


	//   ....[133]....
        /*07b4*/ 	.word	0xffffffff


	//   ....[134]....
        /*07b8*/ 	.word	0xffffffff


	//   ....[135]....
        /*07bc*/ 	.word	0xffffffff


	//   ....[136]....
        /*07c0*/ 	.word	0xffffffff


	//   ....[137]....
        /*07c4*/ 	.word	0xffffffff


	//   ....[138]....
        /*07c8*/ 	.word	0xffffffff


	//   ....[139]....
        /*07cc*/ 	.word	0xffffffff


	//   ....[140]....
        /*07d0*/ 	.word	0xffffffff


	//   ....[141]....
        /*07d4*/ 	.word	0xffffffff


	//   ....[142]....
        /*07d8*/ 	.word	0xffffffff


	//   ....[143]....
        /*07dc*/ 	.word	0xffffffff


	//   ....[144]....
        /*07e0*/ 	.word	0xffffffff


	//   ....[145]....
        /*07e4*/ 	.word	0xffffffff


	//   ....[146]....
        /*07e8*/ 	.word	0xffffffff


	//   ....[147]....
        /*07ec*/ 	.word	0xffffffff


	//   ....[148]....
        /*07f0*/ 	.word	0xffffffff


	//   ....[149]....
        /*07f4*/ 	.word	0xffffffff


	//   ....[150]....
        /*07f8*/ 	.word	0xffffffff


	//   ....[151]....
        /*07fc*/ 	.word	0xffffffff


	//   ....[152]....
        /*0800*/ 	.word	0xffffffff


	//   ....[153]....
        /*0804*/ 	.word	0xffffffff


	//   ....[154]....
        /*0808*/ 	.word	0xffffffff


	//   ....[155]....
        /*080c*/ 	.word	0xffffffff


	//   ....[156]....
        /*0810*/ 	.word	0xffffffff


	//   ....[157]....
        /*0814*/ 	.word	0xffffffff


	//   ....[158]....
        /*0818*/ 	.word	0xffffffff


	//   ....[159]....
        /*081c*/ 	.word	0xffffffff


	//   ....[160]....
        /*0820*/ 	.word	0xffffffff


	//   ....[161]....
        /*0824*/ 	.word	0xffffffff


	//   ....[162]....
        /*0828*/ 	.word	0xffffffff


	//   ....[163]....
        /*082c*/ 	.word	0xffffffff


	//   ....[164]....
        /*0830*/ 	.word	0xffffffff


	//   ....[165]....
        /*0834*/ 	.word	0xffffffff


	//   ....[166]....
        /*0838*/ 	.word	0xffffffff


	//   ....[167]....
        /*083c*/ 	.word	0xffffffff


	//   ....[168]....
        /*0840*/ 	.word	0xffffffff


	//   ....[169]....
        /*0844*/ 	.word	0xffffffff


	//   ....[170]....
        /*0848*/ 	.word	0xffffffff


	//   ....[171]....
        /*084c*/ 	.word	0xffffffff


	//   ....[172]....
        /*0850*/ 	.word	0xffffffff


	//   ....[173]....
        /*0854*/ 	.word	0xffffffff


	//   ....[174]....
        /*0858*/ 	.word	0xffffffff


	//   ....[175]....
        /*085c*/ 	.word	0xffffffff


	//   ....[176]....
        /*0860*/ 	.word	0xffffffff


	//   ....[177]....
        /*0864*/ 	.word	0xffffffff


	//   ....[178]....
        /*0868*/ 	.word	0xffffffff


	//   ....[179]....
        /*086c*/ 	.word	0xffffffff


	//   ....[180]....
        /*0870*/ 	.word	0xffffffff


	//   ....[181]....
        /*0874*/ 	.word	0xffffffff


	//   ....[182]....
        /*0878*/ 	.word	0xffffffff


	//   ....[183]....
        /*087c*/ 	.word	0xffffffff


	//   ....[184]....
        /*0880*/ 	.word	0xffffffff


	//   ....[185]....
        /*0884*/ 	.word	0xffffffff


	//   ....[186]....
        /*0888*/ 	.word	0xffffffff


	//   ....[187]....
        /*088c*/ 	.word	0xffffffff


	//   ....[188]....
        /*0890*/ 	.word	0xffffffff


	//   ....[189]....
        /*0894*/ 	.word	0xffffffff


	//   ....[190]....
        /*0898*/ 	.word	0xffffffff


	//   ....[191]....
        /*089c*/ 	.word	0xffffffff


	//   ....[192]....
        /*08a0*/ 	.word	0xffffffff


	//   ....[193]....
        /*08a4*/ 	.word	0xffffffff


	//   ....[194]....
        /*08a8*/ 	.word	0xffffffff


	//   ....[195]....
        /*08ac*/ 	.word	0x0500000f


	//   ....[196]....
        /*08b0*/ 	.word	0x0500000f


	//   ....[197]....
        /*08b4*/ 	.word	0x0500000f


	//   ....[198]....
        /*08b8*/ 	.word	0x0500000f


	//   ....[199]....
        /*08bc*/ 	.word	0x0500000f


	//   ....[200]....
        /*08c0*/ 	.word	0x0500000f


	//   ....[201]....
        /*08c4*/ 	.word	0x0500000f


	//   ....[202]....
        /*08c8*/ 	.word	0x0500000f


	//   ....[203]....
        /*08cc*/ 	.word	0x0500000f


	//   ....[204]....
        /*08d0*/ 	.word	0x0500000f


	//   ....[205]....
        /*08d4*/ 	.word	0x0500000f


	//   ....[206]....
        /*08d8*/ 	.word	0x0500000f


	//   ....[207]....
        /*08dc*/ 	.word	0x0500000f


	//   ....[208]....
        /*08e0*/ 	.word	0x0500000f


	//   ....[209]....
        /*08e4*/ 	.word	0x0500000f


	//   ....[210]....
        /*08e8*/ 	.word	0x0500000f


	//   ....[211]....
        /*08ec*/ 	.word	0x0500000f


	//   ....[212]....
        /*08f0*/ 	.word	0x0500000f


	//   ....[213]....
        /*08f4*/ 	.word	0x0500000f


	//   ....[214]....
        /*08f8*/ 	.word	0x0500000f


	//   ....[215]....
        /*08fc*/ 	.word	0x0500000f


	//   ....[216]....
        /*0900*/ 	.word	0x0500000f


	//   ....[217]....
        /*0904*/ 	.word	0x0500000f


	//   ....[218]....
        /*0908*/ 	.word	0x0500000f


	//   ....[219]....
        /*090c*/ 	.word	0x0500000f


	//   ....[220]....
        /*0910*/ 	.word	0x0500000f


	//   ....[221]....
        /*0914*/ 	.word	0x0500000f


	//   ....[222]....
        /*0918*/ 	.word	0x0500000f


	//   ....[223]....
        /*091c*/ 	.word	0x0500000f


	//   ....[224]....
        /*0920*/ 	.word	0x0500000f


	//   ....[225]....
        /*0924*/ 	.word	0x0500000f


	//   ....[226]....
        /*0928*/ 	.word	0x0500000f


	//   ....[227]....
        /*092c*/ 	.word	0x0500000f


	//   ....[228]....
        /*0930*/ 	.word	0x0500000f


	//   ....[229]....
        /*0934*/ 	.word	0x0500000f


	//   ....[230]....
        /*0938*/ 	.word	0x0500000f


	//   ....[231]....
        /*093c*/ 	.word	0x0500000f


	//   ....[232]....
        /*0940*/ 	.word	0x0500000f


	//   ....[233]....
        /*0944*/ 	.word	0x0500000f


	//   ....[234]....
        /*0948*/ 	.word	0x0500000f


	//   ....[235]....
        /*094c*/ 	.word	0x0500000f


	//   ....[236]....
        /*0950*/ 	.word	0x0500000f


	//   ....[237]....
        /*0954*/ 	.word	0x0500000f


	//   ....[238]....
        /*0958*/ 	.word	0x0500000f


	//   ....[239]....
        /*095c*/ 	.word	0x0500000f


	//   ....[240]....
        /*0960*/ 	.word	0x0500000f


	//   ....[241]....
        /*0964*/ 	.word	0x0500000f


	//   ....[242]....
        /*0968*/ 	.word	0x0500000f


	//   ....[243]....
        /*096c*/ 	.word	0x0500000f


	//   ....[244]....
        /*0970*/ 	.word	0x0500000f


	//   ....[245]....
        /*0974*/ 	.word	0x0500000f


	//   ....[246]....
        /*0978*/ 	.word	0x0500000f


	//   ....[247]....
        /*097c*/ 	.word	0x0500000f


	//   ....[248]....
        /*0980*/ 	.word	0x0500000f


	//   ....[249]....
        /*0984*/ 	.word	0x0500000f


	//   ....[250]....
        /*0988*/ 	.word	0x0500000f


	//   ....[251]....
        /*098c*/ 	.word	0x0500000f


	//   ....[252]....
        /*0990*/ 	.word	0x0500000f


	//   ....[253]....
        /*0994*/ 	.word	0x0500000f


	//   ....[254]....
        /*0998*/ 	.word	0x0500000f


	//   ....[255]....
        /*099c*/ 	.word	0x0500000f


	//   ....[0]....
        /*09a0*/ 	.word	0x0500000f


	//   ....[1]....
        /*09a4*/ 	.word	0x0500000f


	//   ....[2]....
        /*09a8*/ 	.word	0x0500000f


	//   ....[3]....
        /*09ac*/ 	.word	0x0500000f


	//   ....[4]....
        /*09b0*/ 	.word	0x0500000f


	//   ....[5]....
        /*09b4*/ 	.word	0x0500000f


	//   ....[6]....
        /*09b8*/ 	.word	0x0500000f


	//   ....[7]....
        /*09bc*/ 	.word	0x0500000f


	//   ....[8]....
        /*09c0*/ 	.word	0x0500000f


	//   ....[9]....
        /*09c4*/ 	.word	0x0500000f


	//   ....[10]....
        /*09c8*/ 	.word	0x0500000f


	//   ....[11]....
        /*09cc*/ 	.word	0x0500000f


	//   ....[12]....
        /*09d0*/ 	.word	0x0500000f


	//   ....[13]....
        /*09d4*/ 	.word	0x0500000f


	//   ....[14]....
        /*09d8*/ 	.word	0x0500000f


	//   ....[15]....
        /*09dc*/ 	.word	0x0500000f


	//   ....[16]....
        /*09e0*/ 	.word	0x0500000f


	//   ....[17]....
        /*09e4*/ 	.word	0x0500000f


	//   ....[18]....
        /*09e8*/ 	.word	0x0500000f


	//   ....[19]....
        /*09ec*/ 	.word	0x0500000f


	//   ....[20]....
        /*09f0*/ 	.word	0x0500000f


	//   ....[21]....
        /*09f4*/ 	.word	0x0500000f


	//   ....[22]....
        /*09f8*/ 	.word	0x0500000f


	//   ....[23]....
        /*09fc*/ 	.word	0x0500000f


	//   ....[24]....
        /*0a00*/ 	.word	0x0500000f


	//   ....[25]....
        /*0a04*/ 	.word	0x0500000f


	//   ....[26]....
        /*0a08*/ 	.word	0x0500000f


	//   ....[27]....
        /*0a0c*/ 	.word	0x0500000f


	//   ....[28]....
        /*0a10*/ 	.word	0x0500000f


	//   ....[29]....
        /*0a14*/ 	.word	0x0500000f


	//   ....[30]....
        /*0a18*/ 	.word	0x0500000f


	//   ....[31]....
        /*0a1c*/ 	.word	0x0500000f


	//   ....[32]....
        /*0a20*/ 	.word	0x0500000f


	//   ....[33]....
        /*0a24*/ 	.word	0x0500000f


	//   ....[34]....
        /*0a28*/ 	.word	0x0500000f


	//   ....[35]....
        /*0a2c*/ 	.word	0x0500000f


	//   ....[36]....
        /*0a30*/ 	.word	0x0500000f


	//   ....[37]....
        /*0a34*/ 	.word	0x0500000f


	//   ....[38]....
        /*0a38*/ 	.word	0x0500000f


	//   ....[39]....
        /*0a3c*/ 	.word	0x0500000f


	//   ....[40]....
        /*0a40*/ 	.word	0x0500000f


	//   ....[41]....
        /*0a44*/ 	.word	0x0500000f


	//   ....[42]....
        /*0a48*/ 	.word	0x0500000f


	//   ....[43]....
        /*0a4c*/ 	.word	0x0500000f


	//   ....[44]....
        /*0a50*/ 	.word	0x0500000f


	//   ....[45]....
        /*0a54*/ 	.word	0x0500000f


	//   ....[46]....
        /*0a58*/ 	.word	0x0500000f


	//   ....[47]....
        /*0a5c*/ 	.word	0x0500000f


	//   ....[48]....
        /*0a60*/ 	.word	0x0500000f


	//   ....[49]....
        /*0a64*/ 	.word	0x0500000f


	//   ....[50]....
        /*0a68*/ 	.word	0x0500000f


	//   ....[51]....
        /*0a6c*/ 	.word	0x0500000f


	//   ....[52]....
        /*0a70*/ 	.word	0x0500000f


	//   ....[53]....
        /*0a74*/ 	.word	0x0500000f


	//   ....[54]....
        /*0a78*/ 	.word	0x0500000f


	//   ....[55]....
        /*0a7c*/ 	.word	0x0500000f


	//   ....[56]....
        /*0a80*/ 	.word	0x0500000f


	//   ....[57]....
        /*0a84*/ 	.word	0x0500000f


	//   ....[58]....
        /*0a88*/ 	.word	0x0500000f


	//   ....[59]....
        /*0a8c*/ 	.word	0x0500000f


	//   ....[60]....
        /*0a90*/ 	.word	0x0500000f


	//   ....[61]....
        /*0a94*/ 	.word	0x0500000f


	//   ....[62]....
        /*0a98*/ 	.word	0x0500000f


	//   ....[63]....
        /*0a9c*/ 	.word	0x0500000f


	//   ....[64]....
        /*0aa0*/ 	.word	0x0500000f


	//   ....[65]....
        /*0aa4*/ 	.word	0x0500000f


	//   ....[66]....
        /*0aa8*/ 	.word	0x0500000f


	//   ....[67]....
        /*0aac*/ 	.word	0x0500000f


	//   ....[68]....
        /*0ab0*/ 	.word	0x0500000f


	//   ....[69]....
        /*0ab4*/ 	.word	0x0500000f


	//   ....[70]....
        /*0ab8*/ 	.word	0x0500000f


	//   ....[71]....
        /*0abc*/ 	.word	0x0500000f


	//   ....[72]....
        /*0ac0*/ 	.word	0x0500000f


	//   ....[73]....
        /*0ac4*/ 	.word	0x0500000f


	//   ....[74]....
        /*0ac8*/ 	.word	0x0500000f


	//   ....[75]....
        /*0acc*/ 	.word	0x0500000f


	//----- nvinfo : EIATTR_COOP_GROUP_INSTR_OFFSETS
	.align		4
.L_645:
        /*0ad0*/ 	.byte	0x04, 0x28
        /*0ad2*/ 	.short	(.L_647 - .L_646)


	//   ....[0]....
.L_646:
        /*0ad4*/ 	.word	0x00000070


	//   ....[1]....
        /*0ad8*/ 	.word	0x00000140


	//   ....[2]....
        /*0adc*/ 	.word	0x00000190


	//   ....[3]....
        /*0ae0*/ 	.word	0x000003e0


	//   ....[4]....
        /*0ae4*/ 	.word	0x00000540


	//   ....[5]....
        /*0ae8*/ 	.word	0x00000660


	//   ....[6]....
        /*0aec*/ 	.word	0x000007c0


	//   ....[7]....
        /*0af0*/ 	.word	0x00002d40


	//   ....[8]....
        /*0af4*/ 	.word	0x00002d50


	//   ....[9]....
        /*0af8*/ 	.word	0x00003420


	//   ....[10]....
        /*0afc*/ 	.word	0x00003430


	//   ....[11]....
        /*0b00*/ 	.word	0x00003ff0


	//   ....[12]....
        /*0b04*/ 	.word	0x00004000


	//   ....[13]....
        /*0b08*/ 	.word	0x000047b0


	//   ....[14]....
        /*0b0c*/ 	.word	0x000047c0


	//   ....[15]....
        /*0b10*/ 	.word	0x000051b0


	//   ....[16]....
        /*0b14*/ 	.word	0x000051c0


	//   ....[17]....
        /*0b18*/ 	.word	0x000052d0


	//   ....[18]....
        /*0b1c*/ 	.word	0x000052e0


	//   ....[19]....
        /*0b20*/ 	.word	0x00005700


	//   ....[20]....
        /*0b24*/ 	.word	0x00005730


	//   ....[21]....
        /*0b28*/ 	.word	0x00005a00


	//   ....[22]....
        /*0b2c*/ 	.word	0x00005a20


	//   ....[23]....
        /*0b30*/ 	.word	0x00006440


	//   ....[24]....
        /*0b34*/ 	.word	0x00006c20


	//   ....[25]....
        /*0b38*/ 	.word	0x00006c30


	//   ....[26]....
        /*0b3c*/ 	.word	0x00006c40


	//   ....[27]....
        /*0b40*/ 	.word	0x00006c50


	//   ....[28]....
        /*0b44*/ 	.word	0x00006f40


	//   ....[29]....
        /*0b48*/ 	.word	0x00006f50


	//   ....[30]....
        /*0b4c*/ 	.word	0x00006f60


	//   ....[31]....
        /*0b50*/ 	.word	0x00006f70


	//   ....[32]....
        /*0b54*/ 	.word	0x00008230


	//   ....[33]....
        /*0b58*/ 	.word	0x00008250


	//   ....[34]....
        /*0b5c*/ 	.word	0x00008260


	//   ....[35]....
        /*0b60*/ 	.word	0x00008270


	//   ....[36]....
        /*0b64*/ 	.word	0x00008350


	//   ....[37]....
        /*0b68*/ 	.word	0x00008360


	//   ....[38]....
        /*0b6c*/ 	.word	0x00008430


	//   ....[39]....
        /*0b70*/ 	.word	0x00008490


	//   ....[40]....
        /*0b74*/ 	.word	0x0000a780


	//   ....[41]....
        /*0b78*/ 	.word	0x0000ac50


	//   ....[42]....
        /*0b7c*/ 	.word	0x0000ac60


	//   ....[43]....
        /*0b80*/ 	.word	0x0000ac80


	//   ....[44]....
        /*0b84*/ 	.word	0x0000b170


	//   ....[45]....
        /*0b88*/ 	.word	0x0000b190


	//   ....[46]....
        /*0b8c*/ 	.word	0x0000d080


	//   ....[47]....
        /*0b90*/ 	.word	0x0000d0a0


	//   ....[48]....
        /*0b94*/ 	.word	0x0000d6d0


	//   ....[49]....
        /*0b98*/ 	.word	0x0000d7d0


	//   ....[50]....
        /*0b9c*/ 	.word	0x0000de60


	//   ....[51]....
        /*0ba0*/ 	.word	0x0000e030


	//   ....[52]....
        /*0ba4*/ 	.word	0x00010220


	//   ....[53]....
        /*0ba8*/ 	.word	0x00010240


	//   ....[54]....
        /*0bac*/ 	.word	0x00010920


	//   ....[55]....
        /*0bb0*/ 	.word	0x00010aa0


	//   ....[56]....
        /*0bb4*/ 	.word	0x00011b10


	//   ....[57]....
        /*0bb8*/ 	.word	0x00011b70


	//   ....[58]....
        /*0bbc*/ 	.word	0x00011bd0


	//   ....[59]....
        /*0bc0*/ 	.word	0x00011c00


	//   ....[60]....
        /*0bc4*/ 	.word	0x00013710


	//   ....[61]....
        /*0bc8*/ 	.word	0x00013750


	//   ....[62]....
        /*0bcc*/ 	.word	0x000137a0


	//   ....[63]....
        /*0bd0*/ 	.word	0x000139c0


	//   ....[64]....
        /*0bd4*/ 	.word	0x00014110


	//   ....[65]....
        /*0bd8*/ 	.word	0x00014140


	//   ....[66]....
        /*0bdc*/ 	.word	0x000142c0


	//   ....[67]....
        /*0be0*/ 	.word	0x000142e0


	//   ....[68]....
        /*0be4*/ 	.word	0x00014420


	//   ....[69]....
        /*0be8*/ 	.word	0x00014440


	//   ....[70]....
        /*0bec*/ 	.word	0x00014590


	//   ....[71]....
        /*0bf0*/ 	.word	0x000145b0


	//   ....[72]....
        /*0bf4*/ 	.word	0x00014f30


	//   ....[73]....
        /*0bf8*/ 	.word	0x00014f40


	//   ....[74]....
        /*0bfc*/ 	.word	0x000150e0


	//   ....[75]....
        /*0c00*/ 	.word	0x000150f0


	//   ....[76]....
        /*0c04*/ 	.word	0x00015280


	//   ....[77]....
        /*0c08*/ 	.word	0x00015290


	//   ....[78]....
        /*0c0c*/ 	.word	0x00015420


	//   ....[79]....
        /*0c10*/ 	.word	0x00015430


	//   ....[80]....
        /*0c14*/ 	.word	0x00015620


	//   ....[81]....
        /*0c18*/ 	.word	0x000157d0


	//   ....[82]....
        /*0c1c*/ 	.word	0x00015800


	//   ....[83]....
        /*0c20*/ 	.word	0x00015830


	//   ....[84]....
        /*0c24*/ 	.word	0x00015860


	//   ....[85]....
        /*0c28*/ 	.word	0x00015890


	//   ....[86]....
        /*0c2c*/ 	.word	0x000158c0


	//   ....[87]....
        /*0c30*/ 	.word	0x00015a30


	//   ....[88]....
        /*0c34*/ 	.word	0x00015a60


	//   ....[89]....
        /*0c38*/ 	.word	0x00015a90


	//   ....[90]....
        /*0c3c*/ 	.word	0x00015ac0


	//   ....[91]....
        /*0c40*/ 	.word	0x00015af0


	//   ....[92]....
        /*0c44*/ 	.word	0x00015b20


	//   ....[93]....
        /*0c48*/ 	.word	0x00015bb0


	//   ....[94]....
        /*0c4c*/ 	.word	0x00015c10


	//   ....[95]....
        /*0c50*/ 	.word	0x00015ca0


	//   ....[96]....
        /*0c54*/ 	.word	0x00016a50


	//   ....[97]....
        /*0c58*/ 	.word	0x00018950


	//   ....[98]....
        /*0c5c*/ 	.word	0x00018970


	//   ....[99]....
        /*0c60*/ 	.word	0x00018a00


	//   ....[100]....
        /*0c64*/ 	.word	0x00018a20


	//   ....[101]....
        /*0c68*/ 	.word	0x00018aa0


	//   ....[102]....
        /*0c6c*/ 	.word	0x00018ac0


	//   ....[103]....
        /*0c70*/ 	.word	0x00018b40


	//   ....[104]....
        /*0c74*/ 	.word	0x00018b60


	//   ....[105]....
        /*0c78*/ 	.word	0x00018be0


	//   ....[106]....
        /*0c7c*/ 	.word	0x00018c00


	//   ....[107]....
        /*0c80*/ 	.word	0x00018c10


	//   ....[108]....
        /*0c84*/ 	.word	0x00018c20


	//   ....[109]....
        /*0c88*/ 	.word	0x000193e0


	//   ....[110]....
        /*0c8c*/ 	.word	0x00019410


	//   ....[111]....
        /*0c90*/ 	.word	0x00019500


	//   ....[112]....
        /*0c94*/ 	.word	0x00019510


	//   ....[113]....
        /*0c98*/ 	.word	0x000195c0


	//   ....[114]....
        /*0c9c*/ 	.word	0x000195d0


	//   ....[115]....
        /*0ca0*/ 	.word	0x00019650


	//   ....[116]....
        /*0ca4*/ 	.word	0x00019660


	//   ....[117]....
        /*0ca8*/ 	.word	0x00019670


	//   ....[118]....
        /*0cac*/ 	.word	0x00019710


	//   ....[119]....
        /*0cb0*/ 	.word	0x00019740


	//   ....[120]....
        /*0cb4*/ 	.word	0x000197c0


	//   ....[121]....
        /*0cb8*/ 	.word	0x000197f0


	//   ....[122]....
        /*0cbc*/ 	.word	0x00019810


	//   ....[123]....
        /*0cc0*/ 	.word	0x00019860


	//   ....[124]....
        /*0cc4*/ 	.word	0x00019870


	//   ....[125]....
        /*0cc8*/ 	.word	0x00019f50


	//   ....[126]....
        /*0ccc*/ 	.word	0x00019f80


	//   ....[127]....
        /*0cd0*/ 	.word	0x00019fa0


	//   ....[128]....
        /*0cd4*/ 	.word	0x0001a070


	//   ....[129]....
        /*0cd8*/ 	.word	0x0001a0a0


	//   ....[130]....
        /*0cdc*/ 	.word	0x0001a110


	//   ....[131]....
        /*0ce0*/ 	.word	0x0001a180


	//   ....[132]....
        /*0ce4*/ 	.word	0x0001a190


	//   ....[133]....
        /*0ce8*/ 	.word	0x0001a210


	//   ....[134]....
        /*0cec*/ 	.word	0x0001a220


	//   ....[135]....
        /*0cf0*/ 	.word	0x0001a2a0


	//   ....[136]....
        /*0cf4*/ 	.word	0x0001a2b0


	//   ....[137]....
        /*0cf8*/ 	.word	0x0001a330


	//   ....[138]....
        /*0cfc*/ 	.word	0x0001a340


	//   ....[139]....
        /*0d00*/ 	.word	0x0001a3c0


	//   ....[140]....
        /*0d04*/ 	.word	0x0001a3d0


	//   ....[141]....
        /*0d08*/ 	.word	0x0001a900


	//   ....[142]....
        /*0d0c*/ 	.word	0x0001a920


	//   ....[143]....
        /*0d10*/ 	.word	0x0001a970


	//   ....[144]....
        /*0d14*/ 	.word	0x0001aa30


	//   ....[145]....
        /*0d18*/ 	.word	0x0001aa40


	//   ....[146]....
        /*0d1c*/ 	.word	0x0001aa70


	//   ....[147]....
        /*0d20*/ 	.word	0x0001ab00


	//   ....[148]....
        /*0d24*/ 	.word	0x0001abb0


	//   ....[149]....
        /*0d28*/ 	.word	0x0001abc0


	//   ....[150]....
        /*0d2c*/ 	.word	0x0001abf0


	//   ....[151]....
        /*0d30*/ 	.word	0x0001ac00


	//   ....[152]....
        /*0d34*/ 	.word	0x0001ac90


	//   ....[153]....
        /*0d38*/ 	.word	0x0001b3c0


	//   ....[154]....
        /*0d3c*/ 	.word	0x0001b3e0


	//   ....[155]....
        /*0d40*/ 	.word	0x0001b430


	//   ....[156]....
        /*0d44*/ 	.word	0x0001b440


	//   ....[157]....
        /*0d48*/ 	.word	0x0001b480


	//   ....[158]....
        /*0d4c*/ 	.word	0x0001b490


	//   ....[159]....
        /*0d50*/ 	.word	0x0001b4d0


	//   ....[160]....
        /*0d54*/ 	.word	0x0001b4e0


	//   ....[161]....
        /*0d58*/ 	.word	0x0001b520


	//   ....[162]....
        /*0d5c*/ 	.word	0x0001b530


	//   ....[163]....
        /*0d60*/ 	.word	0x0001b540


	//   ....[164]....
        /*0d64*/ 	.word	0x0001b580


	//   ....[165]....
        /*0d68*/ 	.word	0x0001b8c0


	//   ....[166]....
        /*0d6c*/ 	.word	0x0001b8e0


	//   ....[167]....
        /*0d70*/ 	.word	0x0001b8f0


	//   ....[168]....
        /*0d74*/ 	.word	0x0001b900


	//   ....[169]....
        /*0d78*/ 	.word	0x0001b920


	//   ....[170]....
        /*0d7c*/ 	.word	0x0001b990


	//   ....[171]....
        /*0d80*/ 	.word	0x0001ba00


	//   ....[172]....
        /*0d84*/ 	.word	0x0001ba20


	//   ....[173]....
        /*0d88*/ 	.word	0x0001ba30


	//   ....[174]....
        /*0d8c*/ 	.word	0x0001ba90


	//   ....[175]....
        /*0d90*/ 	.word	0x0001bab0


	//   ....[176]....
        /*0d94*/ 	.word	0x0001bb10


	//   ....[177]....
        /*0d98*/ 	.word	0x0001c010


	//   ....[178]....
        /*0d9c*/ 	.word	0x0001c040


	//   ....[179]....
        /*0da0*/ 	.word	0x0001c070


	//   ....[180]....
        /*0da4*/ 	.word	0x0001c0a0


	//   ....[181]....
        /*0da8*/ 	.word	0x0001c0d0


	//   ....[182]....
        /*0dac*/ 	.word	0x0001c100


	//   ....[183]....
        /*0db0*/ 	.word	0x0001c130


	//   ....[184]....
        /*0db4*/ 	.word	0x0001c160


	//   ....[185]....
        /*0db8*/ 	.word	0x0001c2e0


	//   ....[186]....
        /*0dbc*/ 	.word	0x0001c310


	//   ....[187]....
        /*0dc0*/ 	.word	0x0001c340


	//   ....[188]....
        /*0dc4*/ 	.word	0x0001c370


	//   ....[189]....
        /*0dc8*/ 	.word	0x0001c3a0


	//   ....[190]....
        /*0dcc*/ 	.word	0x0001c3d0


	//   ....[191]....
        /*0dd0*/ 	.word	0x0001c490


	//   ....[192]....
        /*0dd4*/ 	.word	0x0001c4b0


	//   ....[193]....
        /*0dd8*/ 	.word	0x0001c520


	//   ....[194]....
        /*0ddc*/ 	.word	0x0001cbc0


	//   ....[195]....
        /*0de0*/ 	.word	0x0001cee0


	//   ....[196]....
        /*0de4*/ 	.word	0x0001cf70


	//   ....[197]....
        /*0de8*/ 	.word	0x0001d000


	//   ....[198]....
        /*0dec*/ 	.word	0x0001d090


	//   ....[199]....
        /*0df0*/ 	.word	0x0001d170


	//   ....[200]....
        /*0df4*/ 	.word	0x0001d200


	//   ....[201]....
        /*0df8*/ 	.word	0x0001d290


	//   ....[202]....
        /*0dfc*/ 	.word	0x0001d320


	//   ....[203]....
        /*0e00*/ 	.word	0x0001d410


	//   ....[204]....
        /*0e04*/ 	.word	0x0001d4a0


	//   ....[205]....
        /*0e08*/ 	.word	0x0001d530


	//   ....[206]....
        /*0e0c*/ 	.word	0x0001d5c0


	//   ....[207]....
        /*0e10*/ 	.word	0x0001d690


	//   ....[208]....
        /*0e14*/ 	.word	0x0001d730


	//   ....[209]....
        /*0e18*/ 	.word	0x0001d7c0


	//   ....[210]....
        /*0e1c*/ 	.word	0x0001d810


	//   ....[211]....
        /*0e20*/ 	.word	0x0001d860


	//   ....[212]....
        /*0e24*/ 	.word	0x0001d8f0


	//   ....[213]....
        /*0e28*/ 	.word	0x0001d980


	//   ....[214]....
        /*0e2c*/ 	.word	0x0001d9d0


	//   ....[215]....
        /*0e30*/ 	.word	0x0001da20


	//   ....[216]....
        /*0e34*/ 	.word	0x0001db10


	//   ....[217]....
        /*0e38*/ 	.word	0x0001dbc0


	//   ....[218]....
        /*0e3c*/ 	.word	0x0001dc40


	//   ....[219]....
        /*0e40*/ 	.word	0x0001dcc0


	//   ....[220]....
        /*0e44*/ 	.word	0x0001dd60


	//   ....[221]....
        /*0e48*/ 	.word	0x0001de00


	//   ....[222]....
        /*0e4c*/ 	.word	0x0001de80


	//   ....[223]....
        /*0e50*/ 	.word	0x0001df90


	//   ....[224]....
        /*0e54*/ 	.word	0x0001e300


	//   ....[225]....
        /*0e58*/ 	.word	0x0001e350


	//   ....[226]....
        /*0e5c*/ 	.word	0x0001e3e0


	//   ....[227]....
        /*0e60*/ 	.word	0x0001e470


	//   ....[228]....
        /*0e64*/ 	.word	0x0001e500


	//   ....[229]....
        /*0e68*/ 	.word	0x0001e590


	//   ....[230]....
        /*0e6c*/ 	.word	0x0001e620


	//   ....[231]....
        /*0e70*/ 	.word	0x0001e6b0


	//   ....[232]....
        /*0e74*/ 	.word	0x0001e770


	//   ....[233]....
        /*0e78*/ 	.word	0x0001ea50


	//   ....[234]....
        /*0e7c*/ 	.word	0x0001eb40


	//   ....[235]....
        /*0e80*/ 	.word	0x0001ebe0


	//   ....[236]....
        /*0e84*/ 	.word	0x0001ec40


	//   ....[237]....
        /*0e88*/ 	.word	0x0001ed30


	//   ....[238]....
        /*0e8c*/ 	.word	0x0001eda0


	//   ....[239]....
        /*0e90*/ 	.word	0x0001ee90


	//   ....[240]....
        /*0e94*/ 	.word	0x0001ef00


	//   ....[241]....
        /*0e98*/ 	.word	0x0001eff0


	//   ....[242]....
        /*0e9c*/ 	.word	0x0001f060


	//   ....[243]....
        /*0ea0*/ 	.word	0x0001f150


	//   ....[244]....
        /*0ea4*/ 	.word	0x0001f1c0


	//   ....[245]....
        /*0ea8*/ 	.word	0x0001f2a0


	//   ....[246]....
        /*0eac*/ 	.word	0x0001f350


	//   ....[247]....
        /*0eb0*/ 	.word	0x0001f400


	//   ....[248]....
        /*0eb4*/ 	.word	0x0001f460


	//   ....[249]....
        /*0eb8*/ 	.word	0x0001f550


	//   ....[250]....
        /*0ebc*/ 	.word	0x0001f5b0


	//   ....[251]....
        /*0ec0*/ 	.word	0x0001f6d0


	//   ....[252]....
        /*0ec4*/ 	.word	0x0001f730


	//   ....[253]....
        /*0ec8*/ 	.word	0x0001f820


	//   ....[254]....
        /*0ecc*/ 	.word	0x0001f880


	//   ....[255]....
        /*0ed0*/ 	.word	0x0001f920


	//   ....[0]....
        /*0ed4*/ 	.word	0x0001f9f0


	//   ....[1]....
        /*0ed8*/ 	.word	0x0001fa90


	//   ....[2]....
        /*0edc*/ 	.word	0x0001fb60


	//   ....[3]....
        /*0ee0*/ 	.word	0x0001fc00


	//   ....[4]....
        /*0ee4*/ 	.word	0x0001fcb0


	//   ....[5]....
        /*0ee8*/ 	.word	0x0001fd50


	//   ....[6]....
        /*0eec*/ 	.word	0x0001ffc0


	//   ....[7]....
        /*0ef0*/ 	.word	0x00020070


	//   ....[8]....
        /*0ef4*/ 	.word	0x00020140


	//   ....[9]....
        /*0ef8*/ 	.word	0x00020230


	//   ....[10]....
        /*0efc*/ 	.word	0x000202f0


	//   ....[11]....
        /*0f00*/ 	.word	0x000203b0


	//   ....[12]....
        /*0f04*/ 	.word	0x00020470


	//   ....[13]....
        /*0f08*/ 	.word	0x00020530


	//   ....[14]....
        /*0f0c*/ 	.word	0x000205f0


	//   ....[15]....
        /*0f10*/ 	.word	0x000206b0


	//   ....[16]....
        /*0f14*/ 	.word	0x00020770


	//   ....[17]....
        /*0f18*/ 	.word	0x00020830


	//   ....[18]....
        /*0f1c*/ 	.word	0x000208f0


	//   ....[19]....
        /*0f20*/ 	.word	0x000209a0


	//   ....[20]....
        /*0f24*/ 	.word	0x00020a00


	//   ....[21]....
        /*0f28*/ 	.word	0x00020ae0


	//   ....[22]....
        /*0f2c*/ 	.word	0x00020c20


	//   ....[23]....
        /*0f30*/ 	.word	0x00020d00


	//   ....[24]....
        /*0f34*/ 	.word	0x00020d90


	//   ....[25]....
        /*0f38*/ 	.word	0x00020ea0


	//   ....[26]....
        /*0f3c*/ 	.word	0x00020f00


	//   ....[27]....
        /*0f40*/ 	.word	0x00021010


	//   ....[28]....
        /*0f44*/ 	.word	0x00021070


	//   ....[29]....
        /*0f48*/ 	.word	0x00021180


	//   ....[30]....
        /*0f4c*/ 	.word	0x000211e0


	//   ....[31]....
        /*0f50*/ 	.word	0x000212f0


	//   ....[32]....
        /*0f54*/ 	.word	0x00021350


	//   ....[33]....
        /*0f58*/ 	.word	0x00021410


	//   ....[34]....
        /*0f5c*/ 	.word	0x00021570


	//   ....[35]....
        /*0f60*/ 	.word	0x00021610


	//   ....[36]....
        /*0f64*/ 	.word	0x00021670


	//   ....[37]....
        /*0f68*/ 	.word	0x00021720


	//   ....[38]....
        /*0f6c*/ 	.word	0x00021780


	//   ....[39]....
        /*0f70*/ 	.word	0x00021830


	//   ....[40]....
        /*0f74*/ 	.word	0x00021890


	//   ....[41]....
        /*0f78*/ 	.word	0x00021940


	//   ....[42]....
        /*0f7c*/ 	.word	0x000219a0


	//   ....[43]....
        /*0f80*/ 	.word	0x00021a50


	//   ....[44]....
        /*0f84*/ 	.word	0x00021ab0


	//   ....[45]....
        /*0f88*/ 	.word	0x00021b60


	//   ....[46]....
        /*0f8c*/ 	.word	0x00021c50


	//   ....[47]....
        /*0f90*/ 	.word	0x00021cf0


	//   ....[48]....
        /*0f94*/ 	.word	0x00021d50


	//   ....[49]....
        /*0f98*/ 	.word	0x00021e20


	//   ....[50]....
        /*0f9c*/ 	.word	0x00021e80


	//   ....[51]....
        /*0fa0*/ 	.word	0x00021f50


	//   ....[52]....
        /*0fa4*/ 	.word	0x00021fb0


	//   ....[53]....
        /*0fa8*/ 	.word	0x00022080


	//   ....[54]....
        /*0fac*/ 	.word	0x000220e0


	//   ....[55]....
        /*0fb0*/ 	.word	0x000221b0


	//   ....[56]....
        /*0fb4*/ 	.word	0x00022210


	//   ....[57]....
        /*0fb8*/ 	.word	0x000222e0


	//   ....[58]....
        /*0fbc*/ 	.word	0x00022370


	//   ....[59]....
        /*0fc0*/ 	.word	0x00022410


	//   ....[60]....
        /*0fc4*/ 	.word	0x00022530


	//   ....[61]....
        /*0fc8*/ 	.word	0x000225a0


	//   ....[62]....
        /*0fcc*/ 	.word	0x00022610


	//   ....[63]....
        /*0fd0*/ 	.word	0x00022680


	//   ....[64]....
        /*0fd4*/ 	.word	0x000226f0


	//   ....[65]....
        /*0fd8*/ 	.word	0x00022770


	//   ....[66]....
        /*0fdc*/ 	.word	0x00022800


	//   ....[67]....
        /*0fe0*/ 	.word	0x00022890


	//   ....[68]....
        /*0fe4*/ 	.word	0x00022900


	//   ....[69]....
        /*0fe8*/ 	.word	0x00022970


	//   ....[70]....
        /*0fec*/ 	.word	0x000229e0


	//   ....[71]....
        /*0ff0*/ 	.word	0x00022a60


	//   ....[72]....
        /*0ff4*/ 	.word	0x00022ad0


	//   ....[73]....
        /*0ff8*/ 	.word	0x00022b70


	//   ....[74]....
        /*0ffc*/ 	.word	0x00022c00


	//   ....[75]....
        /*1000*/ 	.word	0x00022d20


	//----- nvinfo : EIATTR_REG_RECONFIG
	.align		4
.L_647:
        /*1004*/ 	.byte	0x01, 0x54
	.zero		2


	//----- nvinfo : EIATTR_SYSCALL_OFFSETS
	.align		4
        /*1008*/ 	.byte	0x04, 0x46
        /*100a*/ 	.short	(.L_649 - .L_648)


	//   ....[0]....
.L_648:
        /*100c*/ 	.word	0x000018d0


	//   ....[1]....
        /*1010*/ 	.word	0x00001a20


	//   ....[2]....
        /*1014*/ 	.word	0x00006630


	//   ....[3]....
        /*1018*/ 	.word	0x00006950


	//   ....[4]....
        /*101c*/ 	.word	0x00017f60


	//   ....[5]....
        /*1020*/ 	.word	0x000180b0


	//   ....[6]....
        /*1024*/ 	.word	0x000181a0


	//   ....[7]....
        /*1028*/ 	.word	0x00018fe0


	//   ....[8]....
        /*102c*/ 	.word	0x00019b40


	//----- nvinfo : EIATTR_MBARRIER_INSTR_OFFSETS
	.align		4
.L_649:
        /*1030*/ 	.byte	0x04, 0x39
        /*1032*/ 	.short	(.L_651 - .L_650)


	//   ....[0]....
.L_650:
        /*1034*/ 	.word	0x00000280
        /*1038*/ 	.word	0x000000ff
        /*103c*/ 	.word	0x00032400
        /*1040*/ 	.short	0x0100
        /*1042*/ 	.byte	0x08
	.zero		1


	//   ....[1]....
        /*1044*/ 	.word	0x00000290
        /*1048*/ 	.word	0x000000ff
        /*104c*/ 	.word	0x00032410
        /*1050*/ 	.short	0x0100
        /*1052*/ 	.byte	0x08
	.zero		1


	//   ....[2]....
        /*1054*/ 	.word	0x000002a0
        /*1058*/ 	.word	0x000000ff
        /*105c*/ 	.word	0x00032420
        /*1060*/ 	.short	0x0100
        /*1062*/ 	.byte	0x08
	.zero		1


	//   ....[3]....
        /*1064*/ 	.word	0x00000390
        /*1068*/ 	.word	0x000000ff
        /*106c*/ 	.word	0x00032430
        /*1070*/ 	.short	0x0100
        /*1072*/ 	.byte	0x08
	.zero		1


	//   ....[4]....
        /*1074*/ 	.word	0x000003a0
        /*1078*/ 	.word	0x000000ff
        /*107c*/ 	.word	0x00032440
        /*1080*/ 	.short	0x0100
        /*1082*/ 	.byte	0x08
	.zero		1


	//   ....[5]....
        /*1084*/ 	.word	0x000003b0
        /*1088*/ 	.word	0x000000ff
        /*108c*/ 	.word	0x00032438
        /*1090*/ 	.short	0x0100
        /*1092*/ 	.byte	0x08
	.zero		1


	//   ....[6]....
        /*1094*/ 	.word	0x000003c0
        /*1098*/ 	.word	0x000000ff
        /*109c*/ 	.word	0x00032448
        /*10a0*/ 	.short	0x0100
        /*10a2*/ 	.byte	0x08
	.zero		1


	//   ....[7]....
        /*10a4*/ 	.word	0x000004f0
        /*10a8*/ 	.word	0x000000ff
        /*10ac*/ 	.word	0x00032450
        /*10b0*/ 	.short	0x0100
        /*10b2*/ 	.byte	0x08
	.zero		1


	//   ....[8]....
        /*10b4*/ 	.word	0x00000500
        /*10b8*/ 	.word	0x000000ff
        /*10bc*/ 	.word	0x00032460
        /*10c0*/ 	.short	0x0100
        /*10c2*/ 	.byte	0x08
	.zero		1


	//   ....[9]....
        /*10c4*/ 	.word	0x00000510
        /*10c8*/ 	.word	0x000000ff
        /*10cc*/ 	.word	0x00032458
        /*10d0*/ 	.short	0x0100
        /*10d2*/ 	.byte	0x08
	.zero		1


	//   ....[10]....
        /*10d4*/ 	.word	0x00000520
        /*10d8*/ 	.word	0x000000ff
        /*10dc*/ 	.word	0x00032468
        /*10e0*/ 	.short	0x0100
        /*10e2*/ 	.byte	0x08
	.zero		1


	//   ....[11]....
        /*10e4*/ 	.word	0x00000610
        /*10e8*/ 	.word	0x000000ff
        /*10ec*/ 	.word	0x00032470
        /*10f0*/ 	.short	0x0100
        /*10f2*/ 	.byte	0x06
	.zero		1


	//   ....[12]....
        /*10f4*/ 	.word	0x00000620
        /*10f8*/ 	.word	0x000000ff
        /*10fc*/ 	.word	0x00032480
        /*1100*/ 	.short	0x0100
        /*1102*/ 	.byte	0x06
	.zero		1


	//   ....[13]....
        /*1104*/ 	.word	0x00000630
        /*1108*/ 	.word	0x000000ff
        /*110c*/ 	.word	0x00032478
        /*1110*/ 	.short	0x0100
        /*1112*/ 	.byte	0x06
	.zero		1


	//   ....[14]....
        /*1114*/ 	.word	0x00000640
        /*1118*/ 	.word	0x000000ff
        /*111c*/ 	.word	0x00032488
        /*1120*/ 	.short	0x0100
        /*1122*/ 	.byte	0x06
	.zero		1


	//   ....[15]....
        /*1124*/ 	.word	0x00000770
        /*1128*/ 	.word	0x000000ff
        /*112c*/ 	.word	0x00032490
        /*1130*/ 	.short	0x0100
        /*1132*/ 	.byte	0x08
	.zero		1


	//   ....[16]....
        /*1134*/ 	.word	0x00000780
        /*1138*/ 	.word	0x000000ff
        /*113c*/ 	.word	0x000324a0
        /*1140*/ 	.short	0x0100
        /*1142*/ 	.byte	0x08
	.zero		1


	//   ....[17]....
        /*1144*/ 	.word	0x00000790
        /*1148*/ 	.word	0x000000ff
        /*114c*/ 	.word	0x00032498
        /*1150*/ 	.short	0x0100
        /*1152*/ 	.byte	0x08
	.zero		1


	//   ....[18]....
        /*1154*/ 	.word	0x000007a0
        /*1158*/ 	.word	0x000000ff
        /*115c*/ 	.word	0x000324a8
        /*1160*/ 	.short	0x0100
        /*1162*/ 	.byte	0x08
	.zero		1


	//   ....[19]....
        /*1164*/ 	.word	0x000008d0
        /*1168*/ 	.word	0x000000ff
        /*116c*/ 	.word	0x000324b0
        /*1170*/ 	.short	0x0100
        /*1172*/ 	.byte	0x08
	.zero		1


	//   ....[20]....
        /*1174*/ 	.word	0x000008e0
        /*1178*/ 	.word	0x000000ff
        /*117c*/ 	.word	0x000324c0
        /*1180*/ 	.short	0x0100
        /*1182*/ 	.byte	0x08
	.zero		1


	//   ....[21]....
        /*1184*/ 	.word	0x000008f0
        /*1188*/ 	.word	0x000000ff
        /*118c*/ 	.word	0x000324b8
        /*1190*/ 	.short	0x0100
        /*1192*/ 	.byte	0x08
	.zero		1


	//   ....[22]....
        /*1194*/ 	.word	0x00000900
        /*1198*/ 	.word	0x000000ff
        /*119c*/ 	.word	0x000324c8
        /*11a0*/ 	.short	0x0100
        /*11a2*/ 	.byte	0x08
	.zero		1


	//   ....[23]....
        /*11a4*/ 	.word	0x00002cf0
        /*11a8*/ 	.word	0x00000056
        /*11ac*/ 	.word	0x00032490
        /*11b0*/ 	.short	0x010a
        /*11b2*/ 	.byte	0x3f
	.zero		1


	//   ....[24]....
        /*11b4*/ 	.word	0x00003f90
        /*11b8*/ 	.word	0x00000056
        /*11bc*/ 	.word	0x00032490
        /*11c0*/ 	.short	0x010a
        /*11c2*/ 	.byte	0x3f
	.zero		1


	//   ....[25]....
        /*11c4*/ 	.word	0x00004ff0
        /*11c8*/ 	.word	0x00000056
        /*11cc*/ 	.word	0x00032490
        /*11d0*/ 	.short	0x010a
        /*11d2*/ 	.byte	0x3f
	.zero		1


	//   ....[26]....
        /*11d4*/ 	.word	0x000054b0
        /*11d8*/ 	.word	0x00000008
        /*11dc*/ 	.word	0x00000000
        /*11e0*/ 	.short	0x0101
        /*11e2*/ 	.byte	0x3f
	.zero		1


	//   ....[27]....
        /*11e4*/ 	.word	0x000054f0
        /*11e8*/ 	.word	0x00000056
        /*11ec*/ 	.word	0x000324b0
        /*11f0*/ 	.short	0x010a
        /*11f2*/ 	.byte	0x3f
	.zero		1


	//   ....[28]....
        /*11f4*/ 	.word	0x00005d90
        /*11f8*/ 	.word	0x00000056
        /*11fc*/ 	.word	0x00000000
        /*1200*/ 	.short	0x0101
        /*1202*/ 	.byte	0x3f
	.zero		1


	//   ....[29]....
        /*1204*/ 	.word	0x000066d0
        /*1208*/ 	.word	0x00000016
        /*120c*/ 	.word	0x00032400
        /*1210*/ 	.short	0x010a
        /*1212*/ 	.byte	0x3f
	.zero		1


	//   ....[30]....
        /*1214*/ 	.word	0x00006720
        /*1218*/ 	.word	0x00000016
        /*121c*/ 	.word	0x00032400
        /*1220*/ 	.short	0x010a
        /*1222*/ 	.byte	0x3f
	.zero		1


	//   ....[31]....
        /*1224*/ 	.word	0x000071e0
        /*1228*/ 	.word	0x00000016
        /*122c*/ 	.word	0x00032400
        /*1230*/ 	.short	0x010a
        /*1232*/ 	.byte	0x3f
	.zero		1


	//   ....[32]....
        /*1234*/ 	.word	0x000086c0
        /*1238*/ 	.word	0x00000016
        /*123c*/ 	.word	0x00032400
        /*1240*/ 	.short	0x010a
        /*1242*/ 	.byte	0x3f
	.zero		1


	//   ....[33]....
        /*1244*/ 	.word	0x000095e0
        /*1248*/ 	.word	0x00000009
        /*124c*/ 	.word	0x00032430
        /*1250*/ 	.short	0x010a
        /*1252*/ 	.byte	0x3f
	.zero		1


	//   ....[34]....
        /*1254*/ 	.word	0x00009670
        /*1258*/ 	.word	0x00000009
        /*125c*/ 	.word	0x00032430
        /*1260*/ 	.short	0x010a
        /*1262*/ 	.byte	0x3f
	.zero		1


	//   ....[35]....
        /*1264*/ 	.word	0x000099a0
        /*1268*/ 	.word	0x00000016
        /*126c*/ 	.word	0x00032410
        /*1270*/ 	.short	0x010a
        /*1272*/ 	.byte	0x3f
	.zero		1


	//   ....[36]....
        /*1274*/ 	.word	0x000099f0
        /*1278*/ 	.word	0x00000009
        /*127c*/ 	.word	0x00032450
        /*1280*/ 	.short	0x010a
        /*1282*/ 	.byte	0x3f
	.zero		1


	//   ....[37]....
        /*1284*/ 	.word	0x00009a30
        /*1288*/ 	.word	0x00000009
        /*128c*/ 	.word	0x00032450
        /*1290*/ 	.short	0x010a
        /*1292*/ 	.byte	0x3f
	.zero		1


	//   ....[38]....
        /*1294*/ 	.word	0x0000b450
        /*1298*/ 	.word	0x00000006
        /*129c*/ 	.word	0x00000000
        /*12a0*/ 	.short	0x0101
        /*12a2*/ 	.byte	0x3f
	.zero		1


	//   ....[39]....
        /*12a4*/ 	.word	0x0000c060
        /*12a8*/ 	.word	0x00000009
        /*12ac*/ 	.word	0x00000000
        /*12b0*/ 	.short	0x0101
        /*12b2*/ 	.byte	0x3f
	.zero		1


	//   ....[40]....
        /*12b4*/ 	.word	0x0000c190
        /*12b8*/ 	.word	0x0000000a
        /*12bc*/ 	.word	0x00032430
        /*12c0*/ 	.short	0x010a
        /*12c2*/ 	.byte	0x3f
	.zero		1


	//   ....[41]....
        /*12c4*/ 	.word	0x0000c200
        /*12c8*/ 	.word	0x0000000a
        /*12cc*/ 	.word	0x00032430
        /*12d0*/ 	.short	0x010a
        /*12d2*/ 	.byte	0x3f
	.zero		1


	//   ....[42]....
        /*12d4*/ 	.word	0x0000c4a0
        /*12d8*/ 	.word	0x0000000a
        /*12dc*/ 	.word	0x00032450
        /*12e0*/ 	.short	0x010a
        /*12e2*/ 	.byte	0x3f
	.zero		1


	//   ....[43]....
        /*12e4*/ 	.word	0x0000c4e0
        /*12e8*/ 	.word	0x0000000a
        /*12ec*/ 	.word	0x00032450
        /*12f0*/ 	.short	0x010a
        /*12f2*/ 	.byte	0x3f
	.zero		1


	//   ....[44]....
        /*12f4*/ 	.word	0x0000e7f0
        /*12f8*/ 	.word	0x0000000c
        /*12fc*/ 	.word	0x00000000
        /*1300*/ 	.short	0x0101
        /*1302*/ 	.byte	0x3f
	.zero		1


	//   ....[45]....
        /*1304*/ 	.word	0x0000f1a0
        /*1308*/ 	.word	0x0000000a
        /*130c*/ 	.word	0x00000000
        /*1310*/ 	.short	0x0101
        /*1312*/ 	.byte	0x3f
	.zero		1


	//   ....[46]....
        /*1314*/ 	.word	0x0000f2a0
        /*1318*/ 	.word	0x0000000a
        /*131c*/ 	.word	0x00032430
        /*1320*/ 	.short	0x010a
        /*1322*/ 	.byte	0x3f
	.zero		1


	//   ....[47]....
        /*1324*/ 	.word	0x0000f310
        /*1328*/ 	.word	0x0000000a
        /*132c*/ 	.word	0x00032430
        /*1330*/ 	.short	0x010a
        /*1332*/ 	.byte	0x3f
	.zero		1


	//   ....[48]....
        /*1334*/ 	.word	0x0000f5b0
        /*1338*/ 	.word	0x0000000a
        /*133c*/ 	.word	0x00032450
        /*1340*/ 	.short	0x010a
        /*1342*/ 	.byte	0x3f
	.zero		1


	//   ....[49]....
        /*1344*/ 	.word	0x0000f5f0
        /*1348*/ 	.word	0x0000000a
        /*134c*/ 	.word	0x00032450
        /*1350*/ 	.short	0x010a
        /*1352*/ 	.byte	0x3f
	.zero		1


	//   ....[50]....
        /*1354*/ 	.word	0x00011170
        /*1358*/ 	.word	0x0000000d
        /*135c*/ 	.word	0x00000000
        /*1360*/ 	.short	0x0101
        /*1362*/ 	.byte	0x3f
	.zero		1


	//   ....[51]....
        /*1364*/ 	.word	0x00011ad0
        /*1368*/ 	.word	0x0000000a
        /*136c*/ 	.word	0x00000000
        /*1370*/ 	.short	0x0101
        /*1372*/ 	.byte	0x3f
	.zero		1


	//   ....[52]....
        /*1374*/ 	.word	0x00014100
        /*1378*/ 	.word	0x00000003
        /*137c*/ 	.word	0x00000000
        /*1380*/ 	.short	0x0101
        /*1382*/ 	.byte	0x3f
	.zero		1


	//   ....[53]....
        /*1384*/ 	.word	0x00016b30
        /*1388*/ 	.word	0x00000016
        /*138c*/ 	.word	0x00032420
        /*1390*/ 	.short	0x010a
        /*1392*/ 	.byte	0x3f
	.zero		1


	//   ....[54]....
        /*1394*/ 	.word	0x00016bc0
        /*1398*/ 	.word	0x00000003
        /*139c*/ 	.word	0x000324a0
        /*13a0*/ 	.short	0x010a
        /*13a2*/ 	.byte	0x3f
	.zero		1


	//   ....[55]....
        /*13a4*/ 	.word	0x00016e10
        /*13a8*/ 	.word	0x00000003
        /*13ac*/ 	.word	0x000324c0
        /*13b0*/ 	.short	0x010a
        /*13b2*/ 	.byte	0x3f
	.zero		1


	//   ....[56]....
        /*13b4*/ 	.word	0x00017420
        /*13b8*/ 	.word	0x00000008
        /*13bc*/ 	.word	0x000324a0
        /*13c0*/ 	.short	0x010a
        /*13c2*/ 	.byte	0x3f
	.zero		1


	//   ....[57]....
        /*13c4*/ 	.word	0x00017660
        /*13c8*/ 	.word	0x00000008
        /*13cc*/ 	.word	0x000324c0
        /*13d0*/ 	.short	0x010a
        /*13d2*/ 	.byte	0x3f
	.zero		1


	//   ....[58]....
        /*13d4*/ 	.word	0x000186b0
        /*13d8*/ 	.word	0x0000001e
        /*13dc*/ 	.word	0x00032440
        /*13e0*/ 	.short	0x010a
        /*13e2*/ 	.byte	0x3f
	.zero		1


	//   ....[59]....
        /*13e4*/ 	.word	0x00018d20
        /*13e8*/ 	.word	0x0000001e
        /*13ec*/ 	.word	0x00032430
        /*13f0*/ 	.short	0x0107
        /*13f2*/ 	.byte	0x3f
	.zero		1


	//   ....[60]....
        /*13f4*/ 	.word	0x00018df0
        /*13f8*/ 	.word	0x0000001e
        /*13fc*/ 	.word	0x00032430
        /*1400*/ 	.short	0x0101
        /*1402*/ 	.byte	0x3f
	.zero		1


	//   ....[61]....
        /*1404*/ 	.word	0x00019980
        /*1408*/ 	.word	0x00000016
        /*140c*/ 	.word	0x00032400
        /*1410*/ 	.short	0x0107
        /*1412*/ 	.byte	0x3f
	.zero		1


	//   ....[62]....
        /*1414*/ 	.word	0x00019a10
        /*1418*/ 	.word	0x00000016
        /*141c*/ 	.word	0x00032400
        /*1420*/ 	.short	0x0101
        /*1422*/ 	.byte	0x3f
	.zero		1


	//   ....[63]....
        /*1424*/ 	.word	0x0001a4c0
        /*1428*/ 	.word	0x00000016
        /*142c*/ 	.word	0x00032410
        /*1430*/ 	.short	0x0107
        /*1432*/ 	.byte	0x3f
	.zero		1


	//   ....[64]....
        /*1434*/ 	.word	0x0001a5c0
        /*1438*/ 	.word	0x00000016
        /*143c*/ 	.word	0x00032410
        /*1440*/ 	.short	0x0101
        /*1442*/ 	.byte	0x3f
	.zero		1


	//   ....[65]....
        /*1444*/ 	.word	0x0001a5e0
        /*1448*/ 	.word	0x00000016
        /*144c*/ 	.word	0x00032420
        /*1450*/ 	.short	0x010a
        /*1452*/ 	.byte	0x3f
	.zero		1


	//   ....[66]....
        /*1454*/ 	.word	0x0001a670
        /*1458*/ 	.word	0x0000001e
        /*145c*/ 	.word	0x00032460
        /*1460*/ 	.short	0x010a
        /*1462*/ 	.byte	0x3f
	.zero		1


	//   ....[67]....
        /*1464*/ 	.word	0x0001ae10
        /*1468*/ 	.word	0x0000001e
        /*146c*/ 	.word	0x00032450
        /*1470*/ 	.short	0x0107
        /*1472*/ 	.byte	0x3f
	.zero		1


	//   ....[68]....
        /*1474*/ 	.word	0x0001aee0
        /*1478*/ 	.word	0x0000001e
        /*147c*/ 	.word	0x00032450
        /*1480*/ 	.short	0x0101
        /*1482*/ 	.byte	0x3f
	.zero		1


	//   ....[69]....
        /*1484*/ 	.word	0x0001b220
        /*1488*/ 	.word	0x00000006
        /*148c*/ 	.word	0x00032440
        /*1490*/ 	.short	0x010a
        /*1492*/ 	.byte	0x3f
	.zero		1


	//   ....[70]....
        /*1494*/ 	.word	0x0001b600
        /*1498*/ 	.word	0x00000006
        /*149c*/ 	.word	0x00032430
        /*14a0*/ 	.short	0x0107
        /*14a2*/ 	.byte	0x3f
	.zero		1


	//   ....[71]....
        /*14a4*/ 	.word	0x0001b6c0
        /*14a8*/ 	.word	0x00000006
        /*14ac*/ 	.word	0x00032430
        /*14b0*/ 	.short	0x0101
        /*14b2*/ 	.byte	0x3f
	.zero		1


	//   ....[72]....
        /*14b4*/ 	.word	0x0001b6f0
        /*14b8*/ 	.word	0x00000006
        /*14bc*/ 	.word	0x00032460
        /*14c0*/ 	.short	0x010a
        /*14c2*/ 	.byte	0x3f
	.zero		1


	//   ....[73]....
        /*14c4*/ 	.word	0x0001bc10
        /*14c8*/ 	.word	0x00000006
        /*14cc*/ 	.word	0x00032450
        /*14d0*/ 	.short	0x0107
        /*14d2*/ 	.byte	0x3f
	.zero		1


	//   ....[74]....
        /*14d4*/ 	.word	0x0001bcd0
        /*14d8*/ 	.word	0x00000006
        /*14dc*/ 	.word	0x00032450
        /*14e0*/ 	.short	0x0101
        /*14e2*/ 	.byte	0x3f
	.zero		1


	//   ....[75]....
        /*14e4*/ 	.word	0x0001cb40
        /*14e8*/ 	.word	0x00000005
        /*14ec*/ 	.word	0x00032420
        /*14f0*/ 	.short	0x010a
        /*14f2*/ 	.byte	0x3f
	.zero		1


	//   ....[76]....
        /*14f4*/ 	.word	0x0001ccb0
        /*14f8*/ 	.word	0x00000003
        /*14fc*/ 	.word	0x00032440
        /*1500*/ 	.short	0x010a
        /*1502*/ 	.byte	0x3f
	.zero		1


	//   ....[77]....
        /*1504*/ 	.word	0x0001cd50
        /*1508*/ 	.word	0x00000019
        /*150c*/ 	.word	0x00032440
        /*1510*/ 	.short	0x010a
        /*1512*/ 	.byte	0x3f
	.zero		1


	//   ....[78]....
        /*1514*/ 	.word	0x0001cd90
        /*1518*/ 	.word	0x00000003
        /*151c*/ 	.word	0x00032460
        /*1520*/ 	.short	0x010a
        /*1522*/ 	.byte	0x3f
	.zero		1


	//   ....[79]....
        /*1524*/ 	.word	0x0001cdd0
        /*1528*/ 	.word	0x00000019
        /*152c*/ 	.word	0x00032460
        /*1530*/ 	.short	0x010a
        /*1532*/ 	.byte	0x3f
	.zero		1


	//   ....[80]....
        /*1534*/ 	.word	0x0001ce30
        /*1538*/ 	.word	0x00000056
        /*153c*/ 	.word	0x00032490
        /*1540*/ 	.short	0x010a
        /*1542*/ 	.byte	0x3f
	.zero		1


	//   ....[81]....
        /*1544*/ 	.word	0x0001d0c0
        /*1548*/ 	.word	0x00000056
        /*154c*/ 	.word	0x00032490
        /*1550*/ 	.short	0x010a
        /*1552*/ 	.byte	0x3f
	.zero		1


	//   ....[82]....
        /*1554*/ 	.word	0x0001d360
        /*1558*/ 	.word	0x00000056
        /*155c*/ 	.word	0x00032490
        /*1560*/ 	.short	0x010a
        /*1562*/ 	.byte	0x3f
	.zero		1


	//   ....[83]....
        /*1564*/ 	.word	0x0001d5f0
        /*1568*/ 	.word	0x00000056
        /*156c*/ 	.word	0x000324b0
        /*1570*/ 	.short	0x010a
        /*1572*/ 	.byte	0x3f
	.zero		1


	//   ....[84]....
        /*1574*/ 	.word	0x0001da50
        /*1578*/ 	.word	0x00000016
        /*157c*/ 	.word	0x00032400
        /*1580*/ 	.short	0x010a
        /*1582*/ 	.byte	0x3f
	.zero		1


	//   ....[85]....
        /*1584*/ 	.word	0x0001e030
        /*1588*/ 	.word	0x00000016
        /*158c*/ 	.word	0x00032400
        /*1590*/ 	.short	0x010a
        /*1592*/ 	.byte	0x3f
	.zero		1


	//   ....[86]....
        /*1594*/ 	.word	0x0001e080
        /*1598*/ 	.word	0x00000009
        /*159c*/ 	.word	0x00032430
        /*15a0*/ 	.short	0x010a
        /*15a2*/ 	.byte	0x3f
	.zero		1


	//   ....[87]....
        /*15a4*/ 	.word	0x0001e0d0
        /*15a8*/ 	.word	0x00000016
        /*15ac*/ 	.word	0x00032410
        /*15b0*/ 	.short	0x010a
        /*15b2*/ 	.byte	0x3f
	.zero		1


	//   ....[88]....
        /*15b4*/ 	.word	0x0001e120
        /*15b8*/ 	.word	0x00000009
        /*15bc*/ 	.word	0x00032450
        /*15c0*/ 	.short	0x010a
        /*15c2*/ 	.byte	0x3f
	.zero		1


	//   ....[89]....
        /*15c4*/ 	.word	0x0001e170
        /*15c8*/ 	.word	0x0000000a
        /*15cc*/ 	.word	0x00032430
        /*15d0*/ 	.short	0x010a
        /*15d2*/ 	.byte	0x3f
	.zero		1


	//   ....[90]....
        /*15d4*/ 	.word	0x0001e1c0
        /*15d8*/ 	.word	0x0000000a
        /*15dc*/ 	.word	0x00032450
        /*15e0*/ 	.short	0x010a
        /*15e2*/ 	.byte	0x3f
	.zero		1


	//   ....[91]....
        /*15e4*/ 	.word	0x0001e210
        /*15e8*/ 	.word	0x0000000a
        /*15ec*/ 	.word	0x00032430
        /*15f0*/ 	.short	0x010a
        /*15f2*/ 	.byte	0x3f
	.zero		1


	//   ....[92]....
        /*15f4*/ 	.word	0x0001e260
        /*15f8*/ 	.word	0x0000000a
        /*15fc*/ 	.word	0x00032450
        /*1600*/ 	.short	0x010a
        /*1602*/ 	.byte	0x3f
	.zero		1


	//   ....[93]....
        /*1604*/ 	.word	0x0001e830
        /*1608*/ 	.word	0x00000016
        /*160c*/ 	.word	0x00032420
        /*1610*/ 	.short	0x010a
        /*1612*/ 	.byte	0x3f
	.zero		1


	//   ....[94]....
        /*1614*/ 	.word	0x0001e880
        /*1618*/ 	.word	0x00000003
        /*161c*/ 	.word	0x000324a0
        /*1620*/ 	.short	0x010a
        /*1622*/ 	.byte	0x3f
	.zero		1


	//   ....[95]....
        /*1624*/ 	.word	0x0001e8d0
        /*1628*/ 	.word	0x00000003
        /*162c*/ 	.word	0x000324c0
        /*1630*/ 	.short	0x010a
        /*1632*/ 	.byte	0x3f
	.zero		1


	//   ....[96]....
        /*1634*/ 	.word	0x0001e920
        /*1638*/ 	.word	0x00000008
        /*163c*/ 	.word	0x000324a0
        /*1640*/ 	.short	0x010a
        /*1642*/ 	.byte	0x3f
	.zero		1


	//   ....[97]....
        /*1644*/ 	.word	0x0001e970
        /*1648*/ 	.word	0x00000008
        /*164c*/ 	.word	0x000324c0
        /*1650*/ 	.short	0x010a
        /*1652*/ 	.byte	0x3f
	.zero		1


	//   ....[98]....
        /*1654*/ 	.word	0x0001ea90
        /*1658*/ 	.word	0x0000001e
        /*165c*/ 	.word	0x00032440
        /*1660*/ 	.short	0x010a
        /*1662*/ 	.byte	0x3f
	.zero		1


	//   ....[99]....
        /*1664*/ 	.word	0x00020b20
        /*1668*/ 	.word	0x00000016
        /*166c*/ 	.word	0x00032420
        /*1670*/ 	.short	0x010a
        /*1672*/ 	.byte	0x3f
	.zero		1


	//   ....[100]....
        /*1674*/ 	.word	0x00020b70
        /*1678*/ 	.word	0x0000001e
        /*167c*/ 	.word	0x00032460
        /*1680*/ 	.short	0x010a
        /*1682*/ 	.byte	0x3f
	.zero		1


	//   ....[101]....
        /*1684*/ 	.word	0x000214c0
        /*1688*/ 	.word	0x00000006
        /*168c*/ 	.word	0x00032440
        /*1690*/ 	.short	0x010a
        /*1692*/ 	.byte	0x3f
	.zero		1


	//   ....[102]....
        /*1694*/ 	.word	0x00021ba0
        /*1698*/ 	.word	0x00000006
        /*169c*/ 	.word	0x00032460
        /*16a0*/ 	.short	0x010a
        /*16a2*/ 	.byte	0x3f
	.zero		1


	//   ....[103]....
        /*16a4*/ 	.word	0x00022c40
        /*16a8*/ 	.word	0x00000005
        /*16ac*/ 	.word	0x00032420
        /*16b0*/ 	.short	0x010a
        /*16b2*/ 	.byte	0x3f
	.zero		1


	//   ....[104]....
        /*16b4*/ 	.word	0x00022de0
        /*16b8*/ 	.word	0x00000003
        /*16bc*/ 	.word	0x00032440
        /*16c0*/ 	.short	0x010a
        /*16c2*/ 	.byte	0x3f
	.zero		1


	//   ....[105]....
        /*16c4*/ 	.word	0x00022e30
        /*16c8*/ 	.word	0x00000019
        /*16cc*/ 	.word	0x00032440
        /*16d0*/ 	.short	0x010a
        /*16d2*/ 	.byte	0x3f
	.zero		1


	//   ....[106]....
        /*16d4*/ 	.word	0x00022e80
        /*16d8*/ 	.word	0x00000003
        /*16dc*/ 	.word	0x00032460
        /*16e0*/ 	.short	0x010a
        /*16e2*/ 	.byte	0x3f
	.zero		1


	//----- nvinfo : EIATTR_NUM_MBARRIERS
	.align		4
.L_651:
        /*16e4*/ 	.byte	0x03, 0x38
        /*16e6*/ 	.short	0x0017


	//----- nvinfo : EIATTR_EXIT_INSTR_OFFSETS
	.align		4
        /*16e8*/ 	.byte	0x04, 0x1c
        /*16ea*/ 	.short	(.L_653 - .L_652)


	//   ....[0]....
.L_652:
        /*16ec*/ 	.word	0x0001ce20


	//----- nvinfo : EIATTR_MAX_THREADS
	.align		4
.L_653:
        /*16f0*/ 	.byte	0x04, 0x05
        /*16f2*/ 	.short	(.L_655 - .L_654)
.L_654:
        /*16f4*/ 	.word	0x00000180
        /*16f8*/ 	.word	0x00000001
        /*16fc*/ 	.word	0x00000001


	//----- nvinfo : EIATTR_CRS_STACK_SIZE
	.align		4
.L_655:
        /*1700*/ 	.byte	0x04, 0x1e
        /*1702*/ 	.short	(.L_657 - .L_656)
.L_656:
        /*1704*/ 	.word	0x00000000


	//----- nvinfo : EIATTR_CBANK_PARAM_SIZE
	.align		4
.L_657:
        /*1708*/ 	.byte	0x03, 0x19
        /*170a*/ 	.short	0x0bf0


	//----- nvinfo : EIATTR_PARAM_CBANK
	.align		4
        /*170c*/ 	.byte	0x04, 0x0a
        /*170e*/ 	.short	(.L_659 - .L_658)
	.align		4
.L_658:
        /*1710*/ 	.word	index@(.nv.constant0._ZN7cutlass13device_kernelIN5flash11enable_sm90INS1_16FlashAttnFwdSm90INS1_25CollectiveMainloopFwdSm90ILi2EN4cute5tupleIJNS5_1CILi1EEES8_S8_EEENS6_IJNS7_ILi128EEENS7_ILi96EEENS7_ILi64EEEEEELi256ENS_6half_tEfNS_4arch4Sm90ELb1ELb0ELb0ELb1ELb1ELb1ELb1ELb1ELb0ELb1ELb0ELb0EEENS1_21CollectiveEpilogueFwdINS6_IJSA_NS7_ILi256EEESB_EEES9_SE_SG_Li256ELb1ELb1ELb0ELb0EEENS1_36VarlenDynamicPersistentTileSchedulerILi128ELi96ELi256ELi128ELb0ELb1ELb1ELb1ELb1ELb1EEEEEEEEEvNT_6ParamsE)
        /*1714*/ 	.short	0x0210
        /*1716*/ 	.short	0x0bf0


	//----- nvinfo : EIATTR_SW_WAR
	.align		4
.L_659:
        /*1718*/ 	.byte	0x04, 0x36
        /*171a*/ 	.short	(.L_661 - .L_660)
.L_660:
        /*171c*/ 	.word	0x00000008
.L_661:


//--------------------- .nv.callgraph             --------------------------
	.section	.nv.callgraph,"",@"SHT_CUDA_CALLGRAPH"
	.align	4
	.sectionentsize	8
	.align		4
        /*0000*/ 	.word	0x00000000
	.align		4
        /*0004*/ 	.word	0xffffffff
	.align		4
        /*0008*/ 	.word	index@(_ZN7cutlass13device_kernelIN5flash11enable_sm90INS1_16FlashAttnFwdSm90INS1_25CollectiveMainloopFwdSm90ILi2EN4cute5tupleIJNS5_1CILi1EEES8_S8_EEENS6_IJNS7_ILi128EEENS7_ILi96EEENS7_ILi64EEEEEELi256ENS_6half_tEfNS_4arch4Sm90ELb0ELb0ELb0ELb0ELb1ELb0ELb0ELb1ELb0ELb1ELb0ELb0EEENS1_21CollectiveEpilogueFwdINS6_IJSA_NS7_ILi256EEESB_EEES9_SE_SG_Li256ELb0ELb1ELb0ELb0EEENS1_29StaticPersistentTileSchedulerILb0EEEEEEEEEvNT_6ParamsE)
	.align		4
        /*000c*/ 	.word	index@(__assertfail)
	.align		4
        /*0010*/ 	.word	index@(_ZN7cutlass13device_kernelIN5flash11enable_sm90INS1_16FlashAttnFwdSm90INS1_25CollectiveMainloopFwdSm90ILi2EN4cute5tupleIJNS5_1CILi1EEES8_S8_EEENS6_IJNS7_ILi128EEENS7_ILi96EEENS7_ILi64EEEEEELi256ENS_6half_tEfNS_4arch4Sm90ELb0ELb0ELb0ELb0ELb1ELb0ELb1ELb1ELb0ELb1ELb0ELb0EEENS1_21CollectiveEpilogueFwdINS6_IJSA_NS7_ILi256EEESB_EEES9_SE_SG_Li256ELb0ELb1ELb0ELb0EEENS1_29StaticPersistentTileSchedulerILb0EEEEEEEEEvNT_6ParamsE)
	.align		4
        /*0014*/ 	.word	index@(__assertfail)
	.align		4
        /*0018*/ 	.word	index@(_ZN7cutlass13device_kernelIN5flash11enable_sm90INS1_16FlashAttnFwdSm90INS1_25CollectiveMainloopFwdSm90ILi2EN4cute5tupleIJNS5_1CILi1EEES8_S8_EEENS6_IJNS7_ILi128EEENS7_ILi96EEENS7_ILi64EEEEEELi256ENS_6half_tEfNS_4arch4Sm90ELb0ELb0ELb0ELb1ELb1ELb0ELb0ELb1ELb0ELb1ELb0ELb0EEENS1_21CollectiveEpilogueFwdINS6_IJSA_NS7_ILi256EEESB_EEES9_SE_SG_Li256ELb1ELb1ELb0ELb0EEENS1_36VarlenDynamicPersistentTileSchedulerILi128ELi96ELi256ELi128ELb0ELb1ELb1ELb0ELb1ELb1EEEEEEEEEvNT_6ParamsE)
	.align		4
        /*001c*/ 	.word	index@(__assertfail)
	.align		4
        /*0020*/ 	.word	index@(_ZN7cutlass13device_kernelIN5flash11enable_sm90INS1_16FlashAttnFwdSm90INS1_25CollectiveMainloopFwdSm90ILi2EN4cute5tupleIJNS5_1CILi1EEES8_S8_EEENS6_IJNS7_ILi128EEENS7_ILi96EEENS7_ILi64EEEEEELi256ENS_6half_tEfNS_4arch4Sm90ELb0ELb0ELb0ELb1ELb1ELb1ELb0ELb1ELb0ELb1ELb0ELb0EEENS1_21CollectiveEpilogueFwdINS6_IJSA_NS7_ILi256EEESB_EEES9_SE_SG_Li256ELb1ELb1ELb0ELb0EEENS1_36VarlenDynamicPersistentTileSchedulerILi128ELi96ELi256ELi128ELb0ELb1ELb1ELb0ELb1ELb1EEEEEEEEEvNT_6ParamsE)
	.align		4
        /*0024*/ 	.word	index@(__assertfail)
	.align		4
        /*0028*/ 	.word	index@(_ZN7cutlass13device_kernelIN5flash11enable_sm90INS1_16FlashAttnFwdSm90INS1_25CollectiveMainloopFwdSm90ILi2EN4cute5tupleIJNS5_1CILi1EEES8_S8_EEENS6_IJNS7_ILi128EEENS7_ILi96EEENS7_ILi64EEEEEELi256ENS_6half_tEfNS_4arch4Sm90ELb0ELb0ELb0ELb1ELb1ELb0ELb1ELb1ELb0ELb1ELb0ELb0EEENS1_21CollectiveEpilogueFwdINS6_IJSA_NS7_ILi256EEESB_EEES9_SE_SG_Li256ELb1ELb1ELb0ELb0EEENS1_36VarlenDynamicPersistentTileSchedulerILi128ELi96ELi256ELi128ELb0ELb1ELb1ELb0ELb1ELb1EEEEEEEEEvNT_6ParamsE)
	.align		4
        /*002c*/ 	.word	index@(__assertfail)
	.align		4
        /*0030*/ 	.word	index@(_ZN7cutlass13device_kernelIN5flash11enable_sm90INS1_16FlashAttnFwdSm90INS1_25CollectiveMainloopFwdSm90ILi2EN4cute5tupleIJNS5_1CILi1EEES8_S8_EEENS6_IJNS7_ILi128EEENS7_ILi96EEENS7_ILi64EEEEEELi256ENS_6half_tEfNS_4arch4Sm90ELb0ELb0ELb0ELb1ELb1ELb1ELb1ELb1ELb0ELb1ELb0ELb0EEENS1_21CollectiveEpilogueFwdINS6_IJSA_NS7_ILi256EEESB_EEES9_SE_SG_Li256ELb1ELb1ELb0ELb0EEENS1_36VarlenDynamicPersistentTileSchedulerILi128ELi96ELi256ELi128ELb0ELb1ELb1ELb0ELb1ELb1EEEEEEEEEvNT_6ParamsE)
	.align		4
        /*0034*/ 	.word	index@(__assertfail)
	.align		4
        /*0038*/ 	.word	index@(_ZN7cutlass13device_kernelIN5flash11enable_sm90INS1_16FlashAttnFwdSm90INS1_25CollectiveMainloopFwdSm90ILi2EN4cute5tupleIJNS5_1CILi1EEES8_S8_EEENS6_IJNS7_ILi128EEENS7_ILi96EEENS7_ILi64EEEEEELi256ENS_6half_tEfNS_4arch4Sm90ELb0ELb1ELb0ELb0ELb1ELb0ELb0ELb1ELb0ELb1ELb0ELb0EEENS1_21CollectiveEpilogueFwdINS6_IJSA_NS7_ILi256EEESB_EEES9_SE_SG_Li256ELb0ELb1ELb0ELb0EEENS1_30DynamicPersistentTileSchedulerILi256ELi128ELb0ELb1ELb1EEEEEEEEEvNT_6ParamsE)
	.align		4
        /*003c*/ 	.word	index@(__assertfail)
	.align		4
        /*0040*/ 	.word	index@(_ZN7cutlass13device_kernelIN5flash11enable_sm90INS1_16FlashAttnFwdSm90INS1_25CollectiveMainloopFwdSm90ILi2EN4cute5tupleIJNS5_1CILi1EEES8_S8_EEENS6_IJNS7_ILi128EEENS7_ILi96EEENS7_ILi64EEEEEELi256ENS_6half_tEfNS_4arch4Sm90ELb0ELb1ELb0ELb0ELb1ELb0ELb1ELb1ELb0ELb1ELb0ELb0EEENS1_21CollectiveEpilogueFwdINS6_IJSA_NS7_ILi256EEESB_EEES9_SE_SG_Li256ELb0ELb1ELb0ELb0EEENS1_30DynamicPersistentTileSchedulerILi256ELi128ELb0ELb1ELb1EEEEEEEEEvNT_6ParamsE)
	.align		4
        /*0044*/ 	.word	index@(__assertfail)
	.align		4
        /*0048*/ 	.word	index@(_ZN7cutlass13device_kernelIN5flash11enable_sm90INS1_16FlashAttnFwdSm90INS1_25CollectiveMainloopFwdSm90ILi2EN4cute5tupleIJNS5_1CILi1EEES8_S8_EEENS6_IJNS7_ILi128EEENS7_ILi96EEENS7_ILi64EEEEEELi256ENS_6half_tEfNS_4arch4Sm90ELb0ELb1ELb0ELb1ELb1ELb0ELb0ELb1ELb0ELb1ELb0ELb0EEENS1_21CollectiveEpilogueFwdINS6_IJSA_NS7_ILi256EEESB_EEES9_SE_SG_Li256ELb1ELb1ELb0ELb0EEENS1_36VarlenDynamicPersistentTileSchedulerILi128ELi96ELi256ELi128ELb0ELb1ELb1ELb1ELb0ELb1EEEEEEEEEvNT_6ParamsE)
	.align		4
        /*004c*/ 	.word	index@(__assertfail)
	.align		4
        /*0050*/ 	.word	index@(_ZN7cutlass13device_kernelIN5flash11enable_sm90INS1_16FlashAttnFwdSm90INS1_25CollectiveMainloopFwdSm90ILi2EN4cute5tupleIJNS5_1CILi1EEES8_S8_EEENS6_IJNS7_ILi128EEENS7_ILi96EEENS7_ILi64EEEEEELi256ENS_6half_tEfNS_4arch4Sm90ELb0ELb1ELb0ELb1ELb1ELb1ELb0ELb1ELb0ELb1ELb0ELb0EEENS1_21CollectiveEpilogueFwdINS6_IJSA_NS7_ILi256EEESB_EEES9_SE_SG_Li256ELb1ELb1ELb0ELb0EEENS1_36VarlenDynamicPersistentTileSchedulerILi128ELi96ELi256ELi128ELb0ELb1ELb1ELb1ELb0ELb1EEEEEEEEEvNT_6ParamsE)
	.align		4
        /*0054*/ 	.word	index@(__assertfail)
	.align		4
        /*0058*/ 	.word	index@(_ZN7cutlass13device_kernelIN5flash11enable_sm90INS1_16FlashAttnFwdSm90INS1_25CollectiveMainloopFwdSm90ILi2EN4cute5tupleIJNS5_1CILi1EEES8_S8_EEENS6_IJNS7_ILi128EEENS7_ILi96EEENS7_ILi64EEEEEELi256ENS_6half_tEfNS_4arch4Sm90ELb0ELb1ELb0ELb1ELb1ELb0ELb1ELb1ELb0ELb1ELb0ELb0EEENS1_21CollectiveEpilogueFwdINS6_IJSA_NS7_ILi256EEESB_EEES9_SE_SG_Li256ELb1ELb1ELb0ELb0EEENS1_36VarlenDynamicPersistentTileSchedulerILi128ELi96ELi256ELi128ELb0ELb1ELb1ELb1ELb0ELb1EEEEEEEEEvNT_6ParamsE)
	.align		4
        /*005c*/ 	.word	index@(__assertfail)
	.align		4
        /*0060*/ 	.word	index@(_ZN7cutlass13device_kernelIN5flash11enable_sm90INS1_16FlashAttnFwdSm90INS1_25CollectiveMainloopFwdSm90ILi2EN4cute5tupleIJNS5_1CILi1EEES8_S8_EEENS6_IJNS7_ILi128EEENS7_ILi96EEENS7_ILi64EEEEEELi256ENS_6half_tEfNS_4arch4Sm90ELb0ELb1ELb0ELb1ELb1ELb1ELb1ELb1ELb0ELb1ELb0ELb0EEENS1_21CollectiveEpilogueFwdINS6_IJSA_NS7_ILi256EEESB_EEES9_SE_SG_Li256ELb1ELb1ELb0ELb0EEENS1_36VarlenDynamicPersistentTileSchedulerILi128ELi96ELi256ELi128ELb0ELb1ELb1ELb1ELb0ELb1EEEEEEEEEvNT_6ParamsE)
	.align		4
        /*0064*/ 	.word	index@(__assertfail)
	.align		4
        /*0068*/ 	.word	index@(_ZN7cutlass13device_kernelIN5flash11enable_sm90INS1_16FlashAttnFwdSm90INS1_25CollectiveMainloopFwdSm90ILi2EN4cute5tupleIJNS5_1CILi1EEES8_S8_EEENS6_IJNS7_ILi128EEENS7_ILi96EEENS7_ILi64EEEEEELi256ENS_6half_tEfNS_4arch4Sm90ELb1ELb0ELb0ELb0ELb1ELb0ELb0ELb1ELb0ELb1ELb0ELb0EEENS1_21CollectiveEpilogueFwdINS6_IJSA_NS7_ILi256EEESB_EEES9_SE_SG_Li256ELb0ELb1ELb0ELb0EEENS1_30DynamicPersistentTileSchedulerILi256ELi128ELb0ELb1ELb1EEEEEEEEEvNT_6ParamsE)
	.align		4
        /*006c*/ 	.word	index@(__assertfail)
	.align		4
        /*0070*/ 	.word	index@(_ZN7cutlass13device_kernelIN5flash11enable_sm90INS1_16FlashAttnFwdSm90INS1_25CollectiveMainloopFwdSm90ILi2EN4cute5tupleIJNS5_1CILi1EEES8_S8_EEENS6_IJNS7_ILi128EEENS7_ILi96EEENS7_ILi64EEEEEELi256ENS_6half_tEfNS_4arch4Sm90ELb1ELb0ELb0ELb0ELb1ELb0ELb1ELb1ELb0ELb1ELb0ELb0EEENS1_21CollectiveEpilogueFwdINS6_IJSA_NS7_ILi256EEESB_EEES9_SE_SG_Li256ELb0ELb1ELb0ELb0EEENS1_30DynamicPersistentTileSchedulerILi256ELi128ELb0ELb1ELb1EEEEEEEEEvNT_6ParamsE)
	.align		4
        /*0074*/ 	.word	index@(__assertfail)
	.align		4
        /*0078*/ 	.word	index@(_ZN7cutlass13device_kernelIN5flash11enable_sm90INS1_16FlashAttnFwdSm90INS1_25CollectiveMainloopFwdSm90ILi2EN4cute5tupleIJNS5_1CILi1EEES8_S8_EEENS6_IJNS7_ILi128EEENS7_ILi96EEENS7_ILi64EEEEEELi256ENS_6half_tEfNS_4arch4Sm90ELb1ELb0ELb0ELb1ELb1ELb0ELb0ELb1ELb0ELb1ELb0ELb0EEENS1_21CollectiveEpilogueFwdINS6_IJSA_NS7_ILi256EEESB_EEES9_SE_SG_Li256ELb1ELb1ELb0ELb0EEENS1_36VarlenDynamicPersistentTileSchedulerILi128ELi96ELi256ELi128ELb0ELb1ELb1ELb1ELb1ELb1EEEEEEEEEvNT_6ParamsE)
	.align		4
        /*007c*/ 	.word	index@(__assertfail)
	.align		4
        /*0080*/ 	.word	index@(_ZN7cutlass13device_kernelIN5flash11enable_sm90INS1_16FlashAttnFwdSm90INS1_25CollectiveMainloopFwdSm90ILi2EN4cute5tupleIJNS5_1CILi1EEES8_S8_EEENS6_IJNS7_ILi128EEENS7_ILi96EEENS7_ILi64EEEEEELi256ENS_6half_tEfNS_4arch4Sm90ELb1ELb0ELb0ELb1ELb1ELb1ELb0ELb1ELb0ELb1ELb0ELb0EEENS1_21CollectiveEpilogueFwdINS6_IJSA_NS7_ILi256EEESB_EEES9_SE_SG_Li256ELb1ELb1ELb0ELb0EEENS1_36VarlenDynamicPersistentTileSchedulerILi128ELi96ELi256ELi128ELb0ELb1ELb1ELb1ELb1ELb1EEEEEEEEEvNT_6ParamsE)
	.align		4
        /*0084*/ 	.word	index@(__assertfail)
	.align		4
        /*0088*/ 	.word	index@(_ZN7cutlass13device_kernelIN5flash11enable_sm90INS1_16FlashAttnFwdSm90INS1_25CollectiveMainloopFwdSm90ILi2EN4cute5tupleIJNS5_1CILi1EEES8_S8_EEENS6_IJNS7_ILi128EEENS7_ILi96EEENS7_ILi64EEEEEELi256ENS_6half_tEfNS_4arch4Sm90ELb1ELb0ELb0ELb1ELb1ELb0ELb1ELb1ELb0ELb1ELb0ELb0EEENS1_21CollectiveEpilogueFwdINS6_IJSA_NS7_ILi256EEESB_EEES9_SE_SG_Li256ELb1ELb1ELb0ELb0EEENS1_36VarlenDynamicPersistentTileSchedulerILi128ELi96ELi256ELi128ELb0ELb1ELb1ELb1ELb1ELb1EEEEEEEEEvNT_6ParamsE)
	.align		4
        /*008c*/ 	.word	index@(__assertfail)
	.align		4
        /*0090*/ 	.word	index@(_ZN7cutlass13device_kernelIN5flash11enable_sm90INS1_16FlashAttnFwdSm90INS1_25CollectiveMainloopFwdSm90ILi2EN4cute5tupleIJNS5_1CILi1EEES8_S8_EEENS6_IJNS7_ILi128EEENS7_ILi96EEENS7_ILi64EEEEEELi256ENS_6half_tEfNS_4arch4Sm90ELb1ELb0ELb0ELb1ELb1ELb1ELb1ELb1ELb0ELb1ELb0ELb0EEENS1_21CollectiveEpilogueFwdINS6_IJSA_NS7_ILi256EEESB_EEES9_SE_SG_Li256ELb1ELb1ELb0ELb0EEENS1_36VarlenDynamicPersistentTileSchedulerILi128ELi96ELi256ELi128ELb0ELb1ELb1ELb1ELb1ELb1EEEEEEEEEvNT_6ParamsE)
	.align		4
        /*0094*/ 	.word	index@(__assertfail)
	.align		4
        /*0098*/ 	.word	0x00000000
	.align		4
        /*009c*/ 	.word	0xfffffffe
	.align		4
        /*00a0*/ 	.word	0x00000000
	.align		4
        /*00a4*/ 	.word	0xfffffffd
	.align		4
        /*00a8*/ 	.word	0x00000000
	.align		4
        /*00ac*/ 	.word	0xfffffffc


//--------------------- .nv.constant4             --------------------------
	.section	.nv.constant4,"a",@progbits
	.align	8
	.align		8
.nv.constant4:
        /*0000*/ 	.dword	__assertfail
	.align		8
        /*0008*/ 	.dword	__unnamed_1
	.align		8
        /*0010*/ 	.dword	__unnamed_2
	.align		8
        /*0018*/ 	.dword	__unnamed_3
	.align		8
        /*0020*/ 	.dword	__unnamed_4
	.align		8
        /*0028*/ 	.dword	__unnamed_5
	.align		8
        /*0030*/ 	.dword	__unnamed_6
	.align		8
        /*0038*/ 	.dword	__unnamed_7
	.align		8
        /*0040*/ 	.dword	_ZN75_INTERNAL_f9ca7171_39_flash_fwd_hdim64_256_fp16_paged_sm90_cu_ceb34e2a_36584cuda3std3__45__cpo5beginE
	.align		8
        /*0048*/ 	.dword	_ZN75_INTERNAL_f9ca7171_39_flash_fwd_hdim64_256_fp16_paged_sm90_cu_ceb34e2a_36584cuda3std3__45__cpo3endE
	.align		8
        /*0050*/ 	.dword	_ZN75_INTERNAL_f9ca7171_39_flash_fwd_hdim64_256_fp16_paged_sm90_cu_ceb34e2a_36584cuda3std3__45__cpo6cbeginE
	.align		8
        /*0058*/ 	.dword	_ZN75_INTERNAL_f9ca7171_39_flash_fwd_hdim64_256_fp16_paged_sm90_cu_ceb34e2a_36584cuda3std3__45__cpo4cendE
	.align		8
        /*0060*/ 	.dword	_ZN75_INTERNAL_f9ca7171_39_flash_fwd_hdim64_256_fp16_paged_sm90_cu_ceb34e2a_36584cuda3std3__477_GLOBAL__N__f9ca7171_39_flash_fwd_hdim64_256_fp16_paged_sm90_cu_ceb34e2a_36586ignoreE
	.align		8
        /*0068*/ 	.dword	_ZN75_INTERNAL_f9ca7171_39_flash_fwd_hdim64_256_fp16_paged_sm90_cu_ceb34e2a_36584cuda3std3__419piecewise_constructE
	.align		8
        /*0070*/ 	.dword	_ZN75_INTERNAL_f9ca7171_39_flash_fwd_hdim64_256_fp16_paged_sm90_cu_ceb34e2a_36584cuda3std3__48in_placeE
	.align		8
        /*0078*/ 	.dword	_ZN75_INTERNAL_f9ca7171_39_flash_fwd_hdim64_256_fp16_paged_sm90_cu_ceb34e2a_36584cuda3std6ranges3__45__cpo4swapE
	.align		8
        /*0080*/ 	.dword	_ZN75_INTERNAL_f9ca7171_39_flash_fwd_hdim64_256_fp16_paged_sm90_cu_ceb34e2a_36584cuda3std6ranges3__45__cpo9iter_moveE
	.align		8
        /*0088*/ 	.dword	_ZN75_INTERNAL_f9ca7171_39_flash_fwd_hdim64_256_fp16_paged_sm90_cu_ceb34e2a_36584cute7productE
	.align		8
        /*0090*/ 	.dword	_ZN75_INTERNAL_f9ca7171_39_flash_fwd_hdim64_256_fp16_paged_sm90_cu_ceb34e2a_36584cute1_E
	.align		8
        /*0098*/ 	.dword	$str$23
	.align		8
        /*00a0*/ 	.dword	$str$24


//--------------------- .text._ZN7cutlass13device_kernelIN5flash11enable_sm90INS1_16FlashAttnFwdSm90INS1_25CollectiveMainloopFwdSm90ILi2EN4cute5tupleIJNS5_1CILi1EEES8_S8_EEENS6_IJNS7_ILi128EEENS7_ILi96EEENS7_ILi64EEEEEELi256ENS_6half_tEfNS_4arch4Sm90ELb0ELb0ELb0ELb0ELb1ELb0ELb0ELb1ELb0ELb1ELb0ELb0EEENS1_21CollectiveEpilogueFwdINS6_IJSA_NS7_ILi256EEESB_EEES9_SE_SG_Li256ELb0ELb1ELb0ELb0EEENS1_29StaticPersistentTileSchedulerILb0EEEEEEEEEvNT_6ParamsE --------------------------
	.section	.text._ZN7cutlass13device_kernelIN5flash11enable_sm90INS1_16FlashAttnFwdSm90INS1_25CollectiveMainloopFwdSm90ILi2EN4cute5tupleIJNS5_1CILi1EEES8_S8_EEENS6_IJNS7_ILi128EEENS7_ILi96EEENS7_ILi64EEEEEELi256ENS_6half_tEfNS_4arch4Sm90ELb0ELb0ELb0ELb0ELb1ELb0ELb0ELb1ELb0ELb1ELb0ELb0EEENS1_21CollectiveEpilogueFwdINS6_IJSA_NS7_ILi256EEESB_EEES9_SE_SG_Li256ELb0ELb1ELb0ELb0EEENS1_29StaticPersistentTileSchedulerILb0EEEEEEEEEvNT_6ParamsE,"ax",@progbits
	.align	128
.text._ZN7cutlass13device_kernelIN5flash11enable_sm90INS1_16FlashAttnFwdSm90INS1_25CollectiveMainloopFwdSm90ILi2EN4cute5tupleIJNS5_1CILi1EEES8_S8_EEENS6_IJNS7_ILi128EEENS7_ILi96EEENS7_ILi64EEEEEELi256ENS_6half_tEfNS_4arch4Sm90ELb0ELb0ELb0ELb0ELb1ELb0ELb0ELb1ELb0ELb1ELb0ELb0EEENS1_21CollectiveEpilogueFwdINS6_IJSA_NS7_ILi256EEESB_EEES9_SE_SG_Li256ELb0ELb1ELb0ELb0EEENS1_29StaticPersistentTileSchedulerILb0EEEEEEEEEvNT_6ParamsE:
        .type           _ZN7cutlass13device_kernelIN5flash11enable_sm90INS1_16FlashAttnFwdSm90INS1_25CollectiveMainloopFwdSm90ILi2EN4cute5tupleIJNS5_1CILi1EEES8_S8_EEENS6_IJNS7_ILi128EEENS7_ILi96EEENS7_ILi64EEEEEELi256ENS_6half_tEfNS_4arch4Sm90ELb0ELb0ELb0ELb0ELb1ELb0ELb0ELb1ELb0ELb1ELb0ELb0EEENS1_21CollectiveEpilogueFwdINS6_IJSA_NS7_ILi256EEESB_EEES9_SE_SG_Li256ELb0ELb1ELb0ELb0EEENS1_29StaticPersistentTileSchedulerILb0EEEEEEEEEvNT_6ParamsE,@function
        .size           _ZN7cutlass13device_kernelIN5flash11enable_sm90INS1_16FlashAttnFwdSm90INS1_25CollectiveMainloopFwdSm90ILi2EN4cute5tupleIJNS5_1CILi1EEES8_S8_EEENS6_IJNS7_ILi128EEENS7_ILi96EEENS7_ILi64EEEEEELi256ENS_6half_tEfNS_4arch4Sm90ELb0ELb0ELb0ELb0ELb1ELb0ELb0ELb1ELb0ELb1ELb0ELb0EEENS1_21CollectiveEpilogueFwdINS6_IJSA_NS7_ILi256EEESB_EEES9_SE_SG_Li256ELb0ELb1ELb0ELb0EEENS1_29StaticPersistentTileSchedulerILb0EEEEEEEEEvNT_6ParamsE,(.L_x_6448 - _ZN7cutlass13device_kernelIN5flash11enable_sm90INS1_16FlashAttnFwdSm90INS1_25CollectiveMainloopFwdSm90ILi2EN4cute5tupleIJNS5_1CILi1EEES8_S8_EEENS6_IJNS7_ILi128EEENS7_ILi96EEENS7_ILi64EEEEEELi256ENS_6half_tEfNS_4arch4Sm90ELb0ELb0ELb0ELb0ELb1ELb0ELb0ELb1ELb0ELb1ELb0ELb0EEENS1_21CollectiveEpilogueFwdINS6_IJSA_NS7_ILi256EEESB_EEES9_SE_SG_Li256ELb0ELb1ELb0ELb0EEENS1_29StaticPersistentTileSchedulerILb0EEEEEEEEEvNT_6ParamsE)
        .other          _ZN7cutlass13device_kernelIN5flash11enable_sm90INS1_16FlashAttnFwdSm90INS1_25CollectiveMainloopFwdSm90ILi2EN4cute5tupleIJNS5_1CILi1EEES8_S8_EEENS6_IJNS7_ILi128EEENS7_ILi96EEENS7_ILi64EEEEEELi256ENS_6half_tEfNS_4arch4Sm90ELb0ELb0ELb0ELb0ELb1ELb0ELb0ELb1ELb0ELb1ELb0ELb0EEENS1_21CollectiveEpilogueFwdINS6_IJSA_NS7_ILi256EEESB_EEES9_SE_SG_Li256ELb0ELb1ELb0ELb0EEENS1_29StaticPersistentTileSchedulerILb0EEEEEEEEEvNT_6ParamsE,@"STO_CUDA_ENTRY STV_DEFAULT"
_ZN7cutlass13device_kernelIN5flash11enable_sm90INS1_16FlashAttnFwdSm90INS1_25CollectiveMainloopFwdSm90ILi2EN4cute5tupleIJNS5_1CILi1EEES8_S8_EEENS6_IJNS7_ILi128EEENS7_ILi96EEENS7_ILi64EEEEEELi256ENS_6half_tEfNS_4arch4Sm90ELb0ELb0ELb0ELb0ELb1ELb0ELb0ELb1ELb0ELb1ELb0ELb0EEENS1_21CollectiveEpilogueFwdINS6_IJSA_NS7_ILi256EEESB_EEES9_SE_SG_Li256ELb0ELb1ELb0ELb0EEENS1_29StaticPersistentTileSchedulerILb0EEEEEEEEEvNT_6ParamsE:
[----:B------:R-:W0:Y:S02]  /*0000*/  LDC R1, c[0x0][0x28] ;  /* 0x00000a00ff017b82 */ /* 0x000e240000000800 */
[----:B0-----:R-:W-:Y:S01]  /*0010*/  VIADD R1, R1, 0xffffffe0 ;  /* 0xffffffe001017836 */ /* 0x001fe20000000000 */
[----:B------:R-:W0:Y:S01]  /*0020*/  S2R R19, SR_TID.X ;  /* 0x0000000000137919 */ /* 0x000e220000002100 */
[----:B------:R-:W-:Y:S01]  /*0030*/  ELECT P0, URZ, PT ;  /* 0x00000000003f782f */ /* 0x000fe20003800000 */
[----:B------:R-:W-:Y:S01]  /*0040*/  UMOV UR4, 0x80 ;  /* 0x0000008000047882 */ /* 0x000fe20000000000 */
[----:B------:R-:W-:Y:S01]  /*0050*/  UMOV UR7, 0x100 ;  /* 0x0000010000077882 */ /* 0x000fe20000000000 */
[--C-:B0-----:R-:W-:Y:S02]  /*0060*/  SHF.R.U32.HI R0, RZ, 0x5, R19.reuse ;  /* 0x00000005ff007819 */ /* 0x101fe40000011613 */
[----:B------:R-:W-:-:S03]  /*0070*/  SHF.R.U32.HI R3, RZ, 0x7, R19 ;  /* 0x00000007ff037819 */ /* 0x000fc60000011613 */
[----:B------:R-:W0:Y:S04]  /*0080*/  SHFL.IDX PT, R2, R0, RZ, 0x1f ;  /* 0x00001fff00027589 */ /* 0x000e2800000e0000 */
[----:B------:R-:W1:Y:S01]  /*0090*/  SHFL.IDX PT, R3, R3, RZ, 0x1f ;  /* 0x00001fff03037589 */ /* 0x000e6200000e0000 */
[C---:B0-----:R-:W-:Y:S02]  /*00a0*/  ISETP.NE.OR P0, PT, R2.reuse, RZ, !P0 ;  /* 0x000000ff0200720c */ /* 0x041fe40004705670 */
[----:B------:R-:W-:-:S11]  /*00b0*/  ISETP.NE.AND P1, PT, R2, RZ, PT ;  /* 0x000000ff0200720c */ /* 0x000fd60003f25270 */
[----:B------:R-:W-:Y:S01]  /*00c0*/  VOTEU.ALL UP0, P0 ;  /* 0x00000000003f7886 */ /* 0x000fe20000000000 */
[----:B------:R-:W-:-:S04]  /*00d0*/  VOTEU.ALL UP1, P0 ;  /* 0x00000000003f7886 */ /* 0x000fc80000020000 */
[----:B------:R-:W0:Y:S01]  /*00e0*/  @!UP0 S2UR UR8, SR_CgaCtaId ;  /* 0x00000000000889c3 */ /* 0x000e220000008800 */
[----:B------:R-:W-:Y:S01]  /*00f0*/  @!UP0 UMOV UR6, 0x400 ;  /* 0x0000040000068882 */ /* 0x000fe20000000000 */
[----:B------:R-:W-:-:S04]  /*0100*/  @!UP0 UIADD3 UR4, -UR4, 0x100000, URZ ;  /* 0x0010000004048890 */ /* 0x000fc8000fffe13f */
[----:B------:R-:W-:Y:S02]  /*0110*/  @!UP0 USHF.L.U32 UR5, UR4, 0xb, URZ ;  /* 0x0000000b04058899 */ /* 0x000fe4000800063f */
[----:B------:R-:W-:Y:S02]  /*0120*/  @!UP0 USHF.L.U32 UR4, UR4, 0x1, URZ ;  /* 0x0000000104048899 */ /* 0x000fe4000800063f */
[----:B0-----:R-:W-:Y:S02]  /*0130*/  @!UP0 ULEA UR8, UR8, UR6, 0x18 ;  /* 0x0000000608088291 */ /* 0x001fe4000f8ec03f */
[----:B------:R-:W-:-:S04]  /*0140*/  @!UP0 UIADD3 UR6, -UR7, 0x100000, URZ ;  /* 0x0010000007068890 */ /* 0x000fc8000fffe13f */
[----:B------:R-:W-:Y:S02]  /*0150*/  @!UP0 USHF.L.U32 UR7, UR6, 0xb, URZ ;  /* 0x0000000b06078899 */ /* 0x000fe4000800063f */
[----:B------:R-:W-:Y:S01]  /*0160*/  @!UP0 USHF.L.U32 UR6, UR6, 0x1, URZ ;  /* 0x0000000106068899 */ /* 0x000fe2000800063f */
[----:B------:R-:W-:-:S05]  /*0170*/  VOTEU.ALL UP0, P0 ;  /* 0x00000000003f7886 */ /* 0x000fca0000000000 */
[----:B------:R0:W2:Y:S06]  /*0180*/  @!UP0 SYNCS.EXCH.64 URZ, [UR8+0x22800], UR4 ;  /* 0x02280004083f85b2 */ /* 0x0000ac0008000100 */
[----:B------:R0:W3:Y:S02]  /*0190*/  @!UP1 SYNCS.EXCH.64 URZ, [UR8+0x22820], UR6 ;  /* 0x02282006083f95b2 */ /* 0x0000e40008000100 */
[----:B01----:R-:W-:Y:S05]  /*01a0*/  @P1 BRA `(.L_x_0) ;  /* 0x0000000000481947 */ /* 0x003fea0003800000 */
[----:B------:R-:W0:Y:S01]  /*01b0*/  S2UR UR5, SR_CgaCtaId ;  /* 0x00000000000579c3 */ /* 0x000e220000008800 */
[----:B------:R-:W-:Y:S01]  /*01c0*/  UMOV UR4, 0x400 ;  /* 0x0000040000047882 */ /* 0x000fe20000000000 */
[----:B------:R-:W-:Y:S01]  /*01d0*/  UMOV UR6, 0x80 ;  /* 0x0000008000067882 */ /* 0x000fe20000000000 */
[----:B------:R-:W-:Y:S01]  /*01e0*/  UMOV UR7, 0x100 ;  /* 0x0000010000077882 */ /* 0x000fe20000000000 */
[----:B------:R-:W-:Y:S01]  /*01f0*/  ELECT P0, URZ, PT ;  /* 0x00000000003f782f */ /* 0x000fe20003800000 */
[----:B0-----:R-:W-:Y:S02]  /*0200*/  ULEA UR8, UR5, UR4, 0x18 ;  /* 0x0000000405087291 */ /* 0x001fe4000f8ec03f */
[----:B------:R-:W-:-:S04]  /*0210*/  UIADD3 UR4, -UR6, 0x100000, URZ ;  /* 0x0010000006047890 */ /* 0x000fc8000fffe13f */
[----:B------:R-:W-:Y:S02]  /*0220*/  USHF.L.U32 UR5, UR4, 0xb, URZ ;  /* 0x0000000b04057899 */ /* 0x000fe4000800063f */
[----:B------:R-:W-:Y:S02]  /*0230*/  USHF.L.U32 UR4, UR4, 0x1, URZ ;  /* 0x0000000104047899 */ /* 0x000fe4000800063f */
[----:B------:R-:W-:-:S04]  /*0240*/  UIADD3 UR6, -UR7, 0x100000, URZ ;  /* 0x0010000007067890 */ /* 0x000fc8000fffe13f */
[----:B------:R-:W-:Y:S02]  /*0250*/  USHF.L.U32 UR7, UR6, 0xb, URZ ;  /* 0x0000000b06077899 */ /* 0x000fe4000800063f */
[----:B------:R-:W-:Y:S01]  /*0260*/  USHF.L.U32 UR6, UR6, 0x1, URZ ;  /* 0x0000000106067899 */ /* 0x000fe2000800063f */
[----:B------:R-:W0:Y:S03]  /*0270*/  FENCE.VIEW.ASYNC.S ;  /* 0x00000000000073c6 */ /* 0x000e260000000000 */
[----:B0-----:R0:W1:Y:S08]  /*0280*/  SYNCS.EXCH.64 URZ, [UR8+0x22830], UR4 ;  /* 0x02283004083f75b2 */ /* 0x0010700008000100 */
[----:B------:R0:W4:Y:S01]  /*0290*/  SYNCS.EXCH.64 URZ, [UR8+0x22840], UR6 ;  /* 0x02284006083f75b2 */ /* 0x0001220008000100 */
[----:B------:R0:W0:Y:S01]  /*02a0*/  SYNCS.EXCH.64 URZ, [UR8+0x22838], UR4 ;  /* 0x02283804083f75b2 */ /* 0x0000220008000100 */
[----:B------:R0:W0:Y:S01]  /*02b0*/  SYNCS.EXCH.64 URZ, [UR8+0x22848], UR6 ;  /* 0x02284806083f75b2 */ /* 0x0000220008000100 */
[----:B------:R-:W-:Y:S01]  /*02c0*/  NOP ;  /* 0x0000000000007918 */ /* 0x000fe20000000000 */
.L_x_0:
[----:B------:R-:W5:Y:S01]  /*02d0*/  SHFL.IDX PT, R2, R0, RZ, 0x1f ;  /* 0x00001fff00027589 */ /* 0x000f6200000e0000 */
[----:B------:R-:W-:Y:S01]  /*02e0*/  NOP ;  /* 0x0000000000007918 */ /* 0x000fe20000000000 */
[----:B-----5:R-:W-:-:S13]  /*02f0*/  ISETP.NE.AND P0, PT, R2, RZ, PT ;  /* 0x000000ff0200720c */ /* 0x020fda0003f05270 */
[----:B------:R-:W-:Y:S05]  /*0300*/  @P0 BRA `(.L_x_1) ;  /* 0x0000000000480947 */ /* 0x000fea0003800000 */
[----:B0-----:R-:W0:Y:S01]  /*0310*/  S2UR UR5, SR_CgaCtaId ;  /* 0x00000000000579c3 */ /* 0x001e220000008800 */
        /* <DEDUP_REMOVED lines=12> */
[----:B0-----:R0:W0:Y:S08]  /*03e0*/  SYNCS.EXCH.64 URZ, [UR8+0x22850], UR4 ;  /* 0x02285004083f75b2 */ /* 0x0010300008000100 */
[----:B------:R0:W0:Y:S01]  /*03f0*/  SYNCS.EXCH.64 URZ, [UR8+0x22860], UR6 ;  /* 0x02286006083f75b2 */ /* 0x0000220008000100 */
[----:B------:R0:W0:Y:S01]  /*0400*/  SYNCS.EXCH.64 URZ, [UR8+0x22858], UR4 ;  /* 0x02285804083f75b2 */ /* 0x0000220008000100 */
[----:B------:R0:W0:Y:S01]  /*0410*/  SYNCS.EXCH.64 URZ, [UR8+0x22868], UR6 ;  /* 0x02286806083f75b2 */ /* 0x0000220008000100 */
[----:B------:R-:W-:Y:S01]  /*0420*/  NOP ;  /* 0x0000000000007918 */ /* 0x000fe20000000000 */
.L_x_1:
[----:B------:R-:W5:Y:S01]  /*0430*/  SHFL.IDX PT, R2, R0, RZ, 0x1f ;  /* 0x00001fff00027589 */ /* 0x000f6200000e0000 */
[----:B------:R-:W-:Y:S01]  /*0440*/  NOP ;  /* 0x0000000000007918 */ /* 0x000fe20000000000 */
[----:B-----5:R-:W-:-:S13]  /*0450*/  ISETP.NE.AND P0, PT, R2, RZ, PT ;  /* 0x000000ff0200720c */ /* 0x020fda0003f05270 */
[----:B------:R-:W-:Y:S05]  /*0460*/  @P0 BRA `(.L_x_2) ;  /* 0x0000000000380947 */ /* 0x000fea0003800000 */
[----:B0-----:R-:W0:Y:S01]  /*0470*/  S2UR UR5, SR_CgaCtaId ;  /* 0x00000000000579c3 */ /* 0x001e220000008800 */
[----:B------:R-:W-:Y:S01]  /*0480*/  UMOV UR4, 0x400 ;  /* 0x0000040000047882 */ /* 0x000fe20000000000 */
[----:B------:R-:W-:Y:S01]  /*0490*/  UMOV UR7, 0x80 ;  /* 0x0000008000077882 */ /* 0x000fe20000000000 */
[----:B------:R-:W-:Y:S01]  /*04a0*/  ELECT P0, URZ, PT ;  /* 0x00000000003f782f */ /* 0x000fe20003800000 */
[----:B0-----:R-:W-:Y:S02]  /*04b0*/  ULEA UR6, UR5, UR4, 0x18 ;  /* 0x0000000405067291 */ /* 0x001fe4000f8ec03f */
[----:B------:R-:W-:-:S04]  /*04c0*/  UIADD3 UR4, -UR7, 0x100000, URZ ;  /* 0x0010000007047890 */ /* 0x000fc8000fffe13f */
[----:B------:R-:W-:Y:S02]  /*04d0*/  USHF.L.U32 UR5, UR4, 0xb, URZ ;  /* 0x0000000b04057899 */ /* 0x000fe4000800063f */
[----:B------:R-:W-:Y:S01]  /*04e0*/  USHF.L.U32 UR4, UR4, 0x1, URZ ;  /* 0x0000000104047899 */ /* 0x000fe2000800063f */
[----:B------:R-:W0:Y:S11]  /*04f0*/  FENCE.VIEW.ASYNC.S ;  /* 0x00000000000073c6 */ /* 0x000e360000000000 */
[----:B0-----:R0:W0:Y:S01]  /*0500*/  SYNCS.EXCH.64 URZ, [UR6+0x22870], UR4 ;  /* 0x02287004063f75b2 */ /* 0x0010220008000100 */
[----:B------:R0:W0:Y:S01]  /*0510*/  SYNCS.EXCH.64 URZ, [UR6+0x22880], UR4 ;  /* 0x02288004063f75b2 */ /* 0x0000220008000100 */
[----:B------:R0:W0:Y:S01]  /*0520*/  SYNCS.EXCH.64 URZ, [UR6+0x22878], UR4 ;  /* 0x02287804063f75b2 */ /* 0x0000220008000100 */
[----:B------:R0:W0:Y:S01]  /*0530*/  SYNCS.EXCH.64 URZ, [UR6+0x22888], UR4 ;  /* 0x02288804063f75b2 */ /* 0x0000220008000100 */
[----:B------:R-:W-:Y:S01]  /*0540*/  NOP ;  /* 0x0000000000007918 */ /* 0x000fe20000000000 */
.L_x_2:
        /* <DEDUP_REMOVED lines=22> */
.L_x_3:
[----:B------:R-:W5:Y:S01]  /*06b0*/  SHFL.IDX PT, R2, R0, RZ, 0x1f ;  /* 0x00001fff00027589 */ /* 0x000f6200000e0000 */
[----:B------:R-:W-:Y:S01]  /*06c0*/  R2UR UR9, R3 ;  /* 0x00000000030972ca */ /* 0x000fe200000e0000 */
        /* <DEDUP_REMOVED lines=21> */
.L_x_4:
[----:B------:R-:W-:Y:S01]  /*0820*/  UISETP.NE.AND UP0, UPT, UR9, URZ, UPT ;  /* 0x0000003f0900728c */ /* 0x000fe2000bf05270 */
[----:B------:R-:W-:Y:S01]  /*0830*/  NOP ;  /* 0x0000000000007918 */ /* 0x000fe20000000000 */
[----:B------:R-:W-:Y:S01]  /*0840*/  UMOV UR38, 0x1 ;  /* 0x0000000100267882 */ /* 0x000fe20000000000 */
[----:B------:R-:W-:Y:S01]  /*0850*/  ULDC.64 UR48, c[0x0][0x208] ;  /* 0x0000820000307ab9 */ /* 0x000fe20000000a00 */
[----:B------:R-:W-:Y:S01]  /*0860*/  USEL UR38, UR38, 0x2, !UP0 ;  /* 0x0000000226267887 */ /* 0x000fe2000c000000 */
[----:B01234-:R-:W-:Y:S01]  /*0870*/  BAR.SYNC.DEFER_BLOCKING 0x0 ;  /* 0x0000000000007b1d */ /* 0x01ffe20000010000 */
[----:B------:R-:W-:-:S13]  /*0880*/  PLOP3.LUT P0, PT, PT, PT, UP0, 0x80, 0x0 ;  /* 0x000000000000781c */ /* 0x000fda0003f0f008 */
[----:B------:R-:W-:Y:S05]  /*0890*/  @!P0 BRA `(.L_x_5) ;  /* 0x0000006800008947 */ /* 0x000fea0003800000 */
.L_x_6:
[----:B------:R-:W-:-:S08]  /*08a0*/  NOP ;  /* 0x0000000000007918 */ /* 0x000fd00000000000 */
[----:B------:R-:W0:Y:S02]  /*08b0*/  USETMAXREG.TRY_ALLOC.CTAPOOL UP0, 0xe8 ;  /* 0x000000e8000079c8 */ /* 0x000e240008000600 */
[----:B0-----:R-:W-:-:S13]  /*08c0*/  PLOP3.LUT P0, PT, PT, PT, UP0, 0x80, 0x0 ;  /* 0x000000000000781c */ /* 0x001fda0003f0f008 */
[----:B------:R-:W-:Y:S05]  /*08d0*/  @!P0 BRA `(.L_x_6) ;  /* 0xfffffffc00f08947 */ /* 0x000fea000383ffff */
[----:B------:R-:W-:Y:S01]  /*08e0*/  SHF.R.U32.HI R0, RZ, 0x7, R19 ;  /* 0x00000007ff007819 */ /* 0x000fe20000011613 */
[----:B------:R-:W0:Y:S08]  /*08f0*/  S2UR UR45, SR_CTAID.X ;  /* 0x00000000002d79c3 */ /* 0x000e300000002500 */
[----:B------:R-:W-:Y:S06]  /*0900*/  BAR.ARV 0x8, 0x180 ;  /* 0x0206000000007b1d */ /* 0x000fec0000002000 */
[----:B------:R-:W-:-:S02]  /*0910*/  ISETP.NE.AND P0, PT, R0, 0x1, PT ;  /* 0x000000010000780c */ /* 0x000fc40003f05270 */
[----:B------:R-:W0:Y:S11]  /*0920*/  LDC R0, c[0x0][0xc34] ;  /* 0x00030d00ff007b82 */ /* 0x000e360000000800 */
[----:B------:R-:W-:Y:S06]  /*0930*/  @!P0 BAR.ARV 0x9, 0x100 ;  /* 0x0244000000008b1d */ /* 0x000fec0000002000 */
[----:B0-----:R-:W-:-:S13]  /*0940*/  ISETP.LE.AND P0, PT, R0, UR45, PT ;  /* 0x0000002d00007c0c */ /* 0x001fda000bf03270 */
[----:B------:R-:W-:Y:S05]  /*0950*/  @P0 EXIT ;  /* 0x000000000000094d */ /* 0x000fea0003800000 */
[----:B------:R-:W-:Y:S01]  /*0960*/  VIADD R19, R19, 0xffffff80 ;  /* 0xffffff8013137836 */ /* 0x000fe20000000000 */
[----:B------:R-:W-:Y:S01]  /*0970*/  ULOP3.LUT UR47, UR38, 0x1, URZ, 0xfc, !UPT ;  /* 0x00000001262f7892 */ /* 0x000fe2000f8efc3f */
[----:B------:R-:W-:Y:S01]  /*0980*/  UMOV UR46, URZ ;  /* 0x0000003f002e7c82 */ /* 0x000fe20008000000 */
[----:B------:R-:W-:Y:S02]  /*0990*/  UMOV UR36, URZ ;  /* 0x0000003f00247c82 */ /* 0x000fe40008000000 */
[----:B------:R-:W-:Y:S01]  /*09a0*/  SHF.R.S32.HI R0, RZ, 0x1f, R19 ;  /* 0x0000001fff007819 */ /* 0x000fe20000011413 */
[----:B------:R-:W-:-:S03]  /*09b0*/  UMOV UR37, URZ ;  /* 0x0000003f00257c82 */ /* 0x000fc60008000000 */
[CC--:B------:R-:W-:Y:S02]  /*09c0*/  LEA.HI R3, R0.reuse, R19.reuse, RZ, 0x7 ;  /* 0x0000001300037211 */ /* 0x0c0fe400078f38ff */
[CC--:B------:R-:W-:Y:S02]  /*09d0*/  LEA.HI R4, R0.reuse, R19.reuse, RZ, 0x5 ;  /* 0x0000001300047211 */ /* 0x0c0fe400078f28ff */
[----:B------:R-:W-:Y:S02]  /*09e0*/  LOP3.LUT R2, R3, 0xffffff80, RZ, 0xc0, !PT ;  /* 0xffffff8003027812 */ /* 0x000fe400078ec0ff */
[-C--:B------:R-:W-:Y:S01]  /*09f0*/  LEA.HI R200, R0, R19.reuse, RZ, 0x3 ;  /* 0x0000001300c87211 */ /* 0x080fe200078f18ff */
[----:B------:R-:W-:Y:S01]  /*0a00*/  IMAD.SHL.U32 R6, R4, 0x20, RZ ;  /* 0x0000002004067824 */ /* 0x000fe200078e00ff */
[----:B------:R-:W-:Y:S01]  /*0a10*/  SHF.R.S32.HI R206, RZ, 0x7, R3 ;  /* 0x00000007ffce7819 */ /* 0x000fe20000011403 */
[----:B------:R-:W-:Y:S01]  /*0a20*/  IMAD.IADD R205, R19, 0x1, -R2 ;  /* 0x0000000113cd7824 */ /* 0x000fe200078e0a02 */
[----:B------:R-:W-:-:S02]  /*0a30*/  LEA.HI R2, R0, R19, RZ, 0x4 ;  /* 0x0000001300027211 */ /* 0x000fc400078f20ff */
[----:B------:R-:W-:Y:S02]  /*0a40*/  LOP3.LUT R7, R6, 0xfffffc00, RZ, 0xc0, !PT ;  /* 0xfffffc0006077812 */ /* 0x000fe400078ec0ff */
[----:B------:R-:W-:Y:S02]  /*0a50*/  SHF.R.S32.HI R8, RZ, 0x1f, R205 ;  /* 0x0000001fff087819 */ /* 0x000fe400000114cd */
[----:B------:R-:W-:Y:S02]  /*0a60*/  LOP3.LUT R4, R2, 0x3fffff0, RZ, 0xc0, !PT ;  /* 0x03fffff002047812 */ /* 0x000fe400078ec0ff */
[----:B------:R-:W-:Y:S02]  /*0a70*/  LEA.HI R9, R8, R205, RZ, 0x2 ;  /* 0x000000cd08097211 */ /* 0x000fe400078f10ff */
[----:B------:R-:W-:Y:S01]  /*0a80*/  SHF.R.S32.HI R5, RZ, 0x4, R2 ;  /* 0x00000004ff057819 */ /* 0x000fe20000011402 */
[----:B------:R-:W-:Y:S01]  /*0a90*/  IMAD.IADD R4, R19, 0x1, -R4 ;  /* 0x0000000113047824 */ /* 0x000fe200078e0a04 */
[----:B------:R-:W-:-:S02]  /*0aa0*/  LEA.HI R6, R0, R19, RZ, 0x2 ;  /* 0x0000001300067211 */ /* 0x000fc400078f10ff */
[----:B------:R-:W-:Y:S01]  /*0ab0*/  SHF.R.S32.HI R10, RZ, 0x2, R9 ;  /* 0x00000002ff0a7819 */ /* 0x000fe20000011409 */
[----:B------:R-:W-:Y:S01]  /*0ac0*/  IMAD R7, R4, 0x40, R7 ;  /* 0x0000004004077824 */ /* 0x000fe200078e0207 */
[----:B------:R-:W-:Y:S02]  /*0ad0*/  SHF.R.S32.HI R11, RZ, 0x1f, R9 ;  /* 0x0000001fff0b7819 */ /* 0x000fe40000011409 */
[----:B------:R-:W-:Y:S02]  /*0ae0*/  LEA.HI R2, R2, R5, RZ, 0x1 ;  /* 0x0000000502027211 */ /* 0x000fe400078f08ff */
[----:B------:R-:W-:Y:S02]  /*0af0*/  LOP3.LUT R6, R6, 0xfffffffc, RZ, 0xc0, !PT ;  /* 0xfffffffc06067812 */ /* 0x000fe400078ec0ff */
[----:B------:R-:W-:Y:S02]  /*0b00*/  LEA.HI R11, R11, R10, RZ, 0x3 ;  /* 0x0000000a0b0b7211 */ /* 0x000fe400078f18ff */
[----:B------:R-:W-:Y:S01]  /*0b10*/  LOP3.LUT R2, R2, 0x1ffffffe, RZ, 0xc0, !PT ;  /* 0x1ffffffe02027812 */ /* 0x000fe200078ec0ff */
[----:B------:R-:W-:Y:S01]  /*0b20*/  IMAD.IADD R6, R19, 0x1, -R6 ;  /* 0x0000000113067824 */ /* 0x000fe200078e0a06 */
[----:B------:R-:W-:-:S02]  /*0b30*/  LOP3.LUT R4, R200, 0xfffffff8, RZ, 0xc0, !PT ;  /* 0xfffffff8c8047812 */ /* 0x000fc400078ec0ff */
[----:B------:R-:W-:Y:S01]  /*0b40*/  LOP3.LUT R11, R11, 0xfffffff8, RZ, 0xc0, !PT ;  /* 0xfffffff80b0b7812 */ /* 0x000fe200078ec0ff */
[----:B------:R-:W-:Y:S01]  /*0b50*/  IMAD.IADD R2, R5, 0x1, -R2 ;  /* 0x0000000105027824 */ /* 0x000fe200078e0a02 */
[----:B------:R-:W-:Y:S01]  /*0b60*/  LEA.HI R8, R8, R205, RZ, 0x5 ;  /* 0x000000cd08087211 */ /* 0x000fe200078f28ff */
[----:B------:R-:W-:Y:S01]  /*0b70*/  IMAD.IADD R19, R19, 0x1, -R4 ;  /* 0x0000000113137824 */ /* 0x000fe200078e0a04 */
[----:B------:R-:W-:Y:S01]  /*0b80*/  LEA.HI R3, R3, R206, RZ, 0x1 ;  /* 0x000000ce03037211 */ /* 0x000fe200078f08ff */
[----:B------:R-:W-:Y:S01]  /*0b90*/  IMAD.IADD R11, R10, 0x1, -R11 ;  /* 0x000000010a0b7824 */ /* 0x000fe200078e0a0b */
[----:B------:R-:W-:Y:S01]  /*0ba0*/  SHF.R.S32.HI R8, RZ, 0x5, R8 ;  /* 0x00000005ff087819 */ /* 0x000fe20000011408 */
[----:B------:R-:W-:Y:S01]  /*0bb0*/  IMAD R210, R2, 0x8, R7 ;  /* 0x0000000802d27824 */ /* 0x000fe200078e0207 */
[----:B------:R-:W-:Y:S01]  /*0bc0*/  LEA.HI R0, R6, R6, RZ, 0x1 ;  /* 0x0000000606007211 */ /* 0x000fe200078f08ff */
[----:B------:R-:W-:Y:S01]  /*0bd0*/  IMAD.SHL.U32 R2, R19, 0x8, RZ ;  /* 0x0000000813027824 */ /* 0x000fe200078e00ff */
[----:B------:R-:W-:Y:S01]  /*0be0*/  LOP3.LUT R3, R3, 0x3fffffe, RZ, 0xc0, !PT ;  /* 0x03fffffe03037812 */ /* 0x000fe200078ec0ff */
[----:B------:R-:W-:Y:S01]  /*0bf0*/  IMAD R8, R8, 0x10, R11 ;  /* 0x0000001008087824 */ /* 0x000fe200078e020b */
[----:B------:R-:W-:Y:S01]  /*0c00*/  LOP3.LUT R5, R0, 0x1ffffffe, RZ, 0xc0, !PT ;  /* 0x1ffffffe00057812 */ /* 0x000fe200078ec0ff */
[----:B------:R-:W-:Y:S01]  /*0c10*/  VIADD R18, R2, 0x40 ;  /* 0x0000004002127836 */ /* 0x000fe20000000000 */
[----:B------:R-:W-:Y:S01]  /*0c20*/  LOP3.LUT R208, R9, 0x7ffffffc, RZ, 0xc0, !PT ;  /* 0x7ffffffc09d07812 */ /* 0x000fe200078ec0ff */
[----:B------:R-:W-:Y:S01]  /*0c30*/  IMAD.IADD R3, R206, 0x1, -R3 ;  /* 0x00000001ce037824 */ /* 0x000fe200078e0a03 */
[----:B------:R-:W-:Y:S01]  /*0c40*/  SHF.R.S32.HI R200, RZ, 0x3, R200 ;  /* 0x00000003ffc87819 */ /* 0x000fe200000114c8 */
[C---:B------:R-:W-:Y:S01]  /*0c50*/  VIADD R17, R2.reuse, 0x80 ;  /* 0x0000008002117836 */ /* 0x040fe20000000000 */
[----:B------:R-:W-:Y:S01]  /*0c60*/  SHF.R.S32.HI R214, RZ, 0x1f, R18 ;  /* 0x0000001fffd67819 */ /* 0x000fe20000011412 */
[----:B------:R-:W-:Y:S01]  /*0c70*/  VIADD R16, R2, 0xc0 ;  /* 0x000000c002107836 */ /* 0x000fe20000000000 */
[----:B------:R-:W-:Y:S01]  /*0c80*/  IADD3 R208, R205, -R208, RZ ;  /* 0x800000d0cdd07210 */ /* 0x000fe20007ffe0ff */
[----:B------:R-:W-:Y:S01]  /*0c90*/  IMAD.IADD R6, R6, 0x1, -R5 ;  /* 0x0000000106067824 */ /* 0x000fe200078e0a05 */
[----:B------:R-:W-:Y:S01]  /*0ca0*/  SHF.R.S32.HI R213, RZ, 0x1f, R17 ;  /* 0x0000001fffd57819 */ /* 0x000fe20000011411 */
[----:B------:R-:W-:Y:S01]  /*0cb0*/  IMAD R207, R3, 0x40, R8 ;  /* 0x0000004003cf7824 */ /* 0x000fe200078e0208 */
[----:B------:R-:W-:-:S03]  /*0cc0*/  SHF.R.S32.HI R212, RZ, 0x1f, R16 ;  /* 0x0000001fffd47819 */ /* 0x000fc60000011410 */
[----:B------:R-:W-:-:S07]  /*0cd0*/  IMAD R209, R6, 0x8, R207 ;  /* 0x0000000806d17824 */ /* 0x000fce00078e02cf */
.L_x_39:
[----:B0-----:R-:W0:Y:S01]  /*0ce0*/  SHFL.IDX PT, R0, R206, RZ, 0x1f ;  /* 0x00001fffce007589 */ /* 0x001e2200000e0000 */
[----:B-1----:R-:W1:Y:S01]  /*0cf0*/  S2UR UR39, SR_CgaCtaId ;  /* 0x00000000002779c3 */ /* 0x002e620000008800 */
[----:B------:R-:W-:Y:S01]  /*0d00*/  ULDC.64 UR6, c[0x0][0x418] ;  /* 0x0001060000067ab9 */ /* 0x000fe20000000a00 */
[----:B------:R-:W-:Y:S01]  /*0d10*/  ULDC UR4, c[0x0][0xc38] ;  /* 0x00030e0000047ab9 */ /* 0x000fe20000000800 */
[----:B------:R-:W-:Y:S02]  /*0d20*/  UISETP.NE.U32.AND UP0, UPT, UR6, URZ, UPT ;  /* 0x0000003f0600728c */ /* 0x000fe4000bf05070 */
[----:B------:R-:W-:Y:S01]  /*0d30*/  UISETP.NE.AND UP1, UPT, UR4, 0x1, UPT ;  /* 0x000000010400788c */ /* 0x000fe2000bf25270 */
[----:B------:R-:W-:Y:S02]  /*0d40*/  UMOV UR41, 0x400 ;  /* 0x0000040000297882 */ /* 0x000fe40000000000 */
[----:B------:R-:W-:Y:S01]  /*0d50*/  ULDC UR4, c[0x0][0xc44] ;  /* 0x0003110000047ab9 */ /* 0x000fe20000000800 */
[----:B------:R-:W-:-:S02]  /*0d60*/  UISETP.NE.AND.EX UP0, UPT, UR7, URZ, UPT, UP0 ;  /* 0x0000003f0700728c */ /* 0x000fc4000bf05300 */
[----:B------:R-:W-:Y:S01]  /*0d70*/  UISETP.NE.AND UP2, UPT, UR4, 0x1, UPT ;  /* 0x000000010400788c */ /* 0x000fe2000bf45270 */
[----:B------:R-:W-:Y:S01]  /*0d80*/  ULDC UR42, c[0x0][0x424] ;  /* 0x00010900002a7ab9 */ /* 0x000fe20000000800 */
[----:B------:R-:W-:Y:S01]  /*0d90*/  ULDC UR10, c[0x0][0x2f0] ;  /* 0x0000bc00000a7ab9 */ /* 0x000fe20000000800 */
[----:B------:R-:W-:Y:S02]  /*0da0*/  USEL UR42, UR42, 0x1, UP0 ;  /* 0x000000012a2a7887 */ /* 0x000fe40008000000 */
[----:B------:R-:W-:Y:S01]  /*0db0*/  @UP1 ULDC UR4, c[0x0][0xc3c] ;  /* 0x00030f0000041ab9 */ /* 0x000fe20000000800 */
[----:B------:R-:W-:Y:S01]  /*0dc0*/  @UP1 ULDC UR12, c[0x0][0xc40] ;  /* 0x00031000000c1ab9 */ /* 0x000fe20000000800 */
[----:B------:R-:W-:Y:S02]  /*0dd0*/  UIMAD.WIDE.U32 UR4, UR45, UR4, URZ ;  /* 0x000000042d0472a5 */ /* 0x000fe4000f8e003f */
[----:B------:R-:W-:Y:S01]  /*0de0*/  UIMAD UR42, UR42, UR10, URZ ;  /* 0x0000000a2a2a72a4 */ /* 0x000fe2000f8e023f */
[----:B0-----:R-:W-:Y:S01]  /*0df0*/  R2UR UR6, R0 ;  /* 0x00000000000672ca */ /* 0x001fe200000e0000 */
[----:B-1----:R-:W-:Y:S01]  /*0e00*/  ULEA UR41, UR39, UR41, 0x18 ;  /* 0x0000002927297291 */ /* 0x002fe2000f8ec03f */
[----:B------:R-:W-:Y:S01]  /*0e10*/  UMOV UR40, UR45 ;  /* 0x0000002d00287c82 */ /* 0x000fe20008000000 */
[----:B------:R-:W-:-:S02]  /*0e20*/  @UP1 USHF.R.U32.HI UR40, URZ, UR12, UR5 ;  /* 0x0000000c3f281299 */ /* 0x000fc40008011605 */
[----:B------:R-:W-:Y:S01]  /*0e30*/  UIADD3 UR11, UR41, 0x18400, URZ ;  /* 0x00018400290b7890 */ /* 0x000fe2000fffe03f */
[----:B------:R-:W-:-:S03]  /*0e40*/  @UP2 ULDC.64 UR8, c[0x0][0xc48] ;  /* 0x0003120000082ab9 */ /* 0x000fc60000000a00 */
[----:B------:R-:W-:Y:S02]  /*0e50*/  ULOP3.LUT UP0, URZ, UR11, 0x1bf, URZ, 0xc0, !UPT ;  /* 0x000001bf0b3f7892 */ /* 0x000fe4000f80c03f */
[----:B------:R-:W-:Y:S02]  /*0e60*/  UIMAD.WIDE.U32 UR4, UR40, UR8, URZ ;  /* 0x00000008280472a5 */ /* 0x000fe4000f8e003f */
[----:B------:R-:W-:Y:S02]  /*0e70*/  ULEA.HI UR7, UR6, UR6, URZ, 0x1 ;  /* 0x0000000606077291 */ /* 0x000fe4000f8f083f */
[----:B------:R-:W-:Y:S01]  /*0e80*/  PLOP3.LUT P0, PT, PT, PT, UP0, 0x80, 0x0 ;  /* 0x000000000000781c */ /* 0x000fe20003f0f008 */
[----:B------:R-:W-:Y:S01]  /*0e90*/  UMOV UR43, UR40 ;  /* 0x00000028002b7c82 */ /* 0x000fe20008000000 */
[----:B------:R-:W-:Y:S02]  /*0ea0*/  ULOP3.LUT UR7, UR7, 0x1e, URZ, 0xc0, !UPT ;  /* 0x0000001e07077892 */ /* 0x000fe4000f8ec03f */
[----:B------:R-:W-:-:S02]  /*0eb0*/  @UP2 USHF.R.U32.HI UR43, URZ, UR9, UR5 ;  /* 0x000000093f2b2299 */ /* 0x000fc40008011605 */
[----:B------:R-:W-:Y:S02]  /*0ec0*/  UIADD3 UR7, UR6, -UR7, URZ ;  /* 0x8000000706077290 */ /* 0x000fe4000fffe03f */
[----:B------:R-:W-:Y:S02]  /*0ed0*/  UIADD3 UR6, UR42, 0x5f, URZ ;  /* 0x0000005f2a067890 */ /* 0x000fe4000fffe03f */
[----:B------:R-:W-:Y:S02]  /*0ee0*/  ULEA UR8, UR7, UR11, 0xd ;  /* 0x0000000b07087291 */ /* 0x000fe4000f8e683f */
[----:B------:R-:W-:Y:S02]  /*0ef0*/  UIMAD.WIDE UR6, UR6, 0x2aaaaaab, URZ ;  /* 0x2aaaaaab060678a5 */ /* 0x000fe4000f8e023f */
[----:B------:R-:W-:Y:S02]  /*0f00*/  USHF.R.U32.HI UR8, URZ, 0x4, UR8 ;  /* 0x000000043f087899 */ /* 0x000fe40008011608 */
[----:B------:R-:W-:-:S02]  /*0f10*/  USHF.R.U32.HI UR44, URZ, 0x1f, UR7 ;  /* 0x0000001f3f2c7899 */ /* 0x000fc40008011607 */
[----:B------:R-:W-:Y:S02]  /*0f20*/  ULOP3.LUT UR50, UR8, 0x3fff, URZ, 0xc0, !UPT ;  /* 0x00003fff08327892 */ /* 0x000fe4000f8ec03f */
[----:B------:R-:W-:Y:S01]  /*0f30*/  ULEA.HI.SX32 UR44, UR7, UR44, 0x1c ;  /* 0x0000002c072c7291 */ /* 0x000fe2000f8fe23f */
[----:B--234-:R-:W-:Y:S11]  /*0f40*/  @!P0 BRA `(.L_x_7) ;  /* 0x0000000000408947 */ /* 0x01cff60003800000 */
[----:B------:R-:W-:Y:S01]  /*0f50*/  MOV R0, 0x0 ;  /* 0x0000000000007802 */ /* 0x000fe20000000f00 */
[----:B------:R-:W-:Y:S01]  /*0f60*/  ULDC.64 UR4, c[0x4][0x98] ;  /* 0x0100260000047ab9 */ /* 0x000fe20000000a00 */
[----:B------:R-:W-:Y:S01]  /*0f70*/  ULDC.64 UR6, c[0x4][0x38] ;  /* 0x01000e0000067ab9 */ /* 0x000fe20000000a00 */
[----:B------:R-:W-:Y:S01]  /*0f80*/  IMAD.U32 R4, RZ, RZ, UR4 ;  /* 0x00000004ff047e24 */ /* 0x000fe2000f8e00ff */
[----:B------:R0:W1:Y:S01]  /*0f90*/  LDC.64 R14, c[0x4][R0] ;  /* 0x01000000000e7b82 */ /* 0x0000620000000a00 */
[----:B------:R-:W-:Y:S01]  /*0fa0*/  IMAD.U32 R5, RZ, RZ, UR5 ;  /* 0x00000005ff057e24 */ /* 0x000fe2000f8e00ff */
[----:B------:R-:W-:Y:S01]  /*0fb0*/  ULDC.64 UR4, c[0x4][0xa0] ;  /* 0x0100280000047ab9 */ /* 0x000fe20000000a00 */
[----:B------:R-:W-:Y:S02]  /*0fc0*/  IMAD.U32 R10, RZ, RZ, UR6 ;  /* 0x00000006ff0a7e24 */ /* 0x000fe4000f8e00ff */
[----:B------:R-:W-:Y:S02]  /*0fd0*/  IMAD.U32 R6, RZ, RZ, UR4 ;  /* 0x00000004ff067e24 */ /* 0x000fe4000f8e00ff */
[----:B------:R-:W-:-:S02]  /*0fe0*/  IMAD.U32 R7, RZ, RZ, UR5 ;  /* 0x00000005ff077e24 */ /* 0x000fc4000f8e00ff */
[----:B------:R-:W-:Y:S02]  /*0ff0*/  IMAD.U32 R11, RZ, RZ, UR7 ;  /* 0x00000007ff0b7e24 */ /* 0x000fe4000f8e00ff */
[----:B------:R-:W-:Y:S02]  /*1000*/  IMAD.MOV.U32 R8, RZ, RZ, 0x70 ;  /* 0x00000070ff087424 */ /* 0x000fe400078e00ff */
[----:B------:R-:W-:Y:S02]  /*1010*/  IMAD.MOV.U32 R12, RZ, RZ, 0x1 ;  /* 0x00000001ff0c7424 */ /* 0x000fe400078e00ff */
[----:B0-----:R-:W-:-:S07]  /*1020*/  IMAD.MOV.U32 R13, RZ, RZ, RZ ;  /* 0x000000ffff0d7224 */ /* 0x001fce00078e00ff */
[----:B------:R-:W-:-:S07]  /*1030*/  LEPC R20, `(.L_x_7) ;  /* 0x000000001014794e */ /* 0x000fce0000000000 */
[----:B-1----:R-:W-:Y:S05]  /*1040*/  CALL.ABS.NOINC R14 ;  /* 0x000000000e007343 */ /* 0x002fea0003c00000 */
.L_x_7:
[----:B------:R-:W-:Y:S01]  /*1050*/  ULOP3.LUT UR4, UR46, 0x1, URZ, 0xc0, !UPT ;  /* 0x000000012e047892 */ /* 0x000fe2000f8ec03f */
[----:B------:R-:W0:Y:S05]  /*1060*/  S2R R20, SR_TID.X ;  /* 0x0000000000147919 */ /* 0x000e2a0000002100 */
[----:B------:R-:W-:-:S05]  /*1070*/  IMAD.U32 R0, RZ, RZ, UR4 ;  /* 0x00000004ff007e24 */ /* 0x000fca000f8e00ff */
[----:B------:R-:W-:-:S04]  /*1080*/  SHF.L.U32 R0, R0, 0x1f, RZ ;  /* 0x0000001f00007819 */ /* 0x000fc800000006ff */
[----:B------:R-:W1:Y:S01]  /*1090*/  SYNCS.PHASECHK.TRANS64.TRYWAIT P0, [UR41+0x22800], R0 ;  /* 0x02280000ff0075a7 */ /* 0x000e620008000169 */
[----:B0-----:R-:W-:-:S05]  /*10a0*/  SHF.R.U32.HI R20, RZ, 0x7, R20 ;  /* 0x00000007ff147819 */ /* 0x001fca0000011614 */
[----:B------:R-:W-:Y:S01]  /*10b0*/  VIADD R7, R20, 0x8 ;  /* 0x0000000814077836 */ /* 0x000fe20000000000 */
[----:B-1----:R-:W-:Y:S06]  /*10c0*/  @!P0 BRA `(.L_x_8) ;  /* 0x0000009c005c8947 */ /* 0x002fec0003800000 */
.L_x_89:
[----:B0-----:R-:W-:Y:S01]  /*10d0*/  IMAD.U32 R0, RZ, RZ, UR47 ;  /* 0x0000002fff007e24 */ /* 0x001fe2000f8e00ff */
[----:B------:R-:W-:Y:S05]  /*10e0*/  WARPSYNC.ALL ;  /* 0x0000000000007948 */ /* 0x000fea0003800000 */
[----:B------:R0:W-:Y:S01]  /*10f0*/  BAR.SYNC.DEFER_BLOCKING R7, 0x100 ;  /* 0x000400070000751d */ /* 0x0001e20000010000 */
[----:B------:R-:W-:-:S13]  /*1100*/  ISETP.NE.AND P0, PT, R0, 0x3, PT ;  /* 0x000000030000780c */ /* 0x000fda0003f05270 */
[----:B0-----:R-:W-:Y:S05]  /*1110*/  @!P0 BRA `(.L_x_9) ;  /* 0x0000000000048947 */ /* 0x001fea0003800000 */
[----:B------:R-:W-:Y:S01]  /*1120*/  BPT.TRAP 0x1 ;  /* 0x000000040000795c */ /* 0x000fe20000300000 */
.L_x_9:
[----:B------:R-:W-:Y:S01]  /*1130*/  ULEA UR22, UR37, UR41, 0x3 ;  /* 0x0000002925167291 */ /* 0x000fe2000f8e183f */
[----:B------:R-:W-:-:S05]  /*1140*/  IMAD.U32 R8, RZ, RZ, UR36 ;  /* 0x00000024ff087e24 */ /* 0x000fca000f8e00ff */
[----:B------:R-:W-:-:S04]  /*1150*/  SHF.L.U32 R8, R8, 0x1f, RZ ;  /* 0x0000001f08087819 */ /* 0x000fc800000006ff */
[----:B------:R0:W1:Y:S01]  /*1160*/  SYNCS.PHASECHK.TRANS64.TRYWAIT P1, [UR22+0x22830], R8 ;  /* 0x02283008ff0075a7 */ /* 0x0000620008020156 */
[----:B------:R-:W-:Y:S05]  /*1170*/  @!P0 BRA `(.L_x_10) ;  /* 0x0000000000048947 */ /* 0x000fea0003800000 */
[----:B------:R-:W-:Y:S01]  /*1180*/  BPT.TRAP 0x1 ;  /* 0x000000040000795c */ /* 0x000fe20000300000 */
.L_x_10:
[----:B-1----:R-:W-:Y:S05]  /*1190*/  @P1 BRA `(.L_x_11) ;  /* 0x0000000000081947 */ /* 0x002fea0003800000 */
[----:B------:R-:W1:Y:S02]  /*11a0*/  SYNCS.PHASECHK.TRANS64.TRYWAIT P1, [UR22+0x22830], R8 ;  /* 0x02283008ff0075a7 */ /* 0x000e640008020156 */
[----:B-1----:R-:W-:Y:S05]  /*11b0*/  @!P1 BRA `(.L_x_12) ;  /* 0x0000009c00389947 */ /* 0x002fea0003800000 */
.L_x_11:
[----:B------:R-:W-:Y:S01]  /*11c0*/  UIADD3 UR4, UR41, 0x1c400, URZ ;  /* 0x0001c40029047890 */ /* 0x000fe2000fffe03f */
[----:B------:R-:W-:Y:S01]  /*11d0*/  WARPGROUP.ARRIVE ;  /* 0x00000000000079c5 */ /* 0x000fe20000000000 */
[----:B------:R-:W-:Y:S01]  /*11e0*/  UMOV UR5, 0x40000040 ;  /* 0x4000004000057882 */ /* 0x000fe20000000000 */
[----:B------:R-:W-:Y:S01]  /*11f0*/  UMOV UR7, 0x40000040 ;  /* 0x4000004000077882 */ /* 0x000fe20000000000 */
[----:B------:R-:W-:-:S03]  /*1200*/  USHF.R.U32.HI UR4, URZ, 0x4, UR4 ;  /* 0x000000043f047899 */ /* 0x000fc60008011604 */
[----:B------:R-:W2:Y:S01]  /*1210*/  S2R R0, SR_TID.X ;  /* 0x0000000000007919 */ /* 0x000ea20000002100 */
[----:B------:R-:W-:Y:S01]  /*1220*/  UMOV UR9, 0x40000040 ;  /* 0x4000004000097882 */ /* 0x000fe20000000000 */
[----:B------:R-:W-:Y:S01]  /*1230*/  UMOV UR11, 0x40000040 ;  /* 0x40000040000b7882 */ /* 0x000fe20000000000 */
[----:B------:R-:W-:Y:S01]  /*1240*/  ULOP3.LUT UR4, UR4, 0x3fff, URZ, 0xc0, !UPT ;  /* 0x00003fff04047892 */ /* 0x000fe2000f8ec03f */
[----:B------:R-:W-:Y:S01]  /*1250*/  UMOV UR13, 0x40000040 ;  /* 0x40000040000d7882 */ /* 0x000fe20000000000 */
[----:B------:R-:W-:Y:S02]  /*1260*/  UMOV UR15, 0x40000040 ;  /* 0x40000040000f7882 */ /* 0x000fe40000000000 */
[----:B------:R-:W-:Y:S02]  /*1270*/  ULOP3.LUT UR20, UR4, 0x10000, URZ, 0xfc, !UPT ;  /* 0x0001000004147892 */ /* 0x000fe4000f8efc3f */
[----:B------:R-:W-:Y:S02]  /*1280*/  ULOP3.LUT UR4, UR50, 0x10000, URZ, 0xfc, !UPT ;  /* 0x0001000032047892 */ /* 0x000fe4000f8efc3f */
[----:B------:R-:W-:-:S02]  /*1290*/  UIMAD UR6, UR37, 0x300, UR20 ;  /* 0x00000300250678a4 */ /* 0x000fc4000f8e0214 */
[----:B------:R-:W-:Y:S02]  /*12a0*/  UIADD3 UR8, UR4, 0x2, URZ ;  /* 0x0000000204087890 */ /* 0x000fe4000fffe03f */
[----:B------:R-:W-:Y:S02]  /*12b0*/  UIADD3 UR10, UR6, 0x2, URZ ;  /* 0x00000002060a7890 */ /* 0x000fe4000fffe03f */
[----:B------:R-:W-:Y:S02]  /*12c0*/  UIADD3 UR12, UR4, 0x4, URZ ;  /* 0x00000004040c7890 */ /* 0x000fe4000fffe03f */
[----:B------:R-:W-:Y:S02]  /*12d0*/  UIADD3 UR14, UR6, 0x4, URZ ;  /* 0x00000004060e7890 */ /* 0x000fe4000fffe03f */
[----:B------:R-:W-:Y:S01]  /*12e0*/  HGMMA.64x96x16.F32 R24, gdesc[UR4], RZ, !UPT, gsb0 ;  /* 0x01600000041879f0 */ /* 0x000fe2000c0008ff */
[----:B------:R-:W-:Y:S02]  /*12f0*/  UIADD3 UR16, UR4, 0x6, URZ ;  /* 0x0000000604107890 */ /* 0x000fe4000fffe03f */
[----:B------:R-:W-:Y:S01]  /*1300*/  UIADD3 UR18, UR6, 0x6, URZ ;  /* 0x0000000606127890 */ /* 0x000fe2000fffe03f */
[----:B------:R-:W-:Y:S01]  /*1310*/  UMOV UR17, 0x40000040 ;  /* 0x4000004000117882 */ /* 0x000fe20000000000 */
[----:B------:R-:W-:Y:S01]  /*1320*/  UMOV UR19, 0x40000040 ;  /* 0x4000004000137882 */ /* 0x000fe20000000000 */
[----:B--2---:R-:W-:-:S04]  /*1330*/  SHF.R.U32.HI R0, RZ, 0x7, R0 ;  /* 0x00000007ff007819 */ /* 0x004fc80000011600 */
[----:B------:R-:W-:Y:S01]  /*1340*/  IADD3 R0, -R0, 0xb, RZ ;  /* 0x0000000b00007810 */ /* 0x000fe20007ffe1ff */
[----:B------:R-:W-:Y:S02]  /*1350*/  WARPGROUP.DEPBAR.LE gsb0, 0x0 ;  /* 0x00008000000079c5 */ /* 0x000fe40000010000 */
[----:B------:R-:W-:-:S06]  /*1360*/  WARPGROUP.ARRIVE ;  /* 0x00000000000079c5 */ /* 0x000fcc0000000000 */
[----:B------:R-:W-:Y:S03]  /*1370*/  HGMMA.64x96x16.F32 R24, gdesc[UR8], R24, gsb0 ;  /* 0x01600000081879f0 */ /* 0x000fe60008000818 */
[----:B------:R-:W-:Y:S02]  /*1380*/  WARPGROUP.DEPBAR.LE gsb0, 0x0 ;  /* 0x00008000000079c5 */ /* 0x000fe40000010000 */
[----:B------:R-:W-:-:S06]  /*1390*/  WARPGROUP.ARRIVE ;  /* 0x00000000000079c5 */ /* 0x000fcc0000000000 */
[----:B------:R-:W-:Y:S03]  /*13a0*/  HGMMA.64x96x16.F32 R24, gdesc[UR12], R24, gsb0 ;  /* 0x016000000c1879f0 */ /* 0x000fe60008000818 */
[----:B------:R-:W-:Y:S02]  /*13b0*/  WARPGROUP.DEPBAR.LE gsb0, 0x0 ;  /* 0x00008000000079c5 */ /* 0x000fe40000010000 */
[----:B------:R-:W-:-:S06]  /*13c0*/  WARPGROUP.ARRIVE ;  /* 0x00000000000079c5 */ /* 0x000fcc0000000000 */
[----:B------:R-:W-:Y:S03]  /*13d0*/  HGMMA.64x96x16.F32 R24, gdesc[UR16], R24, gsb0 ;  /* 0x01600000101879f0 */ /* 0x000fe60008000818 */
[----:B------:R-:W-:Y:S02]  /*13e0*/  WARPGROUP.DEPBAR.LE gsb0, 0x0 ;  /* 0x00008000000079c5 */ /* 0x000fe40000010000 */
[----:B------:R2:W-:Y:S06]  /*13f0*/  BAR.ARV R0, 0x100 ;  /* 0x000400000000751d */ /* 0x0005ec0000002000 */
[----:B------:R-:W-:Y:S05]  /*1400*/  @!P0 BRA `(.L_x_13) ;  /* 0x0000000000048947 */ /* 0x000fea0003800000 */
[----:B------:R-:W-:Y:S01]  /*1410*/  BPT.TRAP 0x1 ;  /* 0x000000040000795c */ /* 0x000fe20000300000 */
.L_x_13:
[----:B------:R-:W-:Y:S01]  /*1420*/  UIMAD UR6, UR44, -0x60, UR42 ;  /* 0xffffffa02c0678a4 */ /* 0x000fe2000f8e022a */
[----:B------:R-:W-:Y:S01]  /*1430*/  P2R R11, PR, RZ, 0x1 ;  /* 0x00000001ff0b7803 */ /* 0x000fe20000000000 */
[----:B------:R-:W-:Y:S02]  /*1440*/  ULDC UR10, c[0x0][0x988] ;  /* 0x00026200000a7ab9 */ /* 0x000fe40000000800 */
[----:B------:R-:W-:-:S06]  /*1450*/  UIADD3 UR6, UR6, 0x60, URZ ;  /* 0x0000006006067890 */ /* 0x000fcc000fffe03f */
[----:B-1----:R-:W-:Y:S01]  /*1460*/  IMAD.U32 R3, RZ, RZ, UR6 ;  /* 0x00000006ff037e24 */ /* 0x002fe2000f8e00ff */
[----:B------:R-:W-:-:S03]  /*1470*/  UIADD3 UR6, UR22, 0x22840, URZ ;  /* 0x0002284016067890 */ /* 0x000fc6000fffe03f */
[----:B------:R-:W-:Y:S01]  /*1480*/  IMAD R3, R208, -0x2, R3 ;  /* 0xfffffffed0037824 */ /* 0x000fe200078e0203 */
[----:B------:R-:W-:-:S04]  /*1490*/  UPRMT UR6, UR39, 0x654, UR6 ;  /* 0x0000065427067896 */ /* 0x000fc80008000006 */
[C---:B------:R-:W-:Y:S02]  /*14a0*/  ISETP.GT.AND P6, PT, R3.reuse, RZ, PT ;  /* 0x000000ff0300720c */ /* 0x040fe40003fc4270 */
[C---:B------:R-:W-:Y:S02]  /*14b0*/  ISETP.GT.AND P5, PT, R3.reuse, 0x1, PT ;  /* 0x000000010300780c */ /* 0x040fe40003fa4270 */
[----:B------:R-:W-:Y:S01]  /*14c0*/  ISETP.GT.AND P4, PT, R3, 0x8, PT ;  /* 0x000000080300780c */ /* 0x000fe20003f84270 */
[----:B------:R-:W-:Y:S01]  /*14d0*/  SYNCS.ARRIVE.TRANS64.RED.A1T0 RZ, [UR6], RZ ;  /* 0x000000ffffff79a7 */ /* 0x000fe20008100406 */
[----:B------:R-:W-:Y:S02]  /*14e0*/  FSEL R24, R24, -INF , P6 ;  /* 0xff80000018187808 */ /* 0x000fe40003000000 */
[----:B------:R-:W-:Y:S02]  /*14f0*/  FSEL R25, R25, -INF , P5 ;  /* 0xff80000019197808 */ /* 0x000fe40002800000 */
[----:B------:R-:W-:-:S02]  /*1500*/  ISETP.GT.AND P3, PT, R3, 0x9, PT ;  /* 0x000000090300780c */ /* 0x000fc40003f64270 */
[----:B------:R-:W-:Y:S02]  /*1510*/  FSEL R28, R28, -INF , P4 ;  /* 0xff8000001c1c7808 */ /* 0x000fe40002000000 */
[----:B------:R-:W-:Y:S02]  /*1520*/  FMNMX.FTZ R5, R24, R25, !PT ;  /* 0x0000001918057209 */ /* 0x000fe40007810000 */
[----:B------:R-:W-:Y:S02]  /*1530*/  ISETP.GT.AND P2, PT, R3, 0x10, PT ;  /* 0x000000100300780c */ /* 0x000fe40003f44270 */
[----:B------:R-:W-:Y:S02]  /*1540*/  FSEL R29, R29, -INF , P3 ;  /* 0xff8000001d1d7808 */ /* 0x000fe40001800000 */
[----:B------:R-:W-:Y:S02]  /*1550*/  FMNMX.FTZ R4, R28, R5, !PT ;  /* 0x000000051c047209 */ /* 0x000fe40007810000 */
[----:B------:R-:W-:-:S02]  /*1560*/  ISETP.GT.AND P1, PT, R3, 0x11, PT ;  /* 0x000000110300780c */ /* 0x000fc40003f24270 */
[----:B------:R-:W-:Y:S02]  /*1570*/  FSEL R32, R32, -INF , P2 ;  /* 0xff80000020207808 */ /* 0x000fe40001000000 */
[----:B------:R-:W-:Y:S02]  /*1580*/  FMNMX.FTZ R5, R29, R4, !PT ;  /* 0x000000041d057209 */ /* 0x000fe40007810000 */
[----:B------:R-:W-:Y:S02]  /*1590*/  FSEL R26, R26, -INF , P6 ;  /* 0xff8000001a1a7808 */ /* 0x000fe40003000000 */
[----:B------:R-:W-:Y:S02]  /*15a0*/  ISETP.GT.AND P6, PT, R3, 0x18, PT ;  /* 0x000000180300780c */ /* 0x000fe40003fc4270 */
[----:B------:R-:W-:Y:S02]  /*15b0*/  FSEL R33, R33, -INF , P1 ;  /* 0xff80000021217808 */ /* 0x000fe40000800000 */
[----:B------:R-:W-:-:S02]  /*15c0*/  FMNMX.FTZ R4, R32, R5, !PT ;  /* 0x0000000520047209 */ /* 0x000fc40007810000 */
[----:B------:R-:W-:Y:S02]  /*15d0*/  FSEL R27, R27, -INF , P5 ;  /* 0xff8000001b1b7808 */ /* 0x000fe40002800000 */
[----:B------:R-:W-:Y:S02]  /*15e0*/  ISETP.GT.AND P5, PT, R3, 0x19, PT ;  /* 0x000000190300780c */ /* 0x000fe40003fa4270 */
[----:B------:R-:W-:Y:S02]  /*15f0*/  FSEL R36, R36, -INF , P6 ;  /* 0xff80000024247808 */ /* 0x000fe40003000000 */
[----:B------:R-:W-:Y:S02]  /*1600*/  FMNMX.FTZ R5, R33, R4, !PT ;  /* 0x0000000421057209 */ /* 0x000fe40007810000 */
[----:B------:R-:W-:Y:S02]  /*1610*/  FSEL R30, R30, -INF , P4 ;  /* 0xff8000001e1e7808 */ /* 0x000fe40002000000 */
        /* <DEDUP_REMOVED lines=64> */
[----:B------:R-:W-:Y:S02]  /*1a20*/  FMNMX.FTZ R4, R68, R3, !PT ;  /* 0x0000000344047209 */ /* 0x000fe40007810000 */
[----:B------:R-:W-:Y:S02]  /*1a30*/  FMNMX.FTZ R5, R26, R27, !PT ;  /* 0x0000001b1a057209 */ /* 0x000fe40007810000 */
[----:B------:R-:W-:-:S02]  /*1a40*/  FMNMX.FTZ R6, R69, R4, !PT ;  /* 0x0000000445067209 */ /* 0x000fc40007810000 */
[----:B------:R-:W-:Y:S02]  /*1a50*/  FSEL R62, R62, -INF , P6 ;  /* 0xff8000003e3e7808 */ /* 0x000fe40003000000 */
[----:B------:R-:W-:Y:S01]  /*1a60*/  FSEL R63, R63, -INF , P5 ;  /* 0xff8000003f3f7808 */ /* 0x000fe20002800000 */
[----:B------:R-:W1:Y:S01]  /*1a70*/  SHFL.BFLY PT, R3, R6, 0x2, 0x1f ;  /* 0x0c401f0006037f89 */ /* 0x000e6200000e0000 */
[----:B------:R-:W-:Y:S02]  /*1a80*/  FSEL R66, R66, -INF , P4 ;  /* 0xff80000042427808 */ /* 0x000fe40002000000 */
[----:B------:R-:W-:Y:S02]  /*1a90*/  FSEL R67, R67, -INF , P3 ;  /* 0xff80000043437808 */ /* 0x000fe40001800000 */
[----:B------:R-:W-:Y:S02]  /*1aa0*/  FSEL R70, R70, -INF , P2 ;  /* 0xff80000046467808 */ /* 0x000fe40001000000 */
[----:B------:R-:W-:-:S02]  /*1ab0*/  FSEL R71, R71, -INF , P1 ;  /* 0xff80000047477808 */ /* 0x000fc40000800000 */
[----:B-1----:R-:W-:-:S05]  /*1ac0*/  FMNMX.FTZ R9, R6, R3, !PT ;  /* 0x0000000306097209 */ /* 0x002fca0007810000 */
[----:B------:R-:W1:Y:S02]  /*1ad0*/  SHFL.BFLY PT, R4, R9, 0x1, 0x1f ;  /* 0x0c201f0009047f89 */ /* 0x000e6400000e0000 */
[----:B-1----:R-:W-:-:S04]  /*1ae0*/  FMNMX.FTZ R3, R9, R4, !PT ;  /* 0x0000000409037209 */ /* 0x002fc80007810000 */
[C---:B------:R-:W-:Y:S01]  /*1af0*/  FSETP.NEU.FTZ.AND P0, PT, R3.reuse, -INF , PT ;  /* 0xff8000000300780b */ /* 0x040fe20003f1d000 */
[----:B------:R-:W-:-:S05]  /*1b00*/  FMUL.FTZ R4, R3, UR10 ;  /* 0x0000000a03047c20 */ /* 0x000fca0008410000 */
[----:B------:R-:W-:Y:S02]  /*1b10*/  FSEL R10, R4, RZ, P0 ;  /* 0x000000ff040a7208 */ /* 0x000fe40000000000 */
[----:B------:R-:W-:Y:S02]  /*1b20*/  FMNMX.FTZ R4, R30, R5, !PT ;  /* 0x000000051e047209 */ /* 0x000fe40007810000 */
[----:B------:R-:W-:Y:S01]  /*1b30*/  ISETP.NE.AND P0, PT, R11, RZ, PT ;  /* 0x000000ff0b00720c */ /* 0x000fe20003f05270 */
[--C-:B------:R-:W-:Y:S01]  /*1b40*/  FFMA.FTZ R24, R24, UR10, -R10.reuse ;  /* 0x0000000a18187c23 */ /* 0x100fe2000801080a */
[----:B------:R-:W-:Y:S01]  /*1b50*/  FMNMX.FTZ R5, R31, R4, !PT ;  /* 0x000000041f057209 */ /* 0x000fe20007810000 */
[--C-:B------:R-:W-:Y:S01]  /*1b60*/  FFMA.FTZ R25, R25, UR10, -R10.reuse ;  /* 0x0000000a19197c23 */ /* 0x100fe2000801080a */
[--C-:B------:R-:W-:Y:S01]  /*1b70*/  FFMA.FTZ R28, R28, UR10, -R10.reuse ;  /* 0x0000000a1c1c7c23 */ /* 0x100fe2000801080a */
[--C-:B------:R-:W-:Y:S01]  /*1b80*/  FFMA.FTZ R29, R29, UR10, -R10.reuse ;  /* 0x0000000a1d1d7c23 */ /* 0x100fe2000801080a */
[----:B------:R-:W-:Y:S01]  /*1b90*/  FMNMX.FTZ R4, R34, R5, !PT ;  /* 0x0000000522047209 */ /* 0x000fe20007810000 */
[----:B------:R-:W-:Y:S01]  /*1ba0*/  MUFU.EX2 R24, R24 ;  /* 0x0000001800187308 */ /* 0x000fe20000000800 */
[--C-:B------:R-:W-:Y:S01]  /*1bb0*/  FFMA.FTZ R32, R32, UR10, -R10.reuse ;  /* 0x0000000a20207c23 */ /* 0x100fe2000801080a */
[--C-:B------:R-:W-:Y:S01]  /*1bc0*/  FFMA.FTZ R33, R33, UR10, -R10.reuse ;  /* 0x0000000a21217c23 */ /* 0x100fe2000801080a */
[----:B------:R-:W-:Y:S01]  /*1bd0*/  FMNMX.FTZ R5, R35, R4, !PT ;  /* 0x0000000423057209 */ /* 0x000fe20007810000 */
[--C-:B------:R-:W-:Y:S01]  /*1be0*/  FFMA.FTZ R36, R36, UR10, -R10.reuse ;  /* 0x0000000a24247c23 */ /* 0x100fe2000801080a */
[--C-:B------:R-:W-:Y:S01]  /*1bf0*/  FFMA.FTZ R37, R37, UR10, -R10.reuse ;  /* 0x0000000a25257c23 */ /* 0x100fe2000801080a */
[--C-:B------:R-:W-:Y:S01]  /*1c00*/  FFMA.FTZ R40, R40, UR10, -R10.reuse ;  /* 0x0000000a28287c23 */ /* 0x100fe2000801080a */
[----:B------:R-:W-:Y:S01]  /*1c10*/  FMNMX.FTZ R4, R38, R5, !PT ;  /* 0x0000000526047209 */ /* 0x000fe20007810000 */
[----:B------:R-:W1:Y:S01]  /*1c20*/  MUFU.EX2 R25, R25 ;  /* 0x0000001900197308 */ /* 0x000e620000000800 */
[--C-:B------:R-:W-:Y:S01]  /*1c30*/  FFMA.FTZ R41, R41, UR10, -R10.reuse ;  /* 0x0000000a29297c23 */ /* 0x100fe2000801080a */
        /* <DEDUP_REMOVED lines=14> */
[----:B------:R-:W3:Y:S01]  /*1d20*/  MUFU.EX2 R29, R29 ;  /* 0x0000001d001d7308 */ /* 0x000ee20000000800 */
[--C-:B------:R-:W-:Y:S01]  /*1d30*/  FFMA.FTZ R61, R61, UR10, -R10.reuse ;  /* 0x0000000a3d3d7c23 */ /* 0x100fe2000801080a */
[--C-:B------:R-:W-:Y:S01]  /*1d40*/  FFMA.FTZ R64, R64, UR10, -R10.reuse ;  /* 0x0000000a40407c23 */ /* 0x100fe2000801080a */
[----:B------:R-:W-:Y:S01]  /*1d50*/  FMNMX.FTZ R5, R47, R4, !PT ;  /* 0x000000042f057209 */ /* 0x000fe20007810000 */
[--C-:B------:R-:W-:Y:S01]  /*1d60*/  FFMA.FTZ R65, R65, UR10, -R10.reuse ;  /* 0x0000000a41417c23 */ /* 0x100fe2000801080a */
[--C-:B------:R-:W-:Y:S01]  /*1d70*/  FFMA.FTZ R68, R68, UR10, -R10.reuse ;  /* 0x0000000a44447c23 */ /* 0x100fe2000801080a */
[----:B------:R-:W-:Y:S01]  /*1d80*/  FFMA.FTZ R10, R69, UR10, -R10 ;  /* 0x0000000a450a7c23 */ /* 0x000fe2000801080a */
[----:B------:R-:W-:Y:S01]  /*1d90*/  FMNMX.FTZ R4, R50, R5, !PT ;  /* 0x0000000532047209 */ /* 0x000fe20007810000 */
[----:B------:R-:W-:Y:S01]  /*1da0*/  MUFU.EX2 R32, R32 ;  /* 0x0000002000207308 */ /* 0x000fe20000000800 */
[----:B-1----:R-:W-:Y:S01]  /*1db0*/  FADD.FTZ R9, R24, R25 ;  /* 0x0000001918097221 */ /* 0x002fe20000010000 */
[----:B------:R-:W-:-:S02]  /*1dc0*/  F2FP.F16.F32.PACK_AB R152, R25, R24 ;  /* 0x000000181998723e */ /* 0x000fc400000000ff */
[----:B------:R-:W-:-:S04]  /*1dd0*/  FMNMX.FTZ R5, R51, R4, !PT ;  /* 0x0000000433057209 */ /* 0x000fc80007810000 */
[----:B------:R-:W-:Y:S01]  /*1de0*/  FMNMX.FTZ R4, R54, R5, !PT ;  /* 0x0000000536047209 */ /* 0x000fe20007810000 */
[----:B------:R-:W1:Y:S01]  /*1df0*/  MUFU.EX2 R33, R33 ;  /* 0x0000002100217308 */ /* 0x000e620000000800 */
[----:B---3--:R-:W-:Y:S02]  /*1e00*/  F2FP.F16.F32.PACK_AB R154, R29, R28 ;  /* 0x0000001c1d9a723e */ /* 0x008fe400000000ff */
[----:B------:R-:W-:-:S04]  /*1e10*/  FMNMX.FTZ R5, R55, R4, !PT ;  /* 0x0000000437057209 */ /* 0x000fc80007810000 */
[----:B------:R-:W-:Y:S01]  /*1e20*/  FMNMX.FTZ R4, R58, R5, !PT ;  /* 0x000000053a047209 */ /* 0x000fe20007810000 */
[----:B------:R-:W-:Y:S03]  /*1e30*/  MUFU.EX2 R36, R36 ;  /* 0x0000002400247308 */ /* 0x000fe60000000800 */
[----:B------:R-:W-:-:S04]  /*1e40*/  FMNMX.FTZ R5, R59, R4, !PT ;  /* 0x000000043b057209 */ /* 0x000fc80007810000 */
[----:B------:R-:W-:Y:S01]  /*1e50*/  FMNMX.FTZ R4, R62, R5, !PT ;  /* 0x000000053e047209 */ /* 0x000fe20007810000 */
[----:B------:R-:W3:Y:S01]  /*1e60*/  MUFU.EX2 R37, R37 ;  /* 0x0000002500257308 */ /* 0x000ee20000000800 */
[----:B-1----:R-:W-:Y:S02]  /*1e70*/  F2FP.F16.F32.PACK_AB R156, R33, R32 ;  /* 0x00000020219c723e */ /* 0x002fe400000000ff */
[----:B------:R-:W-:-:S04]  /*1e80*/  FMNMX.FTZ R5, R63, R4, !PT ;  /* 0x000000043f057209 */ /* 0x000fc80007810000 */
[----:B------:R-:W-:Y:S01]  /*1e90*/  FMNMX.FTZ R4, R66, R5, !PT ;  /* 0x0000000542047209 */ /* 0x000fe20007810000 */
[----:B------:R-:W-:Y:S03]  /*1ea0*/  MUFU.EX2 R40, R40 ;  /* 0x0000002800287308 */ /* 0x000fe60000000800 */
[----:B------:R-:W-:-:S04]  /*1eb0*/  FMNMX.FTZ R5, R67, R4, !PT ;  /* 0x0000000443057209 */ /* 0x000fc80007810000 */
[----:B------:R-:W-:Y:S01]  /*1ec0*/  FMNMX.FTZ R4, R70, R5, !PT ;  /* 0x0000000546047209 */ /* 0x000fe20007810000 */
[----:B------:R-:W1:Y:S01]  /*1ed0*/  MUFU.EX2 R41, R41 ;  /* 0x0000002900297308 */ /* 0x000e620000000800 */
[----:B---3--:R-:W-:Y:S02]  /*1ee0*/  F2FP.F16.F32.PACK_AB R158, R37, R36 ;  /* 0x00000024259e723e */ /* 0x008fe400000000ff */
[----:B------:R-:W-:-:S05]  /*1ef0*/  FMNMX.FTZ R4, R71, R4, !PT ;  /* 0x0000000447047209 */ /* 0x000fca0007810000 */
[----:B------:R-:W3:Y:S01]  /*1f00*/  SHFL.BFLY PT, R5, R4, 0x2, 0x1f ;  /* 0x0c401f0004057f89 */ /* 0x000ee200000e0000 */
[----:B------:R-:W-:Y:S08]  /*1f10*/  MUFU.EX2 R44, R44 ;  /* 0x0000002c002c7308 */ /* 0x000ff00000000800 */
[----:B------:R-:W4:Y:S01]  /*1f20*/  MUFU.EX2 R45, R45 ;  /* 0x0000002d002d7308 */ /* 0x000f220000000800 */
[----:B-1----:R-:W-:-:S07]  /*1f30*/  F2FP.F16.F32.PACK_AB R160, R41, R40 ;  /* 0x0000002829a0723e */ /* 0x002fce00000000ff */
[----:B------:R-:W-:Y:S01]  /*1f40*/  MUFU.EX2 R48, R48 ;  /* 0x0000003000307308 */ /* 0x000fe20000000800 */
[----:B---3--:R-:W-:-:S07]  /*1f50*/  FMNMX.FTZ R5, R4, R5, !PT ;  /* 0x0000000504057209 */ /* 0x008fce0007810000 */
[----:B------:R-:W1:Y:S01]  /*1f60*/  MUFU.EX2 R49, R49 ;  /* 0x0000003100317308 */ /* 0x000e620000000800 */
[----:B----4-:R-:W-:Y:S01]  /*1f70*/  F2FP.F16.F32.PACK_AB R162, R45, R44 ;  /* 0x0000002c2da2723e */ /* 0x010fe200000000ff */
[----:B------:R-:W3:Y:S06]  /*1f80*/  SHFL.BFLY PT, R4, R5, 0x1, 0x1f ;  /* 0x0c201f0005047f89 */ /* 0x000eec00000e0000 */
[----:B------:R-:W-:Y:S08]  /*1f90*/  MUFU.EX2 R52, R52 ;  /* 0x0000003400347308 */ /* 0x000ff00000000800 */
[----:B------:R-:W4:Y:S01]  /*1fa0*/  MUFU.EX2 R53, R53 ;  /* 0x0000003500357308 */ /* 0x000f220000000800 */
[----:B-1----:R-:W-:-:S07]  /*1fb0*/  F2FP.F16.F32.PACK_AB R164, R49, R48 ;  /* 0x0000003031a4723e */ /* 0x002fce00000000ff */
[----:B------:R-:W-:Y:S01]  /*1fc0*/  MUFU.EX2 R56, R56 ;  /* 0x0000003800387308 */ /* 0x000fe20000000800 */
[----:B---3--:R-:W-:-:S04]  /*1fd0*/  FMNMX.FTZ R4, R5, R4, !PT ;  /* 0x0000000405047209 */ /* 0x008fc80007810000 */
[C---:B------:R-:W-:Y:S01]  /*1fe0*/  FSETP.NEU.FTZ.AND P1, PT, R4.reuse, -INF , PT ;  /* 0xff8000000400780b */ /* 0x040fe20003f3d000 */
[----:B------:R-:W-:Y:S02]  /*1ff0*/  FMUL.FTZ R5, R4, UR10 ;  /* 0x0000000a04057c20 */ /* 0x000fe40008410000 */
[----:B------:R-:W-:Y:S01]  /*2000*/  MUFU.EX2 R57, R57 ;  /* 0x0000003900397308 */ /* 0x000fe20000000800 */
[----:B----4-:R-:W-:Y:S02]  /*2010*/  F2FP.F16.F32.PACK_AB R166, R53, R52 ;  /* 0x0000003435a6723e */ /* 0x010fe400000000ff */
[----:B------:R-:W-:-:S05]  /*2020*/  FSEL R6, R5, RZ, P1 ;  /* 0x000000ff05067208 */ /* 0x000fca0000800000 */
[----:B------:R1:W-:Y:S01]  /*2030*/  MUFU.EX2 R5, R10 ;  /* 0x0000000a00057308 */ /* 0x0003e20000000800 */
[--C-:B------:R-:W-:Y:S01]  /*2040*/  FFMA.FTZ R26, R26, UR10, -R6.reuse ;  /* 0x0000000a1a1a7c23 */ /* 0x100fe20008010806 */
[--C-:B------:R-:W-:Y:S01]  /*2050*/  FFMA.FTZ R27, R27, UR10, -R6.reuse ;  /* 0x0000000a1b1b7c23 */ /* 0x100fe20008010806 */
[--C-:B------:R-:W-:Y:S01]  /*2060*/  FFMA.FTZ R30, R30, UR10, -R6.reuse ;  /* 0x0000000a1e1e7c23 */ /* 0x100fe20008010806 */
[--C-:B------:R-:W-:Y:S01]  /*2070*/  FFMA.FTZ R31, R31, UR10, -R6.reuse ;  /* 0x0000000a1f1f7c23 */ /* 0x100fe20008010806 */
[--C-:B------:R-:W-:Y:S01]  /*2080*/  FFMA.FTZ R34, R34, UR10, -R6.reuse ;  /* 0x0000000a22227c23 */ /* 0x100fe20008010806 */
[--C-:B------:R-:W-:Y:S01]  /*2090*/  FFMA.FTZ R35, R35, UR10, -R6.reuse ;  /* 0x0000000a23237c23 */ /* 0x100fe20008010806 */
[--C-:B------:R-:W-:Y:S01]  /*20a0*/  FFMA.FTZ R38, R38, UR10, -R6.reuse ;  /* 0x0000000a26267c23 */ /* 0x100fe20008010806 */
[----:B------:R-:W-:Y:S01]  /*20b0*/  MUFU.EX2 R26, R26 ;  /* 0x0000001a001a7308 */ /* 0x000fe20000000800 */
[----:B-1----:R-:W-:Y:S01]  /*20c0*/  FADD.FTZ R10, R28, R9 ;  /* 0x000000091c0a7221 */ /* 0x002fe20000010000 */
[--C-:B------:R-:W-:Y:S01]  /*20d0*/  FFMA.FTZ R39, R39, UR10, -R6.reuse ;  /* 0x0000000a27277c23 */ /* 0x100fe20008010806 */
[--C-:B------:R-:W-:Y:S01]  /*20e0*/  FFMA.FTZ R42, R42, UR10, -R6.reuse ;  /* 0x0000000a2a2a7c23 */ /* 0x100fe20008010806 */
[----:B------:R-:W-:Y:S01]  /*20f0*/  FFMA.FTZ R43, R43, UR10, -R6 ;  /* 0x0000000a2b2b7c23 */ /* 0x000fe20008010806 */
[----:B------:R-:W-:Y:S01]  /*2100*/  FADD.FTZ R9, R29, R10 ;  /* 0x0000000a1d097221 */ /* 0x000fe20000010000 */
[--C-:B------:R-:W-:Y:S01]  /*2110*/  FFMA.FTZ R46, R46, UR10, -R6.reuse ;  /* 0x0000000a2e2e7c23 */ /* 0x100fe20008010806 */
[--C-:B------:R-:W-:Y:S01]  /*2120*/  FFMA.FTZ R47, R47, UR10, -R6.reuse ;  /* 0x0000000a2f2f7c23 */ /* 0x100fe20008010806 */
[----:B------:R-:W1:Y:S01]  /*2130*/  MUFU.EX2 R27, R27 ;  /* 0x0000001b001b7308 */ /* 0x000e620000000800 */
[----:B------:R-:W-:Y:S01]  /*2140*/  FADD.FTZ R10, R32, R9 ;  /* 0x00000009200a7221 */ /* 0x000fe20000010000 */
[--C-:B------:R-:W-:Y:S01]  /*2150*/  FFMA.FTZ R50, R50, UR10, -R6.reuse ;  /* 0x0000000a32327c23 */ /* 0x100fe20008010806 */
[--C-:B------:R-:W-:Y:S01]  /*2160*/  FFMA.FTZ R51, R51, UR10, -R6.reuse ;  /* 0x0000000a33337c23 */ /* 0x100fe20008010806 */
[----:B------:R-:W-:Y:S01]  /*2170*/  FFMA.FTZ R54, R54, UR10, -R6 ;  /* 0x0000000a36367c23 */ /* 0x000fe20008010806 */
[----:B------:R-:W-:Y:S01]  /*2180*/  FADD.FTZ R11, R33, R10 ;  /* 0x0000000a210b7221 */ /* 0x000fe20000010000 */
[--C-:B------:R-:W-:Y:S01]  /*2190*/  FFMA.FTZ R55, R55, UR10, -R6.reuse ;  /* 0x0000000a37377c23 */ /* 0x100fe20008010806 */
[--C-:B------:R-:W-:Y:S01]  /*21a0*/  FFMA.FTZ R58, R58, UR10, -R6.reuse ;  /* 0x0000000a3a3a7c23 */ /* 0x100fe20008010806 */
[----:B------:R-:W3:Y:S01]  /*21b0*/  MUFU.EX2 R30, R30 ;  /* 0x0000001e001e7308 */ /* 0x000ee20000000800 */
[----:B------:R-:W-:Y:S01]  /*21c0*/  FADD.FTZ R12, R36, R11 ;  /* 0x0000000b240c7221 */ /* 0x000fe20000010000 */
[--C-:B------:R-:W-:Y:S01]  /*21d0*/  FFMA.FTZ R59, R59, UR10, -R6.reuse ;  /* 0x0000000a3b3b7c23 */ /* 0x100fe20008010806 */
[--C-:B------:R-:W-:Y:S01]  /*21e0*/  FFMA.FTZ R62, R62, UR10, -R6.reuse ;  /* 0x0000000a3e3e7c23 */ /* 0x100fe20008010806 */
[----:B------:R-:W-:Y:S01]  /*21f0*/  FFMA.FTZ R63, R63, UR10, -R6 ;  /* 0x0000000a3f3f7c23 */ /* 0x000fe20008010806 */
[----:B------:R-:W-:Y:S01]  /*2200*/  FADD.FTZ R11, R37, R12 ;  /* 0x0000000c250b7221 */ /* 0x000fe20000010000 */
[--C-:B------:R-:W-:Y:S01]  /*2210*/  FFMA.FTZ R66, R66, UR10, -R6.reuse ;  /* 0x0000000a42427c23 */ /* 0x100fe20008010806 */
[--C-:B------:R-:W-:Y:S01]  /*2220*/  FFMA.FTZ R67, R67, UR10, -R6.reuse ;  /* 0x0000000a43437c23 */ /* 0x100fe20008010806 */
[----:B------:R-:W4:Y:S01]  /*2230*/  MUFU.EX2 R31, R31 ;  /* 0x0000001f001f7308 */ /* 0x000f220000000800 */
[----:B-1----:R-:W-:Y:S01]  /*2240*/  FADD.FTZ R9, R26, R27 ;  /* 0x0000001b1a097221 */ /* 0x002fe20000010000 */
[----:B------:R-:W-:Y:S01]  /*2250*/  FADD.FTZ R12, R40, R11 ;  /* 0x0000000b280c7221 */ /* 0x000fe20000010000 */
[--C-:B------:R-:W-:Y:S01]  /*2260*/  FFMA.FTZ R70, R70, UR10, -R6.reuse ;  /* 0x0000000a46467c23 */ /* 0x100fe20008010806 */
[----:B------:R-:W-:Y:S01]  /*2270*/  FFMA.FTZ R71, R71, UR10, -R6 ;  /* 0x0000000a47477c23 */ /* 0x000fe20008010806 */
[----:B------:R-:W-:Y:S01]  /*2280*/  F2FP.F16.F32.PACK_AB R168, R57, R56 ;  /* 0x0000003839a8723e */ /* 0x000fe200000000ff */
[----:B------:R-:W-:Y:S01]  /*2290*/  FADD.FTZ R11, R41, R12 ;  /* 0x0000000c290b7221 */ /* 0x000fe20000010000 */
[----:B------:R-:W-:Y:S01]  /*22a0*/  F2FP.F16.F32.PACK_AB R153, R27, R26 ;  /* 0x0000001a1b99723e */ /* 0x000fe200000000ff */
[----:B------:R-:W1:Y:S01]  /*22b0*/  MUFU.EX2 R34, R34 ;  /* 0x0000002200227308 */ /* 0x000e620000000800 */
[----:B---3--:R-:W-:Y:S01]  /*22c0*/  FADD.FTZ R10, R30, R9 ;  /* 0x000000091e0a7221 */ /* 0x008fe20000010000 */
[----:B------:R-:W-:-:S04]  /*22d0*/  FADD.FTZ R12, R44, R11 ;  /* 0x0000000b2c0c7221 */ /* 0x000fc80000010000 */
[----:B------:R-:W-:Y:S02]  /*22e0*/  FADD.FTZ R11, R45, R12 ;  /* 0x0000000c2d0b7221 */ /* 0x000fe40000010000 */
[----:B------:R-:W3:Y:S01]  /*22f0*/  MUFU.EX2 R35, R35 ;  /* 0x0000002300237308 */ /* 0x000ee20000000800 */
[C---:B----4-:R-:W-:Y:S01]  /*2300*/  FADD.FTZ R9, R31.reuse, R10 ;  /* 0x0000000a1f097221 */ /* 0x050fe20000010000 */
[----:B------:R-:W-:Y:S01]  /*2310*/  FADD.FTZ R12, R48, R11 ;  /* 0x0000000b300c7221 */ /* 0x000fe20000010000 */
[----:B------:R-:W-:-:S03]  /*2320*/  F2FP.F16.F32.PACK_AB R155, R31, R30 ;  /* 0x0000001e1f9b723e */ /* 0x000fc600000000ff */
[----:B------:R-:W-:Y:S02]  /*2330*/  FADD.FTZ R11, R49, R12 ;  /* 0x0000000c310b7221 */ /* 0x000fe40000010000 */
[----:B------:R-:W4:Y:S01]  /*2340*/  MUFU.EX2 R38, R38 ;  /* 0x0000002600267308 */ /* 0x000f220000000800 */
[----:B-1----:R-:W-:-:S07]  /*2350*/  FADD.FTZ R10, R34, R9 ;  /* 0x00000009220a7221 */ /* 0x002fce0000010000 */
[----:B------:R-:W1:Y:S01]  /*2360*/  MUFU.EX2 R39, R39 ;  /* 0x0000002700277308 */ /* 0x000e620000000800 */
[C---:B---3--:R-:W-:Y:S01]  /*2370*/  FADD.FTZ R9, R35.reuse, R10 ;  /* 0x0000000a23097221 */ /* 0x048fe20000010000 */
[----:B------:R-:W-:-:S06]  /*2380*/  F2FP.F16.F32.PACK_AB R157, R35, R34 ;  /* 0x00000022239d723e */ /* 0x000fcc00000000ff */
[----:B------:R-:W3:Y:S01]  /*2390*/  MUFU.EX2 R42, R42 ;  /* 0x0000002a002a7308 */ /* 0x000ee20000000800 */
[----:B----4-:R-:W-:-:S07]  /*23a0*/  FADD.FTZ R10, R38, R9 ;  /* 0x00000009260a7221 */ /* 0x010fce0000010000 */
[----:B------:R-:W4:Y:S01]  /*23b0*/  MUFU.EX2 R43, R43 ;  /* 0x0000002b002b7308 */ /* 0x000f220000000800 */
[C---:B-1----:R-:W-:Y:S01]  /*23c0*/  FADD.FTZ R9, R39.reuse, R10 ;  /* 0x0000000a27097221 */ /* 0x042fe20000010000 */
[----:B------:R-:W-:-:S06]  /*23d0*/  F2FP.F16.F32.PACK_AB R159, R39, R38 ;  /* 0x00000026279f723e */ /* 0x000fcc00000000ff */
[----:B------:R-:W1:Y:S01]  /*23e0*/  MUFU.EX2 R46, R46 ;  /* 0x0000002e002e7308 */ /* 0x000e620000000800 */
[----:B---3--:R-:W-:-:S07]  /*23f0*/  FADD.FTZ R10, R42, R9 ;  /* 0x000000092a0a7221 */ /* 0x008fce0000010000 */
[----:B------:R-:W3:Y:S01]  /*2400*/  MUFU.EX2 R47, R47 ;  /* 0x0000002f002f7308 */ /* 0x000ee20000000800 */
[C---:B----4-:R-:W-:Y:S01]  /*2410*/  FADD.FTZ R9, R43.reuse, R10 ;  /* 0x0000000a2b097221 */ /* 0x050fe20000010000 */
[----:B------:R-:W-:Y:S01]  /*2420*/  FADD.FTZ R10, R52, R11 ;  /* 0x0000000b340a7221 */ /* 0x000fe20000010000 */
[----:B------:R-:W-:-:S03]  /*2430*/  F2FP.F16.F32.PACK_AB R161, R43, R42 ;  /* 0x0000002a2ba1723e */ /* 0x000fc600000000ff */
[----:B------:R-:W-:Y:S02]  /*2440*/  FADD.FTZ R11, R53, R10 ;  /* 0x0000000a350b7221 */ /* 0x000fe40000010000 */
[----:B------:R-:W4:Y:S01]  /*2450*/  MUFU.EX2 R50, R50 ;  /* 0x0000003200327308 */ /* 0x000f220000000800 */
[----:B-1----:R-:W-:Y:S01]  /*2460*/  FADD.FTZ R6, R46, R9 ;  /* 0x000000092e067221 */ /* 0x002fe20000010000 */
[----:B------:R-:W-:-:S04]  /*2470*/  FADD.FTZ R10, R56, R11 ;  /* 0x0000000b380a7221 */ /* 0x000fc80000010000 */
[----:B------:R-:W-:Y:S02]  /*2480*/  FADD.FTZ R11, R57, R10 ;  /* 0x0000000a390b7221 */ /* 0x000fe40000010000 */
        /* <DEDUP_REMOVED lines=11> */
[----:B----4-:R-:W-:-:S07]  /*2540*/  FADD.FTZ R10, R60, R11 ;  /* 0x0000000b3c0a7221 */ /* 0x010fce0000010000 */
[----:B------:R-:W4:Y:S01]  /*2550*/  MUFU.EX2 R58, R58 ;  /* 0x0000003a003a7308 */ /* 0x000f220000000800 */
[C---:B-1----:R-:W-:Y:S01]  /*2560*/  FADD.FTZ R9, R55.reuse, R6 ;  /* 0x0000000637097221 */ /* 0x042fe20000010000 */
[----:B------:R-:W-:-:S06]  /*2570*/  F2FP.F16.F32.PACK_AB R167, R55, R54 ;  /* 0x0000003637a7723e */ /* 0x000fcc00000000ff */
[----:B------:R-:W1:Y:S01]  /*2580*/  MUFU.EX2 R64, R64 ;  /* 0x0000004000407308 */ /* 0x000e620000000800 */
[C---:B---3--:R-:W-:Y:S01]  /*2590*/  FADD.FTZ R11, R61.reuse, R10 ;  /* 0x0000000a3d0b7221 */ /* 0x048fe20000010000 */
[----:B------:R-:W-:-:S06]  /*25a0*/  F2FP.F16.F32.PACK_AB R170, R61, R60 ;  /* 0x0000003c3daa723e */ /* 0x000fcc00000000ff */
[----:B------:R-:W3:Y:S01]  /*25b0*/  MUFU.EX2 R59, R59 ;  /* 0x0000003b003b7308 */ /* 0x000ee20000000800 */
[----:B----4-:R-:W-:-:S07]  /*25c0*/  FADD.FTZ R6, R58, R9 ;  /* 0x000000093a067221 */ /* 0x010fce0000010000 */
[----:B------:R-:W4:Y:S01]  /*25d0*/  MUFU.EX2 R65, R65 ;  /* 0x0000004100417308 */ /* 0x000f220000000800 */
[----:B-1----:R-:W-:-:S07]  /*25e0*/  FADD.FTZ R10, R64, R11 ;  /* 0x0000000b400a7221 */ /* 0x002fce0000010000 */
[----:B------:R-:W1:Y:S01]  /*25f0*/  MUFU.EX2 R62, R62 ;  /* 0x0000003e003e7308 */ /* 0x000e620000000800 */
[C---:B---3--:R-:W-:Y:S01]  /*2600*/  FADD.FTZ R9, R59.reuse, R6 ;  /* 0x000000063b097221 */ /* 0x048fe20000010000 */
[----:B------:R-:W-:-:S06]  /*2610*/  F2FP.F16.F32.PACK_AB R169, R59, R58 ;  /* 0x0000003a3ba9723e */ /* 0x000fcc00000000ff */
[----:B------:R-:W3:Y:S01]  /*2620*/  MUFU.EX2 R68, R68 ;  /* 0x0000004400447308 */ /* 0x000ee20000000800 */
[C---:B----4-:R-:W-:Y:S01]  /*2630*/  FADD.FTZ R11, R65.reuse, R10 ;  /* 0x0000000a410b7221 */ /* 0x050fe20000010000 */
[----:B------:R-:W-:-:S06]  /*2640*/  F2FP.F16.F32.PACK_AB R172, R65, R64 ;  /* 0x0000004041ac723e */ /* 0x000fcc00000000ff */
[----:B------:R-:W4:Y:S01]  /*2650*/  MUFU.EX2 R63, R63 ;  /* 0x0000003f003f7308 */ /* 0x000f220000000800 */
[----:B-1----:R-:W-:-:S07]  /*2660*/  FADD.FTZ R6, R62, R9 ;  /* 0x000000093e067221 */ /* 0x002fce0000010000 */
[----:B------:R-:W1:Y:S01]  /*2670*/  MUFU.EX2 R66, R66 ;  /* 0x0000004200427308 */ /* 0x000e620000000800 */
[----:B---3--:R-:W-:Y:S01]  /*2680*/  FADD.FTZ R10, R68, R11 ;  /* 0x0000000b440a7221 */ /* 0x008fe20000010000 */
[----:B------:R-:W-:-:S06]  /*2690*/  F2FP.F16.F32.PACK_AB R174, R5, R68 ;  /* 0x0000004405ae723e */ /* 0x000fcc00000000ff */
[----:B------:R-:W3:Y:S01]  /*26a0*/  MUFU.EX2 R67, R67 ;  /* 0x0000004300437308 */ /* 0x000ee20000000800 */
[----:B----4-:R-:W-:Y:S01]  /*26b0*/  FADD.FTZ R9, R63, R6 ;  /* 0x000000063f097221 */ /* 0x010fe20000010000 */
[----:B------:R-:W-:Y:S01]  /*26c0*/  FADD.FTZ R6, R5, R10 ;  /* 0x0000000a05067221 */ /* 0x000fe20000010000 */
[----:B------:R-:W-:-:S05]  /*26d0*/  F2FP.F16.F32.PACK_AB R171, R63, R62 ;  /* 0x0000003e3fab723e */ /* 0x000fca00000000ff */
[----:B------:R-:W4:Y:S01]  /*26e0*/  MUFU.EX2 R70, R70 ;  /* 0x0000004600467308 */ /* 0x000f220000000800 */
[----:B-1----:R-:W-:-:S07]  /*26f0*/  FADD.FTZ R10, R66, R9 ;  /* 0x00000009420a7221 */ /* 0x002fce0000010000 */
[----:B------:R-:W1:Y:S01]  /*2700*/  MUFU.EX2 R71, R71 ;  /* 0x0000004700477308 */ /* 0x000e620000000800 */
[C---:B---3--:R-:W-:Y:S01]  /*2710*/  FADD.FTZ R5, R67.reuse, R10 ;  /* 0x0000000a43057221 */ /* 0x048fe20000010000 */
[----:B------:R-:W-:-:S03]  /*2720*/  F2FP.F16.F32.PACK_AB R173, R67, R66 ;  /* 0x0000004243ad723e */ /* 0x000fc600000000ff */
[----:B----4-:R-:W-:-:S04]  /*2730*/  FADD.FTZ R10, R70, R5 ;  /* 0x00000005460a7221 */ /* 0x010fc80000010000 */
[C---:B-1----:R-:W-:Y:S01]  /*2740*/  FADD.FTZ R5, R71.reuse, R10 ;  /* 0x0000000a47057221 */ /* 0x042fe20000010000 */
[----:B------:R-:W-:Y:S01]  /*2750*/  F2FP.F16.F32.PACK_AB R175, R71, R70 ;  /* 0x0000004647af723e */ /* 0x000fe200000000ff */
[----:B------:R-:W-:Y:S06]  /*2760*/  @!P0 BRA `(.L_x_14) ;  /* 0x0000000000048947 */ /* 0x000fec0003800000 */
[----:B------:R-:W-:Y:S01]  /*2770*/  BPT.TRAP 0x1 ;  /* 0x000000040000795c */ /* 0x000fe20000300000 */
.L_x_14:
[----:B------:R1:W3:Y:S01]  /*2780*/  SYNCS.PHASECHK.TRANS64.TRYWAIT P1, [UR22+0x22850], R8 ;  /* 0x02285008ff0075a7 */ /* 0x0002e20008020156 */
[----:B------:R-:W-:Y:S05]  /*2790*/  @!P0 BRA `(.L_x_15) ;  /* 0x0000000000048947 */ /* 0x000fea0003800000 */
[----:B------:R-:W-:Y:S01]  /*27a0*/  BPT.TRAP 0x1 ;  /* 0x000000040000795c */ /* 0x000fe20000300000 */
.L_x_15:
[----:B---3--:R-:W-:Y:S05]  /*27b0*/  @P1 BRA `(.L_x_16) ;  /* 0x0000000000081947 */ /* 0x008fea0003800000 */
[----:B------:R-:W3:Y:S02]  /*27c0*/  SYNCS.PHASECHK.TRANS64.TRYWAIT P1, [UR22+0x22850], R8 ;  /* 0x02285008ff0075a7 */ /* 0x000ee40008020156 */
[----:B---3--:R-:W-:Y:S05]  /*27d0*/  @!P1 BRA `(.L_x_17) ;  /* 0x0000008400c89947 */ /* 0x008fea0003800000 */
.L_x_16:
[----:B------:R4:W-:Y:S01]  /*27e0*/  BAR.SYNC.DEFER_BLOCKING R7, 0x100 ;  /* 0x000400070000751d */ /* 0x0009e20000010000 */
[----:B------:R-:W-:-:S04]  /*27f0*/  UIADD3 UR41, UR41, 0x400, URZ ;  /* 0x0000040029297890 */ /* 0x000fc8000fffe03f */
[----:B------:R-:W-:Y:S01]  /*2800*/  USHF.R.U32.HI UR41, URZ, 0x4, UR41 ;  /* 0x000000043f297899 */ /* 0x000fe20008011629 */
[----:B------:R-:W-:-:S03]  /*2810*/  UMOV UR7, 0x40000040 ;  /* 0x4000004000077882 */ /* 0x000fc60000000000 */
[----:B------:R-:W-:-:S04]  /*2820*/  ULOP3.LUT UR21, UR41, 0x3fff, URZ, 0xc0, !UPT ;  /* 0x00003fff29157892 */ /* 0x000fc8000f8ec03f */
[----:B------:R-:W-:-:S04]  /*2830*/  ULOP3.LUT UR21, UR21, 0x3000000, URZ, 0xfc, !UPT ;  /* 0x0300000015157892 */ /* 0x000fc8000f8efc3f */
[----:B------:R-:W-:Y:S01]  /*2840*/  UIMAD UR11, UR37, 0xc00, UR21 ;  /* 0x00000c00250b78a4 */ /* 0x000fe2000f8e0215 */
[----:B------:R-:W-:-:S06]  /*2850*/  WARPGROUP.ARRIVE ;  /* 0x00000000000079c5 */ /* 0x000fcc0000000000 */
[----:B------:R-:W-:Y:S02]  /*2860*/  UMOV UR6, UR11 ;  /* 0x0000000b00067c82 */ /* 0x000fe40008000000 */
[----:B------:R-:W-:Y:S01]  /*2870*/  HGMMA.64x256x16.F32 R24, R152, gdesc[UR4].tnspB, RZ, !UPT, gsb0 ;  /* 0x43e0000498187df0 */ /* 0x000fe2000c0008ff */
[----:B------:R-:W-:Y:S01]  /*2880*/  UIADD3 UR6, UR11, 0x80, URZ ;  /* 0x000000800b067890 */ /* 0x000fe2000fffe03f */
[----:B------:R-:W-:Y:S01]  /*2890*/  UMOV UR7, 0x40000040 ;  /* 0x4000004000077882 */ /* 0x000fe20000000000 */
[----:B------:R-:W-:Y:S02]  /*28a0*/  WARPGROUP.DEPBAR.LE gsb0, 0x0 ;  /* 0x00008000000079c5 */ /* 0x000fe40000010000 */
[----:B------:R-:W-:-:S15]  /*28b0*/  WARPGROUP.ARRIVE ;  /* 0x00000000000079c5 */ /* 0x000fde0000000000 */
[----:B------:R-:W-:-:S08]  /*28c0*/  NOP ;  /* 0x0000000000007918 */ /* 0x000fd00000000000 */
[----:B------:R-:W-:Y:S01]  /*28d0*/  HGMMA.64x256x16.F32 R24, R156, gdesc[UR4].tnspB, R24, gsb0 ;  /* 0x43e000049c187df0 */ /* 0x000fe20008000818 */
        /* <DEDUP_REMOVED lines=23> */
[----:B------:R-:W-:Y:S03]  /*2a50*/  HGMMA.64x256x16.F32 R24, R172, gdesc[UR4].tnspB, R24, gsb0 ;  /* 0x43e00004ac187df0 */ /* 0x000fe60008000818 */
[----:B------:R-:W-:Y:S02]  /*2a60*/  WARPGROUP.DEPBAR.LE gsb0, 0x0 ;  /* 0x00008000000079c5 */ /* 0x000fe40000010000 */
[----:B----4-:R-:W-:Y:S05]  /*2a70*/  @!P0 BRA `(.L_x_18) ;  /* 0x0000000000048947 */ /* 0x010fea0003800000 */
[----:B------:R-:W-:Y:S01]  /*2a80*/  BPT.TRAP 0x1 ;  /* 0x000000040000795c */ /* 0x000fe20000300000 */
.L_x_18:
[----:B------:R-:W4:Y:S01]  /*2a90*/  S2UR UR6, SR_CgaCtaId ;  /* 0x00000000000679c3 */ /* 0x000f220000008800 */
[----:B------:R-:W-:Y:S02]  /*2aa0*/  UISETP.GE.AND UP0, UPT, UR42, 0x61, UPT ;  /* 0x000000612a00788c */ /* 0x000fe4000bf06270 */
[----:B------:R-:W-:-:S04]  /*2ab0*/  UIADD3 UR22, UR22, 0x22860, URZ ;  /* 0x0002286016167890 */ /* 0x000fc8000fffe03f */
[----:B------:R-:W-:Y:S01]  /*2ac0*/  PLOP3.LUT P1, PT, PT, PT, UP0, 0x80, 0x0 ;  /* 0x000000000000781c */ /* 0x000fe20003f2f008 */
[----:B----4-:R-:W-:-:S09]  /*2ad0*/  UPRMT UR22, UR6, 0x654, UR22 ;  /* 0x0000065406167896 */ /* 0x010fd20008000016 */
[----:B------:R-:W-:Y:S01]  /*2ae0*/  SYNCS.ARRIVE.TRANS64.RED.A1T0 RZ, [UR22], RZ ;  /* 0x000000ffffff79a7 */ /* 0x000fe20008100416 */
[----:B------:R-:W-:Y:S02]  /*2af0*/  UMOV UR22, 0x400 ;  /* 0x0000040000167882 */ /* 0x000fe40000000000 */
[----:B------:R-:W-:Y:S01]  /*2b00*/  ULEA UR22, UR6, UR22, 0x18 ;  /* 0x0000001606167291 */ /* 0x000fe2000f8ec03f */
[----:B------:R-:W-:Y:S11]  /*2b10*/  @!P1 BRA `(.L_x_19) ;  /* 0x0000001c006c9947 */ /* 0x000ff60003800000 */
[----:B------:R-:W-:Y:S01]  /*2b20*/  IMAD.MOV.U32 R203, RZ, RZ, R4 ;  /* 0x000000ffffcb7224 */ /* 0x000fe200078e0004 */
[----:B------:R-:W-:Y:S01]  /*2b30*/  UIADD3 UR44, UR44, -0x2, URZ ;  /* 0xfffffffe2c2c7890 */ /* 0x000fe2000fffe03f */
[----:B------:R-:W-:Y:S01]  /*2b40*/  IMAD.MOV.U32 R7, RZ, RZ, R3 ;  /* 0x000000ffff077224 */ /* 0x000fe200078e0003 */
[----:B------:R-:W-:-:S10]  /*2b50*/  ULDC UR23, c[0x0][0x988] ;  /* 0x0002620000177ab9 */ /* 0x000fd40000000800 */
.L_x_30:
[----:B------:R-:W-:Y:S01]  /*2b60*/  UIADD3 UR37, UR37, 0x1, URZ ;  /* 0x0000000125257890 */ /* 0x000fe2000fffe03f */
[----:B--2---:R-:W-:Y:S01]  /*2b70*/  IMAD.U32 R0, RZ, RZ, UR44 ;  /* 0x0000002cff007e24 */ /* 0x004fe2000f8e00ff */
[----:B------:R-:W-:Y:S02]  /*2b80*/  UIADD3 UR44, UR44, -0x1, URZ ;  /* 0xffffffff2c2c7890 */ /* 0x000fe4000fffe03f */
[----:B------:R-:W-:Y:S02]  /*2b90*/  UISETP.NE.AND UP0, UPT, UR37, 0x2, UPT ;  /* 0x000000022500788c */ /* 0x000fe4000bf05270 */
[----:B------:R-:W-:Y:S02]  /*2ba0*/  ISETP.GT.AND P1, PT, R0, RZ, PT ;  /* 0x000000ff0000720c */ /* 0x000fe40003f24270 */
[----:B------:R-:W-:Y:S02]  /*2bb0*/  USEL UR6, URZ, 0x1, UP0 ;  /* 0x000000013f067887 */ /* 0x000fe40008000000 */
[----:B------:R-:W-:-:S02]  /*2bc0*/  USEL UR37, UR37, URZ, UP0 ;  /* 0x0000003f25257287 */ /* 0x000fc40008000000 */
[----:B------:R-:W-:Y:S01]  /*2bd0*/  ULOP3.LUT UR36, UR36, UR6, URZ, 0x3c, !UPT ;  /* 0x0000000624247292 */ /* 0x000fe2000f8e3c3f */
[----:B0-----:R-:W-:Y:S11]  /*2be0*/  @!P0 BRA `(.L_x_20) ;  /* 0x0000000000048947 */ /* 0x001ff60003800000 */
[----:B------:R-:W-:Y:S01]  /*2bf0*/  BPT.TRAP 0x1 ;  /* 0x000000040000795c */ /* 0x000fe20000300000 */
.L_x_20:
[----:B------:R-:W2:Y:S01]  /*2c00*/  S2UR UR24, SR_CgaCtaId ;  /* 0x00000000001879c3 */ /* 0x000ea20000008800 */
[----:B------:R-:W-:Y:S01]  /*2c10*/  MOV R0, UR36 ;  /* 0x0000002400007c02 */ /* 0x000fe20008000f00 */
[----:B------:R-:W-:-:S03]  /*2c20*/  UMOV UR22, 0x400 ;  /* 0x0000040000167882 */ /* 0x000fc60000000000 */
[----:B------:R-:W-:-:S04]  /*2c30*/  SHF.L.U32 R0, R0, 0x1f, RZ ;  /* 0x0000001f00007819 */ /* 0x000fc800000006ff */
[----:B------:R-:W-:-:S13]  /*2c40*/  R2UR UR26, R0 ;  /* 0x00000000001a72ca */ /* 0x000fda00000e0000 */
[----:B------:R-:W-:Y:S01]  /*2c50*/  IMAD.U32 R0, RZ, RZ, UR26 ;  /* 0x0000001aff007e24 */ /* 0x000fe2000f8e00ff */
[----:B--2---:R-:W-:-:S04]  /*2c60*/  ULEA UR22, UR24, UR22, 0x18 ;  /* 0x0000001618167291 */ /* 0x004fc8000f8ec03f */
[----:B------:R-:W-:-:S09]  /*2c70*/  ULEA UR25, UR37, UR22, 0x3 ;  /* 0x0000001625197291 */ /* 0x000fd2000f8e183f */
[----:B------:R2:W4:Y:S01]  /*2c80*/  SYNCS.PHASECHK.TRANS64.TRYWAIT P2, [UR25+0x22830], R0 ;  /* 0x02283000ff0075a7 */ /* 0x0005220008040159 */
[----:B------:R-:W-:Y:S05]  /*2c90*/  @!P0 BRA `(.L_x_21) ;  /* 0x0000000000048947 */ /* 0x000fea0003800000 */
[----:B------:R-:W-:Y:S01]  /*2ca0*/  BPT.TRAP 0x1 ;  /* 0x000000040000795c */ /* 0x000fe20000300000 */
.L_x_21:
[----:B----4-:R-:W-:Y:S05]  /*2cb0*/  @P2 BRA `(.L_x_22) ;  /* 0x00000000000c2947 */ /* 0x010fea0003800000 */
[----:B--2---:R-:W-:-:S04]  /*2cc0*/  IMAD.U32 R0, RZ, RZ, UR26 ;  /* 0x0000001aff007e24 */ /* 0x004fc8000f8e00ff */
[----:B------:R-:W2:Y:S02]  /*2cd0*/  SYNCS.PHASECHK.TRANS64.TRYWAIT P2, [UR25+0x22830], R0 ;  /* 0x02283000ff0075a7 */ /* 0x000ea40008040159 */
[----:B--2---:R-:W-:Y:S05]  /*2ce0*/  @!P2 BRA `(.L_x_23) ;  /* 0x00000080009ca947 */ /* 0x004fea0003800000 */
.L_x_22:
[----:B------:R-:W-:Y:S01]  /*2cf0*/  UIMAD UR6, UR37, 0x300, UR20 ;  /* 0x00000300250678a4 */ /* 0x000fe2000f8e0214 */
[----:B------:R-:W-:Y:S01]  /*2d00*/  WARPGROUP.ARRIVE ;  /* 0x00000000000079c5 */ /* 0x000fe20000000000 */
[----:B------:R-:W-:Y:S01]  /*2d10*/  UMOV UR7, 0x40000040 ;  /* 0x4000004000077882 */ /* 0x000fe20000000000 */
[----:B------:R-:W-:Y:S01]  /*2d20*/  UMOV UR11, 0x40000040 ;  /* 0x40000040000b7882 */ /* 0x000fe20000000000 */
[----:B------:R-:W-:-:S03]  /*2d30*/  UIADD3 UR10, UR6, 0x2, URZ ;  /* 0x00000002060a7890 */ /* 0x000fc6000fffe03f */
[----:B------:R-:W4:Y:S01]  /*2d40*/  S2R R204, SR_TID.X ;  /* 0x0000000000cc7919 */ /* 0x000f220000002100 */
[----:B------:R-:W-:Y:S01]  /*2d50*/  UIADD3 UR14, UR6, 0x4, URZ ;  /* 0x00000004060e7890 */ /* 0x000fe2000fffe03f */
[----:B------:R-:W-:Y:S01]  /*2d60*/  UMOV UR15, 0x40000040 ;  /* 0x40000040000f7882 */ /* 0x000fe20000000000 */
[----:B------:R-:W-:Y:S01]  /*2d70*/  HGMMA.64x96x16.F32 R152, gdesc[UR4], RZ, !UPT, gsb0 ;  /* 0x01600000049879f0 */ /* 0x000fe2000c0008ff */
[----:B------:R-:W-:Y:S01]  /*2d80*/  UIADD3 UR18, UR6, 0x6, URZ ;  /* 0x0000000606127890 */ /* 0x000fe2000fffe03f */
[----:B------:R-:W-:Y:S01]  /*2d90*/  UMOV UR19, 0x40000040 ;  /* 0x4000004000137882 */ /* 0x000fe20000000000 */
[----:B----4-:R-:W-:-:S04]  /*2da0*/  SHF.R.U32.HI R204, RZ, 0x7, R204 ;  /* 0x00000007ffcc7819 */ /* 0x010fc800000116cc */
[----:B--2---:R-:W-:Y:S01]  /*2db0*/  IADD3 R0, -R204, 0xb, RZ ;  /* 0x0000000bcc007810 */ /* 0x004fe20007ffe1ff */
        /* <DEDUP_REMOVED lines=13> */
.L_x_24:
[----:B------:R-:W-:Y:S01]  /*2e90*/  FMNMX.FTZ R4, R152, R7, !PT ;  /* 0x0000000798047209 */ /* 0x000fe20007810000 */
[----:B------:R-:W-:Y:S01]  /*2ea0*/  UMOV UR10, UR23 ;  /* 0x00000017000a7c82 */ /* 0x000fe20008000000 */
[----:B------:R-:W-:Y:S02]  /*2eb0*/  UIADD3 UR6, UR25, 0x22840, URZ ;  /* 0x0002284019067890 */ /* 0x000fe4000fffe03f */
[----:B------:R-:W-:Y:S02]  /*2ec0*/  FMNMX.FTZ R3, R153, R4, !PT ;  /* 0x0000000499037209 */ /* 0x000fe40007810000 */
[----:B------:R-:W-:Y:S02]  /*2ed0*/  UPRMT UR6, UR24, 0x654, UR6 ;  /* 0x0000065418067896 */ /* 0x000fe40008000006 */
[----:B------:R-:W-:-:S04]  /*2ee0*/  FMNMX.FTZ R4, R156, R3, !PT ;  /* 0x000000039c047209 */ /* 0x000fc80007810000 */
[----:B------:R-:W-:-:S03]  /*2ef0*/  FMNMX.FTZ R3, R157, R4, !PT ;  /* 0x000000049d037209 */ /* 0x000fc60007810000 */
[----:B------:R-:W-:Y:S01]  /*2f00*/  SYNCS.ARRIVE.TRANS64.RED.A1T0 RZ, [UR6], RZ ;  /* 0x000000ffffff79a7 */ /* 0x000fe20008100406 */
[----:B------:R-:W-:-:S04]  /*2f10*/  FMNMX.FTZ R4, R160, R3, !PT ;  /* 0x00000003a0047209 */ /* 0x000fc80007810000 */
        /* <DEDUP_REMOVED lines=18> */
[----:B01-3--:R-:W-:-:S05]  /*3040*/  FMNMX.FTZ R8, R197, R4, !PT ;  /* 0x00000004c5087209 */ /* 0x00bfca0007810000 */
[----:B------:R-:W0:Y:S02]  /*3050*/  SHFL.BFLY PT, R3, R8, 0x2, 0x1f ;  /* 0x0c401f0008037f89 */ /* 0x000e2400000e0000 */
[----:B0-----:R-:W-:-:S05]  /*3060*/  FMNMX.FTZ R10, R8, R3, !PT ;  /* 0x00000003080a7209 */ /* 0x001fca0007810000 */
[----:B------:R-:W0:Y:S02]  /*3070*/  SHFL.BFLY PT, R3, R10, 0x1, 0x1f ;  /* 0x0c201f000a037f89 */ /* 0x000e2400000e0000 */
[----:B0-----:R-:W-:-:S05]  /*3080*/  FMNMX.FTZ R3, R10, R3, !PT ;  /* 0x000000030a037209 */ /* 0x001fca0007810000 */
[C---:B------:R-:W-:Y:S01]  /*3090*/  FADD.FTZ R4, -R3.reuse, R7 ;  /* 0x0000000703047221 */ /* 0x040fe20000010100 */
[----:B------:R-:W-:-:S03]  /*30a0*/  FMUL.FTZ R22, R3, UR10 ;  /* 0x0000000a03167c20 */ /* 0x000fc60008410000 */
[----:B------:R-:W-:Y:S01]  /*30b0*/  FMUL.FTZ R7, R4, UR10 ;  /* 0x0000000a04077c20 */ /* 0x000fe20008410000 */
[----:B------:R-:W-:Y:S01]  /*30c0*/  FMNMX.FTZ R4, R154, R203, !PT ;  /* 0x000000cb9a047209 */ /* 0x000fe20007810000 */
[--C-:B------:R-:W-:Y:S01]  /*30d0*/  FFMA.FTZ R202, R157, UR10, -R22.reuse ;  /* 0x0000000a9dca7c23 */ /* 0x100fe20008010816 */
[--C-:B------:R-:W-:Y:S01]  /*30e0*/  FFMA.FTZ R201, R156, UR10, -R22.reuse ;  /* 0x0000000a9cc97c23 */ /* 0x100fe20008010816 */
[--C-:B------:R-:W-:Y:S01]  /*30f0*/  FFMA.FTZ R13, R161, UR10, -R22.reuse ;  /* 0x0000000aa10d7c23 */ /* 0x100fe20008010816 */
        /* <DEDUP_REMOVED lines=26> */
[----:B------:R-:W-:Y:S01]  /*32a0*/  FFMA.FTZ R177, R197, UR10, -R22 ;  /* 0x0000000ac5b17c23 */ /* 0x000fe20008010816 */
[----:B------:R-:W0:Y:S01]  /*32b0*/  MUFU.EX2 R7, R7 ;  /* 0x0000000700077308 */ /* 0x000e220000000800 */
[----:B------:R-:W-:-:S04]  /*32c0*/  FMNMX.FTZ R4, R170, R9, !PT ;  /* 0x00000009aa047209 */ /* 0x000fc80007810000 */
[----:B------:R-:W-:-:S03]  /*32d0*/  FMNMX.FTZ R9, R171, R4, !PT ;  /* 0x00000004ab097209 */ /* 0x000fc60007810000 */
[----:B------:R-:W1:Y:S01]  /*32e0*/  MUFU.EX2 R152, R152 ;  /* 0x0000009800987308 */ /* 0x000e620000000800 */
[----:B------:R-:W-:-:S04]  /*32f0*/  FMNMX.FTZ R4, R174, R9, !PT ;  /* 0x00000009ae047209 */ /* 0x000fc80007810000 */
[----:B------:R-:W-:-:S03]  /*3300*/  FMNMX.FTZ R9, R175, R4, !PT ;  /* 0x00000004af097209 */ /* 0x000fc60007810000 */
[----:B------:R-:W3:Y:S01]  /*3310*/  MUFU.EX2 R153, R153 ;  /* 0x0000009900997308 */ /* 0x000ee20000000800 */
[----:B------:R-:W-:Y:S01]  /*3320*/  FMNMX.FTZ R4, R178, R9, !PT ;  /* 0x00000009b2047209 */ /* 0x000fe20007810000 */
[-C--:B0-----:R-:W-:Y:S01]  /*3330*/  FMUL.FTZ R24, R24, R7.reuse ;  /* 0x0000000718187220 */ /* 0x081fe20000410000 */
[-C--:B------:R-:W-:Y:S01]  /*3340*/  FMUL.FTZ R25, R25, R7.reuse ;  /* 0x0000000719197220 */ /* 0x080fe20000410000 */
[-C--:B------:R-:W-:Y:S01]  /*3350*/  FMUL.FTZ R28, R28, R7.reuse ;  /* 0x000000071c1c7220 */ /* 0x080fe20000410000 */
[----:B------:R-:W-:Y:S01]  /*3360*/  FMNMX.FTZ R9, R179, R4, !PT ;  /* 0x00000004b3097209 */ /* 0x000fe20007810000 */
[-C--:B------:R-:W-:Y:S01]  /*3370*/  FMUL.FTZ R29, R29, R7.reuse ;  /* 0x000000071d1d7220 */ /* 0x080fe20000410000 */
[----:B------:R-:W-:Y:S01]  /*3380*/  FMUL.FTZ R32, R32, R7 ;  /* 0x0000000720207220 */ /* 0x000fe20000410000 */
[----:B------:R-:W-:Y:S01]  /*3390*/  MUFU.EX2 R201, R201 ;  /* 0x000000c900c97308 */ /* 0x000fe20000000800 */
[----:B------:R-:W-:Y:S01]  /*33a0*/  FMNMX.FTZ R4, R182, R9, !PT ;  /* 0x00000009b6047209 */ /* 0x000fe20007810000 */
[----:B-1----:R-:W-:Y:S01]  /*33b0*/  FFMA.FTZ R6, R7, R6, R152 ;  /* 0x0000000607067223 */ /* 0x002fe20000010098 */
[-C--:B------:R-:W-:Y:S01]  /*33c0*/  FMUL.FTZ R33, R33, R7.reuse ;  /* 0x0000000721217220 */ /* 0x080fe20000410000 */
[-C--:B------:R-:W-:Y:S01]  /*33d0*/  FMUL.FTZ R36, R36, R7.reuse ;  /* 0x0000000724247220 */ /* 0x080fe20000410000 */
[----:B------:R-:W-:Y:S01]  /*33e0*/  FMNMX.FTZ R9, R183, R4, !PT ;  /* 0x00000004b7097209 */ /* 0x000fe20007810000 */
[-C--:B------:R-:W-:Y:S01]  /*33f0*/  FMUL.FTZ R37, R37, R7.reuse ;  /* 0x0000000725257220 */ /* 0x080fe20000410000 */
[----:B------:R-:W-:Y:S01]  /*3400*/  FMUL.FTZ R40, R40, R7 ;  /* 0x0000000728287220 */ /* 0x000fe20000410000 */
[----:B------:R-:W-:Y:S01]  /*3410*/  MUFU.EX2 R202, R202 ;  /* 0x000000ca00ca7308 */ /* 0x000fe20000000800 */
[----:B------:R-:W-:Y:S01]  /*3420*/  FMNMX.FTZ R4, R186, R9, !PT ;  /* 0x00000009ba047209 */ /* 0x000fe20007810000 */
[C---:B---3--:R-:W-:Y:S01]  /*3430*/  FADD.FTZ R6, R153.reuse, R6 ;  /* 0x0000000699067221 */ /* 0x048fe20000010000 */
[----:B------:R-:W-:Y:S01]  /*3440*/  F2FP.F16.F32.PACK_AB R152, R153, R152 ;  /* 0x000000989998723e */ /* 0x000fe200000000ff */
[-C--:B------:R-:W-:Y:S01]  /*3450*/  FMUL.FTZ R41, R41, R7.reuse ;  /* 0x0000000729297220 */ /* 0x080fe20000410000 */
[----:B------:R-:W-:Y:S01]  /*3460*/  FMNMX.FTZ R9, R187, R4, !PT ;  /* 0x00000004bb097209 */ /* 0x000fe20007810000 */
[-C--:B------:R-:W-:Y:S01]  /*3470*/  FMUL.FTZ R44, R44, R7.reuse ;  /* 0x000000072c2c7220 */ /* 0x080fe20000410000 */
[----:B------:R-:W-:Y:S01]  /*3480*/  FMUL.FTZ R45, R45, R7 ;  /* 0x000000072d2d7220 */ /* 0x000fe20000410000 */
[----:B------:R-:W-:Y:S01]  /*3490*/  MUFU.EX2 R156, R156 ;  /* 0x0000009c009c7308 */ /* 0x000fe20000000800 */
[----:B------:R-:W-:Y:S01]  /*34a0*/  FMNMX.FTZ R4, R190, R9, !PT ;  /* 0x00000009be047209 */ /* 0x000fe20007810000 */
[-C--:B------:R-:W-:Y:S01]  /*34b0*/  FMUL.FTZ R48, R48, R7.reuse ;  /* 0x0000000730307220 */ /* 0x080fe20000410000 */
[-C--:B------:R-:W-:Y:S01]  /*34c0*/  FMUL.FTZ R49, R49, R7.reuse ;  /* 0x0000000731317220 */ /* 0x080fe20000410000 */
        /* <DEDUP_REMOVED lines=19> */
[-C--:B------:R-:W-:Y:S01]  /*3600*/  FMUL.FTZ R76, R76, R7.reuse ;  /* 0x000000074c4c7220 */ /* 0x080fe20000410000 */
[----:B------:R-:W-:Y:S01]  /*3610*/  MUFU.EX2 R161, R161 ;  /* 0x000000a100a17308 */ /* 0x000fe20000000800 */
[-C--:B------:R-:W-:Y:S01]  /*3620*/  FMUL.FTZ R77, R77, R7.reuse ;  /* 0x000000074d4d7220 */ /* 0x080fe20000410000 */
[----:B------:R-:W0:Y:S01]  /*3630*/  SHFL.BFLY PT, R9, R4, 0x2, 0x1f ;  /* 0x0c401f0004097f89 */ /* 0x000e2200000e0000 */
[-C--:B------:R-:W-:Y:S01]  /*3640*/  FMUL.FTZ R80, R80, R7.reuse ;  /* 0x0000000750507220 */ /* 0x080fe20000410000 */
[-C--:B------:R-:W-:Y:S01]  /*3650*/  FMUL.FTZ R81, R81, R7.reuse ;  /* 0x0000000751517220 */ /* 0x080fe20000410000 */
[-C--:B------:R-:W-:Y:S01]  /*3660*/  FMUL.FTZ R84, R84, R7.reuse ;  /* 0x0000000754547220 */ /* 0x080fe20000410000 */
[-C--:B------:R-:W-:Y:S01]  /*3670*/  FMUL.FTZ R85, R85, R7.reuse ;  /* 0x0000000755557220 */ /* 0x080fe20000410000 */
[-C--:B------:R-:W-:Y:S01]  /*3680*/  FMUL.FTZ R88, R88, R7.reuse ;  /* 0x0000000758587220 */ /* 0x080fe20000410000 */
[----:B------:R-:W-:Y:S01]  /*3690*/  MUFU.EX2 R160, R160 ;  /* 0x000000a000a07308 */ /* 0x000fe20000000800 */
[-C--:B------:R-:W-:Y:S01]  /*36a0*/  FMUL.FTZ R89, R89, R7.reuse ;  /* 0x0000000759597220 */ /* 0x080fe20000410000 */
[-C--:B------:R-:W-:Y:S01]  /*36b0*/  FMUL.FTZ R92, R92, R7.reuse ;  /* 0x000000075c5c7220 */ /* 0x080fe20000410000 */
        /* <DEDUP_REMOVED lines=14> */
[----:B------:R-:W-:Y:S01]  /*37a0*/  FMUL.FTZ R117, R117, R7 ;  /* 0x0000000775757220 */ /* 0x000fe20000410000 */
[----:B0-----:R-:W-:Y:S01]  /*37b0*/  FMNMX.FTZ R8, R4, R9, !PT ;  /* 0x0000000904087209 */ /* 0x001fe20007810000 */
[----:B------:R-:W-:Y:S01]  /*37c0*/  FFMA.FTZ R9, R188, UR10, -R22 ;  /* 0x0000000abc097c23 */ /* 0x000fe20008010816 */
[-C--:B------:R-:W-:Y:S01]  /*37d0*/  FMUL.FTZ R120, R120, R7.reuse ;  /* 0x0000000778787220 */ /* 0x080fe20000410000 */
[-C--:B------:R-:W-:Y:S01]  /*37e0*/  FMUL.FTZ R121, R121, R7.reuse ;  /* 0x0000000779797220 */ /* 0x080fe20000410000 */
[-C--:B------:R-:W-:Y:S01]  /*37f0*/  FMUL.FTZ R124, R124, R7.reuse ;  /* 0x000000077c7c7220 */ /* 0x080fe20000410000 */
[----:B------:R-:W0:Y:S01]  /*3800*/  SHFL.BFLY PT, R157, R8, 0x1, 0x1f ;  /* 0x0c201f00089d7f89 */ /* 0x000e2200000e0000 */
        /* <DEDUP_REMOVED lines=14> */
[----:B------:R-:W-:-:S02]  /*38f0*/  FMUL.FTZ R149, R149, R7 ;  /* 0x0000000795957220 */ /* 0x000fc40000410000 */
[----:B------:R-:W-:Y:S01]  /*3900*/  MUFU.EX2 R165, R165 ;  /* 0x000000a500a57308 */ /* 0x000fe20000000800 */
[----:B0-----:R-:W-:-:S07]  /*3910*/  FMNMX.FTZ R4, R8, R157, !PT ;  /* 0x0000009d08047209 */ /* 0x001fce0007810000 */
[----:B------:R-:W-:Y:S01]  /*3920*/  MUFU.EX2 R10, R10 ;  /* 0x0000000a000a7308 */ /* 0x000fe20000000800 */
[C---:B------:R-:W-:Y:S01]  /*3930*/  FADD.FTZ R22, -R4.reuse, R203 ;  /* 0x000000cb04167221 */ /* 0x040fe20000010100 */
[----:B------:R-:W-:-:S03]  /*3940*/  FMUL.FTZ R169, R4, UR10 ;  /* 0x0000000a04a97c20 */ /* 0x000fc60008410000 */
[----:B------:R-:W-:Y:S01]  /*3950*/  FMUL.FTZ R22, R22, UR10 ;  /* 0x0000000a16167c20 */ /* 0x000fe20008410000 */
[--C-:B------:R-:W-:Y:S01]  /*3960*/  FFMA.FTZ R157, R154, UR10, -R169.reuse ;  /* 0x0000000a9a9d7c23 */ /* 0x100fe200080108a9 */
[--C-:B------:R-:W-:Y:S01]  /*3970*/  FFMA.FTZ R176, R155, UR10, -R169.reuse ;  /* 0x0000000a9bb07c23 */ /* 0x100fe200080108a9 */
[--C-:B------:R-:W-:Y:S01]  /*3980*/  FFMA.FTZ R155, R158, UR10, -R169.reuse ;  /* 0x0000000a9e9b7c23 */ /* 0x100fe200080108a9 */
[--C-:B------:R-:W-:Y:S01]  /*3990*/  FFMA.FTZ R180, R159, UR10, -R169.reuse ;  /* 0x0000000a9fb47c23 */ /* 0x100fe200080108a9 */
[--C-:B------:R-:W-:Y:S01]  /*39a0*/  FFMA.FTZ R158, R162, UR10, -R169.reuse ;  /* 0x0000000aa29e7c23 */ /* 0x100fe200080108a9 */
[----:B------:R-:W0:Y:S01]  /*39b0*/  MUFU.EX2 R22, R22 ;  /* 0x0000001600167308 */ /* 0x000e220000000800 */
[--C-:B------:R-:W-:Y:S01]  /*39c0*/  FFMA.FTZ R159, R163, UR10, -R169.reuse ;  /* 0x0000000aa39f7c23 */ /* 0x100fe200080108a9 */
[--C-:B------:R-:W-:Y:S01]  /*39d0*/  FFMA.FTZ R163, R167, UR10, -R169.reuse ;  /* 0x0000000aa7a37c23 */ /* 0x100fe200080108a9 */
[--C-:B------:R-:W-:Y:S01]  /*39e0*/  FFMA.FTZ R167, R171, UR10, -R169.reuse ;  /* 0x0000000aaba77c23 */ /* 0x100fe200080108a9 */
[--C-:B------:R-:W-:Y:S01]  /*39f0*/  FFMA.FTZ R171, R175, UR10, -R169.reuse ;  /* 0x0000000aafab7c23 */ /* 0x100fe200080108a9 */
[--C-:B------:R-:W-:Y:S01]  /*3a00*/  FFMA.FTZ R175, R179, UR10, -R169.reuse ;  /* 0x0000000ab3af7c23 */ /* 0x100fe200080108a9 */
[--C-:B------:R-:W-:Y:S01]  /*3a10*/  FFMA.FTZ R162, R166, UR10, -R169.reuse ;  /* 0x0000000aa6a27c23 */ /* 0x100fe200080108a9 */
[--C-:B------:R-:W-:Y:S01]  /*3a20*/  FFMA.FTZ R166, R170, UR10, -R169.reuse ;  /* 0x0000000aaaa67c23 */ /* 0x100fe200080108a9 */
[----:B------:R-:W1:Y:S01]  /*3a30*/  MUFU.EX2 R157, R157 ;  /* 0x0000009d009d7308 */ /* 0x000e620000000800 */
[--C-:B------:R-:W-:Y:S01]  /*3a40*/  FFMA.FTZ R182, R182, UR10, -R169.reuse ;  /* 0x0000000ab6b67c23 */ /* 0x100fe200080108a9 */
[--C-:B------:R-:W-:Y:S01]  /*3a50*/  FFMA.FTZ R170, R174, UR10, -R169.reuse ;  /* 0x0000000aaeaa7c23 */ /* 0x100fe200080108a9 */
[--C-:B------:R-:W-:Y:S01]  /*3a60*/  FFMA.FTZ R174, R178, UR10, -R169.reuse ;  /* 0x0000000ab2ae7c23 */ /* 0x100fe200080108a9 */
[--C-:B------:R-:W-:Y:S01]  /*3a70*/  FFMA.FTZ R178, R186, UR10, -R169.reuse ;  /* 0x0000000abab27c23 */ /* 0x100fe200080108a9 */
[--C-:B------:R-:W-:Y:S01]  /*3a80*/  FFMA.FTZ R191, R191, UR10, -R169.reuse ;  /* 0x0000000abfbf7c23 */ /* 0x100fe200080108a9 */
[--C-:B------:R-:W-:Y:S01]  /*3a90*/  FFMA.FTZ R194, R194, UR10, -R169.reuse ;  /* 0x0000000ac2c27c23 */ /* 0x100fe200080108a9 */
[--C-:B------:R-:W-:Y:S01]  /*3aa0*/  FFMA.FTZ R195, R195, UR10, -R169.reuse ;  /* 0x0000000ac3c37c23 */ /* 0x100fe200080108a9 */
[----:B------:R-:W3:Y:S01]  /*3ab0*/  MUFU.EX2 R176, R176 ;  /* 0x000000b000b07308 */ /* 0x000ee20000000800 */
[--C-:B------:R-:W-:Y:S01]  /*3ac0*/  FFMA.FTZ R198, R198, UR10, -R169.reuse ;  /* 0x0000000ac6c67c23 */ /* 0x100fe200080108a9 */
[----:B------:R-:W-:Y:S01]  /*3ad0*/  FFMA.FTZ R199, R199, UR10, -R169 ;  /* 0x0000000ac7c77c23 */ /* 0x000fe200080108a9 */
[-C--:B0-----:R-:W-:Y:S01]  /*3ae0*/  FMUL.FTZ R26, R26, R22.reuse ;  /* 0x000000161a1a7220 */ /* 0x081fe20000410000 */
[-C--:B------:R-:W-:Y:S01]  /*3af0*/  FMUL.FTZ R27, R27, R22.reuse ;  /* 0x000000161b1b7220 */ /* 0x080fe20000410000 */
[-C--:B------:R-:W-:Y:S01]  /*3b00*/  FMUL.FTZ R30, R30, R22.reuse ;  /* 0x000000161e1e7220 */ /* 0x080fe20000410000 */
[-C--:B------:R-:W-:Y:S01]  /*3b10*/  FMUL.FTZ R31, R31, R22.reuse ;  /* 0x000000161f1f7220 */ /* 0x080fe20000410000 */
[-C--:B------:R-:W-:Y:S01]  /*3b20*/  FMUL.FTZ R34, R34, R22.reuse ;  /* 0x0000001622227220 */ /* 0x080fe20000410000 */
[----:B------:R-:W0:Y:S01]  /*3b30*/  MUFU.EX2 R155, R155 ;  /* 0x0000009b009b7308 */ /* 0x000e220000000800 */
[----:B-1----:R-:W-:Y:S01]  /*3b40*/  FFMA.FTZ R179, R22, R5, R157 ;  /* 0x0000000516b37223 */ /* 0x002fe2000001009d */
[-C--:B------:R-:W-:Y:S01]  /*3b50*/  FMUL.FTZ R35, R35, R22.reuse ;  /* 0x0000001623237220 */ /* 0x080fe20000410000 */
[-C--:B------:R-:W-:Y:S01]  /*3b60*/  FMUL.FTZ R38, R38, R22.reuse ;  /* 0x0000001626267220 */ /* 0x080fe20000410000 */
[-C--:B------:R-:W-:Y:S01]  /*3b70*/  FMUL.FTZ R39, R39, R22.reuse ;  /* 0x0000001627277220 */ /* 0x080fe20000410000 */
[-C--:B------:R-:W-:Y:S01]  /*3b80*/  FMUL.FTZ R42, R42, R22.reuse ;  /* 0x000000162a2a7220 */ /* 0x080fe20000410000 */
[-C--:B------:R-:W-:Y:S01]  /*3b90*/  FMUL.FTZ R43, R43, R22.reuse ;  /* 0x000000162b2b7220 */ /* 0x080fe20000410000 */
[-C--:B------:R-:W-:Y:S01]  /*3ba0*/  FMUL.FTZ R46, R46, R22.reuse ;  /* 0x000000162e2e7220 */ /* 0x080fe20000410000 */
[----:B------:R-:W1:Y:S01]  /*3bb0*/  MUFU.EX2 R180, R180 ;  /* 0x000000b400b47308 */ /* 0x000e620000000800 */
[C---:B---3--:R-:W-:Y:S01]  /*3bc0*/  FADD.FTZ R154, R176.reuse, R179 ;  /* 0x000000b3b09a7221 */ /* 0x048fe20000010000 */
[----:B------:R-:W-:Y:S01]  /*3bd0*/  FADD.FTZ R179, R201, R6 ;  /* 0x00000006c9b37221 */ /* 0x000fe20000010000 */
[----:B------:R-:W-:Y:S01]  /*3be0*/  FFMA.FTZ R6, R183, UR10, -R169 ;  /* 0x0000000ab7067c23 */ /* 0x000fe200080108a9 */
[----:B------:R-:W-:Y:S01]  /*3bf0*/  F2FP.F16.F32.PACK_AB R153, R176, R157 ;  /* 0x0000009db099723e */ /* 0x000fe200000000ff */
[-C--:B------:R-:W-:Y:S01]  /*3c00*/  FMUL.FTZ R47, R47, R22.reuse ;  /* 0x000000162f2f7220 */ /* 0x080fe20000410000 */
[----:B------:R-:W-:Y:S01]  /*3c10*/  FADD.FTZ R179, R202, R179 ;  /* 0x000000b3cab37221 */ /* 0x000fe20000010000 */
[----:B------:R-:W-:Y:S01]  /*3c20*/  FMUL.FTZ R50, R50, R22 ;  /* 0x0000001632327220 */ /* 0x000fe20000410000 */
[----:B------:R-:W-:Y:S01]  /*3c30*/  MUFU.EX2 R158, R158 ;  /* 0x0000009e009e7308 */ /* 0x000fe20000000800 */
[----:B0-----:R-:W-:Y:S01]  /*3c40*/  FADD.FTZ R181, R155, R154 ;  /* 0x0000009a9bb57221 */ /* 0x001fe20000010000 */
[----:B------:R-:W-:Y:S01]  /*3c50*/  FADD.FTZ R154, R156, R179 ;  /* 0x000000b39c9a7221 */ /* 0x000fe20000010000 */
[----:B------:R-:W-:Y:S01]  /*3c60*/  FFMA.FTZ R179, R187, UR10, -R169 ;  /* 0x0000000abbb37c23 */ /* 0x000fe200080108a9 */
[----:B------:R-:W-:Y:S01]  /*3c70*/  F2FP.F16.F32.PACK_AB R156, R13, R156 ;  /* 0x0000009c0d9c723e */ /* 0x000fe200000000ff */
[-C--:B------:R-:W-:Y:S01]  /*3c80*/  FMUL.FTZ R51, R51, R22.reuse ;  /* 0x0000001633337220 */ /* 0x080fe20000410000 */
[----:B------:R-:W-:Y:S01]  /*3c90*/  FADD.FTZ R183, R13, R154 ;  /* 0x0000009a0db77221 */ /* 0x000fe20000010000 */
[-C--:B------:R-:W-:Y:S01]  /*3ca0*/  FMUL.FTZ R54, R54, R22.reuse ;  /* 0x0000001636367220 */ /* 0x080fe20000410000 */
[----:B------:R-:W0:Y:S01]  /*3cb0*/  MUFU.EX2 R159, R159 ;  /* 0x0000009f009f7308 */ /* 0x000e220000000800 */
[----:B-1----:R-:W-:Y:S01]  /*3cc0*/  FADD.FTZ R181, R180, R181 ;  /* 0x000000b5b4b57221 */ /* 0x002fe20000010000 */
[----:B------:R-:W-:Y:S01]  /*3cd0*/  FADD.FTZ R154, R12, R183 ;  /* 0x000000b70c9a7221 */ /* 0x000fe20000010000 */
[----:B------:R-:W-:Y:S01]  /*3ce0*/  F2FP.F16.F32.PACK_AB R155, R180, R155 ;  /* 0x0000009bb49b723e */ /* 0x000fe200000000ff */
[-C--:B------:R-:W-:Y:S01]  /*3cf0*/  FMUL.FTZ R55, R55, R22.reuse ;  /* 0x0000001637377220 */ /* 0x080fe20000410000 */
[-C--:B------:R-:W-:Y:S01]  /*3d00*/  FMUL.FTZ R58, R58, R22.reuse ;  /* 0x000000163a3a7220 */ /* 0x080fe20000410000 */
[----:B------:R-:W-:Y:S01]  /*3d10*/  FADD.FTZ R183, R161, R154 ;  /* 0x0000009aa1b77221 */ /* 0x000fe20000010000 */
[-C--:B------:R-:W-:Y:S01]  /*3d20*/  FMUL.FTZ R59, R59, R22.reuse ;  /* 0x000000163b3b7220 */ /* 0x080fe20000410000 */
[----:B------:R-:W-:Y:S01]  /*3d30*/  MUFU.EX2 R162, R162 ;  /* 0x000000a200a27308 */ /* 0x000fe20000000800 */
[----:B------:R-:W-:Y:S01]  /*3d40*/  FMUL.FTZ R62, R62, R22 ;  /* 0x000000163e3e7220 */ /* 0x000fe20000410000 */
[----:B------:R-:W-:Y:S01]  /*3d50*/  FADD.FTZ R154, R160, R183 ;  /* 0x000000b7a09a7221 */ /* 0x000fe20000010000 */
[----:B------:R-:W-:Y:S01]  /*3d60*/  F2FP.F16.F32.PACK_AB R160, R15, R160 ;  /* 0x000000a00fa0723e */ /* 0x000fe200000000ff */
[-C--:B------:R-:W-:Y:S01]  /*3d70*/  FMUL.FTZ R63, R63, R22.reuse ;  /* 0x000000163f3f7220 */ /* 0x080fe20000410000 */
[----:B------:R-:W-:Y:S01]  /*3d80*/  FMUL.FTZ R66, R66, R22 ;  /* 0x0000001642427220 */ /* 0x000fe20000410000 */
[----:B------:R-:W-:Y:S01]  /*3d90*/  FADD.FTZ R184, R15, R154 ;  /* 0x0000009a0fb87221 */ /* 0x000fe20000010000 */
[----:B------:R-:W-:Y:S01]  /*3da0*/  F2FP.F16.F32.PACK_AB R154, R202, R201 ;  /* 0x000000c9ca9a723e */ /* 0x000fe200000000ff */
[----:B------:R-:W1:Y:S01]  /*3db0*/  MUFU.EX2 R163, R163 ;  /* 0x000000a300a37308 */ /* 0x000e620000000800 */
[----:B0-----:R-:W-:Y:S01]  /*3dc0*/  F2FP.F16.F32.PACK_AB R157, R159, R158 ;  /* 0x0000009e9f9d723e */ /* 0x001fe200000000ff */
[----:B------:R-:W-:Y:S01]  /*3dd0*/  FADD.FTZ R183, R11, R184 ;  /* 0x000000b80bb77221 */ /* 0x000fe20000010000 */
[-C--:B------:R-:W-:Y:S01]  /*3de0*/  FMUL.FTZ R67, R67, R22.reuse ;  /* 0x0000001643437220 */ /* 0x080fe20000410000 */
[-C--:B------:R-:W-:Y:S01]  /*3df0*/  FMUL.FTZ R70, R70, R22.reuse ;  /* 0x0000001646467220 */ /* 0x080fe20000410000 */
[-C--:B------:R-:W-:Y:S01]  /*3e00*/  FMUL.FTZ R71, R71, R22.reuse ;  /* 0x0000001647477220 */ /* 0x080fe20000410000 */
[----:B------:R-:W-:Y:S01]  /*3e10*/  FADD.FTZ R183, R14, R183 ;  /* 0x000000b70eb77221 */ /* 0x000fe20000010000 */
[-C--:B------:R-:W-:Y:S01]  /*3e20*/  FMUL.FTZ R74, R74, R22.reuse ;  /* 0x000000164a4a7220 */ /* 0x080fe20000410000 */
[----:B------:R-:W0:Y:S01]  /*3e30*/  MUFU.EX2 R166, R166 ;  /* 0x000000a600a67308 */ /* 0x000e220000000800 */
[----:B------:R-:W-:Y:S01]  /*3e40*/  FMUL.FTZ R75, R75, R22 ;  /* 0x000000164b4b7220 */ /* 0x000fe20000410000 */
[----:B------:R-:W-:Y:S01]  /*3e50*/  FADD.FTZ R180, R164, R183 ;  /* 0x000000b7a4b47221 */ /* 0x000fe20000010000 */
[----:B------:R-:W-:Y:S01]  /*3e60*/  F2FP.F16.F32.PACK_AB R164, R165, R164 ;  /* 0x000000a4a5a4723e */ /* 0x000fe200000000ff */
[-C--:B------:R-:W-:Y:S01]  /*3e70*/  FMUL.FTZ R78, R78, R22.reuse ;  /* 0x000000164e4e7220 */ /* 0x080fe20000410000 */
[-C--:B------:R-:W-:Y:S01]  /*3e80*/  FMUL.FTZ R79, R79, R22.reuse ;  /* 0x000000164f4f7220 */ /* 0x080fe20000410000 */
[----:B------:R-:W-:Y:S01]  /*3e90*/  FADD.FTZ R13, R165, R180 ;  /* 0x000000b4a50d7221 */ /* 0x000fe20000010000 */
[-C--:B------:R-:W-:Y:S01]  /*3ea0*/  FMUL.FTZ R82, R82, R22.reuse ;  /* 0x0000001652527220 */ /* 0x080fe20000410000 */
[----:B------:R3:W-:Y:S01]  /*3eb0*/  MUFU.EX2 R5, R182 ;  /* 0x000000b600057308 */ /* 0x0007e20000000800 */
[-C--:B------:R-:W-:Y:S01]  /*3ec0*/  FMUL.FTZ R83, R83, R22.reuse ;  /* 0x0000001653537220 */ /* 0x080fe20000410000 */
[-C--:B------:R-:W-:Y:S01]  /*3ed0*/  FMUL.FTZ R86, R86, R22.reuse ;  /* 0x0000001656567220 */ /* 0x080fe20000410000 */
[-C--:B------:R-:W-:Y:S01]  /*3ee0*/  FMUL.FTZ R87, R87, R22.reuse ;  /* 0x0000001657577220 */ /* 0x080fe20000410000 */
[-C--:B------:R-:W-:Y:S01]  /*3ef0*/  FMUL.FTZ R90, R90, R22.reuse ;  /* 0x000000165a5a7220 */ /* 0x080fe20000410000 */
[-C--:B------:R-:W-:Y:S01]  /*3f00*/  FMUL.FTZ R91, R91, R22.reuse ;  /* 0x000000165b5b7220 */ /* 0x080fe20000410000 */
[-C--:B------:R-:W-:Y:S01]  /*3f10*/  FMUL.FTZ R94, R94, R22.reuse ;  /* 0x000000165e5e7220 */ /* 0x080fe20000410000 */
[----:B------:R-:W-:Y:S01]  /*3f20*/  FMUL.FTZ R95, R95, R22 ;  /* 0x000000165f5f7220 */ /* 0x000fe20000410000 */
[----:B------:R-:W4:Y:S01]  /*3f30*/  MUFU.EX2 R167, R167 ;  /* 0x000000a700a77308 */ /* 0x000f220000000800 */
[----:B---3--:R-:W-:Y:S01]  /*3f40*/  FADD.FTZ R182, R158, R181 ;  /* 0x000000b59eb67221 */ /* 0x008fe20000010000 */
[----:B------:R-:W-:Y:S01]  /*3f50*/  FFMA.FTZ R181, R190, UR10, -R169 ;  /* 0x0000000abeb57c23 */ /* 0x000fe200080108a9 */
[----:B------:R-:W-:Y:S01]  /*3f60*/  F2FP.F16.F32.PACK_AB R158, R161, R12 ;  /* 0x0000000ca19e723e */ /* 0x000fe200000000ff */
[----:B------:R-:W-:Y:S01]  /*3f70*/  FADD.FTZ R12, R10, R13 ;  /* 0x0000000d0a0c7221 */ /* 0x000fe20000010000 */
[----:B------:R-:W-:Y:S01]  /*3f80*/  FADD.FTZ R185, R159, R182 ;  /* 0x000000b69fb97221 */ /* 0x000fe20000010000 */
[----:B-1----:R-:W-:Y:S01]  /*3f90*/  F2FP.F16.F32.PACK_AB R159, R163, R162 ;  /* 0x000000a2a39f723e */ /* 0x002fe200000000ff */
[-C--:B------:R-:W-:Y:S01]  /*3fa0*/  FMUL.FTZ R98, R98, R22.reuse ;  /* 0x0000001662627220 */ /* 0x080fe20000410000 */
[----:B------:R-:W1:Y:S01]  /*3fb0*/  MUFU.EX2 R170, R170 ;  /* 0x000000aa00aa7308 */ /* 0x000e620000000800 */
[----:B------:R-:W-:Y:S01]  /*3fc0*/  FADD.FTZ R182, R162, R185 ;  /* 0x000000b9a2b67221 */ /* 0x000fe20000010000 */
[----:B------:R-:W-:Y:S01]  /*3fd0*/  F2FP.F16.F32.PACK_AB R162, R14, R11 ;  /* 0x0000000b0ea2723e */ /* 0x000fe200000000ff */
[-C--:B------:R-:W-:Y:S01]  /*3fe0*/  FMUL.FTZ R99, R99, R22.reuse ;  /* 0x0000001663637220 */ /* 0x080fe20000410000 */
[-C--:B------:R-:W-:Y:S01]  /*3ff0*/  FMUL.FTZ R102, R102, R22.reuse ;  /* 0x0000001666667220 */ /* 0x080fe20000410000 */
[----:B------:R-:W-:Y:S01]  /*4000*/  FADD.FTZ R185, R163, R182 ;  /* 0x000000b6a3b97221 */ /* 0x000fe20000010000 */
[-C--:B------:R-:W-:Y:S01]  /*4010*/  FMUL.FTZ R103, R103, R22.reuse ;  /* 0x0000001667677220 */ /* 0x080fe20000410000 */
[----:B------:R-:W-:Y:S01]  /*4020*/  FMUL.FTZ R106, R106, R22 ;  /* 0x000000166a6a7220 */ /* 0x000fe20000410000 */
[----:B------:R-:W3:Y:S01]  /*4030*/  MUFU.EX2 R171, R171 ;  /* 0x000000ab00ab7308 */ /* 0x000ee20000000800 */
[----:B0-----:R-:W-:Y:S01]  /*4040*/  FADD.FTZ R182, R166, R185 ;  /* 0x000000b9a6b67221 */ /* 0x001fe20000010000 */
[----:B----4-:R-:W-:Y:S01]  /*4050*/  F2FP.F16.F32.PACK_AB R161, R167, R166 ;  /* 0x000000a6a7a1723e */ /* 0x010fe200000000ff */
[-C--:B------:R-:W-:Y:S01]  /*4060*/  FMUL.FTZ R107, R107, R22.reuse ;  /* 0x000000166b6b7220 */ /* 0x080fe20000410000 */
[-C--:B------:R-:W-:Y:S01]  /*4070*/  FMUL.FTZ R110, R110, R22.reuse ;  /* 0x000000166e6e7220 */ /* 0x080fe20000410000 */
[----:B------:R-:W-:Y:S01]  /*4080*/  FADD.FTZ R169, R167, R182 ;  /* 0x000000b6a7a97221 */ /* 0x000fe20000010000 */
[-C--:B------:R-:W-:Y:S01]  /*4090*/  FMUL.FTZ R111, R111, R22.reuse ;  /* 0x000000166f6f7220 */ /* 0x080fe20000410000 */
[-C--:B------:R-:W-:Y:S01]  /*40a0*/  FMUL.FTZ R114, R114, R22.reuse ;  /* 0x0000001672727220 */ /* 0x080fe20000410000 */
[----:B------:R-:W0:Y:S01]  /*40b0*/  MUFU.EX2 R174, R174 ;  /* 0x000000ae00ae7308 */ /* 0x000e220000000800 */
[----:B-1----:R-:W-:Y:S01]  /*40c0*/  FADD.FTZ R182, R170, R169 ;  /* 0x000000a9aab67221 */ /* 0x002fe20000010000 */
[-C--:B------:R-:W-:Y:S01]  /*40d0*/  FMUL.FTZ R115, R115, R22.reuse ;  /* 0x0000001673737220 */ /* 0x080fe20000410000 */
[-C--:B------:R-:W-:Y:S01]  /*40e0*/  FMUL.FTZ R118, R118, R22.reuse ;  /* 0x0000001676767220 */ /* 0x080fe20000410000 */
[-C--:B------:R-:W-:Y:S01]  /*40f0*/  FMUL.FTZ R119, R119, R22.reuse ;  /* 0x0000001677777220 */ /* 0x080fe20000410000 */
[-C--:B------:R-:W-:Y:S01]  /*4100*/  FMUL.FTZ R122, R122, R22.reuse ;  /* 0x000000167a7a7220 */ /* 0x080fe20000410000 */
[-C--:B------:R-:W-:Y:S01]  /*4110*/  FMUL.FTZ R123, R123, R22.reuse ;  /* 0x000000167b7b7220 */ /* 0x080fe20000410000 */
[----:B------:R-:W-:Y:S01]  /*4120*/  FMUL.FTZ R126, R126, R22 ;  /* 0x000000167e7e7220 */ /* 0x000fe20000410000 */
[----:B------:R-:W1:Y:S01]  /*4130*/  MUFU.EX2 R175, R175 ;  /* 0x000000af00af7308 */ /* 0x000e620000000800 */
[C---:B---3--:R-:W-:Y:S01]  /*4140*/  FADD.FTZ R169, R171.reuse, R182 ;  /* 0x000000b6aba97221 */ /* 0x048fe20000010000 */
[----:B------:R-:W-:Y:S01]  /*4150*/  F2FP.F16.F32.PACK_AB R163, R171, R170 ;  /* 0x000000aaaba3723e */ /* 0x000fe200000000ff */
[-C--:B------:R-:W-:Y:S01]  /*4160*/  FMUL.FTZ R127, R127, R22.reuse ;  /* 0x000000167f7f7220 */ /* 0x080fe20000410000 */
[-C--:B------:R-:W-:Y:S01]  /*4170*/  FMUL.FTZ R130, R130, R22.reuse ;  /* 0x0000001682827220 */ /* 0x080fe20000410000 */
[-C--:B------:R-:W-:Y:S01]  /*4180*/  FMUL.FTZ R131, R131, R22.reuse ;  /* 0x0000001683837220 */ /* 0x080fe20000410000 */
[-C--:B------:R-:W-:Y:S01]  /*4190*/  FMUL.FTZ R134, R134, R22.reuse ;  /* 0x0000001686867220 */ /* 0x080fe20000410000 */
[-C--:B------:R-:W-:Y:S01]  /*41a0*/  FMUL.FTZ R135, R135, R22.reuse ;  /* 0x0000001687877220 */ /* 0x080fe20000410000 */
[----:B------:R-:W3:Y:S01]  /*41b0*/  MUFU.EX2 R6, R6 ;  /* 0x0000000600067308 */ /* 0x000ee20000000800 */
[----:B0-----:R-:W-:Y:S01]  /*41c0*/  FADD.FTZ R182, R174, R169 ;  /* 0x000000a9aeb67221 */ /* 0x001fe20000010000 */
[-C--:B------:R-:W-:Y:S01]  /*41d0*/  FMUL.FTZ R138, R138, R22.reuse ;  /* 0x000000168a8a7220 */ /* 0x080fe20000410000 */
[-C--:B------:R-:W-:Y:S01]  /*41e0*/  FMUL.FTZ R139, R139, R22.reuse ;  /* 0x000000168b8b7220 */ /* 0x080fe20000410000 */
[-C--:B------:R-:W-:Y:S01]  /*41f0*/  FMUL.FTZ R142, R142, R22.reuse ;  /* 0x000000168e8e7220 */ /* 0x080fe20000410000 */
[-C--:B------:R-:W-:Y:S01]  /*4200*/  FMUL.FTZ R143, R143, R22.reuse ;  /* 0x000000168f8f7220 */ /* 0x080fe20000410000 */
[-C--:B------:R-:W-:Y:S01]  /*4210*/  FMUL.FTZ R146, R146, R22.reuse ;  /* 0x0000001692927220 */ /* 0x080fe20000410000 */
[----:B------:R-:W-:Y:S01]  /*4220*/  FMUL.FTZ R147, R147, R22 ;  /* 0x0000001693937220 */ /* 0x000fe20000410000 */
[----:B------:R-:W0:Y:S01]  /*4230*/  MUFU.EX2 R21, R21 ;  /* 0x0000001500157308 */ /* 0x000e220000000800 */
[C---:B-1----:R-:W-:Y:S01]  /*4240*/  FADD.FTZ R182, R175.reuse, R182 ;  /* 0x000000b6afb67221 */ /* 0x042fe20000010000 */
[----:B------:R-:W-:Y:S01]  /*4250*/  F2FP.F16.F32.PACK_AB R165, R175, R174 ;  /* 0x000000aeafa5723e */ /* 0x000fe200000000ff */
[-C--:B------:R-:W-:Y:S01]  /*4260*/  FMUL.FTZ R150, R150, R22.reuse ;  /* 0x0000001696967220 */ /* 0x080fe20000410000 */
[----:B------:R-:W-:Y:S01]  /*4270*/  FMUL.FTZ R151, R151, R22 ;  /* 0x0000001697977220 */ /* 0x000fe20000410000 */
[----:B------:R-:W-:-:S03]  /*4280*/  FADD.FTZ R13, R5, R182 ;  /* 0x000000b6050d7221 */ /* 0x000fc60000010000 */
[----:B------:R-:W1:Y:S01]  /*4290*/  MUFU.EX2 R178, R178 ;  /* 0x000000b200b27308 */ /* 0x000e620000000800 */
[C---:B---3--:R-:W-:Y:S01]  /*42a0*/  FADD.FTZ R13, R6.reuse, R13 ;  /* 0x0000000d060d7221 */ /* 0x048fe20000010000 */
[----:B------:R-:W-:-:S06]  /*42b0*/  F2FP.F16.F32.PACK_AB R167, R6, R5 ;  /* 0x0000000506a7723e */ /* 0x000fcc00000000ff */
[----:B------:R-:W3:Y:S01]  /*42c0*/  MUFU.EX2 R168, R168 ;  /* 0x000000a800a87308 */ /* 0x000ee20000000800 */
[C---:B0-----:R-:W-:Y:S01]  /*42d0*/  FADD.FTZ R15, R21.reuse, R12 ;  /* 0x0000000c150f7221 */ /* 0x041fe20000010000 */
[----:B------:R-:W-:-:S06]  /*42e0*/  F2FP.F16.F32.PACK_AB R166, R21, R10 ;  /* 0x0000000a15a6723e */ /* 0x000fcc00000000ff */
[----:B------:R-:W0:Y:S01]  /*42f0*/  MUFU.EX2 R179, R179 ;  /* 0x000000b300b37308 */ /* 0x000e220000000800 */
[----:B-1----:R-:W-:-:S07]  /*4300*/  FADD.FTZ R14, R178, R13 ;  /* 0x0000000db20e7221 */ /* 0x002fce0000010000 */
[----:B------:R-:W1:Y:S01]  /*4310*/  MUFU.EX2 R23, R23 ;  /* 0x0000001700177308 */ /* 0x000e620000000800 */
[----:B---3--:R-:W-:-:S07]  /*4320*/  FADD.FTZ R12, R168, R15 ;  /* 0x0000000fa80c7221 */ /* 0x008fce0000010000 */
[----:B------:R-:W3:Y:S01]  /*4330*/  MUFU.EX2 R181, R181 ;  /* 0x000000b500b57308 */ /* 0x000ee20000000800 */
[C---:B0-----:R-:W-:Y:S01]  /*4340*/  FADD.FTZ R14, R179.reuse, R14 ;  /* 0x0000000eb30e7221 */ /* 0x041fe20000010000 */
[----:B------:R-:W-:-:S06]  /*4350*/  F2FP.F16.F32.PACK_AB R169, R179, R178 ;  /* 0x000000b2b3a9723e */ /* 0x000fcc00000000ff */
[----:B------:R-:W0:Y:S01]  /*4360*/  MUFU.EX2 R9, R9 ;  /* 0x0000000900097308 */ /* 0x000e220000000800 */
[C---:B-1----:R-:W-:Y:S01]  /*4370*/  FADD.FTZ R12, R23.reuse, R12 ;  /* 0x0000000c170c7221 */ /* 0x042fe20000010000 */
[----:B------:R-:W-:-:S06]  /*4380*/  F2FP.F16.F32.PACK_AB R168, R23, R168 ;  /* 0x000000a817a8723e */ /* 0x000fcc00000000ff */
[----:B------:R-:W1:Y:S01]  /*4390*/  MUFU.EX2 R176, R191 ;  /* 0x000000bf00b07308 */ /* 0x000e620000000800 */
[----:B---3--:R-:W-:-:S07]  /*43a0*/  FADD.FTZ R13, R181, R14 ;  /* 0x0000000eb50d7221 */ /* 0x008fce0000010000 */
[----:B------:R-:W3:Y:S01]  /*43b0*/  MUFU.EX2 R20, R20 ;  /* 0x0000001400147308 */ /* 0x000ee20000000800 */
[----:B0-----:R-:W-:-:S07]  /*43c0*/  FADD.FTZ R11, R9, R12 ;  /* 0x0000000c090b7221 */ /* 0x001fce0000010000 */
[----:B------:R-:W0:Y:S01]  /*43d0*/  MUFU.EX2 R194, R194 ;  /* 0x000000c200c27308 */ /* 0x000e220000000800 */
[C---:B-1----:R-:W-:Y:S01]  /*43e0*/  FADD.FTZ R13, R176.reuse, R13 ;  /* 0x0000000db00d7221 */ /* 0x042fe20000010000 */
[----:B------:R-:W-:-:S06]  /*43f0*/  F2FP.F16.F32.PACK_AB R171, R176, R181 ;  /* 0x000000b5b0ab723e */ /* 0x000fcc00000000ff */
[----:B------:R-:W1:Y:S01]  /*4400*/  MUFU.EX2 R172, R172 ;  /* 0x000000ac00ac7308 */ /* 0x000e620000000800 */
[C---:B---3--:R-:W-:Y:S01]  /*4410*/  FADD.FTZ R11, R20.reuse, R11 ;  /* 0x0000000b140b7221 */ /* 0x048fe20000010000 */
[----:B------:R-:W-:-:S06]  /*4420*/  F2FP.F16.F32.PACK_AB R170, R20, R9 ;  /* 0x0000000914aa723e */ /* 0x000fcc00000000ff */
[----:B------:R-:W3:Y:S01]  /*4430*/  MUFU.EX2 R195, R195 ;  /* 0x000000c300c37308 */ /* 0x000ee20000000800 */
[----:B0-----:R-:W-:-:S07]  /*4440*/  FADD.FTZ R10, R194, R13 ;  /* 0x0000000dc20a7221 */ /* 0x001fce0000010000 */
[----:B------:R-:W0:Y:S01]  /*4450*/  MUFU.EX2 R173, R173 ;  /* 0x000000ad00ad7308 */ /* 0x000e220000000800 */
[----:B-1----:R-:W-:-:S07]  /*4460*/  FADD.FTZ R6, R172, R11 ;  /* 0x0000000bac067221 */ /* 0x002fce0000010000 */
[----:B------:R-:W1:Y:S01]  /*4470*/  MUFU.EX2 R198, R198 ;  /* 0x000000c600c67308 */ /* 0x000e620000000800 */
[----:B---3--:R-:W-:-:S07]  /*4480*/  FADD.FTZ R9, R195, R10 ;  /* 0x0000000ac3097221 */ /* 0x008fce0000010000 */
[----:B------:R-:W3:Y:S01]  /*4490*/  MUFU.EX2 R8, R196 ;  /* 0x000000c400087308 */ /* 0x000ee20000000800 */
[C---:B0-----:R-:W-:Y:S01]  /*44a0*/  FADD.FTZ R5, R173.reuse, R6 ;  /* 0x00000006ad057221 */ /* 0x041fe20000010000 */
[----:B------:R-:W-:Y:S02]  /*44b0*/  F2FP.F16.F32.PACK_AB R172, R173, R172 ;  /* 0x000000acadac723e */ /* 0x000fe400000000ff */
[----:B------:R-:W-:-:S04]  /*44c0*/  F2FP.F16.F32.PACK_AB R173, R195, R194 ;  /* 0x000000c2c3ad723e */ /* 0x000fc800000000ff */
[----:B------:R-:W0:Y:S01]  /*44d0*/  MUFU.EX2 R175, R199 ;  /* 0x000000c700af7308 */ /* 0x000e220000000800 */
[----:B-1----:R-:W-:-:S07]  /*44e0*/  FADD.FTZ R10, R198, R9 ;  /* 0x00000009c60a7221 */ /* 0x002fce0000010000 */
[----:B------:R-:W1:Y:S01]  /*44f0*/  MUFU.EX2 R177, R177 ;  /* 0x000000b100b17308 */ /* 0x000e620000000800 */
[----:B---3--:R-:W-:Y:S01]  /*4500*/  FADD.FTZ R6, R8, R5 ;  /* 0x0000000508067221 */ /* 0x008fe20000010000 */
[C---:B0-----:R-:W-:Y:S01]  /*4510*/  FADD.FTZ R5, R175.reuse, R10 ;  /* 0x0000000aaf057221 */ /* 0x041fe20000010000 */
[----:B------:R-:W-:Y:S02]  /*4520*/  F2FP.F16.F32.PACK_AB R175, R175, R198 ;  /* 0x000000c6afaf723e */ /* 0x000fe400000000ff */
[C---:B-1----:R-:W-:Y:S01]  /*4530*/  FADD.FTZ R6, R177.reuse, R6 ;  /* 0x00000006b1067221 */ /* 0x042fe20000010000 */
[----:B------:R-:W-:Y:S01]  /*4540*/  F2FP.F16.F32.PACK_AB R174, R177, R8 ;  /* 0x00000008b1ae723e */ /* 0x000fe200000000ff */
[----:B------:R-:W-:Y:S06]  /*4550*/  @!P0 BRA `(.L_x_25) ;  /* 0x0000000000048947 */ /* 0x000fec0003800000 */
[----:B------:R-:W-:Y:S01]  /*4560*/  BPT.TRAP 0x1 ;  /* 0x000000040000795c */ /* 0x000fe20000300000 */
.L_x_25:
[----:B------:R-:W-:-:S04]  /*4570*/  IMAD.U32 R7, RZ, RZ, UR26 ;  /* 0x0000001aff077e24 */ /* 0x000fc8000f8e00ff */
[----:B------:R0:W1:Y:S01]  /*4580*/  SYNCS.PHASECHK.TRANS64.TRYWAIT P2, [UR25+0x22850], R7 ;  /* 0x02285007ff0075a7 */ /* 0x0000620008040159 */
[----:B------:R-:W-:Y:S05]  /*4590*/  @!P0 BRA `(.L_x_26) ;  /* 0x0000000000048947 */ /* 0x000fea0003800000 */
[----:B------:R-:W-:Y:S01]  /*45a0*/  BPT.TRAP 0x1 ;  /* 0x000000040000795c */ /* 0x000fe20000300000 */
.L_x_26:
[----:B0-----:R-:W-:Y:S01]  /*45b0*/  VIADD R7, R204, 0x8 ;  /* 0x00000008cc077836 */ /* 0x001fe20000000000 */
[----:B-1----:R-:W-:Y:S06]  /*45c0*/  @P2 BRA `(.L_x_27) ;  /* 0x00000000000c2947 */ /* 0x002fec0003800000 */
[----:B------:R-:W-:-:S04]  /*45d0*/  IMAD.U32 R8, RZ, RZ, UR26 ;  /* 0x0000001aff087e24 */ /* 0x000fc8000f8e00ff */
[----:B------:R-:W0:Y:S02]  /*45e0*/  SYNCS.PHASECHK.TRANS64.TRYWAIT P2, [UR25+0x22850], R8 ;  /* 0x02285008ff0075a7 */ /* 0x000e240008040159 */
[----:B0-----:R-:W-:Y:S05]  /*45f0*/  @!P2 BRA `(.L_x_28) ;  /* 0x000000680074a947 */ /* 0x001fea0003800000 */
.L_x_27:
[----:B------:R1:W-:Y:S01]  /*4600*/  BAR.SYNC.DEFER_BLOCKING R7, 0x100 ;  /* 0x000400070000751d */ /* 0x0003e20000010000 */
[----:B------:R-:W-:-:S05]  /*4610*/  UIMAD UR11, UR37, 0xc00, UR21 ;  /* 0x00000c00250b78a4 */ /* 0x000fca000f8e0215 */
[----:B------:R-:W-:Y:S02]  /*4620*/  UMOV UR7, 0x40000040 ;  /* 0x4000004000077882 */ /* 0x000fe40000000000 */
[----:B------:R-:W-:Y:S01]  /*4630*/  UMOV UR6, UR11 ;  /* 0x0000000b00067c82 */ /* 0x000fe20008000000 */
[----:B------:R-:W-:-:S06]  /*4640*/  WARPGROUP.ARRIVE ;  /* 0x00000000000079c5 */ /* 0x000fcc0000000000 */
        /* <DEDUP_REMOVED lines=32> */
[----:B-1----:R-:W-:Y:S05]  /*4850*/  @!P0 BRA `(.L_x_29) ;  /* 0x0000000000048947 */ /* 0x002fea0003800000 */
[----:B------:R-:W-:Y:S01]  /*4860*/  BPT.TRAP 0x1 ;  /* 0x000000040000795c */ /* 0x000fe20000300000 */
.L_x_29:
[----:B------:R-:W-:Y:S01]  /*4870*/  UIADD3 UR25, UR25, 0x22860, URZ ;  /* 0x0002286019197890 */ /* 0x000fe2000fffe03f */
[----:B------:R-:W-:Y:S02]  /*4880*/  IMAD.MOV.U32 R203, RZ, RZ, R4 ;  /* 0x000000ffffcb7224 */ /* 0x000fe400078e0004 */
[----:B------:R-:W-:Y:S01]  /*4890*/  IMAD.MOV.U32 R7, RZ, RZ, R3 ;  /* 0x000000ffff077224 */ /* 0x000fe200078e0003 */
[----:B------:R-:W-:-:S09]  /*48a0*/  UPRMT UR25, UR24, 0x654, UR25 ;  /* 0x0000065418197896 */ /* 0x000fd20008000019 */
[----:B------:R-:W-:Y:S01]  /*48b0*/  SYNCS.ARRIVE.TRANS64.RED.A1T0 RZ, [UR25], RZ ;  /* 0x000000ffffff79a7 */ /* 0x000fe20008100419 */
[----:B------:R-:W-:Y:S05]  /*48c0*/  @P1 BRA `(.L_x_30) ;  /* 0xffffffe000a41947 */ /* 0x000fea000383ffff */
.L_x_19:
[----:B------:R-:W4:Y:S01]  /*48d0*/  SHFL.BFLY PT, R7, R6, 0x2, 0x1f ;  /* 0x0c401f0006077f89 */ /* 0x000f2200000e0000 */
[----:B------:R-:W0:Y:S01]  /*48e0*/  S2UR UR6, SR_SWINHI ;  /* 0x00000000000679c3 */ /* 0x000e220000002f00 */
[----:B------:R-:W-:Y:S01]  /*48f0*/  IMAD.U32 R12, RZ, RZ, UR10 ;  /* 0x0000000aff0c7e24 */ /* 0x000fe2000f8e00ff */
[----:B------:R-:W-:Y:S01]  /*4900*/  ULDC.64 UR8, c[0x0][0xae8] ;  /* 0x0002ba0000087ab9 */ /* 0x000fe20000000a00 */
[----:B------:R-:W1:Y:S01]  /*4910*/  SHFL.BFLY PT, R10, R5, 0x2, 0x1f ;  /* 0x0c401f00050a7f89 */ /* 0x000e6200000e0000 */
[----:B------:R-:W-:Y:S01]  /*4920*/  IMAD.U32 R22, RZ, RZ, UR10 ;  /* 0x0000000aff167e24 */ /* 0x000fe2000f8e00ff */
[----:B------:R-:W-:-:S03]  /*4930*/  ULDC UR10, c[0x0][0xc44] ;  /* 0x00031100000a7ab9 */ /* 0x000fc60000000800 */
[----:B------:R2:W-:Y:S08]  /*4940*/  BAR.ARV R0, 0x100 ;  /* 0x000400000000751d */ /* 0x0005f00000002000 */
[----:B------:R-:W3:Y:S01]  /*4950*/  LDC R211, c[0x0][0xbe8] ;  /* 0x0002fa00ffd37b82 */ /* 0x000ee20000000800 */
[----:B--2---:R-:W-:Y:S02]  /*4960*/  IMAD.MOV.U32 R0, RZ, RZ, RZ ;  /* 0x000000ffff007224 */ /* 0x004fe400078e00ff */
[----:B----4-:R-:W-:Y:S01]  /*4970*/  FADD.FTZ R7, R7, R6 ;  /* 0x0000000607077221 */ /* 0x010fe20000010000 */
[----:B------:R-:W-:Y:S01]  /*4980*/  UMOV UR4, UR22 ;  /* 0x0000001600047c82 */ /* 0x000fe20008000000 */
[----:B0-----:R-:W-:Y:S01]  /*4990*/  UMOV UR5, UR6 ;  /* 0x0000000600057c82 */ /* 0x001fe20008000000 */
[----:B------:R-:W-:Y:S01]  /*49a0*/  IMAD.MOV.U32 R6, RZ, RZ, -0x800000 ;  /* 0xff800000ff067424 */ /* 0x000fe200078e00ff */
[----:B------:R-:W-:Y:S01]  /*49b0*/  ULDC.64 UR6, c[0x0][0xb90] ;  /* 0x0002e40000067ab9 */ /* 0x000fe20000000a00 */
[----:B-1----:R-:W-:Y:S01]  /*49c0*/  FADD.FTZ R10, R10, R5 ;  /* 0x000000050a0a7221 */ /* 0x002fe20000010000 */
[----:B---3--:R-:W0:Y:S01]  /*49d0*/  SHFL.BFLY PT, R8, R7, 0x1, 0x1f ;  /* 0x0c201f0007087f89 */ /* 0x008e2200000e0000 */
[----:B------:R-:W-:-:S02]  /*49e0*/  IMAD.U32 R11, RZ, RZ, UR5 ;  /* 0x00000005ff0b7e24 */ /* 0x000fc4000f8e00ff */
[----:B------:R-:W-:Y:S01]  /*49f0*/  IMAD.MOV.U32 R5, RZ, RZ, -0x800000 ;  /* 0xff800000ff057424 */ /* 0x000fe200078e00ff */
[----:B------:R-:W1:Y:S01]  /*4a00*/  SHFL.BFLY PT, R9, R10, 0x1, 0x1f ;  /* 0x0c201f000a097f89 */ /* 0x000e6200000e0000 */
[----:B0-----:R-:W-:Y:S01]  /*4a10*/  FADD.FTZ R13, R7, R8 ;  /* 0x00000008070d7221 */ /* 0x001fe20000010000 */
[----:B------:R-:W-:Y:S02]  /*4a20*/  IMAD.MOV.U32 R8, RZ, RZ, RZ ;  /* 0x000000ffff087224 */ /* 0x000fe400078e00ff */
[----:B-1----:R-:W-:Y:S01]  /*4a30*/  FADD.FTZ R14, R10, R9 ;  /* 0x000000090a0e7221 */ /* 0x002fe20000010000 */
[----:B------:R-:W-:Y:S08]  /*4a40*/  BAR.ARV 0x8, 0x180 ;  /* 0x0206000000007b1d */ /* 0x000ff00000002000 */
[----:B------:R-:W-:Y:S01]  /*4a50*/  BAR.SYNC.DEFER_BLOCKING 0x1, 0x100 ;  /* 0x0044000000007b1d */ /* 0x000fe20000010000 */
[----:B------:R-:W-:Y:S01]  /*4a60*/  FSETP.NE.FTZ.AND P0, PT, R13, RZ, PT ;  /* 0x000000ff0d00720b */ /* 0x000fe20003f15000 */
[----:B------:R-:W-:Y:S01]  /*4a70*/  IMAD R9, R200, 0x40, R2 ;  /* 0x00000040c8097824 */ /* 0x000fe200078e0202 */
[----:B------:R-:W-:Y:S01]  /*4a80*/  FSETP.NE.FTZ.AND P1, PT, R14, RZ, PT ;  /* 0x000000ff0e00720b */ /* 0x000fe20003f35000 */
[----:B------:R-:W-:Y:S01]  /*4a90*/  IMAD.U32 R10, RZ, RZ, UR4 ;  /* 0x00000004ff0a7e24 */ /* 0x000fe2000f8e00ff */
[----:B------:R-:W-:-:S04]  /*4aa0*/  UIADD3 UR4, -UR43, URZ, URZ ;  /* 0x0000003f2b047290 */ /* 0x000fc8000fffe13f */
[----:B------:R-:W-:-:S04]  /*4ab0*/  UIMAD UR10, UR10, UR4, UR40 ;  /* 0x000000040a0a72a4 */ /* 0x000fc8000f8e0228 */
[----:B------:R-:W-:Y:S01]  /*4ac0*/  USHF.R.S32.HI UR11, URZ, 0x1f, UR10 ;  /* 0x0000001f3f0b7899 */ /* 0x000fe2000801140a */
[----:B------:R-:W0:Y:S01]  /*4ad0*/  @P0 MUFU.RCP R8, R13 ;  /* 0x0000000d00080308 */ /* 0x000e220000001000 */
[----:B------:R-:W-:Y:S01]  /*4ae0*/  @P0 FMUL.FTZ R12, R12, 0.69314718246459960938 ;  /* 0x3f3172180c0c0820 */ /* 0x000fe20000410000 */
[----:B------:R-:W-:Y:S01]  /*4af0*/  @P1 FMUL.FTZ R22, R22, 0.69314718246459960938 ;  /* 0x3f31721816161820 */ /* 0x000fe20000410000 */
[----:B------:R-:W-:Y:S02]  /*4b00*/  UIMAD.WIDE.U32 UR4, UR10, UR6, URZ ;  /* 0x000000060a0472a5 */ /* 0x000fe4000f8e003f */
[----:B------:R-:W-:-:S03]  /*4b10*/  UIMAD UR6, UR11, UR6, URZ ;  /* 0x000000060b0672a4 */ /* 0x000fc6000f8e023f */
[----:B------:R-:W-:Y:S01]  /*4b20*/  @P1 MUFU.RCP R0, R14 ;  /* 0x0000000e00001308 */ /* 0x000fe20000001000 */
[----:B------:R-:W-:Y:S02]  /*4b30*/  UIMAD UR6, UR10, UR7, UR6 ;  /* 0x000000070a0672a4 */ /* 0x000fe4000f8e0206 */
[----:B------:R-:W-:-:S05]  /*4b40*/  USHF.R.S32.HI UR7, URZ, 0x1f, UR43 ;  /* 0x0000001f3f077899 */ /* 0x000fca000801142b */
[----:B------:R-:W1:Y:S01]  /*4b50*/  @P0 MUFU.LG2 R13, R13 ;  /* 0x0000000d000d0308 */ /* 0x000e620000000c00 */
[-C--:B0-----:R-:W-:Y:S01]  /*4b60*/  FMUL.FTZ R180, R29, R8.reuse ;  /* 0x000000081db47220 */ /* 0x081fe20000410000 */
[-C--:B------:R-:W-:Y:S01]  /*4b70*/  FMUL.FTZ R25, R25, R8.reuse ;  /* 0x0000000819197220 */ /* 0x080fe20000410000 */
[-C--:B------:R-:W-:Y:S01]  /*4b80*/  FMUL.FTZ R24, R24, R8.reuse ;  /* 0x0000000818187220 */ /* 0x080fe20000410000 */
[-C--:B------:R-:W-:Y:S01]  /*4b90*/  FMUL.FTZ R28, R28, R8.reuse ;  /* 0x000000081c1c7220 */ /* 0x080fe20000410000 */
[-C--:B------:R-:W-:Y:S01]  /*4ba0*/  FMUL.FTZ R33, R33, R8.reuse ;  /* 0x0000000821217220 */ /* 0x080fe20000410000 */
[-C--:B------:R-:W-:Y:S01]  /*4bb0*/  FMUL.FTZ R32, R32, R8.reuse ;  /* 0x0000000820207220 */ /* 0x080fe20000410000 */
[-C--:B------:R-:W-:Y:S01]  /*4bc0*/  FMUL.FTZ R29, R37, R8.reuse ;  /* 0x00000008251d7220 */ /* 0x080fe20000410000 */
[----:B------:R-:W0:Y:S01]  /*4bd0*/  @P1 MUFU.LG2 R14, R14 ;  /* 0x0000000e000e1308 */ /* 0x000e220000000c00 */
[-C--:B------:R-:W-:Y:S01]  /*4be0*/  FMUL.FTZ R36, R36, R8.reuse ;  /* 0x0000000824247220 */ /* 0x080fe20000410000 */
        /* <DEDUP_REMOVED lines=55> */
[----:B------:R-:W-:Y:S01]  /*4f60*/  FMUL.FTZ R148, R148, R8 ;  /* 0x0000000894947220 */ /* 0x000fe20000410000 */
[----:B------:R-:W-:-:S04]  /*4f70*/  IMAD.WIDE R8, R9, 0x2, R10 ;  /* 0x0000000209087825 */ /* 0x000fc800078e020a */
[----:B-1----:R-:W-:Y:S01]  /*4f80*/  @P0 FMUL.FTZ R13, R13, 0.69314718246459960938 ;  /* 0x3f3172180d0d0820 */ /* 0x002fe20000410000 */
[----:B0-----:R-:W-:Y:S01]  /*4f90*/  @P1 FMUL.FTZ R15, R14, 0.69314718246459960938 ;  /* 0x3f3172180e0f1820 */ /* 0x001fe20000410000 */
[----:B------:R-:W-:Y:S01]  /*4fa0*/  FMUL.FTZ R7, R99, R0 ;  /* 0x0000000063077220 */ /* 0x000fe20000410000 */
[----:B------:R-:W-:-:S04]  /*4fb0*/  IMAD.WIDE R10, R210, 0x2, R10 ;  /* 0x00000002d20a7825 */ /* 0x000fc800078e020a */
[----:B------:R-:W-:Y:S01]  /*4fc0*/  FMUL.FTZ R77, R103, R0 ;  /* 0x00000000674d7220 */ /* 0x000fe20000410000 */
[----:B------:R-:W-:Y:S01]  /*4fd0*/  @P0 FFMA.FTZ R6, R12, R3, R13 ;  /* 0x000000030c060223 */ /* 0x000fe2000001000d */
[----:B------:R-:W-:Y:S01]  /*4fe0*/  @P1 FFMA.FTZ R5, R22, R4, R15 ;  /* 0x0000000416051223 */ /* 0x000fe2000001000f */
[-C--:B------:R-:W-:Y:S01]  /*4ff0*/  FMUL.FTZ R167, R127, R0.reuse ;  /* 0x000000007fa77220 */ /* 0x080fe20000410000 */
[C---:B------:R-:W-:Y:S01]  /*5000*/  IADD3 R21, P3, R10.reuse, 0xc060, RZ ;  /* 0x0000c0600a157810 */ /* 0x040fe20007f7e0ff */
[-C--:B------:R-:W-:Y:S01]  /*5010*/  FMUL.FTZ R169, R131, R0.reuse ;  /* 0x0000000083a97220 */ /* 0x080fe20000410000 */
[C---:B------:R-:W-:Y:S01]  /*5020*/  IADD3 R103, P4, R10.reuse, 0xc040, RZ ;  /* 0x0000c0400a677810 */ /* 0x040fe20007f9e0ff */
[-C--:B------:R-:W-:Y:S01]  /*5030*/  FMUL.FTZ R171, R135, R0.reuse ;  /* 0x0000000087ab7220 */ /* 0x080fe20000410000 */
[----:B------:R-:W-:Y:S01]  /*5040*/  LOP3.LUT R20, R21, 0x380, RZ, 0xc0, !PT ;  /* 0x0000038015147812 */ /* 0x000fe200078ec0ff */
[-C--:B------:R-:W-:Y:S01]  /*5050*/  FMUL.FTZ R173, R139, R0.reuse ;  /* 0x000000008bad7220 */ /* 0x080fe20000410000 */
[----:B------:R-:W-:Y:S01]  /*5060*/  IADD3 R99, P6, R10, 0xc000, RZ ;  /* 0x0000c0000a637810 */ /* 0x000fe20007fde0ff */
[-C--:B------:R-:W-:Y:S01]  /*5070*/  FMUL.FTZ R175, R143, R0.reuse ;  /* 0x000000008faf7220 */ /* 0x080fe20000410000 */
[----:B------:R-:W-:Y:S01]  /*5080*/  SHF.R.U64 R20, R20, 0x3, RZ ;  /* 0x0000000314147819 */ /* 0x000fe200000012ff */
[-C--:B------:R-:W-:Y:S01]  /*5090*/  FMUL.FTZ R177, R147, R0.reuse ;  /* 0x0000000093b17220 */ /* 0x080fe20000410000 */
[----:B------:R-:W-:Y:S01]  /*50a0*/  IADD3 R73, P0, R10, 0x8060, RZ ;  /* 0x000080600a497810 */ /* 0x000fe20007f1e0ff */
[--C-:B------:R-:W-:Y:S01]  /*50b0*/  IMAD.X R23, RZ, RZ, R11.reuse, P4 ;  /* 0x000000ffff177224 */ /* 0x100fe200020e060b */
[----:B------:R-:W-:Y:S01]  /*50c0*/  LOP3.LUT R20, R20, R21, RZ, 0x3c, !PT ;  /* 0x0000001514147212 */ /* 0x000fe200078e3cff */
[--C-:B------:R-:W-:Y:S01]  /*50d0*/  IMAD.X R21, RZ, RZ, R11.reuse, P3 ;  /* 0x000000ffff157224 */ /* 0x100fe200018e060b */
[C---:B------:R-:W-:Y:S01]  /*50e0*/  IADD3 R13, P1, R10.reuse, 0x20, RZ ;  /* 0x000000200a0d7810 */ /* 0x040fe20007f3e0ff */
[--C-:B------:R-:W-:Y:S01]  /*50f0*/  IMAD.X R131, RZ, RZ, R11.reuse, P6 ;  /* 0x000000ffff837224 */ /* 0x100fe200030e060b */
[C---:B------:R-:W-:Y:S01]  /*5100*/  IADD3 R69, P2, R10.reuse, 0x8040, RZ ;  /* 0x000080400a457810 */ /* 0x040fe20007f5e0ff */
[--C-:B------:R-:W-:Y:S01]  /*5110*/  IMAD.X R135, RZ, RZ, R11.reuse, P0 ;  /* 0x000000ffff877224 */ /* 0x100fe200000e060b */
[C---:B------:R-:W-:Y:S01]  /*5120*/  IADD3 R14, P3, R10.reuse, 0x8020, RZ ;  /* 0x000080200a0e7810 */ /* 0x040fe20007f7e0ff */
[--C-:B------:R-:W-:Y:S01]  /*5130*/  IMAD.X R139, RZ, RZ, R11.reuse, P1 ;  /* 0x000000ffff8b7224 */ /* 0x100fe200008e060b */
[C---:B------:R-:W-:Y:S01]  /*5140*/  IADD3 R52, P5, R10.reuse, 0xc020, RZ ;  /* 0x0000c0200a347810 */ /* 0x040fe20007fbe0ff */
[--C-:B------:R-:W-:Y:S01]  /*5150*/  IMAD.X R143, RZ, RZ, R11.reuse, P2 ;  /* 0x000000ffff8f7224 */ /* 0x100fe200010e060b */
[C---:B------:R-:W-:Y:S01]  /*5160*/  LOP3.LUT R165, R10.reuse, 0x380, RZ, 0xc0, !PT ;  /* 0x000003800aa57812 */ /* 0x040fe200078ec0ff */
[--C-:B------:R-:W-:Y:S01]  /*5170*/  IMAD.X R147, RZ, RZ, R11.reuse, P3 ;  /* 0x000000ffff937224 */ /* 0x100fe200018e060b */
[----:B------:R-:W-:Y:S01]  /*5180*/  IADD3.X R127, RZ, R11, RZ, P5, !PT ;  /* 0x0000000bff7f7210 */ /* 0x000fe20002ffe4ff */
[-C--:B------:R-:W-:Y:S01]  /*5190*/  FMUL.FTZ R179, R151, R0.reuse ;  /* 0x0000000097b37220 */ /* 0x080fe20000410000 */
[----:B------:R-:W-:Y:S01]  /*51a0*/  IADD3 R65, P4, R10, 0x8000, RZ ;  /* 0x000080000a417810 */ /* 0x000fe20007f9e0ff */
[-C--:B------:R-:W-:Y:S01]  /*51b0*/  FMUL.FTZ R170, R130, R0.reuse ;  /* 0x0000000082aa7220 */ /* 0x080fe20000410000 */
[----:B------:R-:W-:Y:S01]  /*51c0*/  IADD3 R61, P5, R10, 0x4060, RZ ;  /* 0x000040600a3d7810 */ /* 0x000fe20007fbe0ff */
[----:B------:R-:W-:Y:S01]  /*51d0*/  FMUL.FTZ R168, R126, R0 ;  /* 0x000000007ea87220 */ /* 0x000fe20000410000 */
        /* <DEDUP_REMOVED lines=8> */
[----:B------:R-:W-:Y:S01]  /*5260*/  IADD3 R3, P3, R10, 0x60, RZ ;  /* 0x000000600a037810 */ /* 0x000fe20007f7e0ff */
[--C-:B------:R-:W-:Y:S01]  /*5270*/  IMAD.X R159, RZ, RZ, R11.reuse, P1 ;  /* 0x000000ffff9f7224 */ /* 0x100fe200008e060b */
[----:B------:R-:W-:Y:S01]  /*5280*/  SHF.R.U64 R165, R165, 0x3, RZ ;  /* 0x00000003a5a57819 */ /* 0x000fe200000012ff */
[--C-:B------:R-:W-:Y:S01]  /*5290*/  IMAD.X R161, RZ, RZ, R11.reuse, P2 ;  /* 0x000000ffffa17224 */ /* 0x100fe200010e060b */
[----:B------:R-:W-:Y:S01]  /*52a0*/  LOP3.LUT R4, R99, 0x380, RZ, 0xc0, !PT ;  /* 0x0000038063047812 */ /* 0x000fe200078ec0ff */
[--C-:B------:R-:W-:Y:S01]  /*52b0*/  IMAD.X R163, RZ, RZ, R11.reuse, P3 ;  /* 0x000000ffffa37224 */ /* 0x100fe200018e060b */
[----:B------:R-:W-:Y:S01]  /*52c0*/  LOP3.LUT R164, R165, R10, RZ, 0x3c, !PT ;  /* 0x0000000aa5a47212 */ /* 0x000fe200078e3cff */
[----:B------:R-:W-:Y:S01]  /*52d0*/  IMAD.MOV.U32 R165, RZ, RZ, R11 ;  /* 0x000000ffffa57224 */ /* 0x000fe200078e000b */
[----:B------:R-:W-:Y:S01]  /*52e0*/  LOP3.LUT R11, R52, 0x380, RZ, 0xc0, !PT ;  /* 0x00000380340b7812 */ /* 0x000fe200078ec0ff */
[-C--:B------:R-:W-:Y:S01]  /*52f0*/  FMUL.FTZ R172, R134, R0.reuse ;  /* 0x0000000086ac7220 */ /* 0x080fe20000410000 */
[----:B------:R-:W-:Y:S01]  /*5300*/  SHF.R.U64 R4, R4, 0x3, RZ ;  /* 0x0000000304047819 */ /* 0x000fe200000012ff */
[-C--:B------:R-:W-:Y:S01]  /*5310*/  FMUL.FTZ R174, R138, R0.reuse ;  /* 0x000000008aae7220 */ /* 0x080fe20000410000 */
[----:B------:R-:W-:Y:S01]  /*5320*/  LOP3.LUT R10, R73, 0x380, RZ, 0xc0, !PT ;  /* 0x00000380490a7812 */ /* 0x000fe200078ec0ff */
[-C--:B------:R-:W-:Y:S01]  /*5330*/  FMUL.FTZ R176, R142, R0.reuse ;  /* 0x000000008eb07220 */ /* 0x080fe20000410000 */
[----:B------:R-:W-:Y:S01]  /*5340*/  SHF.R.U64 R11, R11, 0x3, RZ ;  /* 0x000000030b0b7819 */ /* 0x000fe200000012ff */
[-C--:B------:R-:W-:Y:S01]  /*5350*/  FMUL.FTZ R27, R27, R0.reuse ;  /* 0x000000001b1b7220 */ /* 0x080fe20000410000 */
[----:B------:R-:W-:Y:S01]  /*5360*/  LOP3.LUT R130, R4, R99, RZ, 0x3c, !PT ;  /* 0x0000006304827212 */ /* 0x000fe200078e3cff */
[-C--:B------:R-:W-:Y:S01]  /*5370*/  FMUL.FTZ R26, R26, R0.reuse ;  /* 0x000000001a1a7220 */ /* 0x080fe20000410000 */
[----:B------:R-:W-:Y:S01]  /*5380*/  SHF.R.U64 R10, R10, 0x3, RZ ;  /* 0x000000030a0a7819 */ /* 0x000fe200000012ff */
[----:B------:R-:W-:Y:S01]  /*5390*/  FMUL.FTZ R31, R31, R0 ;  /* 0x000000001f1f7220 */ /* 0x000fe20000410000 */
[----:B------:R-:W-:Y:S01]  /*53a0*/  LOP3.LUT R126, R11, R52, RZ, 0x3c, !PT ;  /* 0x000000340b7e7212 */ /* 0x000fe200078e3cff */
[-C--:B------:R-:W-:Y:S01]  /*53b0*/  FMUL.FTZ R30, R30, R0.reuse ;  /* 0x000000001e1e7220 */ /* 0x080fe20000410000 */
[----:B------:R-:W-:Y:S01]  /*53c0*/  LOP3.LUT R4, R13, 0x380, RZ, 0xc0, !PT ;  /* 0x000003800d047812 */ /* 0x000fe200078ec0ff */
[-C--:B------:R-:W-:Y:S01]  /*53d0*/  FMUL.FTZ R35, R35, R0.reuse ;  /* 0x0000000023237220 */ /* 0x080fe20000410000 */
[----:B------:R-:W-:Y:S01]  /*53e0*/  LOP3.LUT R52, R69, 0x380, RZ, 0xc0, !PT ;  /* 0x0000038045347812 */ /* 0x000fe200078ec0ff */
[-C--:B------:R-:W-:Y:S01]  /*53f0*/  FMUL.FTZ R34, R34, R0.reuse ;  /* 0x0000000022227220 */ /* 0x080fe20000410000 */
[----:B------:R-:W-:Y:S01]  /*5400*/  LOP3.LUT R134, R10, R73, RZ, 0x3c, !PT ;  /* 0x000000490a867212 */ /* 0x000fe200078e3cff */
[-C--:B------:R-:W-:Y:S01]  /*5410*/  FMUL.FTZ R39, R39, R0.reuse ;  /* 0x0000000027277220 */ /* 0x080fe20000410000 */
[----:B------:R-:W-:Y:S01]  /*5420*/  SHF.R.U64 R4, R4, 0x3, RZ ;  /* 0x0000000304047819 */ /* 0x000fe200000012ff */
[-C--:B------:R-:W-:Y:S01]  /*5430*/  FMUL.FTZ R38, R38, R0.reuse ;  /* 0x0000000026267220 */ /* 0x080fe20000410000 */
[----:B------:R-:W-:Y:S01]  /*5440*/  LOP3.LUT R10, R65, 0x380, RZ, 0xc0, !PT ;  /* 0x00000380410a7812 */ /* 0x000fe200078ec0ff */
[-C--:B------:R-:W-:Y:S01]  /*5450*/  FMUL.FTZ R43, R43, R0.reuse ;  /* 0x000000002b2b7220 */ /* 0x080fe20000410000 */
[----:B------:R-:W-:Y:S01]  /*5460*/  SHF.R.U64 R52, R52, 0x3, RZ ;  /* 0x0000000334347819 */ /* 0x000fe200000012ff */
[-C--:B------:R-:W-:Y:S01]  /*5470*/  FMUL.FTZ R42, R42, R0.reuse ;  /* 0x000000002a2a7220 */ /* 0x080fe20000410000 */
[----:B------:R-:W-:Y:S01]  /*5480*/  LOP3.LUT R11, R14, 0x380, RZ, 0xc0, !PT ;  /* 0x000003800e0b7812 */ /* 0x000fe200078ec0ff */
[-C--:B------:R-:W-:Y:S01]  /*5490*/  FMUL.FTZ R47, R47, R0.reuse ;  /* 0x000000002f2f7220 */ /* 0x080fe20000410000 */
[----:B------:R-:W-:Y:S01]  /*54a0*/  LOP3.LUT R138, R4, R13, RZ, 0x3c, !PT ;  /* 0x0000000d048a7212 */ /* 0x000fe200078e3cff */
[-C--:B------:R-:W-:Y:S01]  /*54b0*/  FMUL.FTZ R46, R46, R0.reuse ;  /* 0x000000002e2e7220 */ /* 0x080fe20000410000 */
[----:B------:R-:W-:Y:S01]  /*54c0*/  SHF.R.U64 R4, R10, 0x3, RZ ;  /* 0x000000030a047819 */ /* 0x000fe200000012ff */
[-C--:B------:R-:W-:Y:S01]  /*54d0*/  FMUL.FTZ R51, R51, R0.reuse ;  /* 0x0000000033337220 */ /* 0x080fe20000410000 */
[----:B------:R-:W-:Y:S01]  /*54e0*/  LOP3.LUT R142, R52, R69, RZ, 0x3c, !PT ;  /* 0x00000045348e7212 */ /* 0x000fe200078e3cff */
[-C--:B------:R-:W-:Y:S01]  /*54f0*/  FMUL.FTZ R50, R50, R0.reuse ;  /* 0x0000000032327220 */ /* 0x080fe20000410000 */
[----:B------:R-:W-:Y:S01]  /*5500*/  SHF.R.U64 R11, R11, 0x3, RZ ;  /* 0x000000030b0b7819 */ /* 0x000fe200000012ff */
[-C--:B------:R-:W-:Y:S01]  /*5510*/  FMUL.FTZ R55, R55, R0.reuse ;  /* 0x0000000037377220 */ /* 0x080fe20000410000 */
[----:B------:R-:W-:Y:S01]  /*5520*/  IADD3 R69, P2, R8, 0x7000, RZ ;  /* 0x0000700008457810 */ /* 0x000fe20007f5e0ff */
        /* <DEDUP_REMOVED lines=35> */
[----:B------:R-:W-:-:S02]  /*5760*/  LOP3.LUT R150, R4, R65, RZ, 0x3c, !PT ;  /* 0x0000004104967212 */ /* 0x000fc400078e3cff */
[----:B------:R-:W-:Y:S02]  /*5770*/  LOP3.LUT R146, R11, R14, RZ, 0x3c, !PT ;  /* 0x0000000e0b927212 */ /* 0x000fe400078e3cff */
[----:B------:R-:W-:Y:S02]  /*5780*/  LOP3.LUT R4, R15, 0x380, RZ, 0xc0, !PT ;  /* 0x000003800f047812 */ /* 0x000fe400078ec0ff */
[----:B------:R-:W-:Y:S02]  /*5790*/  LOP3.LUT R68, R69, 0x380, RZ, 0xc0, !PT ;  /* 0x0000038045447812 */ /* 0x000fe400078ec0ff */
[----:B------:R-:W-:Y:S02]  /*57a0*/  LOP3.LUT R11, R12, 0x380, RZ, 0xc0, !PT ;  /* 0x000003800c0b7812 */ /* 0x000fe400078ec0ff */
[----:B------:R-:W-:Y:S02]  /*57b0*/  LOP3.LUT R10, R61, 0x380, RZ, 0xc0, !PT ;  /* 0x000003803d0a7812 */ /* 0x000fe400078ec0ff */
[----:B------:R-:W-:-:S02]  /*57c0*/  SHF.R.U64 R4, R4, 0x3, RZ ;  /* 0x0000000304047819 */ /* 0x000fc400000012ff */
[----:B------:R-:W-:Y:S02]  /*57d0*/  SHF.R.U64 R68, R68, 0x3, RZ ;  /* 0x0000000344447819 */ /* 0x000fe400000012ff */
[----:B------:R-:W-:Y:S02]  /*57e0*/  SHF.R.U64 R11, R11, 0x3, RZ ;  /* 0x000000030b0b7819 */ /* 0x000fe400000012ff */
[----:B------:R-:W-:Y:S02]  /*57f0*/  SHF.R.U64 R10, R10, 0x3, RZ ;  /* 0x000000030a0a7819 */ /* 0x000fe400000012ff */
[----:B------:R-:W-:Y:S02]  /*5800*/  IADD3 R13, P3, R8, 0x1000, RZ ;  /* 0x00001000080d7810 */ /* 0x000fe40007f7e0ff */
[----:B------:R-:W-:Y:S02]  /*5810*/  LOP3.LUT R154, R4, R15, RZ, 0x3c, !PT ;  /* 0x0000000f049a7212 */ /* 0x000fe400078e3cff */
[----:B------:R-:W-:Y:S01]  /*5820*/  LOP3.LUT R68, R68, R69, RZ, 0x3c, !PT ;  /* 0x0000004544447212 */ /* 0x000fe200078e3cff */
[----:B------:R-:W-:Y:S01]  /*5830*/  IMAD.X R69, RZ, RZ, R9, P2 ;  /* 0x000000ffff457224 */ /* 0x000fe200010e0609 */
[----:B------:R-:W-:-:S02]  /*5840*/  LOP3.LUT R4, R53, 0x380, RZ, 0xc0, !PT ;  /* 0x0000038035047812 */ /* 0x000fc400078ec0ff */
[----:B------:R-:W-:Y:S01]  /*5850*/  LOP3.LUT R156, R11, R12, RZ, 0x3c, !PT ;  /* 0x0000000c0b9c7212 */ /* 0x000fe200078e3cff */
[----:B------:R-:W-:Y:S01]  /*5860*/  IMAD.U32 R11, RZ, RZ, UR5 ;  /* 0x00000005ff0b7e24 */ /* 0x000fe2000f8e00ff */
[----:B------:R-:W-:Y:S02]  /*5870*/  LOP3.LUT R152, R10, R61, RZ, 0x3c, !PT ;  /* 0x0000003d0a987212 */ /* 0x000fe400078e3cff */
[----:B------:R-:W-:Y:S02]  /*5880*/  LOP3.LUT R12, R13, 0x380, RZ, 0xc0, !PT ;  /* 0x000003800d0c7812 */ /* 0x000fe400078ec0ff */
[----:B------:R-:W-:Y:S02]  /*5890*/  IADD3 R119, P2, R8, 0xe000, RZ ;  /* 0x0000e00008777810 */ /* 0x000fe40007f5e0ff */
[----:B------:R-:W-:Y:S02]  /*58a0*/  LOP3.LUT R10, R57, 0x380, RZ, 0xc0, !PT ;  /* 0x00000380390a7812 */ /* 0x000fe400078ec0ff */
[----:B------:R-:W-:-:S02]  /*58b0*/  SHF.R.U64 R4, R4, 0x3, RZ ;  /* 0x0000000304047819 */ /* 0x000fc400000012ff */
[----:B------:R-:W-:Y:S02]  /*58c0*/  SHF.R.U64 R12, R12, 0x3, RZ ;  /* 0x000000030c0c7819 */ /* 0x000fe400000012ff */
[----:B------:R-:W-:Y:S02]  /*58d0*/  LOP3.LUT R118, R119, 0x380, RZ, 0xc0, !PT ;  /* 0x0000038077767812 */ /* 0x000fe400078ec0ff */
[----:B------:R-:W-:Y:S02]  /*58e0*/  LOP3.LUT R22, R103, 0x380, RZ, 0xc0, !PT ;  /* 0x0000038067167812 */ /* 0x000fe400078ec0ff */
[----:B------:R-:W-:Y:S02]  /*58f0*/  SHF.R.U64 R10, R10, 0x3, RZ ;  /* 0x000000030a0a7819 */ /* 0x000fe400000012ff */
[----:B------:R-:W-:Y:S02]  /*5900*/  LOP3.LUT R160, R4, R53, RZ, 0x3c, !PT ;  /* 0x0000003504a07212 */ /* 0x000fe400078e3cff */
[----:B------:R-:W-:-:S02]  /*5910*/  LOP3.LUT R4, R3, 0x380, RZ, 0xc0, !PT ;  /* 0x0000038003047812 */ /* 0x000fc400078ec0ff */
[----:B------:R-:W-:Y:S01]  /*5920*/  LOP3.LUT R12, R12, R13, RZ, 0x3c, !PT ;  /* 0x0000000d0c0c7212 */ /* 0x000fe200078e3cff */
[----:B------:R-:W-:Y:S01]  /*5930*/  IMAD.X R13, RZ, RZ, R9, P3 ;  /* 0x000000ffff0d7224 */ /* 0x000fe200018e0609 */
[----:B------:R-:W-:Y:S02]  /*5940*/  SHF.R.U64 R118, R118, 0x3, RZ ;  /* 0x0000000376767819 */ /* 0x000fe400000012ff */
[----:B------:R-:W-:Y:S02]  /*5950*/  SHF.R.U64 R22, R22, 0x3, RZ ;  /* 0x0000000316167819 */ /* 0x000fe400000012ff */
[----:B------:R-:W-:Y:S01]  /*5960*/  LOP3.LUT R158, R10, R57, RZ, 0x3c, !PT ;  /* 0x000000390a9e7212 */ /* 0x000fe200078e3cff */
[----:B------:R-:W-:Y:S01]  /*5970*/  IMAD.U32 R10, RZ, RZ, UR4 ;  /* 0x00000004ff0a7e24 */ /* 0x000fe2000f8e00ff */
[C---:B------:R-:W-:Y:S01]  /*5980*/  IADD3 R15, P4, R8.reuse, 0x2000, RZ ;  /* 0x00002000080f7810 */ /* 0x040fe20007f9e0ff */
[----:B------:R-:W-:Y:S01]  /*5990*/  UIADD3 UR4, UR5, UR6, URZ ;  /* 0x0000000605047290 */ /* 0x000fe2000fffe03f */
[----:B------:R-:W-:-:S02]  /*59a0*/  IADD3 R53, P5, R8, 0x3000, RZ ;  /* 0x0000300008357810 */ /* 0x000fc40007fbe0ff */
[C---:B------:R-:W-:Y:S01]  /*59b0*/  IADD3 R57, P6, R8.reuse, 0x4000, RZ ;  /* 0x0000400008397810 */ /* 0x040fe20007fde0ff */
[----:B------:R-:W-:Y:S01]  /*59c0*/  ULDC UR6, c[0x0][0xa88] ;  /* 0x0002a20000067ab9 */ /* 0x000fe20000000800 */
[C---:B------:R-:W-:Y:S01]  /*59d0*/  IADD3 R61, P0, R8.reuse, 0x5000, RZ ;  /* 0x00005000083d7810 */ /* 0x040fe20007f1e0ff */
[----:B------:R-:W-:Y:S01]  /*59e0*/  IMAD.U32 R11, RZ, RZ, UR4 ;  /* 0x00000004ff0b7e24 */ /* 0x000fe2000f8e00ff */
[C---:B------:R-:W-:Y:S01]  /*59f0*/  IADD3 R65, P1, R8.reuse, 0x6000, RZ ;  /* 0x0000600008417810 */ /* 0x040fe20007f3e0ff */
[----:B------:R-:W-:Y:S01]  /*5a00*/  ULDC.64 UR4, c[0x0][0xb88] ;  /* 0x0002e20000047ab9 */ /* 0x000fe20000000a00 */
[----:B------:R-:W-:Y:S02]  /*5a10*/  IADD3 R73, P3, R8, 0x8000, RZ ;  /* 0x0000800008497810 */ /* 0x000fe40007f7e0ff */
[----:B------:R-:W-:Y:S02]  /*5a20*/  SHF.R.U64 R4, R4, 0x3, RZ ;  /* 0x0000000304047819 */ /* 0x000fe400000012ff */
[----:B------:R-:W-:Y:S01]  /*5a30*/  LOP3.LUT R118, R118, R119, RZ, 0x3c, !PT ;  /* 0x0000007776767212 */ /* 0x000fe200078e3cff */
[----:B------:R-:W-:Y:S01]  /*5a40*/  IMAD.X R119, RZ, RZ, R9, P2 ;  /* 0x000000ffff777224 */ /* 0x000fe200010e0609 */
[----:B------:R-:W-:-:S02]  /*5a50*/  LOP3.LUT R22, R22, R103, RZ, 0x3c, !PT ;  /* 0x0000006716167212 */ /* 0x000fc400078e3cff */
[----:B------:R-:W-:Y:S02]  /*5a60*/  LOP3.LUT R14, R15, 0x380, RZ, 0xc0, !PT ;  /* 0x000003800f0e7812 */ /* 0x000fe400078ec0ff */
[----:B------:R-:W-:Y:S02]  /*5a70*/  LOP3.LUT R52, R53, 0x380, RZ, 0xc0, !PT ;  /* 0x0000038035347812 */ /* 0x000fe400078ec0ff */
[----:B------:R-:W-:Y:S02]  /*5a80*/  LOP3.LUT R56, R57, 0x380, RZ, 0xc0, !PT ;  /* 0x0000038039387812 */ /* 0x000fe400078ec0ff */
[----:B------:R-:W-:Y:S02]  /*5a90*/  LOP3.LUT R60, R61, 0x380, RZ, 0xc0, !PT ;  /* 0x000003803d3c7812 */ /* 0x000fe400078ec0ff */
[----:B------:R-:W-:Y:S02]  /*5aa0*/  LOP3.LUT R64, R65, 0x380, RZ, 0xc0, !PT ;  /* 0x0000038041407812 */ /* 0x000fe400078ec0ff */
[----:B------:R-:W-:-:S02]  /*5ab0*/  LOP3.LUT R72, R73, 0x380, RZ, 0xc0, !PT ;  /* 0x0000038049487812 */ /* 0x000fc400078ec0ff */
[----:B------:R-:W-:Y:S02]  /*5ac0*/  ISETP.NE.AND P2, PT, R211, 0x1, PT ;  /* 0x00000001d300780c */ /* 0x000fe40003f45270 */
[----:B------:R-:W-:Y:S02]  /*5ad0*/  LOP3.LUT R162, R4, R3, RZ, 0x3c, !PT ;  /* 0x0000000304a27212 */ /* 0x000fe400078e3cff */
[----:B------:R-:W-:Y:S02]  /*5ae0*/  LOP3.LUT R3, R8, 0x380, RZ, 0xc0, !PT ;  /* 0x0000038008037812 */ /* 0x000fe400078ec0ff */
[----:B------:R-:W-:Y:S02]  /*5af0*/  SHF.R.U64 R14, R14, 0x3, RZ ;  /* 0x000000030e0e7819 */ /* 0x000fe400000012ff */
[----:B------:R-:W-:Y:S02]  /*5b00*/  SHF.R.U64 R52, R52, 0x3, RZ ;  /* 0x0000000334347819 */ /* 0x000fe400000012ff */
[----:B------:R-:W-:-:S02]  /*5b10*/  SHF.R.U64 R56, R56, 0x3, RZ ;  /* 0x0000000338387819 */ /* 0x000fc400000012ff */
[----:B------:R-:W-:Y:S02]  /*5b20*/  SHF.R.U64 R60, R60, 0x3, RZ ;  /* 0x000000033c3c7819 */ /* 0x000fe400000012ff */
[----:B------:R-:W-:Y:S02]  /*5b30*/  SHF.R.U64 R64, R64, 0x3, RZ ;  /* 0x0000000340407819 */ /* 0x000fe400000012ff */
[----:B------:R-:W-:Y:S02]  /*5b40*/  SHF.R.U64 R72, R72, 0x3, RZ ;  /* 0x0000000348487819 */ /* 0x000fe400000012ff */
[----:B------:R-:W-:Y:S02]  /*5b50*/  MOV R4, R22 ;  /* 0x0000001600047202 */ /* 0x000fe40000000f00 */
[----:B------:R-:W0:Y:S01]  /*5b60*/  LDC R22, c[0x0][0xc38] ;  /* 0x00030e00ff167b82 */ /* 0x000e220000000800 */
[----:B------:R-:W-:Y:S02]  /*5b70*/  SHF.R.U64 R3, R3, 0x3, RZ ;  /* 0x0000000303037819 */ /* 0x000fe400000012ff */
[----:B------:R-:W-:Y:S01]  /*5b80*/  LOP3.LUT R14, R14, R15, RZ, 0x3c, !PT ;  /* 0x0000000f0e0e7212 */ /* 0x000fe200078e3cff */
[----:B------:R-:W-:Y:S01]  /*5b90*/  IMAD.X R15, RZ, RZ, R9, P4 ;  /* 0x000000ffff0f7224 */ /* 0x000fe200020e0609 */
[----:B------:R-:W-:-:S02]  /*5ba0*/  LOP3.LUT R52, R52, R53, RZ, 0x3c, !PT ;  /* 0x0000003534347212 */ /* 0x000fc400078e3cff */
[----:B------:R-:W-:Y:S01]  /*5bb0*/  LOP3.LUT R56, R56, R57, RZ, 0x3c, !PT ;  /* 0x0000003938387212 */ /* 0x000fe200078e3cff */
[--C-:B------:R-:W-:Y:S01]  /*5bc0*/  IMAD.X R57, RZ, RZ, R9.reuse, P6 ;  /* 0x000000ffff397224 */ /* 0x100fe200030e0609 */
[----:B------:R-:W-:Y:S01]  /*5bd0*/  LOP3.LUT R60, R60, R61, RZ, 0x3c, !PT ;  /* 0x0000003d3c3c7212 */ /* 0x000fe200078e3cff */
[--C-:B------:R-:W-:Y:S01]  /*5be0*/  IMAD.X R61, RZ, RZ, R9.reuse, P0 ;  /* 0x000000ffff3d7224 */ /* 0x100fe200000e0609 */
[----:B------:R-:W-:Y:S01]  /*5bf0*/  LOP3.LUT R64, R64, R65, RZ, 0x3c, !PT ;  /* 0x0000004140407212 */ /* 0x000fe200078e3cff */
[--C-:B------:R-:W-:Y:S01]  /*5c00*/  IMAD.X R65, RZ, RZ, R9.reuse, P1 ;  /* 0x000000ffff417224 */ /* 0x100fe200008e0609 */
[----:B------:R-:W-:Y:S01]  /*5c10*/  LOP3.LUT R72, R72, R73, RZ, 0x3c, !PT ;  /* 0x0000004948487212 */ /* 0x000fe200078e3cff */
[----:B------:R-:W-:Y:S01]  /*5c20*/  IMAD.X R73, RZ, RZ, R9, P3 ;  /* 0x000000ffff497224 */ /* 0x000fe200018e0609 */
[----:B------:R-:W-:Y:S02]  /*5c30*/  IADD3.X R53, RZ, R9, RZ, P5, !PT ;  /* 0x00000009ff357210 */ /* 0x000fe40002ffe4ff */
[----:B------:R-:W-:-:S02]  /*5c40*/  IADD3 R99, P4, R8, 0x9000, RZ ;  /* 0x0000900008637810 */ /* 0x000fc40007f9e0ff */
[C---:B------:R-:W-:Y:S02]  /*5c50*/  IADD3 R103, P5, R8.reuse, 0xa000, RZ ;  /* 0x0000a00008677810 */ /* 0x040fe40007fbe0ff */
[C---:B------:R-:W-:Y:S02]  /*5c60*/  IADD3 R107, P6, R8.reuse, 0xb000, RZ ;  /* 0x0000b000086b7810 */ /* 0x040fe40007fde0ff */
[C---:B------:R-:W-:Y:S02]  /*5c70*/  IADD3 R111, P0, R8.reuse, 0xc000, RZ ;  /* 0x0000c000086f7810 */ /* 0x040fe40007f1e0ff */
[C---:B------:R-:W-:Y:S02]  /*5c80*/  IADD3 R115, P1, R8.reuse, 0xd000, RZ ;  /* 0x0000d00008737810 */ /* 0x040fe40007f3e0ff */
[----:B------:R-:W-:Y:S02]  /*5c90*/  IADD3 R123, P3, R8, 0xf000, RZ ;  /* 0x0000f000087b7810 */ /* 0x000fe40007f7e0ff */
[----:B------:R-:W-:-:S02]  /*5ca0*/  LOP3.LUT R8, R3, R8, RZ, 0x3c, !PT ;  /* 0x0000000803087212 */ /* 0x000fc400078e3cff */
[----:B------:R-:W-:Y:S02]  /*5cb0*/  MOV R3, R20 ;  /* 0x0000001400037202 */ /* 0x000fe40000000f00 */
[----:B------:R-:W1:Y:S01]  /*5cc0*/  @P2 LDC R20, c[0x0][0xbec] ;  /* 0x0002fb00ff142b82 */ /* 0x000e620000000800 */
[----:B------:R-:W-:Y:S01]  /*5cd0*/  MOV R126, R126 ;  /* 0x0000007e007e7202 */ /* 0x000fe20000000f00 */
[----:B------:R-:W-:Y:S01]  /*5ce0*/  IMAD R127, RZ, RZ, -UR40 ;  /* 0x80000028ff7f7e24 */ /* 0x000fe2000f8e02ff */
[----:B------:R-:W-:Y:S02]  /*5cf0*/  F2FP.F16.F32.PACK_AB R32, R33, R32 ;  /* 0x000000202120723e */ /* 0x000fe400000000ff */
[----:B------:R-:W-:Y:S01]  /*5d00*/  F2FP.F16.F32.PACK_AB R33, R35, R34 ;  /* 0x000000222321723e */ /* 0x000fe200000000ff */
[----:B0-----:R-:W-:Y:S01]  /*5d10*/  IMAD R127, R22, R127, UR45 ;  /* 0x0000002d167f7e24 */ /* 0x001fe2000f8e027f */
[----:B------:R-:W-:Y:S01]  /*5d20*/  F2FP.F16.F32.PACK_AB R35, R39, R38 ;  /* 0x000000262723723e */ /* 0x000fe200000000ff */
[----:B------:R-:W0:Y:S01]  /*5d30*/  @P2 LDC R21, c[0x0][0xbf0] ;  /* 0x0002fc00ff152b82 */ /* 0x000e220000000800 */
[----:B------:R-:W-:-:S02]  /*5d40*/  F2FP.F16.F32.PACK_AB R40, R41, R40 ;  /* 0x000000282928723e */ /* 0x000fc400000000ff */
[----:B------:R-:W-:Y:S02]  /*5d50*/  F2FP.F16.F32.PACK_AB R41, R43, R42 ;  /* 0x0000002a2b29723e */ /* 0x000fe400000000ff */
[----:B------:R-:W-:Y:S01]  /*5d60*/  F2FP.F16.F32.PACK_AB R43, R47, R46 ;  /* 0x0000002e2f2b723e */ /* 0x000fe200000000ff */
[----:B------:R-:W-:Y:S01]  /*5d70*/  IMAD R47, R127, 0x80, R209 ;  /* 0x000000807f2f7824 */ /* 0x000fe200078e02d1 */
[----:B------:R-:W-:Y:S01]  /*5d80*/  F2FP.F16.F32.PACK_AB R24, R25, R24 ;  /* 0x000000181918723e */ /* 0x000fe200000000ff */
[----:B------:R-:W2:Y:S01]  /*5d90*/  LDC.64 R38, c[0x0][0xb98] ;  /* 0x0002e600ff267b82 */ /* 0x000ea20000000a00 */
[----:B------:R-:W-:Y:S02]  /*5da0*/  F2FP.F16.F32.PACK_AB R25, R27, R26 ;  /* 0x0000001a1b19723e */ /* 0x000fe400000000ff */
[----:B------:R-:W-:Y:S02]  /*5db0*/  MOV R164, R164 ;  /* 0x000000a400a47202 */ /* 0x000fe40000000f00 */
[----:B------:R-:W-:-:S02]  /*5dc0*/  F2FP.F16.F32.PACK_AB R26, R180, R28 ;  /* 0x0000001cb41a723e */ /* 0x000fc400000000ff */
[----:B------:R-:W-:Y:S01]  /*5dd0*/  F2FP.F16.F32.PACK_AB R27, R31, R30 ;  /* 0x0000001e1f1b723e */ /* 0x000fe200000000ff */
[----:B-1----:R-:W-:Y:S01]  /*5de0*/  @P2 IMAD.HI.U32 R20, R47, R20, RZ ;  /* 0x000000142f142227 */ /* 0x002fe200078e00ff */
[----:B------:R-:W-:Y:S02]  /*5df0*/  F2FP.F16.F32.PACK_AB R42, R45, R44 ;  /* 0x0000002c2d2a723e */ /* 0x000fe400000000ff */
[----:B------:R-:W-:Y:S01]  /*5e00*/  MOV R138, R138 ;  /* 0x0000008a008a7202 */ /* 0x000fe20000000f00 */
[----:B------:R-:W-:Y:S01]  /*5e10*/  IMAD.MOV.U32 R45, RZ, RZ, R47 ;  /* 0x000000ffff2d7224 */ /* 0x000fe200078e002f */
[----:B------:R-:W-:Y:S01]  /*5e20*/  F2FP.F16.F32.PACK_AB R34, R29, R36 ;  /* 0x000000241d22723e */ /* 0x000fe200000000ff */
[----:B------:R-:W-:Y:S01]  /*5e30*/  STSM.16.M88.4 [R164], R24 ;  /* 0x00000018a4007844 */ /* 0x000fe20000000200 */
[----:B------:R-:W-:Y:S02]  /*5e40*/  LOP3.LUT R110, R111, 0x380, RZ, 0xc0, !PT ;  /* 0x000003806f6e7812 */ /* 0x000fe400078ec0ff */
[----:B0-----:R-:W-:Y:S01]  /*5e50*/  @P2 SHF.R.U32.HI R45, RZ, R21, R20 ;  /* 0x00000015ff2d2219 */ /* 0x001fe20000011614 */
[----:B------:R0:W-:Y:S01]  /*5e60*/  STSM.16.M88.4 [R138], R32 ;  /* 0x000000208a007844 */ /* 0x0001e20000000200 */
[----:B------:R-:W-:-:S02]  /*5e70*/  F2FP.F16.F32.PACK_AB R48, R49, R48 ;  /* 0x000000303130723e */ /* 0x000fc400000000ff */
[----:B------:R-:W-:Y:S02]  /*5e80*/  MOV R154, R154 ;  /* 0x0000009a009a7202 */ /* 0x000fe40000000f00 */
[----:B------:R-:W-:Y:S01]  /*5e90*/  F2FP.F16.F32.PACK_AB R49, R51, R50 ;  /* 0x000000323331723e */ /* 0x000fe200000000ff */
[----:B--2---:R-:W-:Y:S01]  /*5ea0*/  IMAD.WIDE.U32 R10, R38, UR43, R10 ;  /* 0x0000002b260a7c25 */ /* 0x004fe2000f8e000a */
[----:B------:R-:W-:Y:S01]  /*5eb0*/  MOV R162, R162 ;  /* 0x000000a200a27202 */ /* 0x000fe20000000f00 */
[----:B------:R-:W-:Y:S01]  /*5ec0*/  STSM.16.M88.4 [R154], R40 ;  /* 0x000000289a007844 */ /* 0x000fe20000000200 */
[----:B------:R-:W-:Y:S02]  /*5ed0*/  F2FP.F16.F32.PACK_AB R50, R204, R186 ;  /* 0x000000bacc32723e */ /* 0x000fe400000000ff */
[----:B------:R-:W-:Y:S02]  /*5ee0*/  F2FP.F16.F32.PACK_AB R51, R55, R54 ;  /* 0x000000363733723e */ /* 0x000fe400000000ff */
[----:B------:R-:W-:-:S02]  /*5ef0*/  MOV R160, R160 ;  /* 0x000000a000a07202 */ /* 0x000fc40000000f00 */
[----:B------:R-:W-:Y:S01]  /*5f00*/  F2FP.F16.F32.PACK_AB R20, R203, R185 ;  /* 0x000000b9cb14723e */ /* 0x000fe200000000ff */
[----:B0-----:R-:W-:Y:S01]  /*5f10*/  IMAD.MOV R34, RZ, RZ, -R45 ;  /* 0x000000ffff227224 */ /* 0x001fe200078e0a2d */
[----:B------:R-:W-:Y:S01]  /*5f20*/  F2FP.F16.F32.PACK_AB R21, R59, R58 ;  /* 0x0000003a3b15723e */ /* 0x000fe200000000ff */
[----:B------:R-:W-:Y:S01]  /*5f30*/  IMAD R32, R38, UR7, RZ ;  /* 0x0000000726207c24 */ /* 0x000fe2000f8e02ff */
[----:B------:R-:W-:Y:S01]  /*5f40*/  F2FP.F16.F32.PACK_AB R22, R202, R184 ;  /* 0x000000b8ca16723e */ /* 0x000fe200000000ff */
[----:B------:R-:W-:Y:S01]  /*5f50*/  IMAD R33, R211, R34, R47 ;  /* 0x00000022d3217224 */ /* 0x000fe200078e022f */
[----:B------:R-:W-:Y:S01]  /*5f60*/  F2FP.F16.F32.PACK_AB R23, R63, R62 ;  /* 0x0000003e3f17723e */ /* 0x000fe200000000ff */
[----:B------:R-:W-:Y:S01]  /*5f70*/  STSM.16.M88.4 [R162], R48 ;  /* 0x00000030a2007844 */ /* 0x000fe20000000200 */
[----:B------:R-:W-:Y:S01]  /*5f80*/  SHF.R.U64 R110, R110, 0x3, RZ ;  /* 0x000000036e6e7819 */ /* 0x000fe200000012ff */
[----:B------:R-:W-:Y:S01]  /*5f90*/  IMAD R32, R39, UR43, R32 ;  /* 0x0000002b27207c24 */ /* 0x000fe2000f8e0220 */
[----:B------:R-:W-:Y:S01]  /*5fa0*/  MOV R158, R158 ;  /* 0x0000009e009e7202 */ /* 0x000fe20000000f00 */
[----:B------:R-:W-:Y:S01]  /*5fb0*/  STSM.16.M88.4 [R160], R20 ;  /* 0x00000014a0007844 */ /* 0x000fe20000000200 */
[----:B------:R-:W-:-:S02]  /*5fc0*/  F2FP.F16.F32.PACK_AB R24, R201, R183 ;  /* 0x000000b7c918723e */ /* 0x000fc400000000ff */
[----:B------:R-:W-:Y:S02]  /*5fd0*/  F2FP.F16.F32.PACK_AB R25, R67, R66 ;  /* 0x000000424319723e */ /* 0x000fe400000000ff */
[----:B------:R-:W-:Y:S02]  /*5fe0*/  F2FP.F16.F32.PACK_AB R26, R199, R182 ;  /* 0x000000b6c71a723e */ /* 0x000fe400000000ff */
[----:B------:R-:W-:Y:S02]  /*5ff0*/  F2FP.F16.F32.PACK_AB R27, R71, R70 ;  /* 0x00000046471b723e */ /* 0x000fe400000000ff */
[----:B------:R-:W-:Y:S01]  /*6000*/  LOP3.LUT R110, R110, R111, RZ, 0x3c, !PT ;  /* 0x0000006f6e6e7212 */ /* 0x000fe200078e3cff */
[----:B------:R-:W-:Y:S01]  /*6010*/  IMAD.X R111, RZ, RZ, R9, P0 ;  /* 0x000000ffff6f7224 */ /* 0x000fe200000e0609 */
[----:B------:R-:W-:Y:S01]  /*6020*/  F2FP.F16.F32.PACK_AB R80, R81, R80 ;  /* 0x000000505150723e */ /* 0x000fe200000000ff */
[----:B------:R0:W-:Y:S01]  /*6030*/  STSM.16.M88.4 [R158], R24 ;  /* 0x000000189e007844 */ /* 0x0001e20000000200 */
[----:B------:R-:W-:-:S02]  /*6040*/  MOV R156, R156 ;  /* 0x0000009c009c7202 */ /* 0x000fc40000000f00 */
[----:B------:R-:W-:Y:S02]  /*6050*/  F2FP.F16.F32.PACK_AB R28, R198, R181 ;  /* 0x000000b5c61c723e */ /* 0x000fe400000000ff */
[----:B------:R-:W-:Y:S02]  /*6060*/  F2FP.F16.F32.PACK_AB R29, R75, R74 ;  /* 0x0000004a4b1d723e */ /* 0x000fe400000000ff */
[----:B------:R-:W-:Y:S02]  /*6070*/  F2FP.F16.F32.PACK_AB R30, R197, R76 ;  /* 0x0000004cc51e723e */ /* 0x000fe400000000ff */
[----:B------:R-:W-:Y:S02]  /*6080*/  F2FP.F16.F32.PACK_AB R31, R79, R78 ;  /* 0x0000004e4f1f723e */ /* 0x000fe400000000ff */
[----:B------:R-:W-:Y:S02]  /*6090*/  F2FP.F16.F32.PACK_AB R81, R83, R82 ;  /* 0x000000525351723e */ /* 0x000fe400000000ff */
[----:B------:R-:W-:Y:S01]  /*60a0*/  F2FP.F16.F32.PACK_AB R37, R7, R37 ;  /* 0x000000250725723e */ /* 0x000fe200000000ff */
[----:B------:R-:W-:Y:S01]  /*60b0*/  STSM.16.M88.4 [R156], R28 ;  /* 0x0000001c9c007844 */ /* 0x000fe20000000200 */
[----:B------:R-:W-:Y:S01]  /*60c0*/  MOV R152, R152 ;  /* 0x0000009800987202 */ /* 0x000fe20000000f00 */
[----:B0-----:R-:W-:Y:S01]  /*60d0*/  IMAD R26, R127, 0x80, R207 ;  /* 0x000000807f1a7824 */ /* 0x001fe200078e02cf */
[----:B------:R-:W-:-:S02]  /*60e0*/  F2FP.F16.F32.PACK_AB R82, R196, R84 ;  /* 0x00000054c452723e */ /* 0x000fc400000000ff */
[----:B------:R-:W-:Y:S02]  /*60f0*/  F2FP.F16.F32.PACK_AB R83, R87, R86 ;  /* 0x000000565753723e */ /* 0x000fe400000000ff */
[----:B------:R-:W-:Y:S02]  /*6100*/  SHF.R.S32.HI R25, RZ, 0x1f, R45 ;  /* 0x0000001fff197819 */ /* 0x000fe4000001142d */
[----:B------:R-:W-:Y:S01]  /*6110*/  SHF.R.S32.HI R7, RZ, 0x1f, R33 ;  /* 0x0000001fff077819 */ /* 0x000fe20000011421 */
[----:B------:R-:W-:Y:S01]  /*6120*/  STSM.16.M88.4 [R152], R80 ;  /* 0x0000005098007844 */ /* 0x000fe20000000200 */
[----:B------:R-:W-:Y:S02]  /*6130*/  IADD3 R10, P0, R45, R10, RZ ;  /* 0x0000000a2d0a7210 */ /* 0x000fe40007f1e0ff */
[----:B------:R-:W-:Y:S01]  /*6140*/  LOP3.LUT R114, R115, 0x380, RZ, 0xc0, !PT ;  /* 0x0000038073727812 */ /* 0x000fe200078ec0ff */
[----:B------:R-:W-:Y:S01]  /*6150*/  IMAD R24, R7, UR4, RZ ;  /* 0x0000000407187c24 */ /* 0x000fe2000f8e02ff */
[----:B------:R-:W-:Y:S01]  /*6160*/  MOV R150, R150 ;  /* 0x0000009600967202 */ /* 0x000fe20000000f00 */
[----:B------:R-:W-:Y:S01]  /*6170*/  IMAD R7, R211, UR6, RZ ;  /* 0x00000006d3077c24 */ /* 0x000fe2000f8e02ff */
[----:B------:R-:W-:-:S02]  /*6180*/  F2FP.F16.F32.PACK_AB R20, R195, R88 ;  /* 0x00000058c314723e */ /* 0x000fc400000000ff */
[----:B------:R-:W-:Y:S02]  /*6190*/  F2FP.F16.F32.PACK_AB R21, R91, R90 ;  /* 0x0000005a5b15723e */ /* 0x000fe400000000ff */
[----:B------:R-:W-:Y:S02]  /*61a0*/  F2FP.F16.F32.PACK_AB R22, R194, R92 ;  /* 0x0000005cc216723e */ /* 0x000fe400000000ff */
[----:B------:R-:W-:Y:S02]  /*61b0*/  F2FP.F16.F32.PACK_AB R23, R95, R94 ;  /* 0x0000005e5f17723e */ /* 0x000fe400000000ff */
[----:B------:R-:W-:Y:S02]  /*61c0*/  LOP3.LUT R122, R123, 0x380, RZ, 0xc0, !PT ;  /* 0x000003807b7a7812 */ /* 0x000fe400078ec0ff */
[----:B------:R-:W-:Y:S01]  /*61d0*/  IADD3.X R11, R25, R11, R32, P0, !PT ;  /* 0x0000000b190b7210 */ /* 0x000fe200007fe420 */
[----:B------:R0:W-:Y:S01]  /*61e0*/  STSM.16.M88.4 [R150], R20 ;  /* 0x0000001496007844 */ /* 0x0001e20000000200 */
[----:B------:R-:W-:Y:S01]  /*61f0*/  SHF.R.U64 R114, R114, 0x3, RZ ;  /* 0x0000000372727819 */ /* 0x000fe200000012ff */
[----:B------:R-:W-:Y:S01]  /*6200*/  IMAD R25, R33, UR5, R24 ;  /* 0x0000000521197c24 */ /* 0x000fe2000f8e0218 */
[----:B------:R-:W-:Y:S01]  /*6210*/  LOP3.LUT P0, RZ, R205, 0x3, RZ, 0xc0, !PT ;  /* 0x00000003cdff7812 */ /* 0x000fe2000780c0ff */
[----:B------:R-:W-:Y:S01]  /*6220*/  IMAD.WIDE.U32 R10, R33, UR4, R10 ;  /* 0x00000004210a7c25 */ /* 0x000fe2000f8e000a */
[----:B------:R-:W-:Y:S01]  /*6230*/  SHF.R.U64 R122, R122, 0x3, RZ ;  /* 0x000000037a7a7819 */ /* 0x000fe200000012ff */
[----:B------:R-:W-:Y:S01]  /*6240*/  ULDC.64 UR4, c[0x0][0xb50] ;  /* 0x0002d40000047ab9 */ /* 0x000fe20000000a00 */
[----:B------:R-:W-:Y:S01]  /*6250*/  LOP3.LUT R114, R114, R115, RZ, 0x3c, !PT ;  /* 0x0000007372727212 */ /* 0x000fe200078e3cff */
[----:B------:R-:W-:Y:S01]  /*6260*/  IMAD.X R115, RZ, RZ, R9, P1 ;  /* 0x000000ffff737224 */ /* 0x000fe200008e0609 */
[----:B------:R-:W-:-:S02]  /*6270*/  MOV R146, R146 ;  /* 0x0000009200927202 */ /* 0x000fc40000000f00 */
[----:B------:R-:W-:Y:S02]  /*6280*/  F2FP.F16.F32.PACK_AB R36, R193, R96 ;  /* 0x00000060c124723e */ /* 0x000fe400000000ff */
[----:B------:R-:W-:Y:S02]  /*6290*/  F2FP.F16.F32.PACK_AB R38, R192, R100 ;  /* 0x00000064c026723e */ /* 0x000fe400000000ff */
[----:B------:R-:W-:Y:S01]  /*62a0*/  F2FP.F16.F32.PACK_AB R39, R77, R85 ;  /* 0x000000554d27723e */ /* 0x000fe200000000ff */
[C---:B0-----:R-:W-:Y:S01]  /*62b0*/  VIADD R20, R26.reuse, 0x8 ;  /* 0x000000081a147836 */ /* 0x041fe20000000000 */
[----:B------:R-:W-:Y:S02]  /*62c0*/  ISETP.GE.OR P1, PT, R26, R7, P0 ;  /* 0x000000071a00720c */ /* 0x000fe40000726670 */
[----:B------:R-:W-:Y:S01]  /*62d0*/  LOP3.LUT R122, R122, R123, RZ, 0x3c, !PT ;  /* 0x0000007b7a7a7212 */ /* 0x000fe200078e3cff */
[----:B------:R-:W-:Y:S01]  /*62e0*/  IMAD.X R123, RZ, RZ, R9, P3 ;  /* 0x000000ffff7b7224 */ /* 0x000fe200018e0609 */
[----:B------:R-:W-:Y:S01]  /*62f0*/  MOV R142, R142 ;  /* 0x0000008e008e7202 */ /* 0x000fe20000000f00 */
[----:B------:R-:W-:Y:S01]  /*6300*/  STSM.16.M88.4 [R146], R36 ;  /* 0x0000002492007844 */ /* 0x000fe20000000200 */
[----:B------:R-:W-:-:S02]  /*6310*/  F2FP.F16.F32.PACK_AB R88, R191, R104 ;  /* 0x00000068bf58723e */ /* 0x000fc400000000ff */
[----:B------:R-:W-:Y:S02]  /*6320*/  F2FP.F16.F32.PACK_AB R89, R89, R93 ;  /* 0x0000005d5959723e */ /* 0x000fe400000000ff */
[----:B------:R-:W-:Y:S02]  /*6330*/  F2FP.F16.F32.PACK_AB R90, R190, R108 ;  /* 0x0000006cbe5a723e */ /* 0x000fe400000000ff */
[----:B------:R-:W-:Y:S02]  /*6340*/  F2FP.F16.F32.PACK_AB R91, R97, R101 ;  /* 0x00000065615b723e */ /* 0x000fe400000000ff */
[----:B------:R-:W-:Y:S02]  /*6350*/  ISETP.GE.OR P0, PT, R20, R7, P0 ;  /* 0x000000071400720c */ /* 0x000fe40000706670 */
[----:B------:R-:W-:Y:S01]  /*6360*/  MOV R134, R134 ;  /* 0x0000008600867202 */ /* 0x000fe20000000f00 */
[----:B------:R-:W-:Y:S01]  /*6370*/  STSM.16.M88.4 [R142], R88 ;  /* 0x000000588e007844 */ /* 0x000fe20000000200 */
[----:B------:R-:W-:-:S02]  /*6380*/  F2FP.F16.F32.PACK_AB R20, R189, R112 ;  /* 0x00000070bd14723e */ /* 0x000fc400000000ff */
[----:B------:R-:W-:Y:S02]  /*6390*/  F2FP.F16.F32.PACK_AB R21, R105, R109 ;  /* 0x0000006d6915723e */ /* 0x000fe400000000ff */
[----:B------:R-:W-:Y:S02]  /*63a0*/  F2FP.F16.F32.PACK_AB R22, R188, R116 ;  /* 0x00000074bc16723e */ /* 0x000fe400000000ff */
[----:B------:R-:W-:Y:S02]  /*63b0*/  F2FP.F16.F32.PACK_AB R23, R113, R117 ;  /* 0x000000757117723e */ /* 0x000fe400000000ff */
[----:B------:R-:W-:Y:S02]  /*63c0*/  F2FP.F16.F32.PACK_AB R165, R121, R166 ;  /* 0x000000a679a5723e */ /* 0x000fe400000000ff */
[----:B------:R-:W-:Y:S01]  /*63d0*/  MOV R130, R130 ;  /* 0x0000008200827202 */ /* 0x000fe20000000f00 */
[----:B------:R-:W-:Y:S01]  /*63e0*/  STSM.16.M88.4 [R134], R20 ;  /* 0x0000001486007844 */ /* 0x000fe20000000200 */
[----:B------:R-:W-:-:S02]  /*63f0*/  IADD3 R11, R11, R25, RZ ;  /* 0x000000190b0b7210 */ /* 0x000fc40007ffe0ff */
[----:B------:R-:W-:Y:S02]  /*6400*/  LEA R24, P3, R10, UR4, 0x2 ;  /* 0x000000040a187c11 */ /* 0x000fe4000f8610ff */
[----:B------:R-:W-:Y:S02]  /*6410*/  F2FP.F16.F32.PACK_AB R164, R187, R120 ;  /* 0x00000078bba4723e */ /* 0x000fe400000000ff */
[----:B------:R-:W-:Y:S01]  /*6420*/  F2FP.F16.F32.PACK_AB R166, R125, R124 ;  /* 0x0000007c7da6723e */ /* 0x000fe200000000ff */
[----:B------:R-:W-:Y:S01]  /*6430*/  SHFL.IDX PT, R32, R24, RZ, 0x1c1f ;  /* 0x001c1fff18207589 */ /* 0x000fe200000e0000 */
[----:B------:R-:W-:Y:S02]  /*6440*/  F2FP.F16.F32.PACK_AB R167, R167, R168 ;  /* 0x000000a8a7a7723e */ /* 0x000fe400000000ff */
[----:B------:R-:W-:Y:S01]  /*6450*/  F2FP.F16.F32.PACK_AB R169, R169, R170 ;  /* 0x000000aaa9a9723e */ /* 0x000fe200000000ff */
[----:B------:R-:W-:Y:S01]  /*6460*/  SHFL.IDX PT, R34, R24, 0x1, 0x1c1f ;  /* 0x003c1f0018227f89 */ /* 0x000fe200000e0000 */
[----:B------:R-:W-:-:S02]  /*6470*/  F2FP.F16.F32.PACK_AB R168, R129, R128 ;  /* 0x0000008081a8723e */ /* 0x000fc400000000ff */
[----:B------:R-:W-:Y:S01]  /*6480*/  F2FP.F16.F32.PACK_AB R170, R133, R132 ;  /* 0x0000008485aa723e */ /* 0x000fe200000000ff */
[----:B------:R-:W-:Y:S01]  /*6490*/  STSM.16.M88.4 [R130], R164 ;  /* 0x000000a482007844 */ /* 0x000fe20000000200 */
[----:B------:R-:W-:Y:S02]  /*64a0*/  F2FP.F16.F32.PACK_AB R171, R171, R172 ;  /* 0x000000acabab723e */ /* 0x000fe400000000ff */
[----:B------:R-:W-:Y:S02]  /*64b0*/  F2FP.F16.F32.PACK_AB R173, R173, R174 ;  /* 0x000000aeadad723e */ /* 0x000fe400000000ff */
[----:B------:R-:W-:Y:S01]  /*64c0*/  F2FP.F16.F32.PACK_AB R172, R137, R136 ;  /* 0x0000008889ac723e */ /* 0x000fe200000000ff */
[----:B------:R-:W-:Y:S01]  /*64d0*/  STSM.16.M88.4 [R126], R168 ;  /* 0x000000a87e007844 */ /* 0x000fe20000000200 */
[----:B------:R-:W-:Y:S02]  /*64e0*/  F2FP.F16.F32.PACK_AB R174, R141, R140 ;  /* 0x0000008c8dae723e */ /* 0x000fe400000000ff */
[----:B------:R-:W-:-:S02]  /*64f0*/  F2FP.F16.F32.PACK_AB R175, R175, R176 ;  /* 0x000000b0afaf723e */ /* 0x000fc400000000ff */
[----:B------:R-:W-:Y:S02]  /*6500*/  F2FP.F16.F32.PACK_AB R177, R177, R178 ;  /* 0x000000b2b1b1723e */ /* 0x000fe400000000ff */
[----:B------:R-:W-:Y:S01]  /*6510*/  F2FP.F16.F32.PACK_AB R176, R145, R144 ;  /* 0x0000009091b0723e */ /* 0x000fe200000000ff */
[----:B------:R0:W-:Y:S01]  /*6520*/  STSM.16.M88.4 [R4], R172 ;  /* 0x000000ac04007844 */ /* 0x0001e20000000200 */
[----:B------:R-:W-:Y:S02]  /*6530*/  F2FP.F16.F32.PACK_AB R178, R149, R148 ;  /* 0x0000009495b2723e */ /* 0x000fe400000000ff */
[----:B------:R-:W-:Y:S02]  /*6540*/  F2FP.F16.F32.PACK_AB R179, R179, R0 ;  /* 0x00000000b3b3723e */ /* 0x000fe400000000ff */
[----:B------:R-:W-:Y:S02]  /*6550*/  LEA.HI.X R11, R10, UR5, R11, 0x2, P3 ;  /* 0x000000050a0b7c11 */ /* 0x000fe400098f140b */
[----:B------:R-:W-:Y:S01]  /*6560*/  LOP3.LUT R98, R99, 0x380, RZ, 0xc0, !PT ;  /* 0x0000038063627812 */ /* 0x000fe200078ec0ff */
[----:B------:R1:W-:Y:S01]  /*6570*/  STSM.16.M88.4 [R3], R176 ;  /* 0x000000b003007844 */ /* 0x0003e20000000200 */
[----:B------:R-:W-:-:S02]  /*6580*/  LOP3.LUT R102, R103, 0x380, RZ, 0xc0, !PT ;  /* 0x0000038067667812 */ /* 0x000fc400078ec0ff */
[----:B------:R-:W-:Y:S01]  /*6590*/  LOP3.LUT R106, R107, 0x380, RZ, 0xc0, !PT ;  /* 0x000003806b6a7812 */ /* 0x000fe200078ec0ff */
[----:B------:R-:W2:Y:S01]  /*65a0*/  SHFL.IDX PT, R33, R11, RZ, 0x1c1f ;  /* 0x001c1fff0b217589 */ /* 0x000ea200000e0000 */
[----:B0-----:R-:W0:Y:S08]  /*65b0*/  @P2 LDC R4, c[0x0][0xbec] ;  /* 0x0002fb00ff042b82 */ /* 0x001e300000000800 */
[----:B------:R-:W-:Y:S01]  /*65c0*/  BAR.SYNC.DEFER_BLOCKING 0x1, 0x100 ;  /* 0x0044000000007b1d */ /* 0x000fe20000010000 */
[----:B------:R-:W-:Y:S01]  /*65d0*/  IMAD R0, R19, 0x20, R200 ;  /* 0x0000002013007824 */ /* 0x000fe200078e02c8 */
[----:B------:R-:W-:Y:S01]  /*65e0*/  UIMAD UR6, UR11, UR8, URZ ;  /* 0x000000080b0672a4 */ /* 0x000fe2000f8e023f */
[----:B------:R-:W-:Y:S01]  /*65f0*/  SHF.R.U64 R98, R98, 0x3, RZ ;  /* 0x0000000362627819 */ /* 0x000fe200000012ff */
[----:B------:R-:W-:Y:S01]  /*6600*/  UIMAD.WIDE.U32 UR4, UR10, UR8, URZ ;  /* 0x000000080a0472a5 */ /* 0x000fe2000f8e003f */
[----:B------:R-:W-:-:S03]  /*6610*/  SHF.R.U64 R102, R102, 0x3, RZ ;  /* 0x0000000366667819 */ /* 0x000fc600000012ff */
[----:B-1----:R-:W1:Y:S01]  /*6620*/  @P2 LDC R3, c[0x0][0xbf0] ;  /* 0x0002fc00ff032b82 */ /* 0x002e620000000800 */
[----:B------:R-:W3:Y:S01]  /*6630*/  SHFL.IDX PT, R35, R11, 0x1, 0x1c1f ;  /* 0x003c1f000b237f89 */ /* 0x000ee200000e0000 */
[----:B------:R-:W-:Y:S01]  /*6640*/  UIMAD UR6, UR10, UR9, UR6 ;  /* 0x000000090a0672a4 */ /* 0x000fe2000f8e0206 */
[----:B------:R-:W-:Y:S02]  /*6650*/  SHF.R.U64 R106, R106, 0x3, RZ ;  /* 0x000000036a6a7819 */ /* 0x000fe400000012ff */
[----:B------:R-:W-:Y:S01]  /*6660*/  ULDC.64 UR8, c[0x0][0xaf0] ;  /* 0x0002bc0000087ab9 */ /* 0x000fe20000000a00 */
[----:B--2---:R-:W-:Y:S01]  /*6670*/  @!P1 ST.E desc[UR48][R32.64], R6 ;  /* 0x0000000620009985 */ /* 0x004fe2000c101930 */
[----:B------:R-:W-:Y:S01]  /*6680*/  UIADD3 UR5, UR5, UR6, URZ ;  /* 0x0000000605057290 */ /* 0x000fe2000fffe03f */
[----:B------:R-:W-:Y:S02]  /*6690*/  LOP3.LUT R98, R98, R99, RZ, 0x3c, !PT ;  /* 0x0000006362627212 */ /* 0x000fe400078e3cff */
[----:B------:R-:W-:-:S02]  /*66a0*/  LOP3.LUT R102, R102, R103, RZ, 0x3c, !PT ;  /* 0x0000006766667212 */ /* 0x000fc400078e3cff */
[----:B------:R-:W-:Y:S01]  /*66b0*/  LOP3.LUT R106, R106, R107, RZ, 0x3c, !PT ;  /* 0x0000006b6a6a7212 */ /* 0x000fe200078e3cff */
[----:B---3--:R2:W-:Y:S01]  /*66c0*/  @!P0 ST.E desc[UR48][R34.64], R5 ;  /* 0x0000000522008985 */ /* 0x0085e2000c101930 */
[----:B------:R-:W-:Y:S01]  /*66d0*/  UIMAD UR6, UR7, UR8, URZ ;  /* 0x00000008070672a4 */ /* 0x000fe2000f8e023f */
[--C-:B------:R-:W-:Y:S02]  /*66e0*/  IMAD.X R99, RZ, RZ, R9.reuse, P4 ;  /* 0x000000ffff637224 */ /* 0x100fe400020e0609 */
[----:B------:R3:W5:Y:S01]  /*66f0*/  LD.E.128 R24, desc[UR48][R12.64] ;  /* 0x000000300c187980 */ /* 0x000762000c101d00 */
[----:B------:R-:W-:Y:S01]  /*6700*/  UIMAD.WIDE.U32 UR4, UR43, UR8, UR4 ;  /* 0x000000082b0472a5 */ /* 0x000fe2000f8e0004 */
[--C-:B------:R-:W-:Y:S02]  /*6710*/  IMAD.X R103, RZ, RZ, R9.reuse, P5 ;  /* 0x000000ffff677224 */ /* 0x100fe400028e0609 */
[----:B------:R-:W-:Y:S02]  /*6720*/  IMAD.X R107, RZ, RZ, R9, P6 ;  /* 0x000000ffff6b7224 */ /* 0x000fe400030e0609 */
[----:B--2---:R-:W-:Y:S01]  /*6730*/  IMAD R5, R127, 0x80, R0 ;  /* 0x000000807f057824 */ /* 0x004fe200078e0200 */
[----:B------:R-:W-:Y:S01]  /*6740*/  UIMAD UR6, UR43, UR9, UR6 ;  /* 0x000000092b0672a4 */ /* 0x000fe2000f8e0206 */
[----:B---3--:R-:W2:Y:S01]  /*6750*/  LDC.64 R12, c[0x0][0xae0] ;  /* 0x0002b800ff0c7b82 */ /* 0x008ea20000000a00 */
[----:B------:R-:W5:Y:S01]  /*6760*/  LD.E.128 R8, desc[UR48][R8.64] ;  /* 0x0000003008087980 */ /* 0x000f62000c101d00 */
[----:B0-----:R-:W-:-:S03]  /*6770*/  @P2 IMAD.HI.U32 R0, R5, R4, RZ ;  /* 0x0000000405002227 */ /* 0x001fc600078e00ff */
[----:B------:R0:W5:Y:S01]  /*6780*/  LD.E.128 R28, desc[UR48][R14.64] ;  /* 0x000000300e1c7980 */ /* 0x000162000c101d00 */
[--C-:B------:R-:W-:Y:S01]  /*6790*/  IMAD.MOV.U32 R4, RZ, RZ, R5.reuse ;  /* 0x000000ffff047224 */ /* 0x100fe200078e0005 */
[----:B-1----:R-:W-:Y:S02]  /*67a0*/  @P2 SHF.R.U32.HI R4, RZ, R3, R0 ;  /* 0x00000003ff042219 */ /* 0x002fe40000011600 */
[----:B------:R-:W5:Y:S02]  /*67b0*/  LD.E.128 R52, desc[UR48][R52.64] ;  /* 0x0000003034347980 */ /* 0x000f64000c101d00 */
[--C-:B------:R-:W-:Y:S01]  /*67c0*/  SHF.R.S32.HI R3, RZ, 0x1f, R4.reuse ;  /* 0x0000001fff037819 */ /* 0x100fe20000011404 */
[----:B------:R-:W-:Y:S01]  /*67d0*/  IMAD.MOV R0, RZ, RZ, -R4 ;  /* 0x000000ffff007224 */ /* 0x000fe200078e0a04 */
[----:B------:R-:W-:Y:S01]  /*67e0*/  UIADD3 UR5, UR5, UR6, URZ ;  /* 0x0000000605057290 */ /* 0x000fe2000fffe03f */
[----:B------:R-:W5:Y:S02]  /*67f0*/  LD.E.128 R56, desc[UR48][R56.64] ;  /* 0x0000003038387980 */ /* 0x000f64000c101d00 */
[----:B------:R-:W-:Y:S01]  /*6800*/  IMAD R211, R211, R0, R5 ;  /* 0x00000000d3d37224 */ /* 0x000fe200078e0205 */
[----:B------:R-:W-:Y:S01]  /*6810*/  ULDC.64 UR6, c[0x0][0xad8] ;  /* 0x0002b60000067ab9 */ /* 0x000fe20000000a00 */
[----:B------:R-:W5:Y:S04]  /*6820*/  LD.E.128 R60, desc[UR48][R60.64] ;  /* 0x000000303c3c7980 */ /* 0x000f68000c101d00 */
[----:B------:R-:W5:Y:S01]  /*6830*/  LD.E.128 R64, desc[UR48][R64.64] ;  /* 0x0000003040407980 */ /* 0x000f62000c101d00 */
[----:B--2---:R-:W-:-:S03]  /*6840*/  IMAD R3, R3, R12, RZ ;  /* 0x0000000c03037224 */ /* 0x004fc600078e02ff */
[----:B------:R-:W5:Y:S01]  /*6850*/  LD.E.128 R68, desc[UR48][R68.64] ;  /* 0x0000003044447980 */ /* 0x000f62000c101d00 */
[----:B------:R-:W-:Y:S01]  /*6860*/  SHF.R.S32.HI R0, RZ, 0x1f, R211 ;  /* 0x0000001fff007819 */ /* 0x000fe200000114d3 */
[C---:B------:R-:W-:Y:S02]  /*6870*/  IMAD R3, R4.reuse, R13, R3 ;  /* 0x0000000d04037224 */ /* 0x040fe400078e0203 */
[----:B------:R-:W5:Y:S01]  /*6880*/  LD.E.128 R72, desc[UR48][R72.64] ;  /* 0x0000003048487980 */ /* 0x000f62000c101d00 */
[----:B------:R-:W-:-:S03]  /*6890*/  IMAD.WIDE.U32 R4, R4, R12, UR4 ;  /* 0x0000000404047e25 */ /* 0x000fc6000f8e000c */
[----:B------:R-:W5:Y:S04]  /*68a0*/  LD.E.128 R96, desc[UR48][R98.64] ;  /* 0x0000003062607980 */ /* 0x000f68000c101d00 */
[----:B------:R-:W5:Y:S04]  /*68b0*/  LD.E.128 R100, desc[UR48][R102.64] ;  /* 0x0000003066647980 */ /* 0x000f68000c101d00 */
[----:B------:R-:W5:Y:S04]  /*68c0*/  LD.E.128 R104, desc[UR48][R106.64] ;  /* 0x000000306a687980 */ /* 0x000f68000c101d00 */
[----:B------:R-:W5:Y:S04]  /*68d0*/  LD.E.128 R108, desc[UR48][R110.64] ;  /* 0x000000306e6c7980 */ /* 0x000f68000c101d00 */
[----:B------:R-:W5:Y:S04]  /*68e0*/  LD.E.128 R112, desc[UR48][R114.64] ;  /* 0x0000003072707980 */ /* 0x000f68000c101d00 */
[----:B------:R-:W5:Y:S04]  /*68f0*/  LD.E.128 R116, desc[UR48][R118.64] ;  /* 0x0000003076747980 */ /* 0x000f68000c101d00 */
[----:B------:R-:W5:Y:S01]  /*6900*/  LD.E.128 R120, desc[UR48][R122.64] ;  /* 0x000000307a787980 */ /* 0x000f62000c101d00 */
[----:B------:R-:W-:Y:S01]  /*6910*/  @!PT LDS RZ, [RZ] ;  /* 0x00000000fffff984 */ /* 0x000fe20000000800 */
[----:B------:R-:W-:Y:S01]  /*6920*/  @!PT LDS RZ, [RZ] ;  /* 0x00000000fffff984 */ /* 0x000fe20000000800 */
[----:B------:R-:W-:Y:S01]  /*6930*/  @!PT LDS RZ, [RZ] ;  /* 0x00000000fffff984 */ /* 0x000fe20000000800 */
[----:B------:R-:W-:Y:S01]  /*6940*/  @!PT LDS RZ, [RZ] ;  /* 0x00000000fffff984 */ /* 0x000fe20000000800 */
[----:B------:R1:W-:Y:S06]  /*6950*/  MEMBAR.ALL.CTA ;  /* 0x0000000000007992 */ /* 0x0003ec0000008000 */
[----:B-1----:R-:W1:Y:S01]  /*6960*/  FENCE.VIEW.ASYNC.S ;  /* 0x00000000000073c6 */ /* 0x002e620000000000 */
[----:B------:R-:W-:-:S02]  /*6970*/  IMAD.IADD R5, R5, 0x1, R3 ;  /* 0x0000000105057824 */ /* 0x000fc400078e0203 */
[----:B------:R-:W-:Y:S02]  /*6980*/  IMAD R6, R0, UR6, RZ ;  /* 0x0000000600067c24 */ /* 0x000fe4000f8e02ff */
[----:B------:R-:W-:Y:S01]  /*6990*/  IMAD R32, R127, 0x80, R200 ;  /* 0x000000807f207824 */ /* 0x000fe200078e02c8 */
[----:B------:R-:W-:Y:S01]  /*69a0*/  UIADD3 UR22, UR22, 0x22820, URZ ;  /* 0x0002282016167890 */ /* 0x000fe2000fffe03f */
[C---:B------:R-:W-:Y:S02]  /*69b0*/  IMAD R3, R211.reuse, UR7, R6 ;  /* 0x00000007d3037c24 */ /* 0x040fe4000f8e0206 */
[----:B------:R-:W-:Y:S01]  /*69c0*/  IMAD.WIDE.U32 R4, R211, UR6, R4 ;  /* 0x00000006d3047c25 */ /* 0x000fe2000f8e0004 */
[----:B------:R-:W-:Y:S01]  /*69d0*/  UIADD3 UR37, UR37, 0x1, URZ ;  /* 0x0000000125257890 */ /* 0x000fe2000fffe03f */
[----:B------:R-:W-:Y:S01]  /*69e0*/  ISETP.GE.AND P2, PT, R32, R7, PT ;  /* 0x000000072000720c */ /* 0x000fe20003f46270 */
[----:B------:R-:W-:Y:S01]  /*69f0*/  ULDC.64 UR6, c[0x0][0xa80] ;  /* 0x0002a00000067ab9 */ /* 0x000fe20000000a00 */
[----:B------:R-:W-:Y:S01]  /*6a00*/  IMAD.IADD R3, R5, 0x1, R3 ;  /* 0x0000000105037824 */ /* 0x000fe200078e0203 */
[----:B------:R-:W-:Y:S01]  /*6a10*/  UPRMT UR22, URZ, 0x654, UR22 ;  /* 0x000006543f167896 */ /* 0x000fe20008000016 */
[----:B------:R-:W-:Y:S01]  /*6a20*/  LEA R6, P3, R4, UR6, 0x1 ;  /* 0x0000000604067c11 */ /* 0x000fe2000f8608ff */
[----:B------:R-:W-:Y:S01]  /*6a30*/  VIADD R0, R32, 0x20 ;  /* 0x0000002020007836 */ /* 0x000fe20000000000 */
[----:B------:R-:W-:-:S02]  /*6a40*/  UISETP.NE.AND UP0, UPT, UR37, 0x2, UPT ;  /* 0x000000022500788c */ /* 0x000fc4000bf05270 */
[----:B------:R-:W-:Y:S02]  /*6a50*/  LEA.HI.X R3, R4, UR7, R3, 0x1, P3 ;  /* 0x0000000704037c11 */ /* 0x000fe400098f0c03 */
[----:B------:R-:W-:Y:S01]  /*6a60*/  USEL UR5, URZ, 0x1, UP0 ;  /* 0x000000013f057887 */ /* 0x000fe20008000000 */
[-C--:B------:R-:W-:Y:S01]  /*6a70*/  ISETP.GE.AND P1, PT, R0, R7.reuse, PT ;  /* 0x000000070000720c */ /* 0x080fe20003f26270 */
[----:B------:R-:W-:Y:S01]  /*6a80*/  ULDC UR4, c[0x0][0xc] ;  /* 0x0000030000047ab9 */ /* 0x000fe20000000800 */
[----:B------:R-:W-:Y:S01]  /*6a90*/  VIADD R0, R32, 0x40 ;  /* 0x0000004020007836 */ /* 0x000fe20000000000 */
[----:B------:R-:W-:Y:S01]  /*6aa0*/  UIADD3 UR45, UR4, UR45, URZ ;  /* 0x0000002d042d7290 */ /* 0x000fe2000fffe03f */
[----:B-1----:R0:W1:Y:S01]  /*6ab0*/  SHFL.IDX PT, R12, R6, RZ, 0x181f ;  /* 0x00181fff060c7589 */ /* 0x00206200000e0000 */
[----:B------:R-:W-:Y:S01]  /*6ac0*/  USEL UR37, UR37, URZ, UP0 ;  /* 0x0000003f25257287 */ /* 0x000fe20008000000 */
[----:B------:R-:W-:Y:S01]  /*6ad0*/  SYNCS.ARRIVE.TRANS64.RED.A1T0 RZ, [UR22], RZ ;  /* 0x000000ffffff79a7 */ /* 0x000fe20008100416 */
[----:B------:R-:W-:Y:S01]  /*6ae0*/  ULOP3.LUT UR36, UR36, UR5, URZ, 0x3c, !UPT ;  /* 0x0000000524247292 */ /* 0x000fe2000f8e3c3f */
[----:B------:R0:W2:Y:S01]  /*6af0*/  SHFL.IDX PT, R13, R3, RZ, 0x181f ;  /* 0x00181fff030d7589 */ /* 0x0000a200000e0000 */
[----:B------:R-:W-:Y:S01]  /*6b00*/  BSSY B0, `(.L_x_31) ;  /* 0x0000013000007945 */ /* 0x000fe20003800000 */
[----:B------:R-:W-:-:S03]  /*6b10*/  ISETP.GE.AND P0, PT, R0, R7, PT ;  /* 0x000000070000720c */ /* 0x000fc60003f06270 */
[----:B------:R-:W-:Y:S10]  /*6b20*/  @P2 BRA `(.L_x_32) ;  /* 0x0000000000402947 */ /* 0x000ff40003800000 */
[----:B------:R-:W-:Y:S02]  /*6b30*/  ULDC UR4, c[0x0][0xac8] ;  /* 0x0002b20000047ab9 */ /* 0x000fe40000000800 */
[----:B------:R-:W-:Y:S02]  /*6b40*/  ISETP.GE.AND P4, PT, R18, UR4, PT ;  /* 0x0000000412007c0c */ /* 0x000fe4000bf86270 */
[----:B------:R-:W-:Y:S02]  /*6b50*/  ISETP.GE.AND P3, PT, R17, UR4, PT ;  /* 0x0000000411007c0c */ /* 0x000fe4000bf66270 */
[----:B------:R-:W-:Y:S02]  /*6b60*/  ISETP.GE.AND P2, PT, R16, UR4, PT ;  /* 0x0000000410007c0c */ /* 0x000fe4000bf46270 */
[----:B------:R-:W-:-:S07]  /*6b70*/  ISETP.GE.AND P5, PT, R2, UR4, PT ;  /* 0x0000000402007c0c */ /* 0x000fce000bfa6270 */
[----:B01----:R-:W-:-:S04]  /*6b80*/  @!P4 LEA R14, P6, R18, R12, 0x1 ;  /* 0x0000000c120ec211 */ /* 0x003fc800078c08ff */
[----:B--2---:R-:W-:Y:S02]  /*6b90*/  @!P4 LEA.HI.X R15, R18, R13, R214, 0x1, P6 ;  /* 0x0000000d120fc211 */ /* 0x004fe400030f0cd6 */
[----:B------:R-:W-:Y:S01]  /*6ba0*/  @!P3 LEA R20, P6, R17, R12, 0x1 ;  /* 0x0000000c1114b211 */ /* 0x000fe200078c08ff */
[----:B------:R-:W-:-:S03]  /*6bb0*/  @!P5 IMAD.WIDE R4, R2, 0x2, R12 ;  /* 0x000000020204d825 */ /* 0x000fc600078e020c */
[-C--:B------:R-:W-:Y:S02]  /*6bc0*/  @!P3 LEA.HI.X R21, R17, R13.reuse, R213, 0x1, P6 ;  /* 0x0000000d1115b211 */ /* 0x080fe400030f0cd5 */
[C---:B------:R-:W-:Y:S01]  /*6bd0*/  @!P2 LEA R22, P6, R16.reuse, R12, 0x1 ;  /* 0x0000000c1016a211 */ /* 0x040fe200078c08ff */
[----:B-----5:R3:W-:Y:S03]  /*6be0*/  @!P5 ST.E.128 desc[UR48][R4.64], R8 ;  /* 0x000000080400d985 */ /* 0x0207e6000c101d30 */
[----:B------:R-:W-:Y:S01]  /*6bf0*/  @!P2 LEA.HI.X R23, R16, R13, R212, 0x1, P6 ;  /* 0x0000000d1017a211 */ /* 0x000fe200030f0cd4 */
[----:B------:R3:W-:Y:S04]  /*6c00*/  @!P4 ST.E.128 desc[UR48][R14.64], R56 ;  /* 0x000000380e00c985 */ /* 0x0007e8000c101d30 */
[----:B------:R3:W-:Y:S04]  /*6c10*/  @!P3 ST.E.128 desc[UR48][R20.64], R72 ;  /* 0x000000481400b985 */ /* 0x0007e8000c101d30 */
[----:B------:R3:W-:Y:S02]  /*6c20*/  @!P2 ST.E.128 desc[UR48][R22.64], R108 ;  /* 0x0000006c1600a985 */ /* 0x0007e4000c101d30 */
.L_x_32:
[----:B------:R-:W-:Y:S05]  /*6c30*/  BSYNC B0 ;  /* 0x0000000000007941 */ /* 0x000fea0003800000 */
.L_x_31:
[----:B---3-5:R3:W4:Y:S01]  /*6c40*/  SHFL.IDX PT, R9, R3, 0x1, 0x181f ;  /* 0x00381f0003097f89 */ /* 0x02872200000e0000 */
[----:B------:R-:W-:Y:S03]  /*6c50*/  BSSY B0, `(.L_x_33) ;  /* 0x0000013000007945 */ /* 0x000fe60003800000 */
[----:B------:R3:W0:Y:S01]  /*6c60*/  SHFL.IDX PT, R8, R6, 0x1, 0x181f ;  /* 0x00381f0006087f89 */ /* 0x00062200000e0000 */
[----:B------:R-:W-:Y:S05]  /*6c70*/  @P1 BRA `(.L_x_34) ;  /* 0x0000000000401947 */ /* 0x000fea0003800000 */
[----:B------:R-:W-:Y:S02]  /*6c80*/  ULDC UR4, c[0x0][0xac8] ;  /* 0x0002b20000047ab9 */ /* 0x000fe40000000800 */
[----:B------:R-:W-:Y:S02]  /*6c90*/  ISETP.GE.AND P3, PT, R18, UR4, PT ;  /* 0x0000000412007c0c */ /* 0x000fe4000bf66270 */
[----:B------:R-:W-:Y:S02]  /*6ca0*/  ISETP.GE.AND P2, PT, R17, UR4, PT ;  /* 0x0000000411007c0c */ /* 0x000fe4000bf46270 */
[----:B------:R-:W-:Y:S02]  /*6cb0*/  ISETP.GE.AND P1, PT, R16, UR4, PT ;  /* 0x0000000410007c0c */ /* 0x000fe4000bf26270 */
[----:B------:R-:W-:-:S07]  /*6cc0*/  ISETP.GE.AND P4, PT, R2, UR4, PT ;  /* 0x0000000402007c0c */ /* 0x000fce000bf86270 */
[CC--:B0-----:R-:W-:Y:S02]  /*6cd0*/  @!P3 LEA R10, P6, R18.reuse, R8.reuse, 0x1 ;  /* 0x00000008120ab211 */ /* 0x0c1fe400078c08ff */
[CC--:B-1----:R-:W-:Y:S02]  /*6ce0*/  @!P2 LEA R12, P5, R17.reuse, R8.reuse, 0x1 ;  /* 0x00000008110ca211 */ /* 0x0c2fe400078a08ff */
[-C--:B----4-:R-:W-:Y:S02]  /*6cf0*/  @!P3 LEA.HI.X R11, R18, R9.reuse, R214, 0x1, P6 ;  /* 0x00000009120bb211 */ /* 0x090fe400030f0cd6 */
[----:B------:R-:W-:Y:S01]  /*6d00*/  @!P1 LEA R14, P6, R16, R8, 0x1 ;  /* 0x00000008100e9211 */ /* 0x000fe200078c08ff */
[----:B------:R-:W-:Y:S01]  /*6d10*/  @!P4 IMAD.WIDE R4, R2, 0x2, R8 ;  /* 0x000000020204c825 */ /* 0x000fe200078e0208 */
[-C--:B--2---:R-:W-:Y:S02]  /*6d20*/  @!P2 LEA.HI.X R13, R17, R9.reuse, R213, 0x1, P5 ;  /* 0x00000009110da211 */ /* 0x084fe400028f0cd5 */
[----:B------:R-:W-:-:S02]  /*6d30*/  @!P1 LEA.HI.X R15, R16, R9, R212, 0x1, P6 ;  /* 0x00000009100f9211 */ /* 0x000fc400030f0cd4 */
[----:B------:R0:W-:Y:S04]  /*6d40*/  @!P4 ST.E.128 desc[UR48][R4.64], R24 ;  /* 0x000000180400c985 */ /* 0x0001e8000c101d30 */
[----:B------:R0:W-:Y:S04]  /*6d50*/  @!P3 ST.E.128 desc[UR48][R10.64], R60 ;  /* 0x0000003c0a00b985 */ /* 0x0001e8000c101d30 */
[----:B------:R0:W-:Y:S04]  /*6d60*/  @!P2 ST.E.128 desc[UR48][R12.64], R96 ;  /* 0x000000600c00a985 */ /* 0x0001e8000c101d30 */
[----:B------:R0:W-:Y:S02]  /*6d70*/  @!P1 ST.E.128 desc[UR48][R14.64], R112 ;  /* 0x000000700e009985 */ /* 0x0001e4000c101d30 */
.L_x_34:
[----:B------:R-:W-:Y:S05]  /*6d80*/  BSYNC B0 ;  /* 0x0000000000007941 */ /* 0x000fea0003800000 */
.L_x_33:
[----:B----4-:R4:W1:Y:S01]  /*6d90*/  SHFL.IDX PT, R9, R3, 0x2, 0x181f ;  /* 0x00581f0003097f89 */ /* 0x01086200000e0000 */
[----:B------:R-:W-:Y:S03]  /*6da0*/  BSSY B0, `(.L_x_35) ;  /* 0x0000013000007945 */ /* 0x000fe60003800000 */
[----:B0-----:R4:W0:Y:S01]  /*6db0*/  SHFL.IDX PT, R8, R6, 0x2, 0x181f ;  /* 0x00581f0006087f89 */ /* 0x00182200000e0000 */
[----:B------:R-:W-:Y:S05]  /*6dc0*/  @P0 BRA `(.L_x_36) ;  /* 0x0000000000400947 */ /* 0x000fea0003800000 */
[----:B------:R-:W-:Y:S02]  /*6dd0*/  ULDC UR4, c[0x0][0xac8] ;  /* 0x0002b20000047ab9 */ /* 0x000fe40000000800 */
[----:B------:R-:W-:Y:S02]  /*6de0*/  ISETP.GE.AND P4, PT, R18, UR4, PT ;  /* 0x0000000412007c0c */ /* 0x000fe4000bf86270 */
[----:B------:R-:W-:Y:S02]  /*6df0*/  ISETP.GE.AND P5, PT, R17, UR4, PT ;  /* 0x0000000411007c0c */ /* 0x000fe4000bfa6270 */
[----:B------:R-:W-:Y:S02]  /*6e00*/  ISETP.GE.AND P6, PT, R16, UR4, PT ;  /* 0x0000000410007c0c */ /* 0x000fe4000bfc6270 */
[----:B------:R-:W-:-:S07]  /*6e10*/  ISETP.GE.AND P3, PT, R2, UR4, PT ;  /* 0x0000000402007c0c */ /* 0x000fce000bf66270 */
[-C--:B0-----:R-:W-:Y:S02]  /*6e20*/  @!P4 LEA R10, P0, R18, R8.reuse, 0x1 ;  /* 0x00000008120ac211 */ /* 0x081fe400078008ff */
[CC--:B-1----:R-:W-:Y:S02]  /*6e30*/  @!P5 LEA R12, P1, R17.reuse, R8.reuse, 0x1 ;  /* 0x00000008110cd211 */ /* 0x0c2fe400078208ff */
[----:B------:R-:W-:Y:S02]  /*6e40*/  @!P6 LEA R14, P2, R16, R8, 0x1 ;  /* 0x00000008100ee211 */ /* 0x000fe400078408ff */
[----:B------:R-:W-:Y:S01]  /*6e50*/  @!P3 IMAD.WIDE R4, R2, 0x2, R8 ;  /* 0x000000020204b825 */ /* 0x000fe200078e0208 */
[-C--:B------:R-:W-:Y:S02]  /*6e60*/  @!P4 LEA.HI.X R11, R18, R9.reuse, R214, 0x1, P0 ;  /* 0x00000009120bc211 */ /* 0x080fe400000f0cd6 */
[-C--:B--2---:R-:W-:Y:S02]  /*6e70*/  @!P5 LEA.HI.X R13, R17, R9.reuse, R213, 0x1, P1 ;  /* 0x00000009110dd211 */ /* 0x084fe400008f0cd5 */
[----:B------:R-:W-:Y:S01]  /*6e80*/  @!P6 LEA.HI.X R15, R16, R9, R212, 0x1, P2 ;  /* 0x00000009100fe211 */ /* 0x000fe200010f0cd4 */
[----:B------:R0:W-:Y:S04]  /*6e90*/  @!P3 ST.E.128 desc[UR48][R4.64], R28 ;  /* 0x0000001c0400b985 */ /* 0x0001e8000c101d30 */
[----:B------:R0:W-:Y:S04]  /*6ea0*/  @!P4 ST.E.128 desc[UR48][R10.64], R64 ;  /* 0x000000400a00c985 */ /* 0x0001e8000c101d30 */
[----:B------:R0:W-:Y:S04]  /*6eb0*/  @!P5 ST.E.128 desc[UR48][R12.64], R100 ;  /* 0x000000640c00d985 */ /* 0x0001e8000c101d30 */
[----:B------:R0:W-:Y:S02]  /*6ec0*/  @!P6 ST.E.128 desc[UR48][R14.64], R116 ;  /* 0x000000740e00e985 */ /* 0x0001e4000c101d30 */
.L_x_36:
[----:B------:R-:W-:Y:S05]  /*6ed0*/  BSYNC B0 ;  /* 0x0000000000007941 */ /* 0x000fea0003800000 */
.L_x_35:
[----:B------:R-:W-:Y:S01]  /*6ee0*/  VIADD R0, R32, 0x60 ;  /* 0x0000006020007836 */ /* 0x000fe20000000000 */
[----:B-1----:R1:W1:Y:S01]  /*6ef0*/  SHFL.IDX PT, R9, R3, 0x3, 0x181f ;  /* 0x00781f0003097f89 */ /* 0x00226200000e0000 */
[----:B------:R-:W-:Y:S01]  /*6f00*/  UIADD3 UR46, UR46, 0x1, URZ ;  /* 0x000000012e2e7890 */ /* 0x000fe2000fffe03f */
[----:B------:R-:W-:Y:S02]  /*6f10*/  BSSY B0, `(.L_x_37) ;  /* 0x0000014000007945 */ /* 0x000fe40003800000 */
[----:B------:R-:W-:Y:S01]  /*6f20*/  ISETP.GE.AND P0, PT, R0, R7, PT ;  /* 0x000000070000720c */ /* 0x000fe20003f06270 */
[----:B0-----:R0:W0:-:S12]  /*6f30*/  SHFL.IDX PT, R8, R6, 0x3, 0x181f ;  /* 0x00781f0006087f89 */ /* 0x00101800000e0000 */
[----:B------:R-:W-:Y:S05]  /*6f40*/  @P0 BRA `(.L_x_38) ;  /* 0x0000000000400947 */ /* 0x000fea0003800000 */
[----:B------:R-:W-:Y:S02]  /*6f50*/  ULDC UR4, c[0x0][0xac8] ;  /* 0x0002b20000047ab9 */ /* 0x000fe40000000800 */
[----:B------:R-:W-:Y:S02]  /*6f60*/  ISETP.GE.AND P4, PT, R18, UR4, PT ;  /* 0x0000000412007c0c */ /* 0x000fe4000bf86270 */
[----:B------:R-:W-:Y:S02]  /*6f70*/  ISETP.GE.AND P5, PT, R17, UR4, PT ;  /* 0x0000000411007c0c */ /* 0x000fe4000bfa6270 */
[----:B------:R-:W-:Y:S02]  /*6f80*/  ISETP.GE.AND P6, PT, R16, UR4, PT ;  /* 0x0000000410007c0c */ /* 0x000fe4000bfc6270 */
[----:B------:R-:W-:-:S07]  /*6f90*/  ISETP.GE.AND P3, PT, R2, UR4, PT ;  /* 0x0000000402007c0c */ /* 0x000fce000bf66270 */
[-C--:B0--34-:R-:W-:Y:S02]  /*6fa0*/  @!P4 LEA R6, P0, R18, R8.reuse, 0x1 ;  /* 0x000000081206c211 */ /* 0x099fe400078008ff */
[CC--:B------:R-:W-:Y:S02]  /*6fb0*/  @!P5 LEA R10, P1, R17.reuse, R8.reuse, 0x1 ;  /* 0x00000008110ad211 */ /* 0x0c0fe400078208ff */
[----:B------:R-:W-:Y:S02]  /*6fc0*/  @!P6 LEA R12, P2, R16, R8, 0x1 ;  /* 0x00000008100ce211 */ /* 0x000fe400078408ff */
[----:B-1----:R-:W-:Y:S01]  /*6fd0*/  @!P3 IMAD.WIDE R4, R2, 0x2, R8 ;  /* 0x000000020204b825 */ /* 0x002fe200078e0208 */
[-C--:B------:R-:W-:Y:S02]  /*6fe0*/  @!P4 LEA.HI.X R7, R18, R9.reuse, R214, 0x1, P0 ;  /* 0x000000091207c211 */ /* 0x080fe400000f0cd6 */
[-C--:B------:R-:W-:Y:S02]  /*6ff0*/  @!P5 LEA.HI.X R11, R17, R9.reuse, R213, 0x1, P1 ;  /* 0x00000009110bd211 */ /* 0x080fe400008f0cd5 */
[----:B--2---:R-:W-:Y:S01]  /*7000*/  @!P6 LEA.HI.X R13, R16, R9, R212, 0x1, P2 ;  /* 0x00000009100de211 */ /* 0x004fe200010f0cd4 */
[----:B------:R0:W-:Y:S04]  /*7010*/  @!P3 ST.E.128 desc[UR48][R4.64], R52 ;  /* 0x000000340400b985 */ /* 0x0001e8000c101d30 */
[----:B------:R0:W-:Y:S04]  /*7020*/  @!P4 ST.E.128 desc[UR48][R6.64], R68 ;  /* 0x000000440600c985 */ /* 0x0001e8000c101d30 */
[----:B------:R0:W-:Y:S04]  /*7030*/  @!P5 ST.E.128 desc[UR48][R10.64], R104 ;  /* 0x000000680a00d985 */ /* 0x0001e8000c101d30 */
[----:B------:R0:W-:Y:S02]  /*7040*/  @!P6 ST.E.128 desc[UR48][R12.64], R120 ;  /* 0x000000780c00e985 */ /* 0x0001e4000c101d30 */
.L_x_38:
[----:B------:R-:W-:Y:S05]  /*7050*/  BSYNC B0 ;  /* 0x0000000000007941 */ /* 0x000fea0003800000 */
.L_x_37:
[----:B------:R-:W5:Y:S02]  /*7060*/  LDC R0, c[0x0][0xc34] ;  /* 0x00030d00ff007b82 */ /* 0x000f640000000800 */
[----:B-----5:R-:W-:-:S13]  /*7070*/  ISETP.LE.AND P0, PT, R0, UR45, PT ;  /* 0x0000002d00007c0c */ /* 0x020fda000bf03270 */
[----:B------:R-:W-:Y:S05]  /*7080*/  @!P0 BRA `(.L_x_39) ;  /* 0xffffff9c00148947 */ /* 0x000fea000383ffff */
[----:B------:R-:W-:Y:S05]  /*7090*/  EXIT ;  /* 0x000000000000794d */ /* 0x000fea0003800000 */
.L_x_5:
[----:B------:R-:W-:-:S08]  /*70a0*/  NOP ;  /* 0x0000000000007918 */ /* 0x000fd00000000000 */
[----:B------:R-:W0:-:S00]  /*70b0*/  USETMAXREG.DEALLOC.CTAPOOL 0x28 ;  /* 0x00000028000079c8 */ /* 0x000e0000080e0500 */
[----:B------:R-:W1:Y:S01]  /*70c0*/  S2UR UR11, SR_CTAID.X ;  /* 0x00000000000b79c3 */ /* 0x000e620000002500 */
[----:B0-----:R-:W-:Y:S02]  /*70d0*/  IMAD.MOV.U32 R0, RZ, RZ, 0x1 ;  /* 0x00000001ff007424 */ /* 0x001fe400078e00ff */
[----:B------:R-:W-:Y:S02]  /*70e0*/  IMAD.MOV.U32 R17, RZ, RZ, RZ ;  /* 0x000000ffff117224 */ /* 0x000fe400078e00ff */
[----:B------:R-:W-:-:S03]  /*70f0*/  IMAD.MOV.U32 R27, RZ, RZ, 0x1 ;  /* 0x00000001ff1b7424 */ /* 0x000fc600078e00ff */
[----:B------:R-:W1:Y:S02]  /*7100*/  LDC R2, c[0x0][0xc34] ;  /* 0x00030d00ff027b82 */ /* 0x000e640000000800 */
[----:B-1----:R-:W-:-:S13]  /*7110*/  ISETP.LE.AND P0, PT, R2, UR11, PT ;  /* 0x0000000b02007c0c */ /* 0x002fda000bf03270 */
[----:B------:R-:W-:Y:S05]  /*7120*/  @P0 BRA `(.L_x_40) ;  /* 0x0000003800700947 */ /* 0x000fea0003800000 */
[----:B------:R-:W-:Y:S01]  /*7130*/  IMAD.SHL.U32 R31, R19, 0x8, RZ ;  /* 0x00000008131f7824 */ /* 0x000fe200078e00ff */
[----:B------:R-:W-:Y:S01]  /*7140*/  ULDC.64 UR4, c[0x0][0x418] ;  /* 0x0001060000047ab9 */ /* 0x000fe20000000a00 */
[----:B------:R-:W-:Y:S01]  /*7150*/  ULDC UR9, c[0x0][0x320] ;  /* 0x0000c80000097ab9 */ /* 0x000fe20000000800 */
[----:B------:R-:W-:Y:S01]  /*7160*/  UISETP.NE.U32.AND UP0, UPT, UR4, URZ, UPT ;  /* 0x0000003f0400728c */ /* 0x000fe2000bf05070 */
[----:B------:R-:W0:Y:S01]  /*7170*/  S2UR UR8, SR_CgaCtaId ;  /* 0x00000000000879c3 */ /* 0x000e220000008800 */
[----:B------:R-:W-:Y:S01]  /*7180*/  LOP3.LUT R5, R31, 0x38, RZ, 0xc0, !PT ;  /* 0x000000381f057812 */ /* 0x000fe200078ec0ff */
[----:B------:R-:W-:Y:S01]  /*7190*/  ULDC UR4, c[0x0][0x424] ;  /* 0x0001090000047ab9 */ /* 0x000fe20000000800 */
[----:B------:R-:W-:Y:S01]  /*71a0*/  UISETP.NE.AND.EX UP0, UPT, UR5, URZ, UPT, UP0 ;  /* 0x0000003f0500728c */ /* 0x000fe2000bf05300 */
[----:B------:R-:W-:Y:S01]  /*71b0*/  LOP3.LUT R16, R16, 0xffffffef, RZ, 0xc0, !PT ;  /* 0xffffffef10107812 */ /* 0x000fe200078ec0ff */
[----:B------:R-:W-:Y:S01]  /*71c0*/  ULDC.64 UR6, c[0x0][0x2f0] ;  /* 0x0000bc0000067ab9 */ /* 0x000fe20000000a00 */
[C---:B------:R-:W-:Y:S01]  /*71d0*/  LOP3.LUT R0, R5.reuse, 0x40, RZ, 0xfc, !PT ;  /* 0x0000004005007812 */ /* 0x040fe200078efcff */
[----:B------:R-:W-:Y:S01]  /*71e0*/  USEL UR4, UR4, 0x1, UP0 ;  /* 0x0000000104047887 */ /* 0x000fe20008000000 */
[C---:B------:R-:W-:Y:S01]  /*71f0*/  LOP3.LUT R2, R5.reuse, 0x80, RZ, 0xfc, !PT ;  /* 0x0000008005027812 */ /* 0x040fe200078efcff */
[----:B------:R-:W-:Y:S01]  /*7200*/  UMOV UR37, 0x400 ;  /* 0x0000040000257882 */ /* 0x000fe20000000000 */
[----:B------:R-:W-:Y:S01]  /*7210*/  ISETP.GE.AND P2, PT, R0, UR9, PT ;  /* 0x0000000900007c0c */ /* 0x000fe2000bf46270 */
[----:B------:R-:W-:Y:S01]  /*7220*/  UIMAD UR36, UR4, UR6, URZ ;  /* 0x00000006042472a4 */ /* 0x000fe2000f8e023f */
[----:B------:R-:W-:Y:S01]  /*7230*/  ISETP.GE.AND P1, PT, R2, UR9, PT ;  /* 0x0000000902007c0c */ /* 0x000fe2000bf26270 */
[----:B------:R1:W-:Y:S01]  /*7240*/  STL [R1+0x4], RZ ;  /* 0x000004ff01007387 */ /* 0x0003e20000100800 */
[C---:B------:R-:W-:Y:S01]  /*7250*/  ISETP.GE.AND P3, PT, R5.reuse, UR9, PT ;  /* 0x0000000905007c0c */ /* 0x040fe2000bf66270 */
[----:B------:R-:W-:Y:S01]  /*7260*/  UIADD3 UR4, UR36, 0x5f, URZ ;  /* 0x0000005f24047890 */ /* 0x000fe2000fffe03f */
[----:B------:R-:W-:Y:S01]  /*7270*/  LOP3.LUT R0, R5, 0xc0, RZ, 0xfc, !PT ;  /* 0x000000c005007812 */ /* 0x000fe200078efcff */
[----:B------:R-:W-:Y:S01]  /*7280*/  ULDC UR10, c[0x0][0x2b8] ;  /* 0x0000ae00000a7ab9 */ /* 0x000fe20000000800 */
[----:B------:R-:W-:Y:S01]  /*7290*/  SHF.R.U32.HI R36, RZ, 0x3, R19 ;  /* 0x00000003ff247819 */ /* 0x000fe20000011613 */
[----:B------:R-:W-:Y:S01]  /*72a0*/  UIMAD.WIDE UR4, UR4, 0x2aaaaaab, URZ ;  /* 0x2aaaaaab040478a5 */ /* 0x000fe2000f8e023f */
[----:B------:R-:W-:Y:S01]  /*72b0*/  ISETP.GE.AND P0, PT, R0, UR9, PT ;  /* 0x0000000900007c0c */ /* 0x000fe2000bf06270 */
[----:B------:R-:W-:Y:S01]  /*72c0*/  IMAD.U32 R37, RZ, RZ, UR11 ;  /* 0x0000000bff257e24 */ /* 0x000fe2000f8e00ff */
[----:B------:R-:W-:Y:S01]  /*72d0*/  SEL R4, RZ, 0x1, P3 ;  /* 0x00000001ff047807 */ /* 0x000fe20001800000 */
[----:B------:R-:W-:Y:S01]  /*72e0*/  USHF.R.U32.HI UR6, URZ, 0x1f, UR5 ;  /* 0x0000001f3f067899 */ /* 0x000fe20008011605 */
[----:B------:R-:W-:Y:S01]  /*72f0*/  @P2 LOP3.LUT R16, R16, 0x10, RZ, 0xfc, !PT ;  /* 0x0000001010102812 */ /* 0x000fe200078efcff */
[----:B0-----:R-:W-:Y:S01]  /*7300*/  ULEA UR37, UR8, UR37, 0x18 ;  /* 0x0000002508257291 */ /* 0x001fe2000f8ec03f */
[----:B------:R-:W-:Y:S01]  /*7310*/  SEL R2, RZ, 0x2, P2 ;  /* 0x00000002ff027807 */ /* 0x000fe20001000000 */
[----:B------:R-:W-:Y:S01]  /*7320*/  ULEA.HI.SX32 UR6, UR5, UR6, 0x1c ;  /* 0x0000000605067291 */ /* 0x000fe2000f8fe23f */
[----:B------:R-:W-:Y:S01]  /*7330*/  LOP3.LUT R16, R16, 0xfffffff7, RZ, 0xc0, !PT ;  /* 0xfffffff710107812 */ /* 0x000fe200078ec0ff */
[----:B------:R-:W-:Y:S01]  /*7340*/  IMAD.MOV.U32 R27, RZ, RZ, 0x1 ;  /* 0x00000001ff1b7424 */ /* 0x000fe200078e00ff */
[----:B------:R-:W-:Y:S01]  /*7350*/  SEL R3, RZ, 0x4, P1 ;  /* 0x00000004ff037807 */ /* 0x000fe20000800000 */
[----:B------:R-:W-:Y:S01]  /*7360*/  UIADD3 UR5, UR6, -0x1, URZ ;  /* 0xffffffff06057890 */ /* 0x000fe2000fffe03f */
[----:B------:R-:W-:Y:S01]  /*7370*/  @P1 LOP3.LUT R16, R16, 0x8, RZ, 0xfc, !PT ;  /* 0x0000000810101812 */ /* 0x000fe200078efcff */
[----:B------:R-:W-:Y:S01]  /*7380*/  ULDC UR39, c[0x0][0x448] ;  /* 0x0001120000277ab9 */ /* 0x000fe20000000800 */
[----:B------:R-:W-:Y:S01]  /*7390*/  LOP3.LUT R36, R36, 0xf, RZ, 0xc0, !PT ;  /* 0x0000000f24247812 */ /* 0x000fe200078ec0ff */
[----:B------:R-:W-:Y:S01]  /*73a0*/  UIMAD UR8, UR5, -0x60, UR36 ;  /* 0xffffffa0050878a4 */ /* 0x000fe2000f8e0224 */
[----:B------:R-:W-:Y:S01]  /*73b0*/  LOP3.LUT R16, R16, 0xfffffffd, RZ, 0xc0, !PT ;  /* 0xfffffffd10107812 */ /* 0x000fe200078ec0ff */
[----:B------:R-:W-:Y:S01]  /*73c0*/  ULDC UR4, c[0x0][0x288] ;  /* 0x0000a20000047ab9 */ /* 0x000fe20000000800 */
[----:B------:R-:W-:Y:S01]  /*73d0*/  IADD3 R3, R3, R2, R4 ;  /* 0x0000000203037210 */ /* 0x000fe20007ffe004 */
[----:B------:R-:W-:Y:S01]  /*73e0*/  ULOP3.LUT UR41, UR38, 0x2, URZ, 0xfc, !UPT ;  /* 0x0000000226297892 */ /* 0x000fe2000f8efc3f */
[----:B------:R-:W-:Y:S01]  /*73f0*/  @P3 LOP3.LUT R16, R16, 0x2, RZ, 0xfc, !PT ;  /* 0x0000000210103812 */ /* 0x000fe200078efcff */
[----:B------:R-:W-:Y:S01]  /*7400*/  ULDC UR42, c[0x0][0xc] ;  /* 0x00000300002a7ab9 */ /* 0x000fe20000000800 */
[----:B------:R-:W-:Y:S01]  /*7410*/  SEL R2, RZ, 0x8, P0 ;  /* 0x00000008ff027807 */ /* 0x000fe20000000000 */
[----:B------:R-:W-:Y:S01]  /*7420*/  UIMAD UR39, UR39, UR4, URZ ;  /* 0x00000004272772a4 */ /* 0x000fe2000f8e023f */
[----:B------:R-:W-:Y:S01]  /*7430*/  LOP3.LUT R16, R16, 0xfffffffb, RZ, 0xc0, !PT ;  /* 0xfffffffb10107812 */ /* 0x000fe200078ec0ff */
[----:B------:R-:W-:Y:S01]  /*7440*/  UIADD3 UR40, UR6, -0x2, URZ ;  /* 0xfffffffe06287890 */ /* 0x000fe2000fffe03f */
[----:B------:R-:W-:Y:S01]  /*7450*/  IADD3 R34, -R36, UR8, RZ ;  /* 0x0000000824227c10 */ /* 0x000fe2000fffe1ff */
[----:B------:R-:W-:Y:S01]  /*7460*/  IMAD.IADD R2, R2, 0x1, R3 ;  /* 0x0000000102027824 */ /* 0x000fe200078e0203 */
[----:B------:R-:W-:Y:S01]  /*7470*/  @P0 LOP3.LUT R16, R16, 0x4, RZ, 0xfc, !PT ;  /* 0x0000000410100812 */ /* 0x000fe200078efcff */
[----:B------:R-:W-:Y:S01]  /*7480*/  IMAD.SHL.U32 R3, R19, 0x10, RZ ;  /* 0x0000001013037824 */ /* 0x000fe200078e00ff */
[----:B------:R-:W-:-:S02]  /*7490*/  ISETP.GE.AND P0, PT, R5, UR9, PT ;  /* 0x0000000905007c0c */ /* 0x000fc4000bf06270 */
[----:B------:R-:W-:Y:S02]  /*74a0*/  LOP3.LUT R35, R35, 0xfffffffb, RZ, 0xc0, !PT ;  /* 0xfffffffb23237812 */ /* 0x000fe400078ec0ff */
[C---:B------:R-:W-:Y:S02]  /*74b0*/  ISETP.LT.OR P3, PT, R34.reuse, 0x1, P0 ;  /* 0x000000012200780c */ /* 0x040fe40000761670 */
[C---:B------:R-:W-:Y:S02]  /*74c0*/  ISETP.LT.OR P2, PT, R34.reuse, 0x11, P0 ;  /* 0x000000112200780c */ /* 0x040fe40000741670 */
[----:B------:R-:W-:Y:S02]  /*74d0*/  ISETP.LT.OR P1, PT, R34, 0x21, P0 ;  /* 0x000000212200780c */ /* 0x000fe40000721670 */
[----:B------:R-:W-:Y:S02]  /*74e0*/  LOP3.LUT R16, R16, 0xefffffff, RZ, 0xc0, !PT ;  /* 0xefffffff10107812 */ /* 0x000fe400078ec0ff */
[----:B------:R-:W-:-:S02]  /*74f0*/  LOP3.LUT R0, R31, 0x1f8, RZ, 0xc0, !PT ;  /* 0x000001f81f007812 */ /* 0x000fc400078ec0ff */
[----:B------:R-:W-:Y:S01]  /*7500*/  LOP3.LUT R28, R36, 0x70, R3, 0xf8, !PT ;  /* 0x00000070241c7812 */ /* 0x000fe200078ef803 */
[----:B------:R-:W-:Y:S01]  /*7510*/  IMAD.U32 R3, RZ, RZ, UR5 ;  /* 0x00000005ff037e24 */ /* 0x000fe2000f8e00ff */
[----:B------:R-:W-:Y:S02]  /*7520*/  LOP3.LUT R0, R0, 0x38, R19, 0x78, !PT ;  /* 0x0000003800007812 */ /* 0x000fe400078e7813 */
[----:B------:R-:W-:Y:S02]  /*7530*/  @P3 LOP3.LUT R35, R35, 0x4, RZ, 0xfc, !PT ;  /* 0x0000000423233812 */ /* 0x000fe400078efcff */
[----:B------:R-:W-:Y:S02]  /*7540*/  ISETP.LT.OR P3, PT, R34, 0x31, P0 ;  /* 0x000000312200780c */ /* 0x000fe40000761670 */
[----:B------:R-:W-:Y:S02]  /*7550*/  LOP3.LUT R35, R35, 0xfffffffd, RZ, 0xc0, !PT ;  /* 0xfffffffd23237812 */ /* 0x000fe400078ec0ff */
[----:B------:R-:W-:Y:S01]  /*7560*/  LOP3.LUT R31, R0, 0x200, R31, 0xf8, !PT ;  /* 0x00000200001f7812 */ /* 0x000fe200078ef81f */
[----:B------:R-:W-:Y:S01]  /*7570*/  IMAD R0, R3, 0x60, R28 ;  /* 0x0000006003007824 */ /* 0x000fe200078e021c */
[----:B------:R-:W-:-:S02]  /*7580*/  @P2 LOP3.LUT R35, R35, 0x2, RZ, 0xfc, !PT ;  /* 0x0000000223232812 */ /* 0x000fc400078efcff */
[C---:B------:R-:W-:Y:S02]  /*7590*/  ISETP.LT.OR P2, PT, R34.reuse, 0x41, P0 ;  /* 0x000000412200780c */ /* 0x040fe40000741670 */
[----:B------:R-:W-:Y:S01]  /*75a0*/  LOP3.LUT R35, R35, 0xfffffffe, RZ, 0xc0, !PT ;  /* 0xfffffffe23237812 */ /* 0x000fe200078ec0ff */
[----:B------:R1:W-:Y:S01]  /*75b0*/  STL [R1+0x8], R0 ;  /* 0x0000080001007387 */ /* 0x0003e20000100800 */
[----:B------:R-:W-:Y:S02]  /*75c0*/  MOV R17, RZ ;  /* 0x000000ff00117202 */ /* 0x000fe40000000f00 */
[----:B------:R-:W-:Y:S02]  /*75d0*/  @P1 LOP3.LUT R35, R35, 0x1, RZ, 0xfc, !PT ;  /* 0x0000000123231812 */ /* 0x000fe400078efcff */
[----:B------:R-:W-:Y:S02]  /*75e0*/  ISETP.LT.OR P1, PT, R34, 0x51, P0 ;  /* 0x000000512200780c */ /* 0x000fe40000721670 */
[----:B------:R-:W-:-:S02]  /*75f0*/  LOP3.LUT P0, RZ, R2, 0x2, RZ, 0xc0, !PT ;  /* 0x0000000202ff7812 */ /* 0x000fc4000780c0ff */
[----:B------:R-:W-:Y:S02]  /*7600*/  @P3 LOP3.LUT R16, R16, 0x10000000, RZ, 0xfc, !PT ;  /* 0x1000000010103812 */ /* 0x000fe400078efcff */
[----:B------:R-:W-:Y:S02]  /*7610*/  ISETP.LT.OR P3, PT, R34, 0x1, !P0 ;  /* 0x000000012200780c */ /* 0x000fe40004761670 */
[----:B------:R-:W-:Y:S02]  /*7620*/  LOP3.LUT R16, R16, 0xffbfffff, RZ, 0xc0, !PT ;  /* 0xffbfffff10107812 */ /* 0x000fe400078ec0ff */
[----:B------:R-:W-:Y:S02]  /*7630*/  LOP3.LUT R35, R35, 0xffffffbf, RZ, 0xc0, !PT ;  /* 0xffffffbf23237812 */ /* 0x000fe400078ec0ff */
[----:B------:R-:W-:Y:S02]  /*7640*/  @P2 LOP3.LUT R16, R16, 0x400000, RZ, 0xfc, !PT ;  /* 0x0040000010102812 */ /* 0x000fe400078efcff */
[----:B------:R-:W-:-:S02]  /*7650*/  ISETP.LT.OR P2, PT, R34, 0x11, !P0 ;  /* 0x000000112200780c */ /* 0x000fc40004741670 */
[----:B------:R-:W-:Y:S02]  /*7660*/  LOP3.LUT R16, R16, 0x7fffffff, RZ, 0xc0, !PT ;  /* 0x7fffffff10107812 */ /* 0x000fe400078ec0ff */
[----:B------:R-:W-:Y:S02]  /*7670*/  @P1 LOP3.LUT R35, R35, 0x40, RZ, 0xfc, !PT ;  /* 0x0000004023231812 */ /* 0x000fe400078efcff */
[----:B------:R-:W-:Y:S02]  /*7680*/  @P3 LOP3.LUT R16, R16, 0x80000000, RZ, 0xfc, !PT ;  /* 0x8000000010103812 */ /* 0x000fe400078efcff */
[----:B------:R-:W-:Y:S02]  /*7690*/  ISETP.LT.OR P1, PT, R34, 0x21, !P0 ;  /* 0x000000212200780c */ /* 0x000fe40004721670 */
[----:B------:R-:W-:Y:S02]  /*76a0*/  LOP3.LUT R16, R16, 0xbfffffff, RZ, 0xc0, !PT ;  /* 0xbfffffff10107812 */ /* 0x000fe400078ec0ff */
[----:B------:R-:W-:-:S02]  /*76b0*/  ISETP.LT.OR P3, PT, R34, 0x31, !P0 ;  /* 0x000000312200780c */ /* 0x000fc40004761670 */
[----:B------:R-:W-:Y:S02]  /*76c0*/  @P2 LOP3.LUT R16, R16, 0x40000000, RZ, 0xfc, !PT ;  /* 0x4000000010102812 */ /* 0x000fe400078efcff */
[----:B------:R-:W-:Y:S02]  /*76d0*/  ISETP.LT.OR P2, PT, R34, 0x41, !P0 ;  /* 0x000000412200780c */ /* 0x000fe40004741670 */
[----:B------:R-:W-:Y:S02]  /*76e0*/  LOP3.LUT R16, R16, 0xdfffffff, RZ, 0xc0, !PT ;  /* 0xdfffffff10107812 */ /* 0x000fe400078ec0ff */
[----:B------:R-:W-:Y:S02]  /*76f0*/  LOP3.LUT R35, R35, 0xffffffdf, RZ, 0xc0, !PT ;  /* 0xffffffdf23237812 */ /* 0x000fe400078ec0ff */
[----:B------:R-:W-:Y:S02]  /*7700*/  @P1 LOP3.LUT R16, R16, 0x20000000, RZ, 0xfc, !PT ;  /* 0x2000000010101812 */ /* 0x000fe400078efcff */
[----:B------:R-:W-:-:S02]  /*7710*/  ISETP.LT.OR P1, PT, R34, 0x51, !P0 ;  /* 0x000000512200780c */ /* 0x000fc40004721670 */
[----:B------:R-:W-:Y:S02]  /*7720*/  LOP3.LUT R16, R16, 0xf7ffffff, RZ, 0xc0, !PT ;  /* 0xf7ffffff10107812 */ /* 0x000fe400078ec0ff */
[----:B------:R-:W-:Y:S02]  /*7730*/  LOP3.LUT P0, RZ, R2, 0x4, RZ, 0xc0, !PT ;  /* 0x0000000402ff7812 */ /* 0x000fe4000780c0ff */
[----:B------:R-:W-:Y:S02]  /*7740*/  @P3 LOP3.LUT R16, R16, 0x8000000, RZ, 0xfc, !PT ;  /* 0x0800000010103812 */ /* 0x000fe400078efcff */
[----:B------:R-:W-:Y:S02]  /*7750*/  ISETP.LT.OR P3, PT, R34, 0x1, !P0 ;  /* 0x000000012200780c */ /* 0x000fe40004761670 */
[----:B------:R-:W-:Y:S02]  /*7760*/  LOP3.LUT R16, R16, 0xfffdffff, RZ, 0xc0, !PT ;  /* 0xfffdffff10107812 */ /* 0x000fe400078ec0ff */
[----:B------:R-:W-:-:S02]  /*7770*/  LEA R4, R31, UR37, 0x1 ;  /* 0x000000251f047c11 */ /* 0x000fc4000f8e08ff */
[----:B------:R-:W-:Y:S02]  /*7780*/  @P2 LOP3.LUT R16, R16, 0x20000, RZ, 0xfc, !PT ;  /* 0x0002000010102812 */ /* 0x000fe400078efcff */
[----:B------:R-:W-:Y:S02]  /*7790*/  ISETP.LT.OR P2, PT, R34, 0x11, !P0 ;  /* 0x000000112200780c */ /* 0x000fe40004741670 */
[----:B------:R-:W-:Y:S02]  /*77a0*/  LOP3.LUT R16, R16, 0xfbffffff, RZ, 0xc0, !PT ;  /* 0xfbffffff10107812 */ /* 0x000fe400078ec0ff */
[----:B------:R-:W-:Y:S02]  /*77b0*/  @P1 LOP3.LUT R35, R35, 0x20, RZ, 0xfc, !PT ;  /* 0x0000002023231812 */ /* 0x000fe400078efcff */
[----:B------:R-:W-:Y:S02]  /*77c0*/  @P3 LOP3.LUT R16, R16, 0x4000000, RZ, 0xfc, !PT ;  /* 0x0400000010103812 */ /* 0x000fe400078efcff */
[----:B------:R-:W-:-:S02]  /*77d0*/  ISETP.LT.OR P1, PT, R34, 0x21, !P0 ;  /* 0x000000212200780c */ /* 0x000fc40004721670 */
[----:B------:R-:W-:Y:S02]  /*77e0*/  LOP3.LUT R16, R16, 0xfdffffff, RZ, 0xc0, !PT ;  /* 0xfdffffff10107812 */ /* 0x000fe400078ec0ff */
[----:B------:R-:W-:Y:S02]  /*77f0*/  ISETP.LT.OR P3, PT, R34, 0x31, !P0 ;  /* 0x000000312200780c */ /* 0x000fe40004761670 */
[----:B------:R-:W-:Y:S02]  /*7800*/  @P2 LOP3.LUT R16, R16, 0x2000000, RZ, 0xfc, !PT ;  /* 0x0200000010102812 */ /* 0x000fe400078efcff */
[----:B------:R-:W-:Y:S02]  /*7810*/  ISETP.LT.OR P2, PT, R34, 0x41, !P0 ;  /* 0x000000412200780c */ /* 0x000fe40004741670 */
[----:B------:R-:W-:Y:S02]  /*7820*/  LOP3.LUT R16, R16, 0xfeffffff, RZ, 0xc0, !PT ;  /* 0xfeffffff10107812 */ /* 0x000fe400078ec0ff */
[----:B------:R-:W-:-:S02]  /*7830*/  LOP3.LUT R35, R35, 0xffffffef, RZ, 0xc0, !PT ;  /* 0xffffffef23237812 */ /* 0x000fc400078ec0ff */
[----:B------:R-:W-:Y:S02]  /*7840*/  @P1 LOP3.LUT R16, R16, 0x1000000, RZ, 0xfc, !PT ;  /* 0x0100000010101812 */ /* 0x000fe400078efcff */
[----:B------:R-:W-:Y:S02]  /*7850*/  ISETP.LT.OR P1, PT, R34, 0x51, !P0 ;  /* 0x000000512200780c */ /* 0x000fe40004721670 */
[----:B------:R-:W-:Y:S02]  /*7860*/  LOP3.LUT R16, R16, 0xff7fffff, RZ, 0xc0, !PT ;  /* 0xff7fffff10107812 */ /* 0x000fe400078ec0ff */
[----:B------:R-:W-:Y:S02]  /*7870*/  LOP3.LUT P0, RZ, R2, 0x8, RZ, 0xc0, !PT ;  /* 0x0000000802ff7812 */ /* 0x000fe4000780c0ff */
[----:B------:R-:W-:Y:S02]  /*7880*/  @P3 LOP3.LUT R16, R16, 0x800000, RZ, 0xfc, !PT ;  /* 0x0080000010103812 */ /* 0x000fe400078efcff */
[----:B------:R-:W-:-:S02]  /*7890*/  ISETP.LT.OR P3, PT, R34, 0x1, !P0 ;  /* 0x000000012200780c */ /* 0x000fc40004761670 */
[----:B------:R-:W-:-:S03]  /*78a0*/  LOP3.LUT R16, R16, 0xfffeffff, RZ, 0xc0, !PT ;  /* 0xfffeffff10107812 */ /* 0x000fc600078ec0ff */
[----:B------:R-:W-:Y:S02]  /*78b0*/  @P1 LOP3.LUT R35, R35, 0x10, RZ, 0xfc, !PT ;  /* 0x0000001023231812 */ /* 0x000fe400078efcff */
[----:B------:R-:W-:Y:S02]  /*78c0*/  @P2 LOP3.LUT R16, R16, 0x10000, RZ, 0xfc, !PT ;  /* 0x0001000010102812 */ /* 0x000fe400078efcff */
[----:B------:R-:W-:Y:S02]  /*78d0*/  ISETP.LT.OR P2, PT, R34, 0x11, !P0 ;  /* 0x000000112200780c */ /* 0x000fe40004741670 */
[----:B------:R-:W-:Y:S02]  /*78e0*/  LOP3.LUT R16, R16, 0xffdfffff, RZ, 0xc0, !PT ;  /* 0xffdfffff10107812 */ /* 0x000fe400078ec0ff */
[----:B------:R-:W-:Y:S02]  /*78f0*/  ISETP.LT.OR P1, PT, R34, 0x21, !P0 ;  /* 0x000000212200780c */ /* 0x000fe40004721670 */
[----:B------:R-:W-:-:S02]  /*7900*/  @P3 LOP3.LUT R16, R16, 0x200000, RZ, 0xfc, !PT ;  /* 0x0020000010103812 */ /* 0x000fc400078efcff */
[----:B------:R-:W-:Y:S02]  /*7910*/  ISETP.LT.OR P3, PT, R34, 0x31, !P0 ;  /* 0x000000312200780c */ /* 0x000fe40004761670 */
[----:B------:R-:W-:Y:S02]  /*7920*/  LOP3.LUT R16, R16, 0xffefffff, RZ, 0xc0, !PT ;  /* 0xffefffff10107812 */ /* 0x000fe400078ec0ff */
[----:B------:R-:W-:Y:S02]  /*7930*/  LOP3.LUT R35, R35, 0xfffffff7, RZ, 0xc0, !PT ;  /* 0xfffffff723237812 */ /* 0x000fe400078ec0ff */
[----:B------:R-:W-:Y:S02]  /*7940*/  @P2 LOP3.LUT R16, R16, 0x100000, RZ, 0xfc, !PT ;  /* 0x0010000010102812 */ /* 0x000fe400078efcff */
[----:B------:R-:W-:Y:S02]  /*7950*/  ISETP.LT.OR P2, PT, R34, 0x41, !P0 ;  /* 0x000000412200780c */ /* 0x000fe40004741670 */
[----:B------:R-:W-:-:S04]  /*7960*/  LOP3.LUT R16, R16, 0xfff7ffff, RZ, 0xc0, !PT ;  /* 0xfff7ffff10107812 */ /* 0x000fc800078ec0ff */
[----:B------:R-:W-:Y:S02]  /*7970*/  @P1 LOP3.LUT R16, R16, 0x80000, RZ, 0xfc, !PT ;  /* 0x0008000010101812 */ /* 0x000fe400078efcff */
[----:B------:R-:W-:Y:S02]  /*7980*/  ISETP.LT.OR P1, PT, R34, 0x51, !P0 ;  /* 0x000000512200780c */ /* 0x000fe40004721670 */
[----:B------:R-:W-:Y:S02]  /*7990*/  LOP3.LUT R16, R16, 0xfffbffff, RZ, 0xc0, !PT ;  /* 0xfffbffff10107812 */ /* 0x000fe400078ec0ff */
[----:B------:R-:W-:Y:S02]  /*79a0*/  ISETP.GE.AND P0, PT, R0, UR36, PT ;  /* 0x0000002400007c0c */ /* 0x000fe4000bf06270 */
[----:B------:R-:W-:-:S04]  /*79b0*/  @P3 LOP3.LUT R16, R16, 0x40000, RZ, 0xfc, !PT ;  /* 0x0004000010103812 */ /* 0x000fc800078efcff */
[----:B------:R-:W-:-:S03]  /*79c0*/  LOP3.LUT R16, R16, 0xffff7fff, RZ, 0xc0, !PT ;  /* 0xffff7fff10107812 */ /* 0x000fc600078ec0ff */
[----:B------:R-:W-:Y:S02]  /*79d0*/  @P1 LOP3.LUT R35, R35, 0x8, RZ, 0xfc, !PT ;  /* 0x0000000823231812 */ /* 0x000fe400078efcff */
[----:B------:R-:W-:Y:S02]  /*79e0*/  @P2 LOP3.LUT R16, R16, 0x8000, RZ, 0xfc, !PT ;  /* 0x0000800010102812 */ /* 0x000fe400078efcff */
[----:B------:R-:W-:Y:S02]  /*79f0*/  ISETP.LT.U32.AND P2, PT, R28, 0x60, !P0 ;  /* 0x000000601c00780c */ /* 0x000fe40004741070 */
[----:B------:R-:W-:Y:S02]  /*7a00*/  ISETP.GE.AND P1, PT, R34, 0x1, PT ;  /* 0x000000012200780c */ /* 0x000fe40003f26270 */
[----:B------:R-:W-:Y:S02]  /*7a10*/  LOP3.LUT R16, R16, 0xffffff7f, RZ, 0xc0, !PT ;  /* 0xffffff7f10107812 */ /* 0x000fe400078ec0ff */
[----:B------:R-:W-:-:S07]  /*7a20*/  ISETP.GE.AND P0, PT, R34, 0x11, PT ;  /* 0x000000112200780c */ /* 0x000fce0003f06270 */
[----:B------:R-:W-:Y:S02]  /*7a30*/  @P2 LOP3.LUT R16, R16, 0x80, RZ, 0xfc, !PT ;  /* 0x0000008010102812 */ /* 0x000fe400078efcff */
[----:B------:R-:W-:Y:S02]  /*7a40*/  ISETP.GE.AND P2, PT, R34, 0x21, PT ;  /* 0x000000212200780c */ /* 0x000fe40003f46270 */
[----:B------:R-:W-:-:S04]  /*7a50*/  LOP3.LUT R16, R16, 0xffffefff, RZ, 0xc0, !PT ;  /* 0xffffefff10107812 */ /* 0x000fc800078ec0ff */
        /* <DEDUP_REMOVED lines=10> */
[----:B------:R-:W-:Y:S02]  /*7b00*/  ISETP.GE.AND P1, PT, R5, UR7, PT ;  /* 0x0000000705007c0c */ /* 0x000fe4000bf26270 */
[----:B------:R-:W-:-:S04]  /*7b10*/  LOP3.LUT R16, R16, 0xfffffeff, RZ, 0xc0, !PT ;  /* 0xfffffeff10107812 */ /* 0x000fc800078ec0ff */
[----:B------:R-:W-:Y:S02]  /*7b20*/  @P0 LOP3.LUT R16, R16, 0x100, RZ, 0xfc, !PT ;  /* 0x0000010010100812 */ /* 0x000fe400078efcff */
[----:B------:R-:W-:Y:S02]  /*7b30*/  ISETP.GE.AND P0, PT, R5, UR10, PT ;  /* 0x0000000a05007c0c */ /* 0x000fe4000bf06270 */
[----:B------:R-:W-:-:S04]  /*7b40*/  LOP3.LUT R16, R16, 0xffffbfff, RZ, 0xc0, !PT ;  /* 0xffffbfff10107812 */ /* 0x000fc800078ec0ff */
[----:B------:R-:W-:-:S04]  /*7b50*/  @P2 LOP3.LUT R16, R16, 0x4000, RZ, 0xfc, !PT ;  /* 0x0000400010102812 */ /* 0x000fc800078efcff */
[----:B------:R-:W-:-:S04]  /*7b60*/  LOP3.LUT R16, R16, 0xffffdfff, RZ, 0xc0, !PT ;  /* 0xffffdfff10107812 */ /* 0x000fc800078ec0ff */
[----:B------:R-:W-:-:S04]  /*7b70*/  LOP3.LUT R16, R16, 0xfffffffe, RZ, 0xc0, !PT ;  /* 0xfffffffe10107812 */ /* 0x000fc800078ec0ff */
[----:B------:R-:W-:-:S04]  /*7b80*/  @P1 LOP3.LUT R16, R16, 0x1, RZ, 0xfc, !PT ;  /* 0x0000000110101812 */ /* 0x000fc800078efcff */
[----:B-1----:R-:W-:-:S07]  /*7b90*/  @P0 LOP3.LUT R16, R16, 0x2000, RZ, 0xfc, !PT ;  /* 0x0000200010100812 */ /* 0x002fce00078efcff */
.L_x_75:
[----:B0-----:R-:W0:Y:S01]  /*7ba0*/  LDC R0, c[0x0][0xc38] ;  /* 0x00030e00ff007b82 */ /* 0x001e220000000800 */
[----:B------:R-:W-:Y:S01]  /*7bb0*/  IMAD.MOV.U32 R23, RZ, RZ, R37 ;  /* 0x000000ffff177224 */ /* 0x000fe200078e0025 */
[----:B------:R-:W-:Y:S05]  /*7bc0*/  YIELD ;  /* 0x0000000000007946 */ /* 0x000fea0003800000 */
[----:B------:R-:W-:Y:S01]  /*7bd0*/  ULDC.64 UR4, c[0x0][0xa28] ;  /* 0x00028a0000047ab9 */ /* 0x000fe20000000a00 */
[----:B------:R-:W-:Y:S01]  /*7be0*/  IMAD.MOV.U32 R32, RZ, RZ, RZ ;  /* 0x000000ffff207224 */ /* 0x000fe200078e00ff */
[----:B0-----:R-:W-:-:S13]  /*7bf0*/  ISETP.NE.AND P0, PT, R0, 0x1, PT ;  /* 0x000000010000780c */ /* 0x001fda0003f05270 */
[----:B------:R-:W0:Y:S08]  /*7c00*/  @P0 LDC R0, c[0x0][0xc3c] ;  /* 0x00030f00ff000b82 */ /* 0x000e300000000800 */
[----:B-1----:R-:W1:Y:S01]  /*7c10*/  @P0 LDC R3, c[0x0][0xc40] ;  /* 0x00031000ff030b82 */ /* 0x002e620000000800 */
[----:B0-----:R-:W-:-:S05]  /*7c20*/  @P0 IMAD.HI.U32 R0, R37, R0, RZ ;  /* 0x0000000025000227 */ /* 0x001fca00078e00ff */
[----:B-1----:R-:W-:Y:S02]  /*7c30*/  @P0 SHF.R.U32.HI R23, RZ, R3, R0 ;  /* 0x00000003ff170219 */ /* 0x002fe40000011600 */
[----:B------:R-:W0:Y:S03]  /*7c40*/  LDC R0, c[0x0][0xc44] ;  /* 0x00031100ff007b82 */ /* 0x000e260000000800 */
[----:B--2---:R-:W-:Y:S01]  /*7c50*/  IMAD.MOV.U32 R18, RZ, RZ, R23 ;  /* 0x000000ffff127224 */ /* 0x004fe200078e0017 */
[----:B0-----:R-:W-:-:S13]  /*7c60*/  ISETP.NE.AND P0, PT, R0, 0x1, PT ;  /* 0x000000010000780c */ /* 0x001fda0003f05270 */
[----:B------:R-:W0:Y:S02]  /*7c70*/  @P0 LDC.64 R2, c[0x0][0xc48] ;  /* 0x00031200ff020b82 */ /* 0x000e240000000a00 */
[----:B0-----:R-:W-:-:S05]  /*7c80*/  @P0 IMAD.HI.U32 R0, R23, R2, RZ ;  /* 0x0000000217000227 */ /* 0x001fca00078e00ff */
[----:B------:R-:W-:Y:S02]  /*7c90*/  @P0 SHF.R.U32.HI R18, RZ, R3, R0 ;  /* 0x00000003ff120219 */ /* 0x000fe40000011600 */
[----:B------:R-:W-:-:S04]  /*7ca0*/  ISETP.NE.U32.AND P0, PT, RZ, UR4, PT ;  /* 0x00000004ff007c0c */ /* 0x000fc8000bf05070 */
[----:B------:R-:W-:-:S13]  /*7cb0*/  ISETP.NE.AND.EX P0, PT, RZ, UR5, PT, P0 ;  /* 0x00000005ff007c0c */ /* 0x000fda000bf05300 */
[----:B------:R-:W0:Y:S01]  /*7cc0*/  @P0 LDC.64 R2, c[0x0][0xa28] ;  /* 0x00028a00ff020b82 */ /* 0x000e220000000a00 */
[----:B------:R-:W-:-:S04]  /*7cd0*/  UIADD3 UR4, UR37, 0x1c400, URZ ;  /* 0x0001c40025047890 */ /* 0x000fc8000fffe03f */
[----:B------:R-:W-:Y:S01]  /*7ce0*/  ULOP3.LUT UP0, URZ, UR4, 0x3ff, URZ, 0xc0, !UPT ;  /* 0x000003ff043f7892 */ /* 0x000fe2000f80c03f */
[----:B0-----:R-:W-:-:S05]  /*7cf0*/  @P0 IMAD.WIDE R2, R18, 0x4, R2 ;  /* 0x0000000412020825 */ /* 0x001fca00078e0202 */
[----:B------:R0:W5:Y:S01]  /*7d00*/  @P0 LDG.E R32, desc[UR48][R2.64] ;  /* 0x0000003002200981 */ /* 0x000162000c1e1900 */
[----:B------:R-:W-:-:S13]  /*7d10*/  PLOP3.LUT P0, PT, PT, PT, UP0, 0x80, 0x0 ;  /* 0x000000000000781c */ /* 0x000fda0003f0f008 */
[----:B0-----:R-:W-:Y:S05]  /*7d20*/  @!P0 BRA `(.L_x_41) ;  /* 0x0000000000408947 */ /* 0x001fea0003800000 */
[----:B------:R-:W-:Y:S01]  /*7d30*/  MOV R2, 0x0 ;  /* 0x0000000000027802 */ /* 0x000fe20000000f00 */
[----:B------:R-:W-:Y:S01]  /*7d40*/  ULDC.64 UR4, c[0x4][0x98] ;  /* 0x0100260000047ab9 */ /* 0x000fe20000000a00 */
[----:B------:R-:W-:Y:S01]  /*7d50*/  ULDC.64 UR6, c[0x4][0xa0] ;  /* 0x0100280000067ab9 */ /* 0x000fe20000000a00 */
[----:B------:R-:W-:Y:S02]  /*7d60*/  IMAD.U32 R4, RZ, RZ, UR4 ;  /* 0x00000004ff047e24 */ /* 0x000fe4000f8e00ff */
[----:B------:R-:W-:Y:S01]  /*7d70*/  IMAD.U32 R5, RZ, RZ, UR5 ;  /* 0x00000005ff057e24 */ /* 0x000fe2000f8e00ff */
[----:B------:R-:W0:Y:S01]  /*7d80*/  LDC.64 R2, c[0x4][R2] ;  /* 0x0100000002027b82 */ /* 0x000e220000000a00 */
[----:B------:R-:W-:Y:S01]  /*7d90*/  ULDC.64 UR4, c[0x4][0x8] ;  /* 0x0100020000047ab9 */ /* 0x000fe20000000a00 */
[----:B------:R-:W-:Y:S02]  /*7da0*/  IMAD.U32 R6, RZ, RZ, UR6 ;  /* 0x00000006ff067e24 */ /* 0x000fe4000f8e00ff */
[----:B------:R-:W-:-:S02]  /*7db0*/  IMAD.U32 R7, RZ, RZ, UR7 ;  /* 0x00000007ff077e24 */ /* 0x000fc4000f8e00ff */
[----:B------:R-:W-:Y:S02]  /*7dc0*/  IMAD.U32 R10, RZ, RZ, UR4 ;  /* 0x00000004ff0a7e24 */ /* 0x000fe4000f8e00ff */
[----:B------:R-:W-:Y:S02]  /*7dd0*/  IMAD.U32 R11, RZ, RZ, UR5 ;  /* 0x00000005ff0b7e24 */ /* 0x000fe4000f8e00ff */
[----:B------:R-:W-:Y:S02]  /*7de0*/  IMAD.MOV.U32 R8, RZ, RZ, 0x70 ;  /* 0x00000070ff087424 */ /* 0x000fe400078e00ff */
[----:B------:R-:W-:Y:S02]  /*7df0*/  IMAD.MOV.U32 R12, RZ, RZ, 0x1 ;  /* 0x00000001ff0c7424 */ /* 0x000fe400078e00ff */
[----:B------:R-:W-:-:S07]  /*7e00*/  IMAD.MOV.U32 R13, RZ, RZ, RZ ;  /* 0x000000ffff0d7224 */ /* 0x000fce00078e00ff */
[----:B------:R-:W-:-:S07]  /*7e10*/  LEPC R20, `(.L_x_41) ;  /* 0x000000001014794e */ /* 0x000fce0000000000 */
[----:B0----5:R-:W-:Y:S05]  /*7e20*/  CALL.ABS.NOINC R2 ;  /* 0x0000000002007343 */ /* 0x021fea0003c00000 */
.L_x_41:
[----:B------:R-:W-:-:S04]  /*7e30*/  UIADD3 UR4, UR37, 0x400, URZ ;  /* 0x0000040025047890 */ /* 0x000fc8000fffe03f */
[----:B------:R-:W-:-:S06]  /*7e40*/  ULOP3.LUT UP0, URZ, UR4, 0x3ff, URZ, 0xc0, !UPT ;  /* 0x000003ff043f7892 */ /* 0x000fcc000f80c03f */
[----:B------:R-:W-:-:S13]  /*7e50*/  PLOP3.LUT P0, PT, PT, PT, UP0, 0x80, 0x0 ;  /* 0x000000000000781c */ /* 0x000fda0003f0f008 */
[----:B------:R-:W-:Y:S05]  /*7e60*/  @!P0 BRA `(.L_x_42) ;  /* 0x00000000007c8947 */ /* 0x000fea0003800000 */
[----:B------:R-:W-:Y:S01]  /*7e70*/  MOV R19, 0x0 ;  /* 0x0000000000137802 */ /* 0x000fe20000000f00 */
[----:B------:R-:W-:Y:S01]  /*7e80*/  ULDC.64 UR4, c[0x4][0x98] ;  /* 0x0100260000047ab9 */ /* 0x000fe20000000a00 */
[----:B------:R-:W-:Y:S01]  /*7e90*/  ULDC.64 UR6, c[0x4][0xa0] ;  /* 0x0100280000067ab9 */ /* 0x000fe20000000a00 */
[----:B------:R-:W-:Y:S01]  /*7ea0*/  IMAD.U32 R4, RZ, RZ, UR4 ;  /* 0x00000004ff047e24 */ /* 0x000fe2000f8e00ff */
[----:B------:R0:W1:Y:S01]  /*7eb0*/  LDC.64 R2, c[0x4][R19] ;  /* 0x0100000013027b82 */ /* 0x0000620000000a00 */
[----:B------:R-:W-:Y:S01]  /*7ec0*/  IMAD.U32 R5, RZ, RZ, UR5 ;  /* 0x00000005ff057e24 */ /* 0x000fe2000f8e00ff */
[----:B------:R-:W-:Y:S01]  /*7ed0*/  ULDC.64 UR4, c[0x4][0x10] ;  /* 0x0100040000047ab9 */ /* 0x000fe20000000a00 */
[----:B------:R-:W-:Y:S01]  /*7ee0*/  IMAD.U32 R6, RZ, RZ, UR6 ;  /* 0x00000006ff067e24 */ /* 0x000fe2000f8e00ff */
[----:B------:R-:W-:Y:S01]  /*7ef0*/  MOV R11, UR5 ;  /* 0x00000005000b7c02 */ /* 0x000fe20008000f00 */
[----:B------:R-:W-:Y:S02]  /*7f00*/  IMAD.U32 R7, RZ, RZ, UR7 ;  /* 0x00000007ff077e24 */ /* 0x000fe4000f8e00ff */
[----:B------:R-:W-:-:S02]  /*7f10*/  IMAD.U32 R10, RZ, RZ, UR4 ;  /* 0x00000004ff0a7e24 */ /* 0x000fc4000f8e00ff */
[----:B------:R-:W-:Y:S02]  /*7f20*/  IMAD.MOV.U32 R8, RZ, RZ, 0x70 ;  /* 0x00000070ff087424 */ /* 0x000fe400078e00ff */
[----:B------:R-:W-:Y:S02]  /*7f30*/  IMAD.MOV.U32 R12, RZ, RZ, 0x1 ;  /* 0x00000001ff0c7424 */ /* 0x000fe400078e00ff */
[----:B0-----:R-:W-:-:S07]  /*7f40*/  IMAD.MOV.U32 R13, RZ, RZ, RZ ;  /* 0x000000ffff0d7224 */ /* 0x001fce00078e00ff */
[----:B------:R-:W-:-:S07]  /*7f50*/  LEPC R20, `(.L_x_43) ;  /* 0x000000001014794e */ /* 0x000fce0000000000 */
[----:B-1---5:R-:W-:Y:S05]  /*7f60*/  CALL.ABS.NOINC R2 ;  /* 0x0000000002007343 */ /* 0x022fea0003c00000 */
.L_x_43:
[----:B------:R0:W1:Y:S01]  /*7f70*/  LDC.64 R2, c[0x4][R19] ;  /* 0x0100000013027b82 */ /* 0x0000620000000a00 */
[----:B------:R-:W-:Y:S01]  /*7f80*/  ULDC.64 UR4, c[0x4][0x98] ;  /* 0x0100260000047ab9 */ /* 0x000fe20000000a00 */
[----:B------:R-:W-:Y:S01]  /*7f90*/  ULDC.64 UR6, c[0x4][0xa0] ;  /* 0x0100280000067ab9 */ /* 0x000fe20000000a00 */
[----:B------:R-:W-:Y:S02]  /*7fa0*/  IMAD.U32 R4, RZ, RZ, UR4 ;  /* 0x00000004ff047e24 */ /* 0x000fe4000f8e00ff */
        /* <DEDUP_REMOVED lines=11> */
.L_x_42:
[----:B------:R-:W-:Y:S01]  /*8060*/  ULDC.64 UR4, c[0x0][0x9f8] ;  /* 0x00027e0000047ab9 */ /* 0x000fe20000000a00 */
[--C-:B------:R-:W-:Y:S01]  /*8070*/  IMAD.MOV.U32 R30, RZ, RZ, R18.reuse ;  /* 0x000000ffff1e7224 */ /* 0x100fe200078e0012 */
[----:B------:R-:W-:Y:S01]  /*8080*/  ISETP.NE.U32.AND P0, PT, RZ, UR4, PT ;  /* 0x00000004ff007c0c */ /* 0x000fe2000bf05070 */
[----:B------:R-:W0:Y:S01]  /*8090*/  LDC R8, c[0x0][0x430] ;  /* 0x00010c00ff087b82 */ /* 0x000e220000000800 */
[----:B------:R-:W-:Y:S01]  /*80a0*/  IMAD.MOV R0, RZ, RZ, -R18 ;  /* 0x000000ffff007224 */ /* 0x000fe200078e0a12 */
[----:B------:R-:W-:Y:S01]  /*80b0*/  ULDC UR4, c[0x0][0xc44] ;  /* 0x0003110000047ab9 */ /* 0x000fe20000000800 */
[----:B------:R-:W-:-:S13]  /*80c0*/  ISETP.NE.AND.EX P0, PT, RZ, UR5, PT, P0 ;  /* 0x00000005ff007c0c */ /* 0x000fda000bf05300 */
[----:B------:R-:W1:Y:S02]  /*80d0*/  @P0 LDC.64 R2, c[0x0][0x9f8] ;  /* 0x00027e00ff020b82 */ /* 0x000e640000000a00 */
[----:B-1----:R-:W-:-:S05]  /*80e0*/  @P0 IMAD.WIDE R2, R18, 0x4, R2 ;  /* 0x0000000412020825 */ /* 0x002fca00078e0202 */
[----:B------:R1:W5:Y:S01]  /*80f0*/  @P0 LDG.E R30, desc[UR48][R2.64] ;  /* 0x00000030021e0981 */ /* 0x000362000c1e1900 */
[----:B------:R-:W-:Y:S01]  /*8100*/  UMOV UR5, 0xffffffff ;  /* 0xffffffff00057882 */ /* 0x000fe20000000000 */
[----:B------:R-:W-:Y:S02]  /*8110*/  IMAD R19, R0, UR4, R23 ;  /* 0x0000000400137c24 */ /* 0x000fe4000f8e0217 */
[----:B0-----:R-:W-:Y:S05]  /*8120*/  BRA.DIV UR5, `(.L_x_44) ;  /* 0x0000002e05c47947 */ /* 0x001fea000b800000 */
.L_x_92:
[----:B------:R-:W2:Y:S01]  /*8130*/  LDL R4, [R1+0x8] ;  /* 0x0000080001047983 */ /* 0x000ea20000100800 */
[----:B------:R-:W-:Y:S02]  /*8140*/  ISETP.NE.AND P0, PT, R8, 0x1, PT ;  /* 0x000000010800780c */ /* 0x000fe40003f05270 */
[C---:B------:R-:W-:Y:S02]  /*8150*/  LOP3.LUT P1, RZ, R16.reuse, 0x80, RZ, 0xc0, !PT ;  /* 0x0000008010ff7812 */ /* 0x040fe4000782c0ff */
[----:B-----5:R-:W-:Y:S02]  /*8160*/  SHF.R.S32.HI R33, RZ, 0x1f, R30 ;  /* 0x0000001fff217819 */ /* 0x020fe4000001141e */
[----:B------:R-:W-:Y:S02]  /*8170*/  LOP3.LUT R16, R16, 0xffffffbf, RZ, 0xc0, !PT ;  /* 0xffffffbf10107812 */ /* 0x000fe400078ec0ff */
[----:B------:R-:W-:-:S05]  /*8180*/  MOV R24, RZ ;  /* 0x000000ff00187202 */ /* 0x000fca0000000f00 */
[----:B------:R-:W0:Y:S01]  /*8190*/  @P0 LDC R0, c[0x0][0x434] ;  /* 0x00010d00ff000b82 */ /* 0x000e220000000800 */
[----:B------:R-:W-:-:S07]  /*81a0*/  @P0 LOP3.LUT R16, R16, 0x40, RZ, 0xfc, !PT ;  /* 0x0000004010100812 */ /* 0x000fce00078efcff */
[----:B-1----:R-:W1:Y:S08]  /*81b0*/  @P0 LDC R3, c[0x0][0x438] ;  /* 0x00010e00ff030b82 */ /* 0x002e700000000800 */
[----:B------:R-:W3:Y:S01]  /*81c0*/  @P1 LDC.64 R6, c[0x0][0x428] ;  /* 0x00010a00ff061b82 */ /* 0x000ee20000000a00 */
[----:B--2---:R-:W-:-:S07]  /*81d0*/  IMAD.IADD R25, R4, 0x1, R32 ;  /* 0x0000000104197824 */ /* 0x004fce00078e0220 */
[----:B------:R-:W2:Y:S01]  /*81e0*/  @P1 LDC.64 R4, c[0x0][0x418] ;  /* 0x00010600ff041b82 */ /* 0x000ea20000000a00 */
[----:B0-----:R-:W-:-:S04]  /*81f0*/  @P0 IMAD.HI.U32 R0, R25, R0, RZ ;  /* 0x0000000019000227 */ /* 0x001fc800078e00ff */
[----:B------:R-:W-:Y:S01]  /*8200*/  IMAD.MOV.U32 R9, RZ, RZ, R25 ;  /* 0x000000ffff097224 */ /* 0x000fe200078e0019 */
[----:B-1----:R-:W-:Y:S01]  /*8210*/  @P0 SHF.R.U32.HI R9, RZ, R3, R0 ;  /* 0x00000003ff090219 */ /* 0x002fe20000011600 */
[----:B---3--:R-:W-:-:S03]  /*8220*/  @P1 IMAD R0, R33, R6, RZ ;  /* 0x0000000621001224 */ /* 0x008fc600078e02ff */
[--C-:B------:R-:W-:Y:S01]  /*8230*/  @P1 SHF.R.S32.HI R3, RZ, 0x1f, R9.reuse ;  /* 0x0000001fff031819 */ /* 0x100fe20000011409 */
[----:B------:R-:W-:Y:S02]  /*8240*/  @P1 IMAD.MOV.U32 R2, RZ, RZ, R9 ;  /* 0x000000ffff021224 */ /* 0x000fe400078e0009 */
[C---:B------:R-:W-:Y:S02]  /*8250*/  @P1 IMAD R7, R30.reuse, R7, R0 ;  /* 0x000000071e071224 */ /* 0x040fe400078e0200 */
[----:B------:R-:W-:-:S04]  /*8260*/  @P1 IMAD.WIDE.U32 R2, R30, R6, R2 ;  /* 0x000000061e021225 */ /* 0x000fc800078e0002 */
[----:B------:R-:W-:Y:S01]  /*8270*/  @P1 IMAD.IADD R0, R3, 0x1, R7 ;  /* 0x0000000103001824 */ /* 0x000fe200078e0207 */
[----:B--2---:R-:W-:-:S04]  /*8280*/  @P1 LEA R4, P0, R2, R4, 0x2 ;  /* 0x0000000402041211 */ /* 0x004fc800078010ff */
[----:B------:R-:W-:-:S05]  /*8290*/  @P1 LEA.HI.X R5, R2, R5, R0, 0x2, P0 ;  /* 0x0000000502051211 */ /* 0x000fca00000f1400 */
[----:B------:R0:W5:Y:S01]  /*82a0*/  @P1 LDG.E R24, desc[UR48][R4.64] ;  /* 0x0000003004181981 */ /* 0x000162000c1e1900 */
[----:B------:R-:W-:Y:S01]  /*82b0*/  IMAD.U32 R2, RZ, RZ, UR41 ;  /* 0x00000029ff027e24 */ /* 0x000fe2000f8e00ff */
[----:B------:R-:W-:Y:S01]  /*82c0*/  LOP3.LUT R16, R16, 0xffffffdf, RZ, 0xc0, !PT ;  /* 0xffffffdf10107812 */ /* 0x000fe200078ec0ff */
[----:B------:R-:W-:Y:S01]  /*82d0*/  IMAD.MOV R0, RZ, RZ, -R9 ;  /* 0x000000ffff007224 */ /* 0x000fe200078e0a09 */
[----:B------:R-:W-:Y:S02]  /*82e0*/  SHF.R.S32.HI R29, RZ, 0x1f, R19 ;  /* 0x0000001fff1d7819 */ /* 0x000fe40000011413 */
[----:B------:R-:W-:Y:S01]  /*82f0*/  ISETP.NE.AND P0, PT, R2, 0x3, PT ;  /* 0x000000030200780c */ /* 0x000fe20003f05270 */
[----:B------:R-:W-:-:S12]  /*8300*/  IMAD R25, R8, R0, R25 ;  /* 0x0000000008197224 */ /* 0x000fd800078e0219 */
[----:B------:R-:W-:Y:S01]  /*8310*/  @P0 LOP3.LUT R16, R16, 0x20, RZ, 0xfc, !PT ;  /* 0x0000002010100812 */ /* 0x000fe200078efcff */
[----:B0-----:R-:W-:Y:S06]  /*8320*/  @!P0 BRA `(.L_x_45) ;  /* 0x0000000000048947 */ /* 0x001fec0003800000 */
[----:B------:R-:W-:Y:S01]  /*8330*/  BPT.TRAP 0x1 ;  /* 0x000000040000795c */ /* 0x000fe20000300000 */
.L_x_45:
[----:B------:R-:W-:Y:S01]  /*8340*/  LEA R22, R17, UR37, 0x3 ;  /* 0x0000002511167c11 */ /* 0x000fe2000f8e18ff */
[----:B------:R-:W-:Y:S01]  /*8350*/  BSSY B0, `(.L_x_46) ;  /* 0x0000004000007945 */ /* 0x000fe20003800000 */
[----:B------:R-:W-:-:S04]  /*8360*/  SHF.L.U32 R3, R27, 0x1f, RZ ;  /* 0x0000001f1b037819 */ /* 0x000fc800000006ff */
[----:B------:R-:W0:Y:S02]  /*8370*/  SYNCS.PHASECHK.TRANS64.TRYWAIT P0, [R22+URZ+0x22840], R3 ;  /* 0x02284003160075a7 */ /* 0x000e24000800017f */
[----:B0-----:R-:W-:Y:S05]  /*8380*/  @!P0 BRA `(.L_x_47) ;  /* 0x0000002c00608947 */ /* 0x001fea0003800000 */
.L_x_93:
[----:B------:R-:W-:Y:S05]  /*8390*/  BSYNC B0 ;  /* 0x0000000000007941 */ /* 0x000fea0003800000 */
.L_x_46:
[----:B------:R-:W-:Y:S01]  /*83a0*/  SHF.R.S32.HI R26, RZ, 0x1f, R25 ;  /* 0x0000001fff1a7819 */ /* 0x000fe20000011419 */
[----:B------:R-:W1:Y:S01]  /*83b0*/  S2R R20, SR_TID.X ;  /* 0x0000000000147919 */ /* 0x000e620000002100 */
[----:B------:R-:W-:Y:S01]  /*83c0*/  ULDC.64 UR4, c[0x0][0x300] ;  /* 0x0000c00000047ab9 */ /* 0x000fe20000000a00 */
[----:B-----5:R-:W-:Y:S01]  /*83d0*/  SHF.R.S32.HI R4, RZ, 0x1f, R24 ;  /* 0x0000001fff047819 */ /* 0x020fe20000011418 */
[----:B0-----:R-:W-:Y:S01]  /*83e0*/  IMAD.WIDE.U32 R2, R25, UR4, RZ ;  /* 0x0000000419027c25 */ /* 0x001fe2000f8e00ff */
[----:B------:R-:W-:-:S03]  /*83f0*/  LOP3.LUT P1, RZ, R16, 0x1, RZ, 0xc0, !PT ;  /* 0x0000000110ff7812 */ /* 0x000fc6000782c0ff */
[----:B------:R-:W-:Y:S01]  /*8400*/  IMAD R0, R26, UR4, RZ ;  /* 0x000000041a007c24 */ /* 0x000fe2000f8e02ff */
[----:B------:R0:W-:Y:S03]  /*8410*/  STL [R1], R4 ;  /* 0x0000000401007387 */ /* 0x0001e60000100800 */
[----:B------:R-:W-:Y:S01]  /*8420*/  IMAD R5, R25, UR5, R0 ;  /* 0x0000000519057c24 */ /* 0x000fe2000f8e0200 */
[----:B------:R-:W-:-:S03]  /*8430*/  ULDC.64 UR4, c[0x0][0x310] ;  /* 0x0000c40000047ab9 */ /* 0x000fc60000000a00 */
[----:B------:R-:W-:Y:S02]  /*8440*/  IMAD.IADD R3, R3, 0x1, R5 ;  /* 0x0000000103037824 */ /* 0x000fe400078e0205 */
[----:B------:R-:W-:Y:S02]  /*8450*/  IMAD R5, R4, UR4, RZ ;  /* 0x0000000404057c24 */ /* 0x000fe4000f8e02ff */
[----:B------:R-:W-:-:S04]  /*8460*/  IMAD.WIDE.U32 R2, R24, UR4, R2 ;  /* 0x0000000418027c25 */ /* 0x000fc8000f8e0002 */
[----:B------:R-:W-:Y:S01]  /*8470*/  IMAD R5, R24, UR5, R5 ;  /* 0x0000000518057c24 */ /* 0x000fe2000f8e0205 */
[----:B------:R-:W-:Y:S01]  /*8480*/  ULDC.64 UR4, c[0x0][0x308] ;  /* 0x0000c20000047ab9 */ /* 0x000fe20000000a00 */
[----:B0-----:R-:W-:Y:S02]  /*8490*/  IMAD R4, R17, 0x1800, R31 ;  /* 0x0000180011047824 */ /* 0x001fe400078e021f */
[----:B------:R-:W-:Y:S02]  /*84a0*/  IMAD.IADD R3, R3, 0x1, R5 ;  /* 0x0000000103037824 */ /* 0x000fe400078e0205 */
[----:B------:R-:W-:Y:S02]  /*84b0*/  IMAD R0, R29, UR4, RZ ;  /* 0x000000041d007c24 */ /* 0x000fe4000f8e02ff */
[----:B------:R-:W-:-:S04]  /*84c0*/  IMAD.WIDE.U32 R2, R19, UR4, R2 ;  /* 0x0000000413027c25 */ /* 0x000fc8000f8e0002 */
[----:B------:R-:W-:Y:S01]  /*84d0*/  IMAD R5, R19, UR5, R0 ;  /* 0x0000000513057c24 */ /* 0x000fe2000f8e0200 */
[----:B------:R-:W-:Y:S01]  /*84e0*/  ULDC.64 UR4, c[0x0][0x2e8] ;  /* 0x0000ba0000047ab9 */ /* 0x000fe20000000a00 */
[----:B-1----:R-:W-:Y:S01]  /*84f0*/  IMAD.SHL.U32 R20, R20, 0x8, RZ ;  /* 0x0000000814147824 */ /* 0x002fe200078e00ff */
[----:B------:R-:W-:Y:S01]  /*8500*/  LEA R0, P0, R2, UR4, 0x1 ;  /* 0x0000000402007c11 */ /* 0x000fe2000f8008ff */
[----:B------:R-:W-:Y:S01]  /*8510*/  IMAD.IADD R5, R3, 0x1, R5 ;  /* 0x0000000103057824 */ /* 0x000fe200078e0205 */
[----:B------:R-:W-:Y:S02]  /*8520*/  UMOV UR4, 0xffffffff ;  /* 0xffffffff00047882 */ /* 0x000fe40000000000 */
[----:B------:R-:W-:Y:S02]  /*8530*/  LOP3.LUT R20, R20, 0x38, RZ, 0xc0, !PT ;  /* 0x0000003814147812 */ /* 0x000fe400078ec0ff */
[----:B------:R-:W-:Y:S01]  /*8540*/  LEA.HI.X R5, R2, UR5, R5, 0x1, P0 ;  /* 0x0000000502057c11 */ /* 0x000fe200080f0c05 */
[----:B------:R-:W-:Y:S06]  /*8550*/  BRA.DIV UR4, `(.L_x_48) ;  /* 0x0000002e04007947 */ /* 0x000fec000b800000 */
[----:B------:R-:W0:Y:S01]  /*8560*/  SHFL.IDX PT, R14, R0, RZ, 0x181f ;  /* 0x00181fff000e7589 */ /* 0x000e2200000e0000 */
[C---:B------:R-:W-:Y:S02]  /*8570*/  ISETP.GE.AND P2, PT, R34.reuse, 0x1, PT ;  /* 0x000000012200780c */ /* 0x040fe40003f46270 */
[C---:B------:R-:W-:Y:S01]  /*8580*/  ISETP.GE.AND P5, PT, R34.reuse, 0x11, PT ;  /* 0x000000112200780c */ /* 0x040fe20003fa6270 */
[----:B------:R-:W1:Y:S01]  /*8590*/  SHFL.IDX PT, R3, R5, RZ, 0x181f ;  /* 0x00181fff05037589 */ /* 0x000e6200000e0000 */
[C---:B------:R-:W-:Y:S02]  /*85a0*/  ISETP.GE.AND P4, PT, R34.reuse, 0x21, PT ;  /* 0x000000212200780c */ /* 0x040fe40003f86270 */
[----:B------:R-:W-:Y:S01]  /*85b0*/  ISETP.GE.AND P3, PT, R34, 0x31, PT ;  /* 0x000000312200780c */ /* 0x000fe20003f66270 */
[----:B------:R-:W-:Y:S04]  /*85c0*/  SHFL.IDX PT, R6, R5, 0x1, 0x181f ;  /* 0x00381f0005067f89 */ /* 0x000fe800000e0000 */
[----:B------:R-:W-:Y:S02]  /*85d0*/  SHFL.IDX PT, R9, R5, 0x2, 0x181f ;  /* 0x00581f0005097f89 */ /* 0x000fe400000e0000 */
[----:B------:R-:W-:-:S02]  /*85e0*/  @P2 LEA R7, R4, UR37, 0x1 ;  /* 0x0000002504072c11 */ /* 0x000fc4000f8e08ff */
[----:B------:R-:W-:Y:S02]  /*85f0*/  @P5 LEA R12, R4, UR37, 0x1 ;  /* 0x00000025040c5c11 */ /* 0x000fe4000f8e08ff */
[----:B0-----:R-:W-:Y:S02]  /*8600*/  @P2 LEA R2, P0, R20, R14, 0x1 ;  /* 0x0000000e14022211 */ /* 0x001fe400078008ff */
[----:B------:R-:W0:Y:S03]  /*8610*/  SHFL.IDX PT, R14, R0, 0x1, 0x181f ;  /* 0x00381f00000e7f89 */ /* 0x000e2600000e0000 */
[----:B-1----:R-:W-:-:S05]  /*8620*/  @P2 IMAD.X R3, RZ, RZ, R3, P0 ;  /* 0x000000ffff032224 */ /* 0x002fca00000e0603 */
[----:B------:R1:W-:Y:S01]  /*8630*/  @P2 LDGSTS.E.BYPASS.LTC128B.128 [R7+0x1c400], desc[UR48][R2.64], !P1 ;  /* 0x1c40000002072fae */ /* 0x0003e2000c901d70 */
[----:B------:R-:W-:-:S03]  /*8640*/  ISETP.GE.AND P2, PT, R34, 0x41, PT ;  /* 0x000000412200780c */ /* 0x000fc60003f46270 */
[----:B-1----:R-:W-:Y:S01]  /*8650*/  SHFL.IDX PT, R7, R5, 0x3, 0x181f ;  /* 0x00781f0005077f89 */ /* 0x002fe200000e0000 */
[----:B0-----:R-:W-:-:S03]  /*8660*/  @P5 LEA R11, P0, R20, R14, 0x1 ;  /* 0x0000000e140b5211 */ /* 0x001fc600078008ff */
[----:B------:R-:W0:Y:S02]  /*8670*/  SHFL.IDX PT, R14, R0, 0x2, 0x181f ;  /* 0x00581f00000e7f89 */ /* 0x000e2400000e0000 */
[----:B------:R-:W-:Y:S02]  /*8680*/  @P5 IMAD.X R6, RZ, RZ, R6, P0 ;  /* 0x000000ffff065224 */ /* 0x000fe400000e0606 */
[----:B------:R-:W-:Y:S02]  /*8690*/  @P5 IMAD.MOV.U32 R2, RZ, RZ, R11 ;  /* 0x000000ffff025224 */ /* 0x000fe400078e000b */
[----:B------:R-:W-:-:S05]  /*86a0*/  @P5 IMAD.MOV.U32 R3, RZ, RZ, R6 ;  /* 0x000000ffff035224 */ /* 0x000fca00078e0006 */
[----:B------:R1:W-:Y:S01]  /*86b0*/  @P5 LDGSTS.E.BYPASS.LTC128B.128 [R12+0x1cc00], desc[UR48][R2.64], !P1 ;  /* 0x1cc00000020c5fae */ /* 0x0003e2000c901d70 */
[----:B0-----:R-:W-:-:S03]  /*86c0*/  @P4 LEA R10, P0, R20, R14, 0x1 ;  /* 0x0000000e140a4211 */ /* 0x001fc600078008ff */
[----:B-1----:R-:W-:Y:S01]  /*86d0*/  SHFL.IDX PT, R2, R5, 0x4, 0x181f ;  /* 0x00981f0005027f89 */ /* 0x002fe200000e0000 */
[----:B------:R-:W-:-:S03]  /*86e0*/  @P4 LEA R12, R4, UR37, 0x1 ;  /* 0x00000025040c4c11 */ /* 0x000fc6000f8e08ff */
[----:B------:R-:W0:Y:S01]  /*86f0*/  SHFL.IDX PT, R14, R0, 0x3, 0x181f ;  /* 0x00781f00000e7f89 */ /* 0x000e2200000e0000 */
[----:B------:R-:W-:-:S03]  /*8700*/  @P4 IMAD.X R9, RZ, RZ, R9, P0 ;  /* 0x000000ffff094224 */ /* 0x000fc600000e0609 */
[----:B------:R-:W-:Y:S01]  /*8710*/  SHFL.IDX PT, R5, R5, 0x5, 0x181f ;  /* 0x00b81f0005057f89 */ /* 0x000fe200000e0000 */
[----:B------:R-:W-:Y:S01]  /*8720*/  @P4 IMAD.MOV.U32 R3, RZ, RZ, R9 ;  /* 0x000000ffff034224 */ /* 0x000fe200078e0009 */
[----:B------:R-:W-:Y:S02]  /*8730*/  @P3 LEA R9, R4, UR37, 0x1 ;  /* 0x0000002504093c11 */ /* 0x000fe4000f8e08ff */
[C---:B0-----:R-:W-:Y:S02]  /*8740*/  @P3 LEA R8, P0, R20.reuse, R14, 0x1 ;  /* 0x0000000e14083211 */ /* 0x041fe400078008ff */
[----:B------:R-:W0:Y:S03]  /*8750*/  SHFL.IDX PT, R14, R0, 0x4, 0x181f ;  /* 0x00981f00000e7f89 */ /* 0x000e2600000e0000 */
[----:B------:R-:W-:Y:S01]  /*8760*/  @P3 IMAD.X R7, RZ, RZ, R7, P0 ;  /* 0x000000ffff073224 */ /* 0x000fe200000e0607 */
[----:B0-----:R-:W-:-:S02]  /*8770*/  @P2 LEA R6, P0, R20, R14, 0x1 ;  /* 0x0000000e14062211 */ /* 0x001fc400078008ff */
[----:B------:R0:W1:Y:S03]  /*8780*/  SHFL.IDX PT, R14, R0, 0x5, 0x181f ;  /* 0x00b81f00000e7f89 */ /* 0x00006600000e0000 */
[----:B------:R-:W-:Y:S02]  /*8790*/  @P2 IMAD.X R11, RZ, RZ, R2, P0 ;  /* 0x000000ffff0b2224 */ /* 0x000fe400000e0602 */
[----:B------:R-:W-:-:S05]  /*87a0*/  @P4 IMAD.MOV.U32 R2, RZ, RZ, R10 ;  /* 0x000000ffff024224 */ /* 0x000fca00078e000a */
[----:B------:R2:W-:Y:S02]  /*87b0*/  @P4 LDGSTS.E.BYPASS.LTC128B.128 [R12+0x1d400], desc[UR48][R2.64], !P1 ;  /* 0x1d400000020c4fae */ /* 0x0005e4000c901d70 */
[----:B--2---:R-:W-:Y:S02]  /*87c0*/  @P3 IMAD.MOV.U32 R2, RZ, RZ, R8 ;  /* 0x000000ffff023224 */ /* 0x004fe400078e0008 */
[----:B------:R-:W-:Y:S01]  /*87d0*/  @P3 IMAD.MOV.U32 R3, RZ, RZ, R7 ;  /* 0x000000ffff033224 */ /* 0x000fe200078e0007 */
[----:B------:R-:W-:-:S04]  /*87e0*/  @P2 LEA R7, R4, UR37, 0x1 ;  /* 0x0000002504072c11 */ /* 0x000fc8000f8e08ff */
[----:B------:R2:W-:Y:S02]  /*87f0*/  @P3 LDGSTS.E.BYPASS.LTC128B.128 [R9+0x1dc00], desc[UR48][R2.64], !P1 ;  /* 0x1dc0000002093fae */ /* 0x0005e4000c901d70 */
[----:B--2---:R-:W-:Y:S01]  /*8800*/  @P2 IMAD.MOV.U32 R2, RZ, RZ, R6 ;  /* 0x000000ffff022224 */ /* 0x004fe200078e0006 */
[----:B------:R-:W-:-:S05]  /*8810*/  @P2 MOV R3, R11 ;  /* 0x0000000b00032202 */ /* 0x000fca0000000f00 */
[----:B-1----:R0:W-:Y:S02]  /*8820*/  @P2 LDGSTS.E.BYPASS.LTC128B.128 [R7+0x1e400], desc[UR48][R2.64], !P1 ;  /* 0x1e40000002072fae */ /* 0x0021e4000c901d70 */
.L_x_107:
[----:B------:R-:W-:-:S13]  /*8830*/  ISETP.GE.AND P2, PT, R34, 0x51, PT ;  /* 0x000000512200780c */ /* 0x000fda0003f46270 */
[----:B0-----:R-:W-:-:S05]  /*8840*/  @P2 LEA R2, P0, R20, R14, 0x1 ;  /* 0x0000000e14022211 */ /* 0x001fca00078008ff */
[----:B------:R-:W-:Y:S01]  /*8850*/  @P2 IMAD.X R3, RZ, RZ, R5, P0 ;  /* 0x000000ffff032224 */ /* 0x000fe200000e0605 */
[----:B------:R-:W-:Y:S02]  /*8860*/  @P2 LEA R5, R4, UR37, 0x1 ;  /* 0x0000002504052c11 */ /* 0x000fe4000f8e08ff */
[----:B------:R-:W-:-:S03]  /*8870*/  PLOP3.LUT P0, PT, PT, PT, PT, 0x80, 0x0 ;  /* 0x000000000000781c */ /* 0x000fc60003f0f070 */
[----:B------:R-:W-:Y:S01]  /*8880*/  @!PT LDS RZ, [RZ] ;  /* 0x00000000fffff984 */ /* 0x000fe20000000800 */
[----:B------:R-:W-:Y:S01]  /*8890*/  @!PT LDS RZ, [RZ] ;  /* 0x00000000fffff984 */ /* 0x000fe20000000800 */
[----:B------:R-:W-:Y:S01]  /*88a0*/  @!PT LDS RZ, [RZ] ;  /* 0x00000000fffff984 */ /* 0x000fe20000000800 */
[----:B------:R0:W-:Y:S01]  /*88b0*/  @P2 LDGSTS.E.BYPASS.LTC128B.128 [R5+0x1ec00], desc[UR48][R2.64], !P1 ;  /* 0x1ec0000002052fae */ /* 0x0001e2000c901d70 */
[----:B------:R-:W-:-:S09]  /*88c0*/  NOP ;  /* 0x0000000000007918 */ /* 0x000fd20000000000 */
.L_x_49:
[----:B------:R-:W-:Y:S02]  /*88d0*/  PLOP3.LUT P1, PT, P1, P0, PT, 0xa2, 0x0 ;  /* 0x000000000000781c */ /* 0x000fe40000f21472 */
[----:B------:R-:W-:-:S08]  /*88e0*/  @P0 R2UR P1, UR4, R22 ;  /* 0x00000000160402ca */ /* 0x000fd00000020000 */
[----:B------:R-:W-:-:S05]  /*88f0*/  @P0 PLOP3.LUT P0, PT, P1, PT, PT, 0x80, 0x0 ;  /* 0x000000000000081c */ /* 0x000fca0000f0f070 */
[----:B------:R-:W-:Y:S01]  /*8900*/  @!P1 SYNCS.ARRIVE.TRANS64.RED.A0T1 RZ, [UR4+0x22830], RZ ;  /* 0x022830ffffff99a7 */ /* 0x000fe20008200404 */
[----:B------:R-:W-:Y:S07]  /*8910*/  @!P1 ARRIVES.LDGSTSBAR.64.TRANSCNT [UR4+0x22830] ;  /* 0x02283000ff0099b0 */ /* 0x000fee0008000a84 */
[----:B------:R-:W-:Y:S05]  /*8920*/  @P0 BRA.U.ANY `(.L_x_49) ;  /* 0xfffffffd00e80947 */ /* 0x000fea000393ffff */
[----:B------:R-:W-:Y:S01]  /*8930*/  NOP ;  /* 0x0000000000007918 */ /* 0x000fe20000000000 */
[----:B------:R-:W-:-:S05]  /*8940*/  IMAD.U32 R0, RZ, RZ, UR41 ;  /* 0x00000029ff007e24 */ /* 0x000fca000f8e00ff */
[----:B------:R-:W-:-:S13]  /*8950*/  ISETP.NE.AND P2, PT, R0, 0x3, PT ;  /* 0x000000030000780c */ /* 0x000fda0003f45270 */
[----:B------:R-:W-:Y:S05]  /*8960*/  @!P2 BRA `(.L_x_50) ;  /* 0x000000000004a947 */ /* 0x000fea0003800000 */
[----:B------:R-:W-:Y:S01]  /*8970*/  BPT.TRAP 0x1 ;  /* 0x000000040000795c */ /* 0x000fe20000300000 */
.L_x_50:
[----:B------:R1:W-:Y:S02]  /*8980*/  SYNCS.ARRIVE.TRANS64.A1T0 RZ, [R22+URZ+0x22830], RZ ;  /* 0x022830ff16ff79a7 */ /* 0x0003e4000810003f */
[----:B------:R-:W-:Y:S05]  /*8990*/  WARPSYNC.ALL ;  /* 0x0000000000007948 */ /* 0x000fea0003800000 */
[----:B------:R-:W-:-:S04]  /*89a0*/  UIADD3 UR4, UR37, 0x18400, URZ ;  /* 0x0001840025047890 */ /* 0x000fc8000fffe03f */
[----:B------:R-:W-:Y:S01]  /*89b0*/  ULOP3.LUT UP0, URZ, UR4, 0x3ff, URZ, 0xc0, !UPT ;  /* 0x000003ff043f7892 */ /* 0x000fe2000f80c03f */
[----:B------:R-:W-:Y:S05]  /*89c0*/  BAR.SYNC.DEFER_BLOCKING 0x8, 0x180 ;  /* 0x0206000000007b1d */ /* 0x000fea0000010000 */
[----:B------:R-:W-:-:S13]  /*89d0*/  PLOP3.LUT P0, PT, PT, PT, UP0, 0x80, 0x0 ;  /* 0x000000000000781c */ /* 0x000fda0003f0f008 */
[----:B------:R-:W-:Y:S05]  /*89e0*/  @!P0 BRA `(.L_x_51) ;  /* 0x0000000000408947 */ /* 0x000fea0003800000 */
[----:B0-----:R-:W-:Y:S01]  /*89f0*/  MOV R2, 0x0 ;  /* 0x0000000000027802 */ /* 0x001fe20000000f00 */
[----:B------:R-:W-:Y:S01]  /*8a00*/  ULDC.64 UR6, c[0x4][0x98] ;  /* 0x0100260000067ab9 */ /* 0x000fe20000000a00 */
[----:B------:R-:W-:Y:S01]  /*8a10*/  ULDC.64 UR8, c[0x4][0xa0] ;  /* 0x0100280000087ab9 */ /* 0x000fe20000000a00 */
[----:B------:R-:W-:Y:S01]  /*8a20*/  ULDC.64 UR4, c[0x4][0x20] ;  /* 0x0100080000047ab9 */ /* 0x000fe20000000a00 */
[----:B------:R-:W-:Y:S02]  /*8a30*/  IMAD.U32 R4, RZ, RZ, UR6 ;  /* 0x00000006ff047e24 */ /* 0x000fe4000f8e00ff */
[----:B------:R-:W0:Y:S01]  /*8a40*/  LDC.64 R2, c[0x4][R2] ;  /* 0x0100000002027b82 */ /* 0x000e220000000a00 */
[----:B------:R-:W-:Y:S02]  /*8a50*/  IMAD.U32 R5, RZ, RZ, UR7 ;  /* 0x00000007ff057e24 */ /* 0x000fe4000f8e00ff */
        /* <DEDUP_REMOVED lines=8> */
[----:B01----:R-:W-:Y:S05]  /*8ae0*/  CALL.ABS.NOINC R2 ;  /* 0x0000000002007343 */ /* 0x003fea0003c00000 */
.L_x_51:
[----:B0-----:R-:W0:Y:S01]  /*8af0*/  LDC R5, c[0x0][0x448] ;  /* 0x00011200ff057b82 */ /* 0x001e220000000800 */
[----:B------:R-:W-:Y:S01]  /*8b00*/  IMAD.MOV R0, RZ, RZ, -R23 ;  /* 0x000000ffff007224 */ /* 0x000fe200078e0a17 */
[----:B------:R-:W-:Y:S01]  /*8b10*/  ULDC UR4, c[0x0][0xc38] ;  /* 0x00030e0000047ab9 */ /* 0x000fe20000000800 */
[----:B------:R-:W2:Y:S01]  /*8b20*/  S2R R21, SR_TID.X ;  /* 0x0000000000157919 */ /* 0x000ea20000002100 */
[----:B------:R-:W-:Y:S01]  /*8b30*/  LOP3.LUT P5, RZ, R16, 0x2000, RZ, 0xc0, !PT ;  /* 0x0000200010ff7812 */ /* 0x000fe200078ac0ff */
[----:B------:R-:W-:Y:S01]  /*8b40*/  IMAD R0, R0, UR4, R37 ;  /* 0x0000000400007c24 */ /* 0x000fe2000f8e0225 */
[----:B------:R-:W-:Y:S01]  /*8b50*/  ULDC.64 UR4, c[0x0][0x2d8] ;  /* 0x0000b60000047ab9 */ /* 0x000fe20000000a00 */
[----:B------:R-:W-:Y:S02]  /*8b60*/  LEA R20, R31, UR37, 0x1 ;  /* 0x000000251f147c11 */ /* 0x000fe4000f8e08ff */
[----:B------:R-:W-:-:S05]  /*8b70*/  IMAD.SHL.U32 R0, R0, 0x80, RZ ;  /* 0x0000008000007824 */ /* 0x000fca00078e00ff */
[----:B------:R-:W-:-:S05]  /*8b80*/  LOP3.LUT R6, R28, R0, RZ, 0xfc, !PT ;  /* 0x000000001c067212 */ /* 0x000fca00078efcff */
[----:B------:R-:W-:Y:S01]  /*8b90*/  IMAD.MOV.U32 R4, RZ, RZ, R6 ;  /* 0x000000ffff047224 */ /* 0x000fe200078e0006 */
[----:B0-----:R-:W-:Y:S01]  /*8ba0*/  ISETP.NE.AND P0, PT, R5, 0x1, PT ;  /* 0x000000010500780c */ /* 0x001fe20003f05270 */
[----:B--2---:R-:W-:-:S12]  /*8bb0*/  IMAD.SHL.U32 R21, R21, 0x8, RZ ;  /* 0x0000000815157824 */ /* 0x004fd800078e00ff */
[----:B------:R-:W0:Y:S01]  /*8bc0*/  @P0 LDC R3, c[0x0][0x44c] ;  /* 0x00011300ff030b82 */ /* 0x000e220000000800 */
[----:B------:R-:W-:-:S07]  /*8bd0*/  LOP3.LUT R21, R21, 0x38, RZ, 0xc0, !PT ;  /* 0x0000003815157812 */ /* 0x000fce00078ec0ff */
[----:B------:R-:W2:Y:S01]  /*8be0*/  @P0 LDC R7, c[0x0][0x450] ;  /* 0x00011400ff070b82 */ /* 0x000ea20000000800 */
[----:B0-----:R-:W-:-:S05]  /*8bf0*/  @P0 IMAD.HI.U32 R2, R6, R3, RZ ;  /* 0x0000000306020227 */ /* 0x001fca00078e00ff */
[----:B--2---:R-:W-:Y:S01]  /*8c00*/  @P0 SHF.R.U32.HI R4, RZ, R7, R2 ;  /* 0x00000007ff040219 */ /* 0x004fe20000011602 */
[----:B------:R-:W-:Y:S01]  /*8c10*/  IMAD R2, R29, UR4, RZ ;  /* 0x000000041d027c24 */ /* 0x000fe2000f8e02ff */
[----:B------:R-:W-:-:S03]  /*8c20*/  SHF.R.S32.HI R7, RZ, 0x1f, R18 ;  /* 0x0000001fff077819 */ /* 0x000fc60000011412 */
[C---:B------:R-:W-:Y:S02]  /*8c30*/  IMAD R9, R19.reuse, UR5, R2 ;  /* 0x0000000513097c24 */ /* 0x040fe4000f8e0202 */
[----:B------:R-:W-:Y:S01]  /*8c40*/  IMAD.WIDE.U32 R2, R19, UR4, RZ ;  /* 0x0000000413027c25 */ /* 0x000fe2000f8e00ff */
[----:B------:R-:W-:-:S03]  /*8c50*/  ULDC.64 UR4, c[0x0][0x2e0] ;  /* 0x0000b80000047ab9 */ /* 0x000fc60000000a00 */
[----:B------:R-:W-:Y:S02]  /*8c60*/  IMAD.MOV R8, RZ, RZ, -R4 ;  /* 0x000000ffff087224 */ /* 0x000fe400078e0a04 */
[----:B------:R-:W-:Y:S02]  /*8c70*/  IMAD.IADD R3, R3, 0x1, R9 ;  /* 0x0000000103037824 */ /* 0x000fe400078e0209 */
[----:B------:R-:W-:Y:S02]  /*8c80*/  IMAD R7, R7, UR4, RZ ;  /* 0x0000000407077c24 */ /* 0x000fe4000f8e02ff */
[----:B------:R-:W-:Y:S01]  /*8c90*/  IMAD R5, R5, R8, R6 ;  /* 0x0000000805057224 */ /* 0x000fe200078e0206 */
[----:B------:R-:W-:Y:S01]  /*8ca0*/  SHF.R.S32.HI R6, RZ, 0x1f, R4 ;  /* 0x0000001fff067819 */ /* 0x000fe20000011404 */
[C---:B------:R-:W-:Y:S02]  /*8cb0*/  IMAD R7, R18.reuse, UR5, R7 ;  /* 0x0000000512077c24 */ /* 0x040fe4000f8e0207 */
[----:B------:R-:W-:Y:S01]  /*8cc0*/  IMAD.WIDE.U32 R2, R18, UR4, R2 ;  /* 0x0000000412027c25 */ /* 0x000fe2000f8e0002 */
[----:B------:R-:W-:-:S03]  /*8cd0*/  ULDC.64 UR4, c[0x0][0x2d0] ;  /* 0x0000b40000047ab9 */ /* 0x000fc60000000a00 */
[----:B------:R-:W-:Y:S02]  /*8ce0*/  IMAD.IADD R3, R3, 0x1, R7 ;  /* 0x0000000103037824 */ /* 0x000fe400078e0207 */
[----:B------:R-:W-:Y:S02]  /*8cf0*/  IMAD R7, R6, UR4, RZ ;  /* 0x0000000406077c24 */ /* 0x000fe4000f8e02ff */
[----:B------:R-:W-:-:S04]  /*8d00*/  IMAD.WIDE.U32 R2, R4, UR4, R2 ;  /* 0x0000000404027c25 */ /* 0x000fc8000f8e0002 */
[----:B------:R-:W-:Y:S01]  /*8d10*/  IMAD R7, R4, UR5, R7 ;  /* 0x0000000504077c24 */ /* 0x000fe2000f8e0207 */
[----:B------:R-:W-:Y:S01]  /*8d20*/  SHF.R.S32.HI R4, RZ, 0x1f, R5 ;  /* 0x0000001fff047819 */ /* 0x000fe20000011405 */
[----:B------:R-:W-:Y:S02]  /*8d30*/  ULDC.64 UR4, c[0x0][0x2c8] ;  /* 0x0000b20000047ab9 */ /* 0x000fe40000000a00 */
[----:B------:R-:W-:Y:S02]  /*8d40*/  IMAD.IADD R3, R3, 0x1, R7 ;  /* 0x0000000103037824 */ /* 0x000fe400078e0207 */
[----:B------:R-:W-:Y:S02]  /*8d50*/  IMAD R4, R4, UR4, RZ ;  /* 0x0000000404047c24 */ /* 0x000fe4000f8e02ff */
[----:B------:R-:W-:-:S04]  /*8d60*/  IMAD.WIDE.U32 R2, R5, UR4, R2 ;  /* 0x0000000405027c25 */ /* 0x000fc8000f8e0002 */
[----:B------:R-:W-:Y:S01]  /*8d70*/  IMAD R7, R5, UR5, R4 ;  /* 0x0000000505077c24 */ /* 0x000fe2000f8e0204 */
[----:B------:R-:W-:Y:S02]  /*8d80*/  ULDC.64 UR4, c[0x0][0x280] ;  /* 0x0000a00000047ab9 */ /* 0x000fe40000000a00 */
[----:B------:R-:W-:Y:S01]  /*8d90*/  LEA R4, P0, R2, UR4, 0x1 ;  /* 0x0000000402047c11 */ /* 0x000fe2000f8008ff */
[----:B------:R-:W-:Y:S01]  /*8da0*/  UMOV UR4, 0xffffffff ;  /* 0xffffffff00047882 */ /* 0x000fe20000000000 */
[----:B------:R-:W-:-:S04]  /*8db0*/  IADD3 R5, R3, R7, RZ ;  /* 0x0000000703057210 */ /* 0x000fc80007ffe0ff */
[----:B------:R-:W-:Y:S01]  /*8dc0*/  LEA.HI.X R5, R2, UR5, R5, 0x1, P0 ;  /* 0x0000000502057c11 */ /* 0x000fe200080f0c05 */
[----:B------:R-:W-:Y:S06]  /*8dd0*/  BRA.DIV UR4, `(.L_x_52) ;  /* 0x0000002a04b87947 */ /* 0x000fec000b800000 */
[----:B------:R-:W0:Y:S01]  /*8de0*/  SHFL.IDX PT, R14, R4, RZ, 0x181f ;  /* 0x00181fff040e7589 */ /* 0x000e2200000e0000 */
[----:B------:R-:W-:-:S03]  /*8df0*/  IMAD.IADD R0, R36, 0x1, R0 ;  /* 0x0000000124007824 */ /* 0x000fc600078e0200 */
[----:B------:R-:W2:Y:S01]  /*8e00*/  SHFL.IDX PT, R2, R5, RZ, 0x181f ;  /* 0x00181fff05027589 */ /* 0x000ea200000e0000 */
[C---:B------:R-:W-:Y:S01]  /*8e10*/  VIADD R7, R0.reuse, 0x10 ;  /* 0x0000001000077836 */ /* 0x040fe20000000000 */
[----:B------:R-:W-:Y:S02]  /*8e20*/  ISETP.GE.AND P0, PT, R0, UR39, PT ;  /* 0x0000002700007c0c */ /* 0x000fe4000bf06270 */
[----:B------:R-:W-:Y:S11]  /*8e30*/  SHFL.IDX PT, R6, R5, 0x1, 0x181f ;  /* 0x00381f0005067f89 */ /* 0x000ff600000e0000 */
[----:B0-----:R-:W-:-:S05]  /*8e40*/  @!P0 LEA R14, P1, R21, R14, 0x1 ;  /* 0x0000000e150e8211 */ /* 0x001fca00078208ff */
[----:B--2---:R-:W-:Y:S02]  /*8e50*/  @!P0 IMAD.X R3, RZ, RZ, R2, P1 ;  /* 0x000000ffff038224 */ /* 0x004fe400008e0602 */
[----:B------:R-:W-:Y:S02]  /*8e60*/  @!P0 IMAD.MOV.U32 R2, RZ, RZ, R14 ;  /* 0x000000ffff028224 */ /* 0x000fe400078e000e */
[----:B------:R-:W0:Y:S04]  /*8e70*/  SHFL.IDX PT, R14, R4, 0x1, 0x181f ;  /* 0x00381f00040e7f89 */ /* 0x000e2800000e0000 */
[----:B------:R0:W-:Y:S01]  /*8e80*/  @!P0 LDGSTS.E.BYPASS.LTC128B.128 [R20+0x18400], desc[UR48][R2.64], !P5 ;  /* 0x1840000002148fae */ /* 0x0001e2000e901d70 */
[----:B------:R-:W-:Y:S01]  /*8e90*/  ISETP.GE.AND P0, PT, R7, UR39, PT ;  /* 0x0000002707007c0c */ /* 0x000fe2000bf06270 */
[----:B------:R-:W-:-:S12]  /*8ea0*/  VIADD R7, R0, 0x20 ;  /* 0x0000002000077836 */ /* 0x000fd80000000000 */
[----:B0-----:R-:W-:Y:S02]  /*8eb0*/  @!P0 LEA R2, P1, R21, R14, 0x1 ;  /* 0x0000000e15028211 */ /* 0x001fe400078208ff */
[----:B------:R-:W0:Y:S03]  /*8ec0*/  SHFL.IDX PT, R14, R4, 0x2, 0x181f ;  /* 0x00581f00040e7f89 */ /* 0x000e2600000e0000 */
[----:B------:R-:W-:Y:S02]  /*8ed0*/  @!P0 IMAD.X R3, RZ, RZ, R6, P1 ;  /* 0x000000ffff038224 */ /* 0x000fe400008e0606 */
[----:B------:R-:W2:Y:S04]  /*8ee0*/  SHFL.IDX PT, R6, R5, 0x2, 0x181f ;  /* 0x00581f0005067f89 */ /* 0x000ea800000e0000 */
[----:B------:R0:W-:Y:S01]  /*8ef0*/  @!P0 LDGSTS.E.BYPASS.LTC128B.128 [R20+0x18c00], desc[UR48][R2.64], !P5 ;  /* 0x18c0000002148fae */ /* 0x0001e2000e901d70 */
[----:B------:R-:W-:Y:S01]  /*8f00*/  ISETP.GE.AND P0, PT, R7, UR39, PT ;  /* 0x0000002707007c0c */ /* 0x000fe2000bf06270 */
[----:B------:R-:W-:-:S12]  /*8f10*/  VIADD R7, R0, 0x30 ;  /* 0x0000003000077836 */ /* 0x000fd80000000000 */
[----:B0-----:R-:W-:Y:S02]  /*8f20*/  @!P0 LEA R2, P1, R21, R14, 0x1 ;  /* 0x0000000e15028211 */ /* 0x001fe400078208ff */
[----:B------:R-:W0:Y:S03]  /*8f30*/  SHFL.IDX PT, R14, R4, 0x3, 0x181f ;  /* 0x00781f00040e7f89 */ /* 0x000e2600000e0000 */
[----:B--2---:R-:W-:Y:S02]  /*8f40*/  @!P0 IMAD.X R3, RZ, RZ, R6, P1 ;  /* 0x000000ffff038224 */ /* 0x004fe400008e0606 */
        /* <DEDUP_REMOVED lines=23> */
[----:B------:R-:W-:-:S13]  /*90c0*/  ISETP.GE.AND P0, PT, R7, UR39, PT ;  /* 0x0000002707007c0c */ /* 0x000fda000bf06270 */
[----:B0-----:R-:W-:Y:S02]  /*90d0*/  @!P0 LEA R2, P1, R21, R14, 0x1 ;  /* 0x0000000e15028211 */ /* 0x001fe400078208ff */
[----:B------:R0:W3:Y:S03]  /*90e0*/  SHFL.IDX PT, R14, R4, 0x7, 0x181f ;  /* 0x00f81f00040e7f89 */ /* 0x0000e600000e0000 */
[----:B--2---:R-:W-:Y:S02]  /*90f0*/  @!P0 IMAD.X R3, RZ, RZ, R6, P1 ;  /* 0x000000ffff038224 */ /* 0x004fe400008e0606 */
[----:B------:R0:W2:Y:S04]  /*9100*/  SHFL.IDX PT, R6, R5, 0x7, 0x181f ;  /* 0x00f81f0005067f89 */ /* 0x0000a800000e0000 */
[----:B------:R0:W-:Y:S02]  /*9110*/  @!P0 LDGSTS.E.BYPASS.LTC128B.128 [R20+0x1b400], desc[UR48][R2.64], !P5 ;  /* 0x1b40000002148fae */ /* 0x0001e4000e901d70 */
.L_x_124:
[----:B0-----:R-:W4:Y:S01]  /*9120*/  LDL R5, [R1+0x4] ;  /* 0x0000040001057983 */ /* 0x001f220000100800 */
[----:B------:R-:W-:-:S05]  /*9130*/  VIADD R0, R0, 0x70 ;  /* 0x0000007000007836 */ /* 0x000fca0000000000 */
[----:B------:R-:W-:-:S13]  /*9140*/  ISETP.GE.AND P0, PT, R0, UR39, PT ;  /* 0x0000002700007c0c */ /* 0x000fda000bf06270 */
[----:B---3--:R-:W-:-:S05]  /*9150*/  @!P0 LEA R2, P1, R21, R14, 0x1 ;  /* 0x0000000e15028211 */ /* 0x008fca00078208ff */
[----:B--2---:R-:W-:-:S05]  /*9160*/  @!P0 IMAD.X R3, RZ, RZ, R6, P1 ;  /* 0x000000ffff038224 */ /* 0x004fca00008e0606 */
[----:B------:R-:W-:Y:S01]  /*9170*/  @!PT LDS RZ, [RZ] ;  /* 0x00000000fffff984 */ /* 0x000fe20000000800 */
[----:B------:R-:W-:Y:S01]  /*9180*/  @!PT LDS RZ, [RZ] ;  /* 0x00000000fffff984 */ /* 0x000fe20000000800 */
[----:B------:R-:W-:Y:S01]  /*9190*/  @!PT LDS RZ, [RZ] ;  /* 0x00000000fffff984 */ /* 0x000fe20000000800 */
[----:B------:R0:W-:Y:S01]  /*91a0*/  @!P0 LDGSTS.E.BYPASS.LTC128B.128 [R20+0x1bc00], desc[UR48][R2.64], !P5 ;  /* 0x1bc0000002148fae */ /* 0x0001e2000e901d70 */
[----:B------:R-:W-:Y:S01]  /*91b0*/  NOP ;  /* 0x0000000000007918 */ /* 0x000fe20000000000 */
[----:B------:R-:W-:Y:S02]  /*91c0*/  SYNCS.ARRIVE.TRANS64.RED.A0T1 RZ, [UR37+0x22800], RZ ;  /* 0x022800ffffff79a7 */ /* 0x000fe40008200425 */
[----:B------:R-:W-:Y:S01]  /*91d0*/  ARRIVES.LDGSTSBAR.64.TRANSCNT [UR37+0x22800] ;  /* 0x02280000ff0079b0 */ /* 0x000fe20008000aa5 */
[----:B----4-:R-:W-:-:S04]  /*91e0*/  LOP3.LUT R0, R5, 0x1, RZ, 0xc, !PT ;  /* 0x0000000105007812 */ /* 0x010fc800078e0cff */
[----:B------:R-:W-:Y:S01]  /*91f0*/  SHF.L.U32 R0, R0, 0x1f, RZ ;  /* 0x0000001f00007819 */ /* 0x000fe200000006ff */
[----:B------:R-:W-:Y:S01]  /*9200*/  NOP ;  /* 0x0000000000007918 */ /* 0x000fe20000000000 */
[----:B------:R-:W-:Y:S01]  /*9210*/  SYNCS.ARRIVE.TRANS64.A1T0 RZ, [UR37+0x22800], RZ ;  /* 0x022800ffffff79a7 */ /* 0x000fe20008100025 */
[----:B------:R-:W-:Y:S01]  /*9220*/  BSSY B0, `(.L_x_53) ;  /* 0x0000003000007945 */ /* 0x000fe20003800000 */
[----:B------:R-:W2:Y:S03]  /*9230*/  SYNCS.PHASECHK.TRANS64.TRYWAIT P0, [UR37+0x22820], R0 ;  /* 0x02282000ff0075a7 */ /* 0x000ea60008000165 */
[----:B0-2---:R-:W-:Y:S05]  /*9240*/  @!P0 BRA `(.L_x_54) ;  /* 0x0000002c00cc8947 */ /* 0x005fea0003800000 */
.L_x_125:
[----:B------:R-:W-:Y:S05]  /*9250*/  BSYNC B0 ;  /* 0x0000000000007941 */ /* 0x000fea0003800000 */
.L_x_53:
[----:B------:R-:W-:-:S04]  /*9260*/  MOV R2, UR41 ;  /* 0x0000002900027c02 */ /* 0x000fc80008000f00 */
[----:B------:R-:W-:-:S13]  /*9270*/  ISETP.NE.AND P0, PT, R2, 0x3, PT ;  /* 0x000000030200780c */ /* 0x000fda0003f05270 */
[----:B------:R-:W-:Y:S05]  /*9280*/  @!P0 BRA `(.L_x_55) ;  /* 0x0000000000048947 */ /* 0x000fea0003800000 */
[----:B------:R-:W-:Y:S01]  /*9290*/  BPT.TRAP 0x1 ;  /* 0x000000040000795c */ /* 0x000fe20000300000 */
.L_x_55:
[----:B0-----:R-:W-:Y:S01]  /*92a0*/  SHF.L.U32 R3, R27, 0x1f, RZ ;  /* 0x0000001f1b037819 */ /* 0x001fe200000006ff */
[----:B------:R-:W-:Y:S03]  /*92b0*/  BSSY B0, `(.L_x_56) ;  /* 0x0000003000007945 */ /* 0x000fe60003800000 */
[----:B------:R-:W0:Y:S02]  /*92c0*/  SYNCS.PHASECHK.TRANS64.TRYWAIT P0, [R22+URZ+0x22860], R3 ;  /* 0x02286003160075a7 */ /* 0x000e24000800017f */
[----:B0-----:R-:W-:Y:S05]  /*92d0*/  @!P0 BRA `(.L_x_57) ;  /* 0x0000002c00c08947 */ /* 0x001fea0003800000 */
.L_x_126:
[----:B------:R-:W-:Y:S05]  /*92e0*/  BSYNC B0 ;  /* 0x0000000000007941 */ /* 0x000fea0003800000 */
.L_x_56:
[----:B------:R-:W2:Y:S01]  /*92f0*/  LDL.LU R0, [R1] ;  /* 0x0000000001007983 */ /* 0x000ea20000300800 */
[----:B------:R-:W-:Y:S01]  /*9300*/  ULDC.64 UR4, c[0x0][0x328] ;  /* 0x0000ca0000047ab9 */ /* 0x000fe20000000a00 */
[----:B------:R-:W-:Y:S02]  /*9310*/  IMAD R6, R17, 0x6000, R31 ;  /* 0x0000600011067824 */ /* 0x000fe400078e021f */
[----:B------:R-:W-:Y:S02]  /*9320*/  IMAD R26, R26, UR4, RZ ;  /* 0x000000041a1a7c24 */ /* 0x000fe4000f8e02ff */
[----:B0-----:R-:W-:-:S04]  /*9330*/  IMAD.WIDE.U32 R2, R25, UR4, RZ ;  /* 0x0000000419027c25 */ /* 0x001fc8000f8e00ff */
[----:B------:R-:W-:Y:S01]  /*9340*/  IMAD R5, R25, UR5, R26 ;  /* 0x0000000519057c24 */ /* 0x000fe2000f8e021a */
[----:B------:R-:W-:-:S03]  /*9350*/  ULDC.64 UR4, c[0x0][0x338] ;  /* 0x0000ce0000047ab9 */ /* 0x000fc60000000a00 */
[----:B------:R-:W-:Y:S02]  /*9360*/  IMAD.IADD R3, R3, 0x1, R5 ;  /* 0x0000000103037824 */ /* 0x000fe400078e0205 */
[----:B------:R-:W-:-:S04]  /*9370*/  IMAD.WIDE.U32 R2, R24, UR4, R2 ;  /* 0x0000000418027c25 */ /* 0x000fc8000f8e0002 */
[----:B--2---:R-:W-:-:S04]  /*9380*/  IMAD R5, R0, UR4, RZ ;  /* 0x0000000400057c24 */ /* 0x004fc8000f8e02ff */
[----:B------:R-:W-:Y:S01]  /*9390*/  IMAD R5, R24, UR5, R5 ;  /* 0x0000000518057c24 */ /* 0x000fe2000f8e0205 */
[----:B------:R-:W-:Y:S02]  /*93a0*/  ULDC.64 UR4, c[0x0][0x330] ;  /* 0x0000cc0000047ab9 */ /* 0x000fe40000000a00 */
[----:B------:R-:W-:Y:S02]  /*93b0*/  IMAD R0, R29, UR4, RZ ;  /* 0x000000041d007c24 */ /* 0x000fe4000f8e02ff */
[----:B------:R-:W-:Y:S02]  /*93c0*/  IMAD.IADD R3, R3, 0x1, R5 ;  /* 0x0000000103037824 */ /* 0x000fe400078e0205 */
[C---:B------:R-:W-:Y:S02]  /*93d0*/  IMAD R7, R19.reuse, UR5, R0 ;  /* 0x0000000513077c24 */ /* 0x040fe4000f8e0200 */
[----:B------:R-:W-:Y:S01]  /*93e0*/  IMAD.WIDE.U32 R2, R19, UR4, R2 ;  /* 0x0000000413027c25 */ /* 0x000fe2000f8e0002 */
[----:B------:R-:W-:-:S03]  /*93f0*/  ULDC.64 UR4, c[0x0][0x318] ;  /* 0x0000c60000047ab9 */ /* 0x000fc60000000a00 */
[----:B------:R-:W-:Y:S01]  /*9400*/  IMAD.IADD R7, R3, 0x1, R7 ;  /* 0x0000000103077824 */ /* 0x000fe200078e0207 */
[----:B------:R-:W-:Y:S01]  /*9410*/  LEA R8, P0, R2, UR4, 0x1 ;  /* 0x0000000402087c11 */ /* 0x000fe2000f8008ff */
[----:B------:R-:W-:-:S03]  /*9420*/  UMOV UR4, 0xffffffff ;  /* 0xffffffff00047882 */ /* 0x000fc60000000000 */
[----:B------:R-:W-:Y:S01]  /*9430*/  LEA.HI.X R7, R2, UR5, R7, 0x1, P0 ;  /* 0x0000000502077c11 */ /* 0x000fe200080f0c07 */
[----:B------:R-:W-:Y:S08]  /*9440*/  BRA.DIV UR4, `(.L_x_58) ;  /* 0x0000002e04787947 */ /* 0x000ff0000b800000 */
[----:B------:R-:W-:Y:S01]  /*9450*/  LOP3.LUT P6, RZ, R16, 0x800000, RZ, 0xc0, !PT ;  /* 0x0080000010ff7812 */ /* 0x000fe200078cc0ff */
[----:B------:R-:W0:Y:S01]  /*9460*/  S2R R4, SR_TID.X ;  /* 0x0000000000047919 */ /* 0x000e220000002100 */
[----:B------:R-:W-:Y:S02]  /*9470*/  LEA R6, R6, UR37, 0x1 ;  /* 0x0000002506067c11 */ /* 0x000fe4000f8e08ff */
[----:B------:R-:W-:Y:S01]  /*9480*/  P2R R20, PR, RZ, 0x40 ;  /* 0x00000040ff147803 */ /* 0x000fe20000000000 */
[----:B------:R-:W2:Y:S01]  /*9490*/  SHFL.IDX PT, R2, R8, RZ, 0x181f ;  /* 0x00181fff08027589 */ /* 0x000ea200000e0000 */
[C---:B------:R-:W-:Y:S02]  /*94a0*/  LOP3.LUT P6, RZ, R16.reuse, 0x10000000, RZ, 0xc0, !PT ;  /* 0x1000000010ff7812 */ /* 0x040fe400078cc0ff */
[----:B------:R-:W-:Y:S01]  /*94b0*/  LOP3.LUT P5, RZ, R16, 0x40000, RZ, 0xc0, !PT ;  /* 0x0004000010ff7812 */ /* 0x000fe200078ac0ff */
[----:B------:R-:W-:Y:S01]  /*94c0*/  STL [R1+0x18], R27 ;  /* 0x0000181b01007387 */ /* 0x000fe20000100800 */
[----:B------:R-:W-:-:S02]  /*94d0*/  P2R R21, PR, RZ, 0x40 ;  /* 0x00000040ff157803 */ /* 0x000fc40000000000 */
[C---:B------:R-:W-:Y:S01]  /*94e0*/  LOP3.LUT P6, RZ, R16.reuse, 0x80000, RZ, 0xc0, !PT ;  /* 0x0008000010ff7812 */ /* 0x040fe200078cc0ff */
[----:B------:R-:W-:Y:S01]  /*94f0*/  STL [R1+0x14], R22 ;  /* 0x0000141601007387 */ /* 0x000fe20000100800 */
[C---:B------:R-:W-:Y:S02]  /*9500*/  LOP3.LUT P4, RZ, R16.reuse, 0x400000, RZ, 0xc0, !PT ;  /* 0x0040000010ff7812 */ /* 0x040fe4000788c0ff */
[----:B------:R-:W-:Y:S01]  /*9510*/  P2R R18, PR, RZ, 0x40 ;  /* 0x00000040ff127803 */ /* 0x000fe20000000000 */
[----:B------:R-:W-:Y:S01]  /*9520*/  STL [R1+0x10], R19 ;  /* 0x0000101301007387 */ /* 0x000fe20000100800 */
[C---:B------:R-:W-:Y:S02]  /*9530*/  LOP3.LUT P6, RZ, R16.reuse, 0x1000000, RZ, 0xc0, !PT ;  /* 0x0100000010ff7812 */ /* 0x040fe400078cc0ff */
[----:B------:R-:W-:Y:S01]  /*9540*/  LOP3.LUT P3, RZ, R16, 0x20000, RZ, 0xc0, !PT ;  /* 0x0002000010ff7812 */ /* 0x000fe2000786c0ff */
[----:B------:R3:W-:Y:S01]  /*9550*/  STL [R1+0xc], R17 ;  /* 0x00000c1101007387 */ /* 0x0007e20000100800 */
[----:B------:R-:W-:-:S02]  /*9560*/  P2R R9, PR, RZ, 0x40 ;  /* 0x00000040ff097803 */ /* 0x000fc40000000000 */
[C---:B------:R-:W-:Y:S01]  /*9570*/  LOP3.LUT P6, RZ, R16.reuse, 0x20000000, RZ, 0xc0, !PT ;  /* 0x2000000010ff7812 */ /* 0x040fe200078cc0ff */
[----:B------:R-:W4:Y:S01]  /*9580*/  SHFL.IDX PT, R3, R7, RZ, 0x181f ;  /* 0x00181fff07037589 */ /* 0x000f2200000e0000 */
[C---:B------:R-:W-:Y:S02]  /*9590*/  LOP3.LUT P2, RZ, R16.reuse, 0x10000, RZ, 0xc0, !PT ;  /* 0x0001000010ff7812 */ /* 0x040fe4000784c0ff */
[----:B------:R-:W-:Y:S02]  /*95a0*/  P2R R23, PR, RZ, 0x40 ;  /* 0x00000040ff177803 */ /* 0x000fe40000000000 */
[----:B------:R-:W-:Y:S02]  /*95b0*/  LOP3.LUT P6, RZ, R35, 0x1, RZ, 0xc0, !PT ;  /* 0x0000000123ff7812 */ /* 0x000fe400078cc0ff */
[----:B------:R-:W-:Y:S01]  /*95c0*/  LOP3.LUT P1, RZ, R16, 0x8000, RZ, 0xc0, !PT ;  /* 0x0000800010ff7812 */ /* 0x000fe2000782c0ff */
[----:B0-----:R-:W-:Y:S01]  /*95d0*/  IMAD.SHL.U32 R4, R4, 0x8, RZ ;  /* 0x0000000804047824 */ /* 0x001fe200078e00ff */
[----:B------:R-:W-:-:S02]  /*95e0*/  P2R R24, PR, RZ, 0x40 ;  /* 0x00000040ff187803 */ /* 0x000fc40000000000 */
[----:B------:R-:W-:Y:S02]  /*95f0*/  LOP3.LUT P6, RZ, R16, 0x100000, RZ, 0xc0, !PT ;  /* 0x0010000010ff7812 */ /* 0x000fe400078cc0ff */
[----:B------:R-:W-:Y:S02]  /*9600*/  LOP3.LUT R4, R4, 0x38, RZ, 0xc0, !PT ;  /* 0x0000003804047812 */ /* 0x000fe400078ec0ff */
[----:B------:R-:W-:Y:S02]  /*9610*/  P2R R25, PR, RZ, 0x40 ;  /* 0x00000040ff197803 */ /* 0x000fe40000000000 */
[----:B------:R-:W-:-:S04]  /*9620*/  LOP3.LUT P6, RZ, R16, 0x2000000, RZ, 0xc0, !PT ;  /* 0x0200000010ff7812 */ /* 0x000fc800078cc0ff */
[----:B------:R-:W-:Y:S02]  /*9630*/  P2R R26, PR, RZ, 0x40 ;  /* 0x00000040ff1a7803 */ /* 0x000fe40000000000 */
[----:B------:R-:W-:-:S04]  /*9640*/  LOP3.LUT P6, RZ, R16, 0x40000000, RZ, 0xc0, !PT ;  /* 0x4000000010ff7812 */ /* 0x000fc800078cc0ff */
[----:B------:R-:W-:Y:S02]  /*9650*/  P2R R0, PR, RZ, 0x40 ;  /* 0x00000040ff007803 */ /* 0x000fe40000000000 */
[----:B------:R-:W-:-:S03]  /*9660*/  LOP3.LUT P6, RZ, R35, 0x2, RZ, 0xc0, !PT ;  /* 0x0000000223ff7812 */ /* 0x000fc600078cc0ff */
[----:B------:R0:W-:Y:S01]  /*9670*/  STL [R1], R0 ;  /* 0x0000000001007387 */ /* 0x0001e20000100800 */
[----:B---3--:R-:W-:Y:S02]  /*9680*/  P2R R17, PR, RZ, 0x40 ;  /* 0x00000040ff117803 */ /* 0x008fe40000000000 */
[----:B------:R-:W-:-:S04]  /*9690*/  LOP3.LUT P6, RZ, R16, 0x200000, RZ, 0xc0, !PT ;  /* 0x0020000010ff7812 */ /* 0x000fc800078cc0ff */
[----:B------:R-:W-:Y:S02]  /*96a0*/  P2R R19, PR, RZ, 0x40 ;  /* 0x00000040ff137803 */ /* 0x000fe40000000000 */
[----:B------:R-:W-:Y:S01]  /*96b0*/  LOP3.LUT P6, RZ, R16, 0x4000000, RZ, 0xc0, !PT ;  /* 0x0400000010ff7812 */ /* 0x000fe200078cc0ff */
[----:B0-----:R-:W-:-:S03]  /*96c0*/  IMAD.SHL.U32 R0, R4, 0x2, RZ ;  /* 0x0000000204007824 */ /* 0x001fc600078e00ff */
[----:B-1----:R-:W-:Y:S02]  /*96d0*/  P2R R22, PR, RZ, 0x40 ;  /* 0x00000040ff167803 */ /* 0x002fe40000000000 */
[----:B------:R-:W-:Y:S02]  /*96e0*/  LOP3.LUT P6, RZ, R16, 0x80000000, RZ, 0xc0, !PT ;  /* 0x8000000010ff7812 */ /* 0x000fe400078cc0ff */
[----:B--2---:R-:W-:Y:S02]  /*96f0*/  IADD3 R14, P0, R2, R0, RZ ;  /* 0x00000000020e7210 */ /* 0x004fe40007f1e0ff */
[----:B------:R-:W-:Y:S01]  /*9700*/  P2R R27, PR, RZ, 0x40 ;  /* 0x00000040ff1b7803 */ /* 0x000fe20000000000 */
[----:B------:R-:W0:Y:S01]  /*9710*/  SHFL.IDX PT, R2, R8, 0x1, 0x181f ;  /* 0x00381f0008027f89 */ /* 0x000e2200000e0000 */
[----:B------:R-:W-:Y:S01]  /*9720*/  LOP3.LUT P6, RZ, R35, 0x4, RZ, 0xc0, !PT ;  /* 0x0000000423ff7812 */ /* 0x000fe200078cc0ff */
[----:B----4-:R-:W-:Y:S02]  /*9730*/  IMAD.X R15, RZ, RZ, R3, P0 ;  /* 0x000000ffff0f7224 */ /* 0x010fe400000e0603 */
[----:B------:R-:W1:Y:S10]  /*9740*/  SHFL.IDX PT, R3, R7, 0x1, 0x181f ;  /* 0x00381f0007037f89 */ /* 0x000e7400000e0000 */
[----:B------:R-:W-:Y:S01]  /*9750*/  LDGSTS.E.BYPASS.LTC128B.128 [R6+0x400], desc[UR48][R14.64], !P6 ;  /* 0x004000000e067fae */ /* 0x000fe2000f101d70 */
[----:B------:R-:W-:-:S03]  /*9760*/  ISETP.NE.AND P6, PT, R27, RZ, PT ;  /* 0x000000ff1b00720c */ /* 0x000fc60003fc5270 */
[----:B------:R-:W5:Y:S01]  /*9770*/  LDL.LU R27, [R1+0x18] ;  /* 0x00001800011b7983 */ /* 0x000f620000300800 */
[----:B0-----:R-:W-:-:S03]  /*9780*/  IADD3 R12, P0, R2, R0, RZ ;  /* 0x00000000020c7210 */ /* 0x001fc60007f1e0ff */
[----:B------:R-:W0:Y:S02]  /*9790*/  SHFL.IDX PT, R2, R8, 0x2, 0x181f ;  /* 0x00581f0008027f89 */ /* 0x000e2400000e0000 */
[----:B-1----:R-:W-:-:S04]  /*97a0*/  IMAD.X R13, RZ, RZ, R3, P0 ;  /* 0x000000ffff0d7224 */ /* 0x002fc800000e0603 */
[----:B------:R-:W-:Y:S01]  /*97b0*/  LDGSTS.E.BYPASS.LTC128B.128 [R6+0x3400], desc[UR48][R14.64+0x80], !P6 ;  /* 0x034000800e067fae */ /* 0x000fe2000f101d70 */
[----:B------:R-:W-:-:S03]  /*97c0*/  ISETP.NE.AND P6, PT, R22, RZ, PT ;  /* 0x000000ff1600720c */ /* 0x000fc60003fc5270 */
[----:B------:R-:W5:Y:S04]  /*97d0*/  LDL.LU R22, [R1+0x14] ;  /* 0x0000140001167983 */ /* 0x000f680000300800 */
[----:B------:R-:W1:Y:S06]  /*97e0*/  SHFL.IDX PT, R3, R7, 0x2, 0x181f ;  /* 0x00581f0007037f89 */ /* 0x000e6c00000e0000 */
[----:B------:R-:W-:Y:S01]  /*97f0*/  LDGSTS.E.BYPASS.LTC128B.128 [R6+0x6400], desc[UR48][R14.64+0x100], !P6 ;  /* 0x064001000e067fae */ /* 0x000fe2000f101d70 */
[----:B------:R-:W-:-:S03]  /*9800*/  ISETP.NE.AND P6, PT, R19, RZ, PT ;  /* 0x000000ff1300720c */ /* 0x000fc60003fc5270 */
[----:B------:R-:W5:Y:S01]  /*9810*/  LDL.LU R19, [R1+0x10] ;  /* 0x0000100001137983 */ /* 0x000f620000300800 */
[----:B0-----:R-:W-:-:S03]  /*9820*/  IADD3 R10, P0, R2, R0, RZ ;  /* 0x00000000020a7210 */ /* 0x001fc60007f1e0ff */
[----:B------:R-:W0:Y:S06]  /*9830*/  SHFL.IDX PT, R2, R8, 0x3, 0x181f ;  /* 0x00781f0008027f89 */ /* 0x000e2c00000e0000 */
[----:B------:R2:W-:Y:S01]  /*9840*/  LDGSTS.E.BYPASS.LTC128B.128 [R6+0x9400], desc[UR48][R14.64+0x180], !P6 ;  /* 0x094001800e067fae */ /* 0x0005e2000f101d70 */
[----:B-1----:R-:W-:-:S03]  /*9850*/  IMAD.X R11, RZ, RZ, R3, P0 ;  /* 0x000000ffff0b7224 */ /* 0x002fc600000e0603 */
[----:B------:R-:W3:Y:S01]  /*9860*/  LDL.LU R15, [R1] ;  /* 0x00000000010f7983 */ /* 0x000ee20000300800 */
[----:B------:R-:W-:-:S03]  /*9870*/  ISETP.NE.AND P6, PT, R17, RZ, PT ;  /* 0x000000ff1100720c */ /* 0x000fc60003fc5270 */
[----:B------:R1:W5:Y:S01]  /*9880*/  LDL.LU R17, [R1+0xc] ;  /* 0x00000c0001117983 */ /* 0x0003620000300800 */
[----:B0-----:R-:W-:-:S03]  /*9890*/  IADD3 R4, P0, R2, R0, RZ ;  /* 0x0000000002047210 */ /* 0x001fc60007f1e0ff */
[----:B------:R-:W0:Y:S04]  /*98a0*/  SHFL.IDX PT, R3, R7, 0x3, 0x181f ;  /* 0x00781f0007037f89 */ /* 0x000e2800000e0000 */
[----:B------:R-:W4:Y:S04]  /*98b0*/  SHFL.IDX PT, R2, R8, 0x4, 0x181f ;  /* 0x00981f0008027f89 */ /* 0x000f2800000e0000 */
[----:B------:R1:W-:Y:S01]  /*98c0*/  LDGSTS.E.BYPASS.LTC128B.128 [R6+0xc00], desc[UR48][R12.64], !P6 ;  /* 0x00c000000c067fae */ /* 0x0003e2000f101d70 */
[----:B0-----:R-:W-:-:S03]  /*98d0*/  IMAD.X R5, RZ, RZ, R3, P0 ;  /* 0x000000ffff057224 */ /* 0x001fc600000e0603 */
[----:B------:R-:W0:Y:S01]  /*98e0*/  SHFL.IDX PT, R3, R7, 0x4, 0x181f ;  /* 0x00981f0007037f89 */ /* 0x000e2200000e0000 */
[----:B----4-:R-:W-:-:S03]  /*98f0*/  IADD3 R2, P0, R2, R0, RZ ;  /* 0x0000000002027210 */ /* 0x010fc60007f1e0ff */
[----:B--2---:R1:W2:Y:S02]  /*9900*/  SHFL.IDX PT, R14, R8, 0x5, 0x181f ;  /* 0x00b81f00080e7f89 */ /* 0x0042a400000e0000 */
[----:B0-----:R-:W-:Y:S01]  /*9910*/  IMAD.X R3, RZ, RZ, R3, P0 ;  /* 0x000000ffff037224 */ /* 0x001fe200000e0603 */
[----:B------:R-:W-:Y:S01]  /*9920*/  LOP3.LUT P0, RZ, R16, 0x8000000, RZ, 0xc0, !PT ;  /* 0x0800000010ff7812 */ /* 0x000fe2000780c0ff */
[----:B------:R-:W0:Y:S01]  /*9930*/  SHFL.IDX PT, R7, R7, 0x5, 0x181f ;  /* 0x00b81f0007077f89 */ /* 0x000e2200000e0000 */
[----:B---3--:R-:W-:-:S13]  /*9940*/  ISETP.NE.AND P6, PT, R15, RZ, PT ;  /* 0x000000ff0f00720c */ /* 0x008fda0003fc5270 */
[----:B------:R1:W-:Y:S01]  /*9950*/  LDGSTS.E.BYPASS.LTC128B.128 [R6+0x3c00], desc[UR48][R12.64+0x80], !P6 ;  /* 0x03c000800c067fae */ /* 0x0003e2000f101d70 */
[----:B------:R-:W-:-:S13]  /*9960*/  ISETP.NE.AND P6, PT, R26, RZ, PT ;  /* 0x000000ff1a00720c */ /* 0x000fda0003fc5270 */
        /* <DEDUP_REMOVED lines=13> */
[----:B------:R-:W-:-:S03]  /*9a40*/  ISETP.NE.AND P6, PT, R20, RZ, PT ;  /* 0x000000ff1400720c */ /* 0x000fc60003fc5270 */
[----:B------:R1:W-:Y:S10]  /*9a50*/  LDGSTS.E.BYPASS.LTC128B.128 [R6+0x4c00], desc[UR48][R4.64+0x80], !P0 ;  /* 0x04c0008004067fae */ /* 0x0003f4000c101d70 */
[----:B------:R1:W-:Y:S04]  /*9a60*/  LDGSTS.E.BYPASS.LTC128B.128 [R6+0x7c00], desc[UR48][R4.64+0x100], !P6 ;  /* 0x07c0010004067fae */ /* 0x0003e8000f101d70 */
[----:B------:R1:W-:Y:S04]  /*9a70*/  LDGSTS.E.BYPASS.LTC128B.128 [R6+0xac00], desc[UR48][R4.64+0x180], !P5 ;  /* 0x0ac0018004067fae */ /* 0x0003e8000e901d70 */
[----:B------:R1:W-:Y:S04]  /*9a80*/  LDGSTS.E.BYPASS.LTC128B.128 [R6+0x2400], desc[UR48][R2.64], !P4 ;  /* 0x0240000002067fae */ /* 0x0003e8000e101d70 */
[----:B------:R1:W-:Y:S04]  /*9a90*/  LDGSTS.E.BYPASS.LTC128B.128 [R6+0x5400], desc[UR48][R2.64+0x80], !P3 ;  /* 0x0540008002067fae */ /* 0x0003e8000d901d70 */
[----:B------:R1:W-:Y:S04]  /*9aa0*/  LDGSTS.E.BYPASS.LTC128B.128 [R6+0x8400], desc[UR48][R2.64+0x100], !P2 ;  /* 0x0840010002067fae */ /* 0x0003e8000d101d70 */
[----:B0-2---:R1:W-:Y:S02]  /*9ab0*/  LDGSTS.E.BYPASS.LTC128B.128 [R6+0xb400], desc[UR48][R2.64+0x180], !P1 ;  /* 0x0b40018002067fae */ /* 0x0053e4000c901d70 */
.L_x_140:
[C---:B------:R-:W-:Y:S02]  /*9ac0*/  LOP3.LUT P4, RZ, R35.reuse, 0x40, RZ, 0xc0, !PT ;  /* 0x0000004023ff7812 */ /* 0x040fe4000788c0ff */
[C---:B------:R-:W-:Y:S02]  /*9ad0*/  LOP3.LUT P3, RZ, R35.reuse, 0x20, RZ, 0xc0, !PT ;  /* 0x0000002023ff7812 */ /* 0x040fe4000786c0ff */
[C---:B------:R-:W-:Y:S02]  /*9ae0*/  LOP3.LUT P2, RZ, R35.reuse, 0x10, RZ, 0xc0, !PT ;  /* 0x0000001023ff7812 */ /* 0x040fe4000784c0ff */
[----:B------:R-:W-:Y:S02]  /*9af0*/  LOP3.LUT P1, RZ, R35, 0x8, RZ, 0xc0, !PT ;  /* 0x0000000823ff7812 */ /* 0x000fe4000782c0ff */
[----:B-1----:R-:W-:-:S05]  /*9b00*/  IADD3 R2, P0, R14, R0, RZ ;  /* 0x000000000e027210 */ /* 0x002fca0007f1e0ff */
[----:B------:R-:W-:Y:S01]  /*9b10*/  IMAD.X R3, RZ, RZ, R7, P0 ;  /* 0x000000ffff037224 */ /* 0x000fe200000e0607 */
[----:B------:R-:W-:-:S04]  /*9b20*/  PLOP3.LUT P0, PT, PT, PT, PT, 0x80, 0x0 ;  /* 0x000000000000781c */ /* 0x000fc80003f0f070 */
[----:B------:R-:W-:Y:S01]  /*9b30*/  @!PT LDS RZ, [RZ] ;  /* 0x00000000fffff984 */ /* 0x000fe20000000800 */
[----:B------:R-:W-:Y:S01]  /*9b40*/  @!PT LDS RZ, [RZ] ;  /* 0x00000000fffff984 */ /* 0x000fe20000000800 */
[----:B------:R-:W-:Y:S01]  /*9b50*/  @!PT LDS RZ, [RZ] ;  /* 0x00000000fffff984 */ /* 0x000fe20000000800 */
[----:B------:R0:W-:Y:S04]  /*9b60*/  LDGSTS.E.BYPASS.LTC128B.128 [R6+0x2c00], desc[UR48][R2.64], !P4 ;  /* 0x02c0000002067fae */ /* 0x0001e8000e101d70 */
[----:B------:R0:W-:Y:S04]  /*9b70*/  LDGSTS.E.BYPASS.LTC128B.128 [R6+0x5c00], desc[UR48][R2.64+0x80], !P3 ;  /* 0x05c0008002067fae */ /* 0x0001e8000d901d70 */
[----:B------:R0:W-:Y:S04]  /*9b80*/  LDGSTS.E.BYPASS.LTC128B.128 [R6+0x8c00], desc[UR48][R2.64+0x100], !P2 ;  /* 0x08c0010002067fae */ /* 0x0001e8000d101d70 */
[----:B------:R0:W-:Y:S01]  /*9b90*/  LDGSTS.E.BYPASS.LTC128B.128 [R6+0xbc00], desc[UR48][R2.64+0x180], !P1 ;  /* 0x0bc0018002067fae */ /* 0x0001e2000c901d70 */
[----:B------:R-:W-:Y:S01]  /*9ba0*/  NOP ;  /* 0x0000000000007918 */ /* 0x000fe20000000000 */
.L_x_59:
[----:B------:R-:W-:Y:S02]  /*9bb0*/  PLOP3.LUT P1, PT, P1, P0, PT, 0xa2, 0x0 ;  /* 0x000000000000781c */ /* 0x000fe40000f21472 */
[----:B-----5:R-:W-:-:S08]  /*9bc0*/  @P0 R2UR P1, UR4, R22 ;  /* 0x00000000160402ca */ /* 0x020fd00000020000 */
[----:B------:R-:W-:-:S05]  /*9bd0*/  @P0 PLOP3.LUT P0, PT, P1, PT, PT, 0x80, 0x0 ;  /* 0x000000000000081c */ /* 0x000fca0000f0f070 */
[----:B------:R-:W-:Y:S01]  /*9be0*/  @!P1 SYNCS.ARRIVE.TRANS64.RED.A0T1 RZ, [UR4+0x22850], RZ ;  /* 0x022850ffffff99a7 */ /* 0x000fe20008200404 */
[----:B------:R-:W-:Y:S07]  /*9bf0*/  @!P1 ARRIVES.LDGSTSBAR.64.TRANSCNT [UR4+0x22850] ;  /* 0x02285000ff0099b0 */ /* 0x000fee0008000a84 */
[----:B------:R-:W-:Y:S05]  /*9c00*/  @P0 BRA.U.ANY `(.L_x_59) ;  /* 0xfffffffd00e80947 */ /* 0x000fea000393ffff */
[----:B------:R-:W-:Y:S01]  /*9c10*/  NOP ;  /* 0x0000000000007918 */ /* 0x000fe20000000000 */
[----:B0-----:R-:W-:-:S05]  /*9c20*/  IMAD.U32 R2, RZ, RZ, UR41 ;  /* 0x00000029ff027e24 */ /* 0x001fca000f8e00ff */
[----:B------:R-:W-:-:S13]  /*9c30*/  ISETP.NE.AND P2, PT, R2, 0x3, PT ;  /* 0x000000030200780c */ /* 0x000fda0003f45270 */
[----:B------:R-:W-:Y:S05]  /*9c40*/  @!P2 BRA `(.L_x_60) ;  /* 0x000000000004a947 */ /* 0x000fea0003800000 */
[----:B------:R-:W-:Y:S01]  /*9c50*/  BPT.TRAP 0x1 ;  /* 0x000000040000795c */ /* 0x000fe20000300000 */
.L_x_60:
[----:B------:R-:W-:Y:S01]  /*9c60*/  VIADD R17, R17, 0x1 ;  /* 0x0000000111117836 */ /* 0x000fe20000000000 */
[----:B------:R-:W-:Y:S01]  /*9c70*/  UISETP.GE.AND UP0, UPT, UR36, 0x61, UPT ;  /* 0x000000612400788c */ /* 0x000fe2000bf06270 */
[----:B------:R0:W-:Y:S03]  /*9c80*/  SYNCS.ARRIVE.TRANS64.A1T0 RZ, [R22+URZ+0x22850], RZ ;  /* 0x022850ff16ff79a7 */ /* 0x0001e6000810003f */
[----:B------:R-:W-:-:S04]  /*9c90*/  ISETP.NE.AND P0, PT, R17, 0x2, PT ;  /* 0x000000021100780c */ /* 0x000fc80003f05270 */
[----:B------:R-:W-:Y:S02]  /*9ca0*/  SEL R17, R17, RZ, P0 ;  /* 0x000000ff11117207 */ /* 0x000fe40000000000 */
[----:B------:R-:W-:Y:S02]  /*9cb0*/  SEL R2, RZ, 0x1, P0 ;  /* 0x00000001ff027807 */ /* 0x000fe40000000000 */
[----:B------:R-:W-:Y:S02]  /*9cc0*/  PLOP3.LUT P0, PT, PT, PT, UP0, 0x40, 0x0 ;  /* 0x000000000000781c */ /* 0x000fe40003f0e808 */
[----:B------:R-:W-:-:S11]  /*9cd0*/  LOP3.LUT R27, R27, R2, RZ, 0x3c, !PT ;  /* 0x000000021b1b7212 */ /* 0x000fd600078e3cff */
[----:B0-----:R-:W-:Y:S05]  /*9ce0*/  @P0 BRA `(.L_x_61) ;  /* 0x0000000c00600947 */ /* 0x001fea0003800000 */
[----:B------:R-:W-:Y:S01]  /*9cf0*/  BSSY B0, `(.L_x_61) ;  /* 0x00000d7000007945 */ /* 0x000fe20003800000 */
[----:B------:R-:W-:-:S07]  /*9d00*/  IMAD.U32 R20, RZ, RZ, UR40 ;  /* 0x00000028ff147e24 */ /* 0x000fce000f8e00ff */
.L_x_74:
[----:B------:R-:W0:Y:S01]  /*9d10*/  LDC R2, c[0x0][0x430] ;  /* 0x00010c00ff027b82 */ /* 0x000e220000000800 */
[----:B------:R-:W-:Y:S01]  /*9d20*/  ISETP.GT.U32.AND P0, PT, R28, 0x5f, PT ;  /* 0x0000005f1c00780c */ /* 0x000fe20003f04070 */
[----:B------:R-:W-:Y:S01]  /*9d30*/  IMAD R3, R20, 0x60, R32 ;  /* 0x0000006014037824 */ /* 0x000fe200078e0220 */
[----:B------:R-:W-:Y:S01]  /*9d40*/  MOV R10, UR41 ;  /* 0x00000029000a7c02 */ /* 0x000fe20008000f00 */
[----:B------:R-:W-:Y:S02]  /*9d50*/  ULDC UR4, c[0x0][0x430] ;  /* 0x00010c0000047ab9 */ /* 0x000fe40000000800 */
[----:B------:R-:W-:-:S04]  /*9d60*/  IMAD.IADD R8, R28, 0x1, R3 ;  /* 0x000000011c087824 */ /* 0x000fc800078e0203 */
[----:B------:R-:W-:-:S04]  /*9d70*/  IMAD.MOV.U32 R9, RZ, RZ, R8 ;  /* 0x000000ffff097224 */ /* 0x000fc800078e0008 */
[----:B-1----:R-:W1:Y:S01]  /*9d80*/  @!P0 LDC.64 R4, c[0x0][0x428] ;  /* 0x00010a00ff048b82 */ /* 0x002e620000000a00 */
[----:B0-----:R-:W-:-:S13]  /*9d90*/  ISETP.NE.AND P1, PT, R2, 0x1, PT ;  /* 0x000000010200780c */ /* 0x001fda0003f25270 */
[----:B------:R-:W0:Y:S08]  /*9da0*/  @P1 LDC R7, c[0x0][0x434] ;  /* 0x00010d00ff071b82 */ /* 0x000e300000000800 */
[----:B--2---:R-:W2:Y:S01]  /*9db0*/  @P1 LDC R3, c[0x0][0x438] ;  /* 0x00010e00ff031b82 */ /* 0x004ea20000000800 */
[----:B0-----:R-:W-:-:S07]  /*9dc0*/  @P1 IMAD.HI.U32 R2, R8, R7, RZ ;  /* 0x0000000708021227 */ /* 0x001fce00078e00ff */
[----:B------:R-:W0:Y:S01]  /*9dd0*/  @!P0 LDC.64 R6, c[0x0][0x418] ;  /* 0x00010600ff068b82 */ /* 0x000e220000000a00 */
[----:B--2---:R-:W-:Y:S01]  /*9de0*/  @P1 SHF.R.U32.HI R9, RZ, R3, R2 ;  /* 0x00000003ff091219 */ /* 0x004fe20000011602 */
[----:B-1----:R-:W-:-:S03]  /*9df0*/  @!P0 IMAD R2, R33, R4, RZ ;  /* 0x0000000421028224 */ /* 0x002fc600078e02ff */
[--C-:B------:R-:W-:Y:S01]  /*9e00*/  @!P0 SHF.R.S32.HI R3, RZ, 0x1f, R9.reuse ;  /* 0x0000001fff038819 */ /* 0x100fe20000011409 */
[----:B------:R-:W-:Y:S02]  /*9e10*/  @!P0 IMAD R5, R30, R5, R2 ;  /* 0x000000051e058224 */ /* 0x000fe400078e0202 */
[----:B------:R-:W-:-:S04]  /*9e20*/  @!P0 IMAD.MOV.U32 R2, RZ, RZ, R9 ;  /* 0x000000ffff028224 */ /* 0x000fc800078e0009 */
[----:B------:R-:W-:-:S04]  /*9e30*/  @!P0 IMAD.WIDE.U32 R2, R30, R4, R2 ;  /* 0x000000041e028225 */ /* 0x000fc800078e0002 */
[----:B------:R-:W-:Y:S02]  /*9e40*/  @!P0 IMAD.IADD R3, R5, 0x1, R3 ;  /* 0x0000000105038824 */ /* 0x000fe400078e0203 */
[----:B------:R-:W-:Y:S01]  /*9e50*/  IMAD.MOV.U32 R4, RZ, RZ, RZ ;  /* 0x000000ffff047224 */ /* 0x000fe200078e00ff */
[----:B0-----:R-:W-:-:S04]  /*9e60*/  @!P0 LEA R6, P1, R2, R6, 0x2 ;  /* 0x0000000602068211 */ /* 0x001fc800078210ff */
[----:B------:R-:W-:-:S05]  /*9e70*/  @!P0 LEA.HI.X R7, R2, R7, R3, 0x2, P1 ;  /* 0x0000000702078211 */ /* 0x000fca00008f1403 */
[----:B------:R0:W5:Y:S01]  /*9e80*/  @!P0 LDG.E R4, desc[UR48][R6.64] ;  /* 0x0000003006048981 */ /* 0x000162000c1e1900 */
[----:B------:R-:W-:Y:S01]  /*9e90*/  ISETP.NE.AND P2, PT, R10, 0x3, PT ;  /* 0x000000030a00780c */ /* 0x000fe20003f45270 */
[----:B------:R-:W-:-:S04]  /*9ea0*/  IMAD.MOV R5, RZ, RZ, -R9 ;  /* 0x000000ffff057224 */ /* 0x000fc800078e0a09 */
[----:B------:R-:W-:-:S08]  /*9eb0*/  IMAD R5, R5, UR4, R8 ;  /* 0x0000000405057c24 */ /* 0x000fd0000f8e0208 */
[----:B0-----:R-:W-:Y:S05]  /*9ec0*/  @!P2 BRA `(.L_x_62) ;  /* 0x000000000004a947 */ /* 0x001fea0003800000 */
[----:B------:R-:W-:Y:S01]  /*9ed0*/  BPT.TRAP 0x1 ;  /* 0x000000040000795c */ /* 0x000fe20000300000 */
.L_x_62:
[----:B------:R-:W-:Y:S01]  /*9ee0*/  LEA R18, R17, UR37, 0x3 ;  /* 0x0000002511127c11 */ /* 0x000fe2000f8e18ff */
[----:B------:R-:W-:Y:S01]  /*9ef0*/  BSSY B1, `(.L_x_63) ;  /* 0x0000005000017945 */ /* 0x000fe20003800000 */
[----:B------:R-:W-:Y:S02]  /*9f00*/  SHF.L.U32 R26, R27, 0x1f, RZ ;  /* 0x0000001f1b1a7819 */ /* 0x000fe400000006ff */
[----:B------:R-:W-:Y:S02]  /*9f10*/  SHF.R.S32.HI R23, RZ, 0x1f, R5 ;  /* 0x0000001fff177819 */ /* 0x000fe40000011405 */
[----:B------:R-:W0:Y:S02]  /*9f20*/  SYNCS.PHASECHK.TRANS64.TRYWAIT P0, [R18+URZ+0x22840], R26 ;  /* 0x0228401a120075a7 */ /* 0x000e24000800017f */
[----:B0-----:R-:W-:Y:S05]  /*9f30*/  @!P0 BRA `(.L_x_64) ;  /* 0x0000002800f88947 */ /* 0x001fea0003800000 */
.L_x_141:
[----:B------:R-:W-:Y:S05]  /*9f40*/  BSYNC B1 ;  /* 0x0000000000017941 */ /* 0x000fea0003800000 */
.L_x_63:
[----:B------:R-:W-:Y:S01]  /*9f50*/  ULDC.64 UR4, c[0x0][0x300] ;  /* 0x0000c00000047ab9 */ /* 0x000fe20000000a00 */
[----:B-----5:R-:W-:Y:S01]  /*9f60*/  SHF.R.S32.HI R25, RZ, 0x1f, R4 ;  /* 0x0000001fff197819 */ /* 0x020fe20000011404 */
[----:B------:R-:W-:Y:S01]  /*9f70*/  IMAD R2, R23, UR4, RZ ;  /* 0x0000000417027c24 */ /* 0x000fe2000f8e02ff */
[----:B------:R-:W-:Y:S01]  /*9f80*/  LOP3.LUT P1, RZ, R16, 0x1, RZ, 0xc0, !PT ;  /* 0x0000000110ff7812 */ /* 0x000fe2000782c0ff */
[----:B------:R-:W-:Y:S02]  /*9f90*/  IMAD R22, R17, 0x1800, R31 ;  /* 0x0000180011167824 */ /* 0x000fe400078e021f */
[C---:B------:R-:W-:Y:S02]  /*9fa0*/  IMAD R7, R5.reuse, UR5, R2 ;  /* 0x0000000505077c24 */ /* 0x040fe4000f8e0202 */
[----:B------:R-:W-:Y:S01]  /*9fb0*/  IMAD.WIDE.U32 R2, R5, UR4, RZ ;  /* 0x0000000405027c25 */ /* 0x000fe2000f8e00ff */
[----:B------:R-:W-:-:S03]  /*9fc0*/  ULDC.64 UR4, c[0x0][0x310] ;  /* 0x0000c40000047ab9 */ /* 0x000fc60000000a00 */
[----:B------:R-:W-:Y:S02]  /*9fd0*/  IMAD.IADD R3, R3, 0x1, R7 ;  /* 0x0000000103037824 */ /* 0x000fe400078e0207 */
[----:B------:R-:W-:Y:S02]  /*9fe0*/  IMAD R7, R25, UR4, RZ ;  /* 0x0000000419077c24 */ /* 0x000fe4000f8e02ff */
[----:B------:R-:W-:-:S04]  /*9ff0*/  IMAD.WIDE.U32 R2, R4, UR4, R2 ;  /* 0x0000000404027c25 */ /* 0x000fc8000f8e0002 */
        /* <DEDUP_REMOVED lines=12> */
[----:B------:R-:W1:Y:S01]  /*a0c0*/  SHFL.IDX PT, R14, R21, RZ, 0x181f ;  /* 0x00181fff150e7589 */ /* 0x000e6200000e0000 */
[----:B------:R-:W-:-:S03]  /*a0d0*/  LEA R22, R22, UR37, 0x1 ;  /* 0x0000002516167c11 */ /* 0x000fc6000f8e08ff */
[----:B------:R-:W2:Y:S04]  /*a0e0*/  SHFL.IDX PT, R3, R24, RZ, 0x181f ;  /* 0x00181fff18037589 */ /* 0x000ea800000e0000 */
[----:B------:R-:W-:Y:S04]  /*a0f0*/  SHFL.IDX PT, R6, R24, 0x1, 0x181f ;  /* 0x00381f0018067f89 */ /* 0x000fe800000e0000 */
[----:B------:R-:W-:Y:S01]  /*a100*/  SHFL.IDX PT, R10, R21, 0x2, 0x181f ;  /* 0x00581f00150a7f89 */ /* 0x000fe200000e0000 */
[----:B-1----:R-:W-:-:S03]  /*a110*/  IADD3 R2, P0, R14, R0, RZ ;  /* 0x000000000e027210 */ /* 0x002fc60007f1e0ff */
[----:B------:R-:W1:Y:S02]  /*a120*/  SHFL.IDX PT, R14, R21, 0x1, 0x181f ;  /* 0x00381f00150e7f89 */ /* 0x000e6400000e0000 */
[----:B--2---:R-:W-:-:S05]  /*a130*/  IMAD.X R3, RZ, RZ, R3, P0 ;  /* 0x000000ffff037224 */ /* 0x004fca00000e0603 */
[----:B------:R2:W-:Y:S04]  /*a140*/  LDGSTS.E.BYPASS.LTC128B.128 [R22+0x1c400], desc[UR48][R2.64], !P1 ;  /* 0x1c40000002167fae */ /* 0x0005e8000c901d70 */
[----:B--2---:R-:W-:Y:S01]  /*a150*/  SHFL.IDX PT, R2, R21, 0x3, 0x181f ;  /* 0x00781f0015027f89 */ /* 0x004fe200000e0000 */
[----:B-1----:R-:W-:-:S03]  /*a160*/  IADD3 R8, P0, R14, R0, RZ ;  /* 0x000000000e087210 */ /* 0x002fc60007f1e0ff */
[----:B------:R-:W-:Y:S02]  /*a170*/  SHFL.IDX PT, R3, R24, 0x3, 0x181f ;  /* 0x00781f0018037f89 */ /* 0x000fe400000e0000 */
[----:B------:R-:W-:Y:S01]  /*a180*/  IMAD.X R9, RZ, RZ, R6, P0 ;  /* 0x000000ffff097224 */ /* 0x000fe200000e0606 */
[-C--:B------:R-:W-:Y:S01]  /*a190*/  IADD3 R10, P0, R10, R0.reuse, RZ ;  /* 0x000000000a0a7210 */ /* 0x080fe20007f1e0ff */
[----:B------:R-:W1:Y:S04]  /*a1a0*/  SHFL.IDX PT, R6, R24, 0x2, 0x181f ;  /* 0x00581f0018067f89 */ /* 0x000e6800000e0000 */
[----:B------:R2:W-:Y:S04]  /*a1b0*/  LDGSTS.E.BYPASS.LTC128B.128 [R22+0x1cc00], desc[UR48][R8.64], !P1 ;  /* 0x1cc0000008167fae */ /* 0x0005e8000c901d70 */
[----:B------:R-:W-:Y:S01]  /*a1c0*/  SHFL.IDX PT, R14, R21, 0x5, 0x181f ;  /* 0x00b81f00150e7f89 */ /* 0x000fe200000e0000 */
[----:B-1----:R-:W-:Y:S01]  /*a1d0*/  IMAD.X R11, RZ, RZ, R6, P0 ;  /* 0x000000ffff0b7224 */ /* 0x002fe200000e0606 */
[----:B------:R-:W-:-:S02]  /*a1e0*/  IADD3 R6, P0, R2, R0, RZ ;  /* 0x0000000002067210 */ /* 0x000fc40007f1e0ff */
[----:B------:R-:W1:Y:S03]  /*a1f0*/  SHFL.IDX PT, R2, R21, 0x4, 0x181f ;  /* 0x00981f0015027f89 */ /* 0x000e6600000e0000 */
[----:B------:R-:W-:Y:S01]  /*a200*/  IMAD.X R7, RZ, RZ, R3, P0 ;  /* 0x000000ffff077224 */ /* 0x000fe200000e0603 */
[----:B------:R2:W-:Y:S04]  /*a210*/  LDGSTS.E.BYPASS.LTC128B.128 [R22+0x1d400], desc[UR48][R10.64], !P1 ;  /* 0x1d4000000a167fae */ /* 0x0005e8000c901d70 */
[----:B------:R-:W3:Y:S04]  /*a220*/  SHFL.IDX PT, R3, R24, 0x4, 0x181f ;  /* 0x00981f0018037f89 */ /* 0x000ee800000e0000 */
[----:B------:R2:W-:Y:S04]  /*a230*/  LDGSTS.E.BYPASS.LTC128B.128 [R22+0x1dc00], desc[UR48][R6.64], !P1 ;  /* 0x1dc0000006167fae */ /* 0x0005e8000c901d70 */
[----:B------:R-:W4:Y:S01]  /*a240*/  SHFL.IDX PT, R24, R24, 0x5, 0x181f ;  /* 0x00b81f0018187f89 */ /* 0x000f2200000e0000 */
[----:B-1----:R-:W-:-:S05]  /*a250*/  IADD3 R2, P0, R2, R0, RZ ;  /* 0x0000000002027210 */ /* 0x002fca0007f1e0ff */
[----:B---3--:R-:W-:-:S05]  /*a260*/  IMAD.X R3, RZ, RZ, R3, P0 ;  /* 0x000000ffff037224 */ /* 0x008fca00000e0603 */
[----:B------:R2:W-:Y:S03]  /*a270*/  LDGSTS.E.BYPASS.LTC128B.128 [R22+0x1e400], desc[UR48][R2.64], !P1 ;  /* 0x1e40000002167fae */ /* 0x0005e6000c901d70 */
.L_x_155:
[----:B--2---:R-:W-:-:S05]  /*a280*/  IADD3 R2, P0, R14, R0, RZ ;  /* 0x000000000e027210 */ /* 0x004fca0007f1e0ff */
[----:B----4-:R-:W-:Y:S01]  /*a290*/  IMAD.X R3, RZ, RZ, R24, P0 ;  /* 0x000000ffff037224 */ /* 0x010fe200000e0618 */
[----:B------:R-:W-:-:S04]  /*a2a0*/  PLOP3.LUT P0, PT, PT, PT, PT, 0x80, 0x0 ;  /* 0x000000000000781c */ /* 0x000fc80003f0f070 */
[----:B------:R-:W-:Y:S01]  /*a2b0*/  @!PT LDS RZ, [RZ] ;  /* 0x00000000fffff984 */ /* 0x000fe20000000800 */
[----:B------:R-:W-:Y:S01]  /*a2c0*/  @!PT LDS RZ, [RZ] ;  /* 0x00000000fffff984 */ /* 0x000fe20000000800 */
[----:B------:R-:W-:Y:S01]  /*a2d0*/  @!PT LDS RZ, [RZ] ;  /* 0x00000000fffff984 */ /* 0x000fe20000000800 */
[----:B------:R1:W-:Y:S01]  /*a2e0*/  LDGSTS.E.BYPASS.LTC128B.128 [R22+0x1ec00], desc[UR48][R2.64], !P1 ;  /* 0x1ec0000002167fae */ /* 0x0003e2000c901d70 */
[----:B------:R-:W-:-:S08]  /*a2f0*/  NOP ;  /* 0x0000000000007918 */ /* 0x000fd00000000000 */
.L_x_66:
[----:B------:R-:W-:Y:S02]  /*a300*/  PLOP3.LUT P1, PT, P1, P0, PT, 0xa2, 0x0 ;  /* 0x000000000000781c */ /* 0x000fe40000f21472 */
[----:B------:R-:W-:-:S08]  /*a310*/  @P0 R2UR P1, UR4, R18 ;  /* 0x00000000120402ca */ /* 0x000fd00000020000 */
[----:B------:R-:W-:-:S05]  /*a320*/  @P0 PLOP3.LUT P0, PT, P1, PT, PT, 0x80, 0x0 ;  /* 0x000000000000081c */ /* 0x000fca0000f0f070 */
[----:B------:R-:W-:Y:S01]  /*a330*/  @!P1 SYNCS.ARRIVE.TRANS64.RED.A0T1 RZ, [UR4+0x22830], RZ ;  /* 0x022830ffffff99a7 */ /* 0x000fe20008200404 */
[----:B------:R-:W-:Y:S07]  /*a340*/  @!P1 ARRIVES.LDGSTSBAR.64.TRANSCNT [UR4+0x22830] ;  /* 0x02283000ff0099b0 */ /* 0x000fee0008000a84 */
[----:B------:R-:W-:Y:S05]  /*a350*/  @P0 BRA.U.ANY `(.L_x_66) ;  /* 0xfffffffd00e80947 */ /* 0x000fea000393ffff */
[----:B------:R-:W-:Y:S01]  /*a360*/  NOP ;  /* 0x0000000000007918 */ /* 0x000fe20000000000 */
[----:B-1----:R-:W-:-:S05]  /*a370*/  IMAD.U32 R2, RZ, RZ, UR41 ;  /* 0x00000029ff027e24 */ /* 0x002fca000f8e00ff */
[----:B------:R-:W-:-:S13]  /*a380*/  ISETP.NE.AND P2, PT, R2, 0x3, PT ;  /* 0x000000030200780c */ /* 0x000fda0003f45270 */
[----:B------:R-:W-:Y:S05]  /*a390*/  @!P2 BRA `(.L_x_67) ;  /* 0x000000000004a947 */ /* 0x000fea0003800000 */
[----:B------:R-:W-:Y:S01]  /*a3a0*/  BPT.TRAP 0x1 ;  /* 0x000000040000795c */ /* 0x000fe20000300000 */
.L_x_67:
[----:B------:R1:W-:Y:S01]  /*a3b0*/  SYNCS.ARRIVE.TRANS64.A1T0 RZ, [R18+URZ+0x22830], RZ ;  /* 0x022830ff12ff79a7 */ /* 0x0003e2000810003f */
[----:B------:R-:W-:Y:S05]  /*a3c0*/  @!P2 BRA `(.L_x_68) ;  /* 0x000000000004a947 */ /* 0x000fea0003800000 */
[----:B------:R-:W-:Y:S01]  /*a3d0*/  BPT.TRAP 0x1 ;  /* 0x000000040000795c */ /* 0x000fe20000300000 */
.L_x_68:
[----:B------:R-:W2:Y:S01]  /*a3e0*/  SYNCS.PHASECHK.TRANS64.TRYWAIT P0, [R18+URZ+0x22860], R26 ;  /* 0x0228601a120075a7 */ /* 0x000ea2000800017f */
[----:B------:R-:W-:Y:S04]  /*a3f0*/  BSSY B1, `(.L_x_69) ;  /* 0x0000002000017945 */ /* 0x000fe80003800000 */
[----:B--2---:R-:W-:Y:S05]  /*a400*/  @!P0 BRA `(.L_x_70) ;  /* 0x0000002c00708947 */ /* 0x004fea0003800000 */
.L_x_156:
[----:B------:R-:W-:Y:S05]  /*a410*/  BSYNC B1 ;  /* 0x0000000000017941 */ /* 0x000fea0003800000 */
.L_x_69:
[----:B------:R-:W-:Y:S01]  /*a420*/  ULDC.64 UR4, c[0x0][0x328] ;  /* 0x0000ca0000047ab9 */ /* 0x000fe20000000a00 */
[C---:B------:R-:W-:Y:S01]  /*a430*/  LOP3.LUT P4, RZ, R16.reuse, 0x2, RZ, 0xc0, !PT ;  /* 0x0000000210ff7812 */ /* 0x040fe2000788c0ff */
[----:B------:R-:W-:Y:S01]  /*a440*/  IMAD R2, R23, UR4, RZ ;  /* 0x0000000417027c24 */ /* 0x000fe2000f8e02ff */
[C---:B------:R-:W-:Y:S01]  /*a450*/  LOP3.LUT P3, RZ, R16.reuse, 0x10, RZ, 0xc0, !PT ;  /* 0x0000001010ff7812 */ /* 0x040fe2000786c0ff */
[----:B------:R-:W-:Y:S01]  /*a460*/  IMAD R22, R17, 0x6000, R31 ;  /* 0x0000600011167824 */ /* 0x000fe200078e021f */
[C---:B------:R-:W-:Y:S01]  /*a470*/  LOP3.LUT P2, RZ, R16.reuse, 0x8, RZ, 0xc0, !PT ;  /* 0x0000000810ff7812 */ /* 0x040fe2000784c0ff */
[C---:B------:R-:W-:Y:S01]  /*a480*/  IMAD R7, R5.reuse, UR5, R2 ;  /* 0x0000000505077c24 */ /* 0x040fe2000f8e0202 */
[----:B------:R-:W-:Y:S01]  /*a490*/  LOP3.LUT P1, RZ, R16, 0x4, RZ, 0xc0, !PT ;  /* 0x0000000410ff7812 */ /* 0x000fe2000782c0ff */
        /* <DEDUP_REMOVED lines=17> */
[----:B------:R-:W3:Y:S01]  /*a5b0*/  SHFL.IDX PT, R14, R21, RZ, 0x181f ;  /* 0x00181fff150e7589 */ /* 0x000ee200000e0000 */
[----:B------:R-:W-:-:S03]  /*a5c0*/  LEA R22, R22, UR37, 0x1 ;  /* 0x0000002516167c11 */ /* 0x000fc6000f8e08ff */
[----:B------:R-:W4:Y:S04]  /*a5d0*/  SHFL.IDX PT, R3, R23, RZ, 0x181f ;  /* 0x00181fff17037589 */ /* 0x000f2800000e0000 */
[----:B------:R-:W-:Y:S01]  /*a5e0*/  SHFL.IDX PT, R2, R21, 0x4, 0x181f ;  /* 0x00981f0015027f89 */ /* 0x000fe200000e0000 */
[----:B---3--:R-:W-:-:S03]  /*a5f0*/  IADD3 R10, P0, R14, R0, RZ ;  /* 0x000000000e0a7210 */ /* 0x008fc60007f1e0ff */
[----:B------:R-:W3:Y:S02]  /*a600*/  SHFL.IDX PT, R14, R21, 0x1, 0x181f ;  /* 0x00381f00150e7f89 */ /* 0x000ee400000e0000 */
[----:B----4-:R-:W-:Y:S02]  /*a610*/  IMAD.X R11, RZ, RZ, R3, P0 ;  /* 0x000000ffff0b7224 */ /* 0x010fe400000e0603 */
[----:B------:R-:W4:Y:S04]  /*a620*/  SHFL.IDX PT, R3, R23, 0x1, 0x181f ;  /* 0x00381f0017037f89 */ /* 0x000f2800000e0000 */
[----:B------:R0:W-:Y:S04]  /*a630*/  LDGSTS.E.BYPASS.LTC128B.128 [R22+0x400], desc[UR48][R10.64], !P4 ;  /* 0x004000000a167fae */ /* 0x0001e8000e101d70 */
[----:B------:R0:W-:Y:S04]  /*a640*/  LDGSTS.E.BYPASS.LTC128B.128 [R22+0x3400], desc[UR48][R10.64+0x80], !P3 ;  /* 0x034000800a167fae */ /* 0x0001e8000d901d70 */
[----:B------:R0:W-:Y:S04]  /*a650*/  LDGSTS.E.BYPASS.LTC128B.128 [R22+0x6400], desc[UR48][R10.64+0x100], !P2 ;  /* 0x064001000a167fae */ /* 0x0001e8000d101d70 */
[----:B------:R0:W-:Y:S01]  /*a660*/  LDGSTS.E.BYPASS.LTC128B.128 [R22+0x9400], desc[UR48][R10.64+0x180], !P1 ;  /* 0x094001800a167fae */ /* 0x0001e2000c901d70 */
        /* <DEDUP_REMOVED lines=17> */
[----:B------:R-:W-:Y:S01]  /*a780*/  SHFL.IDX PT, R14, R21, 0x5, 0x181f ;  /* 0x00b81f00150e7f89 */ /* 0x000fe200000e0000 */
[----:B----4-:R-:W-:-:S03]  /*a790*/  IADD3.X R5, RZ, R3, RZ, P0, !PT ;  /* 0x00000003ff057210 */ /* 0x010fc600007fe4ff */
[----:B------:R-:W3:Y:S01]  /*a7a0*/  SHFL.IDX PT, R3, R23, 0x4, 0x181f ;  /* 0x00981f0017037f89 */ /* 0x000ee200000e0000 */
[----:B------:R-:W-:-:S03]  /*a7b0*/  IADD3 R2, P0, R2, R0, RZ ;  /* 0x0000000002027210 */ /* 0x000fc60007f1e0ff */
[----:B------:R0:W-:Y:S04]  /*a7c0*/  LDGSTS.E.BYPASS.LTC128B.128 [R22+0x1c00], desc[UR48][R4.64], !P4 ;  /* 0x01c0000004167fae */ /* 0x0001e8000e101d70 */
[----:B------:R0:W-:Y:S04]  /*a7d0*/  LDGSTS.E.BYPASS.LTC128B.128 [R22+0x4c00], desc[UR48][R4.64+0x80], !P3 ;  /* 0x04c0008004167fae */ /* 0x0001e8000d901d70 */
[----:B------:R0:W-:Y:S04]  /*a7e0*/  LDGSTS.E.BYPASS.LTC128B.128 [R22+0x7c00], desc[UR48][R4.64+0x100], !P2 ;  /* 0x07c0010004167fae */ /* 0x0001e8000d101d70 */
[----:B------:R0:W-:Y:S04]  /*a7f0*/  LDGSTS.E.BYPASS.LTC128B.128 [R22+0xac00], desc[UR48][R4.64+0x180], !P1 ;  /* 0x0ac0018004167fae */ /* 0x0001e8000c901d70 */
[----:B------:R-:W4:Y:S01]  /*a800*/  SHFL.IDX PT, R23, R23, 0x5, 0x181f ;  /* 0x00b81f0017177f89 */ /* 0x000f2200000e0000 */
[----:B---3--:R-:W-:-:S05]  /*a810*/  IMAD.X R3, RZ, RZ, R3, P0 ;  /* 0x000000ffff037224 */ /* 0x008fca00000e0603 */
[----:B------:R0:W-:Y:S04]  /*a820*/  LDGSTS.E.BYPASS.LTC128B.128 [R22+0x2400], desc[UR48][R2.64], !P4 ;  /* 0x0240000002167fae */ /* 0x0001e8000e101d70 */
[----:B------:R0:W-:Y:S04]  /*a830*/  LDGSTS.E.BYPASS.LTC128B.128 [R22+0x5400], desc[UR48][R2.64+0x80], !P3 ;  /* 0x0540008002167fae */ /* 0x0001e8000d901d70 */
[----:B------:R0:W-:Y:S04]  /*a840*/  LDGSTS.E.BYPASS.LTC128B.128 [R22+0x8400], desc[UR48][R2.64+0x100], !P2 ;  /* 0x0840010002167fae */ /* 0x0001e8000d101d70 */
[----:B------:R0:W-:Y:S02]  /*a850*/  LDGSTS.E.BYPASS.LTC128B.128 [R22+0xb400], desc[UR48][R2.64+0x180], !P1 ;  /* 0x0b40018002167fae */ /* 0x0001e4000c901d70 */
.L_x_170:
[----:B0-----:R-:W-:-:S05]  /*a860*/  IADD3 R2, P0, R14, R0, RZ ;  /* 0x000000000e027210 */ /* 0x001fca0007f1e0ff */
[----:B----4-:R-:W-:Y:S01]  /*a870*/  IMAD.X R3, RZ, RZ, R23, P0 ;  /* 0x000000ffff037224 */ /* 0x010fe200000e0617 */
        /* <DEDUP_REMOVED lines=9> */
.L_x_72:
[----:B------:R-:W-:Y:S02]  /*a910*/  PLOP3.LUT P1, PT, P1, P0, PT, 0xa2, 0x0 ;  /* 0x000000000000781c */ /* 0x000fe40000f21472 */
[----:B------:R-:W-:-:S08]  /*a920*/  @P0 R2UR P1, UR4, R18 ;  /* 0x00000000120402ca */ /* 0x000fd00000020000 */
        /* <DEDUP_REMOVED lines=9> */
.L_x_73:
[----:B------:R-:W-:Y:S01]  /*a9c0*/  VIADD R17, R17, 0x1 ;  /* 0x0000000111117836 */ /* 0x000fe20000000000 */
[----:B------:R0:W-:Y:S04]  /*a9d0*/  SYNCS.ARRIVE.TRANS64.A1T0 RZ, [R18+URZ+0x22850], RZ ;  /* 0x022850ff12ff79a7 */ /* 0x0001e8000810003f */
[----:B------:R-:W-:-:S04]  /*a9e0*/  ISETP.NE.AND P0, PT, R17, 0x2, PT ;  /* 0x000000021100780c */ /* 0x000fc80003f05270 */
[----:B------:R-:W-:Y:S02]  /*a9f0*/  SEL R17, R17, RZ, P0 ;  /* 0x000000ff11117207 */ /* 0x000fe40000000000 */
[----:B------:R-:W-:Y:S02]  /*aa00*/  SEL R2, RZ, 0x1, P0 ;  /* 0x00000001ff027807 */ /* 0x000fe40000000000 */
[C---:B------:R-:W-:Y:S02]  /*aa10*/  ISETP.GT.AND P0, PT, R20.reuse, RZ, PT ;  /* 0x000000ff1400720c */ /* 0x040fe40003f04270 */
[----:B------:R-:W-:Y:S01]  /*aa20*/  LOP3.LUT R27, R27, R2, RZ, 0x3c, !PT ;  /* 0x000000021b1b7212 */ /* 0x000fe200078e3cff */
[----:B------:R-:W-:-:S04]  /*aa30*/  VIADD R2, R20, 0xffffffff ;  /* 0xffffffff14027836 */ /* 0x000fc80000000000 */
[----:B------:R-:W-:-:S06]  /*aa40*/  IMAD.MOV.U32 R20, RZ, RZ, R2 ;  /* 0x000000ffff147224 */ /* 0x000fcc00078e0002 */
[----:B0-----:R-:W-:Y:S05]  /*aa50*/  @P0 BRA `(.L_x_74) ;  /* 0xfffffff000ac0947 */ /* 0x001fea000383ffff */
[----:B------:R-:W-:Y:S05]  /*aa60*/  BSYNC B0 ;  /* 0x0000000000007941 */ /* 0x000fea0003800000 */
.L_x_61:
[----:B------:R-:W3:Y:S01]  /*aa70*/  LDL.LU R0, [R1+0x4] ;  /* 0x0000040001007983 */ /* 0x000ee20000300800 */
[----:B------:R-:W-:Y:S01]  /*aa80*/  VIADD R37, R37, UR42 ;  /* 0x0000002a25257c36 */ /* 0x000fe20008000000 */
[----:B------:R-:W-:-:S04]  /*aa90*/  ULDC UR4, c[0x0][0xc34] ;  /* 0x00030d0000047ab9 */ /* 0x000fc80000000800 */
[----:B------:R-:W-:Y:S01]  /*aaa0*/  ISETP.GE.AND P0, PT, R37, UR4, PT ;  /* 0x0000000425007c0c */ /* 0x000fe2000bf06270 */
[----:B---3--:R-:W-:-:S05]  /*aab0*/  VIADD R0, R0, 0x1 ;  /* 0x0000000100007836 */ /* 0x008fca0000000000 */
[----:B------:R0:W-:Y:S07]  /*aac0*/  STL [R1+0x4], R0 ;  /* 0x0000040001007387 */ /* 0x0001ee0000100800 */
[----:B------:R-:W-:Y:S05]  /*aad0*/  @!P0 BRA `(.L_x_75) ;  /* 0xffffffd000308947 */ /* 0x000fea000383ffff */
[----:B0-----:R-:W-:-:S07]  /*aae0*/  LOP3.LUT R0, R0, 0x1, RZ, 0xc, !PT ;  /* 0x0000000100007812 */ /* 0x001fce00078e0cff */
.L_x_40:
[----:B------:R-:W0:Y:S01]  /*aaf0*/  S2R R3, SR_CgaCtaId ;  /* 0x0000000000037919 */ /* 0x000e220000008800 */
[----:B------:R-:W-:Y:S01]  /*ab00*/  MOV R2, 0x400 ;  /* 0x0000040000027802 */ /* 0x000fe20000000f00 */
[----:B------:R-:W-:Y:S01]  /*ab10*/  BSSY B0, `(.L_x_76) ;  /* 0x0000005000007945 */ /* 0x000fe20003800000 */
[----:B------:R-:W-:Y:S02]  /*ab20*/  SHF.L.U32 R0, R0, 0x1f, RZ ;  /* 0x0000001f00007819 */ /* 0x000fe400000006ff */
[----:B0-----:R-:W-:-:S04]  /*ab30*/  LEA R4, R3, R2, 0x18 ;  /* 0x0000000203047211 */ /* 0x001fc800078ec0ff */
[----:B------:R-:W0:Y:S02]  /*ab40*/  SYNCS.PHASECHK.TRANS64.TRYWAIT P0, [R4+URZ+0x22820], R0 ;  /* 0x02282000040075a7 */ /* 0x000e24000800017f */
[----:B0-----:R-:W-:Y:S05]  /*ab50*/  @!P0 BRA `(.L_x_77) ;  /* 0x0000002c007c8947 */ /* 0x001fea0003800000 */
.L_x_171:
[----:B------:R-:W-:Y:S05]  /*ab60*/  BSYNC B0 ;  /* 0x0000000000007941 */ /* 0x000fea0003800000 */
.L_x_76:
[----:B------:R-:W-:-:S03]  /*ab70*/  UMOV UR4, 0xffffffff ;  /* 0xffffffff00047882 */ /* 0x000fc60000000000 */
[----:B------:R-:W-:Y:S05]  /*ab80*/  BRA.DIV UR4, `(.L_x_78) ;  /* 0x0000002e04847947 */ /* 0x000fea000b800000 */
[----:B0-----:R-:W0:Y:S02]  /*ab90*/  S2R R0, SR_TID.X ;  /* 0x0000000000007919 */ /* 0x001e240000002100 */
[----:B0-----:R-:W-:-:S04]  /*aba0*/  SHF.R.U32.HI R0, RZ, 0x5, R0 ;  /* 0x00000005ff007819 */ /* 0x001fc80000011600 */
[----:B------:R-:W-:-:S05]  /*abb0*/  LOP3.LUT R0, R0, 0x3, RZ, 0xc0, !PT ;  /* 0x0000000300007812 */ /* 0x000fca00078ec0ff */
[----:B------:R0:W3:Y:S02]  /*abc0*/  SHFL.IDX PT, R14, R0, RZ, 0x1f ;  /* 0x00001fff000e7589 */ /* 0x0000e400000e0000 */
.L_x_174:
[----:B---3--:R-:W-:Y:S01]  /*abd0*/  ISETP.NE.AND P0, PT, R14, RZ, PT ;  /* 0x000000ff0e00720c */ /* 0x008fe20003f05270 */
[----:B------:R-:W-:-:S12]  /*abe0*/  BSSY B0, `(.L_x_79) ;  /* 0x0000024000007945 */ /* 0x000fd80003800000 */
[----:B------:R-:W-:Y:S05]  /*abf0*/  @P0 BRA `(.L_x_80) ;  /* 0x0000000000880947 */ /* 0x000fea0003800000 */
[----:B------:R-:W-:-:S03]  /*ac00*/  UMOV UR4, 0xffffffff ;  /* 0xffffffff00047882 */ /* 0x000fc60000000000 */
[----:B------:R-:W-:Y:S05]  /*ac10*/  BRA.DIV UR4, `(.L_x_81) ;  /* 0x0000002e04947947 */ /* 0x000fea000b800000 */
[----:B------:R-:W-:-:S13]  /*ac20*/  ELECT P6, URZ, PT ;  /* 0x00000000003f782f */ /* 0x000fda00038c0000 */
.L_x_177:
[----:B------:R-:W-:Y:S05]  /*ac30*/  @!P6 BRA `(.L_x_80) ;  /* 0x000000000078e947 */ /* 0x000fea0003800000 */
[----:B------:R-:W-:-:S06]  /*ac40*/  ULOP3.LUT UR4, UR38, 0x2, URZ, 0xfc, !UPT ;  /* 0x0000000226047892 */ /* 0x000fcc000f8efc3f */
[----:B0-----:R-:W-:-:S05]  /*ac50*/  IMAD.U32 R0, RZ, RZ, UR4 ;  /* 0x00000004ff007e24 */ /* 0x001fca000f8e00ff */
[----:B------:R-:W-:-:S13]  /*ac60*/  ISETP.NE.AND P0, PT, R0, 0x3, PT ;  /* 0x000000030000780c */ /* 0x000fda0003f05270 */
[----:B------:R-:W-:Y:S05]  /*ac70*/  @!P0 BRA `(.L_x_82) ;  /* 0x0000000000048947 */ /* 0x000fea0003800000 */
[----:B------:R-:W-:Y:S01]  /*ac80*/  BPT.TRAP 0x1 ;  /* 0x000000040000795c */ /* 0x000fe20000300000 */
.L_x_82:
[----:B------:R-:W-:Y:S01]  /*ac90*/  IMAD R3, R17, 0x8, R4 ;  /* 0x0000000811037824 */ /* 0x000fe200078e0204 */
[----:B------:R-:W-:Y:S01]  /*aca0*/  SHF.L.U32 R2, R27, 0x1f, RZ ;  /* 0x0000001f1b027819 */ /* 0x000fe200000006ff */
[----:B------:R-:W-:-:S03]  /*acb0*/  VIADD R17, R17, 0x1 ;  /* 0x0000000111117836 */ /* 0x000fc60000000000 */
[----:B------:R-:W0:Y:S02]  /*acc0*/  SYNCS.PHASECHK.TRANS64.TRYWAIT P1, [R3+URZ+0x22840], R2 ;  /* 0x02284002030075a7 */ /* 0x000e24000802017f */
[----:B------:R-:W-:-:S04]  /*acd0*/  ISETP.NE.AND P2, PT, R17, 0x2, PT ;  /* 0x000000021100780c */ /* 0x000fc80003f45270 */
[----:B------:R-:W-:Y:S01]  /*ace0*/  SEL R0, RZ, 0x1, P2 ;  /* 0x00000001ff007807 */ /* 0x000fe20001000000 */
[----:B0-----:R-:W-:Y:S08]  /*acf0*/  @!P1 BRA `(.L_x_83) ;  /* 0x0000002c007c9947 */ /* 0x001ff00003800000 */
.L_x_178:
[----:B------:R-:W-:Y:S02]  /*ad00*/  SEL R17, R17, RZ, P2 ;  /* 0x000000ff11117207 */ /* 0x000fe40001000000 */
[----:B------:R-:W-:Y:S01]  /*ad10*/  LOP3.LUT R0, R27, R0, RZ, 0x3c, !PT ;  /* 0x000000001b007212 */ /* 0x000fe200078e3cff */
[----:B------:R-:W-:Y:S06]  /*ad20*/  @!P0 BRA `(.L_x_84) ;  /* 0x0000000000048947 */ /* 0x000fec0003800000 */
[----:B------:R-:W-:Y:S01]  /*ad30*/  BPT.TRAP 0x1 ;  /* 0x000000040000795c */ /* 0x000fe20000300000 */
.L_x_84:
[----:B------:R-:W-:Y:S01]  /*ad40*/  IMAD R17, R17, 0x8, R4 ;  /* 0x0000000811117824 */ /* 0x000fe200078e0204 */
[----:B------:R-:W-:-:S04]  /*ad50*/  SHF.L.U32 R0, R0, 0x1f, RZ ;  /* 0x0000001f00007819 */ /* 0x000fc800000006ff */
[----:B------:R-:W3:Y:S02]  /*ad60*/  SYNCS.PHASECHK.TRANS64.TRYWAIT P1, [R17+URZ+0x22840], R0 ;  /* 0x02284000110075a7 */ /* 0x000ee4000802017f */
[----:B---3--:R-:W-:Y:S05]  /*ad70*/  @!P1 BRA `(.L_x_85) ;  /* 0x0000002c00709947 */ /* 0x008fea0003800000 */
.L_x_179:
[----:B------:R-:W-:Y:S05]  /*ad80*/  @!P0 BRA `(.L_x_86) ;  /* 0x0000000000048947 */ /* 0x000fea0003800000 */
[----:B------:R-:W-:Y:S01]  /*ad90*/  BPT.TRAP 0x1 ;  /* 0x000000040000795c */ /* 0x000fe20000300000 */
.L_x_86:
[----:B------:R-:W4:Y:S02]  /*ada0*/  SYNCS.PHASECHK.TRANS64.TRYWAIT P1, [R3+URZ+0x22860], R2 ;  /* 0x02286002030075a7 */ /* 0x000f24000802017f */
[----:B----4-:R-:W-:Y:S05]  /*adb0*/  @!P1 BRA `(.L_x_87) ;  /* 0x0000002c00749947 */ /* 0x010fea0003800000 */
.L_x_180:
[----:B------:R-:W-:Y:S05]  /*adc0*/  @!P0 BRA `(.L_x_88) ;  /* 0x0000000000048947 */ /* 0x000fea0003800000 */
[----:B------:R-:W-:Y:S01]  /*add0*/  BPT.TRAP 0x1 ;  /* 0x000000040000795c */ /* 0x000fe20000300000 */
.L_x_88:
[----:B------:R0:W0:Y:S02]  /*ade0*/  SYNCS.PHASECHK.TRANS64.TRYWAIT P0, [R17+URZ+0x22860], R0 ;  /* 0x02286000110075a7 */ /* 0x000024000800017f */
[----:B0-----:R-:W-:Y:S05]  /*adf0*/  @!P0 NANOSLEEP.SYNCS 0x989680 ;  /* 0x009896800000895d */ /* 0x001fea0003900000 */
[----:B------:R-:W0:Y:S02]  /*ae00*/  @!P0 SYNCS.PHASECHK.TRANS64 P0, [R17+URZ+0x22860], R0 ;  /* 0x02286000110085a7 */ /* 0x000e24000800007f */
[----:B0-----:R-:W-:Y:S05]  /*ae10*/  @!P0 BRA `(.L_x_88) ;  /* 0xfffffffc00f08947 */ /* 0x001fea000383ffff */
.L_x_80:
[----:B------:R-:W-:Y:S05]  /*ae20*/  BSYNC B0 ;  /* 0x0000000000007941 */ /* 0x000fea0003800000 */
.L_x_79:
[----:B------:R-:W-:Y:S05]  /*ae30*/  EXIT ;  /* 0x000000000000794d */ /* 0x000fea0003800000 */
.L_x_8:
[----:B0-----:R-:W-:-:S04]  /*ae40*/  IMAD.U32 R3, RZ, RZ, UR41 ;  /* 0x00000029ff037e24 */ /* 0x001fc8000f8e00ff */
[----:B------:R0:W1:Y:S03]  /*ae50*/  SYNCS.PHASECHK.TRANS64.TRYWAIT P0, [R3+URZ+0x22800], R0 ;  /* 0x02280000030075a7 */ /* 0x000066000800017f */
[----:B-1----:R-:W-:Y:S05]  /*ae60*/  @!P0 NANOSLEEP.SYNCS 0x989680 ;  /* 0x009896800000895d */ /* 0x002fea0003900000 */
[----:B------:R-:W1:Y:S02]  /*ae70*/  @!P0 SYNCS.PHASECHK.TRANS64 P0, [R3+URZ+0x22800], R0 ;  /* 0x02280000030085a7 */ /* 0x000e64000800007f */
[----:B-1----:R-:W-:Y:S05]  /*ae80*/  @!P0 BRA `(.L_x_8) ;  /* 0xfffffffc00ec8947 */ /* 0x002fea000383ffff */
[----:B------:R-:W-:Y:S05]  /*ae90*/  BRA `(.L_x_89) ;  /* 0xffffff60008c7947 */ /* 0x000fea000383ffff */
.L_x_12:
[----:B-1----:R-:W-:-:S04]  /*aea0*/  IMAD.U32 R3, RZ, RZ, UR22 ;  /* 0x00000016ff037e24 */ /* 0x002fc8000f8e00ff */
[----:B------:R1:W2:Y:S03]  /*aeb0*/  SYNCS.PHASECHK.TRANS64.TRYWAIT P1, [R3+URZ+0x22830], R8 ;  /* 0x02283008030075a7 */ /* 0x0002a6000802017f */
[----:B--2---:R-:W-:Y:S05]  /*aec0*/  @!P1 NANOSLEEP.SYNCS 0x989680 ;  /* 0x009896800000995d */ /* 0x004fea0003900000 */
[----:B------:R-:W2:Y:S02]  /*aed0*/  @!P1 SYNCS.PHASECHK.TRANS64 P1, [R3+URZ+0x22830], R8 ;  /* 0x02283008030095a7 */ /* 0x000ea4000802007f */
[----:B--2---:R-:W-:Y:S05]  /*aee0*/  @!P1 BRA `(.L_x_12) ;  /* 0xfffffffc00ec9947 */ /* 0x004fea000383ffff */
[----:B------:R-:W-:Y:S05]  /*aef0*/  BRA `(.L_x_11) ;  /* 0xffffff6000b07947 */ /* 0x000fea000383ffff */
.L_x_17:
[----:B---3--:R-:W-:-:S04]  /*af00*/  IMAD.U32 R9, RZ, RZ, UR22 ;  /* 0x00000016ff097e24 */ /* 0x008fc8000f8e00ff */
[----:B------:R3:W4:Y:S03]  /*af10*/  SYNCS.PHASECHK.TRANS64.TRYWAIT P1, [R9+URZ+0x22850], R8 ;  /* 0x02285008090075a7 */ /* 0x000726000802017f */
[----:B----4-:R-:W-:Y:S05]  /*af20*/  @!P1 NANOSLEEP.SYNCS 0x989680 ;  /* 0x009896800000995d */ /* 0x010fea0003900000 */
[----:B------:R-:W4:Y:S02]  /*af30*/  @!P1 SYNCS.PHASECHK.TRANS64 P1, [R9+URZ+0x22850], R8 ;  /* 0x02285008090095a7 */ /* 0x000f24000802007f */
[----:B----4-:R-:W-:Y:S05]  /*af40*/  @!P1 BRA `(.L_x_17) ;  /* 0xfffffffc00ec9947 */ /* 0x010fea000383ffff */
[----:B------:R-:W-:Y:S05]  /*af50*/  BRA `(.L_x_16) ;  /* 0xffffff7800207947 */ /* 0x000fea000383ffff */
.L_x_23:
[----:B--2---:R-:W-:Y:S02]  /*af60*/  IMAD.U32 R0, RZ, RZ, UR25 ;  /* 0x00000019ff007e24 */ /* 0x004fe4000f8e00ff */
[----:B------:R-:W-:-:S04]  /*af70*/  IMAD.U32 R3, RZ, RZ, UR26 ;  /* 0x0000001aff037e24 */ /* 0x000fc8000f8e00ff */
[----:B------:R2:W4:Y:S03]  /*af80*/  SYNCS.PHASECHK.TRANS64.TRYWAIT P2, [R0+URZ+0x22830], R3 ;  /* 0x02283003000075a7 */ /* 0x000526000804017f */
[----:B----4-:R-:W-:Y:S05]  /*af90*/  @!P2 NANOSLEEP.SYNCS 0x989680 ;  /* 0x009896800000a95d */ /* 0x010fea0003900000 */
[----:B------:R-:W4:Y:S02]  /*afa0*/  @!P2 SYNCS.PHASECHK.TRANS64 P2, [R0+URZ+0x22830], R3 ;  /* 0x022830030000a5a7 */ /* 0x000f24000804007f */
[----:B----4-:R-:W-:Y:S05]  /*afb0*/  @!P2 BRA `(.L_x_23) ;  /* 0xfffffffc00e8a947 */ /* 0x010fea000383ffff */
[----:B------:R-:W-:Y:S05]  /*afc0*/  BRA `(.L_x_22) ;  /* 0xffffff7c00487947 */ /* 0x000fea000383ffff */
.L_x_28:
[----:B0-----:R-:W-:Y:S01]  /*afd0*/  IMAD.U32 R8, RZ, RZ, UR25 ;  /* 0x00000019ff087e24 */ /* 0x001fe2000f8e00ff */
[----:B------:R-:W-:-:S04]  /*afe0*/  MOV R9, UR26 ;  /* 0x0000001a00097c02 */ /* 0x000fc80008000f00 */
[----:B------:R0:W1:Y:S03]  /*aff0*/  SYNCS.PHASECHK.TRANS64.TRYWAIT P2, [R8+URZ+0x22850], R9 ;  /* 0x02285009080075a7 */ /* 0x000066000804017f */
[----:B-1----:R-:W-:Y:S05]  /*b000*/  @!P2 NANOSLEEP.SYNCS 0x989680 ;  /* 0x009896800000a95d */ /* 0x002fea0003900000 */
[----:B------:R-:W1:Y:S02]  /*b010*/  @!P2 SYNCS.PHASECHK.TRANS64 P2, [R8+URZ+0x22850], R9 ;  /* 0x022850090800a5a7 */ /* 0x000e64000804007f */
[----:B-1----:R-:W-:Y:S05]  /*b020*/  @!P2 BRA `(.L_x_28) ;  /* 0xfffffffc00e8a947 */ /* 0x002fea000383ffff */
[----:B------:R-:W-:Y:S05]  /*b030*/  BRA `(.L_x_27) ;  /* 0xffffff9400707947 */ /* 0x000fea000383ffff */
.L_x_44:
[----:B------:R-:W0:Y:S01]  /*b040*/  S2R R20, SR_TID.X ;  /* 0x0000000000147919 */ /* 0x000e220000002100 */
[----:B------:R-:W-:Y:S01]  /*b050*/  BSSY B0, `(.L_x_90) ;  /* 0x000000a000007945 */ /* 0x000fe20003800000 */
[----:B------:R-:W-:Y:S02]  /*b060*/  IMAD.MOV.U32 R12, RZ, RZ, RZ ;  /* 0x000000ffff0c7224 */ /* 0x000fe400078e00ff */
[----:B------:R-:W-:Y:S02]  /*b070*/  IMAD.MOV.U32 R11, RZ, RZ, 0x1f ;  /* 0x0000001fff0b7424 */ /* 0x000fe400078e00ff */
[----:B------:R-:W-:Y:S01]  /*b080*/  IMAD.MOV.U32 R15, RZ, RZ, -0x1 ;  /* 0xffffffffff0f7424 */ /* 0x000fe200078e00ff */
[----:B0-----:R-:W-:-:S04]  /*b090*/  SHF.R.U32.HI R20, RZ, 0x5, R20 ;  /* 0x00000005ff147819 */ /* 0x001fc80000011614 */
[----:B------:R-:W-:-:S05]  /*b0a0*/  LOP3.LUT R20, R20, 0x3, RZ, 0xc0, !PT ;  /* 0x0000000314147812 */ /* 0x000fca00078ec0ff */
[----:B------:R-:W-:-:S07]  /*b0b0*/  IMAD.MOV.U32 R13, RZ, RZ, R20 ;  /* 0x000000ffff0d7224 */ /* 0x000fce00078e0014 */
[----:B-1---5:R-:W-:Y:S05]  /*b0c0*/  WARPSYNC.COLLECTIVE R15, `(.L_x_91) ;  /* 0x000000000f087348 */ /* 0x022fea0003c00000 */
[----:B------:R0:W2:Y:S02]  /*b0d0*/  SHFL.IDX P6, R14, R13, R12, R11 ;  /* 0x0000000c0d0e7389 */ /* 0x0000a400000c000b */
[----:B012--5:R-:W-:Y:S01]  /*b0e0*/  ENDCOLLECTIVE ;  /* 0x000000000000791b */ /* 0x027fe20003800000 */
.L_x_91:
[----:B------:R-:W-:Y:S05]  /*b0f0*/  BSYNC B0 ;  /* 0x0000000000007941 */ /* 0x000fea0003800000 */
.L_x_90:
[----:B------:R-:W-:Y:S05]  /*b100*/  BRA `(.L_x_92) ;  /* 0xffffffd000087947 */ /* 0x000fea000383ffff */
.L_x_47:
[----:B0-----:R0:W1:Y:S02]  /*b110*/  SYNCS.PHASECHK.TRANS64.TRYWAIT P0, [R22+URZ+0x22840], R3 ;  /* 0x02284003160075a7 */ /* 0x001064000800017f */
[----:B-1----:R-:W-:Y:S05]  /*b120*/  @!P0 NANOSLEEP.SYNCS 0x989680 ;  /* 0x009896800000895d */ /* 0x002fea0003900000 */
[----:B------:R-:W1:Y:S02]  /*b130*/  @!P0 SYNCS.PHASECHK.TRANS64 P0, [R22+URZ+0x22840], R3 ;  /* 0x02284003160085a7 */ /* 0x000e64000800007f */
[----:B-1----:R-:W-:Y:S05]  /*b140*/  @!P0 BRA `(.L_x_47) ;  /* 0xfffffffc00f08947 */ /* 0x002fea000383ffff */
[----:B------:R-:W-:Y:S05]  /*b150*/  BRA `(.L_x_93) ;  /* 0xffffffd0008c7947 */ /* 0x000fea000383ffff */
.L_x_48:
[----:B------:R-:W-:Y:S01]  /*b160*/  BSSY B0, `(.L_x_94) ;  /* 0x0000008000007945 */ /* 0x000fe20003800000 */
[----:B------:R-:W-:Y:S02]  /*b170*/  IMAD.MOV.U32 R13, RZ, RZ, R5 ;  /* 0x000000ffff0d7224 */ /* 0x000fe400078e0005 */
[----:B------:R-:W-:Y:S02]  /*b180*/  IMAD.MOV.U32 R12, RZ, RZ, RZ ;  /* 0x000000ffff0c7224 */ /* 0x000fe400078e00ff */
[----:B------:R-:W-:Y:S02]  /*b190*/  IMAD.MOV.U32 R11, RZ, RZ, 0x181f ;  /* 0x0000181fff0b7424 */ /* 0x000fe400078e00ff */
[----:B------:R-:W-:-:S07]  /*b1a0*/  IMAD.MOV.U32 R15, RZ, RZ, -0x1 ;  /* 0xffffffffff0f7424 */ /* 0x000fce00078e00ff */
[----:B------:R-:W-:Y:S05]  /*b1b0*/  WARPSYNC.COLLECTIVE R15, `(.L_x_95) ;  /* 0x000000000f087348 */ /* 0x000fea0003c00000 */
[----:B------:R0:W1:Y:S02]  /*b1c0*/  SHFL.IDX P6, R14, R13, R12, R11 ;  /* 0x0000000c0d0e7389 */ /* 0x00006400000c000b */
[----:B01----:R-:W-:Y:S01]  /*b1d0*/  ENDCOLLECTIVE ;  /* 0x000000000000791b */ /* 0x003fe20003800000 */
.L_x_95:
[----:B------:R-:W-:Y:S05]  /*b1e0*/  BSYNC B0 ;  /* 0x0000000000007941 */ /* 0x000fea0003800000 */
.L_x_94:
[----:B------:R-:W-:Y:S01]  /*b1f0*/  IMAD.MOV.U32 R13, RZ, RZ, R0 ;  /* 0x000000ffff0d7224 */ /* 0x000fe200078e0000 */
[----:B------:R-:W-:Y:S01]  /*b200*/  ISETP.GE.AND P2, PT, R34, 0x1, PT ;  /* 0x000000012200780c */ /* 0x000fe20003f46270 */
[----:B------:R-:W-:Y:S02]  /*b210*/  IMAD.MOV.U32 R12, RZ, RZ, RZ ;  /* 0x000000ffff0c7224 */ /* 0x000fe400078e00ff */
[----:B------:R-:W-:Y:S02]  /*b220*/  IMAD.MOV.U32 R11, RZ, RZ, 0x181f ;  /* 0x0000181fff0b7424 */ /* 0x000fe400078e00ff */
[----:B------:R-:W-:Y:S02]  /*b230*/  IMAD.MOV.U32 R15, RZ, RZ, -0x1 ;  /* 0xffffffffff0f7424 */ /* 0x000fe400078e00ff */
[----:B------:R-:W-:-:S07]  /*b240*/  IMAD.MOV.U32 R3, RZ, RZ, R14 ;  /* 0x000000ffff037224 */ /* 0x000fce00078e000e */
[----:B------:R-:W-:Y:S05]  /*b250*/  WARPSYNC.COLLECTIVE R15, `(.L_x_96) ;  /* 0x000000000f087348 */ /* 0x000fea0003c00000 */
[----:B------:R0:W1:Y:S02]  /*b260*/  SHFL.IDX P6, R14, R13, R12, R11 ;  /* 0x0000000c0d0e7389 */ /* 0x00006400000c000b */
[----:B01----:R-:W-:Y:S01]  /*b270*/  ENDCOLLECTIVE ;  /* 0x000000000000791b */ /* 0x003fe20003800000 */
.L_x_96:
[----:B------:R-:W-:Y:S01]  /*b280*/  @P2 LEA R7, R4, UR37, 0x1 ;  /* 0x0000002504072c11 */ /* 0x000fe2000f8e08ff */
[----:B------:R-:W-:Y:S02]  /*b290*/  IMAD.MOV.U32 R13, RZ, RZ, R5 ;  /* 0x000000ffff0d7224 */ /* 0x000fe400078e0005 */
[----:B------:R-:W-:Y:S01]  /*b2a0*/  IMAD.MOV.U32 R12, RZ, RZ, 0x1 ;  /* 0x00000001ff0c7424 */ /* 0x000fe200078e00ff */
[----:B------:R-:W-:-:S13]  /*b2b0*/  @P2 LEA R2, P0, R20, R14, 0x1 ;  /* 0x0000000e14022211 */ /* 0x000fda00078008ff */
[----:B------:R-:W-:Y:S05]  /*b2c0*/  WARPSYNC.COLLECTIVE R15, `(.L_x_97) ;  /* 0x000000000f087348 */ /* 0x000fea0003c00000 */
[----:B------:R0:W1:Y:S02]  /*b2d0*/  SHFL.IDX P6, R14, R13, R12, R11 ;  /* 0x0000000c0d0e7389 */ /* 0x00006400000c000b */
[----:B01----:R-:W-:Y:S01]  /*b2e0*/  ENDCOLLECTIVE ;  /* 0x000000000000791b */ /* 0x003fe20003800000 */
.L_x_97:
[----:B------:R-:W-:-:S05]  /*b2f0*/  @P2 IMAD.X R3, RZ, RZ, R3, P0 ;  /* 0x000000ffff032224 */ /* 0x000fca00000e0603 */
[----:B------:R-:W-:Y:S01]  /*b300*/  @!PT LDS RZ, [RZ] ;  /* 0x00000000fffff984 */ /* 0x000fe20000000800 */
[----:B------:R-:W-:Y:S01]  /*b310*/  @!PT LDS RZ, [RZ] ;  /* 0x00000000fffff984 */ /* 0x000fe20000000800 */
[----:B------:R-:W-:Y:S01]  /*b320*/  @!PT LDS RZ, [RZ] ;  /* 0x00000000fffff984 */ /* 0x000fe20000000800 */
[----:B------:R0:W-:Y:S01]  /*b330*/  @P2 LDGSTS.E.BYPASS.LTC128B.128 [R7+0x1c400], desc[UR48][R2.64], !P1 ;  /* 0x1c40000002072fae */ /* 0x0001e2000c901d70 */
[----:B------:R-:W-:Y:S01]  /*b340*/  ISETP.GE.AND P2, PT, R34, 0x11, PT ;  /* 0x000000112200780c */ /* 0x000fe20003f46270 */
[----:B------:R-:W-:Y:S02]  /*b350*/  IMAD.MOV.U32 R13, RZ, RZ, R0 ;  /* 0x000000ffff0d7224 */ /* 0x000fe400078e0000 */
[----:B------:R-:W-:-:S10]  /*b360*/  IMAD.MOV.U32 R6, RZ, RZ, R14 ;  /* 0x000000ffff067224 */ /* 0x000fd400078e000e */
[----:B0-----:R-:W-:Y:S05]  /*b370*/  WARPSYNC.COLLECTIVE R15, `(.L_x_98) ;  /* 0x000000000f087348 */ /* 0x001fea0003c00000 */
[----:B------:R1:W2:Y:S02]  /*b380*/  SHFL.IDX P6, R14, R13, R12, R11 ;  /* 0x0000000c0d0e7389 */ /* 0x0002a400000c000b */
[----:B012---:R-:W-:Y:S01]  /*b390*/  ENDCOLLECTIVE ;  /* 0x000000000000791b */ /* 0x007fe20003800000 */
.L_x_98:
[----:B------:R-:W-:Y:S01]  /*b3a0*/  @P2 LEA R12, R4, UR37, 0x1 ;  /* 0x00000025040c2c11 */ /* 0x000fe2000f8e08ff */
[----:B------:R-:W-:Y:S01]  /*b3b0*/  IMAD.MOV.U32 R13, RZ, RZ, R5 ;  /* 0x000000ffff0d7224 */ /* 0x000fe200078e0005 */
[----:B------:R-:W-:-:S04]  /*b3c0*/  @P2 LEA R11, P0, R20, R14, 0x1 ;  /* 0x0000000e140b2211 */ /* 0x000fc800078008ff */
[----:B------:R-:W-:Y:S01]  /*b3d0*/  @P2 IADD3.X R6, RZ, R6, RZ, P0, !PT ;  /* 0x00000006ff062210 */ /* 0x000fe200007fe4ff */
[----:B------:R-:W-:Y:S02]  /*b3e0*/  @P2 IMAD.MOV.U32 R2, RZ, RZ, R11 ;  /* 0x000000ffff022224 */ /* 0x000fe400078e000b */
[----:B------:R-:W-:Y:S02]  /*b3f0*/  IMAD.MOV.U32 R11, RZ, RZ, 0x181f ;  /* 0x0000181fff0b7424 */ /* 0x000fe400078e00ff */
[----:B------:R-:W-:-:S05]  /*b400*/  @P2 IMAD.MOV.U32 R3, RZ, RZ, R6 ;  /* 0x000000ffff032224 */ /* 0x000fca00078e0006 */
[----:B------:R-:W-:Y:S01]  /*b410*/  @!PT LDS RZ, [RZ] ;  /* 0x00000000fffff984 */ /* 0x000fe20000000800 */
[----:B------:R-:W-:Y:S01]  /*b420*/  @!PT LDS RZ, [RZ] ;  /* 0x00000000fffff984 */ /* 0x000fe20000000800 */
[----:B------:R-:W-:Y:S01]  /*b430*/  @!PT LDS RZ, [RZ] ;  /* 0x00000000fffff984 */ /* 0x000fe20000000800 */
[----:B------:R0:W-:Y:S01]  /*b440*/  @P2 LDGSTS.E.BYPASS.LTC128B.128 [R12+0x1cc00], desc[UR48][R2.64], !P1 ;  /* 0x1cc00000020c2fae */ /* 0x0001e2000c901d70 */
[----:B------:R-:W-:Y:S01]  /*b450*/  ISETP.GE.AND P2, PT, R34, 0x21, PT ;  /* 0x000000212200780c */ /* 0x000fe20003f46270 */
[----:B0-----:R-:W-:-:S12]  /*b460*/  IMAD.MOV.U32 R12, RZ, RZ, 0x2 ;  /* 0x00000002ff0c7424 */ /* 0x001fd800078e00ff */
[----:B------:R-:W-:Y:S05]  /*b470*/  WARPSYNC.COLLECTIVE R15, `(.L_x_99) ;  /* 0x000000000f087348 */ /* 0x000fea0003c00000 */
[----:B------:R0:W1:Y:S02]  /*b480*/  SHFL.IDX P6, R14, R13, R12, R11 ;  /* 0x0000000c0d0e7389 */ /* 0x00006400000c000b */
[----:B01----:R-:W-:Y:S01]  /*b490*/  ENDCOLLECTIVE ;  /* 0x000000000000791b */ /* 0x003fe20003800000 */
.L_x_99:
[----:B------:R-:W-:Y:S02]  /*b4a0*/  IMAD.MOV.U32 R13, RZ, RZ, R0 ;  /* 0x000000ffff0d7224 */ /* 0x000fe400078e0000 */
[----:B------:R-:W-:-:S07]  /*b4b0*/  IMAD.MOV.U32 R9, RZ, RZ, R14 ;  /* 0x000000ffff097224 */ /* 0x000fce00078e000e */
[----:B------:R-:W-:Y:S05]  /*b4c0*/  WARPSYNC.COLLECTIVE R15, `(.L_x_100) ;  /* 0x000000000f087348 */ /* 0x000fea0003c00000 */
[----:B------:R0:W1:Y:S02]  /*b4d0*/  SHFL.IDX P6, R14, R13, R12, R11 ;  /* 0x0000000c0d0e7389 */ /* 0x00006400000c000b */
[----:B01----:R-:W-:Y:S01]  /*b4e0*/  ENDCOLLECTIVE ;  /* 0x000000000000791b */ /* 0x003fe20003800000 */
.L_x_100:
[----:B------:R-:W-:Y:S01]  /*b4f0*/  @P2 LEA R12, R4, UR37, 0x1 ;  /* 0x00000025040c2c11 */ /* 0x000fe2000f8e08ff */
[----:B------:R-:W-:Y:S01]  /*b500*/  IMAD.MOV.U32 R13, RZ, RZ, R5 ;  /* 0x000000ffff0d7224 */ /* 0x000fe200078e0005 */
[----:B------:R-:W-:-:S05]  /*b510*/  @P2 LEA R10, P0, R20, R14, 0x1 ;  /* 0x0000000e140a2211 */ /* 0x000fca00078008ff */
[----:B------:R-:W-:Y:S02]  /*b520*/  @P2 IMAD.X R9, RZ, RZ, R9, P0 ;  /* 0x000000ffff092224 */ /* 0x000fe400000e0609 */
[----:B------:R-:W-:Y:S02]  /*b530*/  @P2 IMAD.MOV.U32 R2, RZ, RZ, R10 ;  /* 0x000000ffff022224 */ /* 0x000fe400078e000a */
[----:B------:R-:W-:-:S05]  /*b540*/  @P2 IMAD.MOV.U32 R3, RZ, RZ, R9 ;  /* 0x000000ffff032224 */ /* 0x000fca00078e0009 */
[----:B------:R-:W-:Y:S01]  /*b550*/  @!PT LDS RZ, [RZ] ;  /* 0x00000000fffff984 */ /* 0x000fe20000000800 */
[----:B------:R-:W-:Y:S01]  /*b560*/  @!PT LDS RZ, [RZ] ;  /* 0x00000000fffff984 */ /* 0x000fe20000000800 */
[----:B------:R-:W-:Y:S01]  /*b570*/  @!PT LDS RZ, [RZ] ;  /* 0x00000000fffff984 */ /* 0x000fe20000000800 */
[----:B------:R0:W-:Y:S01]  /*b580*/  @P2 LDGSTS.E.BYPASS.LTC128B.128 [R12+0x1d400], desc[UR48][R2.64], !P1 ;  /* 0x1d400000020c2fae */ /* 0x0001e2000c901d70 */
[----:B------:R-:W-:Y:S01]  /*b590*/  ISETP.GE.AND P2, PT, R34, 0x31, PT ;  /* 0x000000312200780c */ /* 0x000fe20003f46270 */
[----:B0-----:R-:W-:-:S12]  /*b5a0*/  IMAD.MOV.U32 R12, RZ, RZ, 0x3 ;  /* 0x00000003ff0c7424 */ /* 0x001fd800078e00ff */
[----:B------:R-:W-:-:S07]  /*b5b0*/  @P2 LEA R9, R4, UR37, 0x1 ;  /* 0x0000002504092c11 */ /* 0x000fce000f8e08ff */
[----:B------:R-:W-:Y:S05]  /*b5c0*/  WARPSYNC.COLLECTIVE R15, `(.L_x_101) ;  /* 0x000000000f087348 */ /* 0x000fea0003c00000 */
[----:B------:R0:W1:Y:S02]  /*b5d0*/  SHFL.IDX P6, R14, R13, R12, R11 ;  /* 0x0000000c0d0e7389 */ /* 0x00006400000c000b */
[----:B01----:R-:W-:Y:S01]  /*b5e0*/  ENDCOLLECTIVE ;  /* 0x000000000000791b */ /* 0x003fe20003800000 */
.L_x_101:
[----:B------:R-:W-:Y:S02]  /*b5f0*/  IMAD.MOV.U32 R13, RZ, RZ, R0 ;  /* 0x000000ffff0d7224 */ /* 0x000fe400078e0000 */
[----:B------:R-:W-:-:S07]  /*b600*/  IMAD.MOV.U32 R7, RZ, RZ, R14 ;  /* 0x000000ffff077224 */ /* 0x000fce00078e000e */
[----:B------:R-:W-:Y:S05]  /*b610*/  WARPSYNC.COLLECTIVE R15, `(.L_x_102) ;  /* 0x000000000f087348 */ /* 0x000fea0003c00000 */
[----:B------:R0:W1:Y:S02]  /*b620*/  SHFL.IDX P6, R14, R13, R12, R11 ;  /* 0x0000000c0d0e7389 */ /* 0x00006400000c000b */
[----:B01----:R-:W-:Y:S01]  /*b630*/  ENDCOLLECTIVE ;  /* 0x000000000000791b */ /* 0x003fe20003800000 */
.L_x_102:
[----:B------:R-:W-:Y:S01]  /*b640*/  IMAD.MOV.U32 R13, RZ, RZ, R5 ;  /* 0x000000ffff0d7224 */ /* 0x000fe200078e0005 */
[----:B------:R-:W-:Y:S02]  /*b650*/  MOV R12, 0x4 ;  /* 0x00000004000c7802 */ /* 0x000fe40000000f00 */
[----:B------:R-:W-:-:S13]  /*b660*/  @P2 LEA R8, P0, R20, R14, 0x1 ;  /* 0x0000000e14082211 */ /* 0x000fda00078008ff */
[----:B------:R-:W-:Y:S05]  /*b670*/  WARPSYNC.COLLECTIVE R15, `(.L_x_103) ;  /* 0x000000000f087348 */ /* 0x000fea0003c00000 */
[----:B------:R0:W1:Y:S02]  /*b680*/  SHFL.IDX P6, R14, R13, R12, R11 ;  /* 0x0000000c0d0e7389 */ /* 0x00006400000c000b */
[----:B01----:R-:W-:Y:S01]  /*b690*/  ENDCOLLECTIVE ;  /* 0x000000000000791b */ /* 0x003fe20003800000 */
.L_x_103:
        /* <DEDUP_REMOVED lines=8> */
[----:B------:R-:W-:Y:S02]  /*b720*/  IMAD.MOV.U32 R13, RZ, RZ, R0 ;  /* 0x000000ffff0d7224 */ /* 0x000fe400078e0000 */
[----:B0-----:R-:W-:-:S10]  /*b730*/  IMAD.MOV.U32 R2, RZ, RZ, R14 ;  /* 0x000000ffff027224 */ /* 0x001fd400078e000e */
[----:B------:R-:W-:Y:S05]  /*b740*/  WARPSYNC.COLLECTIVE R15, `(.L_x_104) ;  /* 0x000000000f087348 */ /* 0x000fea0003c00000 */
[----:B------:R0:W1:Y:S02]  /*b750*/  SHFL.IDX P6, R14, R13, R12, R11 ;  /* 0x0000000c0d0e7389 */ /* 0x00006400000c000b */
[----:B01----:R-:W-:Y:S01]  /*b760*/  ENDCOLLECTIVE ;  /* 0x000000000000791b */ /* 0x003fe20003800000 */
.L_x_104:
[----:B------:R-:W-:Y:S01]  /*b770*/  @P2 LEA R7, R4, UR37, 0x1 ;  /* 0x0000002504072c11 */ /* 0x000fe2000f8e08ff */
[----:B------:R-:W-:Y:S02]  /*b780*/  IMAD.MOV.U32 R13, RZ, RZ, R5 ;  /* 0x000000ffff0d7224 */ /* 0x000fe400078e0005 */
[----:B------:R-:W-:Y:S01]  /*b790*/  IMAD.MOV.U32 R12, RZ, RZ, 0x5 ;  /* 0x00000005ff0c7424 */ /* 0x000fe200078e00ff */
[----:B------:R-:W-:-:S05]  /*b7a0*/  @P2 LEA R6, P0, R20, R14, 0x1 ;  /* 0x0000000e14062211 */ /* 0x000fca00078008ff */
[----:B------:R-:W-:Y:S02]  /*b7b0*/  @P2 IMAD.X R11, RZ, RZ, R2, P0 ;  /* 0x000000ffff0b2224 */ /* 0x000fe400000e0602 */
[----:B------:R-:W-:Y:S02]  /*b7c0*/  @P2 IMAD.MOV.U32 R2, RZ, RZ, R6 ;  /* 0x000000ffff022224 */ /* 0x000fe400078e0006 */
[----:B------:R-:W-:Y:S02]  /*b7d0*/  @P2 IMAD.MOV.U32 R3, RZ, RZ, R11 ;  /* 0x000000ffff032224 */ /* 0x000fe400078e000b */
[----:B------:R-:W-:-:S03]  /*b7e0*/  IMAD.MOV.U32 R11, RZ, RZ, 0x181f ;  /* 0x0000181fff0b7424 */ /* 0x000fc600078e00ff */
[----:B------:R-:W-:Y:S01]  /*b7f0*/  @!PT LDS RZ, [RZ] ;  /* 0x00000000fffff984 */ /* 0x000fe20000000800 */
[----:B------:R-:W-:Y:S01]  /*b800*/  @!PT LDS RZ, [RZ] ;  /* 0x00000000fffff984 */ /* 0x000fe20000000800 */
[----:B------:R-:W-:Y:S01]  /*b810*/  @!PT LDS RZ, [RZ] ;  /* 0x00000000fffff984 */ /* 0x000fe20000000800 */
[----:B------:R0:W-:Y:S04]  /*b820*/  @P2 LDGSTS.E.BYPASS.LTC128B.128 [R7+0x1e400], desc[UR48][R2.64], !P1 ;  /* 0x1e40000002072fae */ /* 0x0001e8000c901d70 */
[----:B0-----:R-:W-:Y:S05]  /*b830*/  WARPSYNC.COLLECTIVE R15, `(.L_x_105) ;  /* 0x000000000f087348 */ /* 0x001fea0003c00000 */
[----:B------:R1:W2:Y:S02]  /*b840*/  SHFL.IDX P6, R14, R13, R12, R11 ;  /* 0x0000000c0d0e7389 */ /* 0x0002a400000c000b */
[----:B012---:R-:W-:Y:S01]  /*b850*/  ENDCOLLECTIVE ;  /* 0x000000000000791b */ /* 0x007fe20003800000 */
.L_x_105:
[----:B------:R-:W-:Y:S02]  /*b860*/  IMAD.MOV.U32 R13, RZ, RZ, R0 ;  /* 0x000000ffff0d7224 */ /* 0x000fe400078e0000 */
[----:B------:R-:W-:-:S07]  /*b870*/  IMAD.MOV.U32 R5, RZ, RZ, R14 ;  /* 0x000000ffff057224 */ /* 0x000fce00078e000e */
[----:B------:R-:W-:Y:S05]  /*b880*/  WARPSYNC.COLLECTIVE R15, `(.L_x_106) ;  /* 0x000000000f087348 */ /* 0x000fea0003c00000 */
[----:B------:R0:W1:Y:S02]  /*b890*/  SHFL.IDX P6, R14, R13, R12, R11 ;  /* 0x0000000c0d0e7389 */ /* 0x00006400000c000b */
[----:B01----:R-:W-:Y:S01]  /*b8a0*/  ENDCOLLECTIVE ;  /* 0x000000000000791b */ /* 0x003fe20003800000 */
.L_x_106:
[----:B------:R-:W-:Y:S05]  /*b8b0*/  BRA `(.L_x_107) ;  /* 0xffffffcc00dc7947 */ /* 0x000fea000383ffff */
.L_x_52:
[----:B------:R-:W-:Y:S02]  /*b8c0*/  IMAD.MOV.U32 R13, RZ, RZ, R5 ;  /* 0x000000ffff0d7224 */ /* 0x000fe400078e0005 */
[----:B------:R-:W-:Y:S02]  /*b8d0*/  IMAD.MOV.U32 R12, RZ, RZ, RZ ;  /* 0x000000ffff0c7224 */ /* 0x000fe400078e00ff */
[----:B------:R-:W-:Y:S02]  /*b8e0*/  IMAD.MOV.U32 R11, RZ, RZ, 0x181f ;  /* 0x0000181fff0b7424 */ /* 0x000fe400078e00ff */
[----:B------:R-:W-:Y:S02]  /*b8f0*/  IMAD.MOV.U32 R15, RZ, RZ, -0x1 ;  /* 0xffffffffff0f7424 */ /* 0x000fe400078e00ff */
[----:B------:R-:W-:-:S07]  /*b900*/  IMAD.IADD R0, R36, 0x1, R0 ;  /* 0x0000000124007824 */ /* 0x000fce00078e0200 */
[----:B-1----:R-:W-:Y:S05]  /*b910*/  WARPSYNC.COLLECTIVE R15, `(.L_x_108) ;  /* 0x000000000f087348 */ /* 0x002fea0003c00000 */
[----:B------:R0:W2:Y:S02]  /*b920*/  SHFL.IDX P6, R14, R13, R12, R11 ;  /* 0x0000000c0d0e7389 */ /* 0x0000a400000c000b */
[----:B012---:R-:W-:Y:S01]  /*b930*/  ENDCOLLECTIVE ;  /* 0x000000000000791b */ /* 0x007fe20003800000 */
.L_x_108:
[C---:B------:R-:W-:Y:S01]  /*b940*/  VIADD R6, R0.reuse, 0x10 ;  /* 0x0000001000067836 */ /* 0x040fe20000000000 */
[----:B------:R-:W-:Y:S01]  /*b950*/  ISETP.GE.AND P0, PT, R0, UR39, PT ;  /* 0x0000002700007c0c */ /* 0x000fe2000bf06270 */
[----:B------:R-:W-:Y:S02]  /*b960*/  IMAD.MOV.U32 R13, RZ, RZ, R4 ;  /* 0x000000ffff0d7224 */ /* 0x000fe400078e0004 */
[----:B------:R-:W-:-:S10]  /*b970*/  IMAD.MOV.U32 R2, RZ, RZ, R14 ;  /* 0x000000ffff027224 */ /* 0x000fd400078e000e */
[----:B------:R-:W-:Y:S05]  /*b980*/  WARPSYNC.COLLECTIVE R15, `(.L_x_109) ;  /* 0x000000000f087348 */ /* 0x000fea0003c00000 */
[----:B------:R0:W1:Y:S02]  /*b990*/  SHFL.IDX P6, R14, R13, R12, R11 ;  /* 0x0000000c0d0e7389 */ /* 0x00006400000c000b */
[----:B01----:R-:W-:Y:S01]  /*b9a0*/  ENDCOLLECTIVE ;  /* 0x000000000000791b */ /* 0x003fe20003800000 */
.L_x_109:
[----:B------:R-:W-:Y:S02]  /*b9b0*/  IMAD.MOV.U32 R13, RZ, RZ, R5 ;  /* 0x000000ffff0d7224 */ /* 0x000fe400078e0005 */
[----:B------:R-:W-:Y:S01]  /*b9c0*/  IMAD.MOV.U32 R12, RZ, RZ, 0x1 ;  /* 0x00000001ff0c7424 */ /* 0x000fe200078e00ff */
[----:B------:R-:W-:-:S04]  /*b9d0*/  @!P0 LEA R14, P1, R21, R14, 0x1 ;  /* 0x0000000e150e8211 */ /* 0x000fc800078208ff */
[----:B------:R-:W-:Y:S01]  /*b9e0*/  @!P0 IADD3.X R3, RZ, R2, RZ, P1, !PT ;  /* 0x00000002ff038210 */ /* 0x000fe20000ffe4ff */
[----:B------:R-:W-:-:S08]  /*b9f0*/  @!P0 IMAD.MOV.U32 R2, RZ, RZ, R14 ;  /* 0x000000ffff028224 */ /* 0x000fd000078e000e */
[----:B------:R-:W-:Y:S05]  /*ba00*/  WARPSYNC.COLLECTIVE R15, `(.L_x_110) ;  /* 0x000000000f087348 */ /* 0x000fea0003c00000 */
[----:B------:R0:W1:Y:S02]  /*ba10*/  SHFL.IDX P6, R14, R13, R12, R11 ;  /* 0x0000000c0d0e7389 */ /* 0x00006400000c000b */
[----:B01----:R-:W-:Y:S01]  /*ba20*/  ENDCOLLECTIVE ;  /* 0x000000000000791b */ /* 0x003fe20003800000 */
.L_x_110:
[----:B------:R-:W-:Y:S01]  /*ba30*/  @!PT LDS RZ, [RZ] ;  /* 0x00000000fffff984 */ /* 0x000fe20000000800 */
[----:B------:R-:W-:Y:S01]  /*ba40*/  @!PT LDS RZ, [RZ] ;  /* 0x00000000fffff984 */ /* 0x000fe20000000800 */
[----:B------:R-:W-:Y:S01]  /*ba50*/  @!PT LDS RZ, [RZ] ;  /* 0x00000000fffff984 */ /* 0x000fe20000000800 */
[----:B------:R0:W-:Y:S01]  /*ba60*/  @!P0 LDGSTS.E.BYPASS.LTC128B.128 [R20+0x18400], desc[UR48][R2.64], !P5 ;  /* 0x1840000002148fae */ /* 0x0001e2000e901d70 */
[----:B------:R-:W-:Y:S01]  /*ba70*/  ISETP.GE.AND P0, PT, R6, UR39, PT ;  /* 0x0000002706007c0c */ /* 0x000fe2000bf06270 */
[----:B------:R-:W-:Y:S02]  /*ba80*/  IMAD.MOV.U32 R13, RZ, RZ, R4 ;  /* 0x000000ffff0d7224 */ /* 0x000fe400078e0004 */
[----:B------:R-:W-:-:S10]  /*ba90*/  IMAD.MOV.U32 R6, RZ, RZ, R14 ;  /* 0x000000ffff067224 */ /* 0x000fd400078e000e */
[----:B0-----:R-:W-:Y:S05]  /*baa0*/  WARPSYNC.COLLECTIVE R15, `(.L_x_111) ;  /* 0x000000000f087348 */ /* 0x001fea0003c00000 */
[----:B------:R1:W2:Y:S02]  /*bab0*/  SHFL.IDX P6, R14, R13, R12, R11 ;  /* 0x0000000c0d0e7389 */ /* 0x0002a400000c000b */
[----:B012---:R-:W-:Y:S01]  /*bac0*/  ENDCOLLECTIVE ;  /* 0x000000000000791b */ /* 0x007fe20003800000 */
.L_x_111:
[----:B------:R-:W-:Y:S02]  /*bad0*/  IMAD.MOV.U32 R13, RZ, RZ, R5 ;  /* 0x000000ffff0d7224 */ /* 0x000fe400078e0005 */
[----:B------:R-:W-:Y:S01]  /*bae0*/  IMAD.MOV.U32 R12, RZ, RZ, 0x2 ;  /* 0x00000002ff0c7424 */ /* 0x000fe200078e00ff */
[----:B------:R-:W-:-:S13]  /*baf0*/  @!P0 LEA R2, P1, R21, R14, 0x1 ;  /* 0x0000000e15028211 */ /* 0x000fda00078208ff */
[----:B------:R-:W-:Y:S05]  /*bb00*/  WARPSYNC.COLLECTIVE R15, `(.L_x_112) ;  /* 0x000000000f087348 */ /* 0x000fea0003c00000 */
[----:B------:R0:W1:Y:S02]  /*bb10*/  SHFL.IDX P6, R14, R13, R12, R11 ;  /* 0x0000000c0d0e7389 */ /* 0x00006400000c000b */
[----:B01----:R-:W-:Y:S01]  /*bb20*/  ENDCOLLECTIVE ;  /* 0x000000000000791b */ /* 0x003fe20003800000 */
.L_x_112:
[----:B------:R-:W-:Y:S02]  /*bb30*/  @!P0 IMAD.X R3, RZ, RZ, R6, P1 ;  /* 0x000000ffff038224 */ /* 0x000fe400008e0606 */
[----:B------:R-:W-:-:S03]  /*bb40*/  VIADD R6, R0, 0x20 ;  /* 0x0000002000067836 */ /* 0x000fc60000000000 */
[----:B------:R-:W-:Y:S01]  /*bb50*/  @!PT LDS RZ, [RZ] ;  /* 0x00000000fffff984 */ /* 0x000fe20000000800 */
[----:B------:R-:W-:Y:S01]  /*bb60*/  @!PT LDS RZ, [RZ] ;  /* 0x00000000fffff984 */ /* 0x000fe20000000800 */
[----:B------:R-:W-:Y:S01]  /*bb70*/  @!PT LDS RZ, [RZ] ;  /* 0x00000000fffff984 */ /* 0x000fe20000000800 */
[----:B------:R0:W-:Y:S02]  /*bb80*/  @!P0 LDGSTS.E.BYPASS.LTC128B.128 [R20+0x18c00], desc[UR48][R2.64], !P5 ;  /* 0x18c0000002148fae */ /* 0x0001e4000e901d70 */
[----:B------:R-:W-:Y:S01]  /*bb90*/  ISETP.GE.AND P0, PT, R6, UR39, PT ;  /* 0x0000002706007c0c */ /* 0x000fe2000bf06270 */
[----:B------:R-:W-:Y:S02]  /*bba0*/  IMAD.MOV.U32 R13, RZ, RZ, R4 ;  /* 0x000000ffff0d7224 */ /* 0x000fe400078e0004 */
[----:B------:R-:W-:-:S10]  /*bbb0*/  IMAD.MOV.U32 R6, RZ, RZ, R14 ;  /* 0x000000ffff067224 */ /* 0x000fd400078e000e */
[----:B0-----:R-:W-:Y:S05]  /*bbc0*/  WARPSYNC.COLLECTIVE R15, `(.L_x_113) ;  /* 0x000000000f087348 */ /* 0x001fea0003c00000 */
[----:B------:R1:W2:Y:S02]  /*bbd0*/  SHFL.IDX P6, R14, R13, R12, R11 ;  /* 0x0000000c0d0e7389 */ /* 0x0002a400000c000b */
[----:B012---:R-:W-:Y:S01]  /*bbe0*/  ENDCOLLECTIVE ;  /* 0x000000000000791b */ /* 0x007fe20003800000 */
.L_x_113:
[----:B------:R-:W-:Y:S02]  /*bbf0*/  IMAD.MOV.U32 R13, RZ, RZ, R5 ;  /* 0x000000ffff0d7224 */ /* 0x000fe400078e0005 */
[----:B------:R-:W-:Y:S01]  /*bc00*/  IMAD.MOV.U32 R12, RZ, RZ, 0x3 ;  /* 0x00000003ff0c7424 */ /* 0x000fe200078e00ff */
[----:B------:R-:W-:-:S13]  /*bc10*/  @!P0 LEA R2, P1, R21, R14, 0x1 ;  /* 0x0000000e15028211 */ /* 0x000fda00078208ff */
[----:B------:R-:W-:Y:S05]  /*bc20*/  WARPSYNC.COLLECTIVE R15, `(.L_x_114) ;  /* 0x000000000f087348 */ /* 0x000fea0003c00000 */
[----:B------:R0:W1:Y:S02]  /*bc30*/  SHFL.IDX P6, R14, R13, R12, R11 ;  /* 0x0000000c0d0e7389 */ /* 0x00006400000c000b */
[----:B01----:R-:W-:Y:S01]  /*bc40*/  ENDCOLLECTIVE ;  /* 0x000000000000791b */ /* 0x003fe20003800000 */
.L_x_114:
[----:B------:R-:W-:Y:S02]  /*bc50*/  @!P0 IMAD.X R3, RZ, RZ, R6, P1 ;  /* 0x000000ffff038224 */ /* 0x000fe400008e0606 */
[----:B------:R-:W-:-:S03]  /*bc60*/  VIADD R6, R0, 0x30 ;  /* 0x0000003000067836 */ /* 0x000fc60000000000 */
[----:B------:R-:W-:Y:S01]  /*bc70*/  @!PT LDS RZ, [RZ] ;  /* 0x00000000fffff984 */ /* 0x000fe20000000800 */
[----:B------:R-:W-:Y:S01]  /*bc80*/  @!PT LDS RZ, [RZ] ;  /* 0x00000000fffff984 */ /* 0x000fe20000000800 */
[----:B------:R-:W-:Y:S01]  /*bc90*/  @!PT LDS RZ, [RZ] ;  /* 0x00000000fffff984 */ /* 0x000fe20000000800 */
[----:B------:R0:W-:Y:S02]  /*bca0*/  @!P0 LDGSTS.E.BYPASS.LTC128B.128 [R20+0x19400], desc[UR48][R2.64], !P5 ;  /* 0x1940000002148fae */ /* 0x0001e4000e901d70 */
[----:B------:R-:W-:Y:S02]  /*bcb0*/  ISETP.GE.AND P0, PT, R6, UR39, PT ;  /* 0x0000002706007c0c */ /* 0x000fe4000bf06270 */
[----:B------:R-:W-:Y:S01]  /*bcc0*/  MOV R13, R4 ;  /* 0x00000004000d7202 */ /* 0x000fe20000000f00 */
[----:B------:R-:W-:-:S10]  /*bcd0*/  IMAD.MOV.U32 R6, RZ, RZ, R14 ;  /* 0x000000ffff067224 */ /* 0x000fd400078e000e */
[----:B0-----:R-:W-:Y:S05]  /*bce0*/  WARPSYNC.COLLECTIVE R15, `(.L_x_115) ;  /* 0x000000000f087348 */ /* 0x001fea0003c00000 */
[----:B------:R1:W2:Y:S02]  /*bcf0*/  SHFL.IDX P6, R14, R13, R12, R11 ;  /* 0x0000000c0d0e7389 */ /* 0x0002a400000c000b */
[----:B012---:R-:W-:Y:S01]  /*bd00*/  ENDCOLLECTIVE ;  /* 0x000000000000791b */ /* 0x007fe20003800000 */
.L_x_115:
[----:B------:R-:W-:Y:S02]  /*bd10*/  IMAD.MOV.U32 R13, RZ, RZ, R5 ;  /* 0x000000ffff0d7224 */ /* 0x000fe400078e0005 */
[----:B------:R-:W-:Y:S01]  /*bd20*/  IMAD.MOV.U32 R12, RZ, RZ, 0x4 ;  /* 0x00000004ff0c7424 */ /* 0x000fe200078e00ff */
[----:B------:R-:W-:-:S13]  /*bd30*/  @!P0 LEA R2, P1, R21, R14, 0x1 ;  /* 0x0000000e15028211 */ /* 0x000fda00078208ff */
[----:B------:R-:W-:Y:S05]  /*bd40*/  WARPSYNC.COLLECTIVE R15, `(.L_x_116) ;  /* 0x000000000f087348 */ /* 0x000fea0003c00000 */
[----:B------:R0:W1:Y:S02]  /*bd50*/  SHFL.IDX P6, R14, R13, R12, R11 ;  /* 0x0000000c0d0e7389 */ /* 0x00006400000c000b */
[----:B01----:R-:W-:Y:S01]  /*bd60*/  ENDCOLLECTIVE ;  /* 0x000000000000791b */ /* 0x003fe20003800000 */
.L_x_116:
        /* <DEDUP_REMOVED lines=12> */
.L_x_117:
[----:B------:R-:W-:Y:S02]  /*be30*/  IMAD.MOV.U32 R13, RZ, RZ, R5 ;  /* 0x000000ffff0d7224 */ /* 0x000fe400078e0005 */
[----:B------:R-:W-:Y:S01]  /*be40*/  IMAD.MOV.U32 R12, RZ, RZ, 0x5 ;  /* 0x00000005ff0c7424 */ /* 0x000fe200078e00ff */
[----:B------:R-:W-:-:S13]  /*be50*/  @!P0 LEA R2, P1, R21, R14, 0x1 ;  /* 0x0000000e15028211 */ /* 0x000fda00078208ff */
[----:B------:R-:W-:Y:S05]  /*be60*/  WARPSYNC.COLLECTIVE R15, `(.L_x_118) ;  /* 0x000000000f087348 */ /* 0x000fea0003c00000 */
[----:B------:R0:W1:Y:S02]  /*be70*/  SHFL.IDX P6, R14, R13, R12, R11 ;  /* 0x0000000c0d0e7389 */ /* 0x00006400000c000b */
[----:B01----:R-:W-:Y:S01]  /*be80*/  ENDCOLLECTIVE ;  /* 0x000000000000791b */ /* 0x003fe20003800000 */
.L_x_118:
        /* <DEDUP_REMOVED lines=12> */
.L_x_119:
[----:B------:R-:W-:Y:S02]  /*bf50*/  IMAD.MOV.U32 R13, RZ, RZ, R5 ;  /* 0x000000ffff0d7224 */ /* 0x000fe400078e0005 */
[----:B------:R-:W-:Y:S01]  /*bf60*/  IMAD.MOV.U32 R12, RZ, RZ, 0x6 ;  /* 0x00000006ff0c7424 */ /* 0x000fe200078e00ff */
[----:B------:R-:W-:-:S13]  /*bf70*/  @!P0 LEA R2, P1, R21, R14, 0x1 ;  /* 0x0000000e15028211 */ /* 0x000fda00078208ff */
[----:B------:R-:W-:Y:S05]  /*bf80*/  WARPSYNC.COLLECTIVE R15, `(.L_x_120) ;  /* 0x000000000f087348 */ /* 0x000fea0003c00000 */
[----:B------:R0:W1:Y:S02]  /*bf90*/  SHFL.IDX P6, R14, R13, R12, R11 ;  /* 0x0000000c0d0e7389 */ /* 0x00006400000c000b */
[----:B01----:R-:W-:Y:S01]  /*bfa0*/  ENDCOLLECTIVE ;  /* 0x000000000000791b */ /* 0x003fe20003800000 */
.L_x_120:
        /* <DEDUP_REMOVED lines=12> */
.L_x_121:
[----:B------:R-:W-:Y:S02]  /*c070*/  IMAD.MOV.U32 R13, RZ, RZ, R5 ;  /* 0x000000ffff0d7224 */ /* 0x000fe400078e0005 */
[----:B------:R-:W-:Y:S01]  /*c080*/  IMAD.MOV.U32 R12, RZ, RZ, 0x7 ;  /* 0x00000007ff0c7424 */ /* 0x000fe200078e00ff */
[----:B------:R-:W-:-:S13]  /*c090*/  @!P0 LEA R2, P1, R21, R14, 0x1 ;  /* 0x0000000e15028211 */ /* 0x000fda00078208ff */
[----:B------:R-:W-:Y:S05]  /*c0a0*/  WARPSYNC.COLLECTIVE R15, `(.L_x_122) ;  /* 0x000000000f087348 */ /* 0x000fea0003c00000 */
[----:B------:R0:W1:Y:S02]  /*c0b0*/  SHFL.IDX P6, R14, R13, R12, R11 ;  /* 0x0000000c0d0e7389 */ /* 0x00006400000c000b */
[----:B01----:R-:W-:Y:S01]  /*c0c0*/  ENDCOLLECTIVE ;  /* 0x000000000000791b */ /* 0x003fe20003800000 */
.L_x_122:
[----:B------:R-:W-:-:S05]  /*c0d0*/  @!P0 IMAD.X R3, RZ, RZ, R6, P1 ;  /* 0x000000ffff038224 */ /* 0x000fca00008e0606 */
[----:B------:R-:W-:Y:S01]  /*c0e0*/  @!PT LDS RZ, [RZ] ;  /* 0x00000000fffff984 */ /* 0x000fe20000000800 */
[----:B------:R-:W-:Y:S01]  /*c0f0*/  @!PT LDS RZ, [RZ] ;  /* 0x00000000fffff984 */ /* 0x000fe20000000800 */
[----:B------:R-:W-:Y:S01]  /*c100*/  @!PT LDS RZ, [RZ] ;  /* 0x00000000fffff984 */ /* 0x000fe20000000800 */
[----:B------:R0:W-:Y:S01]  /*c110*/  @!P0 LDGSTS.E.BYPASS.LTC128B.128 [R20+0x1b400], desc[UR48][R2.64], !P5 ;  /* 0x1b40000002148fae */ /* 0x0001e2000e901d70 */
[----:B------:R-:W-:Y:S02]  /*c120*/  IMAD.MOV.U32 R13, RZ, RZ, R4 ;  /* 0x000000ffff0d7224 */ /* 0x000fe400078e0004 */
[----:B------:R-:W-:-:S07]  /*c130*/  IMAD.MOV.U32 R6, RZ, RZ, R14 ;  /* 0x000000ffff067224 */ /* 0x000fce00078e000e */
[----:B0-----:R-:W-:Y:S05]  /*c140*/  WARPSYNC.COLLECTIVE R15, `(.L_x_123) ;  /* 0x000000000f087348 */ /* 0x001fea0003c00000 */
[----:B------:R1:W2:Y:S02]  /*c150*/  SHFL.IDX P6, R14, R13, R12, R11 ;  /* 0x0000000c0d0e7389 */ /* 0x0002a400000c000b */
[----:B012---:R-:W-:Y:S01]  /*c160*/  ENDCOLLECTIVE ;  /* 0x000000000000791b */ /* 0x007fe20003800000 */
.L_x_123:
[----:B------:R-:W-:Y:S05]  /*c170*/  BRA `(.L_x_124) ;  /* 0xffffffcc00e87947 */ /* 0x000fea000383ffff */
.L_x_54:
[----:B0-----:R-:W-:-:S04]  /*c180*/  IMAD.U32 R3, RZ, RZ, UR37 ;  /* 0x00000025ff037e24 */ /* 0x001fc8000f8e00ff */
[----:B------:R0:W2:Y:S03]  /*c190*/  SYNCS.PHASECHK.TRANS64.TRYWAIT P0, [R3+URZ+0x22820], R0 ;  /* 0x02282000030075a7 */ /* 0x0000a6000800017f */
[----:B--2---:R-:W-:Y:S05]  /*c1a0*/  @!P0 NANOSLEEP.SYNCS 0x989680 ;  /* 0x009896800000895d */ /* 0x004fea0003900000 */
[----:B------:R-:W2:Y:S02]  /*c1b0*/  @!P0 SYNCS.PHASECHK.TRANS64 P0, [R3+URZ+0x22820], R0 ;  /* 0x02282000030085a7 */ /* 0x000ea4000800007f */
[----:B--2---:R-:W-:Y:S05]  /*c1c0*/  @!P0 BRA `(.L_x_54) ;  /* 0xfffffffc00ec8947 */ /* 0x004fea000383ffff */
[----:B------:R-:W-:Y:S05]  /*c1d0*/  BRA `(.L_x_125) ;  /* 0xffffffd0001c7947 */ /* 0x000fea000383ffff */
.L_x_57:
[----:B0-----:R0:W2:Y:S02]  /*c1e0*/  SYNCS.PHASECHK.TRANS64.TRYWAIT P0, [R22+URZ+0x22860], R3 ;  /* 0x02286003160075a7 */ /* 0x0010a4000800017f */
[----:B--2---:R-:W-:Y:S05]  /*c1f0*/  @!P0 NANOSLEEP.SYNCS 0x989680 ;  /* 0x009896800000895d */ /* 0x004fea0003900000 */
[----:B------:R-:W2:Y:S02]  /*c200*/  @!P0 SYNCS.PHASECHK.TRANS64 P0, [R22+URZ+0x22860], R3 ;  /* 0x02286003160085a7 */ /* 0x000ea4000800007f */
[----:B--2---:R-:W-:Y:S05]  /*c210*/  @!P0 BRA `(.L_x_57) ;  /* 0xfffffffc00f08947 */ /* 0x004fea000383ffff */
[----:B------:R-:W-:Y:S05]  /*c220*/  BRA `(.L_x_126) ;  /* 0xffffffd0002c7947 */ /* 0x000fea000383ffff */
.L_x_58:
[----:B------:R-:W-:Y:S01]  /*c230*/  BSSY B0, `(.L_x_127) ;  /* 0x0000008000007945 */ /* 0x000fe20003800000 */
[----:B------:R-:W-:Y:S02]  /*c240*/  IMAD.MOV.U32 R13, RZ, RZ, R7 ;  /* 0x000000ffff0d7224 */ /* 0x000fe400078e0007 */
[----:B------:R-:W-:Y:S02]  /*c250*/  IMAD.MOV.U32 R12, RZ, RZ, RZ ;  /* 0x000000ffff0c7224 */ /* 0x000fe400078e00ff */
[----:B------:R-:W-:Y:S02]  /*c260*/  IMAD.MOV.U32 R11, RZ, RZ, 0x181f ;  /* 0x0000181fff0b7424 */ /* 0x000fe400078e00ff */
[----:B------:R-:W-:-:S07]  /*c270*/  IMAD.MOV.U32 R15, RZ, RZ, -0x1 ;  /* 0xffffffffff0f7424 */ /* 0x000fce00078e00ff */
[----:B-1----:R-:W-:Y:S05]  /*c280*/  WARPSYNC.COLLECTIVE R15, `(.L_x_128) ;  /* 0x000000000f087348 */ /* 0x002fea0003c00000 */
[----:B------:R0:W2:Y:S02]  /*c290*/  SHFL.IDX P6, R14, R13, R12, R11 ;  /* 0x0000000c0d0e7389 */ /* 0x0000a400000c000b */
[----:B012---:R-:W-:Y:S01]  /*c2a0*/  ENDCOLLECTIVE ;  /* 0x000000000000791b */ /* 0x007fe20003800000 */
.L_x_128:
[----:B------:R-:W-:Y:S05]  /*c2b0*/  BSYNC B0 ;  /* 0x0000000000007941 */ /* 0x000fea0003800000 */
.L_x_127:
[----:B------:R-:W0:Y:S01]  /*c2c0*/  S2R R4, SR_TID.X ;  /* 0x0000000000047919 */ /* 0x000e220000002100 */
[----:B------:R-:W-:Y:S01]  /*c2d0*/  IMAD.MOV.U32 R13, RZ, RZ, R8 ;  /* 0x000000ffff0d7224 */ /* 0x000fe200078e0008 */
[----:B------:R-:W-:Y:S01]  /*c2e0*/  LOP3.LUT P3, RZ, R35, 0x4, RZ, 0xc0, !PT ;  /* 0x0000000423ff7812 */ /* 0x000fe2000786c0ff */
[----:B------:R-:W-:Y:S01]  /*c2f0*/  IMAD.MOV.U32 R12, RZ, RZ, RZ ;  /* 0x000000ffff0c7224 */ /* 0x000fe200078e00ff */
[C---:B------:R-:W-:Y:S01]  /*c300*/  LOP3.LUT P2, RZ, R16.reuse, 0x80000000, RZ, 0xc0, !PT ;  /* 0x8000000010ff7812 */ /* 0x040fe2000784c0ff */
[----:B------:R-:W-:Y:S01]  /*c310*/  IMAD.MOV.U32 R11, RZ, RZ, 0x181f ;  /* 0x0000181fff0b7424 */ /* 0x000fe200078e00ff */
[C---:B------:R-:W-:Y:S01]  /*c320*/  LOP3.LUT P1, RZ, R16.reuse, 0x4000000, RZ, 0xc0, !PT ;  /* 0x0400000010ff7812 */ /* 0x040fe2000782c0ff */
[----:B------:R-:W-:Y:S01]  /*c330*/  IMAD.MOV.U32 R15, RZ, RZ, -0x1 ;  /* 0xffffffffff0f7424 */ /* 0x000fe200078e00ff */
[----:B------:R-:W-:Y:S01]  /*c340*/  LOP3.LUT P4, RZ, R16, 0x200000, RZ, 0xc0, !PT ;  /* 0x0020000010ff7812 */ /* 0x000fe2000788c0ff */
[----:B------:R-:W-:Y:S01]  /*c350*/  IMAD.MOV.U32 R3, RZ, RZ, R14 ;  /* 0x000000ffff037224 */ /* 0x000fe200078e000e */
[----:B------:R-:W-:-:S11]  /*c360*/  LEA R6, R6, UR37, 0x1 ;  /* 0x0000002506067c11 */ /* 0x000fd6000f8e08ff */
[----:B0-----:R-:W-:Y:S05]  /*c370*/  WARPSYNC.COLLECTIVE R15, `(.L_x_129) ;  /* 0x000000000f087348 */ /* 0x001fea0003c00000 */
[----:B------:R1:W2:Y:S02]  /*c380*/  SHFL.IDX P6, R14, R13, R12, R11 ;  /* 0x0000000c0d0e7389 */ /* 0x0002a400000c000b */
[----:B012---:R-:W-:Y:S01]  /*c390*/  ENDCOLLECTIVE ;  /* 0x000000000000791b */ /* 0x007fe20003800000 */
.L_x_129:
[----:B------:R-:W-:Y:S01]  /*c3a0*/  LOP3.LUT P5, RZ, R16, 0x40000, RZ, 0xc0, !PT ;  /* 0x0004000010ff7812 */ /* 0x000fe200078ac0ff */
[----:B------:R-:W-:Y:S02]  /*c3b0*/  IMAD.MOV.U32 R13, RZ, RZ, R7 ;  /* 0x000000ffff0d7224 */ /* 0x000fe400078e0007 */
[----:B------:R-:W-:Y:S02]  /*c3c0*/  IMAD.MOV.U32 R12, RZ, RZ, 0x1 ;  /* 0x00000001ff0c7424 */ /* 0x000fe400078e00ff */
[----:B------:R-:W-:Y:S02]  /*c3d0*/  IMAD.SHL.U32 R4, R4, 0x8, RZ ;  /* 0x0000000804047824 */ /* 0x000fe400078e00ff */
[----:B------:R-:W-:-:S03]  /*c3e0*/  IMAD.MOV.U32 R2, RZ, RZ, R14 ;  /* 0x000000ffff027224 */ /* 0x000fc600078e000e */
[----:B------:R-:W-:-:S07]  /*c3f0*/  LOP3.LUT R4, R4, 0x38, RZ, 0xc0, !PT ;  /* 0x0000003804047812 */ /* 0x000fce00078ec0ff */
[----:B------:R-:W-:Y:S05]  /*c400*/  WARPSYNC.COLLECTIVE R15, `(.L_x_130) ;  /* 0x000000000f087348 */ /* 0x000fea0003c00000 */
[----:B------:R0:W1:Y:S02]  /*c410*/  SHFL.IDX P6, R14, R13, R12, R11 ;  /* 0x0000000c0d0e7389 */ /* 0x00006400000c000b */
[----:B01----:R-:W-:Y:S01]  /*c420*/  ENDCOLLECTIVE ;  /* 0x000000000000791b */ /* 0x003fe20003800000 */
.L_x_130:
[----:B------:R-:W-:-:S04]  /*c430*/  SHF.L.U32 R0, R4, 0x1, RZ ;  /* 0x0000000104007819 */ /* 0x000fc800000006ff */
[----:B------:R-:W-:-:S05]  /*c440*/  IADD3 R2, P0, R2, R0, RZ ;  /* 0x0000000002027210 */ /* 0x000fca0007f1e0ff */
[----:B------:R-:W-:Y:S02]  /*c450*/  IMAD.X R3, RZ, RZ, R3, P0 ;  /* 0x000000ffff037224 */ /* 0x000fe400000e0603 */
[----:B------:R-:W-:-:S03]  /*c460*/  IMAD.MOV.U32 R13, RZ, RZ, R8 ;  /* 0x000000ffff0d7224 */ /* 0x000fc600078e0008 */
[----:B------:R-:W-:Y:S01]  /*c470*/  @!PT LDS RZ, [RZ] ;  /* 0x00000000fffff984 */ /* 0x000fe20000000800 */
[----:B------:R-:W-:Y:S01]  /*c480*/  @!PT LDS RZ, [RZ] ;  /* 0x00000000fffff984 */ /* 0x000fe20000000800 */
[----:B------:R-:W-:Y:S01]  /*c490*/  @!PT LDS RZ, [RZ] ;  /* 0x00000000fffff984 */ /* 0x000fe20000000800 */
[----:B------:R-:W-:Y:S01]  /*c4a0*/  LDGSTS.E.BYPASS.LTC128B.128 [R6+0x400], desc[UR48][R2.64], !P3 ;  /* 0x0040000002067fae */ /* 0x000fe2000d901d70 */
[----:B------:R-:W-:-:S03]  /*c4b0*/  LOP3.LUT P3, RZ, R35, 0x2, RZ, 0xc0, !PT ;  /* 0x0000000223ff7812 */ /* 0x000fc6000786c0ff */
[----:B------:R-:W-:Y:S01]  /*c4c0*/  LDGSTS.E.BYPASS.LTC128B.128 [R6+0x3400], desc[UR48][R2.64+0x80], !P2 ;  /* 0x0340008002067fae */ /* 0x000fe2000d101d70 */
[----:B------:R-:W-:-:S03]  /*c4d0*/  LOP3.LUT P2, RZ, R16, 0x40000000, RZ, 0xc0, !PT ;  /* 0x4000000010ff7812 */ /* 0x000fc6000784c0ff */
[----:B------:R-:W-:Y:S01]  /*c4e0*/  LDGSTS.E.BYPASS.LTC128B.128 [R6+0x6400], desc[UR48][R2.64+0x100], !P1 ;  /* 0x0640010002067fae */ /* 0x000fe2000c901d70 */
[----:B------:R-:W-:-:S03]  /*c4f0*/  LOP3.LUT P1, RZ, R16, 0x2000000, RZ, 0xc0, !PT ;  /* 0x0200000010ff7812 */ /* 0x000fc6000782c0ff */
[----:B------:R0:W-:Y:S01]  /*c500*/  LDGSTS.E.BYPASS.LTC128B.128 [R6+0x9400], desc[UR48][R2.64+0x180], !P4 ;  /* 0x0940018002067fae */ /* 0x0001e2000e101d70 */
[----:B------:R-:W-:Y:S01]  /*c510*/  LOP3.LUT P4, RZ, R16, 0x100000, RZ, 0xc0, !PT ;  /* 0x0010000010ff7812 */ /* 0x000fe2000788c0ff */
[----:B0-----:R-:W-:-:S12]  /*c520*/  IMAD.MOV.U32 R3, RZ, RZ, R14 ;  /* 0x000000ffff037224 */ /* 0x001fd800078e000e */
[----:B------:R-:W-:Y:S05]  /*c530*/  WARPSYNC.COLLECTIVE R15, `(.L_x_131) ;  /* 0x000000000f087348 */ /* 0x000fea0003c00000 */
[----:B------:R0:W1:Y:S02]  /*c540*/  SHFL.IDX P6, R14, R13, R12, R11 ;  /* 0x0000000c0d0e7389 */ /* 0x00006400000c000b */
[----:B01----:R-:W-:Y:S01]  /*c550*/  ENDCOLLECTIVE ;  /* 0x000000000000791b */ /* 0x003fe20003800000 */
.L_x_131:
[----:B------:R-:W-:Y:S02]  /*c560*/  IMAD.MOV.U32 R13, RZ, RZ, R7 ;  /* 0x000000ffff0d7224 */ /* 0x000fe400078e0007 */
[----:B------:R-:W-:Y:S02]  /*c570*/  IMAD.MOV.U32 R12, RZ, RZ, 0x2 ;  /* 0x00000002ff0c7424 */ /* 0x000fe400078e00ff */
[----:B------:R-:W-:-:S07]  /*c580*/  IMAD.MOV.U32 R2, RZ, RZ, R14 ;  /* 0x000000ffff027224 */ /* 0x000fce00078e000e */
[----:B------:R-:W-:Y:S05]  /*c590*/  WARPSYNC.COLLECTIVE R15, `(.L_x_132) ;  /* 0x000000000f087348 */ /* 0x000fea0003c00000 */
[----:B------:R0:W1:Y:S02]  /*c5a0*/  SHFL.IDX P6, R14, R13, R12, R11 ;  /* 0x0000000c0d0e7389 */ /* 0x00006400000c000b */
[----:B01----:R-:W-:Y:S01]  /*c5b0*/  ENDCOLLECTIVE ;  /* 0x000000000000791b */ /* 0x003fe20003800000 */
.L_x_132:
[----:B------:R-:W-:-:S05]  /*c5c0*/  IADD3 R2, P0, R2, R0, RZ ;  /* 0x0000000002027210 */ /* 0x000fca0007f1e0ff */
[----:B------:R-:W-:-:S05]  /*c5d0*/  IMAD.X R3, RZ, RZ, R3, P0 ;  /* 0x000000ffff037224 */ /* 0x000fca00000e0603 */
[----:B------:R-:W-:Y:S01]  /*c5e0*/  @!PT LDS RZ, [RZ] ;  /* 0x00000000fffff984 */ /* 0x000fe20000000800 */
[----:B------:R-:W-:Y:S01]  /*c5f0*/  @!PT LDS RZ, [RZ] ;  /* 0x00000000fffff984 */ /* 0x000fe20000000800 */
[----:B------:R-:W-:Y:S01]  /*c600*/  @!PT LDS RZ, [RZ] ;  /* 0x00000000fffff984 */ /* 0x000fe20000000800 */
[----:B------:R-:W-:Y:S01]  /*c610*/  LDGSTS.E.BYPASS.LTC128B.128 [R6+0xc00], desc[UR48][R2.64], !P3 ;  /* 0x00c0000002067fae */ /* 0x000fe2000d901d70 */
[----:B------:R-:W-:Y:S01]  /*c620*/  IMAD.MOV.U32 R13, RZ, RZ, R8 ;  /* 0x000000ffff0d7224 */ /* 0x000fe200078e0008 */
[----:B------:R-:W-:Y:S02]  /*c630*/  LOP3.LUT P3, RZ, R35, 0x1, RZ, 0xc0, !PT ;  /* 0x0000000123ff7812 */ /* 0x000fe4000786c0ff */
        /* <DEDUP_REMOVED lines=10> */
.L_x_133:
[----:B------:R-:W-:Y:S02]  /*c6e0*/  IMAD.MOV.U32 R13, RZ, RZ, R7 ;  /* 0x000000ffff0d7224 */ /* 0x000fe400078e0007 */
[----:B------:R-:W-:Y:S02]  /*c6f0*/  IMAD.MOV.U32 R12, RZ, RZ, 0x3 ;  /* 0x00000003ff0c7424 */ /* 0x000fe400078e00ff */
[----:B------:R-:W-:-:S07]  /*c700*/  IMAD.MOV.U32 R2, RZ, RZ, R14 ;  /* 0x000000ffff027224 */ /* 0x000fce00078e000e */
[----:B------:R-:W-:Y:S05]  /*c710*/  WARPSYNC.COLLECTIVE R15, `(.L_x_134) ;  /* 0x000000000f087348 */ /* 0x000fea0003c00000 */
[----:B------:R0:W1:Y:S02]  /*c720*/  SHFL.IDX P6, R14, R13, R12, R11 ;  /* 0x0000000c0d0e7389 */ /* 0x00006400000c000b */
[----:B01----:R-:W-:Y:S01]  /*c730*/  ENDCOLLECTIVE ;  /* 0x000000000000791b */ /* 0x003fe20003800000 */
.L_x_134:
[----:B------:R-:W-:-:S05]  /*c740*/  IADD3 R2, P0, R2, R0, RZ ;  /* 0x0000000002027210 */ /* 0x000fca0007f1e0ff */
[----:B------:R-:W-:-:S05]  /*c750*/  IMAD.X R3, RZ, RZ, R3, P0 ;  /* 0x000000ffff037224 */ /* 0x000fca00000e0603 */
[----:B------:R-:W-:Y:S01]  /*c760*/  @!PT LDS RZ, [RZ] ;  /* 0x00000000fffff984 */ /* 0x000fe20000000800 */
[----:B------:R-:W-:Y:S01]  /*c770*/  @!PT LDS RZ, [RZ] ;  /* 0x00000000fffff984 */ /* 0x000fe20000000800 */
[----:B------:R-:W-:Y:S01]  /*c780*/  @!PT LDS RZ, [RZ] ;  /* 0x00000000fffff984 */ /* 0x000fe20000000800 */
[----:B------:R-:W-:Y:S01]  /*c790*/  LDGSTS.E.BYPASS.LTC128B.128 [R6+0x1400], desc[UR48][R2.64], !P3 ;  /* 0x0140000002067fae */ /* 0x000fe2000d901d70 */
[----:B------:R-:W-:Y:S01]  /*c7a0*/  IMAD.MOV.U32 R13, RZ, RZ, R8 ;  /* 0x000000ffff0d7224 */ /* 0x000fe200078e0008 */
[C---:B------:R-:W-:Y:S02]  /*c7b0*/  LOP3.LUT P3, RZ, R16.reuse, 0x10000000, RZ, 0xc0, !PT ;  /* 0x1000000010ff7812 */ /* 0x040fe4000786c0ff */
        /* <DEDUP_REMOVED lines=10> */
.L_x_135:
[----:B------:R-:W-:Y:S02]  /*c860*/  IMAD.MOV.U32 R13, RZ, RZ, R7 ;  /* 0x000000ffff0d7224 */ /* 0x000fe400078e0007 */
[----:B------:R-:W-:Y:S01]  /*c870*/  IMAD.MOV.U32 R12, RZ, RZ, 0x4 ;  /* 0x00000004ff0c7424 */ /* 0x000fe200078e00ff */
[----:B------:R-:W-:-:S07]  /*c880*/  MOV R2, R14 ;  /* 0x0000000e00027202 */ /* 0x000fce0000000f00 */
[----:B------:R-:W-:Y:S05]  /*c890*/  WARPSYNC.COLLECTIVE R15, `(.L_x_136) ;  /* 0x000000000f087348 */ /* 0x000fea0003c00000 */
[----:B------:R0:W1:Y:S02]  /*c8a0*/  SHFL.IDX P6, R14, R13, R12, R11 ;  /* 0x0000000c0d0e7389 */ /* 0x00006400000c000b */
[----:B01----:R-:W-:Y:S01]  /*c8b0*/  ENDCOLLECTIVE ;  /* 0x000000000000791b */ /* 0x003fe20003800000 */
.L_x_136:
[----:B------:R-:W-:-:S05]  /*c8c0*/  IADD3 R2, P0, R2, R0, RZ ;  /* 0x0000000002027210 */ /* 0x000fca0007f1e0ff */
[----:B------:R-:W-:-:S05]  /*c8d0*/  IMAD.X R3, RZ, RZ, R3, P0 ;  /* 0x000000ffff037224 */ /* 0x000fca00000e0603 */
[----:B------:R-:W-:Y:S01]  /*c8e0*/  @!PT LDS RZ, [RZ] ;  /* 0x00000000fffff984 */ /* 0x000fe20000000800 */
[----:B------:R-:W-:Y:S01]  /*c8f0*/  @!PT LDS RZ, [RZ] ;  /* 0x00000000fffff984 */ /* 0x000fe20000000800 */
[----:B------:R-:W-:Y:S01]  /*c900*/  @!PT LDS RZ, [RZ] ;  /* 0x00000000fffff984 */ /* 0x000fe20000000800 */
[----:B------:R-:W-:Y:S01]  /*c910*/  LDGSTS.E.BYPASS.LTC128B.128 [R6+0x1c00], desc[UR48][R2.64], !P3 ;  /* 0x01c0000002067fae */ /* 0x000fe2000d901d70 */
[C---:B------:R-:W-:Y:S01]  /*c920*/  LOP3.LUT P3, RZ, R16.reuse, 0x20000, RZ, 0xc0, !PT ;  /* 0x0002000010ff7812 */ /* 0x040fe2000786c0ff */
[----:B------:R-:W-:Y:S02]  /*c930*/  IMAD.MOV.U32 R13, RZ, RZ, R8 ;  /* 0x000000ffff0d7224 */ /* 0x000fe400078e0008 */
[----:B------:R-:W-:Y:S01]  /*c940*/  LDGSTS.E.BYPASS.LTC128B.128 [R6+0x4c00], desc[UR48][R2.64+0x80], !P2 ;  /* 0x04c0008002067fae */ /* 0x000fe2000d101d70 */
[----:B------:R-:W-:-:S03]  /*c950*/  LOP3.LUT P2, RZ, R16, 0x10000, RZ, 0xc0, !PT ;  /* 0x0001000010ff7812 */ /* 0x000fc6000784c0ff */
[----:B------:R-:W-:Y:S01]  /*c960*/  LDGSTS.E.BYPASS.LTC128B.128 [R6+0x7c00], desc[UR48][R2.64+0x100], !P1 ;  /* 0x07c0010002067fae */ /* 0x000fe2000c901d70 */
[----:B------:R-:W-:-:S03]  /*c970*/  LOP3.LUT P1, RZ, R16, 0x8000, RZ, 0xc0, !PT ;  /* 0x0000800010ff7812 */ /* 0x000fc6000782c0ff */
[----:B------:R0:W-:Y:S02]  /*c980*/  LDGSTS.E.BYPASS.LTC128B.128 [R6+0xac00], desc[UR48][R2.64+0x180], !P5 ;  /* 0x0ac0018002067fae */ /* 0x0001e4000e901d70 */
[----:B0-----:R-:W-:-:S08]  /*c990*/  IMAD.MOV.U32 R3, RZ, RZ, R14 ;  /* 0x000000ffff037224 */ /* 0x001fd000078e000e */
[----:B------:R-:W-:Y:S05]  /*c9a0*/  WARPSYNC.COLLECTIVE R15, `(.L_x_137) ;  /* 0x000000000f087348 */ /* 0x000fea0003c00000 */
[----:B------:R0:W1:Y:S02]  /*c9b0*/  SHFL.IDX P6, R14, R13, R12, R11 ;  /* 0x0000000c0d0e7389 */ /* 0x00006400000c000b */
[----:B01----:R-:W-:Y:S01]  /*c9c0*/  ENDCOLLECTIVE ;  /* 0x000000000000791b */ /* 0x003fe20003800000 */
.L_x_137:
[----:B------:R-:W-:Y:S02]  /*c9d0*/  IMAD.MOV.U32 R13, RZ, RZ, R7 ;  /* 0x000000ffff0d7224 */ /* 0x000fe400078e0007 */
[----:B------:R-:W-:Y:S02]  /*c9e0*/  IMAD.MOV.U32 R12, RZ, RZ, 0x5 ;  /* 0x00000005ff0c7424 */ /* 0x000fe400078e00ff */
[----:B------:R-:W-:-:S07]  /*c9f0*/  IMAD.MOV.U32 R2, RZ, RZ, R14 ;  /* 0x000000ffff027224 */ /* 0x000fce00078e000e */
[----:B------:R-:W-:Y:S05]  /*ca00*/  WARPSYNC.COLLECTIVE R15, `(.L_x_138) ;  /* 0x000000000f087348 */ /* 0x000fea0003c00000 */
[----:B------:R0:W1:Y:S02]  /*ca10*/  SHFL.IDX P6, R14, R13, R12, R11 ;  /* 0x0000000c0d0e7389 */ /* 0x00006400000c000b */
[----:B01----:R-:W-:Y:S01]  /*ca20*/  ENDCOLLECTIVE ;  /* 0x000000000000791b */ /* 0x003fe20003800000 */
.L_x_138:
[----:B------:R-:W-:-:S05]  /*ca30*/  IADD3 R2, P0, R2, R0, RZ ;  /* 0x0000000002027210 */ /* 0x000fca0007f1e0ff */
[----:B------:R-:W-:-:S05]  /*ca40*/  IMAD.X R3, RZ, RZ, R3, P0 ;  /* 0x000000ffff037224 */ /* 0x000fca00000e0603 */
[----:B------:R-:W-:Y:S01]  /*ca50*/  @!PT LDS RZ, [RZ] ;  /* 0x00000000fffff984 */ /* 0x000fe20000000800 */
[----:B------:R-:W-:Y:S01]  /*ca60*/  @!PT LDS RZ, [RZ] ;  /* 0x00000000fffff984 */ /* 0x000fe20000000800 */
[----:B------:R-:W-:Y:S01]  /*ca70*/  @!PT LDS RZ, [RZ] ;  /* 0x00000000fffff984 */ /* 0x000fe20000000800 */
[----:B------:R0:W-:Y:S01]  /*ca80*/  LDGSTS.E.BYPASS.LTC128B.128 [R6+0x2400], desc[UR48][R2.64], !P4 ;  /* 0x0240000002067fae */ /* 0x0001e2000e101d70 */
[----:B------:R-:W-:-:S03]  /*ca90*/  IMAD.MOV.U32 R13, RZ, RZ, R8 ;  /* 0x000000ffff0d7224 */ /* 0x000fc600078e0008 */
[----:B------:R0:W-:Y:S04]  /*caa0*/  LDGSTS.E.BYPASS.LTC128B.128 [R6+0x5400], desc[UR48][R2.64+0x80], !P3 ;  /* 0x0540008002067fae */ /* 0x0001e8000d901d70 */
[----:B------:R0:W-:Y:S01]  /*cab0*/  LDGSTS.E.BYPASS.LTC128B.128 [R6+0x8400], desc[UR48][R2.64+0x100], !P2 ;  /* 0x0840010002067fae */ /* 0x0001e2000d101d70 */
[----:B------:R-:W-:-:S03]  /*cac0*/  IMAD.MOV.U32 R7, RZ, RZ, R14 ;  /* 0x000000ffff077224 */ /* 0x000fc600078e000e */
[----:B------:R0:W-:Y:S04]  /*cad0*/  LDGSTS.E.BYPASS.LTC128B.128 [R6+0xb400], desc[UR48][R2.64+0x180], !P1 ;  /* 0x0b40018002067fae */ /* 0x0001e8000c901d70 */
[----:B0-----:R-:W-:Y:S05]  /*cae0*/  WARPSYNC.COLLECTIVE R15, `(.L_x_139) ;  /* 0x000000000f087348 */ /* 0x001fea0003c00000 */
[----:B------:R1:W2:Y:S02]  /*caf0*/  SHFL.IDX P6, R14, R13, R12, R11 ;  /* 0x0000000c0d0e7389 */ /* 0x0002a400000c000b */
[----:B012---:R-:W-:Y:S01]  /*cb00*/  ENDCOLLECTIVE ;  /* 0x000000000000791b */ /* 0x007fe20003800000 */
.L_x_139:
[----:B------:R-:W-:Y:S05]  /*cb10*/  BRA `(.L_x_140) ;  /* 0xffffffcc00e87947 */ /* 0x000fea000383ffff */
.L_x_64:
[----:B0-----:R0:W1:Y:S02]  /*cb20*/  SYNCS.PHASECHK.TRANS64.TRYWAIT P0, [R18+URZ+0x22840], R26 ;  /* 0x0228401a120075a7 */ /* 0x001064000800017f */
[----:B-1----:R-:W-:Y:S05]  /*cb30*/  @!P0 NANOSLEEP.SYNCS 0x989680 ;  /* 0x009896800000895d */ /* 0x002fea0003900000 */
[----:B------:R-:W1:Y:S02]  /*cb40*/  @!P0 SYNCS.PHASECHK.TRANS64 P0, [R18+URZ+0x22840], R26 ;  /* 0x0228401a120085a7 */ /* 0x000e64000800007f */
[----:B-1----:R-:W-:Y:S05]  /*cb50*/  @!P0 BRA `(.L_x_64) ;  /* 0xfffffffc00f08947 */ /* 0x002fea000383ffff */
[----:B------:R-:W-:Y:S05]  /*cb60*/  BRA `(.L_x_141) ;  /* 0xffffffd000f47947 */ /* 0x000fea000383ffff */
.L_x_65:
[----:B------:R-:W-:Y:S01]  /*cb70*/  BSSY B1, `(.L_x_142) ;  /* 0x0000008000017945 */ /* 0x000fe20003800000 */
[----:B------:R-:W-:Y:S02]  /*cb80*/  IMAD.MOV.U32 R13, RZ, RZ, R24 ;  /* 0x000000ffff0d7224 */ /* 0x000fe400078e0018 */
[----:B------:R-:W-:Y:S02]  /*cb90*/  IMAD.MOV.U32 R12, RZ, RZ, RZ ;  /* 0x000000ffff0c7224 */ /* 0x000fe400078e00ff */
[----:B------:R-:W-:Y:S02]  /*cba0*/  IMAD.MOV.U32 R11, RZ, RZ, 0x181f ;  /* 0x0000181fff0b7424 */ /* 0x000fe400078e00ff */
[----:B------:R-:W-:-:S07]  /*cbb0*/  IMAD.MOV.U32 R15, RZ, RZ, -0x1 ;  /* 0xffffffffff0f7424 */ /* 0x000fce00078e00ff */
[----:B0-----:R-:W-:Y:S05]  /*cbc0*/  WARPSYNC.COLLECTIVE R15, `(.L_x_143) ;  /* 0x000000000f087348 */ /* 0x001fea0003c00000 */
[----:B------:R1:W2:Y:S02]  /*cbd0*/  SHFL.IDX P6, R14, R13, R12, R11 ;  /* 0x0000000c0d0e7389 */ /* 0x0002a400000c000b */
[----:B012---:R-:W-:Y:S01]  /*cbe0*/  ENDCOLLECTIVE ;  /* 0x000000000000791b */ /* 0x007fe20003800000 */
.L_x_143:
[----:B------:R-:W-:Y:S05]  /*cbf0*/  BSYNC B1 ;  /* 0x0000000000017941 */ /* 0x000fea0003800000 */
.L_x_142:
[----:B------:R-:W-:Y:S01]  /*cc00*/  IMAD.MOV.U32 R13, RZ, RZ, R21 ;  /* 0x000000ffff0d7224 */ /* 0x000fe200078e0015 */
[----:B------:R-:W-:Y:S01]  /*cc10*/  MOV R12, RZ ;  /* 0x000000ff000c7202 */ /* 0x000fe20000000f00 */
[----:B------:R-:W-:Y:S01]  /*cc20*/  IMAD.MOV.U32 R11, RZ, RZ, 0x181f ;  /* 0x0000181fff0b7424 */ /* 0x000fe200078e00ff */
[----:B------:R-:W-:Y:S01]  /*cc30*/  LEA R22, R22, UR37, 0x1 ;  /* 0x0000002516167c11 */ /* 0x000fe2000f8e08ff */
[----:B------:R-:W-:Y:S02]  /*cc40*/  IMAD.MOV.U32 R15, RZ, RZ, -0x1 ;  /* 0xffffffffff0f7424 */ /* 0x000fe400078e00ff */
[----:B------:R-:W-:-:S07]  /*cc50*/  IMAD.MOV.U32 R3, RZ, RZ, R14 ;  /* 0x000000ffff037224 */ /* 0x000fce00078e000e */
[----:B------:R-:W-:Y:S05]  /*cc60*/  WARPSYNC.COLLECTIVE R15, `(.L_x_144) ;  /* 0x000000000f087348 */ /* 0x000fea0003c00000 */
[----:B------:R0:W1:Y:S02]  /*cc70*/  SHFL.IDX P6, R14, R13, R12, R11 ;  /* 0x0000000c0d0e7389 */ /* 0x00006400000c000b */
[----:B01----:R-:W-:Y:S01]  /*cc80*/  ENDCOLLECTIVE ;  /* 0x000000000000791b */ /* 0x003fe20003800000 */
.L_x_144:
[----:B------:R-:W-:Y:S02]  /*cc90*/  IMAD.MOV.U32 R13, RZ, RZ, R24 ;  /* 0x000000ffff0d7224 */ /* 0x000fe400078e0018 */
[----:B------:R-:W-:Y:S01]  /*cca0*/  IMAD.MOV.U32 R12, RZ, RZ, 0x1 ;  /* 0x00000001ff0c7424 */ /* 0x000fe200078e00ff */
[----:B------:R-:W-:-:S13]  /*ccb0*/  IADD3 R2, P0, R14, R0, RZ ;  /* 0x000000000e027210 */ /* 0x000fda0007f1e0ff */
[----:B------:R-:W-:Y:S05]  /*ccc0*/  WARPSYNC.COLLECTIVE R15, `(.L_x_145) ;  /* 0x000000000f087348 */ /* 0x000fea0003c00000 */
[----:B------:R0:W1:Y:S02]  /*ccd0*/  SHFL.IDX P6, R14, R13, R12, R11 ;  /* 0x0000000c0d0e7389 */ /* 0x00006400000c000b */
[----:B01----:R-:W-:Y:S01]  /*cce0*/  ENDCOLLECTIVE ;  /* 0x000000000000791b */ /* 0x003fe20003800000 */
.L_x_145:
[----:B------:R-:W-:-:S05]  /*ccf0*/  IMAD.X R3, RZ, RZ, R3, P0 ;  /* 0x000000ffff037224 */ /* 0x000fca00000e0603 */
[----:B------:R-:W-:Y:S01]  /*cd00*/  @!PT LDS RZ, [RZ] ;  /* 0x00000000fffff984 */ /* 0x000fe20000000800 */
[----:B------:R-:W-:Y:S01]  /*cd10*/  @!PT LDS RZ, [RZ] ;  /* 0x00000000fffff984 */ /* 0x000fe20000000800 */
[----:B------:R-:W-:Y:S01]  /*cd20*/  @!PT LDS RZ, [RZ] ;  /* 0x00000000fffff984 */ /* 0x000fe20000000800 */
[----:B------:R0:W-:Y:S01]  /*cd30*/  LDGSTS.E.BYPASS.LTC128B.128 [R22+0x1c400], desc[UR48][R2.64], !P1 ;  /* 0x1c40000002167fae */ /* 0x0001e2000c901d70 */
[----:B------:R-:W-:Y:S02]  /*cd40*/  IMAD.MOV.U32 R13, RZ, RZ, R21 ;  /* 0x000000ffff0d7224 */ /* 0x000fe400078e0015 */
[----:B------:R-:W-:-:S07]  /*cd50*/  IMAD.MOV.U32 R6, RZ, RZ, R14 ;  /* 0x000000ffff067224 */ /* 0x000fce00078e000e */
[----:B0-----:R-:W-:Y:S05]  /*cd60*/  WARPSYNC.COLLECTIVE R15, `(.L_x_146) ;  /* 0x000000000f087348 */ /* 0x001fea0003c00000 */
[----:B------:R1:W2:Y:S02]  /*cd70*/  SHFL.IDX P6, R14, R13, R12, R11 ;  /* 0x0000000c0d0e7389 */ /* 0x0002a400000c000b */
[----:B012---:R-:W-:Y:S01]  /*cd80*/  ENDCOLLECTIVE ;  /* 0x000000000000791b */ /* 0x007fe20003800000 */
.L_x_146:
[----:B------:R-:W-:Y:S02]  /*cd90*/  IMAD.MOV.U32 R13, RZ, RZ, R24 ;  /* 0x000000ffff0d7224 */ /* 0x000fe400078e0018 */
[----:B------:R-:W-:Y:S01]  /*cda0*/  IMAD.MOV.U32 R12, RZ, RZ, 0x2 ;  /* 0x00000002ff0c7424 */ /* 0x000fe200078e00ff */
[----:B------:R-:W-:-:S13]  /*cdb0*/  IADD3 R2, P0, R14, R0, RZ ;  /* 0x000000000e027210 */ /* 0x000fda0007f1e0ff */
[----:B------:R-:W-:Y:S05]  /*cdc0*/  WARPSYNC.COLLECTIVE R15, `(.L_x_147) ;  /* 0x000000000f087348 */ /* 0x000fea0003c00000 */
[----:B------:R0:W1:Y:S02]  /*cdd0*/  SHFL.IDX P6, R14, R13, R12, R11 ;  /* 0x0000000c0d0e7389 */ /* 0x00006400000c000b */
[----:B01----:R-:W-:Y:S01]  /*cde0*/  ENDCOLLECTIVE ;  /* 0x000000000000791b */ /* 0x003fe20003800000 */
.L_x_147:
        /* <DEDUP_REMOVED lines=10> */
.L_x_148:
[----:B------:R-:W-:Y:S02]  /*ce90*/  IMAD.MOV.U32 R13, RZ, RZ, R24 ;  /* 0x000000ffff0d7224 */ /* 0x000fe400078e0018 */
[----:B------:R-:W-:Y:S02]  /*cea0*/  IMAD.MOV.U32 R12, RZ, RZ, 0x3 ;  /* 0x00000003ff0c7424 */ /* 0x000fe400078e00ff */
[----:B------:R-:W-:-:S07]  /*ceb0*/  IMAD.MOV.U32 R10, RZ, RZ, R14 ;  /* 0x000000ffff0a7224 */ /* 0x000fce00078e000e */
[----:B------:R-:W-:Y:S05]  /*cec0*/  WARPSYNC.COLLECTIVE R15, `(.L_x_149) ;  /* 0x000000000f087348 */ /* 0x000fea0003c00000 */
[----:B------:R0:W1:Y:S02]  /*ced0*/  SHFL.IDX P6, R14, R13, R12, R11 ;  /* 0x0000000c0d0e7389 */ /* 0x00006400000c000b */
[----:B01----:R-:W-:Y:S01]  /*cee0*/  ENDCOLLECTIVE ;  /* 0x000000000000791b */ /* 0x003fe20003800000 */
.L_x_149:
[----:B------:R-:W-:-:S05]  /*cef0*/  IADD3 R2, P0, R10, R0, RZ ;  /* 0x000000000a027210 */ /* 0x000fca0007f1e0ff */
[----:B------:R-:W-:-:S05]  /*cf00*/  IMAD.X R3, RZ, RZ, R6, P0 ;  /* 0x000000ffff037224 */ /* 0x000fca00000e0606 */
[----:B------:R-:W-:Y:S01]  /*cf10*/  @!PT LDS RZ, [RZ] ;  /* 0x00000000fffff984 */ /* 0x000fe20000000800 */
[----:B------:R-:W-:Y:S01]  /*cf20*/  @!PT LDS RZ, [RZ] ;  /* 0x00000000fffff984 */ /* 0x000fe20000000800 */
[----:B------:R-:W-:Y:S01]  /*cf30*/  @!PT LDS RZ, [RZ] ;  /* 0x00000000fffff984 */ /* 0x000fe20000000800 */
[----:B------:R0:W-:Y:S01]  /*cf40*/  LDGSTS.E.BYPASS.LTC128B.128 [R22+0x1d400], desc[UR48][R2.64], !P1 ;  /* 0x1d40000002167fae */ /* 0x0001e2000c901d70 */
[----:B------:R-:W-:Y:S01]  /*cf50*/  MOV R13, R21 ;  /* 0x00000015000d7202 */ /* 0x000fe20000000f00 */
[----:B0-----:R-:W-:-:S07]  /*cf60*/  IMAD.MOV.U32 R3, RZ, RZ, R14 ;  /* 0x000000ffff037224 */ /* 0x001fce00078e000e */
[----:B------:R-:W-:Y:S05]  /*cf70*/  WARPSYNC.COLLECTIVE R15, `(.L_x_150) ;  /* 0x000000000f087348 */ /* 0x000fea0003c00000 */
[----:B------:R0:W1:Y:S02]  /*cf80*/  SHFL.IDX P6, R14, R13, R12, R11 ;  /* 0x0000000c0d0e7389 */ /* 0x00006400000c000b */
[----:B01----:R-:W-:Y:S01]  /*cf90*/  ENDCOLLECTIVE ;  /* 0x000000000000791b */ /* 0x003fe20003800000 */
.L_x_150:
[----:B------:R-:W-:Y:S02]  /*cfa0*/  IMAD.MOV.U32 R13, RZ, RZ, R24 ;  /* 0x000000ffff0d7224 */ /* 0x000fe400078e0018 */
[----:B------:R-:W-:Y:S02]  /*cfb0*/  IMAD.MOV.U32 R12, RZ, RZ, 0x4 ;  /* 0x00000004ff0c7424 */ /* 0x000fe400078e00ff */
[----:B------:R-:W-:-:S07]  /*cfc0*/  IMAD.MOV.U32 R2, RZ, RZ, R14 ;  /* 0x000000ffff027224 */ /* 0x000fce00078e000e */
[----:B------:R-:W-:Y:S05]  /*cfd0*/  WARPSYNC.COLLECTIVE R15, `(.L_x_151) ;  /* 0x000000000f087348 */ /* 0x000fea0003c00000 */
[----:B------:R0:W1:Y:S02]  /*cfe0*/  SHFL.IDX P6, R14, R13, R12, R11 ;  /* 0x0000000c0d0e7389 */ /* 0x00006400000c000b */
[----:B01----:R-:W-:Y:S01]  /*cff0*/  ENDCOLLECTIVE ;  /* 0x000000000000791b */ /* 0x003fe20003800000 */
.L_x_151:
[----:B------:R-:W-:-:S05]  /*d000*/  IADD3 R2, P0, R2, R0, RZ ;  /* 0x0000000002027210 */ /* 0x000fca0007f1e0ff */
[----:B------:R-:W-:-:S05]  /*d010*/  IMAD.X R3, RZ, RZ, R3, P0 ;  /* 0x000000ffff037224 */ /* 0x000fca00000e0603 */
[----:B------:R-:W-:Y:S01]  /*d020*/  @!PT LDS RZ, [RZ] ;  /* 0x00000000fffff984 */ /* 0x000fe20000000800 */
[----:B------:R-:W-:Y:S01]  /*d030*/  @!PT LDS RZ, [RZ] ;  /* 0x00000000fffff984 */ /* 0x000fe20000000800 */
[----:B------:R-:W-:Y:S01]  /*d040*/  @!PT LDS RZ, [RZ] ;  /* 0x00000000fffff984 */ /* 0x000fe20000000800 */
[----:B------:R0:W-:Y:S01]  /*d050*/  LDGSTS.E.BYPASS.LTC128B.128 [R22+0x1dc00], desc[UR48][R2.64], !P1 ;  /* 0x1dc0000002167fae */ /* 0x0001e2000c901d70 */
[----:B------:R-:W-:Y:S02]  /*d060*/  IMAD.MOV.U32 R13, RZ, RZ, R21 ;  /* 0x000000ffff0d7224 */ /* 0x000fe400078e0015 */
[----:B0-----:R-:W-:-:S07]  /*d070*/  IMAD.MOV.U32 R3, RZ, RZ, R14 ;  /* 0x000000ffff037224 */ /* 0x001fce00078e000e */
[----:B------:R-:W-:Y:S05]  /*d080*/  WARPSYNC.COLLECTIVE R15, `(.L_x_152) ;  /* 0x000000000f087348 */ /* 0x000fea0003c00000 */
[----:B------:R0:W1:Y:S02]  /*d090*/  SHFL.IDX P6, R14, R13, R12, R11 ;  /* 0x0000000c0d0e7389 */ /* 0x00006400000c000b */
[----:B01----:R-:W-:Y:S01]  /*d0a0*/  ENDCOLLECTIVE ;  /* 0x000000000000791b */ /* 0x003fe20003800000 */
.L_x_152:
[----:B------:R-:W-:Y:S02]  /*d0b0*/  IMAD.MOV.U32 R13, RZ, RZ, R24 ;  /* 0x000000ffff0d7224 */ /* 0x000fe400078e0018 */
[----:B------:R-:W-:Y:S02]  /*d0c0*/  IMAD.MOV.U32 R12, RZ, RZ, 0x5 ;  /* 0x00000005ff0c7424 */ /* 0x000fe400078e00ff */
[----:B------:R-:W-:-:S07]  /*d0d0*/  IMAD.MOV.U32 R2, RZ, RZ, R14 ;  /* 0x000000ffff027224 */ /* 0x000fce00078e000e */
[----:B------:R-:W-:Y:S05]  /*d0e0*/  WARPSYNC.COLLECTIVE R15, `(.L_x_153) ;  /* 0x000000000f087348 */ /* 0x000fea0003c00000 */
[----:B------:R0:W1:Y:S02]  /*d0f0*/  SHFL.IDX P6, R14, R13, R12, R11 ;  /* 0x0000000c0d0e7389 */ /* 0x00006400000c000b */
[----:B01----:R-:W-:Y:S01]  /*d100*/  ENDCOLLECTIVE ;  /* 0x000000000000791b */ /* 0x003fe20003800000 */
.L_x_153:
[----:B------:R-:W-:-:S05]  /*d110*/  IADD3 R2, P0, R2, R0, RZ ;  /* 0x0000000002027210 */ /* 0x000fca0007f1e0ff */
        /* <DEDUP_REMOVED lines=10> */
.L_x_154:
[----:B------:R-:W-:Y:S05]  /*d1c0*/  BRA `(.L_x_155) ;  /* 0xffffffd0002c7947 */ /* 0x000fea000383ffff */
.L_x_70:
[----:B--2---:R2:W3:Y:S02]  /*d1d0*/  SYNCS.PHASECHK.TRANS64.TRYWAIT P0, [R18+URZ+0x22860], R26 ;  /* 0x0228601a120075a7 */ /* 0x0044e4000800017f */
[----:B---3--:R-:W-:Y:S05]  /*d1e0*/  @!P0 NANOSLEEP.SYNCS 0x989680 ;  /* 0x009896800000895d */ /* 0x008fea0003900000 */
[----:B------:R-:W3:Y:S02]  /*d1f0*/  @!P0 SYNCS.PHASECHK.TRANS64 P0, [R18+URZ+0x22860], R26 ;  /* 0x0228601a120085a7 */ /* 0x000ee4000800007f */
[----:B---3--:R-:W-:Y:S05]  /*d200*/  @!P0 BRA `(.L_x_70) ;  /* 0xfffffffc00f08947 */ /* 0x008fea000383ffff */
[----:B------:R-:W-:Y:S05]  /*d210*/  BRA `(.L_x_156) ;  /* 0xffffffd0007c7947 */ /* 0x000fea000383ffff */
.L_x_71:
[----:B------:R-:W-:Y:S01]  /*d220*/  BSSY B1, `(.L_x_157) ;  /* 0x0000008000017945 */ /* 0x000fe20003800000 */
[----:B------:R-:W-:Y:S02]  /*d230*/  IMAD.MOV.U32 R13, RZ, RZ, R23 ;  /* 0x000000ffff0d7224 */ /* 0x000fe400078e0017 */
[----:B------:R-:W-:Y:S02]  /*d240*/  IMAD.MOV.U32 R12, RZ, RZ, RZ ;  /* 0x000000ffff0c7224 */ /* 0x000fe400078e00ff */
[----:B------:R-:W-:Y:S02]  /*d250*/  IMAD.MOV.U32 R11, RZ, RZ, 0x181f ;  /* 0x0000181fff0b7424 */ /* 0x000fe400078e00ff */
[----:B------:R-:W-:-:S07]  /*d260*/  IMAD.MOV.U32 R15, RZ, RZ, -0x1 ;  /* 0xffffffffff0f7424 */ /* 0x000fce00078e00ff */
[----:B012---:R-:W-:Y:S05]  /*d270*/  WARPSYNC.COLLECTIVE R15, `(.L_x_158) ;  /* 0x000000000f087348 */ /* 0x007fea0003c00000 */
[----:B------:R3:W4:Y:S02]  /*d280*/  SHFL.IDX P6, R14, R13, R12, R11 ;  /* 0x0000000c0d0e7389 */ /* 0x00072400000c000b */
[----:B01234-:R-:W-:Y:S01]  /*d290*/  ENDCOLLECTIVE ;  /* 0x000000000000791b */ /* 0x01ffe20003800000 */
.L_x_158:
[----:B------:R-:W-:Y:S05]  /*d2a0*/  BSYNC B1 ;  /* 0x0000000000017941 */ /* 0x000fea0003800000 */
.L_x_157:
[----:B------:R-:W-:Y:S01]  /*d2b0*/  MOV R13, R21 ;  /* 0x00000015000d7202 */ /* 0x000fe20000000f00 */
[----:B------:R-:W-:Y:S01]  /*d2c0*/  IMAD.MOV.U32 R12, RZ, RZ, RZ ;  /* 0x000000ffff0c7224 */ /* 0x000fe200078e00ff */
[----:B------:R-:W-:Y:S01]  /*d2d0*/  LEA R22, R22, UR37, 0x1 ;  /* 0x0000002516167c11 */ /* 0x000fe2000f8e08ff */
[----:B------:R-:W-:Y:S02]  /*d2e0*/  IMAD.MOV.U32 R11, RZ, RZ, 0x181f ;  /* 0x0000181fff0b7424 */ /* 0x000fe400078e00ff */
[----:B------:R-:W-:Y:S02]  /*d2f0*/  IMAD.MOV.U32 R15, RZ, RZ, -0x1 ;  /* 0xffffffffff0f7424 */ /* 0x000fe400078e00ff */
[----:B------:R-:W-:-:S07]  /*d300*/  IMAD.MOV.U32 R3, RZ, RZ, R14 ;  /* 0x000000ffff037224 */ /* 0x000fce00078e000e */
[----:B------:R-:W-:Y:S05]  /*d310*/  WARPSYNC.COLLECTIVE R15, `(.L_x_159) ;  /* 0x000000000f087348 */ /* 0x000fea0003c00000 */
[----:B------:R0:W1:Y:S02]  /*d320*/  SHFL.IDX P6, R14, R13, R12, R11 ;  /* 0x0000000c0d0e7389 */ /* 0x00006400000c000b */
[----:B01----:R-:W-:Y:S01]  /*d330*/  ENDCOLLECTIVE ;  /* 0x000000000000791b */ /* 0x003fe20003800000 */
.L_x_159:
[----:B------:R-:W-:Y:S02]  /*d340*/  IMAD.MOV.U32 R13, RZ, RZ, R23 ;  /* 0x000000ffff0d7224 */ /* 0x000fe400078e0017 */
[----:B------:R-:W-:Y:S01]  /*d350*/  IMAD.MOV.U32 R12, RZ, RZ, 0x1 ;  /* 0x00000001ff0c7424 */ /* 0x000fe200078e00ff */
[----:B------:R-:W-:-:S13]  /*d360*/  IADD3 R2, P0, R14, R0, RZ ;  /* 0x000000000e027210 */ /* 0x000fda0007f1e0ff */
[----:B------:R-:W-:Y:S05]  /*d370*/  WARPSYNC.COLLECTIVE R15, `(.L_x_160) ;  /* 0x000000000f087348 */ /* 0x000fea0003c00000 */
[----:B------:R0:W1:Y:S02]  /*d380*/  SHFL.IDX P6, R14, R13, R12, R11 ;  /* 0x0000000c0d0e7389 */ /* 0x00006400000c000b */
[----:B01----:R-:W-:Y:S01]  /*d390*/  ENDCOLLECTIVE ;  /* 0x000000000000791b */ /* 0x003fe20003800000 */
.L_x_160:
[----:B------:R-:W-:-:S05]  /*d3a0*/  IMAD.X R3, RZ, RZ, R3, P0 ;  /* 0x000000ffff037224 */ /* 0x000fca00000e0603 */
[----:B------:R-:W-:Y:S01]  /*d3b0*/  @!PT LDS RZ, [RZ] ;  /* 0x00000000fffff984 */ /* 0x000fe20000000800 */
[----:B------:R-:W-:Y:S01]  /*d3c0*/  @!PT LDS RZ, [RZ] ;  /* 0x00000000fffff984 */ /* 0x000fe20000000800 */
[----:B------:R-:W-:Y:S01]  /*d3d0*/  @!PT LDS RZ, [RZ] ;  /* 0x00000000fffff984 */ /* 0x000fe20000000800 */
[----:B------:R-:W-:Y:S04]  /*d3e0*/  LDGSTS.E.BYPASS.LTC128B.128 [R22+0x400], desc[UR48][R2.64], !P4 ;  /* 0x0040000002167fae */ /* 0x000fe8000e101d70 */
[----:B------:R-:W-:Y:S01]  /*d3f0*/  LDGSTS.E.BYPASS.LTC128B.128 [R22+0x3400], desc[UR48][R2.64+0x80], !P3 ;  /* 0x0340008002167fae */ /* 0x000fe2000d901d70 */
[----:B------:R-:W-:-:S03]  /*d400*/  IMAD.MOV.U32 R13, RZ, RZ, R21 ;  /* 0x000000ffff0d7224 */ /* 0x000fc600078e0015 */
[----:B------:R-:W-:Y:S04]  /*d410*/  LDGSTS.E.BYPASS.LTC128B.128 [R22+0x6400], desc[UR48][R2.64+0x100], !P2 ;  /* 0x0640010002167fae */ /* 0x000fe8000d101d70 */
[----:B------:R0:W-:Y:S02]  /*d420*/  LDGSTS.E.BYPASS.LTC128B.128 [R22+0x9400], desc[UR48][R2.64+0x180], !P1 ;  /* 0x0940018002167fae */ /* 0x0001e4000c901d70 */
[----:B0-----:R-:W-:-:S07]  /*d430*/  IMAD.MOV.U32 R3, RZ, RZ, R14 ;  /* 0x000000ffff037224 */ /* 0x001fce00078e000e */
[----:B------:R-:W-:Y:S05]  /*d440*/  WARPSYNC.COLLECTIVE R15, `(.L_x_161) ;  /* 0x000000000f087348 */ /* 0x000fea0003c00000 */
[----:B------:R0:W1:Y:S02]  /*d450*/  SHFL.IDX P6, R14, R13, R12, R11 ;  /* 0x0000000c0d0e7389 */ /* 0x00006400000c000b */
[----:B01----:R-:W-:Y:S01]  /*d460*/  ENDCOLLECTIVE ;  /* 0x000000000000791b */ /* 0x003fe20003800000 */
.L_x_161:
[----:B------:R-:W-:Y:S02]  /*d470*/  IMAD.MOV.U32 R13, RZ, RZ, R23 ;  /* 0x000000ffff0d7224 */ /* 0x000fe400078e0017 */
[----:B------:R-:W-:Y:S01]  /*d480*/  IMAD.MOV.U32 R12, RZ, RZ, 0x2 ;  /* 0x00000002ff0c7424 */ /* 0x000fe200078e00ff */
[----:B------:R-:W-:-:S13]  /*d490*/  IADD3 R2, P0, R14, R0, RZ ;  /* 0x000000000e027210 */ /* 0x000fda0007f1e0ff */
[----:B------:R-:W-:Y:S05]  /*d4a0*/  WARPSYNC.COLLECTIVE R15, `(.L_x_162) ;  /* 0x000000000f087348 */ /* 0x000fea0003c00000 */
[----:B------:R0:W1:Y:S02]  /*d4b0*/  SHFL.IDX P6, R14, R13, R12, R11 ;  /* 0x0000000c0d0e7389 */ /* 0x00006400000c000b */
[----:B01----:R-:W-:Y:S01]  /*d4c0*/  ENDCOLLECTIVE ;  /* 0x000000000000791b */ /* 0x003fe20003800000 */
.L_x_162:
        /* <DEDUP_REMOVED lines=13> */
.L_x_163:
[----:B------:R-:W-:Y:S02]  /*d5a0*/  IMAD.MOV.U32 R13, RZ, RZ, R23 ;  /* 0x000000ffff0d7224 */ /* 0x000fe400078e0017 */
[----:B------:R-:W-:Y:S01]  /*d5b0*/  IMAD.MOV.U32 R12, RZ, RZ, 0x3 ;  /* 0x00000003ff0c7424 */ /* 0x000fe200078e00ff */
[----:B------:R-:W-:-:S13]  /*d5c0*/  IADD3 R2, P0, R14, R0, RZ ;  /* 0x000000000e027210 */ /* 0x000fda0007f1e0ff */
[----:B------:R-:W-:Y:S05]  /*d5d0*/  WARPSYNC.COLLECTIVE R15, `(.L_x_164) ;  /* 0x000000000f087348 */ /* 0x000fea0003c00000 */
[----:B------:R0:W1:Y:S02]  /*d5e0*/  SHFL.IDX P6, R14, R13, R12, R11 ;  /* 0x0000000c0d0e7389 */ /* 0x00006400000c000b */
[----:B01----:R-:W-:Y:S01]  /*d5f0*/  ENDCOLLECTIVE ;  /* 0x000000000000791b */ /* 0x003fe20003800000 */
.L_x_164:
[----:B------:R-:W-:-:S05]  /*d600*/  IMAD.X R3, RZ, RZ, R3, P0 ;  /* 0x000000ffff037224 */ /* 0x000fca00000e0603 */
[----:B------:R-:W-:Y:S01]  /*d610*/  @!PT LDS RZ, [RZ] ;  /* 0x00000000fffff984 */ /* 0x000fe20000000800 */
[----:B------:R-:W-:Y:S01]  /*d620*/  @!PT LDS RZ, [RZ] ;  /* 0x00000000fffff984 */ /* 0x000fe20000000800 */
[----:B------:R-:W-:Y:S01]  /*d630*/  @!PT LDS RZ, [RZ] ;  /* 0x00000000fffff984 */ /* 0x000fe20000000800 */
[----:B------:R-:W-:Y:S04]  /*d640*/  LDGSTS.E.BYPASS.LTC128B.128 [R22+0x1400], desc[UR48][R2.64], !P4 ;  /* 0x0140000002167fae */ /* 0x000fe8000e101d70 */
[----:B------:R-:W-:Y:S01]  /*d650*/  LDGSTS.E.BYPASS.LTC128B.128 [R22+0x4400], desc[UR48][R2.64+0x80], !P3 ;  /* 0x0440008002167fae */ /* 0x000fe2000d901d70 */
[----:B------:R-:W-:-:S03]  /*d660*/  MOV R13, R21 ;  /* 0x00000015000d7202 */ /* 0x000fc60000000f00 */
[----:B------:R-:W-:Y:S04]  /*d670*/  LDGSTS.E.BYPASS.LTC128B.128 [R22+0x7400], desc[UR48][R2.64+0x100], !P2 ;  /* 0x0740010002167fae */ /* 0x000fe8000d101d70 */
[----:B------:R0:W-:Y:S02]  /*d680*/  LDGSTS.E.BYPASS.LTC128B.128 [R22+0xa400], desc[UR48][R2.64+0x180], !P1 ;  /* 0x0a40018002167fae */ /* 0x0001e4000c901d70 */
[----:B0-----:R-:W-:-:S07]  /*d690*/  IMAD.MOV.U32 R3, RZ, RZ, R14 ;  /* 0x000000ffff037224 */ /* 0x001fce00078e000e */
[----:B------:R-:W-:Y:S05]  /*d6a0*/  WARPSYNC.COLLECTIVE R15, `(.L_x_165) ;  /* 0x000000000f087348 */ /* 0x000fea0003c00000 */
[----:B------:R0:W1:Y:S02]  /*d6b0*/  SHFL.IDX P6, R14, R13, R12, R11 ;  /* 0x0000000c0d0e7389 */ /* 0x00006400000c000b */
[----:B01----:R-:W-:Y:S01]  /*d6c0*/  ENDCOLLECTIVE ;  /* 0x000000000000791b */ /* 0x003fe20003800000 */
.L_x_165:
[----:B------:R-:W-:Y:S02]  /*d6d0*/  IMAD.MOV.U32 R13, RZ, RZ, R23 ;  /* 0x000000ffff0d7224 */ /* 0x000fe400078e0017 */
[----:B------:R-:W-:Y:S01]  /*d6e0*/  IMAD.MOV.U32 R12, RZ, RZ, 0x4 ;  /* 0x00000004ff0c7424 */ /* 0x000fe200078e00ff */
[----:B------:R-:W-:-:S13]  /*d6f0*/  IADD3 R2, P0, R14, R0, RZ ;  /* 0x000000000e027210 */ /* 0x000fda0007f1e0ff */
[----:B------:R-:W-:Y:S05]  /*d700*/  WARPSYNC.COLLECTIVE R15, `(.L_x_166) ;  /* 0x000000000f087348 */ /* 0x000fea0003c00000 */
[----:B------:R0:W1:Y:S02]  /*d710*/  SHFL.IDX P6, R14, R13, R12, R11 ;  /* 0x0000000c0d0e7389 */ /* 0x00006400000c000b */
[----:B01----:R-:W-:Y:S01]  /*d720*/  ENDCOLLECTIVE ;  /* 0x000000000000791b */ /* 0x003fe20003800000 */
.L_x_166:
        /* <DEDUP_REMOVED lines=13> */
.L_x_167:
[----:B------:R-:W-:Y:S02]  /*d800*/  IMAD.MOV.U32 R13, RZ, RZ, R23 ;  /* 0x000000ffff0d7224 */ /* 0x000fe400078e0017 */
[----:B------:R-:W-:Y:S02]  /*d810*/  IMAD.MOV.U32 R12, RZ, RZ, 0x5 ;  /* 0x00000005ff0c7424 */ /* 0x000fe400078e00ff */
[----:B------:R-:W-:-:S07]  /*d820*/  IMAD.MOV.U32 R2, RZ, RZ, R14 ;  /* 0x000000ffff027224 */ /* 0x000fce00078e000e */
[----:B------:R-:W-:Y:S05]  /*d830*/  WARPSYNC.COLLECTIVE R15, `(.L_x_168) ;  /* 0x000000000f087348 */ /* 0x000fea0003c00000 */
[----:B------:R0:W1:Y:S02]  /*d840*/  SHFL.IDX P6, R14, R13, R12, R11 ;  /* 0x0000000c0d0e7389 */ /* 0x00006400000c000b */
[----:B01----:R-:W-:Y:S01]  /*d850*/  ENDCOLLECTIVE ;  /* 0x000000000000791b */ /* 0x003fe20003800000 */
.L_x_168:
        /* <DEDUP_REMOVED lines=14> */
.L_x_169:
[----:B------:R-:W-:Y:S05]  /*d940*/  BRA `(.L_x_170) ;  /* 0xffffffcc00c47947 */ /* 0x000fea000383ffff */
.L_x_77:
[----:B0-----:R0:W3:Y:S02]  /*d950*/  SYNCS.PHASECHK.TRANS64.TRYWAIT P0, [R4+URZ+0x22820], R0 ;  /* 0x02282000040075a7 */ /* 0x0010e4000800017f */
[----:B---3--:R-:W-:Y:S05]  /*d960*/  @!P0 NANOSLEEP.SYNCS 0x989680 ;  /* 0x009896800000895d */ /* 0x008fea0003900000 */
[----:B------:R-:W3:Y:S02]  /*d970*/  @!P0 SYNCS.PHASECHK.TRANS64 P0, [R4+URZ+0x22820], R0 ;  /* 0x02282000040085a7 */ /* 0x000ee4000800007f */
[----:B---3--:R-:W-:Y:S05]  /*d980*/  @!P0 BRA `(.L_x_77) ;  /* 0xfffffffc00f08947 */ /* 0x008fea000383ffff */
[----:B------:R-:W-:Y:S05]  /*d990*/  BRA `(.L_x_171) ;  /* 0xffffffd000707947 */ /* 0x000fea000383ffff */
.L_x_78:
[----:B------:R-:W3:Y:S01]  /*d9a0*/  S2R R2, SR_TID.X ;  /* 0x0000000000027919 */ /* 0x000ee20000002100 */
[----:B------:R-:W-:Y:S01]  /*d9b0*/  BSSY B0, `(.L_x_172) ;  /* 0x000000a000007945 */ /* 0x000fe20003800000 */
[----:B------:R-:W-:Y:S02]  /*d9c0*/  IMAD.MOV.U32 R12, RZ, RZ, RZ ;  /* 0x000000ffff0c7224 */ /* 0x000fe400078e00ff */
[----:B------:R-:W-:Y:S02]  /*d9d0*/  IMAD.MOV.U32 R11, RZ, RZ, 0x1f ;  /* 0x0000001fff0b7424 */ /* 0x000fe400078e00ff */
[----:B------:R-:W-:Y:S01]  /*d9e0*/  IMAD.MOV.U32 R15, RZ, RZ, -0x1 ;  /* 0xffffffffff0f7424 */ /* 0x000fe200078e00ff */
[----:B---3--:R-:W-:-:S04]  /*d9f0*/  SHF.R.U32.HI R2, RZ, 0x5, R2 ;  /* 0x00000005ff027819 */ /* 0x008fc80000011602 */
[----:B------:R-:W-:-:S05]  /*da00*/  LOP3.LUT R2, R2, 0x3, RZ, 0xc0, !PT ;  /* 0x0000000302027812 */ /* 0x000fca00078ec0ff */
[----:B------:R-:W-:-:S07]  /*da10*/  IMAD.MOV.U32 R13, RZ, RZ, R2 ;  /* 0x000000ffff0d7224 */ /* 0x000fce00078e0002 */
[----:B012---:R-:W-:Y:S05]  /*da20*/  WARPSYNC.COLLECTIVE R15, `(.L_x_173) ;  /* 0x000000000f087348 */ /* 0x007fea0003c00000 */
[----:B------:R3:W4:Y:S02]  /*da30*/  SHFL.IDX P6, R14, R13, R12, R11 ;  /* 0x0000000c0d0e7389 */ /* 0x00072400000c000b */
[----:B01234-:R-:W-:Y:S01]  /*da40*/  ENDCOLLECTIVE ;  /* 0x000000000000791b */ /* 0x01ffe20003800000 */
.L_x_173:
[----:B------:R-:W-:Y:S05]  /*da50*/  BSYNC B0 ;  /* 0x0000000000007941 */ /* 0x000fea0003800000 */
.L_x_172:
[----:B------:R-:W-:Y:S05]  /*da60*/  BRA `(.L_x_174) ;  /* 0xffffffd000587947 */ /* 0x000fea000383ffff */
.L_x_81:
[----:B------:R-:W-:Y:S01]  /*da70*/  BSSY B1, `(.L_x_175) ;  /* 0x0000006000017945 */ /* 0x000fe20003800000 */
[----:B------:R-:W-:-:S07]  /*da80*/  IMAD.MOV.U32 R15, RZ, RZ, -0x1 ;  /* 0xffffffffff0f7424 */ /* 0x000fce00078e00ff */
[----:B012---:R-:W-:Y:S05]  /*da90*/  WARPSYNC.COLLECTIVE R15, `(.L_x_176) ;  /* 0x000000000f0c7348 */ /* 0x007fea0003c00000 */
[----:B------:R-:W-:Y:S02]  /*daa0*/  ELECT P6, UR62, PT ;  /* 0x00000000003e782f */ /* 0x000fe400038c0000 */
[----:B------:R-:W-:Y:S01]  /*dab0*/  MOV R14, UR62 ;  /* 0x0000003e000e7c02 */ /* 0x000fe20008000f00 */
[----:B012---:R-:W-:Y:S10]  /*dac0*/  ENDCOLLECTIVE ;  /* 0x000000000000791b */ /* 0x007ff40003800000 */
.L_x_176:
[----:B------:R-:W-:Y:S05]  /*dad0*/  BSYNC B1 ;  /* 0x0000000000017941 */ /* 0x000fea0003800000 */
.L_x_175:
[----:B------:R-:W-:Y:S05]  /*dae0*/  BRA `(.L_x_177) ;  /* 0xffffffd000507947 */ /* 0x000fea000383ffff */
.L_x_83:
[----:B0-----:R0:W3:Y:S02]  /*daf0*/  SYNCS.PHASECHK.TRANS64.TRYWAIT P1, [R3+URZ+0x22840], R2 ;  /* 0x02284002030075a7 */ /* 0x0010e4000802017f */
[----:B---3--:R-:W-:Y:S05]  /*db00*/  @!P1 NANOSLEEP.SYNCS 0x989680 ;  /* 0x009896800000995d */ /* 0x008fea0003900000 */
[----:B------:R-:W3:Y:S02]  /*db10*/  @!P1 SYNCS.PHASECHK.TRANS64 P1, [R3+URZ+0x22840], R2 ;  /* 0x02284002030095a7 */ /* 0x000ee4000802007f */
[----:B---3--:R-:W-:Y:S05]  /*db20*/  @!P1 BRA `(.L_x_83) ;  /* 0xfffffffc00f09947 */ /* 0x008fea000383ffff */
[----:B------:R-:W-:Y:S05]  /*db30*/  BRA `(.L_x_178) ;  /* 0xffffffd000707947 */ /* 0x000fea000383ffff */
.L_x_85:
[----:B---3--:R3:W4:Y:S02]  /*db40*/  SYNCS.PHASECHK.TRANS64.TRYWAIT P1, [R17+URZ+0x22840], R0 ;  /* 0x02284000110075a7 */ /* 0x008724000802017f */
[----:B----4-:R-:W-:Y:S05]  /*db50*/  @!P1 NANOSLEEP.SYNCS 0x989680 ;  /* 0x009896800000995d */ /* 0x010fea0003900000 */
[----:B------:R-:W4:Y:S02]  /*db60*/  @!P1 SYNCS.PHASECHK.TRANS64 P1, [R17+URZ+0x22840], R0 ;  /* 0x02284000110095a7 */ /* 0x000f24000802007f */
[----:B----4-:R-:W-:Y:S05]  /*db70*/  @!P1 BRA `(.L_x_85) ;  /* 0xfffffffc00f09947 */ /* 0x010fea000383ffff */
[----:B------:R-:W-:Y:S05]  /*db80*/  BRA `(.L_x_179) ;  /* 0xffffffd0007c7947 */ /* 0x000fea000383ffff */
.L_x_87:
[----:B----4-:R4:W0:Y:S02]  /*db90*/  SYNCS.PHASECHK.TRANS64.TRYWAIT P1, [R3+URZ+0x22860], R2 ;  /* 0x02286002030075a7 */ /* 0x010824000802017f */
[----:B0-----:R-:W-:Y:S05]  /*dba0*/  @!P1 NANOSLEEP.SYNCS 0x989680 ;  /* 0x009896800000995d */ /* 0x001fea0003900000 */
[----:B------:R-:W0:Y:S02]  /*dbb0*/  @!P1 SYNCS.PHASECHK.TRANS64 P1, [R3+URZ+0x22860], R2 ;  /* 0x02286002030095a7 */ /* 0x000e24000802007f */
[----:B0-----:R-:W-:Y:S05]  /*dbc0*/  @!P1 BRA `(.L_x_87) ;  /* 0xfffffffc00f09947 */ /* 0x001fea000383ffff */
[----:B------:R-:W-:Y:S05]  /*dbd0*/  BRA `(.L_x_180) ;  /* 0xffffffd000787947 */ /* 0x000fea000383ffff */
.L_x_181:
[----:B------:R-:W-:-:S00]  /*dbe0*/  BRA `(.L_x_181) ;  /* 0xfffffffc00fc7947 */ /* 0x000fc0000383ffff */
[----:B------:R-:W-:-:S00]  /*dbf0*/  NOP ;  /* 0x0000000000007918 */ /* 0x000fc00000000000 */
        /* <DEDUP_REMOVED lines=8> */
.L_x_6448:


//--------------------- .text._ZN7cutlass13device_kernelIN5flash11enable_sm90INS1_16FlashAttnFwdSm90INS1_25CollectiveMainloopFwdSm90ILi2EN4cute5tupleIJNS5_1CILi1EEES8_S8_EEENS6_IJNS7_ILi128EEENS7_ILi96EEENS7_ILi64EEEEEELi256ENS_6half_tEfNS_4arch4Sm90ELb0ELb0ELb0ELb0ELb1ELb0ELb1ELb1ELb0ELb1ELb0ELb0EEENS1_21CollectiveEpilogueFwdINS6_IJSA_NS7_ILi256EEESB_EEES9_SE_SG_Li256ELb0ELb1ELb0ELb0EEENS1_29StaticPersistentTileSchedulerILb0EEEEEEEEEvNT_6ParamsE --------------------------
	.section	.text._ZN7cutlass13device_kernelIN5flash11enable_sm90INS1_16FlashAttnFwdSm90INS1_25CollectiveMainloopFwdSm90ILi2EN4cute5tupleIJNS5_1CILi1EEES8_S8_EEENS6_IJNS7_ILi128EEENS7_ILi96EEENS7_ILi64EEEEEELi256ENS_6half_tEfNS_4arch4Sm90ELb0ELb0ELb0ELb0ELb1ELb0ELb1ELb1ELb0ELb1ELb0ELb0EEENS1_21CollectiveEpilogueFwdINS6_IJSA_NS7_ILi256EEESB_EEES9_SE_SG_Li256ELb0ELb1ELb0ELb0EEENS1_29StaticPersistentTileSchedulerILb0EEEEEEEEEvNT_6ParamsE,"ax",@progbits
	.align	128
.text._ZN7cutlass13device_kernelIN5flash11enable_sm90INS1_16FlashAttnFwdSm90INS1_25CollectiveMainloopFwdSm90ILi2EN4cute5tupleIJNS5_1CILi1EEES8_S8_EEENS6_IJNS7_ILi128EEENS7_ILi96EEENS7_ILi64EEEEEELi256ENS_6half_tEfNS_4arch4Sm90ELb0ELb0ELb0ELb0ELb1ELb0ELb1ELb1ELb0ELb1ELb0ELb0EEENS1_21CollectiveEpilogueFwdINS6_IJSA_NS7_ILi256EEESB_EEES9_SE_SG_Li256ELb0ELb1ELb0ELb0EEENS1_29StaticPersistentTileSchedulerILb0EEEEEEEEEvNT_6ParamsE:
        .type           _ZN7cutlass13device_kernelIN5flash11enable_sm90INS1_16FlashAttnFwdSm90INS1_25CollectiveMainloopFwdSm90ILi2EN4cute5tupleIJNS5_1CILi1EEES8_S8_EEENS6_IJNS7_ILi128EEENS7_ILi96EEENS7_ILi64EEEEEELi256ENS_6half_tEfNS_4arch4Sm90ELb0ELb0ELb0ELb0ELb1ELb0ELb1ELb1ELb0ELb1ELb0ELb0EEENS1_21CollectiveEpilogueFwdINS6_IJSA_NS7_ILi256EEESB_EEES9_SE_SG_Li256ELb0ELb1ELb0ELb0EEENS1_29StaticPersistentTileSchedulerILb0EEEEEEEEEvNT_6ParamsE,@function
        .size           _ZN7cutlass13device_kernelIN5flash11enable_sm90INS1_16FlashAttnFwdSm90INS1_25CollectiveMainloopFwdSm90ILi2EN4cute5tupleIJNS5_1CILi1EEES8_S8_EEENS6_IJNS7_ILi128EEENS7_ILi96EEENS7_ILi64EEEEEELi256ENS_6half_tEfNS_4arch4Sm90ELb0ELb0ELb0ELb0ELb1ELb0ELb1ELb1ELb0ELb1ELb0ELb0EEENS1_21CollectiveEpilogueFwdINS6_IJSA_NS7_ILi256EEESB_EEES9_SE_SG_Li256ELb0ELb1ELb0ELb0EEENS1_29StaticPersistentTileSchedulerILb0EEEEEEEEEvNT_6ParamsE,(.L_x_6449 - _ZN7cutlass13device_kernelIN5flash11enable_sm90INS1_16FlashAttnFwdSm90INS1_25CollectiveMainloopFwdSm90ILi2EN4cute5tupleIJNS5_1CILi1EEES8_S8_EEENS6_IJNS7_ILi128EEENS7_ILi96EEENS7_ILi64EEEEEELi256ENS_6half_tEfNS_4arch4Sm90ELb0ELb0ELb0ELb0ELb1ELb0ELb1ELb1ELb0ELb1ELb0ELb0EEENS1_21CollectiveEpilogueFwdINS6_IJSA_NS7_ILi256EEESB_EEES9_SE_SG_Li256ELb0ELb1ELb0ELb0EEENS1_29StaticPersistentTileSchedulerILb0EEEEEEEEEvNT_6ParamsE)
        .other          _ZN7cutlass13device_kernelIN5flash11enable_sm90INS1_16FlashAttnFwdSm90INS1_25CollectiveMainloopFwdSm90ILi2EN4cute5tupleIJNS5_1CILi1EEES8_S8_EEENS6_IJNS7_ILi128EEENS7_ILi96EEENS7_ILi64EEEEEELi256ENS_6half_tEfNS_4arch4Sm90ELb0ELb0ELb0ELb0ELb1ELb0ELb1ELb1ELb0ELb1ELb0ELb0EEENS1_21CollectiveEpilogueFwdINS6_IJSA_NS7_ILi256EEESB_EEES9_SE_SG_Li256ELb0ELb1ELb0ELb0EEENS1_29StaticPersistentTileSchedulerILb0EEEEEEEEEvNT_6ParamsE,@"STO_CUDA_ENTRY STV_DEFAULT"
_ZN7cutlass13device_kernelIN5flash11enable_sm90INS1_16FlashAttnFwdSm90INS1_25CollectiveMainloopFwdSm90ILi2EN4cute5tupleIJNS5_1CILi1EEES8_S8_EEENS6_IJNS7_ILi128EEENS7_ILi96EEENS7_ILi64EEEEEELi256ENS_6half_tEfNS_4arch4Sm90ELb0ELb0ELb0ELb0ELb1ELb0ELb1ELb1ELb0ELb1ELb0ELb0EEENS1_21CollectiveEpilogueFwdINS6_IJSA_NS7_ILi256EEESB_EEES9_SE_SG_Li256ELb0ELb1ELb0ELb0EEENS1_29StaticPersistentTileSchedulerILb0EEEEEEEEEvNT_6ParamsE:
        /* <DEDUP_REMOVED lines=13> */
[----:B------:R-:W-:Y:S01]  /*00d0*/  VOTEU.ALL UP1, P0 ;  /* 0x00000000003f7886 */ /* 0x000fe20000020000 */
[----:B------:R-:W-:-:S03]  /*00e0*/  VOTEU.ALL UP2, P0 ;  /* 0x00000000003f7886 */ /* 0x000fc60000040000 */
        /* <DEDUP_REMOVED lines=10> */
[----:B------:R0:W2:Y:S01]  /*0190*/  @!UP0 SYNCS.EXCH.64 URZ, [UR8+0x32400], UR4 ;  /* 0x03240004083f85b2 */ /* 0x0000a20008000100 */
[----:B------:R0:W3:Y:S05]  /*01a0*/  @!UP1 SYNCS.EXCH.64 URZ, [UR8+0x32410], UR4 ;  /* 0x03241004083f95b2 */ /* 0x0000ea0008000100 */
[----:B------:R0:W4:Y:S02]  /*01b0*/  @!UP2 SYNCS.EXCH.64 URZ, [UR8+0x32420], UR6 ;  /* 0x03242006083fa5b2 */ /* 0x0001240008000100 */
        /* <DEDUP_REMOVED lines=15> */
[----:B------:R0:W0:Y:S01]  /*02b0*/  SYNCS.EXCH.64 URZ, [UR8+0x32440], UR6 ;  /* 0x03244006083f75b2 */ /* 0x0000220008000100 */
[----:B------:R0:W0:Y:S01]  /*02c0*/  SYNCS.EXCH.64 URZ, [UR8+0x32438], UR4 ;  /* 0x03243804083f75b2 */ /* 0x0000220008000100 */
[----:B------:R0:W0:Y:S01]  /*02d0*/  SYNCS.EXCH.64 URZ, [UR8+0x32448], UR6 ;  /* 0x03244806083f75b2 */ /* 0x0000220008000100 */
[----:B------:R-:W-:Y:S01]  /*02e0*/  NOP ;  /* 0x0000000000007918 */ /* 0x000fe20000000000 */
.L_x_182:
        /* <DEDUP_REMOVED lines=22> */
.L_x_183:
        /* <DEDUP_REMOVED lines=18> */
.L_x_184:
        /* <DEDUP_REMOVED lines=22> */
.L_x_185:
        /* <DEDUP_REMOVED lines=23> */
.L_x_186:
        /* <DEDUP_REMOVED lines=8> */
.L_x_188:
        /* <DEDUP_REMOVED lines=23> */
[----:B------:R-:W-:Y:S01]  /*0a30*/  LEA.HI R200, R0, R19, RZ, 0x3 ;  /* 0x0000001300c87211 */ /* 0x000fe200078f18ff */
[----:B------:R-:W-:Y:S01]  /*0a40*/  IMAD.IADD R206, R19, 0x1, -R206 ;  /* 0x0000000113ce7824 */ /* 0x000fe200078e0ace */
[----:B------:R-:W-:-:S02]  /*0a50*/  LOP3.LUT R4, R2, 0x3fffff0, RZ, 0xc0, !PT ;  /* 0x03fffff002047812 */ /* 0x000fc400078ec0ff */
[----:B------:R-:W-:Y:S02]  /*0a60*/  SHF.R.S32.HI R5, RZ, 0x4, R2 ;  /* 0x00000004ff057819 */ /* 0x000fe40000011402 */
[----:B------:R-:W-:Y:S01]  /*0a70*/  SHF.R.S32.HI R9, RZ, 0x1f, R206 ;  /* 0x0000001fff097819 */ /* 0x000fe200000114ce */
[----:B------:R-:W-:Y:S01]  /*0a80*/  IMAD.IADD R4, R19, 0x1, -R4 ;  /* 0x0000000113047824 */ /* 0x000fe200078e0a04 */
[----:B------:R-:W-:Y:S02]  /*0a90*/  LOP3.LUT R7, R6, 0xfffffc00, RZ, 0xc0, !PT ;  /* 0xfffffc0006077812 */ /* 0x000fe400078ec0ff */
[----:B------:R-:W-:Y:S02]  /*0aa0*/  LEA.HI R8, R9, R206, RZ, 0x2 ;  /* 0x000000ce09087211 */ /* 0x000fe400078f10ff */
[----:B------:R-:W-:Y:S01]  /*0ab0*/  LEA.HI R6, R0, R19, RZ, 0x2 ;  /* 0x0000001300067211 */ /* 0x000fe200078f10ff */
[----:B------:R-:W-:Y:S01]  /*0ac0*/  IMAD R7, R4, 0x40, R7 ;  /* 0x0000004004077824 */ /* 0x000fe200078e0207 */
[----:B------:R-:W-:-:S02]  /*0ad0*/  SHF.R.S32.HI R10, RZ, 0x2, R8 ;  /* 0x00000002ff0a7819 */ /* 0x000fc40000011408 */
[----:B------:R-:W-:Y:S02]  /*0ae0*/  SHF.R.S32.HI R11, RZ, 0x1f, R8 ;  /* 0x0000001fff0b7819 */ /* 0x000fe40000011408 */
[----:B------:R-:W-:Y:S02]  /*0af0*/  LEA.HI R2, R2, R5, RZ, 0x1 ;  /* 0x0000000502027211 */ /* 0x000fe400078f08ff */
[----:B------:R-:W-:Y:S02]  /*0b00*/  LEA.HI R11, R11, R10, RZ, 0x3 ;  /* 0x0000000a0b0b7211 */ /* 0x000fe400078f18ff */
[----:B------:R-:W-:Y:S02]  /*0b10*/  LOP3.LUT R6, R6, 0xfffffffc, RZ, 0xc0, !PT ;  /* 0xfffffffc06067812 */ /* 0x000fe400078ec0ff */
[----:B------:R-:W-:Y:S02]  /*0b20*/  SHF.R.S32.HI R208, RZ, 0x7, R3 ;  /* 0x00000007ffd07819 */ /* 0x000fe40000011403 */
        /* <DEDUP_REMOVED lines=11> */
[----:B------:R-:W-:Y:S02]  /*0be0*/  LOP3.LUT R3, R3, 0x3fffffe, RZ, 0xc0, !PT ;  /* 0x03fffffe03037812 */ /* 0x000fe400078ec0ff */
[----:B------:R-:W-:Y:S01]  /*0bf0*/  LEA.HI R0, R6, R6, RZ, 0x1 ;  /* 0x0000000606007211 */ /* 0x000fe200078f08ff */
[----:B------:R-:W-:Y:S01]  /*0c00*/  IMAD R10, R9, 0x10, R10 ;  /* 0x00000010090a7824 */ /* 0x000fe200078e020a */
[----:B------:R-:W-:Y:S01]  /*0c10*/  SHF.L.U32 R2, R19, 0x3, RZ ;  /* 0x0000000313027819 */ /* 0x000fe200000006ff */
[----:B------:R-:W-:Y:S01]  /*0c20*/  IMAD.IADD R3, R208, 0x1, -R3 ;  /* 0x00000001d0037824 */ /* 0x000fe200078e0a03 */
[----:B------:R-:W-:-:S02]  /*0c30*/  LOP3.LUT R5, R0, 0x1ffffffe, RZ, 0xc0, !PT ;  /* 0x1ffffffe00057812 */ /* 0x000fc400078ec0ff */
[----:B------:R-:W-:Y:S01]  /*0c40*/  SHF.R.S32.HI R200, RZ, 0x3, R200 ;  /* 0x00000003ffc87819 */ /* 0x000fe200000114c8 */
[----:B------:R-:W-:Y:S01]  /*0c50*/  IMAD R209, R3, 0x40, R10 ;  /* 0x0000004003d17824 */ /* 0x000fe200078e020a */
[----:B------:R-:W-:Y:S01]  /*0c60*/  LOP3.LUT R3, R8, 0x7ffffffc, RZ, 0xc0, !PT ;  /* 0x7ffffffc08037812 */ /* 0x000fe200078ec0ff */
[C---:B------:R-:W-:Y:S02]  /*0c70*/  VIADD R18, R2.reuse, 0x40 ;  /* 0x0000004002127836 */ /* 0x040fe40000000000 */
[C---:B------:R-:W-:Y:S02]  /*0c80*/  VIADD R17, R2.reuse, 0x80 ;  /* 0x0000008002117836 */ /* 0x040fe40000000000 */
[----:B------:R-:W-:Y:S01]  /*0c90*/  VIADD R16, R2, 0xc0 ;  /* 0x000000c002107836 */ /* 0x000fe20000000000 */
[----:B------:R-:W-:Y:S01]  /*0ca0*/  SHF.R.S32.HI R216, RZ, 0x1f, R18 ;  /* 0x0000001fffd87819 */ /* 0x000fe20000011412 */
[----:B------:R-:W-:Y:S01]  /*0cb0*/  IMAD.IADD R6, R6, 0x1, -R5 ;  /* 0x0000000106067824 */ /* 0x000fe200078e0a05 */
[----:B------:R-:W-:Y:S01]  /*0cc0*/  SHF.R.S32.HI R215, RZ, 0x1f, R17 ;  /* 0x0000001fffd77819 */ /* 0x000fe20000011411 */
[----:B------:R-:W-:Y:S01]  /*0cd0*/  IMAD.IADD R210, R206, 0x1, -R3 ;  /* 0x00000001ced27824 */ /* 0x000fe200078e0a03 */
[----:B------:R-:W-:Y:S01]  /*0ce0*/  SHF.R.S32.HI R214, RZ, 0x1f, R16 ;  /* 0x0000001fffd67819 */ /* 0x000fe20000011410 */
[----:B------:R-:W-:-:S07]  /*0cf0*/  IMAD R211, R6, 0x8, R209 ;  /* 0x0000000806d37824 */ /* 0x000fce00078e02d1 */
.L_x_222:
[----:B------:R-:W0:Y:S01]  /*0d00*/  SHFL.IDX PT, R0, R208, RZ, 0x1f ;  /* 0x00001fffd0007589 */ /* 0x000e2200000e0000 */
[----:B------:R-:W1:Y:S01]  /*0d10*/  S2UR UR45, SR_CgaCtaId ;  /* 0x00000000002d79c3 */ /* 0x000e620000008800 */
[----:B------:R-:W-:Y:S01]  /*0d20*/  ULDC UR4, c[0x0][0xd38] ;  /* 0x00034e0000047ab9 */ /* 0x000fe20000000800 */
[----:B------:R-:W-:Y:S01]  /*0d30*/  ULDC.64 UR6, c[0x0][0x418] ;  /* 0x0001060000067ab9 */ /* 0x000fe20000000a00 */
[----:B------:R-:W-:Y:S02]  /*0d40*/  UISETP.NE.AND UP1, UPT, UR4, 0x1, UPT ;  /* 0x000000010400788c */ /* 0x000fe4000bf25270 */
[----:B------:R-:W-:Y:S01]  /*0d50*/  UISETP.NE.U32.AND UP0, UPT, UR6, URZ, UPT ;  /* 0x0000003f0600728c */ /* 0x000fe2000bf05070 */
[----:B------:R-:W-:Y:S01]  /*0d60*/  UMOV UR51, 0x400 ;  /* 0x0000040000337882 */ /* 0x000fe20000000000 */
[----:B------:R-:W-:Y:S02]  /*0d70*/  ULDC UR4, c[0x0][0xd44] ;  /* 0x0003510000047ab9 */ /* 0x000fe40000000800 */
[----:B------:R-:W-:Y:S01]  /*0d80*/  UISETP.NE.AND.EX UP0, UPT, UR7, URZ, UPT, UP0 ;  /* 0x0000003f0700728c */ /* 0x000fe2000bf05300 */
[----:B------:R-:W-:Y:S01]  /*0d90*/  ULDC UR47, c[0x0][0x424] ;  /* 0x00010900002f7ab9 */ /* 0x000fe20000000800 */
[----:B------:R-:W-:-:S02]  /*0da0*/  UISETP.NE.AND UP2, UPT, UR4, 0x1, UPT ;  /* 0x000000010400788c */ /* 0x000fc4000bf45270 */
[----:B------:R-:W-:Y:S01]  /*0db0*/  USEL UR47, UR47, 0x1, UP0 ;  /* 0x000000012f2f7887 */ /* 0x000fe20008000000 */
[----:B------:R-:W-:Y:S01]  /*0dc0*/  @UP1 ULDC UR4, c[0x0][0xd3c] ;  /* 0x00034f0000041ab9 */ /* 0x000fe20000000800 */
[----:B------:R-:W-:Y:S01]  /*0dd0*/  ULDC UR7, c[0x0][0x2f0] ;  /* 0x0000bc0000077ab9 */ /* 0x000fe20000000800 */
[----:B------:R-:W-:Y:S02]  /*0de0*/  UIMAD.WIDE.U32 UR4, UR44, UR4, URZ ;  /* 0x000000042c0472a5 */ /* 0x000fe4000f8e003f */
[----:B------:R-:W-:Y:S01]  /*0df0*/  UIMAD UR47, UR47, UR7, URZ ;  /* 0x000000072f2f72a4 */ /* 0x000fe2000f8e023f */
[----:B------:R-:W-:Y:S01]  /*0e00*/  @UP1 ULDC UR8, c[0x0][0xd40] ;  /* 0x0003500000081ab9 */ /* 0x000fe20000000800 */
        /* <DEDUP_REMOVED lines=17> */
[----:B------:R-:W-:Y:S02]  /*0f20*/  UIADD3 UR8, UR8, 0x22400, URZ ;  /* 0x0002240008087890 */ /* 0x000fe4000fffe03f */
[----:B------:R-:W-:-:S02]  /*0f30*/  USHF.R.U32.HI UR46, URZ, 0x1f, UR7 ;  /* 0x0000001f3f2e7899 */ /* 0x000fc40008011607 */
[----:B------:R-:W-:Y:S02]  /*0f40*/  USHF.R.U32.HI UR8, URZ, 0x4, UR8 ;  /* 0x000000043f087899 */ /* 0x000fe40008011608 */
[----:B------:R-:W-:Y:S02]  /*0f50*/  ULEA.HI.SX32 UR46, UR7, UR46, 0x1c ;  /* 0x0000002e072e7291 */ /* 0x000fe4000f8fe23f */
[----:B------:R-:W-:Y:S01]  /*0f60*/  ULOP3.LUT UR50, UR8, 0x3fff, URZ, 0xc0, !UPT ;  /* 0x00003fff08327892 */ /* 0x000fe2000f8ec03f */
[----:B---3-5:R-:W-:Y:S11]  /*0f70*/  @!P0 BRA `(.L_x_189) ;  /* 0x0000000000408947 */ /* 0x028ff60003800000 */
        /* <DEDUP_REMOVED lines=16> */
.L_x_189:
[----:B------:R-:W-:Y:S01]  /*1080*/  ULOP3.LUT UR4, UR38, 0x1, URZ, 0xc0, !UPT ;  /* 0x0000000126047892 */ /* 0x000fe2000f8ec03f */
[----:B------:R-:W0:Y:S05]  /*1090*/  S2R R20, SR_TID.X ;  /* 0x0000000000147919 */ /* 0x000e2a0000002100 */
[----:B------:R-:W-:-:S04]  /*10a0*/  MOV R0, UR4 ;  /* 0x0000000400007c02 */ /* 0x000fc80008000f00 */
[----:B------:R-:W-:-:S04]  /*10b0*/  SHF.L.U32 R0, R0, 0x1f, RZ ;  /* 0x0000001f00007819 */ /* 0x000fc800000006ff */
[----:B------:R-:W1:Y:S01]  /*10c0*/  SYNCS.PHASECHK.TRANS64.TRYWAIT P0, [UR51+0x32400], R0 ;  /* 0x03240000ff0075a7 */ /* 0x000e620008000173 */
[----:B0-----:R-:W-:-:S05]  /*10d0*/  SHF.R.U32.HI R20, RZ, 0x7, R20 ;  /* 0x00000007ff147819 */ /* 0x001fca0000011614 */
[----:B------:R-:W-:Y:S01]  /*10e0*/  VIADD R192, R20, 0x8 ;  /* 0x0000000814c07836 */ /* 0x000fe20000000000 */
[----:B-1----:R-:W-:Y:S06]  /*10f0*/  @!P0 BRA `(.L_x_190) ;  /* 0x000000b8003c8947 */ /* 0x002fec0003800000 */
.L_x_274:
[----:B0-----:R-:W-:Y:S01]  /*1100*/  IMAD.U32 R3, RZ, RZ, UR40 ;  /* 0x00000028ff037e24 */ /* 0x001fe2000f8e00ff */
[----:B------:R-:W-:Y:S05]  /*1110*/  WARPSYNC.ALL ;  /* 0x0000000000007948 */ /* 0x000fea0003800000 */
[----:B------:R0:W-:Y:S01]  /*1120*/  BAR.SYNC.DEFER_BLOCKING R192, 0x100 ;  /* 0x000400c00000751d */ /* 0x0001e20000010000 */
[----:B------:R-:W-:-:S13]  /*1130*/  ISETP.NE.AND P0, PT, R3, 0x3, PT ;  /* 0x000000030300780c */ /* 0x000fda0003f05270 */
[----:B0-----:R-:W-:Y:S05]  /*1140*/  @!P0 BRA `(.L_x_191) ;  /* 0x0000000000048947 */ /* 0x001fea0003800000 */
[----:B------:R-:W-:Y:S01]  /*1150*/  BPT.TRAP 0x1 ;  /* 0x000000040000795c */ /* 0x000fe20000300000 */
.L_x_191:
[----:B------:R-:W-:Y:S01]  /*1160*/  ULEA UR27, UR37, UR51, 0x3 ;  /* 0x00000033251b7291 */ /* 0x000fe2000f8e183f */
[----:B------:R-:W-:-:S05]  /*1170*/  IMAD.U32 R3, RZ, RZ, UR36 ;  /* 0x00000024ff037e24 */ /* 0x000fca000f8e00ff */
[----:B------:R-:W-:-:S04]  /*1180*/  SHF.L.U32 R3, R3, 0x1f, RZ ;  /* 0x0000001f03037819 */ /* 0x000fc800000006ff */
[----:B------:R0:W1:Y:S01]  /*1190*/  SYNCS.PHASECHK.TRANS64.TRYWAIT P1, [UR27+0x32430], R3 ;  /* 0x03243003ff0075a7 */ /* 0x000062000802015b */
[----:B------:R-:W-:Y:S05]  /*11a0*/  @!P0 BRA `(.L_x_192) ;  /* 0x0000000000048947 */ /* 0x000fea0003800000 */
[----:B------:R-:W-:Y:S01]  /*11b0*/  BPT.TRAP 0x1 ;  /* 0x000000040000795c */ /* 0x000fe20000300000 */
.L_x_192:
[----:B-1----:R-:W-:Y:S05]  /*11c0*/  @P1 BRA `(.L_x_193) ;  /* 0x0000000000081947 */ /* 0x002fea0003800000 */
[----:B------:R-:W1:Y:S02]  /*11d0*/  SYNCS.PHASECHK.TRANS64.TRYWAIT P1, [UR27+0x32430], R3 ;  /* 0x03243003ff0075a7 */ /* 0x000e64000802015b */
[----:B-1----:R-:W-:Y:S05]  /*11e0*/  @!P1 BRA `(.L_x_194) ;  /* 0x000000b800189947 */ /* 0x002fea0003800000 */
.L_x_193:
[----:B------:R-:W-:Y:S01]  /*11f0*/  ULEA UR4, UR42, UR51, 0xd ;  /* 0x000000332a047291 */ /* 0x000fe2000f8e683f */
[----:B------:R-:W-:Y:S01]  /*1200*/  WARPGROUP.ARRIVE ;  /* 0x00000000000079c5 */ /* 0x000fe20000000000 */
[----:B------:R-:W-:Y:S02]  /*1210*/  UIADD3 UR5, UR51, 0x1c400, URZ ;  /* 0x0001c40033057890 */ /* 0x000fe4000fffe03f */
[----:B------:R-:W-:Y:S02]  /*1220*/  UIADD3 UR4, UR4, 0x18400, URZ ;  /* 0x0001840004047890 */ /* 0x000fe4000fffe03f */
[----:B------:R-:W-:Y:S02]  /*1230*/  USHF.R.U32.HI UR5, URZ, 0x4, UR5 ;  /* 0x000000043f057899 */ /* 0x000fe40008011605 */
[----:B------:R-:W-:Y:S02]  /*1240*/  USHF.R.U32.HI UR4, URZ, 0x4, UR4 ;  /* 0x000000043f047899 */ /* 0x000fe40008011604 */
[----:B------:R-:W-:-:S02]  /*1250*/  ULOP3.LUT UR5, UR5, 0x3fff, URZ, 0xc0, !UPT ;  /* 0x00003fff05057892 */ /* 0x000fc4000f8ec03f */
[----:B------:R-:W-:Y:S02]  /*1260*/  ULOP3.LUT UR4, UR4, 0x3fff, URZ, 0xc0, !UPT ;  /* 0x00003fff04047892 */ /* 0x000fe4000f8ec03f */
[----:B------:R-:W-:Y:S02]  /*1270*/  ULOP3.LUT UR24, UR5, 0x10000, URZ, 0xfc, !UPT ;  /* 0x0001000005187892 */ /* 0x000fe4000f8efc3f */
[----:B------:R-:W-:Y:S02]  /*1280*/  ULOP3.LUT UR4, UR4, 0x10000, URZ, 0xfc, !UPT ;  /* 0x0001000004047892 */ /* 0x000fe4000f8efc3f */
[----:B------:R-:W-:Y:S01]  /*1290*/  UIMAD UR6, UR37, 0x300, UR24 ;  /* 0x00000300250678a4 */ /* 0x000fe2000f8e0218 */
[----:B------:R-:W-:Y:S01]  /*12a0*/  UMOV UR5, 0x40000040 ;  /* 0x4000004000057882 */ /* 0x000fe20000000000 */
[----:B------:R-:W-:Y:S01]  /*12b0*/  UMOV UR7, 0x40000040 ;  /* 0x4000004000077882 */ /* 0x000fe20000000000 */
[----:B------:R-:W-:Y:S02]  /*12c0*/  UIADD3 UR8, UR4, 0x2, URZ ;  /* 0x0000000204087890 */ /* 0x000fe4000fffe03f */
[----:B------:R-:W-:Y:S01]  /*12d0*/  UIADD3 UR10, UR6, 0x2, URZ ;  /* 0x00000002060a7890 */ /* 0x000fe2000fffe03f */
[----:B------:R-:W-:-:S03]  /*12e0*/  UMOV UR9, 0x40000040 ;  /* 0x4000004000097882 */ /* 0x000fc60000000000 */
[----:B------:R-:W-:Y:S01]  /*12f0*/  HGMMA.64x96x16.F32 R24, gdesc[UR4], RZ, !UPT, gsb0 ;  /* 0x01600000041879f0 */ /* 0x000fe2000c0008ff */
[----:B------:R-:W-:Y:S01]  /*1300*/  UMOV UR11, 0x40000040 ;  /* 0x40000040000b7882 */ /* 0x000fe20000000000 */
[----:B------:R-:W-:Y:S02]  /*1310*/  UIADD3 UR12, UR4, 0x4, URZ ;  /* 0x00000004040c7890 */ /* 0x000fe4000fffe03f */
[----:B------:R-:W-:Y:S01]  /*1320*/  UIADD3 UR14, UR6, 0x4, URZ ;  /* 0x00000004060e7890 */ /* 0x000fe2000fffe03f */
[----:B------:R-:W-:Y:S01]  /*1330*/  UMOV UR13, 0x40000040 ;  /* 0x40000040000d7882 */ /* 0x000fe20000000000 */
[----:B------:R-:W-:Y:S01]  /*1340*/  UMOV UR15, 0x40000040 ;  /* 0x40000040000f7882 */ /* 0x000fe20000000000 */
[----:B------:R-:W-:Y:S02]  /*1350*/  UIADD3 UR16, UR4, 0x6, URZ ;  /* 0x0000000604107890 */ /* 0x000fe4000fffe03f */
[----:B------:R-:W-:Y:S01]  /*1360*/  UIADD3 UR18, UR6, 0x6, URZ ;  /* 0x0000000606127890 */ /* 0x000fe2000fffe03f */
[----:B------:R-:W-:Y:S01]  /*1370*/  UMOV UR17, 0x40000040 ;  /* 0x4000004000117882 */ /* 0x000fe20000000000 */
[----:B------:R-:W-:Y:S01]  /*1380*/  UMOV UR19, 0x40000040 ;  /* 0x4000004000137882 */ /* 0x000fe20000000000 */
[----:B------:R-:W-:-:S02]  /*1390*/  WARPGROUP.DEPBAR.LE gsb0, 0x0 ;  /* 0x00008000000079c5 */ /* 0x000fc40000010000 */
        /* <DEDUP_REMOVED lines=9> */
[----:B------:R-:W2:Y:S02]  /*1430*/  SYNCS.PHASECHK.TRANS64.TRYWAIT P1, [UR51+0x32410], R0 ;  /* 0x03241000ff0075a7 */ /* 0x000ea40008020173 */
[----:B--2---:R-:W-:Y:S05]  /*1440*/  @!P1 BRA `(.L_x_195) ;  /* 0x000000b400989947 */ /* 0x004fea0003800000 */
.L_x_275:
[----:B------:R-:W-:Y:S05]  /*1450*/  @!P0 BRA `(.L_x_196) ;  /* 0x0000000000048947 */ /* 0x000fea0003800000 */
[----:B------:R-:W-:Y:S01]  /*1460*/  BPT.TRAP 0x1 ;  /* 0x000000040000795c */ /* 0x000fe20000300000 */
.L_x_196:
[----:B------:R3:W4:Y:S01]  /*1470*/  SYNCS.PHASECHK.TRANS64.TRYWAIT P1, [UR27+0x32450], R3 ;  /* 0x03245003ff0075a7 */ /* 0x000722000802015b */
[----:B------:R-:W-:Y:S05]  /*1480*/  @!P0 BRA `(.L_x_197) ;  /* 0x0000000000048947 */ /* 0x000fea0003800000 */
[----:B------:R-:W-:Y:S01]  /*1490*/  BPT.TRAP 0x1 ;  /* 0x000000040000795c */ /* 0x000fe20000300000 */
.L_x_197:
[----:B----4-:R-:W-:Y:S05]  /*14a0*/  @P1 BRA `(.L_x_198) ;  /* 0x0000000000081947 */ /* 0x010fea0003800000 */
[----:B------:R-:W4:Y:S02]  /*14b0*/  SYNCS.PHASECHK.TRANS64.TRYWAIT P1, [UR27+0x32450], R3 ;  /* 0x03245003ff0075a7 */ /* 0x000f24000802015b */
[----:B----4-:R-:W-:Y:S05]  /*14c0*/  @!P1 BRA `(.L_x_199) ;  /* 0x000000b400909947 */ /* 0x010fea0003800000 */
.L_x_198:
[----:B------:R-:W-:Y:S01]  /*14d0*/  UIADD3 UR51, UR51, 0x400, URZ ;  /* 0x0000040033337890 */ /* 0x000fe2000fffe03f */
[----:B------:R-:W-:Y:S01]  /*14e0*/  WARPGROUP.ARRIVE ;  /* 0x00000000000079c5 */ /* 0x000fe20000000000 */
[----:B------:R-:W-:-:S05]  /*14f0*/  ULOP3.LUT UR6, UR50, 0x10000, URZ, 0xfc, !UPT ;  /* 0x0001000032067892 */ /* 0x000fca000f8efc3f */
[----:B--2---:R-:W2:Y:S01]  /*1500*/  S2R R0, SR_TID.X ;  /* 0x0000000000007919 */ /* 0x004ea20000002100 */
[----:B------:R-:W-:Y:S01]  /*1510*/  USHF.R.U32.HI UR26, URZ, 0x4, UR51 ;  /* 0x000000043f1a7899 */ /* 0x000fe20008011633 */
[----:B------:R-:W-:Y:S01]  /*1520*/  UMOV UR21, 0x40000040 ;  /* 0x4000004000157882 */ /* 0x000fe20000000000 */
[----:B------:R-:W-:Y:S02]  /*1530*/  UMOV UR23, 0x40000040 ;  /* 0x4000004000177882 */ /* 0x000fe40000000000 */
[----:B------:R-:W-:Y:S01]  /*1540*/  ULOP3.LUT UR26, UR26, 0x3fff, URZ, 0xc0, !UPT ;  /* 0x00003fff1a1a7892 */ /* 0x000fe2000f8ec03f */
[----:B------:R-:W-:-:S03]  /*1550*/  UMOV UR20, UR6 ;  /* 0x0000000600147c82 */ /* 0x000fc60008000000 */
[----:B------:R-:W-:-:S04]  /*1560*/  ULOP3.LUT UR25, UR26, 0x10000, URZ, 0xfc, !UPT ;  /* 0x000100001a197892 */ /* 0x000fc8000f8efc3f */
[----:B------:R-:W-:-:S07]  /*1570*/  UIMAD UR7, UR37, 0xc00, UR25 ;  /* 0x00000c00250778a4 */ /* 0x000fce000f8e0219 */
[----:B------:R-:W-:Y:S02]  /*1580*/  UMOV UR22, UR7 ;  /* 0x0000000700167c82 */ /* 0x000fe40008000000 */
[----:B------:R-:W-:Y:S01]  /*1590*/  HGMMA.64x96x16.F32 R24, gdesc[UR20], R24, gsb0 ;  /* 0x01600000141879f0 */ /* 0x000fe20008000818 */
        /* <DEDUP_REMOVED lines=8> */
[----:B------:R-:W-:Y:S01]  /*1620*/  HGMMA.64x96x16.F32 R24, gdesc[UR20], R24, gsb0 ;  /* 0x01600000141879f0 */ /* 0x000fe20008000818 */
[----:B------:R-:W-:Y:S02]  /*1630*/  UIADD3 UR20, UR6, 0x4, URZ ;  /* 0x0000000406147890 */ /* 0x000fe4000fffe03f */
[----:B------:R-:W-:Y:S01]  /*1640*/  UIADD3 UR22, UR7, 0x4, URZ ;  /* 0x0000000407167890 */ /* 0x000fe2000fffe03f */
[----:B------:R-:W-:Y:S01]  /*1650*/  UMOV UR21, 0x40000040 ;  /* 0x4000004000157882 */ /* 0x000fe20000000000 */
[----:B------:R-:W-:Y:S01]  /*1660*/  UMOV UR23, 0x40000040 ;  /* 0x4000004000177882 */ /* 0x000fe20000000000 */
        /* <DEDUP_REMOVED lines=93> */
[----:B------:R-:W-:Y:S03]  /*1c40*/  HGMMA.64x96x16.F32 R24, gdesc[UR20], R24, gsb0 ;  /* 0x01600000141879f0 */ /* 0x000fe60008000818 */
[----:B------:R-:W-:Y:S02]  /*1c50*/  WARPGROUP.DEPBAR.LE gsb0, 0x0 ;  /* 0x00008000000079c5 */ /* 0x000fe40000010000 */
[----:B------:R2:W-:Y:S06]  /*1c60*/  BAR.ARV R0, 0x100 ;  /* 0x000400000000751d */ /* 0x0005ec0000002000 */
[----:B------:R-:W-:Y:S05]  /*1c70*/  @!P0 BRA `(.L_x_200) ;  /* 0x0000000000048947 */ /* 0x000fea0003800000 */
[----:B------:R-:W-:Y:S01]  /*1c80*/  BPT.TRAP 0x1 ;  /* 0x000000040000795c */ /* 0x000fe20000300000 */
.L_x_200:
[----:B------:R-:W-:Y:S01]  /*1c90*/  UIMAD UR6, UR46, -0x60, UR47 ;  /* 0xffffffa02e0678a4 */ /* 0x000fe2000f8e022f */
[----:B------:R-:W-:Y:S01]  /*1ca0*/  ULDC UR10, c[0x0][0xa80] ;  /* 0x0002a000000a7ab9 */ /* 0x000fe20000000800 */
[----:B------:R-:W-:Y:S02]  /*1cb0*/  ULOP3.LUT UR26, UR26, 0x3000000, URZ, 0xfc, !UPT ;  /* 0x030000001a1a7892 */ /* 0x000fe4000f8efc3f */
[----:B------:R-:W-:Y:S02]  /*1cc0*/  UIADD3 UR6, UR6, 0x60, URZ ;  /* 0x0000006006067890 */ /* 0x000fe4000fffe03f */
[----:B------:R-:W-:Y:S01]  /*1cd0*/  UIMAD UR11, UR37, 0xc00, UR26 ;  /* 0x00000c00250b78a4 */ /* 0x000fe2000f8e021a */
[----:B------:R-:W-:-:S03]  /*1ce0*/  UMOV UR7, 0x40000040 ;  /* 0x4000004000077882 */ /* 0x000fc60000000000 */
[----:B01-3--:R-:W-:Y:S01]  /*1cf0*/  IMAD.U32 R3, RZ, RZ, UR6 ;  /* 0x00000006ff037e24 */ /* 0x00bfe2000f8e00ff */
[----:B------:R-:W-:-:S03]  /*1d00*/  UIADD3 UR6, UR27, 0x32440, URZ ;  /* 0x000324401b067890 */ /* 0x000fc6000fffe03f */
[----:B------:R-:W-:Y:S01]  /*1d10*/  IMAD R3, R210, -0x2, R3 ;  /* 0xfffffffed2037824 */ /* 0x000fe200078e0203 */
[----:B------:R-:W-:-:S04]  /*1d20*/  UPRMT UR6, UR45, 0x654, UR6 ;  /* 0x000006542d067896 */ /* 0x000fc80008000006 */
[C---:B------:R-:W-:Y:S02]  /*1d30*/  ISETP.GT.AND P2, PT, R3.reuse, RZ, PT ;  /* 0x000000ff0300720c */ /* 0x040fe40003f44270 */
[C---:B------:R-:W-:Y:S02]  /*1d40*/  ISETP.GT.AND P1, PT, R3.reuse, 0x1, PT ;  /* 0x000000010300780c */ /* 0x040fe40003f24270 */
[----:B------:R-:W-:Y:S01]  /*1d50*/  ISETP.GT.AND P6, PT, R3, 0x8, PT ;  /* 0x000000080300780c */ /* 0x000fe20003fc4270 */
[----:B------:R-:W-:Y:S01]  /*1d60*/  SYNCS.ARRIVE.TRANS64.RED.A1T0 RZ, [UR6], RZ ;  /* 0x000000ffffff79a7 */ /* 0x000fe20008100406 */
[----:B------:R-:W-:Y:S01]  /*1d70*/  FSEL R75, R24, -INF , P2 ;  /* 0xff800000184b7808 */ /* 0x000fe20001000000 */
[----:B------:R-:W-:Y:S01]  /*1d80*/  UMOV UR6, UR11 ;  /* 0x0000000b00067c82 */ /* 0x000fe20008000000 */
        /* <DEDUP_REMOVED lines=19> */
[----:B------:R-:W-:-:S02]  /*1ec0*/  FMNMX.FTZ R4, R73, R27, !PT ;  /* 0x0000001b49047209 */ /* 0x000fc40007810000 */
[----:B------:R-:W-:Y:S02]  /*1ed0*/  ISETP.GT.AND P6, PT, R3, 0x20, PT ;  /* 0x000000200300780c */ /* 0x000fe40003fc4270 */
[----:B------:R-:W-:Y:S02]  /*1ee0*/  FSEL R15, R37, -INF , P1 ;  /* 0xff800000250f7808 */ /* 0x000fe40000800000 */
[----:B------:R-:W-:Y:S02]  /*1ef0*/  FMNMX.FTZ R22, R11, R22, !PT ;  /* 0x000000160b167209 */ /* 0x000fe40007810000 */
[----:B------:R-:W-:Y:S02]  /*1f00*/  FSEL R31, R31, -INF , P5 ;  /* 0xff8000001f1f7808 */ /* 0x000fe40002800000 */
[----:B------:R-:W-:Y:S02]  /*1f10*/  FMNMX.FTZ R4, R77, R4, !PT ;  /* 0x000000044d047209 */ /* 0x000fe40007810000 */
[----:B------:R-:W-:-:S02]  /*1f20*/  ISETP.GT.AND P5, PT, R3, 0x21, PT ;  /* 0x000000210300780c */ /* 0x000fc40003fa4270 */
[----:B------:R-:W-:Y:S02]  /*1f30*/  FSEL R12, R40, -INF , P6 ;  /* 0xff800000280c7808 */ /* 0x000fe40003000000 */
[----:B------:R-:W-:Y:S02]  /*1f40*/  FMNMX.FTZ R33, R15, R22, !PT ;  /* 0x000000160f217209 */ /* 0x000fe40007810000 */
[----:B------:R-:W-:Y:S02]  /*1f50*/  FSEL R5, R34, -INF , P4 ;  /* 0xff80000022057808 */ /* 0x000fe40002000000 */
[----:B------:R-:W-:Y:S02]  /*1f60*/  FMNMX.FTZ R4, R31, R4, !PT ;  /* 0x000000041f047209 */ /* 0x000fe40007810000 */
[----:B------:R-:W-:Y:S02]  /*1f70*/  ISETP.GT.AND P4, PT, R3, 0x28, PT ;  /* 0x000000280300780c */ /* 0x000fe40003f84270 */
[----:B------:R-:W-:-:S02]  /*1f80*/  FSEL R20, R41, -INF , P5 ;  /* 0xff80000029147808 */ /* 0x000fc40002800000 */
[----:B------:R-:W-:Y:S02]  /*1f90*/  FMNMX.FTZ R33, R12, R33, !PT ;  /* 0x000000210c217209 */ /* 0x000fe40007810000 */
[----:B------:R-:W-:Y:S02]  /*1fa0*/  FSEL R7, R35, -INF , P3 ;  /* 0xff80000023077808 */ /* 0x000fe40001800000 */
[----:B------:R-:W-:Y:S02]  /*1fb0*/  FMNMX.FTZ R4, R5, R4, !PT ;  /* 0x0000000405047209 */ /* 0x000fe40007810000 */
[----:B------:R-:W-:Y:S02]  /*1fc0*/  ISETP.GT.AND P3, PT, R3, 0x29, PT ;  /* 0x000000290300780c */ /* 0x000fe40003f64270 */
[----:B------:R-:W-:Y:S02]  /*1fd0*/  FSEL R23, R44, -INF , P4 ;  /* 0xff8000002c177808 */ /* 0x000fe40002000000 */
[----:B------:R-:W-:-:S02]  /*1fe0*/  FMNMX.FTZ R24, R20, R33, !PT ;  /* 0x0000002114187209 */ /* 0x000fc40007810000 */
[----:B------:R-:W-:Y:S02]  /*1ff0*/  FSEL R9, R38, -INF , P2 ;  /* 0xff80000026097808 */ /* 0x000fe40001000000 */
[----:B------:R-:W-:Y:S02]  /*2000*/  FMNMX.FTZ R4, R7, R4, !PT ;  /* 0x0000000407047209 */ /* 0x000fe40007810000 */
[----:B------:R-:W-:Y:S02]  /*2010*/  ISETP.GT.AND P2, PT, R3, 0x30, PT ;  /* 0x000000300300780c */ /* 0x000fe40003f44270 */
[----:B------:R-:W-:Y:S02]  /*2020*/  FSEL R159, R45, -INF , P3 ;  /* 0xff8000002d9f7808 */ /* 0x000fe40001800000 */
[----:B------:R-:W-:Y:S02]  /*2030*/  FMNMX.FTZ R24, R23, R24, !PT ;  /* 0x0000001817187209 */ /* 0x000fe40007810000 */
[----:B------:R-:W-:-:S02]  /*2040*/  FSEL R13, R39, -INF , P1 ;  /* 0xff800000270d7808 */ /* 0x000fc40000800000 */
[----:B------:R-:W-:Y:S02]  /*2050*/  FMNMX.FTZ R4, R9, R4, !PT ;  /* 0x0000000409047209 */ /* 0x000fe40007810000 */
        /* <DEDUP_REMOVED lines=30> */
[----:B------:R-:W-:Y:S02]  /*2240*/  FSEL R162, R54, -INF , P6 ;  /* 0xff80000036a27808 */ /* 0x000fe40003000000 */
[----:B------:R-:W-:Y:S02]  /*2250*/  ISETP.GT.AND P6, PT, R3, 0x49, PT ;  /* 0x000000490300780c */ /* 0x000fe40003fc4270 */
[----:B------:R-:W-:Y:S02]  /*2260*/  FSEL R167, R60, -INF , P2 ;  /* 0xff8000003ca77808 */ /* 0x000fe40001000000 */
[----:B------:R-:W-:Y:S02]  /*2270*/  FMNMX.FTZ R4, R164, R35, !PT ;  /* 0x00000023a4047209 */ /* 0x000fe40007810000 */
[----:B------:R-:W-:-:S02]  /*2280*/  FMNMX.FTZ R33, R158, R33, !PT ;  /* 0x000000219e217209 */ /* 0x000fc40007810000 */
[----:B------:R-:W-:Y:S02]  /*2290*/  ISETP.GT.AND P1, PT, R3, 0x50, PT ;  /* 0x000000500300780c */ /* 0x000fe40003f24270 */
[----:B------:R-:W-:Y:S02]  /*22a0*/  FSEL R171, R61, -INF , P6 ;  /* 0xff8000003dab7808 */ /* 0x000fe40003000000 */
[----:B------:R-:W-:Y:S02]  /*22b0*/  FMNMX.FTZ R4, R167, R4, !PT ;  /* 0x00000004a7047209 */ /* 0x000fe40007810000 */
[----:B------:R-:W-:Y:S02]  /*22c0*/  FSEL R170, R55, -INF , P5 ;  /* 0xff80000037aa7808 */ /* 0x000fe40002800000 */
[----:B------:R-:W-:Y:S02]  /*22d0*/  FMNMX.FTZ R33, R162, R33, !PT ;  /* 0x00000021a2217209 */ /* 0x000fe40007810000 */
[----:B------:R-:W-:-:S02]  /*22e0*/  FSEL R165, R64, -INF , P1 ;  /* 0xff80000040a57808 */ /* 0x000fc40000800000 */
[----:B------:R-:W-:Y:S02]  /*22f0*/  FMNMX.FTZ R4, R171, R4, !PT ;  /* 0x00000004ab047209 */ /* 0x000fe40007810000 */
[----:B------:R-:W-:Y:S02]  /*2300*/  FSEL R168, R58, -INF , P4 ;  /* 0xff8000003aa87808 */ /* 0x000fe40002000000 */
[----:B------:R-:W-:Y:S02]  /*2310*/  FMNMX.FTZ R33, R170, R33, !PT ;  /* 0x00000021aa217209 */ /* 0x000fe40007810000 */
[----:B------:R-:W-:Y:S02]  /*2320*/  FMNMX.FTZ R24, R165, R4, !PT ;  /* 0x00000004a5187209 */ /* 0x000fe40007810000 */
[----:B------:R-:W-:Y:S02]  /*2330*/  FSEL R173, R59, -INF , P3 ;  /* 0xff8000003bad7808 */ /* 0x000fe40001800000 */
[----:B------:R-:W-:Y:S01]  /*2340*/  FMNMX.FTZ R4, R168, R33, !PT ;  /* 0x00000021a8047209 */ /* 0x000fe20007810000 */
[----:B------:R0:W-:Y:S01]  /*2350*/  BAR.SYNC.DEFER_BLOCKING R192, 0x100 ;  /* 0x000400c00000751d */ /* 0x0001e20000010000 */
[----:B------:R-:W-:-:S02]  /*2360*/  ISETP.GT.AND P5, PT, R3, 0x51, PT ;  /* 0x000000510300780c */ /* 0x000fc40003fa4270 */
[C---:B------:R-:W-:Y:S02]  /*2370*/  ISETP.GT.AND P4, PT, R3.reuse, 0x58, PT ;  /* 0x000000580300780c */ /* 0x040fe40003f84270 */
[----:B------:R-:W-:Y:S02]  /*2380*/  ISETP.GT.AND P3, PT, R3, 0x59, PT ;  /* 0x000000590300780c */ /* 0x000fe40003f64270 */
[----:B------:R-:W-:Y:S02]  /*2390*/  FSEL R184, R62, -INF , P2 ;  /* 0xff8000003eb87808 */ /* 0x000fe40001000000 */
[----:B------:R-:W-:Y:S02]  /*23a0*/  FMNMX.FTZ R3, R173, R4, !PT ;  /* 0x00000004ad037209 */ /* 0x000fe40007810000 */
[----:B------:R-:W-:Y:S02]  /*23b0*/  FSEL R187, R63, -INF , P6 ;  /* 0xff8000003fbb7808 */ /* 0x000fe40003000000 */
[----:B------:R-:W-:-:S02]  /*23c0*/  FMNMX.FTZ R4, R184, R3, !PT ;  /* 0x00000003b8047209 */ /* 0x000fc40007810000 */
[----:B------:R-:W-:Y:S02]  /*23d0*/  FSEL R169, R65, -INF , P5 ;  /* 0xff80000041a97808 */ /* 0x000fe40002800000 */
        /* <DEDUP_REMOVED lines=8> */
[----:B------:R-:W-:Y:S02]  /*2460*/  FSEL R186, R70, -INF , P4 ;  /* 0xff80000046ba7808 */ /* 0x000fe40002000000 */
[----:B------:R-:W-:Y:S02]  /*2470*/  FMNMX.FTZ R3, R185, R4, !PT ;  /* 0x00000004b9037209 */ /* 0x000fe40007810000 */
[----:B------:R-:W-:-:S02]  /*2480*/  FMNMX.FTZ R33, R174, R33, !PT ;  /* 0x00000021ae217209 */ /* 0x000fc40007810000 */
[----:B------:R-:W-:Y:S02]  /*2490*/  FSEL R189, R71, -INF , P3 ;  /* 0xff80000047bd7808 */ /* 0x000fe40001800000 */
[----:B------:R-:W-:Y:S01]  /*24a0*/  FMNMX.FTZ R4, R186, R3, !PT ;  /* 0x00000003ba047209 */ /* 0x000fe20007810000 */
[----:B------:R-:W1:Y:S03]  /*24b0*/  SHFL.BFLY PT, R24, R33, 0x2, 0x1f ;  /* 0x0c401f0021187f89 */ /* 0x000e6600000e0000 */
[----:B------:R-:W-:-:S05]  /*24c0*/  FMNMX.FTZ R4, R189, R4, !PT ;  /* 0x00000004bd047209 */ /* 0x000fca0007810000 */
[----:B------:R-:W3:Y:S01]  /*24d0*/  SHFL.BFLY PT, R35, R4, 0x2, 0x1f ;  /* 0x0c401f0004237f89 */ /* 0x000ee200000e0000 */
[----:B-1----:R-:W-:-:S05]  /*24e0*/  FMNMX.FTZ R24, R33, R24, !PT ;  /* 0x0000001821187209 */ /* 0x002fca0007810000 */
[----:B------:R-:W1:Y:S01]  /*24f0*/  SHFL.BFLY PT, R3, R24, 0x1, 0x1f ;  /* 0x0c201f0018037f89 */ /* 0x000e6200000e0000 */
[----:B---3--:R-:W-:-:S05]  /*2500*/  FMNMX.FTZ R35, R4, R35, !PT ;  /* 0x0000002304237209 */ /* 0x008fca0007810000 */
[----:B------:R-:W3:Y:S01]  /*2510*/  SHFL.BFLY PT, R26, R35, 0x1, 0x1f ;  /* 0x0c201f00231a7f89 */ /* 0x000ee200000e0000 */
[----:B-1----:R-:W-:-:S04]  /*2520*/  FMNMX.FTZ R3, R24, R3, !PT ;  /* 0x0000000318037209 */ /* 0x002fc80007810000 */
[C---:B------:R-:W-:Y:S01]  /*2530*/  FSETP.NEU.FTZ.AND P1, PT, R3.reuse, -INF , PT ;  /* 0xff8000000300780b */ /* 0x040fe20003f3d000 */
[----:B------:R-:W-:Y:S01]  /*2540*/  FMUL.FTZ R188, R3, UR10 ;  /* 0x0000000a03bc7c20 */ /* 0x000fe20008410000 */
[----:B---3--:R-:W-:-:S04]  /*2550*/  FMNMX.FTZ R4, R35, R26, !PT ;  /* 0x0000001a23047209 */ /* 0x008fc80007810000 */
[----:B------:R-:W-:Y:S02]  /*2560*/  FSEL R188, R188, RZ, P1 ;  /* 0x000000ffbcbc7208 */ /* 0x000fe40000800000 */
[C---:B------:R-:W-:Y:S01]  /*2570*/  FSETP.NEU.FTZ.AND P1, PT, R4.reuse, -INF , PT ;  /* 0xff8000000400780b */ /* 0x040fe20003f3d000 */
[----:B------:R-:W-:Y:S02]  /*2580*/  FMUL.FTZ R190, R4, UR10 ;  /* 0x0000000a04be7c20 */ /* 0x000fe40008410000 */
[--C-:B------:R-:W-:Y:S01]  /*2590*/  FFMA.FTZ R176, R75, UR10, -R188.reuse ;  /* 0x0000000a4bb07c23 */ /* 0x100fe200080108bc */
[--C-:B------:R-:W-:Y:S01]  /*25a0*/  FFMA.FTZ R175, R25, UR10, -R188.reuse ;  /* 0x0000000a19af7c23 */ /* 0x100fe200080108bc */
[--C-:B------:R-:W-:Y:S01]  /*25b0*/  FFMA.FTZ R178, R79, UR10, -R188.reuse ;  /* 0x0000000a4fb27c23 */ /* 0x100fe200080108bc */
[----:B------:R-:W-:Y:S01]  /*25c0*/  FSEL R190, R190, RZ, P1 ;  /* 0x000000ffbebe7208 */ /* 0x000fe20000800000 */
[--C-:B------:R-:W-:Y:S01]  /*25d0*/  FFMA.FTZ R181, R29, UR10, -R188.reuse ;  /* 0x0000000a1db57c23 */ /* 0x100fe200080108bc */
[--C-:B------:R-:W-:Y:S01]  /*25e0*/  FFMA.FTZ R191, R8, UR10, -R188.reuse ;  /* 0x0000000a08bf7c23 */ /* 0x100fe200080108bc */
[----:B------:R-:W-:Y:S01]  /*25f0*/  MUFU.EX2 R176, R176 ;  /* 0x000000b000b07308 */ /* 0x000fe20000000800 */
[----:B------:R-:W-:Y:S01]  /*2600*/  FFMA.FTZ R8, R11, UR10, -R188 ;  /* 0x0000000a0b087c23 */ /* 0x000fe200080108bc */
[--C-:B------:R-:W-:Y:S01]  /*2610*/  FFMA.FTZ R177, R73, UR10, -R190.reuse ;  /* 0x0000000a49b17c23 */ /* 0x100fe200080108be */
[--C-:B------:R-:W-:Y:S01]  /*2620*/  FFMA.FTZ R182, R27, UR10, -R190.reuse ;  /* 0x0000000a1bb67c23 */ /* 0x100fe200080108be */
[--C-:B------:R-:W-:Y:S01]  /*2630*/  FFMA.FTZ R179, R77, UR10, -R190.reuse ;  /* 0x0000000a4db37c23 */ /* 0x100fe200080108be */
[--C-:B------:R-:W-:Y:S01]  /*2640*/  FFMA.FTZ R180, R31, UR10, -R190.reuse ;  /* 0x0000000a1fb47c23 */ /* 0x100fe200080108be */
[----:B0-----:R-:W-:Y:S01]  /*2650*/  FFMA.FTZ R192, R7, UR10, -R190 ;  /* 0x0000000a07c07c23 */ /* 0x001fe200080108be */
[--C-:B------:R-:W-:Y:S01]  /*2660*/  FFMA.FTZ R6, R6, UR10, -R188.reuse ;  /* 0x0000000a06067c23 */ /* 0x100fe200080108bc */
[----:B------:R-:W0:Y:S01]  /*2670*/  MUFU.EX2 R175, R175 ;  /* 0x000000af00af7308 */ /* 0x000e220000000800 */
[----:B------:R-:W-:Y:S01]  /*2680*/  FFMA.FTZ R11, R15, UR10, -R188 ;  /* 0x0000000a0f0b7c23 */ /* 0x000fe200080108bc */
[--C-:B------:R-:W-:Y:S01]  /*2690*/  FFMA.FTZ R5, R5, UR10, -R190.reuse ;  /* 0x0000000a05057c23 */ /* 0x100fe200080108be */
[--C-:B------:R-:W-:Y:S01]  /*26a0*/  FFMA.FTZ R7, R9, UR10, -R190.reuse ;  /* 0x0000000a09077c23 */ /* 0x100fe200080108be */
[----:B------:R-:W-:Y:S01]  /*26b0*/  FFMA.FTZ R194, R13, UR10, -R190 ;  /* 0x0000000a0dc27c23 */ /* 0x000fe200080108be */
[----:B------:R-:W-:Y:S01]  /*26c0*/  FFMA.FTZ R9, R12, UR10, -R188 ;  /* 0x0000000a0c097c23 */ /* 0x000fe200080108bc */
[----:B------:R-:W-:Y:S01]  /*26d0*/  FFMA.FTZ R15, R14, UR10, -R190 ;  /* 0x0000000a0e0f7c23 */ /* 0x000fe200080108be */
[----:B------:R-:W-:Y:S01]  /*26e0*/  FFMA.FTZ R12, R20, UR10, -R188 ;  /* 0x0000000a140c7c23 */ /* 0x000fe200080108bc */
[----:B------:R-:W-:Y:S01]  /*26f0*/  MUFU.EX2 R178, R178 ;  /* 0x000000b200b27308 */ /* 0x000fe20000000800 */
[----:B------:R-:W-:Y:S01]  /*2700*/  FFMA.FTZ R14, R21, UR10, -R190 ;  /* 0x0000000a150e7c23 */ /* 0x000fe200080108be */
[--C-:B------:R-:W-:Y:S01]  /*2710*/  FFMA.FTZ R13, R23, UR10, -R188.reuse ;  /* 0x0000000a170d7c23 */ /* 0x100fe200080108bc */
[----:B------:R-:W-:Y:S01]  /*2720*/  FFMA.FTZ R20, R159, UR10, -R188 ;  /* 0x0000000a9f147c23 */ /* 0x000fe200080108bc */
[--C-:B------:R-:W-:Y:S01]  /*2730*/  FFMA.FTZ R10, R10, UR10, -R190.reuse ;  /* 0x0000000a0a0a7c23 */ /* 0x100fe200080108be */
[----:B------:R-:W-:Y:S01]  /*2740*/  FFMA.FTZ R21, R157, UR10, -R190 ;  /* 0x0000000a9d157c23 */ /* 0x000fe200080108be */
[--C-:B------:R-:W-:Y:S01]  /*2750*/  FFMA.FTZ R23, R156, UR10, -R188.reuse ;  /* 0x0000000a9c177c23 */ /* 0x100fe200080108bc */
[--C-:B------:R-:W-:Y:S01]  /*2760*/  FFMA.FTZ R156, R160, UR10, -R188.reuse ;  /* 0x0000000aa09c7c23 */ /* 0x100fe200080108bc */
[----:B------:R-:W1:Y:S01]  /*2770*/  MUFU.EX2 R181, R181 ;  /* 0x000000b500b57308 */ /* 0x000e620000000800 */
[----:B0-----:R-:W-:Y:S01]  /*2780*/  F2FP.F16.F32.PACK_AB R152, R175, R176 ;  /* 0x000000b0af98723e */ /* 0x001fe200000000ff */
[----:B------:R-:W-:Y:S01]  /*2790*/  FFMA.FTZ R157, R163, UR10, -R188 ;  /* 0x0000000aa39d7c23 */ /* 0x000fe200080108bc */
[----:B------:R-:W-:Y:S01]  /*27a0*/  FFMA.FTZ R159, R158, UR10, -R190 ;  /* 0x0000000a9e9f7c23 */ /* 0x000fe200080108be */
[----:B------:R-:W-:Y:S01]  /*27b0*/  FFMA.FTZ R160, R166, UR10, -R188 ;  /* 0x0000000aa6a07c23 */ /* 0x000fe200080108bc */
[--C-:B------:R-:W-:Y:S01]  /*27c0*/  FFMA.FTZ R22, R22, UR10, -R190.reuse ;  /* 0x0000000a16167c23 */ /* 0x100fe200080108be */
[--C-:B------:R-:W-:Y:S01]  /*27d0*/  FFMA.FTZ R158, R162, UR10, -R190.reuse ;  /* 0x0000000aa29e7c23 */ /* 0x100fe200080108be */
[----:B------:R-:W-:Y:S01]  /*27e0*/  FFMA.FTZ R163, R170, UR10, -R190 ;  /* 0x0000000aaaa37c23 */ /* 0x000fe200080108be */
[----:B------:R-:W-:Y:S01]  /*27f0*/  MUFU.EX2 R177, R177 ;  /* 0x000000b100b17308 */ /* 0x000fe20000000800 */
[--C-:B------:R-:W-:Y:S01]  /*2800*/  FFMA.FTZ R162, R164, UR10, -R188.reuse ;  /* 0x0000000aa4a27c23 */ /* 0x100fe200080108bc */
[--C-:B------:R-:W-:Y:S01]  /*2810*/  FFMA.FTZ R164, R167, UR10, -R188.reuse ;  /* 0x0000000aa7a47c23 */ /* 0x100fe200080108bc */
[----:B------:R-:W-:Y:S01]  /*2820*/  FFMA.FTZ R167, R171, UR10, -R188 ;  /* 0x0000000aaba77c23 */ /* 0x000fe200080108bc */
[--C-:B------:R-:W-:Y:S01]  /*2830*/  FFMA.FTZ R166, R168, UR10, -R190.reuse ;  /* 0x0000000aa8a67c23 */ /* 0x100fe200080108be */
[----:B------:R-:W-:Y:S01]  /*2840*/  FFMA.FTZ R171, R173, UR10, -R190 ;  /* 0x0000000aadab7c23 */ /* 0x000fe200080108be */
[----:B------:R-:W-:Y:S01]  /*2850*/  FFMA.FTZ R161, R161, UR10, -R188 ;  /* 0x0000000aa1a17c23 */ /* 0x000fe200080108bc */
[--C-:B------:R-:W-:Y:S01]  /*2860*/  FFMA.FTZ R168, R184, UR10, -R190.reuse ;  /* 0x0000000ab8a87c23 */ /* 0x100fe200080108be */
[----:B------:R-:W0:Y:S01]  /*2870*/  MUFU.EX2 R182, R182 ;  /* 0x000000b600b67308 */ /* 0x000e220000000800 */
[----:B-1----:R-:W-:Y:S01]  /*2880*/  F2FP.F16.F32.PACK_AB R154, R181, R178 ;  /* 0x000000b2b59a723e */ /* 0x002fe200000000ff */
[----:B------:R-:W-:Y:S01]  /*2890*/  FFMA.FTZ R173, R187, UR10, -R190 ;  /* 0x0000000abbad7c23 */ /* 0x000fe200080108be */
[--C-:B------:R-:W-:Y:S01]  /*28a0*/  FFMA.FTZ R170, R169, UR10, -R188.reuse ;  /* 0x0000000aa9aa7c23 */ /* 0x100fe200080108bc */
[--C-:B------:R-:W-:Y:S01]  /*28b0*/  FFMA.FTZ R169, R172, UR10, -R188.reuse ;  /* 0x0000000aaca97c23 */ /* 0x100fe200080108bc */
[----:B------:R-:W-:Y:S01]  /*28c0*/  FFMA.FTZ R172, R174, UR10, -R188 ;  /* 0x0000000aaeac7c23 */ /* 0x000fe200080108bc */
[--C-:B------:R-:W-:Y:S01]  /*28d0*/  FFMA.FTZ R174, R183, UR10, -R190.reuse ;  /* 0x0000000ab7ae7c23 */ /* 0x100fe200080108be */
[----:B------:R-:W-:Y:S01]  /*28e0*/  FFMA.FTZ R183, R185, UR10, -R190 ;  /* 0x0000000ab9b77c23 */ /* 0x000fe200080108be */
[----:B------:R-:W-:Y:S01]  /*28f0*/  MUFU.EX2 R179, R179 ;  /* 0x000000b300b37308 */ /* 0x000fe20000000800 */
[----:B------:R-:W-:Y:S01]  /*2900*/  FFMA.FTZ R165, R165, UR10, -R188 ;  /* 0x0000000aa5a57c23 */ /* 0x000fe200080108bc */
[--C-:B------:R-:W-:Y:S01]  /*2910*/  FFMA.FTZ R184, R186, UR10, -R190.reuse ;  /* 0x0000000abab87c23 */ /* 0x100fe200080108be */
[----:B------:R-:W-:Y:S01]  /*2920*/  FFMA.FTZ R185, R189, UR10, -R190 ;  /* 0x0000000abdb97c23 */ /* 0x000fe200080108be */
[----:B------:R-:W-:-:S04]  /*2930*/  FADD.FTZ R175, R176, R175 ;  /* 0x000000afb0af7221 */ /* 0x000fc80000010000 */
[----:B------:R-:W1:Y:S01]  /*2940*/  MUFU.EX2 R180, R180 ;  /* 0x000000b400b47308 */ /* 0x000e620000000800 */
[----:B0-----:R-:W-:Y:S01]  /*2950*/  F2FP.F16.F32.PACK_AB R153, R182, R177 ;  /* 0x000000b1b699723e */ /* 0x001fe200000000ff */
[----:B------:R-:W-:Y:S01]  /*2960*/  FADD.FTZ R182, R177, R182 ;  /* 0x000000b6b1b67221 */ /* 0x000fe20000010000 */
[----:B------:R-:W-:-:S04]  /*2970*/  FADD.FTZ R178, R178, R175 ;  /* 0x000000afb2b27221 */ /* 0x000fc80000010000 */
[----:B------:R-:W-:Y:S01]  /*2980*/  FADD.FTZ R181, R181, R178 ;  /* 0x000000b2b5b57221 */ /* 0x000fe20000010000 */
[----:B------:R-:W-:Y:S08]  /*2990*/  MUFU.EX2 R6, R6 ;  /* 0x0000000600067308 */ /* 0x000ff00000000800 */
[----:B------:R-:W0:Y:S01]  /*29a0*/  MUFU.EX2 R191, R191 ;  /* 0x000000bf00bf7308 */ /* 0x000e220000000800 */
[----:B-1----:R-:W-:Y:S01]  /*29b0*/  F2FP.F16.F32.PACK_AB R155, R180, R179 ;  /* 0x000000b3b49b723e */ /* 0x002fe200000000ff */
[----:B------:R-:W-:-:S03]  /*29c0*/  FADD.FTZ R179, R179, R182 ;  /* 0x000000b6b3b37221 */ /* 0x000fc60000010000 */
[----:B------:R-:W-:Y:S01]  /*29d0*/  WARPGROUP.ARRIVE ;  /* 0x00000000000079c5 */ /* 0x000fe20000000000 */
[----:B------:R-:W-:Y:S02]  /*29e0*/  FADD.FTZ R180, R180, R179 ;  /* 0x000000b3b4b47221 */ /* 0x000fe40000010000 */
[----:B------:R-:W-:Y:S03]  /*29f0*/  MUFU.EX2 R8, R8 ;  /* 0x0000000800087308 */ /* 0x000fe60000000800 */
[----:B------:R-:W-:Y:S01]  /*2a00*/  HGMMA.64x256x16.F32 R24, R152, gdesc[UR4].tnspB, RZ, !UPT, gsb0 ;  /* 0x43e0000498187df0 */ /* 0x000fe2000c0008ff */
[----:B------:R-:W-:Y:S01]  /*2a10*/  UIADD3 UR6, UR11, 0x80, URZ ;  /* 0x000000800b067890 */ /* 0x000fe2000fffe03f */
[----:B------:R-:W-:-:S03]  /*2a20*/  UMOV UR7, 0x40000040 ;  /* 0x4000004000077882 */ /* 0x000fc60000000000 */
[----:B------:R-:W-:Y:S08]  /*2a30*/  MUFU.EX2 R11, R11 ;  /* 0x0000000b000b7308 */ /* 0x000ff00000000800 */
[----:B------:R-:W-:Y:S08]  /*2a40*/  MUFU.EX2 R5, R5 ;  /* 0x0000000500057308 */ /* 0x000ff00000000800 */
[----:B------:R-:W1:Y:S08]  /*2a50*/  MUFU.EX2 R192, R192 ;  /* 0x000000c000c07308 */ /* 0x000e700000000800 */
[----:B------:R-:W-:Y:S08]  /*2a60*/  MUFU.EX2 R7, R7 ;  /* 0x0000000700077308 */ /* 0x000ff00000000800 */
[----:B------:R-:W3:Y:S08]  /*2a70*/  MUFU.EX2 R194, R194 ;  /* 0x000000c200c27308 */ /* 0x000ef00000000800 */
[----:B------:R-:W-:Y:S08]  /*2a80*/  MUFU.EX2 R9, R9 ;  /* 0x0000000900097308 */ /* 0x000ff00000000800 */
[----:B------:R-:W4:Y:S08]  /*2a90*/  MUFU.EX2 R12, R12 ;  /* 0x0000000c000c7308 */ /* 0x000f300000000800 */
[----:B------:R-:W-:Y:S08]  /*2aa0*/  MUFU.EX2 R13, R13 ;  /* 0x0000000d000d7308 */ /* 0x000ff00000000800 */
[----:B------:R-:W-:Y:S08]  /*2ab0*/  MUFU.EX2 R20, R20 ;  /* 0x0000001400147308 */ /* 0x000ff00000000800 */
[----:B------:R-:W-:Y:S08]  /*2ac0*/  MUFU.EX2 R10, R10 ;  /* 0x0000000a000a7308 */ /* 0x000ff00000000800 */
[----:B------:R-:W5:Y:S08]  /*2ad0*/  MUFU.EX2 R15, R15 ;  /* 0x0000000f000f7308 */ /* 0x000f700000000800 */
[----:B------:R-:W-:Y:S08]  /*2ae0*/  MUFU.EX2 R14, R14 ;  /* 0x0000000e000e7308 */ /* 0x000ff00000000800 */
[----:B------:R-:W2:Y:S08]  /*2af0*/  MUFU.EX2 R21, R21 ;  /* 0x0000001500157308 */ /* 0x000eb00000000800 */
[----:B------:R-:W-:Y:S08]  /*2b00*/  MUFU.EX2 R23, R23 ;  /* 0x0000001700177308 */ /* 0x000ff00000000800 */
[----:B------:R-:W2:Y:S08]  /*2b10*/  MUFU.EX2 R156, R156 ;  /* 0x0000009c009c7308 */ /* 0x000eb00000000800 */
[----:B------:R-:W-:Y:S08]  /*2b20*/  MUFU.EX2 R157, R157 ;  /* 0x0000009d009d7308 */ /* 0x000ff00000000800 */
[----:B------:R-:W-:Y:S08]  /*2b30*/  MUFU.EX2 R160, R160 ;  /* 0x000000a000a07308 */ /* 0x000ff00000000800 */
[----:B------:R-:W-:Y:S08]  /*2b40*/  MUFU.EX2 R22, R22 ;  /* 0x0000001600167308 */ /* 0x000ff00000000800 */
[----:B------:R-:W2:Y:S08]  /*2b50*/  MUFU.EX2 R159, R159 ;  /* 0x0000009f009f7308 */ /* 0x000eb00000000800 */
        /* <DEDUP_REMOVED lines=14> */
[----:B------:R-:W-:Y:S01]  /*2c40*/  MUFU.EX2 R174, R174 ;  /* 0x000000ae00ae7308 */ /* 0x000fe20000000800 */
[----:B------:R-:W-:-:S02]  /*2c50*/  WARPGROUP.DEPBAR.LE gsb0, 0x0 ;  /* 0x00008000000079c5 */ /* 0x000fc40000010000 */
[----:B0-----:R-:W-:Y:S01]  /*2c60*/  F2FP.F16.F32.PACK_AB R152, R191, R6 ;  /* 0x00000006bf98723e */ /* 0x001fe200000000ff */
[----:B------:R-:W-:Y:S01]  /*2c70*/  FADD.FTZ R6, R6, R181 ;  /* 0x000000b506067221 */ /* 0x000fe20000010000 */
[----:B-1----:R-:W-:Y:S01]  /*2c80*/  F2FP.F16.F32.PACK_AB R153, R192, R5 ;  /* 0x00000005c099723e */ /* 0x002fe200000000ff */
[----:B------:R-:W-:Y:S01]  /*2c90*/  FADD.FTZ R5, R5, R180 ;  /* 0x000000b405057221 */ /* 0x000fe20000010000 */
[----:B------:R-:W-:Y:S01]  /*2ca0*/  F2FP.F16.F32.PACK_AB R154, R11, R8 ;  /* 0x000000080b9a723e */ /* 0x000fe200000000ff */
[----:B------:R-:W0:Y:S01]  /*2cb0*/  MUFU.EX2 R183, R183 ;  /* 0x000000b700b77308 */ /* 0x000e220000000800 */
[----:B---3--:R-:W-:Y:S01]  /*2cc0*/  F2FP.F16.F32.PACK_AB R155, R194, R7 ;  /* 0x00000007c29b723e */ /* 0x008fe200000000ff */
[----:B------:R-:W-:Y:S01]  /*2cd0*/  FADD.FTZ R191, R191, R6 ;  /* 0x00000006bfbf7221 */ /* 0x000fe20000010000 */
[----:B------:R-:W-:Y:S02]  /*2ce0*/  FADD.FTZ R192, R192, R5 ;  /* 0x00000005c0c07221 */ /* 0x000fe40000010000 */
[----:B------:R-:W-:Y:S01]  /*2cf0*/  WARPGROUP.ARRIVE ;  /* 0x00000000000079c5 */ /* 0x000fe20000000000 */
[----:B------:R-:W-:Y:S01]  /*2d00*/  FADD.FTZ R8, R8, R191 ;  /* 0x000000bf08087221 */ /* 0x000fe20000010000 */
[----:B------:R-:W-:Y:S01]  /*2d10*/  FADD.FTZ R7, R7, R192 ;  /* 0x000000c007077221 */ /* 0x000fe20000010000 */
[----:B------:R-:W-:Y:S02]  /*2d20*/  MUFU.EX2 R184, R184 ;  /* 0x000000b800b87308 */ /* 0x000fe40000000800 */
[----:B------:R-:W-:Y:S01]  /*2d30*/  FADD.FTZ R8, R11, R8 ;  /* 0x000000080b087221 */ /* 0x000fe20000010000 */
[----:B------:R-:W-:Y:S01]  /*2d40*/  HGMMA.64x256x16.F32 R24, R152, gdesc[UR4].tnspB, R24, gsb0 ;  /* 0x43e0000498187df0 */ /* 0x000fe20008000818 */
[----:B------:R-:W-:Y:S01]  /*2d50*/  UIADD3 UR6, UR11, 0x100, URZ ;  /* 0x000001000b067890 */ /* 0x000fe2000fffe03f */
[----:B------:R-:W-:Y:S01]  /*2d60*/  FADD.FTZ R7, R194, R7 ;  /* 0x00000007c2077221 */ /* 0x000fe20000010000 */
[----:B------:R-:W-:-:S02]  /*2d70*/  UMOV UR7, 0x40000040 ;  /* 0x4000004000077882 */ /* 0x000fc40000000000 */
[----:B------:R-:W1:Y:S01]  /*2d80*/  MUFU.EX2 R185, R185 ;  /* 0x000000b900b97308 */ /* 0x000e620000000800 */
[----:B------:R-:W-:Y:S02]  /*2d90*/  WARPGROUP.DEPBAR.LE gsb0, 0x0 ;  /* 0x00008000000079c5 */ /* 0x000fe40000010000 */
[----:B----4-:R-:W-:Y:S01]  /*2da0*/  F2FP.F16.F32.PACK_AB R152, R12, R9 ;  /* 0x000000090c98723e */ /* 0x010fe200000000ff */
[----:B------:R-:W-:Y:S01]  /*2db0*/  FADD.FTZ R9, R9, R8 ;  /* 0x0000000809097221 */ /* 0x000fe20000010000 */
[----:B-----5:R-:W-:Y:S01]  /*2dc0*/  F2FP.F16.F32.PACK_AB R153, R15, R10 ;  /* 0x0000000a0f99723e */ /* 0x020fe200000000ff */
[----:B------:R-:W-:Y:S01]  /*2dd0*/  FADD.FTZ R10, R10, R7 ;  /* 0x000000070a0a7221 */ /* 0x000fe20000010000 */
[----:B------:R-:W-:Y:S01]  /*2de0*/  F2FP.F16.F32.PACK_AB R154, R20, R13 ;  /* 0x0000000d149a723e */ /* 0x000fe200000000ff */
[----:B------:R-:W-:Y:S01]  /*2df0*/  FADD.FTZ R12, R12, R9 ;  /* 0x000000090c0c7221 */ /* 0x000fe20000010000 */
[----:B--2---:R-:W-:Y:S01]  /*2e00*/  F2FP.F16.F32.PACK_AB R155, R21, R14 ;  /* 0x0000000e159b723e */ /* 0x004fe200000000ff */
[----:B------:R-:W-:-:S02]  /*2e10*/  FADD.FTZ R15, R15, R10 ;  /* 0x0000000a0f0f7221 */ /* 0x000fc40000010000 */
[----:B------:R-:W-:Y:S01]  /*2e20*/  FADD.FTZ R13, R13, R12 ;  /* 0x0000000c0d0d7221 */ /* 0x000fe20000010000 */
[----:B------:R-:W-:Y:S01]  /*2e30*/  WARPGROUP.ARRIVE ;  /* 0x00000000000079c5 */ /* 0x000fe20000000000 */
[----:B------:R-:W-:Y:S02]  /*2e40*/  FADD.FTZ R14, R14, R15 ;  /* 0x0000000f0e0e7221 */ /* 0x000fe40000010000 */
[----:B------:R-:W-:Y:S02]  /*2e50*/  FADD.FTZ R20, R20, R13 ;  /* 0x0000000d14147221 */ /* 0x000fe40000010000 */
[----:B------:R-:W-:-:S05]  /*2e60*/  FADD.FTZ R21, R21, R14 ;  /* 0x0000000e15157221 */ /* 0x000fca0000010000 */
[----:B------:R-:W-:Y:S01]  /*2e70*/  HGMMA.64x256x16.F32 R24, R152, gdesc[UR4].tnspB, R24, gsb0 ;  /* 0x43e0000498187df0 */ /* 0x000fe20008000818 */
[----:B------:R-:W-:Y:S01]  /*2e80*/  UIADD3 UR6, UR11, 0x180, URZ ;  /* 0x000001800b067890 */ /* 0x000fe2000fffe03f */
[----:B------:R-:W-:Y:S01]  /*2e90*/  UMOV UR7, 0x40000040 ;  /* 0x4000004000077882 */ /* 0x000fe20000000000 */
[----:B------:R-:W-:Y:S02]  /*2ea0*/  WARPGROUP.DEPBAR.LE gsb0, 0x0 ;  /* 0x00008000000079c5 */ /* 0x000fe40000010000 */
[----:B------:R-:W-:Y:S01]  /*2eb0*/  F2FP.F16.F32.PACK_AB R152, R156, R23 ;  /* 0x000000179c98723e */ /* 0x000fe200000000ff */
[----:B------:R-:W-:Y:S01]  /*2ec0*/  FADD.FTZ R23, R23, R20 ;  /* 0x0000001417177221 */ /* 0x000fe20000010000 */
[----:B------:R-:W-:Y:S01]  /*2ed0*/  F2FP.F16.F32.PACK_AB R153, R159, R22 ;  /* 0x000000169f99723e */ /* 0x000fe200000000ff */
[----:B------:R-:W-:Y:S01]  /*2ee0*/  FADD.FTZ R22, R22, R21 ;  /* 0x0000001516167221 */ /* 0x000fe20000010000 */
[----:B------:R-:W-:Y:S01]  /*2ef0*/  F2FP.F16.F32.PACK_AB R154, R160, R157 ;  /* 0x0000009da09a723e */ /* 0x000fe200000000ff */
[----:B------:R-:W-:Y:S01]  /*2f00*/  FADD.FTZ R156, R156, R23 ;  /* 0x000000179c9c7221 */ /* 0x000fe20000010000 */
[----:B------:R-:W-:Y:S01]  /*2f10*/  F2FP.F16.F32.PACK_AB R155, R163, R158 ;  /* 0x0000009ea39b723e */ /* 0x000fe200000000ff */
[----:B------:R-:W-:-:S02]  /*2f20*/  FADD.FTZ R159, R159, R22 ;  /* 0x000000169f9f7221 */ /* 0x000fc40000010000 */
[----:B------:R-:W-:Y:S01]  /*2f30*/  FADD.FTZ R157, R157, R156 ;  /* 0x0000009c9d9d7221 */ /* 0x000fe20000010000 */
[----:B------:R-:W-:Y:S01]  /*2f40*/  WARPGROUP.ARRIVE ;  /* 0x00000000000079c5 */ /* 0x000fe20000000000 */
[----:B------:R-:W-:Y:S02]  /*2f50*/  FADD.FTZ R158, R158, R159 ;  /* 0x0000009f9e9e7221 */ /* 0x000fe40000010000 */
[----:B------:R-:W-:Y:S02]  /*2f60*/  FADD.FTZ R160, R160, R157 ;  /* 0x0000009da0a07221 */ /* 0x000fe40000010000 */
[----:B------:R-:W-:-:S08]  /*2f70*/  FADD.FTZ R163, R163, R158 ;  /* 0x0000009ea3a37221 */ /* 0x000fd00000010000 */
        /* <DEDUP_REMOVED lines=23> */
[----:B0-----:R-:W-:Y:S01]  /*30f0*/  F2FP.F16.F32.PACK_AB R153, R183, R174 ;  /* 0x000000aeb799723e */ /* 0x001fe200000000ff */
[----:B------:R-:W-:Y:S01]  /*3100*/  FADD.FTZ R174, R174, R173 ;  /* 0x000000adaeae7221 */ /* 0x000fe20000010000 */
[----:B------:R-:W-:Y:S01]  /*3110*/  F2FP.F16.F32.PACK_AB R154, R172, R169 ;  /* 0x000000a9ac9a723e */ /* 0x000fe200000000ff */
[----:B------:R-:W-:Y:S01]  /*3120*/  FADD.FTZ R170, R170, R165 ;  /* 0x000000a5aaaa7221 */ /* 0x000fe20000010000 */
[----:B-1----:R-:W-:Y:S01]  /*3130*/  F2FP.F16.F32.PACK_AB R155, R185, R184 ;  /* 0x000000b8b99b723e */ /* 0x002fe200000000ff */
[----:B------:R-:W-:-:S02]  /*3140*/  FADD.FTZ R183, R183, R174 ;  /* 0x000000aeb7b77221 */ /* 0x000fc40000010000 */
[----:B------:R-:W-:Y:S01]  /*3150*/  FADD.FTZ R5, R169, R170 ;  /* 0x000000aaa9057221 */ /* 0x000fe20000010000 */
[----:B------:R-:W-:Y:S01]  /*3160*/  WARPGROUP.ARRIVE ;  /* 0x00000000000079c5 */ /* 0x000fe20000000000 */
[----:B------:R-:W-:Y:S02]  /*3170*/  FADD.FTZ R184, R184, R183 ;  /* 0x000000b7b8b87221 */ /* 0x000fe40000010000 */
[----:B------:R-:W-:Y:S02]  /*3180*/  FADD.FTZ R5, R172, R5 ;  /* 0x00000005ac057221 */ /* 0x000fe40000010000 */
[----:B------:R-:W-:-:S08]  /*3190*/  FADD.FTZ R7, R185, R184 ;  /* 0x000000b8b9077221 */ /* 0x000fd00000010000 */
[----:B------:R-:W-:Y:S03]  /*31a0*/  HGMMA.64x256x16.F32 R24, R152, gdesc[UR4].tnspB, R24, gsb0 ;  /* 0x43e0000498187df0 */ /* 0x000fe60008000818 */
[----:B------:R-:W-:Y:S02]  /*31b0*/  WARPGROUP.DEPBAR.LE gsb0, 0x0 ;  /* 0x00008000000079c5 */ /* 0x000fe40000010000 */
[----:B------:R-:W-:Y:S05]  /*31c0*/  @!P0 BRA `(.L_x_201) ;  /* 0x0000000000048947 */ /* 0x000fea0003800000 */
[----:B------:R-:W-:Y:S01]  /*31d0*/  BPT.TRAP 0x1 ;  /* 0x000000040000795c */ /* 0x000fe20000300000 */
.L_x_201:
[----:B------:R-:W-:Y:S02]  /*31e0*/  UISETP.GE.AND UP0, UPT, UR47, 0x61, UPT ;  /* 0x000000612f00788c */ /* 0x000fe4000bf06270 */
[----:B------:R-:W-:-:S04]  /*31f0*/  UIADD3 UR27, UR27, 0x32460, URZ ;  /* 0x000324601b1b7890 */ /* 0x000fc8000fffe03f */
[----:B------:R-:W-:Y:S01]  /*3200*/  PLOP3.LUT P1, PT, PT, PT, UP0, 0x80, 0x0 ;  /* 0x000000000000781c */ /* 0x000fe20003f2f008 */
[----:B------:R-:W-:-:S09]  /*3210*/  UPRMT UR27, UR45, 0x654, UR27 ;  /* 0x000006542d1b7896 */ /* 0x000fd2000800001b */
[----:B------:R-:W-:Y:S03]  /*3220*/  SYNCS.ARRIVE.TRANS64.RED.A1T0 RZ, [UR27], RZ ;  /* 0x000000ffffff79a7 */ /* 0x000fe6000810041b */
[----:B------:R-:W-:Y:S05]  /*3230*/  @!P1 BRA `(.L_x_202) ;  /* 0x00000024001c9947 */ /* 0x000fea0003800000 */
[----:B------:R-:W-:Y:S01]  /*3240*/  IMAD.MOV.U32 R11, RZ, RZ, R4 ;  /* 0x000000ffff0b7224 */ /* 0x000fe200078e0004 */
[----:B------:R-:W-:Y:S01]  /*3250*/  UIADD3 UR46, UR46, -0x2, URZ ;  /* 0xfffffffe2e2e7890 */ /* 0x000fe2000fffe03f */
[----:B------:R-:W-:Y:S01]  /*3260*/  IMAD.MOV.U32 R6, RZ, RZ, R3 ;  /* 0x000000ffff067224 */ /* 0x000fe200078e0003 */
[----:B------:R-:W-:-:S10]  /*3270*/  ULDC UR27, c[0x0][0xa80] ;  /* 0x0002a000001b7ab9 */ /* 0x000fd40000000800 */
.L_x_213:
[----:B------:R-:W-:Y:S01]  /*3280*/  UIADD3 UR37, UR37, 0x1, URZ ;  /* 0x0000000125257890 */ /* 0x000fe2000fffe03f */
[----:B------:R-:W-:Y:S01]  /*3290*/  IMAD.U32 R0, RZ, RZ, UR46 ;  /* 0x0000002eff007e24 */ /* 0x000fe2000f8e00ff */
[----:B------:R-:W-:Y:S02]  /*32a0*/  UIADD3 UR46, UR46, -0x1, URZ ;  /* 0xffffffff2e2e7890 */ /* 0x000fe4000fffe03f */
[----:B------:R-:W-:Y:S02]  /*32b0*/  UISETP.NE.AND UP0, UPT, UR37, 0x2, UPT ;  /* 0x000000022500788c */ /* 0x000fe4000bf05270 */
[----:B------:R-:W-:Y:S02]  /*32c0*/  ISETP.GT.AND P1, PT, R0, RZ, PT ;  /* 0x000000ff0000720c */ /* 0x000fe40003f24270 */
[----:B------:R-:W-:Y:S02]  /*32d0*/  USEL UR6, URZ, 0x1, UP0 ;  /* 0x000000013f067887 */ /* 0x000fe40008000000 */
[----:B------:R-:W-:-:S02]  /*32e0*/  USEL UR37, UR37, URZ, UP0 ;  /* 0x0000003f25257287 */ /* 0x000fc40008000000 */
[----:B------:R-:W-:Y:S01]  /*32f0*/  ULOP3.LUT UR36, UR36, UR6, URZ, 0x3c, !UPT ;  /* 0x0000000624247292 */ /* 0x000fe2000f8e3c3f */
[----:B------:R-:W-:Y:S11]  /*3300*/  @!P0 BRA `(.L_x_203) ;  /* 0x0000000000048947 */ /* 0x000ff60003800000 */
[----:B------:R-:W-:Y:S01]  /*3310*/  BPT.TRAP 0x1 ;  /* 0x000000040000795c */ /* 0x000fe20000300000 */
.L_x_203:
[----:B------:R-:W0:Y:S01]  /*3320*/  S2UR UR29, SR_CgaCtaId ;  /* 0x00000000001d79c3 */ /* 0x000e220000008800 */
[----:B------:R-:W-:Y:S01]  /*3330*/  UMOV UR6, 0x400 ;  /* 0x0000040000067882 */ /* 0x000fe20000000000 */
[----:B------:R-:W-:-:S05]  /*3340*/  IMAD.U32 R0, RZ, RZ, UR36 ;  /* 0x00000024ff007e24 */ /* 0x000fca000f8e00ff */
[----:B------:R-:W-:Y:S01]  /*3350*/  SHF.L.U32 R0, R0, 0x1f, RZ ;  /* 0x0000001f00007819 */ /* 0x000fe200000006ff */
[----:B0-----:R-:W-:-:S04]  /*3360*/  ULEA UR20, UR29, UR6, 0x18 ;  /* 0x000000061d147291 */ /* 0x001fc8000f8ec03f */
[----:B------:R-:W-:-:S09]  /*3370*/  ULEA UR28, UR37, UR20, 0x3 ;  /* 0x00000014251c7291 */ /* 0x000fd2000f8e183f */
[----:B------:R0:W1:Y:S01]  /*3380*/  SYNCS.PHASECHK.TRANS64.TRYWAIT P2, [UR28+0x32430], R0 ;  /* 0x03243000ff0075a7 */ /* 0x000062000804015c */
[----:B------:R-:W-:Y:S05]  /*3390*/  @!P0 BRA `(.L_x_204) ;  /* 0x0000000000048947 */ /* 0x000fea0003800000 */
[----:B------:R-:W-:Y:S01]  /*33a0*/  BPT.TRAP 0x1 ;  /* 0x000000040000795c */ /* 0x000fe20000300000 */
.L_x_204:
[----:B-1----:R-:W-:Y:S05]  /*33b0*/  @P2 BRA `(.L_x_205) ;  /* 0x0000000000082947 */ /* 0x002fea0003800000 */
[----:B------:R-:W1:Y:S02]  /*33c0*/  SYNCS.PHASECHK.TRANS64.TRYWAIT P2, [UR28+0x32430], R0 ;  /* 0x03243000ff0075a7 */ /* 0x000e64000804015c */
[----:B-1----:R-:W-:Y:S05]  /*33d0*/  @!P2 BRA `(.L_x_206) ;  /* 0x0000009400e4a947 */ /* 0x002fea0003800000 */
.L_x_205:
[----:B------:R-:W-:Y:S01]  /*33e0*/  UIMAD UR6, UR37, 0x300, UR24 ;  /* 0x00000300250678a4 */ /* 0x000fe2000f8e0218 */
[----:B------:R-:W-:Y:S01]  /*33f0*/  WARPGROUP.ARRIVE ;  /* 0x00000000000079c5 */ /* 0x000fe20000000000 */
[----:B------:R-:W-:Y:S01]  /*3400*/  UMOV UR7, 0x40000040 ;  /* 0x4000004000077882 */ /* 0x000fe20000000000 */
[----:B------:R-:W-:Y:S01]  /*3410*/  UMOV UR11, 0x40000040 ;  /* 0x40000040000b7882 */ /* 0x000fe20000000000 */
[----:B------:R-:W-:Y:S02]  /*3420*/  UIADD3 UR10, UR6, 0x2, URZ ;  /* 0x00000002060a7890 */ /* 0x000fe4000fffe03f */
[----:B------:R-:W-:Y:S01]  /*3430*/  UIADD3 UR14, UR6, 0x4, URZ ;  /* 0x00000004060e7890 */ /* 0x000fe2000fffe03f */
[----:B------:R-:W-:Y:S02]  /*3440*/  UMOV UR15, 0x40000040 ;  /* 0x40000040000f7882 */ /* 0x000fe40000000000 */
[----:B------:R-:W-:Y:S01]  /*3450*/  HGMMA.64x96x16.F32 R152, gdesc[UR4], RZ, !UPT, gsb0 ;  /* 0x01600000049879f0 */ /* 0x000fe2000c0008ff */
[----:B------:R-:W-:Y:S01]  /*3460*/  UIADD3 UR18, UR6, 0x6, URZ ;  /* 0x0000000606127890 */ /* 0x000fe2000fffe03f */
        /* <DEDUP_REMOVED lines=11> */
[----:B------:R-:W-:Y:S05]  /*3520*/  @!P0 BRA `(.L_x_207) ;  /* 0x0000000000048947 */ /* 0x000fea0003800000 */
[----:B------:R-:W-:Y:S01]  /*3530*/  BPT.TRAP 0x1 ;  /* 0x000000040000795c */ /* 0x000fe20000300000 */
.L_x_207:
[----:B------:R2:W3:Y:S01]  /*3540*/  SYNCS.PHASECHK.TRANS64.TRYWAIT P2, [UR28+0x32450], R0 ;  /* 0x03245000ff0075a7 */ /* 0x0004e2000804015c */
[----:B------:R-:W-:Y:S05]  /*3550*/  @!P0 BRA `(.L_x_208) ;  /* 0x0000000000048947 */ /* 0x000fea0003800000 */
[----:B------:R-:W-:Y:S01]  /*3560*/  BPT.TRAP 0x1 ;  /* 0x000000040000795c */ /* 0x000fe20000300000 */
.L_x_208:
[----:B---3--:R-:W-:Y:S05]  /*3570*/  @P2 BRA `(.L_x_209) ;  /* 0x0000000000082947 */ /* 0x008fea0003800000 */
[----:B------:R-:W3:Y:S02]  /*3580*/  SYNCS.PHASECHK.TRANS64.TRYWAIT P2, [UR28+0x32450], R0 ;  /* 0x03245000ff0075a7 */ /* 0x000ee4000804015c */
[----:B---3--:R-:W-:Y:S05]  /*3590*/  @!P2 BRA `(.L_x_210) ;  /* 0x00000094008ca947 */ /* 0x008fea0003800000 */
.L_x_209:
[----:B------:R-:W-:Y:S01]  /*35a0*/  ULEA UR20, UR42, UR20, 0xd ;  /* 0x000000142a147291 */ /* 0x000fe2000f8e683f */
[----:B------:R-:W-:Y:S01]  /*35b0*/  WARPGROUP.ARRIVE ;  /* 0x00000000000079c5 */ /* 0x000fe20000000000 */
[----:B------:R-:W-:-:S05]  /*35c0*/  UIMAD UR7, UR37, 0xc00, UR25 ;  /* 0x00000c00250778a4 */ /* 0x000fca000f8e0219 */
[----:B------:R-:W3:Y:S01]  /*35d0*/  S2R R21, SR_TID.X ;  /* 0x0000000000157919 */ /* 0x000ee20000002100 */
[----:B------:R-:W-:Y:S01]  /*35e0*/  UIADD3 UR20, UR20, 0x22400, URZ ;  /* 0x0002240014147890 */ /* 0x000fe2000fffe03f */
[----:B------:R-:W-:Y:S01]  /*35f0*/  UMOV UR23, 0x40000040 ;  /* 0x4000004000177882 */ /* 0x000fe20000000000 */
[----:B------:R-:W-:Y:S02]  /*3600*/  UMOV UR21, 0x40000040 ;  /* 0x4000004000157882 */ /* 0x000fe40000000000 */
[----:B------:R-:W-:Y:S01]  /*3610*/  USHF.R.U32.HI UR20, URZ, 0x4, UR20 ;  /* 0x000000043f147899 */ /* 0x000fe20008011614 */
[----:B------:R-:W-:-:S03]  /*3620*/  UMOV UR22, UR7 ;  /* 0x0000000700167c82 */ /* 0x000fc60008000000 */
[----:B------:R-:W-:-:S04]  /*3630*/  ULOP3.LUT UR6, UR20, 0x3fff, URZ, 0xc0, !UPT ;  /* 0x00003fff14067892 */ /* 0x000fc8000f8ec03f */
[----:B------:R-:W-:-:S07]  /*3640*/  ULOP3.LUT UR6, UR6, 0x10000, URZ, 0xfc, !UPT ;  /* 0x0001000006067892 */ /* 0x000fce000f8efc3f */
[----:B------:R-:W-:Y:S02]  /*3650*/  UMOV UR20, UR6 ;  /* 0x0000000600147c82 */ /* 0x000fe40008000000 */
[----:B------:R-:W-:Y:S01]  /*3660*/  HGMMA.64x96x16.F32 R152, gdesc[UR20], R152, gsb0 ;  /* 0x01600000149879f0 */ /* 0x000fe20008000898 */
[----:B------:R-:W-:Y:S02]  /*3670*/  UIADD3 UR22, UR7, 0x2, URZ ;  /* 0x0000000207167890 */ /* 0x000fe4000fffe03f */
[----:B------:R-:W-:Y:S01]  /*3680*/  UIADD3 UR20, UR6, 0x2, URZ ;  /* 0x0000000206147890 */ /* 0x000fe2000fffe03f */
[----:B------:R-:W-:Y:S01]  /*3690*/  UMOV UR23, 0x40000040 ;  /* 0x4000004000177882 */ /* 0x000fe20000000000 */
[----:B------:R-:W-:Y:S01]  /*36a0*/  UMOV UR21, 0x40000040 ;  /* 0x4000004000157882 */ /* 0x000fe20000000000 */
[----:B---3--:R-:W-:-:S04]  /*36b0*/  SHF.R.U32.HI R21, RZ, 0x7, R21 ;  /* 0x00000007ff157819 */ /* 0x008fc80000011615 */
[----:B012---:R-:W-:Y:S01]  /*36c0*/  IADD3 R0, -R21, 0xb, RZ ;  /* 0x0000000b15007810 */ /* 0x007fe20007ffe1ff */
        /* <DEDUP_REMOVED lines=105> */
.L_x_211:
[----:B------:R-:W-:Y:S01]  /*3d60*/  FMNMX.FTZ R4, R152, R6, !PT ;  /* 0x0000000698047209 */ /* 0x000fe20007810000 */
[----:B------:R-:W-:Y:S01]  /*3d70*/  UIADD3 UR6, UR28, 0x32440, URZ ;  /* 0x000324401c067890 */ /* 0x000fe2000fffe03f */
[----:B------:R-:W-:Y:S01]  /*3d80*/  VIADD R23, R21, 0x8 ;  /* 0x0000000815177836 */ /* 0x000fe20000000000 */
[----:B------:R-:W-:Y:S01]  /*3d90*/  UMOV UR10, UR27 ;  /* 0x0000001b000a7c82 */ /* 0x000fe20008000000 */
[----:B------:R-:W-:Y:S01]  /*3da0*/  FMNMX.FTZ R3, R153, R4, !PT ;  /* 0x0000000499037209 */ /* 0x000fe20007810000 */
[----:B------:R-:W-:Y:S02]  /*3db0*/  UPRMT UR6, UR29, 0x654, UR6 ;  /* 0x000006541d067896 */ /* 0x000fe40008000006 */
[----:B------:R-:W-:Y:S01]  /*3dc0*/  UIMAD UR11, UR37, 0xc00, UR26 ;  /* 0x00000c00250b78a4 */ /* 0x000fe2000f8e021a */
[----:B------:R-:W-:Y:S01]  /*3dd0*/  FMNMX.FTZ R4, R156, R3, !PT ;  /* 0x000000039c047209 */ /* 0x000fe20007810000 */
[----:B------:R-:W-:-:S03]  /*3de0*/  UMOV UR7, 0x40000040 ;  /* 0x4000004000077882 */ /* 0x000fc60000000000 */
[----:B------:R-:W-:Y:S02]  /*3df0*/  FMNMX.FTZ R3, R157, R4, !PT ;  /* 0x000000049d037209 */ /* 0x000fe40007810000 */
[----:B------:R-:W-:Y:S01]  /*3e00*/  SYNCS.ARRIVE.TRANS64.RED.A1T0 RZ, [UR6], RZ ;  /* 0x000000ffffff79a7 */ /* 0x000fe20008100406 */
[----:B------:R-:W-:Y:S01]  /*3e10*/  UMOV UR6, UR11 ;  /* 0x0000000b00067c82 */ /* 0x000fe20008000000 */
[----:B------:R-:W-:-:S04]  /*3e20*/  FMNMX.FTZ R4, R160, R3, !PT ;  /* 0x00000003a0047209 */ /* 0x000fc80007810000 */
[----:B------:R-:W-:Y:S02]  /*3e30*/  FMNMX.FTZ R3, R161, R4, !PT ;  /* 0x00000004a1037209 */ /* 0x000fe40007810000 */
[----:B------:R-:W-:Y:S02]  /*3e40*/  FMNMX.FTZ R4, R154, R11, !PT ;  /* 0x0000000b9a047209 */ /* 0x000fe40007810000 */
[----:B------:R-:W-:Y:S02]  /*3e50*/  FMNMX.FTZ R8, R164, R3, !PT ;  /* 0x00000003a4087209 */ /* 0x000fe40007810000 */
[----:B------:R-:W-:Y:S02]  /*3e60*/  FMNMX.FTZ R3, R155, R4, !PT ;  /* 0x000000049b037209 */ /* 0x000fe40007810000 */
[----:B------:R-:W-:Y:S02]  /*3e70*/  FMNMX.FTZ R9, R165, R8, !PT ;  /* 0x00000008a5097209 */ /* 0x000fe40007810000 */
[----:B------:R-:W-:-:S02]  /*3e80*/  FMNMX.FTZ R4, R158, R3, !PT ;  /* 0x000000039e047209 */ /* 0x000fc40007810000 */
        /* <DEDUP_REMOVED lines=31> */
[----:B------:R-:W-:-:S03]  /*4080*/  FMNMX.FTZ R4, R190, R3, !PT ;  /* 0x00000003be047209 */ /* 0x000fc60007810000 */
[----:B------:R-:W1:Y:S01]  /*4090*/  SHFL.BFLY PT, R9, R8, 0x2, 0x1f ;  /* 0x0c401f0008097f89 */ /* 0x000e6200000e0000 */
[----:B------:R-:W-:-:S04]  /*40a0*/  FMNMX.FTZ R3, R191, R4, !PT ;  /* 0x00000004bf037209 */ /* 0x000fc80007810000 */
[----:B------:R-:W-:-:S04]  /*40b0*/  FMNMX.FTZ R4, R194, R3, !PT ;  /* 0x00000003c2047209 */ /* 0x000fc80007810000 */
[----:B------:R-:W-:-:S04]  /*40c0*/  FMNMX.FTZ R3, R195, R4, !PT ;  /* 0x00000004c3037209 */ /* 0x000fc80007810000 */
[----:B------:R-:W-:-:S04]  /*40d0*/  FMNMX.FTZ R4, R198, R3, !PT ;  /* 0x00000003c6047209 */ /* 0x000fc80007810000 */
[----:B------:R-:W-:Y:S02]  /*40e0*/  FMNMX.FTZ R4, R199, R4, !PT ;  /* 0x00000004c7047209 */ /* 0x000fe40007810000 */
[----:B-1----:R-:W-:-:S03]  /*40f0*/  FMNMX.FTZ R10, R8, R9, !PT ;  /* 0x00000009080a7209 */ /* 0x002fc60007810000 */
[----:B------:R-:W1:Y:S04]  /*4100*/  SHFL.BFLY PT, R9, R4, 0x2, 0x1f ;  /* 0x0c401f0004097f89 */ /* 0x000e6800000e0000 */
[----:B------:R-:W2:Y:S01]  /*4110*/  SHFL.BFLY PT, R3, R10, 0x1, 0x1f ;  /* 0x0c201f000a037f89 */ /* 0x000ea200000e0000 */
[----:B-1----:R-:W-:Y:S02]  /*4120*/  FMNMX.FTZ R12, R4, R9, !PT ;  /* 0x00000009040c7209 */ /* 0x002fe40007810000 */
[----:B--2---:R-:W-:-:S03]  /*4130*/  FMNMX.FTZ R3, R10, R3, !PT ;  /* 0x000000030a037209 */ /* 0x004fc60007810000 */
[----:B------:R-:W1:Y:S02]  /*4140*/  SHFL.BFLY PT, R15, R12, 0x1, 0x1f ;  /* 0x0c201f000c0f7f89 */ /* 0x000e6400000e0000 */
[C---:B------:R-:W-:Y:S01]  /*4150*/  FADD.FTZ R6, -R3.reuse, R6 ;  /* 0x0000000603067221 */ /* 0x040fe20000010100 */
[----:B------:R-:W-:Y:S01]  /*4160*/  FMUL.FTZ R13, R3, UR10 ;  /* 0x0000000a030d7c20 */ /* 0x000fe20008410000 */
[----:B------:R2:W-:Y:S02]  /*4170*/  BAR.SYNC.DEFER_BLOCKING R23, 0x100 ;  /* 0x000400170000751d */ /* 0x0005e40000010000 */
[----:B------:R-:W-:Y:S01]  /*4180*/  FMUL.FTZ R6, R6, UR10 ;  /* 0x0000000a06067c20 */ /* 0x000fe20008410000 */
[--C-:B------:R-:W-:Y:S01]  /*4190*/  FFMA.FTZ R9, R152, UR10, -R13.reuse ;  /* 0x0000000a98097c23 */ /* 0x100fe2000801080d */
[--C-:B------:R-:W-:Y:S01]  /*41a0*/  FFMA.FTZ R8, R153, UR10, -R13.reuse ;  /* 0x0000000a99087c23 */ /* 0x100fe2000801080d */
[--C-:B------:R-:W-:Y:S01]  /*41b0*/  FFMA.FTZ R10, R156, UR10, -R13.reuse ;  /* 0x0000000a9c0a7c23 */ /* 0x100fe2000801080d */
[--C-:B------:R-:W-:Y:S01]  /*41c0*/  FFMA.FTZ R157, R157, UR10, -R13.reuse ;  /* 0x0000000a9d9d7c23 */ /* 0x100fe2000801080d */
[--C-:B------:R-:W-:Y:S01]  /*41d0*/  FFMA.FTZ R156, R161, UR10, -R13.reuse ;  /* 0x0000000aa19c7c23 */ /* 0x100fe2000801080d */
[----:B------:R-:W3:Y:S01]  /*41e0*/  MUFU.EX2 R6, R6 ;  /* 0x0000000600067308 */ /* 0x000ee20000000800 */
[----:B--2---:R-:W-:-:S07]  /*41f0*/  FFMA.FTZ R23, R160, UR10, -R13 ;  /* 0x0000000aa0177c23 */ /* 0x004fce000801080d */
[----:B------:R-:W-:Y:S01]  /*4200*/  MUFU.EX2 R9, R9 ;  /* 0x0000000900097308 */ /* 0x000fe20000000800 */
[----:B-1----:R-:W-:-:S05]  /*4210*/  FMNMX.FTZ R4, R12, R15, !PT ;  /* 0x0000000f0c047209 */ /* 0x002fca0007810000 */
[C---:B------:R-:W-:Y:S01]  /*4220*/  FADD.FTZ R12, -R4.reuse, R11 ;  /* 0x0000000b040c7221 */ /* 0x040fe20000010100 */
[----:B------:R-:W-:Y:S01]  /*4230*/  FMUL.FTZ R22, R4, UR10 ;  /* 0x0000000a04167c20 */ /* 0x000fe20008410000 */
[----:B------:R-:W-:Y:S01]  /*4240*/  MUFU.EX2 R8, R8 ;  /* 0x0000000800087308 */ /* 0x000fe20000000800 */
[-C--:B---3--:R-:W-:Y:S01]  /*4250*/  FMUL.FTZ R24, R24, R6.reuse ;  /* 0x0000000618187220 */ /* 0x088fe20000410000 */
[----:B------:R-:W-:Y:S01]  /*4260*/  FMUL.FTZ R12, R12, UR10 ;  /* 0x0000000a0c0c7c20 */ /* 0x000fe20008410000 */
[--C-:B------:R-:W-:Y:S01]  /*4270*/  FFMA.FTZ R15, R154, UR10, -R22.reuse ;  /* 0x0000000a9a0f7c23 */ /* 0x100fe20008010816 */
[--C-:B------:R-:W-:Y:S01]  /*4280*/  FFMA.FTZ R14, R155, UR10, -R22.reuse ;  /* 0x0000000a9b0e7c23 */ /* 0x100fe20008010816 */
[--C-:B------:R-:W-:Y:S01]  /*4290*/  FFMA.FTZ R20, R158, UR10, -R22.reuse ;  /* 0x0000000a9e147c23 */ /* 0x100fe20008010816 */
[--C-:B------:R-:W-:Y:S01]  /*42a0*/  FFMA.FTZ R21, R159, UR10, -R22.reuse ;  /* 0x0000000a9f157c23 */ /* 0x100fe20008010816 */
[-C--:B------:R-:W-:Y:S01]  /*42b0*/  FMUL.FTZ R25, R25, R6.reuse ;  /* 0x0000000619197220 */ /* 0x080fe20000410000 */
[----:B------:R-:W1:Y:S01]  /*42c0*/  MUFU.EX2 R12, R12 ;  /* 0x0000000c000c7308 */ /* 0x000e620000000800 */
        /* <DEDUP_REMOVED lines=15> */
[----:B------:R-:W2:Y:S01]  /*43c0*/  MUFU.EX2 R11, R157 ;  /* 0x0000009d000b7308 */ /* 0x000ea20000000800 */
        /* <DEDUP_REMOVED lines=15> */
[----:B------:R-:W3:Y:S01]  /*44c0*/  MUFU.EX2 R14, R14 ;  /* 0x0000000e000e7308 */ /* 0x000ee20000000800 */
        /* <DEDUP_REMOVED lines=15> */
[----:B------:R-:W4:Y:S01]  /*45c0*/  MUFU.EX2 R21, R21 ;  /* 0x0000001500157308 */ /* 0x000f220000000800 */
        /* <DEDUP_REMOVED lines=20> */
[-C--:B-1----:R-:W-:Y:S01]  /*4710*/  FMUL.FTZ R26, R26, R12.reuse ;  /* 0x0000000c1a1a7220 */ /* 0x082fe20000410000 */
        /* <DEDUP_REMOVED lines=63> */
[----:B------:R-:W-:Y:S01]  /*4b10*/  F2FP.F16.F32.PACK_AB R152, R8, R9 ;  /* 0x000000090898723e */ /* 0x000fe200000000ff */
[--C-:B------:R-:W-:Y:S01]  /*4b20*/  FFMA.FTZ R159, R162, UR10, -R22.reuse ;  /* 0x0000000aa29f7c23 */ /* 0x100fe20008010816 */
[----:B--2---:R-:W-:Y:S01]  /*4b30*/  F2FP.F16.F32.PACK_AB R154, R11, R10 ;  /* 0x0000000a0b9a723e */ /* 0x004fe200000000ff */
[--C-:B------:R-:W-:Y:S01]  /*4b40*/  FFMA.FTZ R157, R164, UR10, -R13.reuse ;  /* 0x0000000aa49d7c23 */ /* 0x100fe2000801080d */
[----:B---3--:R-:W-:Y:S01]  /*4b50*/  F2FP.F16.F32.PACK_AB R153, R14, R15 ;  /* 0x0000000f0e99723e */ /* 0x008fe200000000ff */
[--C-:B------:R-:W-:Y:S01]  /*4b60*/  FFMA.FTZ R158, R165, UR10, -R13.reuse ;  /* 0x0000000aa59e7c23 */ /* 0x100fe2000801080d */
[----:B----4-:R-:W-:Y:S01]  /*4b70*/  F2FP.F16.F32.PACK_AB R155, R21, R20 ;  /* 0x00000014159b723e */ /* 0x010fe200000000ff */
[--C-:B------:R-:W-:Y:S01]  /*4b80*/  FFMA.FTZ R160, R163, UR10, -R22.reuse ;  /* 0x0000000aa3a07c23 */ /* 0x100fe20008010816 */
[--C-:B------:R-:W-:Y:S01]  /*4b90*/  FFMA.FTZ R161, R166, UR10, -R22.reuse ;  /* 0x0000000aa6a17c23 */ /* 0x100fe20008010816 */
[--C-:B------:R-:W-:Y:S01]  /*4ba0*/  FFMA.FTZ R162, R167, UR10, -R22.reuse ;  /* 0x0000000aa7a27c23 */ /* 0x100fe20008010816 */
[----:B------:R-:W-:Y:S01]  /*4bb0*/  WARPGROUP.ARRIVE ;  /* 0x00000000000079c5 */ /* 0x000fe20000000000 */
[----:B------:R-:W-:Y:S01]  /*4bc0*/  MUFU.EX2 R23, R23 ;  /* 0x0000001700177308 */ /* 0x000fe20000000800 */
[--C-:B------:R-:W-:Y:S01]  /*4bd0*/  FFMA.FTZ R163, R168, UR10, -R13.reuse ;  /* 0x0000000aa8a37c23 */ /* 0x100fe2000801080d */
[--C-:B------:R-:W-:Y:S01]  /*4be0*/  FFMA.FTZ R164, R169, UR10, -R13.reuse ;  /* 0x0000000aa9a47c23 */ /* 0x100fe2000801080d */
[--C-:B------:R-:W-:Y:S01]  /*4bf0*/  FFMA.FTZ R167, R170, UR10, -R22.reuse ;  /* 0x0000000aaaa77c23 */ /* 0x100fe20008010816 */
[--C-:B------:R-:W-:Y:S01]  /*4c00*/  FFMA.FTZ R165, R172, UR10, -R13.reuse ;  /* 0x0000000aaca57c23 */ /* 0x100fe2000801080d */
[----:B------:R-:W-:Y:S01]  /*4c10*/  HGMMA.64x256x16.F32 R24, R152, gdesc[UR4].tnspB, R24, gsb0 ;  /* 0x43e0000498187df0 */ /* 0x000fe20008000818 */
[----:B------:R-:W-:Y:S01]  /*4c20*/  UIADD3 UR6, UR11, 0x80, URZ ;  /* 0x000000800b067890 */ /* 0x000fe2000fffe03f */
[--C-:B------:R-:W-:Y:S01]  /*4c30*/  FFMA.FTZ R166, R173, UR10, -R13.reuse ;  /* 0x0000000aada67c23 */ /* 0x100fe2000801080d */
[----:B------:R-:W1:Y:S01]  /*4c40*/  MUFU.EX2 R156, R156 ;  /* 0x0000009c009c7308 */ /* 0x000e620000000800 */
[----:B------:R-:W-:Y:S01]  /*4c50*/  UMOV UR7, 0x40000040 ;  /* 0x4000004000077882 */ /* 0x000fe20000000000 */
[--C-:B------:R-:W-:Y:S01]  /*4c60*/  FFMA.FTZ R168, R171, UR10, -R22.reuse ;  /* 0x0000000aaba87c23 */ /* 0x100fe20008010816 */
[--C-:B------:R-:W-:Y:S01]  /*4c70*/  FFMA.FTZ R169, R174, UR10, -R22.reuse ;  /* 0x0000000aaea97c23 */ /* 0x100fe20008010816 */
[--C-:B------:R-:W-:Y:S01]  /*4c80*/  FFMA.FTZ R170, R175, UR10, -R22.reuse ;  /* 0x0000000aafaa7c23 */ /* 0x100fe20008010816 */
[--C-:B------:R-:W-:Y:S01]  /*4c90*/  FFMA.FTZ R171, R176, UR10, -R13.reuse ;  /* 0x0000000ab0ab7c23 */ /* 0x100fe2000801080d */
[--C-:B------:R-:W-:Y:S01]  /*4ca0*/  FFMA.FTZ R172, R177, UR10, -R13.reuse ;  /* 0x0000000ab1ac7c23 */ /* 0x100fe2000801080d */
[--C-:B------:R-:W-:Y:S01]  /*4cb0*/  FFMA.FTZ R175, R178, UR10, -R22.reuse ;  /* 0x0000000ab2af7c23 */ /* 0x100fe20008010816 */
[----:B------:R-:W-:Y:S01]  /*4cc0*/  MUFU.EX2 R157, R157 ;  /* 0x0000009d009d7308 */ /* 0x000fe20000000800 */
        /* <DEDUP_REMOVED lines=18> */
[----:B------:R-:W-:Y:S01]  /*4df0*/  FFMA.FTZ R190, R197, UR10, -R13 ;  /* 0x0000000ac5be7c23 */ /* 0x000fe2000801080d */
[--C-:B------:R-:W-:Y:S01]  /*4e00*/  FFMA.FTZ R13, R194, UR10, -R22.reuse ;  /* 0x0000000ac20d7c23 */ /* 0x100fe20008010816 */
[--C-:B------:R-:W-:Y:S01]  /*4e10*/  FFMA.FTZ R192, R195, UR10, -R22.reuse ;  /* 0x0000000ac3c07c23 */ /* 0x100fe20008010816 */
[--C-:B------:R-:W-:Y:S01]  /*4e20*/  FFMA.FTZ R191, R198, UR10, -R22.reuse ;  /* 0x0000000ac6bf7c23 */ /* 0x100fe20008010816 */
[----:B------:R-:W-:Y:S01]  /*4e30*/  FFMA.FTZ R22, R199, UR10, -R22 ;  /* 0x0000000ac7167c23 */ /* 0x000fe20008010816 */
[----:B------:R-:W2:Y:S01]  /*4e40*/  MUFU.EX2 R160, R160 ;  /* 0x000000a000a07308 */ /* 0x000ea20000000800 */
[----:B------:R-:W-:Y:S01]  /*4e50*/  FFMA.FTZ R5, R6, R5, R9 ;  /* 0x0000000506057223 */ /* 0x000fe20000010009 */
[----:B------:R-:W-:-:S03]  /*4e60*/  FFMA.FTZ R7, R12, R7, R15 ;  /* 0x000000070c077223 */ /* 0x000fc6000001000f */
[----:B------:R-:W-:Y:S01]  /*4e70*/  FADD.FTZ R5, R8, R5 ;  /* 0x0000000508057221 */ /* 0x000fe20000010000 */
[----:B------:R-:W-:Y:S02]  /*4e80*/  FADD.FTZ R7, R14, R7 ;  /* 0x000000070e077221 */ /* 0x000fe40000010000 */
[----:B------:R-:W-:Y:S01]  /*4e90*/  MUFU.EX2 R161, R161 ;  /* 0x000000a100a17308 */ /* 0x000fe20000000800 */
[----:B------:R-:W-:Y:S01]  /*4ea0*/  FADD.FTZ R10, R10, R5 ;  /* 0x000000050a0a7221 */ /* 0x000fe20000010000 */
[----:B------:R-:W-:-:S03]  /*4eb0*/  FADD.FTZ R20, R20, R7 ;  /* 0x0000000714147221 */ /* 0x000fc60000010000 */
[----:B------:R-:W-:Y:S01]  /*4ec0*/  FADD.FTZ R10, R11, R10 ;  /* 0x0000000a0b0a7221 */ /* 0x000fe20000010000 */
[----:B------:R-:W-:Y:S02]  /*4ed0*/  FADD.FTZ R20, R21, R20 ;  /* 0x0000001415147221 */ /* 0x000fe40000010000 */
        /* <DEDUP_REMOVED lines=8> */
[----:B------:R-:W0:Y:S08]  /*4f60*/  MUFU.EX2 R170, R170 ;  /* 0x000000aa00aa7308 */ /* 0x000e300000000800 */
[----:B------:R-:W-:Y:S08]  /*4f70*/  MUFU.EX2 R171, R171 ;  /* 0x000000ab00ab7308 */ /* 0x000ff00000000800 */
[----:B------:R-:W0:Y:S08]  /*4f80*/  MUFU.EX2 R172, R172 ;  /* 0x000000ac00ac7308 */ /* 0x000e300000000800 */
[----:B------:R-:W-:Y:S08]  /*4f90*/  MUFU.EX2 R173, R173 ;  /* 0x000000ad00ad7308 */ /* 0x000ff00000000800 */
[----:B------:R-:W-:Y:S08]  /*4fa0*/  MUFU.EX2 R174, R174 ;  /* 0x000000ae00ae7308 */ /* 0x000ff00000000800 */
[----:B------:R-:W-:Y:S08]  /*4fb0*/  MUFU.EX2 R175, R175 ;  /* 0x000000af00af7308 */ /* 0x000ff00000000800 */
[----:B------:R-:W0:Y:S08]  /*4fc0*/  MUFU.EX2 R176, R176 ;  /* 0x000000b000b07308 */ /* 0x000e300000000800 */
        /* <DEDUP_REMOVED lines=12> */
[----:B------:R-:W-:Y:S01]  /*5090*/  MUFU.EX2 R189, R189 ;  /* 0x000000bd00bd7308 */ /* 0x000fe20000000800 */
[----:B------:R-:W-:-:S02]  /*50a0*/  WARPGROUP.DEPBAR.LE gsb0, 0x0 ;  /* 0x00008000000079c5 */ /* 0x000fc40000010000 */
[----:B-1----:R-:W-:Y:S01]  /*50b0*/  F2FP.F16.F32.PACK_AB R152, R156, R23 ;  /* 0x000000179c98723e */ /* 0x002fe200000000ff */
[----:B------:R-:W-:Y:S01]  /*50c0*/  FADD.FTZ R23, R23, R10 ;  /* 0x0000000a17177221 */ /* 0x000fe20000010000 */
[----:B--2---:R-:W-:-:S03]  /*50d0*/  F2FP.F16.F32.PACK_AB R153, R160, R159 ;  /* 0x0000009fa099723e */ /* 0x004fc600000000ff */
[----:B------:R-:W-:Y:S01]  /*50e0*/  MUFU.EX2 R190, R190 ;  /* 0x000000be00be7308 */ /* 0x000fe20000000800 */
[----:B------:R-:W-:Y:S01]  /*50f0*/  F2FP.F16.F32.PACK_AB R154, R158, R157 ;  /* 0x0000009d9e9a723e */ /* 0x000fe200000000ff */
[----:B------:R-:W-:Y:S01]  /*5100*/  FADD.FTZ R159, R159, R20 ;  /* 0x000000149f9f7221 */ /* 0x000fe20000010000 */
[----:B---3--:R-:W-:Y:S01]  /*5110*/  F2FP.F16.F32.PACK_AB R155, R162, R161 ;  /* 0x000000a1a29b723e */ /* 0x008fe200000000ff */
[----:B------:R-:W-:Y:S02]  /*5120*/  FADD.FTZ R156, R156, R23 ;  /* 0x000000179c9c7221 */ /* 0x000fe40000010000 */
[----:B------:R-:W-:Y:S01]  /*5130*/  FADD.FTZ R160, R160, R159 ;  /* 0x0000009fa0a07221 */ /* 0x000fe20000010000 */
[----:B------:R-:W-:Y:S01]  /*5140*/  WARPGROUP.ARRIVE ;  /* 0x00000000000079c5 */ /* 0x000fe20000000000 */
[----:B------:R-:W-:Y:S01]  /*5150*/  MUFU.EX2 R13, R13 ;  /* 0x0000000d000d7308 */ /* 0x000fe20000000800 */
[----:B------:R-:W-:Y:S01]  /*5160*/  FADD.FTZ R157, R157, R156 ;  /* 0x0000009c9d9d7221 */ /* 0x000fe20000010000 */
[----:B------:R-:W-:-:S03]  /*5170*/  FADD.FTZ R161, R161, R160 ;  /* 0x000000a0a1a17221 */ /* 0x000fc60000010000 */
[----:B------:R-:W-:Y:S01]  /*5180*/  HGMMA.64x256x16.F32 R24, R152, gdesc[UR4].tnspB, R24, gsb0 ;  /* 0x43e0000498187df0 */ /* 0x000fe20008000818 */
[----:B------:R-:W-:Y:S01]  /*5190*/  UIADD3 UR6, UR11, 0x100, URZ ;  /* 0x000001000b067890 */ /* 0x000fe2000fffe03f */
[----:B------:R-:W-:Y:S01]  /*51a0*/  FADD.FTZ R158, R158, R157 ;  /* 0x0000009d9e9e7221 */ /* 0x000fe20000010000 */
[----:B------:R-:W-:Y:S01]  /*51b0*/  UMOV UR7, 0x40000040 ;  /* 0x4000004000077882 */ /* 0x000fe20000000000 */
[----:B------:R-:W1:Y:S01]  /*51c0*/  MUFU.EX2 R192, R192 ;  /* 0x000000c000c07308 */ /* 0x000e620000000800 */
[----:B------:R-:W-:-:S07]  /*51d0*/  FADD.FTZ R162, R162, R161 ;  /* 0x000000a1a2a27221 */ /* 0x000fce0000010000 */
[----:B------:R-:W-:Y:S08]  /*51e0*/  MUFU.EX2 R191, R191 ;  /* 0x000000bf00bf7308 */ /* 0x000ff00000000800 */
[----:B------:R-:W2:Y:S01]  /*51f0*/  MUFU.EX2 R22, R22 ;  /* 0x0000001600167308 */ /* 0x000ea20000000800 */
[----:B------:R-:W-:Y:S02]  /*5200*/  WARPGROUP.DEPBAR.LE gsb0, 0x0 ;  /* 0x00008000000079c5 */ /* 0x000fe40000010000 */
[----:B----4-:R-:W-:Y:S01]  /*5210*/  F2FP.F16.F32.PACK_AB R152, R164, R163 ;  /* 0x000000a3a498723e */ /* 0x010fe200000000ff */
[----:B------:R-:W-:Y:S01]  /*5220*/  FADD.FTZ R163, R163, R158 ;  /* 0x0000009ea3a37221 */ /* 0x000fe20000010000 */
[----:B-----5:R-:W-:Y:S01]  /*5230*/  F2FP.F16.F32.PACK_AB R153, R168, R167 ;  /* 0x000000a7a899723e */ /* 0x020fe200000000ff */
[----:B------:R-:W-:Y:S01]  /*5240*/  FADD.FTZ R167, R167, R162 ;  /* 0x000000a2a7a77221 */ /* 0x000fe20000010000 */
[----:B------:R-:W-:Y:S01]  /*5250*/  F2FP.F16.F32.PACK_AB R154, R166, R165 ;  /* 0x000000a5a69a723e */ /* 0x000fe200000000ff */
[----:B------:R-:W-:Y:S01]  /*5260*/  FADD.FTZ R164, R164, R163 ;  /* 0x000000a3a4a47221 */ /* 0x000fe20000010000 */
[----:B0-----:R-:W-:Y:S01]  /*5270*/  F2FP.F16.F32.PACK_AB R155, R170, R169 ;  /* 0x000000a9aa9b723e */ /* 0x001fe200000000ff */
[----:B------:R-:W-:-:S02]  /*5280*/  FADD.FTZ R168, R168, R167 ;  /* 0x000000a7a8a87221 */ /* 0x000fc40000010000 */
[----:B------:R-:W-:Y:S01]  /*5290*/  FADD.FTZ R165, R165, R164 ;  /* 0x000000a4a5a57221 */ /* 0x000fe20000010000 */
[----:B------:R-:W-:Y:S01]  /*52a0*/  WARPGROUP.ARRIVE ;  /* 0x00000000000079c5 */ /* 0x000fe20000000000 */
[----:B------:R-:W-:Y:S02]  /*52b0*/  FADD.FTZ R169, R169, R168 ;  /* 0x000000a8a9a97221 */ /* 0x000fe40000010000 */
[----:B------:R-:W-:Y:S02]  /*52c0*/  FADD.FTZ R166, R166, R165 ;  /* 0x000000a5a6a67221 */ /* 0x000fe40000010000 */
[----:B------:R-:W-:Y:S01]  /*52d0*/  FADD.FTZ R170, R170, R169 ;  /* 0x000000a9aaaa7221 */ /* 0x000fe20000010000 */
[----:B------:R-:W-:Y:S01]  /*52e0*/  HGMMA.64x256x16.F32 R24, R152, gdesc[UR4].tnspB, R24, gsb0 ;  /* 0x43e0000498187df0 */ /* 0x000fe20008000818 */
[----:B------:R-:W-:Y:S01]  /*52f0*/  UIADD3 UR6, UR11, 0x180, URZ ;  /* 0x000001800b067890 */ /* 0x000fe2000fffe03f */
[----:B------:R-:W-:Y:S01]  /*5300*/  UMOV UR7, 0x40000040 ;  /* 0x4000004000077882 */ /* 0x000fe20000000000 */
[----:B------:R-:W-:-:S02]  /*5310*/  WARPGROUP.DEPBAR.LE gsb0, 0x0 ;  /* 0x00008000000079c5 */ /* 0x000fc40000010000 */
[----:B------:R-:W-:Y:S01]  /*5320*/  F2FP.F16.F32.PACK_AB R152, R172, R171 ;  /* 0x000000abac98723e */ /* 0x000fe200000000ff */
[----:B------:R-:W-:Y:S01]  /*5330*/  FADD.FTZ R171, R171, R166 ;  /* 0x000000a6abab7221 */ /* 0x000fe20000010000 */
[----:B------:R-:W-:Y:S01]  /*5340*/  F2FP.F16.F32.PACK_AB R153, R176, R175 ;  /* 0x000000afb099723e */ /* 0x000fe200000000ff */
[----:B------:R-:W-:Y:S01]  /*5350*/  FADD.FTZ R175, R175, R170 ;  /* 0x000000aaafaf7221 */ /* 0x000fe20000010000 */
[----:B------:R-:W-:Y:S01]  /*5360*/  F2FP.F16.F32.PACK_AB R154, R174, R173 ;  /* 0x000000adae9a723e */ /* 0x000fe200000000ff */
[----:B------:R-:W-:Y:S01]  /*5370*/  FADD.FTZ R172, R172, R171 ;  /* 0x000000abacac7221 */ /* 0x000fe20000010000 */
[----:B------:R-:W-:Y:S01]  /*5380*/  F2FP.F16.F32.PACK_AB R155, R178, R177 ;  /* 0x000000b1b29b723e */ /* 0x000fe200000000ff */
[----:B------:R-:W-:Y:S02]  /*5390*/  FADD.FTZ R176, R176, R175 ;  /* 0x000000afb0b07221 */ /* 0x000fe40000010000 */
[----:B------:R-:W-:Y:S01]  /*53a0*/  FADD.FTZ R173, R173, R172 ;  /* 0x000000acadad7221 */ /* 0x000fe20000010000 */
[----:B------:R-:W-:Y:S01]  /*53b0*/  WARPGROUP.ARRIVE ;  /* 0x00000000000079c5 */ /* 0x000fe20000000000 */
[----:B------:R-:W-:-:S02]  /*53c0*/  FADD.FTZ R177, R177, R176 ;  /* 0x000000b0b1b17221 */ /* 0x000fc40000010000 */
        /* <DEDUP_REMOVED lines=25> */
[----:B-1----:R-:W-:Y:S01]  /*5560*/  F2FP.F16.F32.PACK_AB R153, R192, R13 ;  /* 0x0000000dc099723e */ /* 0x002fe200000000ff */
        /* <DEDUP_REMOVED lines=14> */
.L_x_212:
[----:B------:R-:W-:Y:S01]  /*5650*/  UIADD3 UR28, UR28, 0x32460, URZ ;  /* 0x000324601c1c7890 */ /* 0x000fe2000fffe03f */
[----:B------:R-:W-:Y:S02]  /*5660*/  IMAD.MOV.U32 R11, RZ, RZ, R4 ;  /* 0x000000ffff0b7224 */ /* 0x000fe400078e0004 */
[----:B------:R-:W-:Y:S01]  /*5670*/  IMAD.MOV.U32 R6, RZ, RZ, R3 ;  /* 0x000000ffff067224 */ /* 0x000fe200078e0003 */
[----:B------:R-:W-:-:S09]  /*5680*/  UPRMT UR28, UR29, 0x654, UR28 ;  /* 0x000006541d1c7896 */ /* 0x000fd2000800001c */
[----:B------:R-:W-:Y:S01]  /*5690*/  SYNCS.ARRIVE.TRANS64.RED.A1T0 RZ, [UR28], RZ ;  /* 0x000000ffffff79a7 */ /* 0x000fe2000810041c */
[----:B------:R-:W-:Y:S05]  /*56a0*/  @P1 BRA `(.L_x_213) ;  /* 0xffffffd800f41947 */ /* 0x000fea000383ffff */
.L_x_202:
[----:B------:R-:W0:Y:S01]  /*56b0*/  SHFL.BFLY PT, R6, R5, 0x2, 0x1f ;  /* 0x0c401f0005067f89 */ /* 0x000e2200000e0000 */
[----:B------:R-:W-:Y:S01]  /*56c0*/  MOV R207, 0x400 ;  /* 0x0000040000cf7802 */ /* 0x000fe20000000f00 */
[----:B------:R-:W-:Y:S01]  /*56d0*/  IMAD.U32 R22, RZ, RZ, UR10 ;  /* 0x0000000aff167e24 */ /* 0x000fe2000f8e00ff */
[----:B------:R-:W1:Y:S01]  /*56e0*/  LDC R213, c[0x0][0xce8] ;  /* 0x00033a00ffd57b82 */ /* 0x000e620000000800 */
[----:B------:R-:W2:Y:S01]  /*56f0*/  SHFL.BFLY PT, R8, R7, 0x2, 0x1f ;  /* 0x0c401f0007087f89 */ /* 0x000ea200000e0000 */
[----:B------:R-:W-:Y:S01]  /*5700*/  UIADD3 UR4, -UR43, URZ, URZ ;  /* 0x0000003f2b047290 */ /* 0x000fe2000fffe13f */
[----:B------:R-:W-:Y:S01]  /*5710*/  ULDC.64 UR6, c[0x0][0xc90] ;  /* 0x0003240000067ab9 */ /* 0x000fe20000000a00 */
[----:B------:R-:W3:Y:S01]  /*5720*/  S2R R10, SR_CgaCtaId ;  /* 0x00000000000a7919 */ /* 0x000ee20000008800 */
[----:B------:R-:W-:Y:S01]  /*5730*/  ULDC.64 UR8, c[0x0][0xbe8] ;  /* 0x0002fa0000087ab9 */ /* 0x000fe20000000a00 */
[----:B------:R-:W4:Y:S02]  /*5740*/  S2R R14, SR_SWINHI ;  /* 0x00000000000e7919 */ /* 0x000f240000002f00 */
[----:B------:R2:W-:Y:S06]  /*5750*/  BAR.ARV R0, 0x100 ;  /* 0x000400000000751d */ /* 0x0005ec0000002000 */
[----:B0-----:R-:W-:Y:S01]  /*5760*/  FADD.FTZ R6, R6, R5 ;  /* 0x0000000506067221 */ /* 0x001fe20000010000 */
[----:B------:R-:W-:Y:S01]  /*5770*/  IMAD.MOV.U32 R5, RZ, RZ, RZ ;  /* 0x000000ffff057224 */ /* 0x000fe200078e00ff */
[----:B------:R-:W-:Y:S06]  /*5780*/  BAR.ARV 0x8, 0x180 ;  /* 0x0206000000007b1d */ /* 0x000fec0000002000 */
[----:B--2---:R-:W-:Y:S01]  /*5790*/  FADD.FTZ R8, R8, R7 ;  /* 0x0000000708087221 */ /* 0x004fe20000010000 */
[----:B------:R-:W-:Y:S01]  /*57a0*/  IMAD R7, R200, 0x40, R2 ;  /* 0x00000040c8077824 */ /* 0x000fe200078e0202 */
[----:B------:R-:W0:Y:S01]  /*57b0*/  SHFL.BFLY PT, R9, R6, 0x1, 0x1f ;  /* 0x0c201f0006097f89 */ /* 0x000e2200000e0000 */
[----:B------:R-:W-:-:S03]  /*57c0*/  IMAD.MOV.U32 R0, RZ, RZ, -0x800000 ;  /* 0xff800000ff007424 */ /* 0x000fc600078e00ff */
[----:B------:R-:W2:Y:S01]  /*57d0*/  SHFL.BFLY PT, R11, R8, 0x1, 0x1f ;  /* 0x0c201f00080b7f89 */ /* 0x000ea200000e0000 */
[----:B---3--:R-:W-:Y:S01]  /*57e0*/  LEA R207, R10, R207, 0x18 ;  /* 0x000000cf0acf7211 */ /* 0x008fe200078ec0ff */
[----:B------:R-:W-:Y:S01]  /*57f0*/  BAR.SYNC.DEFER_BLOCKING 0x1, 0x100 ;  /* 0x0044000000007b1d */ /* 0x000fe20000010000 */
[----:B0-----:R-:W-:Y:S01]  /*5800*/  FADD.FTZ R15, R6, R9 ;  /* 0x00000009060f7221 */ /* 0x001fe20000010000 */
[----:B------:R-:W-:Y:S02]  /*5810*/  IMAD.MOV.U32 R9, RZ, RZ, RZ ;  /* 0x000000ffff097224 */ /* 0x000fe400078e00ff */
[----:B------:R-:W-:Y:S02]  /*5820*/  IMAD.MOV.U32 R6, RZ, RZ, -0x800000 ;  /* 0xff800000ff067424 */ /* 0x000fe400078e00ff */
[----:B--2---:R-:W-:Y:S01]  /*5830*/  FADD.FTZ R12, R8, R11 ;  /* 0x0000000b080c7221 */ /* 0x004fe20000010000 */
[----:B------:R-:W-:Y:S02]  /*5840*/  FSETP.NE.FTZ.AND P0, PT, R15, RZ, PT ;  /* 0x000000ff0f00720b */ /* 0x000fe40003f15000 */
[----:B------:R-:W-:-:S02]  /*5850*/  MOV R10, R207 ;  /* 0x000000cf000a7202 */ /* 0x000fc40000000f00 */
[----:B----4-:R-:W-:Y:S02]  /*5860*/  MOV R11, R14 ;  /* 0x0000000e000b7202 */ /* 0x010fe40000000f00 */
[----:B------:R-:W-:Y:S02]  /*5870*/  FSETP.NE.FTZ.AND P1, PT, R12, RZ, PT ;  /* 0x000000ff0c00720b */ /* 0x000fe40003f35000 */
[----:B------:R-:W-:Y:S01]  /*5880*/  MOV R14, UR10 ;  /* 0x0000000a000e7c02 */ /* 0x000fe20008000f00 */
[----:B------:R-:W-:Y:S02]  /*5890*/  ULDC UR10, c[0x0][0xd44] ;  /* 0x00035100000a7ab9 */ /* 0x000fe40000000800 */
[----:B------:R-:W-:Y:S02]  /*58a0*/  UIMAD UR10, UR10, UR4, UR41 ;  /* 0x000000040a0a72a4 */ /* 0x000fe4000f8e0229 */
[----:B------:R-:W0:Y:S01]  /*58b0*/  @P0 MUFU.RCP R9, R15 ;  /* 0x0000000f00090308 */ /* 0x000e220000001000 */
[----:B------:R-:W-:Y:S01]  /*58c0*/  @P0 FMUL.FTZ R14, R14, 0.69314718246459960938 ;  /* 0x3f3172180e0e0820 */ /* 0x000fe20000410000 */
[----:B------:R-:W-:-:S04]  /*58d0*/  USHF.R.S32.HI UR11, URZ, 0x1f, UR10 ;  /* 0x0000001f3f0b7899 */ /* 0x000fc8000801140a */
[----:B------:R-:W-:Y:S01]  /*58e0*/  @P1 FMUL.FTZ R22, R22, 0.69314718246459960938 ;  /* 0x3f31721816161820 */ /* 0x000fe20000410000 */
[----:B------:R-:W-:Y:S02]  /*58f0*/  UIMAD.WIDE.U32 UR4, UR10, UR6, URZ ;  /* 0x000000060a0472a5 */ /* 0x000fe4000f8e003f */
[----:B------:R-:W-:Y:S01]  /*5900*/  UIMAD UR6, UR11, UR6, URZ ;  /* 0x000000060b0672a4 */ /* 0x000fe2000f8e023f */
[----:B------:R-:W2:Y:S03]  /*5910*/  @P1 MUFU.RCP R5, R12 ;  /* 0x0000000c00051308 */ /* 0x000ea60000001000 */
[----:B------:R-:W-:Y:S02]  /*5920*/  UIMAD UR6, UR10, UR7, UR6 ;  /* 0x000000070a0672a4 */ /* 0x000fe4000f8e0206 */
[----:B------:R-:W-:-:S03]  /*5930*/  USHF.R.S32.HI UR7, URZ, 0x1f, UR43 ;  /* 0x0000001f3f077899 */ /* 0x000fc6000801142b */
[----:B------:R-:W3:Y:S01]  /*5940*/  @P0 MUFU.LG2 R15, R15 ;  /* 0x0000000f000f0308 */ /* 0x000ee20000000c00 */
        /* <DEDUP_REMOVED lines=66> */
[----:B--2---:R-:W-:Y:S01]  /*5d70*/  FMUL.FTZ R169, R126, R5 ;  /* 0x000000057ea97220 */ /* 0x004fe20000410000 */
[----:B---3--:R-:W-:Y:S01]  /*5d80*/  @P0 FMUL.FTZ R15, R15, 0.69314718246459960938 ;  /* 0x3f3172180f0f0820 */ /* 0x008fe20000410000 */
[----:B0-----:R-:W-:Y:S01]  /*5d90*/  @P1 FMUL.FTZ R21, R12, 0.69314718246459960938 ;  /* 0x3f3172180c151820 */ /* 0x001fe20000410000 */
[----:B------:R-:W-:-:S04]  /*5da0*/  IMAD.WIDE R10, R212, 0x2, R10 ;  /* 0x00000002d40a7825 */ /* 0x000fc800078e020a */
[-C--:B------:R-:W-:Y:S01]  /*5db0*/  FMUL.FTZ R27, R27, R5.reuse ;  /* 0x000000051b1b7220 */ /* 0x080fe20000410000 */
[-C--:B------:R-:W-:Y:S01]  /*5dc0*/  FMUL.FTZ R26, R26, R5.reuse ;  /* 0x000000051a1a7220 */ /* 0x080fe20000410000 */
[-C--:B------:R-:W-:Y:S01]  /*5dd0*/  FMUL.FTZ R31, R31, R5.reuse ;  /* 0x000000051f1f7220 */ /* 0x080fe20000410000 */
[-C--:B------:R-:W-:Y:S01]  /*5de0*/  FMUL.FTZ R30, R30, R5.reuse ;  /* 0x000000051e1e7220 */ /* 0x080fe20000410000 */
[----:B------:R-:W-:Y:S01]  /*5df0*/  IADD3 R13, P3, R10, 0xc060, RZ ;  /* 0x0000c0600a0d7810 */ /* 0x000fe20007f7e0ff */
[-C--:B------:R-:W-:Y:S01]  /*5e00*/  FMUL.FTZ R35, R35, R5.reuse ;  /* 0x0000000523237220 */ /* 0x080fe20000410000 */
[-C--:B------:R-:W-:Y:S01]  /*5e10*/  FMUL.FTZ R34, R34, R5.reuse ;  /* 0x0000000522227220 */ /* 0x080fe20000410000 */
[-C--:B------:R-:W-:Y:S01]  /*5e20*/  FMUL.FTZ R39, R39, R5.reuse ;  /* 0x0000000527277220 */ /* 0x080fe20000410000 */
[----:B------:R-:W-:Y:S01]  /*5e30*/  LOP3.LUT R20, R13, 0x380, RZ, 0xc0, !PT ;  /* 0x000003800d147812 */ /* 0x000fe200078ec0ff */
[-C--:B------:R-:W-:Y:S01]  /*5e40*/  FMUL.FTZ R38, R38, R5.reuse ;  /* 0x0000000526267220 */ /* 0x080fe20000410000 */
[-C--:B------:R-:W-:Y:S01]  /*5e50*/  FMUL.FTZ R43, R43, R5.reuse ;  /* 0x000000052b2b7220 */ /* 0x080fe20000410000 */
[-C--:B------:R-:W-:Y:S01]  /*5e60*/  FMUL.FTZ R42, R42, R5.reuse ;  /* 0x000000052a2a7220 */ /* 0x080fe20000410000 */
[----:B------:R-:W-:Y:S01]  /*5e70*/  SHF.R.U64 R126, R20, 0x3, RZ ;  /* 0x00000003147e7819 */ /* 0x000fe200000012ff */
        /* <DEDUP_REMOVED lines=53> */
[----:B------:R-:W-:Y:S01]  /*61d0*/  @P0 FFMA.FTZ R6, R14, R3, R15 ;  /* 0x000000030e060223 */ /* 0x000fe2000001000f */
[----:B------:R-:W-:Y:S01]  /*61e0*/  @P1 FFMA.FTZ R0, R22, R4, R21 ;  /* 0x0000000416001223 */ /* 0x000fe20000010015 */
[----:B------:R-:W-:Y:S01]  /*61f0*/  LOP3.LUT R126, R126, R13, RZ, 0x3c, !PT ;  /* 0x0000000d7e7e7212 */ /* 0x000fe200078e3cff */
[----:B------:R-:W-:Y:S01]  /*6200*/  IMAD.X R127, RZ, RZ, R11, P3 ;  /* 0x000000ffff7f7224 */ /* 0x000fe200018e060b */
[----:B------:R-:W-:-:S02]  /*6210*/  LOP3.LUT R5, R10, 0x380, RZ, 0xc0, !PT ;  /* 0x000003800a057812 */ /* 0x000fc400078ec0ff */
[C---:B------:R-:W-:Y:S02]  /*6220*/  IADD3 R61, P6, R10.reuse, 0xc000, RZ ;  /* 0x0000c0000a3d7810 */ /* 0x040fe40007fde0ff */
[C---:B------:R-:W-:Y:S02]  /*6230*/  IADD3 R69, P4, R10.reuse, 0xc040, RZ ;  /* 0x0000c0400a457810 */ /* 0x040fe40007f9e0ff */
        /* <DEDUP_REMOVED lines=10> */
[----:B------:R-:W-:Y:S01]  /*62e0*/  SHF.R.U64 R5, R5, 0x3, RZ ;  /* 0x0000000305057819 */ /* 0x000fe200000012ff */
[--C-:B------:R-:W-:Y:S01]  /*62f0*/  IMAD.X R151, RZ, RZ, R11.reuse, P2 ;  /* 0x000000ffff977224 */ /* 0x100fe200010e060b */
[----:B------:R-:W-:Y:S01]  /*6300*/  LOP3.LUT R4, R61, 0x380, RZ, 0xc0, !PT ;  /* 0x000003803d047812 */ /* 0x000fe200078ec0ff */
[----:B------:R-:W-:Y:S01]  /*6310*/  IMAD.X R153, RZ, RZ, R11, P3 ;  /* 0x000000ffff997224 */ /* 0x000fe200018e060b */
[----:B------:R-:W-:-:S02]  /*6320*/  IADD3 R23, P4, R10, 0x8000, RZ ;  /* 0x000080000a177810 */ /* 0x000fc40007f9e0ff */
[C---:B------:R-:W-:Y:S02]  /*6330*/  IADD3 R20, P5, R10.reuse, 0x4060, RZ ;  /* 0x000040600a147810 */ /* 0x040fe40007fbe0ff */
[C---:B------:R-:W-:Y:S01]  /*6340*/  IADD3 R15, P6, R10.reuse, 0x40, RZ ;  /* 0x000000400a0f7810 */ /* 0x040fe20007fde0ff */
[--C-:B------:R-:W-:Y:S01]  /*6350*/  IMAD.X R155, RZ, RZ, R11.reuse, P4 ;  /* 0x000000ffff9b7224 */ /* 0x100fe200020e060b */
[C---:B------:R-:W-:Y:S01]  /*6360*/  IADD3 R14, P0, R10.reuse, 0x4040, RZ ;  /* 0x000040400a0e7810 */ /* 0x040fe20007f1e0ff */
[--C-:B------:R-:W-:Y:S01]  /*6370*/  IMAD.X R157, RZ, RZ, R11.reuse, P5 ;  /* 0x000000ffff9d7224 */ /* 0x100fe200028e060b */
[C---:B------:R-:W-:Y:S01]  /*6380*/  IADD3 R12, P1, R10.reuse, 0x4020, RZ ;  /* 0x000040200a0c7810 */ /* 0x040fe20007f3e0ff */
[--C-:B------:R-:W-:Y:S01]  /*6390*/  IMAD.X R159, RZ, RZ, R11.reuse, P6 ;  /* 0x000000ffff9f7224 */ /* 0x100fe200030e060b */
[C---:B------:R-:W-:Y:S02]  /*63a0*/  IADD3 R21, P2, R10.reuse, 0x4000, RZ ;  /* 0x000040000a157810 */ /* 0x040fe40007f5e0ff */
[----:B------:R-:W-:Y:S01]  /*63b0*/  IADD3 R3, P3, R10, 0x60, RZ ;  /* 0x000000600a037810 */ /* 0x000fe20007f7e0ff */
[--C-:B------:R-:W-:Y:S01]  /*63c0*/  IMAD.X R163, RZ, RZ, R11.reuse, P1 ;  /* 0x000000ffffa37224 */ /* 0x100fe200008e060b */
[----:B------:R-:W-:Y:S01]  /*63d0*/  LOP3.LUT R10, R5, R10, RZ, 0x3c, !PT ;  /* 0x0000000a050a7212 */ /* 0x000fe200078e3cff */
[--C-:B------:R-:W-:Y:S01]  /*63e0*/  IMAD.X R165, RZ, RZ, R11.reuse, P2 ;  /* 0x000000ffffa57224 */ /* 0x100fe200010e060b */
[----:B------:R-:W-:Y:S01]  /*63f0*/  SHF.R.U64 R4, R4, 0x3, RZ ;  /* 0x0000000304047819 */ /* 0x000fe200000012ff */
[----:B------:R-:W-:Y:S01]  /*6400*/  IMAD.X R167, RZ, RZ, R11, P3 ;  /* 0x000000ffffa77224 */ /* 0x000fe200018e060b */
[----:B------:R-:W-:-:S02]  /*6410*/  LOP3.LUT R5, R22, 0x380, RZ, 0xc0, !PT ;  /* 0x0000038016057812 */ /* 0x000fc400078ec0ff */
[----:B------:R-:W-:Y:S02]  /*6420*/  LOP3.LUT R138, R4, R61, RZ, 0x3c, !PT ;  /* 0x0000003d048a7212 */ /* 0x000fe400078e3cff */
[----:B------:R-:W-:Y:S02]  /*6430*/  SHF.R.U64 R5, R5, 0x3, RZ ;  /* 0x0000000305057819 */ /* 0x000fe400000012ff */
[----:B------:R-:W-:Y:S02]  /*6440*/  LOP3.LUT R4, R13, 0x380, RZ, 0xc0, !PT ;  /* 0x000003800d047812 */ /* 0x000fe400078ec0ff */
[----:B------:R-:W-:Y:S02]  /*6450*/  LOP3.LUT R142, R5, R22, RZ, 0x3c, !PT ;  /* 0x00000016058e7212 */ /* 0x000fe400078e3cff */
[----:B------:R-:W-:Y:S02]  /*6460*/  SHF.R.U64 R4, R4, 0x3, RZ ;  /* 0x0000000304047819 */ /* 0x000fe400000012ff */
[----:B------:R-:W-:-:S02]  /*6470*/  LOP3.LUT R5, R23, 0x380, RZ, 0xc0, !PT ;  /* 0x0000038017057812 */ /* 0x000fc400078ec0ff */
[----:B------:R-:W-:Y:S02]  /*6480*/  LOP3.LUT R146, R4, R13, RZ, 0x3c, !PT ;  /* 0x0000000d04927212 */ /* 0x000fe400078e3cff */
[----:B------:R-:W-:Y:S02]  /*6490*/  SHF.R.U64 R4, R5, 0x3, RZ ;  /* 0x0000000305047819 */ /* 0x000fe400000012ff */
[----:B------:R-:W-:Y:S02]  /*64a0*/  LOP3.LUT R5, R20, 0x380, RZ, 0xc0, !PT ;  /* 0x0000038014057812 */ /* 0x000fe400078ec0ff */
[----:B------:R-:W-:Y:S02]  /*64b0*/  LOP3.LUT R13, R14, 0x380, RZ, 0xc0, !PT ;  /* 0x000003800e0d7812 */ /* 0x000fe400078ec0ff */
[----:B------:R-:W-:Y:S02]  /*64c0*/  SHF.R.U64 R5, R5, 0x3, RZ ;  /* 0x0000000305057819 */ /* 0x000fe400000012ff */
[----:B------:R-:W-:-:S02]  /*64d0*/  LOP3.LUT R154, R4, R23, RZ, 0x3c, !PT ;  /* 0x00000017049a7212 */ /* 0x000fc400078e3cff */
[----:B------:R-:W-:Y:S02]  /*64e0*/  LOP3.LUT R156, R5, R20, RZ, 0x3c, !PT ;  /* 0x00000014059c7212 */ /* 0x000fe400078e3cff */
[----:B------:R-:W-:Y:S02]  /*64f0*/  LOP3.LUT R5, R12, 0x380, RZ, 0xc0, !PT ;  /* 0x000003800c057812 */ /* 0x000fe400078ec0ff */
[----:B------:R-:W-:Y:S02]  /*6500*/  SHF.R.U64 R13, R13, 0x3, RZ ;  /* 0x000000030d0d7819 */ /* 0x000fe400000012ff */
[----:B------:R-:W-:Y:S02]  /*6510*/  LOP3.LUT R52, R65, 0x380, RZ, 0xc0, !PT ;  /* 0x0000038041347812 */ /* 0x000fe400078ec0ff */
[----:B------:R-:W-:Y:S02]  /*6520*/  LOP3.LUT R4, R15, 0x380, RZ, 0xc0, !PT ;  /* 0x000003800f047812 */ /* 0x000fe400078ec0ff */
[----:B------:R-:W-:-:S02]  /*6530*/  IADD3 R61, P2, R8, 0x7000, RZ ;  /* 0x00007000083d7810 */ /* 0x000fc40007f5e0ff */
[----:B------:R-:W-:Y:S02]  /*6540*/  SHF.R.U64 R5, R5, 0x3, RZ ;  /* 0x0000000305057819 */ /* 0x000fe400000012ff */
[----:B------:R-:W-:Y:S02]  /*6550*/  LOP3.LUT R160, R13, R14, RZ, 0x3c, !PT ;  /* 0x0000000e0da07212 */ /* 0x000fe400078e3cff */
[----:B------:R-:W-:Y:S02]  /*6560*/  SHF.R.U64 R52, R52, 0x3, RZ ;  /* 0x0000000334347819 */ /* 0x000fe400000012ff */
[----:B------:R-:W-:Y:S02]  /*6570*/  LOP3.LUT R22, R53, 0x380, RZ, 0xc0, !PT ;  /* 0x0000038035167812 */ /* 0x000fe400078ec0ff */
[----:B------:R-:W-:Y:S02]  /*6580*/  SHF.R.U64 R4, R4, 0x3, RZ ;  /* 0x0000000304047819 */ /* 0x000fe400000012ff */
[----:B------:R-:W-:-:S02]  /*6590*/  IADD3 R13, P3, R8, 0x1000, RZ ;  /* 0x00001000080d7810 */ /* 0x000fc40007f7e0ff */
[----:B------:R-:W-:Y:S02]  /*65a0*/  LOP3.LUT R60, R61, 0x380, RZ, 0xc0, !PT ;  /* 0x000003803d3c7812 */ /* 0x000fe400078ec0ff */
[----:B------:R-:W-:Y:S01]  /*65b0*/  LOP3.LUT R162, R5, R12, RZ, 0x3c, !PT ;  /* 0x0000000c05a27212 */ /* 0x000fe200078e3cff */
[----:B------:R-:W-:Y:S01]  /*65c0*/  IMAD.U32 R5, RZ, RZ, UR5 ;  /* 0x00000005ff057e24 */ /* 0x000fe2000f8e00ff */
[----:B------:R-:W-:Y:S02]  /*65d0*/  LOP3.LUT R134, R52, R65, RZ, 0x3c, !PT ;  /* 0x0000004134867212 */ /* 0x000fe400078e3cff */
[----:B------:R-:W-:Y:S02]  /*65e0*/  SHF.R.U64 R22, R22, 0x3, RZ ;  /* 0x0000000316167819 */ /* 0x000fe400000012ff */
[----:B------:R-:W-:Y:S02]  /*65f0*/  LOP3.LUT R158, R4, R15, RZ, 0x3c, !PT ;  /* 0x0000000f049e7212 */ /* 0x000fe400078e3cff */
[----:B------:R-:W-:-:S02]  /*6600*/  LOP3.LUT R12, R13, 0x380, RZ, 0xc0, !PT ;  /* 0x000003800d0c7812 */ /* 0x000fc400078ec0ff */
[----:B------:R-:W-:Y:S02]  /*6610*/  SHF.R.U64 R60, R60, 0x3, RZ ;  /* 0x000000033c3c7819 */ /* 0x000fe400000012ff */
[----:B------:R-:W-:Y:S02]  /*6620*/  LOP3.LUT R52, R57, 0x380, RZ, 0xc0, !PT ;  /* 0x0000038039347812 */ /* 0x000fe400078ec0ff */
[----:B------:R-:W-:Y:S02]  /*6630*/  LOP3.LUT R4, R21, 0x380, RZ, 0xc0, !PT ;  /* 0x0000038015047812 */ /* 0x000fe400078ec0ff */
[----:B------:R-:W-:Y:S02]  /*6640*/  LOP3.LUT R152, R22, R53, RZ, 0x3c, !PT ;  /* 0x0000003516987212 */ /* 0x000fe400078e3cff */
[----:B------:R-:W-:Y:S02]  /*6650*/  SHF.R.U64 R12, R12, 0x3, RZ ;  /* 0x000000030c0c7819 */ /* 0x000fe400000012ff */
[----:B------:R-:W-:Y:S01]  /*6660*/  LOP3.LUT R60, R60, R61, RZ, 0x3c, !PT ;  /* 0x0000003d3c3c7212 */ /* 0x000fe200078e3cff */
[----:B------:R-:W-:Y:S01]  /*6670*/  IMAD.X R61, RZ, RZ, R9, P2 ;  /* 0x000000ffff3d7224 */ /* 0x000fe200010e0609 */
[----:B------:R-:W-:-:S02]  /*6680*/  LOP3.LUT R56, R69, 0x380, RZ, 0xc0, !PT ;  /* 0x0000038045387812 */ /* 0x000fc400078ec0ff */
[----:B------:R-:W-:Y:S02]  /*6690*/  SHF.R.U64 R52, R52, 0x3, RZ ;  /* 0x0000000334347819 */ /* 0x000fe400000012ff */
[----:B------:R-:W-:Y:S02]  /*66a0*/  SHF.R.U64 R4, R4, 0x3, RZ ;  /* 0x0000000304047819 */ /* 0x000fe400000012ff */
[----:B------:R-:W-:Y:S02]  /*66b0*/  LOP3.LUT R22, R3, 0x380, RZ, 0xc0, !PT ;  /* 0x0000038003167812 */ /* 0x000fe400078ec0ff */
[----:B------:R-:W-:Y:S02]  /*66c0*/  IADD3 R115, P2, R8, 0xe000, RZ ;  /* 0x0000e00008737810 */ /* 0x000fe40007f5e0ff */
[----:B------:R-:W-:Y:S01]  /*66d0*/  LOP3.LUT R12, R12, R13, RZ, 0x3c, !PT ;  /* 0x0000000d0c0c7212 */ /* 0x000fe200078e3cff */
[----:B------:R-:W-:Y:S01]  /*66e0*/  IMAD.X R13, RZ, RZ, R9, P3 ;  /* 0x000000ffff0d7224 */ /* 0x000fe200018e0609 */
[----:B------:R-:W-:-:S02]  /*66f0*/  IADD3.X R161, RZ, R11, RZ, P0, !PT ;  /* 0x0000000bffa17210 */ /* 0x000fc400007fe4ff */
[----:B------:R-:W-:Y:S02]  /*6700*/  SHF.R.U64 R56, R56, 0x3, RZ ;  /* 0x0000000338387819 */ /* 0x000fe400000012ff */
[----:B------:R-:W-:Y:S02]  /*6710*/  LOP3.LUT R150, R52, R57, RZ, 0x3c, !PT ;  /* 0x0000003934967212 */ /* 0x000fe400078e3cff */
[----:B------:R-:W-:Y:S01]  /*6720*/  LOP3.LUT R164, R4, R21, RZ, 0x3c, !PT ;  /* 0x0000001504a47212 */ /* 0x000fe200078e3cff */
[----:B------:R-:W-:Y:S01]  /*6730*/  IMAD.U32 R4, RZ, RZ, UR4 ;  /* 0x00000004ff047e24 */ /* 0x000fe2000f8e00ff */
[----:B------:R-:W-:Y:S01]  /*6740*/  SHF.R.U64 R22, R22, 0x3, RZ ;  /* 0x0000000316167819 */ /* 0x000fe200000012ff */
[----:B------:R-:W-:Y:S01]  /*6750*/  UIADD3 UR4, UR5, UR6, URZ ;  /* 0x0000000605047290 */ /* 0x000fe2000fffe03f */
[C---:B------:R-:W-:Y:S02]  /*6760*/  IADD3 R15, P4, R8.reuse, 0x2000, RZ ;  /* 0x00002000080f7810 */ /* 0x040fe40007f9e0ff */
[C---:B------:R-:W-:Y:S01]  /*6770*/  IADD3 R21, P5, R8.reuse, 0x3000, RZ ;  /* 0x0000300008157810 */ /* 0x040fe20007fbe0ff */
[----:B------:R-:W-:Y:S01]  /*6780*/  ULDC UR6, c[0x0][0xb88] ;  /* 0x0002e20000067ab9 */ /* 0x000fe20000000800 */
[C---:B------:R-:W-:Y:S01]  /*6790*/  IADD3 R23, P6, R8.reuse, 0x4000, RZ ;  /* 0x0000400008177810 */ /* 0x040fe20007fde0ff */
[----:B------:R-:W-:Y:S01]  /*67a0*/  IMAD.U32 R5, RZ, RZ, UR4 ;  /* 0x00000004ff057e24 */ /* 0x000fe2000f8e00ff */
[C---:B------:R-:W-:Y:S01]  /*67b0*/  IADD3 R53, P0, R8.reuse, 0x5000, RZ ;  /* 0x0000500008357810 */ /* 0x040fe20007f1e0ff */
[----:B------:R-:W-:Y:S01]  /*67c0*/  ULDC.64 UR4, c[0x0][0xc88] ;  /* 0x0003220000047ab9 */ /* 0x000fe20000000a00 */
[----:B------:R-:W-:-:S02]  /*67d0*/  IADD3 R57, P1, R8, 0x6000, RZ ;  /* 0x0000600008397810 */ /* 0x000fc40007f3e0ff */
[----:B------:R-:W-:Y:S02]  /*67e0*/  IADD3 R65, P3, R8, 0x8000, RZ ;  /* 0x0000800008417810 */ /* 0x000fe40007f7e0ff */
[----:B------:R-:W-:Y:S02]  /*67f0*/  LOP3.LUT R114, R115, 0x380, RZ, 0xc0, !PT ;  /* 0x0000038073727812 */ /* 0x000fe400078ec0ff */
[----:B------:R-:W-:Y:S02]  /*6800*/  LOP3.LUT R130, R56, R69, RZ, 0x3c, !PT ;  /* 0x0000004538827212 */ /* 0x000fe400078e3cff */
[----:B------:R-:W-:Y:S01]  /*6810*/  LOP3.LUT R166, R22, R3, RZ, 0x3c, !PT ;  /* 0x0000000316a67212 */ /* 0x000fe200078e3cff */
[----:B------:R-:W-:Y:S01]  /*6820*/  IMAD R3, RZ, RZ, -UR41 ;  /* 0x80000029ff037e24 */ /* 0x000fe2000f8e02ff */
[----:B------:R-:W-:Y:S02]  /*6830*/  LOP3.LUT R14, R15, 0x380, RZ, 0xc0, !PT ;  /* 0x000003800f0e7812 */ /* 0x000fe400078ec0ff */
[----:B------:R-:W-:-:S02]  /*6840*/  LOP3.LUT R20, R21, 0x380, RZ, 0xc0, !PT ;  /* 0x0000038015147812 */ /* 0x000fc400078ec0ff */
[----:B------:R-:W-:Y:S02]  /*6850*/  LOP3.LUT R22, R23, 0x380, RZ, 0xc0, !PT ;  /* 0x0000038017167812 */ /* 0x000fe400078ec0ff */
[----:B------:R-:W-:Y:S02]  /*6860*/  LOP3.LUT R52, R53, 0x380, RZ, 0xc0, !PT ;  /* 0x0000038035347812 */ /* 0x000fe400078ec0ff */
[----:B------:R-:W-:Y:S02]  /*6870*/  LOP3.LUT R56, R57, 0x380, RZ, 0xc0, !PT ;  /* 0x0000038039387812 */ /* 0x000fe400078ec0ff */
[----:B------:R-:W-:Y:S02]  /*6880*/  LOP3.LUT R64, R65, 0x380, RZ, 0xc0, !PT ;  /* 0x0000038041407812 */ /* 0x000fe400078ec0ff */
[----:B------:R-:W-:Y:S02]  /*6890*/  SHF.R.U64 R114, R114, 0x3, RZ ;  /* 0x0000000372727819 */ /* 0x000fe400000012ff */
[----:B------:R-:W-:-:S02]  /*68a0*/  SHF.R.U64 R14, R14, 0x3, RZ ;  /* 0x000000030e0e7819 */ /* 0x000fc400000012ff */
[----:B------:R-:W-:Y:S02]  /*68b0*/  SHF.R.U64 R20, R20, 0x3, RZ ;  /* 0x0000000314147819 */ /* 0x000fe400000012ff */
[----:B------:R-:W-:Y:S02]  /*68c0*/  SHF.R.U64 R22, R22, 0x3, RZ ;  /* 0x0000000316167819 */ /* 0x000fe400000012ff */
[----:B------:R-:W-:Y:S02]  /*68d0*/  SHF.R.U64 R52, R52, 0x3, RZ ;  /* 0x0000000334347819 */ /* 0x000fe400000012ff */
[----:B------:R-:W-:Y:S02]  /*68e0*/  SHF.R.U64 R56, R56, 0x3, RZ ;  /* 0x0000000338387819 */ /* 0x000fe400000012ff */
[----:B------:R-:W-:Y:S02]  /*68f0*/  SHF.R.U64 R64, R64, 0x3, RZ ;  /* 0x0000000340407819 */ /* 0x000fe400000012ff */
[----:B------:R-:W-:Y:S01]  /*6900*/  LOP3.LUT R114, R114, R115, RZ, 0x3c, !PT ;  /* 0x0000007372727212 */ /* 0x000fe200078e3cff */
[----:B------:R-:W-:Y:S01]  /*6910*/  IMAD.X R115, RZ, RZ, R9, P2 ;  /* 0x000000ffff737224 */ /* 0x000fe200010e0609 */
[----:B-1----:R-:W-:-:S02]  /*6920*/  ISETP.NE.AND P2, PT, R213, 0x1, PT ;  /* 0x00000001d500780c */ /* 0x002fc40003f45270 */
[----:B------:R-:W-:Y:S01]  /*6930*/  LOP3.LUT R14, R14, R15, RZ, 0x3c, !PT ;  /* 0x0000000f0e0e7212 */ /* 0x000fe200078e3cff */
[--C-:B------:R-:W-:Y:S01]  /*6940*/  IMAD.X R15, RZ, RZ, R9.reuse, P4 ;  /* 0x000000ffff0f7224 */ /* 0x100fe200020e0609 */
        /* <DEDUP_REMOVED lines=10> */
[----:B------:R-:W-:-:S02]  /*69f0*/  F2FP.F16.F32.PACK_AB R24, R25, R24 ;  /* 0x000000181918723e */ /* 0x000fc400000000ff */
[----:B------:R-:W-:Y:S02]  /*6a00*/  F2FP.F16.F32.PACK_AB R25, R27, R26 ;  /* 0x0000001a1b19723e */ /* 0x000fe400000000ff */
[C---:B------:R-:W-:Y:S02]  /*6a10*/  IADD3 R69, P4, R8.reuse, 0x9000, RZ ;  /* 0x0000900008457810 */ /* 0x040fe40007f9e0ff */
[C---:B------:R-:W-:Y:S02]  /*6a20*/  IADD3 R99, P5, R8.reuse, 0xa000, RZ ;  /* 0x0000a00008637810 */ /* 0x040fe40007fbe0ff */
[C---:B------:R-:W-:Y:S02]  /*6a30*/  IADD3 R103, P6, R8.reuse, 0xb000, RZ ;  /* 0x0000b00008677810 */ /* 0x040fe40007fde0ff */
[C---:B------:R-:W-:Y:S02]  /*6a40*/  IADD3 R107, P0, R8.reuse, 0xc000, RZ ;  /* 0x0000c000086b7810 */ /* 0x040fe40007f1e0ff */
[----:B------:R-:W-:-:S02]  /*6a50*/  IADD3 R111, P1, R8, 0xd000, RZ ;  /* 0x0000d000086f7810 */ /* 0x000fc40007f3e0ff */
[C---:B------:R-:W-:Y:S02]  /*6a60*/  IADD3 R119, P3, R8.reuse, 0xf000, RZ ;  /* 0x0000f00008777810 */ /* 0x040fe40007f7e0ff */
[----:B------:R-:W-:Y:S02]  /*6a70*/  LOP3.LUT R123, R8, 0x380, RZ, 0xc0, !PT ;  /* 0x00000380087b7812 */ /* 0x000fe400078ec0ff */
[----:B------:R-:W-:Y:S02]  /*6a80*/  F2FP.F16.F32.PACK_AB R26, R184, R28 ;  /* 0x0000001cb81a723e */ /* 0x000fe400000000ff */
[----:B------:R-:W0:Y:S01]  /*6a90*/  LDC R28, c[0x0][0xd38] ;  /* 0x00034e00ff1c7b82 */ /* 0x000e220000000800 */
[----:B------:R-:W-:Y:S02]  /*6aa0*/  LOP3.LUT R68, R69, 0x380, RZ, 0xc0, !PT ;  /* 0x0000038045447812 */ /* 0x000fe400078ec0ff */
[----:B------:R-:W-:Y:S02]  /*6ab0*/  LOP3.LUT R98, R99, 0x380, RZ, 0xc0, !PT ;  /* 0x0000038063627812 */ /* 0x000fe400078ec0ff */
[----:B------:R-:W-:-:S02]  /*6ac0*/  LOP3.LUT R102, R103, 0x380, RZ, 0xc0, !PT ;  /* 0x0000038067667812 */ /* 0x000fc400078ec0ff */
[----:B------:R-:W-:Y:S02]  /*6ad0*/  LOP3.LUT R106, R107, 0x380, RZ, 0xc0, !PT ;  /* 0x000003806b6a7812 */ /* 0x000fe400078ec0ff */
[----:B------:R-:W-:Y:S02]  /*6ae0*/  LOP3.LUT R110, R111, 0x380, RZ, 0xc0, !PT ;  /* 0x000003806f6e7812 */ /* 0x000fe400078ec0ff */
[----:B------:R-:W-:Y:S02]  /*6af0*/  LOP3.LUT R118, R119, 0x380, RZ, 0xc0, !PT ;  /* 0x0000038077767812 */ /* 0x000fe400078ec0ff */
[----:B------:R-:W-:Y:S02]  /*6b00*/  SHF.R.U64 R123, R123, 0x3, RZ ;  /* 0x000000037b7b7819 */ /* 0x000fe400000012ff */
[----:B------:R-:W-:Y:S02]  /*6b10*/  SHF.R.U64 R68, R68, 0x3, RZ ;  /* 0x0000000344447819 */ /* 0x000fe400000012ff */
[----:B------:R-:W-:-:S02]  /*6b20*/  SHF.R.U64 R98, R98, 0x3, RZ ;  /* 0x0000000362627819 */ /* 0x000fc400000012ff */
[----:B------:R-:W-:Y:S02]  /*6b30*/  SHF.R.U64 R102, R102, 0x3, RZ ;  /* 0x0000000366667819 */ /* 0x000fe400000012ff */
[----:B------:R-:W-:Y:S02]  /*6b40*/  SHF.R.U64 R106, R106, 0x3, RZ ;  /* 0x000000036a6a7819 */ /* 0x000fe400000012ff */
[----:B------:R-:W-:Y:S01]  /*6b50*/  SHF.R.U64 R110, R110, 0x3, RZ ;  /* 0x000000036e6e7819 */ /* 0x000fe200000012ff */
[----:B0-----:R-:W-:Y:S01]  /*6b60*/  IMAD R3, R28, R3, UR44 ;  /* 0x0000002c1c037e24 */ /* 0x001fe2000f8e0203 */
[----:B------:R-:W-:Y:S02]  /*6b70*/  SHF.R.U64 R118, R118, 0x3, RZ ;  /* 0x0000000376767819 */ /* 0x000fe400000012ff */
[----:B------:R-:W-:Y:S01]  /*6b80*/  LOP3.LUT R122, R123, R8, RZ, 0x3c, !PT ;  /* 0x000000087b7a7212 */ /* 0x000fe200078e3cff */
[----:B------:R-:W-:Y:S01]  /*6b90*/  IMAD.MOV.U32 R123, RZ, RZ, R9 ;  /* 0x000000ffff7b7224 */ /* 0x000fe200078e0009 */
[----:B------:R-:W0:Y:S01]  /*6ba0*/  @P2 LDC R8, c[0x0][0xcec] ;  /* 0x00033b00ff082b82 */ /* 0x000e220000000800 */
        /* <DEDUP_REMOVED lines=11> */
[----:B------:R-:W-:-:S02]  /*6c60*/  IADD3.X R69, RZ, R9, RZ, P4, !PT ;  /* 0x00000009ff457210 */ /* 0x000fc400027fe4ff */
[----:B------:R-:W1:Y:S01]  /*6c70*/  @P2 LDC R9, c[0x0][0xcf0] ;  /* 0x00033c00ff092b82 */ /* 0x000e620000000800 */
[----:B------:R-:W-:Y:S02]  /*6c80*/  F2FP.F16.F32.PACK_AB R27, R31, R30 ;  /* 0x0000001e1f1b723e */ /* 0x000fe400000000ff */
[----:B------:R-:W-:Y:S02]  /*6c90*/  F2FP.F16.F32.PACK_AB R40, R41, R40 ;  /* 0x000000282928723e */ /* 0x000fe400000000ff */
[----:B------:R-:W-:Y:S02]  /*6ca0*/  F2FP.F16.F32.PACK_AB R41, R43, R42 ;  /* 0x0000002a2b29723e */ /* 0x000fe400000000ff */
[----:B------:R-:W-:Y:S01]  /*6cb0*/  F2FP.F16.F32.PACK_AB R43, R47, R46 ;  /* 0x0000002e2f2b723e */ /* 0x000fe200000000ff */
[----:B------:R-:W2:Y:S01]  /*6cc0*/  LDC.64 R30, c[0x0][0xc98] ;  /* 0x00032600ff1e7b82 */ /* 0x000ea20000000a00 */
[----:B------:R-:W-:Y:S01]  /*6cd0*/  IMAD R47, R3, 0x80, R211 ;  /* 0x00000080032f7824 */ /* 0x000fe200078e02d3 */
[----:B------:R-:W-:-:S02]  /*6ce0*/  F2FP.F16.F32.PACK_AB R32, R33, R32 ;  /* 0x000000202120723e */ /* 0x000fc400000000ff */
[----:B------:R-:W-:Y:S01]  /*6cf0*/  F2FP.F16.F32.PACK_AB R33, R35, R34 ;  /* 0x000000222321723e */ /* 0x000fe200000000ff */
[----:B0-----:R-:W-:Y:S01]  /*6d00*/  @P2 IMAD.HI.U32 R8, R47, R8, RZ ;  /* 0x000000082f082227 */ /* 0x001fe200078e00ff */
[----:B------:R-:W-:Y:S02]  /*6d10*/  MOV R10, R10 ;  /* 0x0000000a000a7202 */ /* 0x000fe40000000f00 */
[----:B------:R-:W-:Y:S01]  /*6d20*/  F2FP.F16.F32.PACK_AB R35, R39, R38 ;  /* 0x000000262723723e */ /* 0x000fe200000000ff */
[----:B------:R-:W-:Y:S01]  /*6d30*/  IMAD.MOV.U32 R39, RZ, RZ, R47 ;  /* 0x000000ffff277224 */ /* 0x000fe200078e002f */
[----:B------:R-:W-:Y:S01]  /*6d40*/  MOV R146, R146 ;  /* 0x0000009200927202 */ /* 0x000fe20000000f00 */
[----:B------:R-:W-:Y:S01]  /*6d50*/  STSM.16.M88.4 [R10], R24 ;  /* 0x000000180a007844 */ /* 0x000fe20000000200 */
[----:B------:R-:W-:Y:S02]  /*6d60*/  F2FP.F16.F32.PACK_AB R34, R183, R36 ;  /* 0x00000024b722723e */ /* 0x000fe400000000ff */
[----:B------:R-:W-:-:S02]  /*6d70*/  F2FP.F16.F32.PACK_AB R48, R49, R48 ;  /* 0x000000303130723e */ /* 0x000fc400000000ff */
[----:B-1----:R-:W-:Y:S01]  /*6d80*/  @P2 SHF.R.U32.HI R39, RZ, R9, R8 ;  /* 0x00000009ff272219 */ /* 0x002fe20000011608 */
[----:B------:R0:W-:Y:S01]  /*6d90*/  STSM.16.M88.4 [R146], R32 ;  /* 0x0000002092007844 */ /* 0x0001e20000000200 */
[----:B------:R-:W-:Y:S02]  /*6da0*/  MOV R158, R158 ;  /* 0x0000009e009e7202 */ /* 0x000fe40000000f00 */
[----:B------:R-:W-:Y:S02]  /*6db0*/  F2FP.F16.F32.PACK_AB R42, R182, R44 ;  /* 0x0000002cb62a723e */ /* 0x000fe400000000ff */
[----:B------:R-:W-:Y:S02]  /*6dc0*/  F2FP.F16.F32.PACK_AB R49, R51, R50 ;  /* 0x000000323331723e */ /* 0x000fe400000000ff */
[----:B------:R-:W-:Y:S01]  /*6dd0*/  MOV R166, R166 ;  /* 0x000000a600a67202 */ /* 0x000fe20000000f00 */
[C---:B--2---:R-:W-:Y:S01]  /*6de0*/  IMAD R28, R30.reuse, UR7, RZ ;  /* 0x000000071e1c7c24 */ /* 0x044fe2000f8e02ff */
[----:B------:R-:W-:Y:S01]  /*6df0*/  F2FP.F16.F32.PACK_AB R50, R205, R189 ;  /* 0x000000bdcd32723e */ /* 0x000fe200000000ff */
[----:B------:R-:W-:Y:S01]  /*6e00*/  IMAD.WIDE.U32 R4, R30, UR43, R4 ;  /* 0x0000002b1e047c25 */ /* 0x000fe2000f8e0004 */
[----:B------:R-:W-:Y:S01]  /*6e10*/  F2FP.F16.F32.PACK_AB R51, R55, R54 ;  /* 0x000000363733723e */ /* 0x000fe200000000ff */
[----:B------:R-:W-:Y:S01]  /*6e20*/  STSM.16.M88.4 [R158], R40 ;  /* 0x000000289e007844 */ /* 0x000fe20000000200 */
[----:B------:R-:W-:-:S02]  /*6e30*/  MOV R164, R164 ;  /* 0x000000a400a47202 */ /* 0x000fc40000000f00 */
[----:B------:R-:W-:Y:S01]  /*6e40*/  F2FP.F16.F32.PACK_AB R8, R204, R188 ;  /* 0x000000bccc08723e */ /* 0x000fe200000000ff */
[----:B0-----:R-:W-:Y:S01]  /*6e50*/  IMAD.MOV R32, RZ, RZ, -R39 ;  /* 0x000000ffff207224 */ /* 0x001fe200078e0a27 */
[----:B------:R-:W-:Y:S01]  /*6e60*/  F2FP.F16.F32.PACK_AB R9, R59, R58 ;  /* 0x0000003a3b09723e */ /* 0x000fe200000000ff */
[----:B------:R-:W-:Y:S01]  /*6e70*/  STSM.16.M88.4 [R166], R48 ;  /* 0x00000030a6007844 */ /* 0x000fe20000000200 */
[----:B------:R-:W-:Y:S01]  /*6e80*/  F2FP.F16.F32.PACK_AB R10, R203, R187 ;  /* 0x000000bbcb0a723e */ /* 0x000fe200000000ff */
[----:B------:R-:W-:Y:S01]  /*6e90*/  IMAD R33, R213, R32, R47 ;  /* 0x00000020d5217224 */ /* 0x000fe200078e022f */
[----:B------:R-:W-:Y:S01]  /*6ea0*/  F2FP.F16.F32.PACK_AB R11, R63, R62 ;  /* 0x0000003e3f0b723e */ /* 0x000fe200000000ff */
[----:B------:R-:W-:Y:S01]  /*6eb0*/  IMAD R32, R31, UR43, R28 ;  /* 0x0000002b1f207c24 */ /* 0x000fe2000f8e021c */
[----:B------:R-:W-:Y:S02]  /*6ec0*/  F2FP.F16.F32.PACK_AB R29, R7, R29 ;  /* 0x0000001d071d723e */ /* 0x000fe400000000ff */
[----:B------:R-:W-:Y:S01]  /*6ed0*/  SHF.R.S32.HI R7, RZ, 0x1f, R33 ;  /* 0x0000001fff077819 */ /* 0x000fe20000011421 */
[----:B------:R0:W-:Y:S01]  /*6ee0*/  STSM.16.M88.4 [R164], R8 ;  /* 0x00000008a4007844 */ /* 0x0001e20000000200 */
[----:B------:R-:W-:-:S02]  /*6ef0*/  F2FP.F16.F32.PACK_AB R72, R73, R72 ;  /* 0x000000484948723e */ /* 0x000fc400000000ff */
[----:B------:R-:W-:Y:S02]  /*6f00*/  MOV R162, R162 ;  /* 0x000000a200a27202 */ /* 0x000fe40000000f00 */
[----:B------:R-:W-:Y:S02]  /*6f10*/  F2FP.F16.F32.PACK_AB R24, R202, R186 ;  /* 0x000000baca18723e */ /* 0x000fe400000000ff */
[----:B------:R-:W-:Y:S02]  /*6f20*/  F2FP.F16.F32.PACK_AB R25, R67, R66 ;  /* 0x000000424319723e */ /* 0x000fe400000000ff */
[----:B------:R-:W-:Y:S02]  /*6f30*/  F2FP.F16.F32.PACK_AB R26, R201, R185 ;  /* 0x000000b9c91a723e */ /* 0x000fe400000000ff */
[----:B------:R-:W-:Y:S02]  /*6f40*/  F2FP.F16.F32.PACK_AB R27, R71, R70 ;  /* 0x00000046471b723e */ /* 0x000fe400000000ff */
[----:B------:R-:W-:-:S02]  /*6f50*/  F2FP.F16.F32.PACK_AB R73, R75, R74 ;  /* 0x0000004a4b49723e */ /* 0x000fc400000000ff */
[----:B------:R-:W-:Y:S01]  /*6f60*/  F2FP.F16.F32.PACK_AB R80, R81, R80 ;  /* 0x000000505150723e */ /* 0x000fe200000000ff */
[----:B0-----:R-:W-:Y:S01]  /*6f70*/  IMAD R11, R3, 0x80, R209 ;  /* 0x00000080030b7824 */ /* 0x001fe200078e02d1 */
[----:B------:R-:W-:Y:S01]  /*6f80*/  SHF.R.S32.HI R9, RZ, 0x1f, R39 ;  /* 0x0000001fff097819 */ /* 0x000fe20000011427 */
[----:B------:R0:W-:Y:S01]  /*6f90*/  STSM.16.M88.4 [R162], R24 ;  /* 0x00000018a2007844 */ /* 0x0001e20000000200 */
[----:B------:R-:W-:Y:S01]  /*6fa0*/  IADD3 R8, P0, R39, R4, RZ ;  /* 0x0000000427087210 */ /* 0x000fe20007f1e0ff */
[----:B------:R-:W-:Y:S01]  /*6fb0*/  IMAD R4, R7, UR4, RZ ;  /* 0x0000000407047c24 */ /* 0x000fe2000f8e02ff */
[----:B------:R-:W-:Y:S02]  /*6fc0*/  MOV R160, R160 ;  /* 0x000000a000a07202 */ /* 0x000fe40000000f00 */
[----:B------:R-:W-:Y:S01]  /*6fd0*/  IADD3.X R9, R9, R5, R32, P0, !PT ;  /* 0x0000000509097210 */ /* 0x000fe200007fe420 */
[----:B------:R-:W-:Y:S01]  /*6fe0*/  IMAD R7, R33, UR5, R4 ;  /* 0x0000000521077c24 */ /* 0x000fe2000f8e0204 */
[----:B------:R-:W-:Y:S01]  /*6ff0*/  F2FP.F16.F32.PACK_AB R74, R199, R76 ;  /* 0x0000004cc74a723e */ /* 0x000fe200000000ff */
[----:B------:R-:W-:Y:S01]  /*7000*/  IMAD R4, R213, UR6, RZ ;  /* 0x00000006d5047c24 */ /* 0x000fe2000f8e02ff */
[----:B------:R-:W-:Y:S01]  /*7010*/  F2FP.F16.F32.PACK_AB R75, R79, R78 ;  /* 0x0000004e4f4b723e */ /* 0x000fe200000000ff */
[----:B------:R-:W-:Y:S01]  /*7020*/  IMAD.WIDE.U32 R8, R33, UR4, R8 ;  /* 0x0000000421087c25 */ /* 0x000fe2000f8e0008 */
[----:B------:R-:W-:Y:S01]  /*7030*/  F2FP.F16.F32.PACK_AB R81, R83, R82 ;  /* 0x000000525351723e */ /* 0x000fe200000000ff */
[----:B------:R-:W-:Y:S01]  /*7040*/  ULDC.64 UR4, c[0x0][0xc50] ;  /* 0x0003140000047ab9 */ /* 0x000fe20000000a00 */
[----:B------:R-:W-:Y:S01]  /*7050*/  F2FP.F16.F32.PACK_AB R88, R89, R88 ;  /* 0x000000585958723e */ /* 0x000fe200000000ff */
[----:B------:R-:W-:Y:S01]  /*7060*/  IMAD.IADD R7, R9, 0x1, R7 ;  /* 0x0000000109077824 */ /* 0x000fe200078e0207 */
[----:B------:R-:W-:Y:S01]  /*7070*/  MOV R156, R156 ;  /* 0x0000009c009c7202 */ /* 0x000fe20000000f00 */
[----:B------:R-:W-:Y:S01]  /*7080*/  STSM.16.M88.4 [R160], R72 ;  /* 0x00000048a0007844 */ /* 0x000fe20000000200 */
[----:B------:R-:W-:Y:S01]  /*7090*/  F2FP.F16.F32.PACK_AB R82, R198, R84 ;  /* 0x00000054c652723e */ /* 0x000fe200000000ff */
[----:B------:R-:W-:Y:S01]  /*70a0*/  VIADD R5, R11, 0x8 ;  /* 0x000000080b057836 */ /* 0x000fe20000000000 */
[----:B------:R-:W-:-:S02]  /*70b0*/  F2FP.F16.F32.PACK_AB R83, R87, R86 ;  /* 0x000000565753723e */ /* 0x000fc400000000ff */
[----:B------:R-:W-:Y:S02]  /*70c0*/  F2FP.F16.F32.PACK_AB R89, R91, R90 ;  /* 0x0000005a5b59723e */ /* 0x000fe400000000ff */
[----:B------:R-:W-:Y:S01]  /*70d0*/  MOV R154, R154 ;  /* 0x0000009a009a7202 */ /* 0x000fe20000000f00 */
[----:B------:R-:W-:Y:S01]  /*70e0*/  STSM.16.M88.4 [R156], R80 ;  /* 0x000000509c007844 */ /* 0x000fe20000000200 */
[----:B------:R-:W-:Y:S02]  /*70f0*/  F2FP.F16.F32.PACK_AB R90, R197, R92 ;  /* 0x0000005cc55a723e */ /* 0x000fe400000000ff */
[----:B------:R-:W-:Y:S02]  /*7100*/  F2FP.F16.F32.PACK_AB R91, R95, R94 ;  /* 0x0000005e5f5b723e */ /* 0x000fe400000000ff */
[----:B------:R-:W-:Y:S02]  /*7110*/  LOP3.LUT P0, RZ, R206, 0x3, RZ, 0xc0, !PT ;  /* 0x00000003ceff7812 */ /* 0x000fe4000780c0ff */
[----:B------:R-:W-:Y:S01]  /*7120*/  LEA R34, P3, R8, UR4, 0x2 ;  /* 0x0000000408227c11 */ /* 0x000fe2000f8610ff */
[----:B------:R-:W-:Y:S01]  /*7130*/  STSM.16.M88.4 [R154], R88 ;  /* 0x000000589a007844 */ /* 0x000fe20000000200 */
[----:B------:R-:W-:-:S02]  /*7140*/  MOV R152, R152 ;  /* 0x0000009800987202 */ /* 0x000fc40000000f00 */
[----:B------:R-:W-:Y:S01]  /*7150*/  F2FP.F16.F32.PACK_AB R28, R196, R96 ;  /* 0x00000060c41c723e */ /* 0x000fe200000000ff */
[----:B------:R-:W-:Y:S01]  /*7160*/  SHFL.IDX PT, R44, R34, RZ, 0x1c1f ;  /* 0x001c1fff222c7589 */ /* 0x000fe200000e0000 */
[----:B------:R-:W-:Y:S02]  /*7170*/  F2FP.F16.F32.PACK_AB R30, R195, R100 ;  /* 0x00000064c31e723e */ /* 0x000fe400000000ff */
[----:B------:R-:W-:Y:S01]  /*7180*/  F2FP.F16.F32.PACK_AB R31, R37, R45 ;  /* 0x0000002d251f723e */ /* 0x000fe200000000ff */
[----:B------:R-:W-:Y:S01]  /*7190*/  SHFL.IDX PT, R46, R34, 0x1, 0x1c1f ;  /* 0x003c1f00222e7f89 */ /* 0x000fe200000e0000 */
[----:B------:R-:W-:Y:S02]  /*71a0*/  MOV R150, R150 ;  /* 0x0000009600967202 */ /* 0x000fe40000000f00 */
[----:B------:R-:W-:Y:S01]  /*71b0*/  F2FP.F16.F32.PACK_AB R76, R194, R104 ;  /* 0x00000068c24c723e */ /* 0x000fe200000000ff */
[----:B------:R1:W-:Y:S01]  /*71c0*/  STSM.16.M88.4 [R152], R28 ;  /* 0x0000001c98007844 */ /* 0x0003e20000000200 */
[----:B------:R-:W-:-:S02]  /*71d0*/  F2FP.F16.F32.PACK_AB R77, R77, R85 ;  /* 0x000000554d4d723e */ /* 0x000fc400000000ff */
[----:B------:R-:W-:Y:S02]  /*71e0*/  F2FP.F16.F32.PACK_AB R78, R193, R108 ;  /* 0x0000006cc14e723e */ /* 0x000fe400000000ff */
[----:B------:R-:W-:Y:S02]  /*71f0*/  F2FP.F16.F32.PACK_AB R79, R93, R97 ;  /* 0x000000615d4f723e */ /* 0x000fe400000000ff */
[----:B------:R-:W-:Y:S02]  /*7200*/  ISETP.GE.OR P1, PT, R11, R4, P0 ;  /* 0x000000040b00720c */ /* 0x000fe40000726670 */
[----:B------:R-:W-:Y:S01]  /*7210*/  LEA.HI.X R7, R8, UR5, R7, 0x2, P3 ;  /* 0x0000000508077c11 */ /* 0x000fe200098f1407 */
[----:B------:R-:W-:Y:S01]  /*7220*/  STSM.16.M88.4 [R150], R76 ;  /* 0x0000004c96007844 */ /* 0x000fe20000000200 */
[----:B------:R-:W-:Y:S02]  /*7230*/  MOV R142, R142 ;  /* 0x0000008e008e7202 */ /* 0x000fe40000000f00 */
[----:B------:R-:W-:Y:S01]  /*7240*/  F2FP.F16.F32.PACK_AB R8, R192, R112 ;  /* 0x00000070c008723e */ /* 0x000fe200000000ff */
[----:B------:R-:W2:Y:S01]  /*7250*/  SHFL.IDX PT, R45, R7, RZ, 0x1c1f ;  /* 0x001c1fff072d7589 */ /* 0x000ea200000e0000 */
[----:B------:R-:W-:-:S02]  /*7260*/  F2FP.F16.F32.PACK_AB R9, R101, R105 ;  /* 0x000000696509723e */ /* 0x000fc400000000ff */
[----:B------:R-:W-:Y:S01]  /*7270*/  F2FP.F16.F32.PACK_AB R10, R191, R116 ;  /* 0x00000074bf0a723e */ /* 0x000fe200000000ff */
[----:B------:R-:W3:Y:S01]  /*7280*/  SHFL.IDX PT, R47, R7, 0x1, 0x1c1f ;  /* 0x003c1f00072f7f89 */ /* 0x000ee200000e0000 */
[----:B------:R-:W-:Y:S02]  /*7290*/  F2FP.F16.F32.PACK_AB R11, R109, R113 ;  /* 0x000000716d0b723e */ /* 0x000fe400000000ff */
[----:B------:R-:W-:Y:S02]  /*72a0*/  MOV R138, R138 ;  /* 0x0000008a008a7202 */ /* 0x000fe40000000f00 */
[----:B0-----:R-:W-:Y:S01]  /*72b0*/  F2FP.F16.F32.PACK_AB R24, R190, R120 ;  /* 0x00000078be18723e */ /* 0x001fe200000000ff */
[----:B------:R-:W-:Y:S01]  /*72c0*/  STSM.16.M88.4 [R142], R8 ;  /* 0x000000088e007844 */ /* 0x000fe20000000200 */
[----:B------:R-:W-:Y:S02]  /*72d0*/  F2FP.F16.F32.PACK_AB R25, R117, R121 ;  /* 0x000000797519723e */ /* 0x000fe400000000ff */
[----:B------:R-:W-:-:S02]  /*72e0*/  F2FP.F16.F32.PACK_AB R26, R125, R124 ;  /* 0x0000007c7d1a723e */ /* 0x000fc400000000ff */
[----:B------:R-:W-:Y:S02]  /*72f0*/  F2FP.F16.F32.PACK_AB R27, R168, R169 ;  /* 0x000000a9a81b723e */ /* 0x000fe400000000ff */
[----:B------:R-:W-:Y:S02]  /*7300*/  MOV R134, R134 ;  /* 0x0000008600867202 */ /* 0x000fe40000000f00 */
[----:B-1----:R-:W-:Y:S01]  /*7310*/  F2FP.F16.F32.PACK_AB R28, R129, R128 ;  /* 0x00000080811c723e */ /* 0x002fe200000000ff */
[----:B------:R-:W-:Y:S01]  /*7320*/  STSM.16.M88.4 [R138], R24 ;  /* 0x000000188a007844 */ /* 0x000fe20000000200 */
[----:B------:R-:W-:Y:S02]  /*7330*/  F2FP.F16.F32.PACK_AB R29, R170, R171 ;  /* 0x000000abaa1d723e */ /* 0x000fe400000000ff */
[----:B------:R-:W-:Y:S02]  /*7340*/  F2FP.F16.F32.PACK_AB R30, R133, R132 ;  /* 0x00000084851e723e */ /* 0x000fe400000000ff */
[----:B------:R-:W-:-:S02]  /*7350*/  F2FP.F16.F32.PACK_AB R31, R172, R173 ;  /* 0x000000adac1f723e */ /* 0x000fc400000000ff */
[----:B------:R-:W-:Y:S02]  /*7360*/  MOV R130, R130 ;  /* 0x0000008200827202 */ /* 0x000fe40000000f00 */
[----:B------:R-:W-:Y:S01]  /*7370*/  F2FP.F16.F32.PACK_AB R32, R137, R136 ;  /* 0x000000888920723e */ /* 0x000fe200000000ff */
[----:B------:R-:W-:Y:S01]  /*7380*/  STSM.16.M88.4 [R134], R28 ;  /* 0x0000001c86007844 */ /* 0x000fe20000000200 */
[----:B------:R-:W-:Y:S02]  /*7390*/  F2FP.F16.F32.PACK_AB R33, R174, R175 ;  /* 0x000000afae21723e */ /* 0x000fe400000000ff */
[----:B------:R-:W-:Y:S02]  /*73a0*/  F2FP.F16.F32.PACK_AB R34, R141, R140 ;  /* 0x0000008c8d22723e */ /* 0x000fe400000000ff */
[----:B------:R-:W-:Y:S02]  /*73b0*/  F2FP.F16.F32.PACK_AB R35, R176, R177 ;  /* 0x000000b1b023723e */ /* 0x000fe400000000ff */
[----:B------:R-:W-:-:S02]  /*73c0*/  F2FP.F16.F32.PACK_AB R144, R145, R144 ;  /* 0x000000909190723e */ /* 0x000fc400000000ff */
[----:B------:R-:W-:Y:S01]  /*73d0*/  MOV R126, R126 ;  /* 0x0000007e007e7202 */ /* 0x000fe20000000f00 */
[----:B------:R-:W-:Y:S01]  /*73e0*/  STSM.16.M88.4 [R130], R32 ;  /* 0x0000002082007844 */ /* 0x000fe20000000200 */
[----:B------:R-:W-:Y:S02]  /*73f0*/  F2FP.F16.F32.PACK_AB R145, R178, R179 ;  /* 0x000000b3b291723e */ /* 0x000fe400000000ff */
[----:B------:R-:W-:Y:S02]  /*7400*/  F2FP.F16.F32.PACK_AB R146, R149, R148 ;  /* 0x000000949592723e */ /* 0x000fe400000000ff */
[----:B------:R-:W-:Y:S02]  /*7410*/  F2FP.F16.F32.PACK_AB R147, R180, R181 ;  /* 0x000000b5b493723e */ /* 0x000fe400000000ff */
[----:B------:R-:W-:-:S03]  /*7420*/  ISETP.GE.OR P0, PT, R5, R4, P0 ;  /* 0x000000040500720c */ /* 0x000fc60000706670 */
[----:B------:R-:W-:Y:S01]  /*7430*/  STSM.16.M88.4 [R126], R144 ;  /* 0x000000907e007844 */ /* 0x000fe20000000200 */
[----:B------:R-:W-:Y:S06]  /*7440*/  BAR.SYNC.DEFER_BLOCKING 0x1, 0x100 ;  /* 0x0044000000007b1d */ /* 0x000fec0000010000 */
[----:B--2---:R0:W-:Y:S04]  /*7450*/  @!P1 ST.E desc[UR48][R44.64], R6 ;  /* 0x000000062c009985 */ /* 0x0041e8000c101930 */
[----:B---3--:R1:W-:Y:S04]  /*7460*/  @!P0 ST.E desc[UR48][R46.64], R0 ;  /* 0x000000002e008985 */ /* 0x0083e8000c101930 */
[----:B------:R2:W5:Y:S04]  /*7470*/  LD.E.128 R36, desc[UR48][R12.64] ;  /* 0x000000300c247980 */ /* 0x000568000c101d00 */
[----:B------:R3:W5:Y:S01]  /*7480*/  LD.E.128 R40, desc[UR48][R14.64] ;  /* 0x000000300e287980 */ /* 0x000762000c101d00 */
[----:B0-----:R-:W0:Y:S01]  /*7490*/  LDC.64 R6, c[0x0][0xbe0] ;  /* 0x0002f800ff067b82 */ /* 0x001e220000000a00 */
[----:B-1----:R-:W-:Y:S01]  /*74a0*/  LEA R0, R19, R200, 0x5 ;  /* 0x000000c813007211 */ /* 0x002fe200078e28ff */
[----:B------:R-:W-:-:S02]  /*74b0*/  UIMAD UR6, UR11, UR8, URZ ;  /* 0x000000080b0672a4 */ /* 0x000fc4000f8e023f */
[----:B------:R-:W-:Y:S01]  /*74c0*/  UIMAD.WIDE.U32 UR4, UR10, UR8, URZ ;  /* 0x000000080a0472a5 */ /* 0x000fe2000f8e003f */
[----:B------:R-:W-:-:S03]  /*74d0*/  IMAD R29, R3, 0x80, R200 ;  /* 0x00000080031d7824 */ /* 0x000fc600078e02c8 */
[----:B--2---:R-:W1:Y:S01]  /*74e0*/  @P2 LDC R12, c[0x0][0xcec] ;  /* 0x00033b00ff0c2b82 */ /* 0x004e620000000800 */
[----:B------:R-:W5:Y:S04]  /*74f0*/  LD.E.128 R120, desc[UR48][R122.64] ;  /* 0x000000307a787980 */ /* 0x000f68000c101d00 */
[----:B------:R2:W5:Y:S03]  /*7500*/  LD.E.128 R8, desc[UR48][R20.64] ;  /* 0x0000003014087980 */ /* 0x000566000c101d00 */
[----:B---3--:R-:W3:Y:S01]  /*7510*/  @P2 LDC R14, c[0x0][0xcf0] ;  /* 0x00033c00ff0e2b82 */ /* 0x008ee20000000800 */
[----:B------:R-:W-:Y:S01]  /*7520*/  IMAD R13, R3, 0x80, R0 ;  /* 0x00000080030d7824 */ /* 0x000fe200078e0200 */
[----:B------:R-:W-:Y:S01]  /*7530*/  UIMAD UR6, UR10, UR9, UR6 ;  /* 0x000000090a0672a4 */ /* 0x000fe2000f8e0206 */
[----:B------:R2:W5:Y:S02]  /*7540*/  LD.E.128 R24, desc[UR48][R22.64] ;  /* 0x0000003016187980 */ /* 0x000564000c101d00 */
[----:B------:R-:W-:Y:S01]  /*7550*/  ULDC.64 UR8, c[0x0][0xbf0] ;  /* 0x0002fc0000087ab9 */ /* 0x000fe20000000a00 */
[----:B------:R-:W-:Y:S01]  /*7560*/  IMAD.MOV.U32 R0, RZ, RZ, R13 ;  /* 0x000000ffff007224 */ /* 0x000fe200078e000d */
[----:B------:R-:W-:Y:S01]  /*7570*/  UIMAD UR7, UR7, UR8, URZ ;  /* 0x00000008070772a4 */ /* 0x000fe2000f8e023f */
[----:B------:R-:W5:Y:S01]  /*7580*/  LD.E.128 R52, desc[UR48][R52.64] ;  /* 0x0000003034347980 */ /* 0x000f62000c101d00 */
[----:B------:R-:W-:-:S03]  /*7590*/  UIADD3 UR5, UR5, UR6, URZ ;  /* 0x0000000605057290 */ /* 0x000fc6000fffe03f */
[----:B------:R-:W5:Y:S01]  /*75a0*/  LD.E.128 R56, desc[UR48][R56.64] ;  /* 0x0000003038387980 */ /* 0x000f62000c101d00 */
[----:B-1----:R-:W-:Y:S01]  /*75b0*/  @P2 IMAD.HI.U32 R5, R13, R12, RZ ;  /* 0x0000000c0d052227 */ /* 0x002fe200078e00ff */
[----:B------:R-:W-:Y:S02]  /*75c0*/  UIMAD UR7, UR43, UR9, UR7 ;  /* 0x000000092b0772a4 */ /* 0x000fe4000f8e0207 */
[----:B------:R-:W5:Y:S01]  /*75d0*/  LD.E.128 R60, desc[UR48][R60.64] ;  /* 0x000000303c3c7980 */ /* 0x000f62000c101d00 */
[----:B------:R-:W-:-:S03]  /*75e0*/  UIMAD.WIDE.U32 UR4, UR43, UR8, UR4 ;  /* 0x000000082b0472a5 */ /* 0x000fc6000f8e0004 */
[----:B------:R-:W5:Y:S01]  /*75f0*/  LD.E.128 R64, desc[UR48][R64.64] ;  /* 0x0000003040407980 */ /* 0x000f62000c101d00 */
[----:B---3--:R-:W-:-:S03]  /*7600*/  @P2 SHF.R.U32.HI R0, RZ, R14, R5 ;  /* 0x0000000eff002219 */ /* 0x008fc60000011605 */
[----:B------:R-:W5:Y:S01]  /*7610*/  LD.E.128 R68, desc[UR48][R68.64] ;  /* 0x0000003044447980 */ /* 0x000f62000c101d00 */
[----:B------:R-:W-:Y:S01]  /*7620*/  VIADD R3, R29, 0x20 ;  /* 0x000000201d037836 */ /* 0x000fe20000000000 */
[--C-:B------:R-:W-:Y:S01]  /*7630*/  SHF.R.S32.HI R5, RZ, 0x1f, R0.reuse ;  /* 0x0000001fff057819 */ /* 0x100fe20000011400 */
[----:B------:R-:W-:Y:S01]  /*7640*/  IMAD.MOV R12, RZ, RZ, -R0 ;  /* 0x000000ffff0c7224 */ /* 0x000fe200078e0a00 */
[----:B------:R-:W-:Y:S01]  /*7650*/  UIADD3 UR5, UR5, UR7, URZ ;  /* 0x0000000705057290 */ /* 0x000fe2000fffe03f */
[----:B------:R-:W5:Y:S01]  /*7660*/  LD.E.128 R96, desc[UR48][R98.64] ;  /* 0x0000003062607980 */ /* 0x000f62000c101d00 */
[----:B------:R-:W-:Y:S01]  /*7670*/  UIADD3 UR37, UR37, 0x1, URZ ;  /* 0x0000000125257890 */ /* 0x000fe2000fffe03f */
[----:B0-----:R-:W-:Y:S01]  /*7680*/  IMAD R5, R5, R6, RZ ;  /* 0x0000000605057224 */ /* 0x001fe200078e02ff */
[----:B------:R-:W-:Y:S01]  /*7690*/  ULDC.64 UR6, c[0x0][0xbd8] ;  /* 0x0002f60000067ab9 */ /* 0x000fe20000000a00 */
[----:B------:R-:W-:Y:S01]  /*76a0*/  IMAD R213, R213, R12, R13 ;  /* 0x0000000cd5d57224 */ /* 0x000fe200078e020d */
[----:B------:R-:W5:Y:S01]  /*76b0*/  LD.E.128 R100, desc[UR48][R102.64] ;  /* 0x0000003066647980 */ /* 0x000f62000c101d00 */
[C---:B------:R-:W-:Y:S01]  /*76c0*/  IMAD R5, R0.reuse, R7, R5 ;  /* 0x0000000700057224 */ /* 0x040fe200078e0205 */
[----:B------:R-:W-:Y:S01]  /*76d0*/  ULDC.64 UR8, c[0x0][0xb80] ;  /* 0x0002e00000087ab9 */ /* 0x000fe20000000a00 */
[----:B------:R-:W-:Y:S01]  /*76e0*/  IMAD.WIDE.U32 R6, R0, R6, UR4 ;  /* 0x0000000400067e25 */ /* 0x000fe2000f8e0006 */
[----:B------:R-:W5:Y:S01]  /*76f0*/  LD.E.128 R104, desc[UR48][R106.64] ;  /* 0x000000306a687980 */ /* 0x000f62000c101d00 */
[----:B------:R-:W-:-:S03]  /*7700*/  SHF.R.S32.HI R0, RZ, 0x1f, R213 ;  /* 0x0000001fff007819 */ /* 0x000fc600000114d5 */
        /* <DEDUP_REMOVED lines=8> */
[----:B0-----:R-:W0:Y:S01]  /*7790*/  FENCE.VIEW.ASYNC.S ;  /* 0x00000000000073c6 */ /* 0x001e220000000000 */
[----:B------:R-:W-:Y:S01]  /*77a0*/  IMAD.IADD R7, R7, 0x1, R5 ;  /* 0x0000000107077824 */ /* 0x000fe200078e0205 */
[----:B------:R-:W-:Y:S01]  /*77b0*/  ISETP.GE.AND P1, PT, R3, R4, PT ;  /* 0x000000040300720c */ /* 0x000fe20003f26270 */
[----:B------:R-:W-:-:S02]  /*77c0*/  IMAD R0, R0, UR6, RZ ;  /* 0x0000000600007c24 */ /* 0x000fc4000f8e02ff */
[----:B------:R-:W-:Y:S02]  /*77d0*/  VIADD R3, R29, 0x40 ;  /* 0x000000401d037836 */ /* 0x000fe40000000000 */
[C---:B------:R-:W-:Y:S02]  /*77e0*/  IMAD R5, R213.reuse, UR7, R0 ;  /* 0x00000007d5057c24 */ /* 0x040fe4000f8e0200 */
[----:B------:R-:W-:Y:S01]  /*77f0*/  IMAD.WIDE.U32 R6, R213, UR6, R6 ;  /* 0x00000006d5067c25 */ /* 0x000fe2000f8e0006 */
[-C--:B------:R-:W-:Y:S02]  /*7800*/  ISETP.GE.AND P2, PT, R29, R4.reuse, PT ;  /* 0x000000041d00720c */ /* 0x080fe40003f46270 */
[----:B------:R-:W-:Y:S01]  /*7810*/  ISETP.GE.AND P0, PT, R3, R4, PT ;  /* 0x000000040300720c */ /* 0x000fe20003f06270 */
[----:B------:R-:W-:Y:S01]  /*7820*/  IMAD.IADD R3, R7, 0x1, R5 ;  /* 0x0000000107037824 */ /* 0x000fe200078e0205 */
[C---:B------:R-:W-:Y:S01]  /*7830*/  LEA R0, P3, R6.reuse, UR8, 0x1 ;  /* 0x0000000806007c11 */ /* 0x040fe2000f8608ff */
[----:B------:R-:W-:Y:S01]  /*7840*/  VIADD R207, R207, 0x32420 ;  /* 0x00032420cfcf7836 */ /* 0x000fe20000000000 */
[----:B------:R-:W-:Y:S01]  /*7850*/  UISETP.NE.AND UP0, UPT, UR37, 0x2, UPT ;  /* 0x000000022500788c */ /* 0x000fe2000bf05270 */
[----:B------:R-:W-:Y:S01]  /*7860*/  ULDC UR4, c[0x0][0xc] ;  /* 0x0000030000047ab9 */ /* 0x000fe20000000800 */
[----:B------:R-:W-:Y:S01]  /*7870*/  LEA.HI.X R5, R6, UR9, R3, 0x1, P3 ;  /* 0x0000000906057c11 */ /* 0x000fe200098f0c03 */
[----:B------:R-:W-:Y:S01]  /*7880*/  UIADD3 UR44, UR4, UR44, URZ ;  /* 0x0000002c042c7290 */ /* 0x000fe2000fffe03f */
[----:B------:R-:W-:Y:S01]  /*7890*/  PRMT R207, RZ, 0x654, R207 ;  /* 0x00000654ffcf7816 */ /* 0x000fe200000000cf */
[----:B------:R-:W-:Y:S01]  /*78a0*/  USEL UR4, URZ, 0x1, UP0 ;  /* 0x000000013f047887 */ /* 0x000fe20008000000 */
[----:B0-----:R2:W0:Y:S01]  /*78b0*/  SHFL.IDX PT, R12, R0, RZ, 0x181f ;  /* 0x00181fff000c7589 */ /* 0x00142200000e0000 */
[----:B------:R-:W-:Y:S01]  /*78c0*/  USEL UR37, UR37, URZ, UP0 ;  /* 0x0000003f25257287 */ /* 0x000fe20008000000 */
[----:B------:R2:W-:Y:S01]  /*78d0*/  SYNCS.ARRIVE.TRANS64.RED.A1T0 RZ, [R207+URZ], RZ ;  /* 0x000000ffcfff79a7 */ /* 0x0005e2000810043f */
[----:B------:R-:W-:Y:S01]  /*78e0*/  ULOP3.LUT UR36, UR36, UR4, URZ, 0x3c, !UPT ;  /* 0x0000000424247292 */ /* 0x000fe2000f8e3c3f */
[----:B------:R2:W1:Y:S01]  /*78f0*/  SHFL.IDX PT, R13, R5, RZ, 0x181f ;  /* 0x00181fff050d7589 */ /* 0x00046200000e0000 */
[----:B------:R-:W-:Y:S04]  /*7900*/  BSSY B0, `(.L_x_214) ;  /* 0x0000012000007945 */ /* 0x000fe80003800000 */
[----:B------:R-:W-:Y:S06]  /*7910*/  @P2 BRA `(.L_x_215) ;  /* 0x0000000000402947 */ /* 0x000fec0003800000 */
[----:B------:R-:W-:Y:S02]  /*7920*/  ULDC UR4, c[0x0][0xbc8] ;  /* 0x0002f20000047ab9 */ /* 0x000fe40000000800 */
[----:B------:R-:W-:Y:S02]  /*7930*/  ISETP.GE.AND P4, PT, R18, UR4, PT ;  /* 0x0000000412007c0c */ /* 0x000fe4000bf86270 */
[----:B------:R-:W-:Y:S02]  /*7940*/  ISETP.GE.AND P3, PT, R17, UR4, PT ;  /* 0x0000000411007c0c */ /* 0x000fe4000bf66270 */
[----:B------:R-:W-:Y:S02]  /*7950*/  ISETP.GE.AND P2, PT, R16, UR4, PT ;  /* 0x0000000410007c0c */ /* 0x000fe4000bf46270 */
[----:B------:R-:W-:-:S07]  /*7960*/  ISETP.GE.AND P5, PT, R2, UR4, PT ;  /* 0x0000000402007c0c */ /* 0x000fce000bfa6270 */
[----:B0-----:R-:W-:-:S04]  /*7970*/  @!P4 LEA R14, P6, R18, R12, 0x1 ;  /* 0x0000000c120ec211 */ /* 0x001fc800078c08ff */
[----:B-1----:R-:W-:Y:S02]  /*7980*/  @!P4 LEA.HI.X R15, R18, R13, R216, 0x1, P6 ;  /* 0x0000000d120fc211 */ /* 0x002fe400030f0cd8 */
[----:B--2---:R-:W-:Y:S01]  /*7990*/  @!P3 LEA R20, P6, R17, R12, 0x1 ;  /* 0x0000000c1114b211 */ /* 0x004fe200078c08ff */
        /* <DEDUP_REMOVED lines=8> */
.L_x_215:
[----:B------:R-:W-:Y:S05]  /*7a20*/  BSYNC B0 ;  /* 0x0000000000007941 */ /* 0x000fea0003800000 */
.L_x_214:
[----:B-1----:R1:W4:Y:S01]  /*7a30*/  SHFL.IDX PT, R13, R5, 0x1, 0x181f ;  /* 0x00381f00050d7f89 */ /* 0x00232200000e0000 */
        /* <DEDUP_REMOVED lines=8> */
[CC--:B0--3--:R-:W-:Y:S02]  /*7ac0*/  @!P3 LEA R14, P6, R18.reuse, R12.reuse, 0x1 ;  /* 0x0000000c120eb211 */ /* 0x0c9fe400078c08ff */
[CC--:B--2---:R-:W-:Y:S02]  /*7ad0*/  @!P2 LEA R20, P5, R17.reuse, R12.reuse, 0x1 ;  /* 0x0000000c1114a211 */ /* 0x0c4fe400078a08ff */
[-C--:B----4-:R-:W-:Y:S02]  /*7ae0*/  @!P3 LEA.HI.X R15, R18, R13.reuse, R216, 0x1, P6 ;  /* 0x0000000d120fb211 */ /* 0x090fe400030f0cd8 */
[----:B------:R-:W-:Y:S01]  /*7af0*/  @!P1 LEA R22, P6, R16, R12, 0x1 ;  /* 0x0000000c10169211 */ /* 0x000fe200078c08ff */
[----:B------:R-:W-:Y:S01]  /*7b00*/  @!P4 IMAD.WIDE R6, R2, 0x2, R12 ;  /* 0x000000020206c825 */ /* 0x000fe200078e020c */
[-C--:B------:R-:W-:Y:S02]  /*7b10*/  @!P2 LEA.HI.X R21, R17, R13.reuse, R215, 0x1, P5 ;  /* 0x0000000d1115a211 */ /* 0x080fe400028f0cd7 */
[----:B------:R-:W-:-:S02]  /*7b20*/  @!P1 LEA.HI.X R23, R16, R13, R214, 0x1, P6 ;  /* 0x0000000d10179211 */ /* 0x000fc400030f0cd6 */
[----:B-----5:R0:W-:Y:S04]  /*7b30*/  @!P4 ST.E.128 desc[UR48][R6.64], R36 ;  /* 0x000000240600c985 */ /* 0x0201e8000c101d30 */
[----:B------:R0:W-:Y:S04]  /*7b40*/  @!P3 ST.E.128 desc[UR48][R14.64], R52 ;  /* 0x000000340e00b985 */ /* 0x0001e8000c101d30 */
[----:B------:R0:W-:Y:S04]  /*7b50*/  @!P2 ST.E.128 desc[UR48][R20.64], R68 ;  /* 0x000000441400a985 */ /* 0x0001e8000c101d30 */
[----:B------:R0:W-:Y:S02]  /*7b60*/  @!P1 ST.E.128 desc[UR48][R22.64], R108 ;  /* 0x0000006c16009985 */ /* 0x0001e4000c101d30 */
.L_x_217:
[----:B------:R-:W-:Y:S05]  /*7b70*/  BSYNC B0 ;  /* 0x0000000000007941 */ /* 0x000fea0003800000 */
.L_x_216:
        /* <DEDUP_REMOVED lines=9> */
[-C--:B0--3--:R-:W-:Y:S02]  /*7c10*/  @!P4 LEA R14, P0, R18, R12.reuse, 0x1 ;  /* 0x0000000c120ec211 */ /* 0x089fe400078008ff */
[CC--:B--2---:R-:W-:Y:S02]  /*7c20*/  @!P5 LEA R20, P1, R17.reuse, R12.reuse, 0x1 ;  /* 0x0000000c1114d211 */ /* 0x0c4fe400078208ff */
[----:B------:R-:W-:Y:S02]  /*7c30*/  @!P6 LEA R22, P2, R16, R12, 0x1 ;  /* 0x0000000c1016e211 */ /* 0x000fe400078408ff */
[----:B-1----:R-:W-:Y:S01]  /*7c40*/  @!P3 IMAD.WIDE R6, R2, 0x2, R12 ;  /* 0x000000020206b825 */ /* 0x002fe200078e020c */
[-C--:B------:R-:W-:Y:S02]  /*7c50*/  @!P4 LEA.HI.X R15, R18, R13.reuse, R216, 0x1, P0 ;  /* 0x0000000d120fc211 */ /* 0x080fe400000f0cd8 */
[-C--:B------:R-:W-:Y:S02]  /*7c60*/  @!P5 LEA.HI.X R21, R17, R13.reuse, R215, 0x1, P1 ;  /* 0x0000000d1115d211 */ /* 0x080fe400008f0cd7 */
[----:B------:R-:W-:Y:S01]  /*7c70*/  @!P6 LEA.HI.X R23, R16, R13, R214, 0x1, P2 ;  /* 0x0000000d1017e211 */ /* 0x000fe200010f0cd6 */
[----:B-----5:R0:W-:Y:S04]  /*7c80*/  @!P3 ST.E.128 desc[UR48][R6.64], R40 ;  /* 0x000000280600b985 */ /* 0x0201e8000c101d30 */
[----:B------:R0:W-:Y:S04]  /*7c90*/  @!P4 ST.E.128 desc[UR48][R14.64], R56 ;  /* 0x000000380e00c985 */ /* 0x0001e8000c101d30 */
[----:B------:R0:W-:Y:S04]  /*7ca0*/  @!P5 ST.E.128 desc[UR48][R20.64], R96 ;  /* 0x000000601400d985 */ /* 0x0001e8000c101d30 */
[----:B------:R0:W-:Y:S02]  /*7cb0*/  @!P6 ST.E.128 desc[UR48][R22.64], R112 ;  /* 0x000000701600e985 */ /* 0x0001e4000c101d30 */
.L_x_219:
[----:B------:R-:W-:Y:S05]  /*7cc0*/  BSYNC B0 ;  /* 0x0000000000007941 */ /* 0x000fea0003800000 */
.L_x_218:
[----:B------:R-:W-:Y:S01]  /*7cd0*/  VIADD R3, R29, 0x60 ;  /* 0x000000601d037836 */ /* 0x000fe20000000000 */
[----:B0--3--:R0:W3:Y:S01]  /*7ce0*/  SHFL.IDX PT, R7, R5, 0x3, 0x181f ;  /* 0x00781f0005077f89 */ /* 0x0090e200000e0000 */
[----:B------:R-:W-:Y:S01]  /*7cf0*/  UIADD3 UR38, UR38, 0x1, URZ ;  /* 0x0000000126267890 */ /* 0x000fe2000fffe03f */
[----:B------:R-:W-:Y:S02]  /*7d00*/  BSSY B0, `(.L_x_220) ;  /* 0x0000014000007945 */ /* 0x000fe40003800000 */
[----:B------:R-:W-:Y:S01]  /*7d10*/  ISETP.GE.AND P0, PT, R3, R4, PT ;  /* 0x000000040300720c */ /* 0x000fe20003f06270 */
[----:B------:R0:W0:-:S12]  /*7d20*/  SHFL.IDX PT, R6, R0, 0x3, 0x181f ;  /* 0x00781f0000067f89 */ /* 0x00001800000e0000 */
[----:B------:R-:W-:Y:S05]  /*7d30*/  @P0 BRA `(.L_x_221) ;  /* 0x0000000000400947 */ /* 0x000fea0003800000 */
[----:B------:R-:W-:Y:S02]  /*7d40*/  ULDC UR4, c[0x0][0xbc8] ;  /* 0x0002f20000047ab9 */ /* 0x000fe40000000800 */
[----:B------:R-:W-:Y:S02]  /*7d50*/  ISETP.GE.AND P4, PT, R18, UR4, PT ;  /* 0x0000000412007c0c */ /* 0x000fe4000bf86270 */
[----:B------:R-:W-:Y:S02]  /*7d60*/  ISETP.GE.AND P5, PT, R17, UR4, PT ;  /* 0x0000000411007c0c */ /* 0x000fe4000bfa6270 */
[----:B------:R-:W-:Y:S02]  /*7d70*/  ISETP.GE.AND P6, PT, R16, UR4, PT ;  /* 0x0000000410007c0c */ /* 0x000fe4000bfc6270 */
[----:B------:R-:W-:-:S07]  /*7d80*/  ISETP.GE.AND P3, PT, R2, UR4, PT ;  /* 0x0000000402007c0c */ /* 0x000fce000bf66270 */
[-C--:B0-----:R-:W-:Y:S02]  /*7d90*/  @!P4 LEA R12, P0, R18, R6.reuse, 0x1 ;  /* 0x00000006120cc211 */ /* 0x081fe400078008ff */
[CC--:B------:R-:W-:Y:S02]  /*7da0*/  @!P5 LEA R14, P1, R17.reuse, R6.reuse, 0x1 ;  /* 0x00000006110ed211 */ /* 0x0c0fe400078208ff */
[----:B--2---:R-:W-:Y:S02]  /*7db0*/  @!P6 LEA R20, P2, R16, R6, 0x1 ;  /* 0x000000061014e211 */ /* 0x004fe400078408ff */
[----:B-1-34-:R-:W-:Y:S01]  /*7dc0*/  @!P3 IMAD.WIDE R4, R2, 0x2, R6 ;  /* 0x000000020204b825 */ /* 0x01afe200078e0206 */
[-C--:B------:R-:W-:Y:S02]  /*7dd0*/  @!P4 LEA.HI.X R13, R18, R7.reuse, R216, 0x1, P0 ;  /* 0x00000007120dc211 */ /* 0x080fe400000f0cd8 */
[-C--:B------:R-:W-:Y:S02]  /*7de0*/  @!P5 LEA.HI.X R15, R17, R7.reuse, R215, 0x1, P1 ;  /* 0x00000007110fd211 */ /* 0x080fe400008f0cd7 */
[----:B------:R-:W-:Y:S01]  /*7df0*/  @!P6 LEA.HI.X R21, R16, R7, R214, 0x1, P2 ;  /* 0x000000071015e211 */ /* 0x000fe200010f0cd6 */
[----:B-----5:R0:W-:Y:S04]  /*7e00*/  @!P3 ST.E.128 desc[UR48][R4.64], R8 ;  /* 0x000000080400b985 */ /* 0x0201e8000c101d30 */
[----:B------:R0:W-:Y:S04]  /*7e10*/  @!P4 ST.E.128 desc[UR48][R12.64], R60 ;  /* 0x0000003c0c00c985 */ /* 0x0001e8000c101d30 */
[----:B------:R0:W-:Y:S04]  /*7e20*/  @!P5 ST.E.128 desc[UR48][R14.64], R100 ;  /* 0x000000640e00d985 */ /* 0x0001e8000c101d30 */
[----:B------:R0:W-:Y:S02]  /*7e30*/  @!P6 ST.E.128 desc[UR48][R20.64], R116 ;  /* 0x000000741400e985 */ /* 0x0001e4000c101d30 */
.L_x_221:
[----:B------:R-:W-:Y:S05]  /*7e40*/  BSYNC B0 ;  /* 0x0000000000007941 */ /* 0x000fea0003800000 */
.L_x_220:
[----:B012-4-:R-:W0:Y:S02]  /*7e50*/  LDC R0, c[0x0][0xd34] ;  /* 0x00034d00ff007b82 */ /* 0x017e240000000800 */
[----:B0-----:R-:W-:-:S13]  /*7e60*/  ISETP.LE.AND P0, PT, R0, UR44, PT ;  /* 0x0000002c00007c0c */ /* 0x001fda000bf03270 */
[----:B------:R-:W-:Y:S05]  /*7e70*/  @!P0 BRA `(.L_x_222) ;  /* 0xffffff8c00a08947 */ /* 0x000fea000383ffff */
[----:B------:R-:W-:Y:S05]  /*7e80*/  EXIT ;  /* 0x000000000000794d */ /* 0x000fea0003800000 */
.L_x_187:
        /* <DEDUP_REMOVED lines=10> */
[----:B------:R-:W-:Y:S01]  /*7f30*/  ULDC UR9, c[0x0][0x320] ;  /* 0x0000c80000097ab9 */ /* 0x000fe20000000800 */
[----:B------:R-:W-:Y:S01]  /*7f40*/  ULDC.64 UR4, c[0x0][0x418] ;  /* 0x0001060000047ab9 */ /* 0x000fe20000000a00 */
[----:B------:R-:W-:Y:S01]  /*7f50*/  LOP3.LUT R16, R16, 0xfffffffd, RZ, 0xc0, !PT ;  /* 0xfffffffd10107812 */ /* 0x000fe200078ec0ff */
[----:B------:R-:W-:Y:S01]  /*7f60*/  UISETP.NE.U32.AND UP0, UPT, UR4, URZ, UPT ;  /* 0x0000003f0400728c */ /* 0x000fe2000bf05070 */
[----:B------:R-:W-:Y:S01]  /*7f70*/  LOP3.LUT R7, R27, 0x38, RZ, 0xc0, !PT ;  /* 0x000000381b077812 */ /* 0x000fe200078ec0ff */
[----:B------:R-:W-:Y:S01]  /*7f80*/  ULDC.64 UR6, c[0x0][0x2f0] ;  /* 0x0000bc0000067ab9 */ /* 0x000fe20000000a00 */
[----:B------:R-:W-:Y:S01]  /*7f90*/  ULDC UR4, c[0x0][0x424] ;  /* 0x0001090000047ab9 */ /* 0x000fe20000000800 */
[----:B------:R-:W-:Y:S01]  /*7fa0*/  UISETP.NE.AND.EX UP0, UPT, UR5, URZ, UPT, UP0 ;  /* 0x0000003f0500728c */ /* 0x000fe2000bf05300 */
[C---:B------:R-:W-:Y:S01]  /*7fb0*/  ISETP.GE.AND P2, PT, R7.reuse, UR9, PT ;  /* 0x0000000907007c0c */ /* 0x040fe2000bf46270 */
[----:B------:R-:W0:Y:S01]  /*7fc0*/  S2UR UR8, SR_CgaCtaId ;  /* 0x00000000000879c3 */ /* 0x000e220000008800 */
[C---:B------:R-:W-:Y:S01]  /*7fd0*/  LOP3.LUT R4, R7.reuse, 0x40, RZ, 0xfc, !PT ;  /* 0x0000004007047812 */ /* 0x040fe200078efcff */
[----:B------:R-:W-:Y:S01]  /*7fe0*/  USEL UR4, UR4, 0x1, UP0 ;  /* 0x0000000104047887 */ /* 0x000fe20008000000 */
[----:B------:R-:W-:Y:S01]  /*7ff0*/  LOP3.LUT R5, R7, 0x80, RZ, 0xfc, !PT ;  /* 0x0000008007057812 */ /* 0x000fe200078efcff */
[----:B------:R-:W-:Y:S01]  /*8000*/  UMOV UR37, 0x400 ;  /* 0x0000040000257882 */ /* 0x000fe20000000000 */
[----:B------:R-:W-:Y:S01]  /*8010*/  ISETP.GE.AND P1, PT, R4, UR9, PT ;  /* 0x0000000904007c0c */ /* 0x000fe2000bf26270 */
[----:B------:R-:W-:Y:S01]  /*8020*/  UIMAD UR36, UR4, UR6, URZ ;  /* 0x00000006042472a4 */ /* 0x000fe2000f8e023f */
[----:B------:R-:W-:Y:S01]  /*8030*/  ISETP.GE.AND P0, PT, R5, UR9, PT ;  /* 0x0000000905007c0c */ /* 0x000fe2000bf06270 */
[----:B------:R-:W-:Y:S01]  /*8040*/  ULDC UR11, c[0x0][0x3b8] ;  /* 0x0000ee00000b7ab9 */ /* 0x000fe20000000800 */
[----:B------:R-:W-:Y:S01]  /*8050*/  LOP3.LUT R6, R7, 0xc0, RZ, 0xfc, !PT ;  /* 0x000000c007067812 */ /* 0x000fe200078efcff */
[----:B------:R-:W-:Y:S01]  /*8060*/  UIADD3 UR4, UR36, 0x5f, URZ ;  /* 0x0000005f24047890 */ /* 0x000fe2000fffe03f */
[----:B------:R-:W-:Y:S01]  /*8070*/  SEL R3, RZ, 0x4, P0 ;  /* 0x00000004ff037807 */ /* 0x000fe20000000000 */
[----:B------:R1:W-:Y:S01]  /*8080*/  STL [R1+0x8], RZ ;  /* 0x000008ff01007387 */ /* 0x0003e20000100800 */
[----:B------:R-:W-:Y:S01]  /*8090*/  @P2 LOP3.LUT R16, R16, 0x2, RZ, 0xfc, !PT ;  /* 0x0000000210102812 */ /* 0x000fe200078efcff */
[----:B------:R-:W-:Y:S01]  /*80a0*/  UIMAD.WIDE UR4, UR4, 0x2aaaaaab, URZ ;  /* 0x2aaaaaab040478a5 */ /* 0x000fe2000f8e023f */
[----:B------:R-:W-:Y:S01]  /*80b0*/  SHF.R.U32.HI R36, RZ, 0x3, R19 ;  /* 0x00000003ff247819 */ /* 0x000fe20000011613 */
[----:B------:R-:W-:Y:S01]  /*80c0*/  ULDC UR10, c[0x0][0x2b8] ;  /* 0x0000ae00000a7ab9 */ /* 0x000fe20000000800 */
[----:B------:R-:W-:Y:S01]  /*80d0*/  LOP3.LUT R16, R16, 0xffffffef, RZ, 0xc0, !PT ;  /* 0xffffffef10107812 */ /* 0x000fe200078ec0ff */
[----:B------:R-:W-:Y:S01]  /*80e0*/  USHF.R.U32.HI UR4, URZ, 0x1f, UR5 ;  /* 0x0000001f3f047899 */ /* 0x000fe20008011605 */
[----:B------:R-:W-:Y:S01]  /*80f0*/  SEL R2, RZ, 0x1, P2 ;  /* 0x00000001ff027807 */ /* 0x000fe20001000000 */
[----:B------:R-:W-:Y:S01]  /*8100*/  IMAD.U32 R37, RZ, RZ, UR12 ;  /* 0x0000000cff257e24 */ /* 0x000fe2000f8e00ff */
[----:B------:R-:W-:Y:S01]  /*8110*/  @P1 LOP3.LUT R16, R16, 0x10, RZ, 0xfc, !PT ;  /* 0x0000001010101812 */ /* 0x000fe200078efcff */
[----:B------:R-:W-:Y:S01]  /*8120*/  ULEA.HI.SX32 UR4, UR5, UR4, 0x1c ;  /* 0x0000000405047291 */ /* 0x000fe2000f8fe23f */
[----:B------:R-:W-:Y:S01]  /*8130*/  SEL R0, RZ, 0x2, P1 ;  /* 0x00000002ff007807 */ /* 0x000fe20000800000 */
[----:B0-----:R-:W-:Y:S01]  /*8140*/  ULEA UR37, UR8, UR37, 0x18 ;  /* 0x0000002508257291 */ /* 0x001fe2000f8ec03f */
[----:B------:R-:W-:Y:S01]  /*8150*/  LOP3.LUT R16, R16, 0xfffffff7, RZ, 0xc0, !PT ;  /* 0xfffffff710107812 */ /* 0x000fe200078ec0ff */
[----:B------:R-:W-:Y:S01]  /*8160*/  UIADD3 UR5, UR4, -0x1, URZ ;  /* 0xffffffff04057890 */ /* 0x000fe2000fffe03f */
[----:B------:R-:W-:Y:S01]  /*8170*/  LOP3.LUT R36, R36, 0xf, RZ, 0xc0, !PT ;  /* 0x0000000f24247812 */ /* 0x000fe200078ec0ff */
[----:B------:R-:W-:Y:S01]  /*8180*/  IMAD.MOV.U32 R28, RZ, RZ, 0x1 ;  /* 0x00000001ff1c7424 */ /* 0x000fe200078e00ff */
[----:B------:R-:W-:Y:S01]  /*8190*/  @P0 LOP3.LUT R16, R16, 0x8, RZ, 0xfc, !PT ;  /* 0x0000000810100812 */ /* 0x000fe200078efcff */
[----:B------:R-:W-:Y:S01]  /*81a0*/  UIMAD UR8, UR5, -0x60, UR36 ;  /* 0xffffffa0050878a4 */ /* 0x000fe2000f8e0224 */
[----:B------:R-:W-:Y:S01]  /*81b0*/  ISETP.GE.AND P0, PT, R6, UR9, PT ;  /* 0x0000000906007c0c */ /* 0x000fe2000bf06270 */
[----:B------:R-:W-:Y:S01]  /*81c0*/  IMAD.MOV.U32 R18, RZ, RZ, RZ ;  /* 0x000000ffff127224 */ /* 0x000fe200078e00ff */
[----:B------:R-:W-:Y:S01]  /*81d0*/  LOP3.LUT R16, R16, 0xfffffffb, RZ, 0xc0, !PT ;  /* 0xfffffffb10107812 */ /* 0x000fe200078ec0ff */
[----:B------:R-:W-:Y:S01]  /*81e0*/  ULDC UR38, c[0x0][0x448] ;  /* 0x0001120000267ab9 */ /* 0x000fe20000000800 */
[----:B------:R-:W-:Y:S01]  /*81f0*/  IADD3 R3, R3, R0, R2 ;  /* 0x0000000003037210 */ /* 0x000fe20007ffe002 */
[----:B------:R-:W-:Y:S01]  /*8200*/  ULDC UR6, c[0x0][0x288] ;  /* 0x0000a20000067ab9 */ /* 0x000fe20000000800 */
[----:B------:R-:W-:Y:S01]  /*8210*/  SEL R2, RZ, 0x8, P0 ;  /* 0x00000008ff027807 */ /* 0x000fe20000000000 */
[----:B------:R-:W-:Y:S01]  /*8220*/  ULOP3.LUT UR41, UR39, 0x2, URZ, 0xfc, !UPT ;  /* 0x0000000227297892 */ /* 0x000fe2000f8efc3f */
[----:B------:R-:W-:Y:S01]  /*8230*/  IADD3 R35, -R36, UR8, RZ ;  /* 0x0000000824237c10 */ /* 0x000fe2000fffe1ff */
[----:B------:R-:W-:Y:S01]  /*8240*/  ULDC UR42, c[0x0][0xc] ;  /* 0x00000300002a7ab9 */ /* 0x000fe20000000800 */
[----:B------:R-:W-:Y:S01]  /*8250*/  LOP3.LUT R29, R29, 0xffff7fff, RZ, 0xc0, !PT ;  /* 0xffff7fff1d1d7812 */ /* 0x000fe200078ec0ff */
[----:B------:R-:W-:Y:S01]  /*8260*/  UIMAD UR38, UR38, UR6, URZ ;  /* 0x00000006262672a4 */ /* 0x000fe2000f8e023f */
[----:B------:R-:W-:Y:S01]  /*8270*/  IADD3 R2, R2, R3, RZ ;  /* 0x0000000302027210 */ /* 0x000fe20007ffe0ff */
[----:B------:R-:W-:Y:S01]  /*8280*/  IMAD.SHL.U32 R3, R19, 0x10, RZ ;  /* 0x0000001013037824 */ /* 0x000fe200078e00ff */
[----:B------:R-:W-:Y:S01]  /*8290*/  @P0 LOP3.LUT R16, R16, 0x4, RZ, 0xfc, !PT ;  /* 0x0000000410100812 */ /* 0x000fe200078efcff */
[----:B------:R-:W-:Y:S01]  /*82a0*/  UIADD3 UR40, UR4, -0x2, URZ ;  /* 0xfffffffe04287890 */ /* 0x000fe2000fffe03f */
[----:B------:R-:W-:-:S02]  /*82b0*/  ISETP.GE.AND P0, PT, R7, UR9, PT ;  /* 0x0000000907007c0c */ /* 0x000fc4000bf06270 */
[----:B------:R-:W-:Y:S02]  /*82c0*/  LOP3.LUT R16, R16, 0xbfffffff, RZ, 0xc0, !PT ;  /* 0xbfffffff10107812 */ /* 0x000fe400078ec0ff */
[C---:B------:R-:W-:Y:S02]  /*82d0*/  ISETP.LT.OR P3, PT, R35.reuse, 0x1, P0 ;  /* 0x000000012300780c */ /* 0x040fe40000761670 */
[C---:B------:R-:W-:Y:S02]  /*82e0*/  ISETP.LT.OR P2, PT, R35.reuse, 0x11, P0 ;  /* 0x000000112300780c */ /* 0x040fe40000741670 */
[----:B------:R-:W-:Y:S02]  /*82f0*/  ISETP.LT.OR P1, PT, R35, 0x21, P0 ;  /* 0x000000212300780c */ /* 0x000fe40000721670 */
[----:B------:R-:W-:Y:S02]  /*8300*/  LOP3.LUT R0, R27, 0x1f8, RZ, 0xc0, !PT ;  /* 0x000001f81b007812 */ /* 0x000fe400078ec0ff */
[----:B------:R-:W-:Y:S01]  /*8310*/  LOP3.LUT R30, R36, 0x70, R3, 0xf8, !PT ;  /* 0x00000070241e7812 */ /* 0x000fe200078ef803 */
[----:B------:R-:W-:Y:S01]  /*8320*/  IMAD.U32 R3, RZ, RZ, UR5 ;  /* 0x00000005ff037e24 */ /* 0x000fe2000f8e00ff */
[----:B------:R-:W-:-:S03]  /*8330*/  LOP3.LUT R0, R0, 0x38, R19, 0x78, !PT ;  /* 0x0000003800007812 */ /* 0x000fc600078e7813 */
[----:B------:R-:W-:Y:S02]  /*8340*/  @P3 LOP3.LUT R29, R29, 0x8000, RZ, 0xfc, !PT ;  /* 0x000080001d1d3812 */ /* 0x000fe400078efcff */
[----:B------:R-:W-:Y:S02]  /*8350*/  ISETP.LT.OR P3, PT, R35, 0x31, P0 ;  /* 0x000000312300780c */ /* 0x000fe40000761670 */
[----:B------:R-:W-:Y:S02]  /*8360*/  LOP3.LUT R29, R29, 0xffffbfff, RZ, 0xc0, !PT ;  /* 0xffffbfff1d1d7812 */ /* 0x000fe400078ec0ff */
[----:B------:R-:W-:Y:S01]  /*8370*/  LOP3.LUT R27, R0, 0x200, R27, 0xf8, !PT ;  /* 0x00000200001b7812 */ /* 0x000fe200078ef81b */
[----:B------:R-:W-:Y:S01]  /*8380*/  IMAD R0, R3, 0x60, R30 ;  /* 0x0000006003007824 */ /* 0x000fe200078e021e */
[----:B------:R-:W-:Y:S02]  /*8390*/  @P2 LOP3.LUT R29, R29, 0x4000, RZ, 0xfc, !PT ;  /* 0x000040001d1d2812 */ /* 0x000fe400078efcff */
[----:B------:R-:W-:-:S02]  /*83a0*/  ISETP.LT.OR P2, PT, R35, 0x41, P0 ;  /* 0x000000412300780c */ /* 0x000fc40000741670 */
[----:B------:R-:W-:Y:S01]  /*83b0*/  LOP3.LUT R29, R29, 0xffffdfff, RZ, 0xc0, !PT ;  /* 0xffffdfff1d1d7812 */ /* 0x000fe200078ec0ff */
[----:B------:R1:W-:Y:S01]  /*83c0*/  STL [R1+0xc], R0 ;  /* 0x00000c0001007387 */ /* 0x0003e20000100800 */
[----:B------:R-:W-:Y:S02]  /*83d0*/  LEA R8, R27, UR37, 0x1 ;  /* 0x000000251b087c11 */ /* 0x000fe4000f8e08ff */
[----:B------:R-:W-:Y:S02]  /*83e0*/  @P1 LOP3.LUT R29, R29, 0x2000, RZ, 0xfc, !PT ;  /* 0x000020001d1d1812 */ /* 0x000fe400078efcff */
[----:B------:R-:W-:Y:S02]  /*83f0*/  ISETP.LT.OR P1, PT, R35, 0x51, P0 ;  /* 0x000000512300780c */ /* 0x000fe40000721670 */
[----:B------:R-:W-:Y:S02]  /*8400*/  LOP3.LUT R29, R29, 0xfffffdff, RZ, 0xc0, !PT ;  /* 0xfffffdff1d1d7812 */ /* 0x000fe400078ec0ff */
[----:B------:R-:W-:-:S02]  /*8410*/  LOP3.LUT P0, RZ, R2, 0x2, RZ, 0xc0, !PT ;  /* 0x0000000202ff7812 */ /* 0x000fc4000780c0ff */
[----:B------:R-:W-:Y:S02]  /*8420*/  @P3 LOP3.LUT R29, R29, 0x200, RZ, 0xfc, !PT ;  /* 0x000002001d1d3812 */ /* 0x000fe400078efcff */
[----:B------:R-:W-:Y:S02]  /*8430*/  ISETP.LT.OR P3, PT, R35, 0x1, !P0 ;  /* 0x000000012300780c */ /* 0x000fe40004761670 */
[----:B------:R-:W-:-:S04]  /*8440*/  LOP3.LUT R29, R29, 0xfffffff7, RZ, 0xc0, !PT ;  /* 0xfffffff71d1d7812 */ /* 0x000fc800078ec0ff */
        /* <DEDUP_REMOVED lines=14> */
[----:B------:R-:W-:Y:S02]  /*8530*/  LOP3.LUT R29, R29, 0xfffffeff, RZ, 0xc0, !PT ;  /* 0xfffffeff1d1d7812 */ /* 0x000fe400078ec0ff */
[----:B------:R-:W-:Y:S02]  /*8540*/  LOP3.LUT P0, RZ, R2, 0x4, RZ, 0xc0, !PT ;  /* 0x0000000402ff7812 */ /* 0x000fe4000780c0ff */
        /* <DEDUP_REMOVED lines=33> */
[----:B------:R-:W-:-:S03]  /*8760*/  LOP3.LUT R29, R29, 0xfffffffe, RZ, 0xc0, !PT ;  /* 0xfffffffe1d1d7812 */ /* 0x000fc600078ec0ff */
[----:B------:R-:W-:Y:S02]  /*8770*/  @P3 LOP3.LUT R16, R16, 0x80000000, RZ, 0xfc, !PT ;  /* 0x8000000010103812 */ /* 0x000fe400078efcff */
[----:B------:R-:W-:Y:S02]  /*8780*/  @P1 LOP3.LUT R29, R29, 0x1, RZ, 0xfc, !PT ;  /* 0x000000011d1d1812 */ /* 0x000fe400078efcff */
[----:B------:R-:W-:Y:S02]  /*8790*/  ISETP.LT.OR P1, PT, R35, 0x51, !P0 ;  /* 0x000000512300780c */ /* 0x000fe40004721670 */
[----:B------:R-:W-:Y:S02]  /*87a0*/  ISETP.GE.AND P0, PT, R0, UR36, PT ;  /* 0x0000002400007c0c */ /* 0x000fe4000bf06270 */
[----:B------:R-:W-:Y:S02]  /*87b0*/  LOP3.LUT R16, R16, 0xefffffff, RZ, 0xc0, !PT ;  /* 0xefffffff10107812 */ /* 0x000fe400078ec0ff */
[----:B------:R-:W-:-:S02]  /*87c0*/  ISETP.LT.U32.AND P0, PT, R30, 0x60, !P0 ;  /* 0x000000601e00780c */ /* 0x000fc40004701070 */
[----:B------:R-:W-:Y:S02]  /*87d0*/  @P2 LOP3.LUT R16, R16, 0x10000000, RZ, 0xfc, !PT ;  /* 0x1000000010102812 */ /* 0x000fe400078efcff */
[----:B------:R-:W-:Y:S02]  /*87e0*/  ISETP.GE.AND P2, PT, R4, UR11, PT ;  /* 0x0000000b04007c0c */ /* 0x000fe4000bf46270 */
[----:B------:R-:W-:Y:S02]  /*87f0*/  LOP3.LUT R16, R16, 0xffefffff, RZ, 0xc0, !PT ;  /* 0xffefffff10107812 */ /* 0x000fe400078ec0ff */
[----:B------:R-:W-:-:S04]  /*8800*/  LOP3.LUT R29, R29, 0xfffeffff, RZ, 0xc0, !PT ;  /* 0xfffeffff1d1d7812 */ /* 0x000fc800078ec0ff */
[----:B------:R-:W-:Y:S02]  /*8810*/  @P1 LOP3.LUT R29, R29, 0x10000, RZ, 0xfc, !PT ;  /* 0x000100001d1d1812 */ /* 0x000fe400078efcff */
[----:B------:R-:W-:Y:S02]  /*8820*/  @P0 LOP3.LUT R16, R16, 0x100000, RZ, 0xfc, !PT ;  /* 0x0010000010100812 */ /* 0x000fe400078efcff */
[----:B------:R-:W-:Y:S02]  /*8830*/  ISETP.GE.AND P1, PT, R5, UR11, PT ;  /* 0x0000000b05007c0c */ /* 0x000fe4000bf26270 */
[----:B------:R-:W-:Y:S02]  /*8840*/  LOP3.LUT R16, R16, 0xfffdffff, RZ, 0xc0, !PT ;  /* 0xfffdffff10107812 */ /* 0x000fe400078ec0ff */
[----:B------:R-:W-:Y:S02]  /*8850*/  ISETP.GE.AND P0, PT, R6, UR11, PT ;  /* 0x0000000b06007c0c */ /* 0x000fe4000bf06270 */
[----:B------:R-:W-:-:S02]  /*8860*/  @P2 LOP3.LUT R16, R16, 0x20000, RZ, 0xfc, !PT ;  /* 0x0002000010102812 */ /* 0x000fc400078efcff */
        /* <DEDUP_REMOVED lines=31> */
.L_x_260:
        /* <DEDUP_REMOVED lines=11> */
[----:B------:R-:W-:Y:S01]  /*8b10*/  IMAD.MOV.U32 R22, RZ, RZ, R24 ;  /* 0x000000ffff167224 */ /* 0x000fe200078e0018 */
        /* <DEDUP_REMOVED lines=12> */
[----:B0-2---:R-:W-:Y:S05]  /*8be0*/  @!P0 BRA `(.L_x_224) ;  /* 0x0000000000408947 */ /* 0x005fea0003800000 */
[----:B------:R-:W-:Y:S01]  /*8bf0*/  MOV R2, 0x0 ;  /* 0x0000000000027802 */ /* 0x000fe20000000f00 */
[----:B------:R-:W-:Y:S01]  /*8c00*/  ULDC.64 UR4, c[0x4][0x98] ;  /* 0x0100260000047ab9 */ /* 0x000fe20000000a00 */
[----:B------:R-:W-:Y:S01]  /*8c10*/  ULDC.64 UR6, c[0x4][0xa0] ;  /* 0x0100280000067ab9 */ /* 0x000fe20000000a00 */
[----:B------:R-:W-:Y:S01]  /*8c20*/  IMAD.U32 R4, RZ, RZ, UR4 ;  /* 0x00000004ff047e24 */ /* 0x000fe2000f8e00ff */
[----:B------:R-:W-:Y:S01]  /*8c30*/  MOV R8, 0x70 ;  /* 0x0000007000087802 */ /* 0x000fe20000000f00 */
        /* <DEDUP_REMOVED lines=8> */
[----:B------:R-:W-:-:S07]  /*8cc0*/  IMAD.MOV.U32 R13, RZ, RZ, RZ ;  /* 0x000000ffff0d7224 */ /* 0x000fce00078e00ff */
[----:B------:R-:W-:-:S07]  /*8cd0*/  LEPC R20, `(.L_x_224) ;  /* 0x000000001014794e */ /* 0x000fce0000000000 */
[----:B0----5:R-:W-:Y:S05]  /*8ce0*/  CALL.ABS.NOINC R2 ;  /* 0x0000000002007343 */ /* 0x021fea0003c00000 */
.L_x_224:
        /* <DEDUP_REMOVED lines=19> */
[----:B-1---5:R-:W-:Y:S05]  /*8e20*/  CALL.ABS.NOINC R2 ;  /* 0x0000000002007343 */ /* 0x022fea0003c00000 */
.L_x_226:
[----:B------:R0:W1:Y:S01]  /*8e30*/  LDC.64 R2, c[0x4][R17] ;  /* 0x0100000011027b82 */ /* 0x0000620000000a00 */
[----:B------:R-:W-:Y:S01]  /*8e40*/  ULDC.64 UR4, c[0x4][0x98] ;  /* 0x0100260000047ab9 */ /* 0x000fe20000000a00 */
[----:B------:R-:W-:Y:S01]  /*8e50*/  ULDC.64 UR6, c[0x4][0xa0] ;  /* 0x0100280000067ab9 */ /* 0x000fe20000000a00 */
[----:B------:R-:W-:Y:S01]  /*8e60*/  IMAD.U32 R4, RZ, RZ, UR4 ;  /* 0x00000004ff047e24 */ /* 0x000fe2000f8e00ff */
[----:B------:R-:W-:Y:S01]  /*8e70*/  MOV R7, UR7 ;  /* 0x0000000700077c02 */ /* 0x000fe20008000f00 */
[----:B------:R-:W-:Y:S01]  /*8e80*/  IMAD.U32 R5, RZ, RZ, UR5 ;  /* 0x00000005ff057e24 */ /* 0x000fe2000f8e00ff */
[----:B------:R-:W-:Y:S01]  /*8e90*/  ULDC.64 UR4, c[0x4][0x18] ;  /* 0x0100060000047ab9 */ /* 0x000fe20000000a00 */
[----:B------:R-:W-:Y:S02]  /*8ea0*/  IMAD.U32 R6, RZ, RZ, UR6 ;  /* 0x00000006ff067e24 */ /* 0x000fe4000f8e00ff */
[----:B------:R-:W-:Y:S02]  /*8eb0*/  IMAD.U32 R10, RZ, RZ, UR4 ;  /* 0x00000004ff0a7e24 */ /* 0x000fe4000f8e00ff */
[----:B------:R-:W-:-:S02]  /*8ec0*/  IMAD.U32 R11, RZ, RZ, UR5 ;  /* 0x00000005ff0b7e24 */ /* 0x000fc4000f8e00ff */
[----:B------:R-:W-:Y:S02]  /*8ed0*/  IMAD.MOV.U32 R8, RZ, RZ, 0x70 ;  /* 0x00000070ff087424 */ /* 0x000fe400078e00ff */
[----:B------:R-:W-:Y:S02]  /*8ee0*/  IMAD.MOV.U32 R12, RZ, RZ, 0x1 ;  /* 0x00000001ff0c7424 */ /* 0x000fe400078e00ff */
[----:B0-----:R-:W-:-:S07]  /*8ef0*/  IMAD.MOV.U32 R13, RZ, RZ, RZ ;  /* 0x000000ffff0d7224 */ /* 0x001fce00078e00ff */
[----:B------:R-:W-:-:S07]  /*8f00*/  LEPC R20, `(.L_x_225) ;  /* 0x000000001014794e */ /* 0x000fce0000000000 */
[----:B-1----:R-:W-:Y:S05]  /*8f10*/  CALL.ABS.NOINC R2 ;  /* 0x0000000002007343 */ /* 0x002fea0003c00000 */
.L_x_225:
        /* <DEDUP_REMOVED lines=13> */
.L_x_278:
[----:B------:R-:W2:Y:S01]  /*8ff0*/  LDL R4, [R1+0xc] ;  /* 0x00000c0001047983 */ /* 0x000ea20000100800 */
[----:B------:R-:W-:Y:S01]  /*9000*/  ISETP.NE.AND P0, PT, R8, 0x1, PT ;  /* 0x000000010800780c */ /* 0x000fe20003f05270 */
[----:B------:R-:W-:Y:S01]  /*9010*/  IMAD.MOV.U32 R23, RZ, RZ, RZ ;  /* 0x000000ffff177224 */ /* 0x000fe200078e00ff */
[C---:B------:R-:W-:Y:S02]  /*9020*/  LOP3.LUT P1, RZ, R16.reuse, 0x100000, RZ, 0xc0, !PT ;  /* 0x0010000010ff7812 */ /* 0x040fe4000782c0ff */
[----:B-----5:R-:W-:Y:S02]  /*9030*/  SHF.R.S32.HI R34, RZ, 0x1f, R32 ;  /* 0x0000001fff227819 */ /* 0x020fe40000011420 */
[----:B------:R-:W-:-:S07]  /*9040*/  LOP3.LUT R16, R16, 0xffffbfff, RZ, 0xc0, !PT ;  /* 0xffffbfff10107812 */ /* 0x000fce00078ec0ff */
        /* <DEDUP_REMOVED lines=27> */
.L_x_228:
[----:B------:R-:W-:Y:S01]  /*9200*/  LEA R17, R18, UR37, 0x3 ;  /* 0x0000002512117c11 */ /* 0x000fe2000f8e18ff */
[----:B------:R-:W-:Y:S01]  /*9210*/  BSSY B0, `(.L_x_229) ;  /* 0x0000004000007945 */ /* 0x000fe20003800000 */
[----:B------:R-:W-:-:S04]  /*9220*/  SHF.L.U32 R0, R28, 0x1f, RZ ;  /* 0x0000001f1c007819 */ /* 0x000fc800000006ff */
[----:B------:R-:W0:Y:S02]  /*9230*/  SYNCS.PHASECHK.TRANS64.TRYWAIT P0, [R17+URZ+0x32440], R0 ;  /* 0x03244000110075a7 */ /* 0x000e24000800017f */
[----:B0-----:R-:W-:Y:S05]  /*9240*/  @!P0 BRA `(.L_x_230) ;  /* 0x0000003800ac8947 */ /* 0x001fea0003800000 */
.L_x_279:
[----:B------:R-:W-:Y:S05]  /*9250*/  BSYNC B0 ;  /* 0x0000000000007941 */ /* 0x000fea0003800000 */
.L_x_229:
[----:B0-----:R-:W-:Y:S01]  /*9260*/  SHF.R.S32.HI R0, RZ, 0x1f, R25 ;  /* 0x0000001fff007819 */ /* 0x001fe20000011419 */
[----:B------:R-:W0:Y:S01]  /*9270*/  S2R R20, SR_TID.X ;  /* 0x0000000000147919 */ /* 0x000e220000002100 */
[----:B------:R-:W-:Y:S01]  /*9280*/  ULDC.64 UR4, c[0x0][0x300] ;  /* 0x0000c00000047ab9 */ /* 0x000fe20000000a00 */
[----:B-----5:R-:W-:Y:S01]  /*9290*/  SHF.R.S32.HI R4, RZ, 0x1f, R23 ;  /* 0x0000001fff047819 */ /* 0x020fe20000011417 */
[----:B------:R-:W-:Y:S01]  /*92a0*/  IMAD.WIDE.U32 R2, R25, UR4, RZ ;  /* 0x0000000419027c25 */ /* 0x000fe2000f8e00ff */
[----:B------:R1:W-:Y:S01]  /*92b0*/  STL [R1], R0 ;  /* 0x0000000001007387 */ /* 0x0003e20000100800 */
[----:B------:R-:W-:-:S03]  /*92c0*/  LOP3.LUT P1, RZ, R16, 0x1, RZ, 0xc0, !PT ;  /* 0x0000000110ff7812 */ /* 0x000fc6000782c0ff */
[----:B------:R2:W-:Y:S01]  /*92d0*/  STL [R1+0x4], R4 ;  /* 0x0000040401007387 */ /* 0x0005e20000100800 */
[----:B-1----:R-:W-:-:S04]  /*92e0*/  IMAD R0, R0, UR4, RZ ;  /* 0x0000000400007c24 */ /* 0x002fc8000f8e02ff */
[----:B------:R-:W-:Y:S01]  /*92f0*/  IMAD R5, R25, UR5, R0 ;  /* 0x0000000519057c24 */ /* 0x000fe2000f8e0200 */
[----:B------:R-:W-:Y:S02]  /*9300*/  ULDC.64 UR4, c[0x0][0x310] ;  /* 0x0000c40000047ab9 */ /* 0x000fe40000000a00 */
[----:B------:R-:W-:Y:S02]  /*9310*/  IMAD R0, R4, UR4, RZ ;  /* 0x0000000404007c24 */ /* 0x000fe4000f8e02ff */
[----:B------:R-:W-:Y:S01]  /*9320*/  IADD3 R3, R3, R5, RZ ;  /* 0x0000000503037210 */ /* 0x000fe20007ffe0ff */
[----:B--2---:R-:W-:Y:S02]  /*9330*/  IMAD R4, R18, 0x1800, R27 ;  /* 0x0000180012047824 */ /* 0x004fe400078e021b */
[C---:B------:R-:W-:Y:S02]  /*9340*/  IMAD R5, R23.reuse, UR5, R0 ;  /* 0x0000000517057c24 */ /* 0x040fe4000f8e0200 */
[----:B------:R-:W-:Y:S01]  /*9350*/  IMAD.WIDE.U32 R2, R23, UR4, R2 ;  /* 0x0000000417027c25 */ /* 0x000fe2000f8e0002 */
[----:B------:R-:W-:-:S03]  /*9360*/  ULDC.64 UR4, c[0x0][0x308] ;  /* 0x0000c20000047ab9 */ /* 0x000fc60000000a00 */
[----:B------:R-:W-:Y:S02]  /*9370*/  IMAD.IADD R3, R3, 0x1, R5 ;  /* 0x0000000103037824 */ /* 0x000fe400078e0205 */
[----:B------:R-:W-:Y:S02]  /*9380*/  IMAD R0, R31, UR4, RZ ;  /* 0x000000041f007c24 */ /* 0x000fe4000f8e02ff */
[----:B------:R-:W-:-:S04]  /*9390*/  IMAD.WIDE.U32 R2, R19, UR4, R2 ;  /* 0x0000000413027c25 */ /* 0x000fc8000f8e0002 */
[----:B------:R-:W-:Y:S01]  /*93a0*/  IMAD R5, R19, UR5, R0 ;  /* 0x0000000513057c24 */ /* 0x000fe2000f8e0200 */
[----:B------:R-:W-:Y:S01]  /*93b0*/  ULDC.64 UR4, c[0x0][0x2e8] ;  /* 0x0000ba0000047ab9 */ /* 0x000fe20000000a00 */
[----:B0-----:R-:W-:Y:S01]  /*93c0*/  IMAD.SHL.U32 R20, R20, 0x8, RZ ;  /* 0x0000000814147824 */ /* 0x001fe200078e00ff */
        /* <DEDUP_REMOVED lines=48> */
[----:B--2---:R-:W-:Y:S01]  /*96d0*/  @P2 MOV R2, R6 ;  /* 0x0000000600022202 */ /* 0x004fe20000000f00 */
[----:B------:R-:W-:-:S05]  /*96e0*/  @P2 IMAD.MOV.U32 R3, RZ, RZ, R11 ;  /* 0x000000ffff032224 */ /* 0x000fca00078e000b */
[----:B-1----:R0:W-:Y:S02]  /*96f0*/  @P2 LDGSTS.E.BYPASS.LTC128B.128 [R7+0x1e400], desc[UR48][R2.64], !P1 ;  /* 0x1e40000002072fae */ /* 0x0021e4000c901d70 */
.L_x_293:
        /* <DEDUP_REMOVED lines=10> */
.L_x_232:
        /* <DEDUP_REMOVED lines=11> */
.L_x_233:
[----:B------:R1:W-:Y:S02]  /*9850*/  SYNCS.ARRIVE.TRANS64.A1T0 RZ, [R17+URZ+0x32430], RZ ;  /* 0x032430ff11ff79a7 */ /* 0x0003e4000810003f */
[----:B------:R-:W-:Y:S05]  /*9860*/  WARPSYNC.ALL ;  /* 0x0000000000007948 */ /* 0x000fea0003800000 */
[----:B------:R-:W-:Y:S01]  /*9870*/  UIADD3 UR4, UR37, 0x18400, URZ ;  /* 0x0001840025047890 */ /* 0x000fe2000fffe03f */
[----:B------:R-:W-:-:S03]  /*9880*/  SHF.R.S32.HI R26, RZ, 0x1f, R22 ;  /* 0x0000001fff1a7819 */ /* 0x000fc60000011416 */
        /* <DEDUP_REMOVED lines=20> */
.L_x_234:
[----:B------:R-:W2:Y:S01]  /*99d0*/  LDC R6, c[0x0][0x448] ;  /* 0x00011200ff067b82 */ /* 0x000ea20000000800 */
[----:B------:R-:W-:Y:S01]  /*99e0*/  IMAD.MOV R0, RZ, RZ, -R24 ;  /* 0x000000ffff007224 */ /* 0x000fe200078e0a18 */
[----:B------:R-:W-:Y:S01]  /*99f0*/  ULDC UR4, c[0x0][0xd38] ;  /* 0x00034e0000047ab9 */ /* 0x000fe20000000800 */
[----:B------:R-:W-:Y:S02]  /*9a00*/  LOP3.LUT R16, R16, 0xfff7ffff, RZ, 0xc0, !PT ;  /* 0xfff7ffff10107812 */ /* 0x000fe400078ec0ff */
[----:B------:R-:W-:Y:S01]  /*9a10*/  IMAD R0, R0, UR4, R37 ;  /* 0x0000000400007c24 */ /* 0x000fe2000f8e0225 */
[----:B------:R-:W-:-:S03]  /*9a20*/  ULDC.64 UR4, c[0x0][0x2d8] ;  /* 0x0000b60000047ab9 */ /* 0x000fc60000000a00 */
[----:B------:R-:W-:-:S05]  /*9a30*/  IMAD.SHL.U32 R0, R0, 0x80, RZ ;  /* 0x0000008000007824 */ /* 0x000fca00078e00ff */
[----:B------:R-:W-:-:S04]  /*9a40*/  LOP3.LUT R24, R30, R0, RZ, 0xfc, !PT ;  /* 0x000000001e187212 */ /* 0x000fc800078efcff */
[----:B------:R-:W-:Y:S02]  /*9a50*/  MOV R4, R24 ;  /* 0x0000001800047202 */ /* 0x000fe40000000f00 */
[----:B--2---:R-:W-:-:S13]  /*9a60*/  ISETP.NE.AND P0, PT, R6, 0x1, PT ;  /* 0x000000010600780c */ /* 0x004fda0003f05270 */
[----:B0-----:R-:W0:Y:S01]  /*9a70*/  @P0 LDC R3, c[0x0][0x44c] ;  /* 0x00011300ff030b82 */ /* 0x001e220000000800 */
[----:B------:R-:W-:-:S04]  /*9a80*/  @P0 LOP3.LUT R16, R16, 0x80000, RZ, 0xfc, !PT ;  /* 0x0008000010100812 */ /* 0x000fc800078efcff */
[----:B------:R-:W-:-:S03]  /*9a90*/  LOP3.LUT P1, RZ, R16, 0x4000000, RZ, 0xc0, !PT ;  /* 0x0400000010ff7812 */ /* 0x000fc6000782c0ff */
[----:B------:R-:W2:Y:S01]  /*9aa0*/  @P0 LDC R5, c[0x0][0x450] ;  /* 0x00011400ff050b82 */ /* 0x000ea20000000800 */
[----:B0-----:R-:W-:-:S05]  /*9ab0*/  @P0 IMAD.HI.U32 R2, R24, R3, RZ ;  /* 0x0000000318020227 */ /* 0x001fca00078e00ff */
[----:B--2---:R-:W-:Y:S01]  /*9ac0*/  @P0 SHF.R.U32.HI R4, RZ, R5, R2 ;  /* 0x00000005ff040219 */ /* 0x004fe20000011602 */
[----:B------:R-:W-:-:S04]  /*9ad0*/  IMAD R2, R31, UR4, RZ ;  /* 0x000000041f027c24 */ /* 0x000fc8000f8e02ff */
[C---:B------:R-:W-:Y:S02]  /*9ae0*/  IMAD R5, R19.reuse, UR5, R2 ;  /* 0x0000000513057c24 */ /* 0x040fe4000f8e0202 */
[----:B------:R-:W-:Y:S01]  /*9af0*/  IMAD.WIDE.U32 R2, R19, UR4, RZ ;  /* 0x0000000413027c25 */ /* 0x000fe2000f8e00ff */
[----:B------:R-:W-:-:S03]  /*9b00*/  ULDC.64 UR4, c[0x0][0x2e0] ;  /* 0x0000b80000047ab9 */ /* 0x000fc60000000a00 */
[----:B------:R-:W-:Y:S02]  /*9b10*/  IMAD.IADD R3, R3, 0x1, R5 ;  /* 0x0000000103037824 */ /* 0x000fe400078e0205 */
[----:B------:R-:W-:Y:S02]  /*9b20*/  IMAD R5, R26, UR4, RZ ;  /* 0x000000041a057c24 */ /* 0x000fe4000f8e02ff */
[----:B------:R-:W-:-:S04]  /*9b30*/  IMAD.WIDE.U32 R2, R22, UR4, R2 ;  /* 0x0000000416027c25 */ /* 0x000fc8000f8e0002 */
[----:B------:R-:W-:Y:S01]  /*9b40*/  IMAD R5, R22, UR5, R5 ;  /* 0x0000000516057c24 */ /* 0x000fe2000f8e0205 */
[----:B------:R-:W-:-:S03]  /*9b50*/  ULDC.64 UR4, c[0x0][0x2d0] ;  /* 0x0000b40000047ab9 */ /* 0x000fc60000000a00 */
[----:B------:R-:W-:Y:S02]  /*9b60*/  IMAD.IADD R3, R3, 0x1, R5 ;  /* 0x0000000103037824 */ /* 0x000fe400078e0205 */
[----:B------:R-:W-:Y:S02]  /*9b70*/  IMAD.MOV R5, RZ, RZ, -R4 ;  /* 0x000000ffff057224 */ /* 0x000fe400078e0a04 */
[----:B------:R-:W-:-:S04]  /*9b80*/  IMAD.WIDE.U32 R2, R4, UR4, R2 ;  /* 0x0000000404027c25 */ /* 0x000fc8000f8e0002 */
[----:B------:R-:W-:Y:S01]  /*9b90*/  IMAD R5, R6, R5, R24 ;  /* 0x0000000506057224 */ /* 0x000fe200078e0218 */
[----:B------:R-:W-:-:S05]  /*9ba0*/  SHF.R.S32.HI R6, RZ, 0x1f, R4 ;  /* 0x0000001fff067819 */ /* 0x000fca0000011404 */
[----:B------:R-:W-:-:S04]  /*9bb0*/  IMAD R6, R6, UR4, RZ ;  /* 0x0000000406067c24 */ /* 0x000fc8000f8e02ff */
        /* <DEDUP_REMOVED lines=9> */
[----:B------:R-:W-:Y:S01]  /*9c50*/  IMAD.IADD R5, R3, 0x1, R7 ;  /* 0x0000000103057824 */ /* 0x000fe200078e0207 */
[----:B------:R-:W-:-:S04]  /*9c60*/  UMOV UR4, 0xffffffff ;  /* 0xffffffff00047882 */ /* 0x000fc80000000000 */
[----:B------:R-:W-:Y:S01]  /*9c70*/  LEA.HI.X R5, R2, UR5, R5, 0x1, P0 ;  /* 0x0000000502057c11 */ /* 0x000fe200080f0c05 */
[----:B------:R-:W-:Y:S06]  /*9c80*/  BRA.DIV UR4, `(.L_x_235) ;  /* 0x0000003a04087947 */ /* 0x000fec000b800000 */
[----:B------:R1:W-:Y:S01]  /*9c90*/  STL [R1+0x10], R17 ;  /* 0x0000101101007387 */ /* 0x0003e20000100800 */
[----:B------:R-:W-:Y:S01]  /*9ca0*/  IMAD.IADD R0, R36, 0x1, R0 ;  /* 0x0000000124007824 */ /* 0x000fe200078e0200 */
[----:B------:R-:W-:Y:S02]  /*9cb0*/  LOP3.LUT R16, R16, 0xfffff7ff, RZ, 0xc0, !PT ;  /* 0xfffff7ff10107812 */ /* 0x000fe400078ec0ff */
[----:B------:R-:W0:Y:S01]  /*9cc0*/  SHFL.IDX PT, R14, R4, RZ, 0x181f ;  /* 0x00181fff040e7589 */ /* 0x000e2200000e0000 */
[C---:B------:R-:W-:Y:S01]  /*9cd0*/  VIADD R6, R0.reuse, 0x10 ;  /* 0x0000001000067836 */ /* 0x040fe20000000000 */
[C---:B------:R-:W-:Y:S02]  /*9ce0*/  ISETP.GE.AND P2, PT, R0.reuse, UR38, PT ;  /* 0x0000002600007c0c */ /* 0x040fe4000bf46270 */
[----:B------:R-:W2:Y:S01]  /*9cf0*/  SHFL.IDX PT, R3, R5, RZ, 0x181f ;  /* 0x00181fff05037589 */ /* 0x000ea200000e0000 */
[----:B------:R-:W-:Y:S02]  /*9d00*/  IADD3 R13, R0, 0x40, RZ ;  /* 0x00000040000d7810 */ /* 0x000fe40007ffe0ff */
[----:B------:R-:W-:Y:S01]  /*9d10*/  LOP3.LUT R29, R29, 0xffefffff, RZ, 0xc0, !PT ;  /* 0xffefffff1d1d7812 */ /* 0x000fe200078ec0ff */
[----:B-1----:R-:W1:Y:S01]  /*9d20*/  S2R R17, SR_TID.X ;  /* 0x0000000000117919 */ /* 0x002e620000002100 */
[----:B------:R-:W-:Y:S01]  /*9d30*/  ISETP.GE.AND P4, PT, R13, UR38, PT ;  /* 0x000000260d007c0c */ /* 0x000fe2000bf86270 */
[----:B------:R-:W3:Y:S05]  /*9d40*/  SHFL.IDX PT, R10, R4, 0x1, 0x181f ;  /* 0x00381f00040a7f89 */ /* 0x000eea00000e0000 */
[----:B------:R-:W-:Y:S01]  /*9d50*/  @P2 LOP3.LUT R16, R16, 0x800, RZ, 0xfc, !PT ;  /* 0x0000080010102812 */ /* 0x000fe200078efcff */
[----:B------:R-:W4:Y:S03]  /*9d60*/  SHFL.IDX PT, R2, R5, 0x1, 0x181f ;  /* 0x00381f0005027f89 */ /* 0x000f2600000e0000 */
[----:B------:R-:W-:Y:S01]  /*9d70*/  LOP3.LUT R16, R16, 0xfffffbff, RZ, 0xc0, !PT ;  /* 0xfffffbff10107812 */ /* 0x000fe200078ec0ff */
[----:B------:R-:W4:Y:S04]  /*9d80*/  SHFL.IDX PT, R9, R4, 0x2, 0x181f ;  /* 0x00581f0004097f89 */ /* 0x000f2800000e0000 */
[----:B------:R-:W4:Y:S04]  /*9d90*/  SHFL.IDX PT, R8, R5, 0x2, 0x181f ;  /* 0x00581f0005087f89 */ /* 0x000f2800000e0000 */
[----:B------:R-:W4:Y:S04]  /*9da0*/  SHFL.IDX PT, R7, R4, 0x3, 0x181f ;  /* 0x00781f0004077f89 */ /* 0x000f2800000e0000 */
[----:B------:R-:W-:Y:S04]  /*9db0*/  SHFL.IDX PT, R21, R4, 0x5, 0x181f ;  /* 0x00b81f0004157f89 */ /* 0x000fe800000e0000 */
[----:B------:R-:W-:Y:S01]  /*9dc0*/  SHFL.IDX PT, R15, R4, 0x6, 0x181f ;  /* 0x00d81f00040f7f89 */ /* 0x000fe200000e0000 */
[----:B-1----:R-:W-:-:S05]  /*9dd0*/  IMAD.SHL.U32 R17, R17, 0x8, RZ ;  /* 0x0000000811117824 */ /* 0x002fca00078e00ff */
[----:B------:R-:W-:-:S04]  /*9de0*/  LOP3.LUT R17, R17, 0x38, RZ, 0xc0, !PT ;  /* 0x0000003811117812 */ /* 0x000fc800078ec0ff */
[C---:B0-----:R-:W-:Y:S02]  /*9df0*/  @!P2 LEA R12, P0, R17.reuse, R14, 0x1 ;  /* 0x0000000e110ca211 */ /* 0x041fe400078008ff */
[----:B------:R-:W-:Y:S03]  /*9e00*/  SHFL.IDX PT, R14, R4, 0x4, 0x181f ;  /* 0x00981f00040e7f89 */ /* 0x000fe600000e0000 */
[----:B--2---:R-:W-:Y:S01]  /*9e10*/  @!P2 IMAD.X R3, RZ, RZ, R3, P0 ;  /* 0x000000ffff03a224 */ /* 0x004fe200000e0603 */
[----:B------:R-:W-:Y:S02]  /*9e20*/  ISETP.GE.AND P2, PT, R6, UR38, PT ;  /* 0x0000002606007c0c */ /* 0x000fe4000bf46270 */
[----:B------:R-:W0:Y:S11]  /*9e30*/  SHFL.IDX PT, R6, R5, 0x3, 0x181f ;  /* 0x00781f0005067f89 */ /* 0x000e3600000e0000 */
[----:B---3--:R-:W-:-:S02]  /*9e40*/  @!P2 LEA R10, P0, R17, R10, 0x1 ;  /* 0x0000000a110aa211 */ /* 0x008fc400078008ff */
[----:B------:R-:W-:-:S03]  /*9e50*/  @P2 LOP3.LUT R16, R16, 0x400, RZ, 0xfc, !PT ;  /* 0x0000040010102812 */ /* 0x000fc600078efcff */
[----:B----4-:R-:W-:Y:S01]  /*9e60*/  @!P2 IMAD.X R11, RZ, RZ, R2, P0 ;  /* 0x000000ffff0ba224 */ /* 0x010fe200000e0602 */
[----:B------:R-:W-:Y:S01]  /*9e70*/  LOP3.LUT R16, R16, 0xfffffdff, RZ, 0xc0, !PT ;  /* 0xfffffdff10107812 */ /* 0x000fe200078ec0ff */
[----:B------:R-:W-:-:S05]  /*9e80*/  VIADD R2, R0, 0x20 ;  /* 0x0000002000027836 */ /* 0x000fca0000000000 */
[----:B------:R-:W-:Y:S01]  /*9e90*/  ISETP.GE.AND P6, PT, R2, UR38, PT ;  /* 0x0000002602007c0c */ /* 0x000fe2000bfc6270 */
[----:B------:R-:W-:-:S05]  /*9ea0*/  VIADD R2, R0, 0x30 ;  /* 0x0000003000027836 */ /* 0x000fca0000000000 */
[----:B------:R-:W-:Y:S02]  /*9eb0*/  ISETP.GE.AND P5, PT, R2, UR38, PT ;  /* 0x0000002602007c0c */ /* 0x000fe4000bfa6270 */
[----:B------:R-:W1:Y:S05]  /*9ec0*/  SHFL.IDX PT, R2, R5, 0x4, 0x181f ;  /* 0x00981f0005027f89 */ /* 0x000e6a00000e0000 */
[----:B------:R-:W-:Y:S02]  /*9ed0*/  @!P6 LEA R9, P0, R17, R9, 0x1 ;  /* 0x000000091109e211 */ /* 0x000fe400078008ff */
[----:B------:R-:W-:Y:S02]  /*9ee0*/  @P6 LOP3.LUT R16, R16, 0x200, RZ, 0xfc, !PT ;  /* 0x0000020010106812 */ /* 0x000fe400078efcff */
[----:B------:R-:W-:Y:S01]  /*9ef0*/  @P6 LOP3.LUT R29, R29, 0x100000, RZ, 0xfc, !PT ;  /* 0x001000001d1d6812 */ /* 0x000fe200078efcff */
[----:B------:R-:W-:Y:S01]  /*9f00*/  @!P6 IMAD.X R8, RZ, RZ, R8, P0 ;  /* 0x000000ffff08e224 */ /* 0x000fe200000e0608 */
[----:B------:R-:W-:-:S02]  /*9f10*/  @!P5 LEA R7, P0, R17, R7, 0x1 ;  /* 0x000000071107d211 */ /* 0x000fc400078008ff */
[C---:B------:R-:W-:Y:S02]  /*9f20*/  LOP3.LUT P6, RZ, R16.reuse, 0x800, RZ, 0xc0, !PT ;  /* 0x0000080010ff7812 */ /* 0x040fe400078cc0ff */
[----:B------:R-:W-:Y:S01]  /*9f30*/  LOP3.LUT R16, R16, 0xfffffeff, RZ, 0xc0, !PT ;  /* 0xfffffeff10107812 */ /* 0x000fe200078ec0ff */
[----:B0-----:R-:W-:Y:S01]  /*9f40*/  @!P5 IMAD.X R6, RZ, RZ, R6, P0 ;  /* 0x000000ffff06d224 */ /* 0x001fe200000e0606 */
[----:B------:R-:W-:Y:S02]  /*9f50*/  @!P4 LEA R14, P0, R17, R14, 0x1 ;  /* 0x0000000e110ec211 */ /* 0x000fe400078008ff */
[----:B------:R-:W-:-:S04]  /*9f60*/  @P5 LOP3.LUT R16, R16, 0x100, RZ, 0xfc, !PT ;  /* 0x0000010010105812 */ /* 0x000fc800078efcff */
[----:B------:R-:W-:Y:S01]  /*9f70*/  LOP3.LUT R16, R16, 0xffffff7f, RZ, 0xc0, !PT ;  /* 0xffffff7f10107812 */ /* 0x000fe200078ec0ff */
[----:B-1----:R-:W-:Y:S02]  /*9f80*/  @!P4 IMAD.X R13, RZ, RZ, R2, P0 ;  /* 0x000000ffff0dc224 */ /* 0x002fe400000e0602 */
[----:B------:R-:W-:Y:S01]  /*9f90*/  VIADD R2, R0, 0x50 ;  /* 0x0000005000027836 */ /* 0x000fe20000000000 */
[----:B------:R-:W-:-:S04]  /*9fa0*/  @P4 LOP3.LUT R16, R16, 0x80, RZ, 0xfc, !PT ;  /* 0x0000008010104812 */ /* 0x000fc800078efcff */
[----:B------:R-:W-:Y:S01]  /*9fb0*/  ISETP.GE.AND P3, PT, R2, UR38, PT ;  /* 0x0000002602007c0c */ /* 0x000fe2000bf66270 */
[----:B------:R-:W-:Y:S01]  /*9fc0*/  VIADD R2, R0, 0x60 ;  /* 0x0000006000027836 */ /* 0x000fe20000000000 */
[----:B------:R-:W-:-:S04]  /*9fd0*/  LOP3.LUT R16, R16, 0xffffffbf, RZ, 0xc0, !PT ;  /* 0xffffffbf10107812 */ /* 0x000fc800078ec0ff */
[----:B------:R-:W-:Y:S02]  /*9fe0*/  ISETP.GE.AND P2, PT, R2, UR38, PT ;  /* 0x0000002602007c0c */ /* 0x000fe4000bf46270 */
[----:B------:R-:W0:Y:S05]  /*9ff0*/  SHFL.IDX PT, R2, R5, 0x5, 0x181f ;  /* 0x00b81f0005027f89 */ /* 0x000e2a00000e0000 */
[----:B------:R-:W-:Y:S02]  /*a000*/  @!P3 LEA R21, P0, R17, R21, 0x1 ;  /* 0x000000151115b211 */ /* 0x000fe400078008ff */
[----:B------:R-:W-:-:S04]  /*a010*/  @P3 LOP3.LUT R16, R16, 0x40, RZ, 0xfc, !PT ;  /* 0x0000004010103812 */ /* 0x000fc800078efcff */
[----:B------:R-:W-:-:S04]  /*a020*/  LOP3.LUT R16, R16, 0xffffffdf, RZ, 0xc0, !PT ;  /* 0xffffffdf10107812 */ /* 0x000fc800078ec0ff */
[----:B------:R-:W-:Y:S01]  /*a030*/  @P2 LOP3.LUT R16, R16, 0x20, RZ, 0xfc, !PT ;  /* 0x0000002010102812 */ /* 0x000fe200078efcff */
[----:B0-----:R-:W-:Y:S01]  /*a040*/  @!P3 IMAD.X R20, RZ, RZ, R2, P0 ;  /* 0x000000ffff14b224 */ /* 0x001fe200000e0602 */
[----:B------:R-:W-:Y:S01]  /*a050*/  @!P2 LEA R17, P0, R17, R15, 0x1 ;  /* 0x0000000f1111a211 */ /* 0x000fe200078008ff */
[----:B------:R-:W0:Y:S04]  /*a060*/  SHFL.IDX PT, R2, R5, 0x6, 0x181f ;  /* 0x00d81f0005027f89 */ /* 0x000e2800000e0000 */
[----:B0-----:R-:W-:Y:S01]  /*a070*/  @!P2 IMAD.X R15, RZ, RZ, R2, P0 ;  /* 0x000000ffff0fa224 */ /* 0x001fe200000e0602 */
[----:B------:R-:W-:Y:S01]  /*a080*/  LOP3.LUT P0, RZ, R16, 0x400, RZ, 0xc0, !PT ;  /* 0x0000040010ff7812 */ /* 0x000fe2000780c0ff */
[----:B------:R-:W-:Y:S01]  /*a090*/  @!P6 IMAD.MOV.U32 R2, RZ, RZ, R12 ;  /* 0x000000ffff02e224 */ /* 0x000fe200078e000c */
[----:B------:R-:W-:-:S05]  /*a0a0*/  LEA R12, R27, UR37, 0x1 ;  /* 0x000000251b0c7c11 */ /* 0x000fca000f8e08ff */
[----:B------:R0:W-:Y:S01]  /*a0b0*/  @!P6 LDGSTS.E.BYPASS.LTC128B.128 [R12+0x18400], desc[UR48][R2.64], !P1 ;  /* 0x18400000020cefae */ /* 0x0001e2000c901d70 */
[----:B------:R-:W-:-:S05]  /*a0c0*/  LOP3.LUT P6, RZ, R29, 0x100000, RZ, 0xc0, !PT ;  /* 0x001000001dff7812 */ /* 0x000fca00078cc0ff */
[----:B0-----:R-:W-:Y:S02]  /*a0d0*/  @!P0 IMAD.MOV.U32 R2, RZ, RZ, R10 ;  /* 0x000000ffff028224 */ /* 0x001fe400078e000a */
[----:B------:R-:W-:-:S05]  /*a0e0*/  @!P0 IMAD.MOV.U32 R3, RZ, RZ, R11 ;  /* 0x000000ffff038224 */ /* 0x000fca00078e000b */
[----:B------:R0:W-:Y:S02]  /*a0f0*/  @!P0 LDGSTS.E.BYPASS.LTC128B.128 [R12+0x18c00], desc[UR48][R2.64], !P1 ;  /* 0x18c00000020c8fae */ /* 0x0001e4000c901d70 */
        /* <DEDUP_REMOVED lines=9> */
[----:B0-----:R-:W-:Y:S01]  /*a190*/  @!P3 MOV R2, R21 ;  /* 0x000000150002b202 */ /* 0x001fe20000000f00 */
[----:B------:R-:W-:-:S05]  /*a1a0*/  @!P3 IMAD.MOV.U32 R3, RZ, RZ, R20 ;  /* 0x000000ffff03b224 */ /* 0x000fca00078e0014 */
[----:B------:R0:W-:Y:S02]  /*a1b0*/  @!P3 LDGSTS.E.BYPASS.LTC128B.128 [R12+0x1ac00], desc[UR48][R2.64], !P1 ;  /* 0x1ac00000020cbfae */ /* 0x0001e4000c901d70 */
[----:B0-----:R-:W-:Y:S02]  /*a1c0*/  @!P2 IMAD.MOV.U32 R2, RZ, RZ, R17 ;  /* 0x000000ffff02a224 */ /* 0x001fe400078e0011 */
[----:B------:R0:W5:Y:S01]  /*a1d0*/  LDL.LU R17, [R1+0x10] ;  /* 0x0000100001117983 */ /* 0x0001620000300800 */
[----:B------:R-:W-:-:S03]  /*a1e0*/  @!P2 IMAD.MOV.U32 R3, RZ, RZ, R15 ;  /* 0x000000ffff03a224 */ /* 0x000fc600078e000f */
[----:B------:R0:W1:Y:S04]  /*a1f0*/  SHFL.IDX PT, R14, R4, 0x7, 0x181f ;  /* 0x00f81f00040e7f89 */ /* 0x00006800000e0000 */
[----:B------:R0:W-:Y:S04]  /*a200*/  @!P2 LDGSTS.E.BYPASS.LTC128B.128 [R12+0x1b400], desc[UR48][R2.64], !P1 ;  /* 0x1b400000020cafae */ /* 0x0001e8000c901d70 */
[----:B------:R-:W2:Y:S02]  /*a210*/  SHFL.IDX PT, R5, R5, 0x7, 0x181f ;  /* 0x00f81f0005057f89 */ /* 0x000ea400000e0000 */
.L_x_310:
[----:B0-----:R-:W0:Y:S01]  /*a220*/  S2R R2, SR_TID.X ;  /* 0x0000000000027919 */ /* 0x001e220000002100 */
[----:B------:R-:W-:Y:S01]  /*a230*/  VIADD R0, R0, 0x70 ;  /* 0x0000007000007836 */ /* 0x000fe20000000000 */
[----:B------:R-:W-:Y:S02]  /*a240*/  LEA R4, R27, UR37, 0x1 ;  /* 0x000000251b047c11 */ /* 0x000fe4000f8e08ff */
[----:B------:R-:W-:Y:S02]  /*a250*/  LOP3.LUT R16, R16, 0xffffdfff, RZ, 0xc0, !PT ;  /* 0xffffdfff10107812 */ /* 0x000fe400078ec0ff */
[----:B------:R-:W-:-:S13]  /*a260*/  ISETP.GE.AND P2, PT, R0, UR38, PT ;  /* 0x0000002600007c0c */ /* 0x000fda000bf46270 */
[----:B------:R-:W-:Y:S01]  /*a270*/  @P2 LOP3.LUT R16, R16, 0x2000, RZ, 0xfc, !PT ;  /* 0x0000200010102812 */ /* 0x000fe200078efcff */
[----:B0-----:R-:W-:-:S05]  /*a280*/  IMAD.SHL.U32 R2, R2, 0x8, RZ ;  /* 0x0000000802027824 */ /* 0x001fca00078e00ff */
[----:B------:R-:W-:-:S04]  /*a290*/  LOP3.LUT R2, R2, 0x38, RZ, 0xc0, !PT ;  /* 0x0000003802027812 */ /* 0x000fc800078ec0ff */
[----:B-1----:R-:W-:-:S05]  /*a2a0*/  @!P2 LEA R2, P0, R2, R14, 0x1 ;  /* 0x0000000e0202a211 */ /* 0x002fca00078008ff */
        /* <DEDUP_REMOVED lines=8> */
[----:B------:R-:W-:Y:S01]  /*a330*/  NOP ;  /* 0x0000000000007918 */ /* 0x000fe20000000000 */
[----:B------:R-:W-:Y:S02]  /*a340*/  UIADD3 UR4, UR37, 0x22400, URZ ;  /* 0x0002240025047890 */ /* 0x000fe4000fffe03f */
[----:B------:R-:W-:Y:S02]  /*a350*/  SYNCS.ARRIVE.TRANS64.A1T0 RZ, [UR37+0x32400], RZ ;  /* 0x032400ffffff79a7 */ /* 0x000fe40008100025 */
[----:B------:R-:W-:-:S06]  /*a360*/  ULOP3.LUT UP0, URZ, UR4, 0x3ff, URZ, 0xc0, !UPT ;  /* 0x000003ff043f7892 */ /* 0x000fcc000f80c03f */
[----:B------:R-:W-:-:S13]  /*a370*/  PLOP3.LUT P0, PT, PT, PT, UP0, 0x80, 0x0 ;  /* 0x000000000000781c */ /* 0x000fda0003f0f008 */
[----:B0-----:R-:W-:Y:S05]  /*a380*/  @!P0 BRA `(.L_x_236) ;  /* 0x0000000000408947 */ /* 0x001fea0003800000 */
[----:B------:R-:W-:Y:S01]  /*a390*/  MOV R2, 0x0 ;  /* 0x0000000000027802 */ /* 0x000fe20000000f00 */
[----:B------:R-:W-:Y:S01]  /*a3a0*/  ULDC.64 UR6, c[0x4][0x98] ;  /* 0x0100260000067ab9 */ /* 0x000fe20000000a00 */
[----:B------:R-:W-:Y:S01]  /*a3b0*/  ULDC.64 UR8, c[0x4][0xa0] ;  /* 0x0100280000087ab9 */ /* 0x000fe20000000a00 */
[----:B------:R-:W-:Y:S01]  /*a3c0*/  ULDC.64 UR4, c[0x4][0x28] ;  /* 0x01000a0000047ab9 */ /* 0x000fe20000000a00 */
[----:B------:R-:W-:Y:S01]  /*a3d0*/  IMAD.U32 R4, RZ, RZ, UR6 ;  /* 0x00000006ff047e24 */ /* 0x000fe2000f8e00ff */
[----:B------:R-:W-:Y:S01]  /*a3e0*/  MOV R13, RZ ;  /* 0x000000ff000d7202 */ /* 0x000fe20000000f00 */
[----:B------:R-:W0:Y:S01]  /*a3f0*/  LDC.64 R2, c[0x4][R2] ;  /* 0x0100000002027b82 */ /* 0x000e220000000a00 */
[----:B------:R-:W-:Y:S02]  /*a400*/  IMAD.U32 R5, RZ, RZ, UR7 ;  /* 0x00000007ff057e24 */ /* 0x000fe4000f8e00ff */
[----:B------:R-:W-:Y:S02]  /*a410*/  IMAD.U32 R6, RZ, RZ, UR8 ;  /* 0x00000008ff067e24 */ /* 0x000fe4000f8e00ff */
[----:B------:R-:W-:-:S02]  /*a420*/  IMAD.U32 R7, RZ, RZ, UR9 ;  /* 0x00000009ff077e24 */ /* 0x000fc4000f8e00ff */
[----:B------:R-:W-:Y:S02]  /*a430*/  IMAD.U32 R10, RZ, RZ, UR4 ;  /* 0x00000004ff0a7e24 */ /* 0x000fe4000f8e00ff */
[----:B------:R-:W-:Y:S02]  /*a440*/  IMAD.U32 R11, RZ, RZ, UR5 ;  /* 0x00000005ff0b7e24 */ /* 0x000fe4000f8e00ff */
[----:B------:R-:W-:Y:S02]  /*a450*/  IMAD.MOV.U32 R8, RZ, RZ, 0x70 ;  /* 0x00000070ff087424 */ /* 0x000fe400078e00ff */
[----:B------:R-:W-:-:S07]  /*a460*/  IMAD.MOV.U32 R12, RZ, RZ, 0x1 ;  /* 0x00000001ff0c7424 */ /* 0x000fce00078e00ff */
[----:B------:R-:W-:-:S07]  /*a470*/  LEPC R20, `(.L_x_236) ;  /* 0x000000001014794e */ /* 0x000fce0000000000 */
[----:B0----5:R-:W-:Y:S05]  /*a480*/  CALL.ABS.NOINC R2 ;  /* 0x0000000002007343 */ /* 0x021fea0003c00000 */
.L_x_236:
[----:B------:R-:W0:Y:S01]  /*a490*/  LDC R2, c[0x0][0x448] ;  /* 0x00011200ff027b82 */ /* 0x000e220000000800 */
[----:B------:R-:W-:Y:S01]  /*a4a0*/  IMAD.MOV.U32 R0, RZ, RZ, R24 ;  /* 0x000000ffff007224 */ /* 0x000fe200078e0018 */
[----:B------:R-:W-:Y:S01]  /*a4b0*/  ULDC.64 UR4, c[0x0][0x3d8] ;  /* 0x0000f60000047ab9 */ /* 0x000fe20000000a00 */
[----:B------:R-:W1:Y:S01]  /*a4c0*/  S2R R21, SR_TID.X ;  /* 0x0000000000157919 */ /* 0x000e620000002100 */
[----:B------:R-:W-:Y:S01]  /*a4d0*/  ULDC UR6, c[0x0][0x448] ;  /* 0x0001120000067ab9 */ /* 0x000fe20000000800 */
[C---:B------:R-:W-:Y:S02]  /*a4e0*/  LOP3.LUT P5, RZ, R16.reuse, 0x40000, RZ, 0xc0, !PT ;  /* 0x0004000010ff7812 */ /* 0x040fe400078ac0ff */
[C---:B------:R-:W-:Y:S02]  /*a4f0*/  LOP3.LUT P4, RZ, R16.reuse, 0x20000, RZ, 0xc0, !PT ;  /* 0x0002000010ff7812 */ /* 0x040fe4000788c0ff */
[C---:B------:R-:W-:Y:S02]  /*a500*/  LOP3.LUT P3, RZ, R16.reuse, 0x10000, RZ, 0xc0, !PT ;  /* 0x0001000010ff7812 */ /* 0x040fe4000786c0ff */
[----:B------:R-:W-:-:S02]  /*a510*/  LOP3.LUT P1, RZ, R16, 0x8000, RZ, 0xc0, !PT ;  /* 0x0000800010ff7812 */ /* 0x000fc4000782c0ff */
[----:B------:R-:W-:Y:S02]  /*a520*/  LEA R20, R27, UR37, 0x1 ;  /* 0x000000251b147c11 */ /* 0x000fe4000f8e08ff */
[----:B0-----:R-:W-:Y:S01]  /*a530*/  ISETP.NE.AND P6, PT, R2, 0x1, PT ;  /* 0x000000010200780c */ /* 0x001fe20003fc5270 */
[----:B-1----:R-:W-:-:S12]  /*a540*/  IMAD.SHL.U32 R21, R21, 0x8, RZ ;  /* 0x0000000815157824 */ /* 0x002fd800078e00ff */
[----:B------:R-:W0:Y:S01]  /*a550*/  @P6 LDC R3, c[0x0][0x44c] ;  /* 0x00011300ff036b82 */ /* 0x000e220000000800 */
[----:B------:R-:W-:-:S07]  /*a560*/  LOP3.LUT R21, R21, 0x38, RZ, 0xc0, !PT ;  /* 0x0000003815157812 */ /* 0x000fce00078ec0ff */
[----:B------:R-:W1:Y:S01]  /*a570*/  @P6 LDC R2, c[0x0][0x450] ;  /* 0x00011400ff026b82 */ /* 0x000e620000000800 */
[----:B0-----:R-:W-:-:S05]  /*a580*/  @P6 IMAD.HI.U32 R3, R24, R3, RZ ;  /* 0x0000000318036227 */ /* 0x001fca00078e00ff */
[----:B-1----:R-:W-:Y:S01]  /*a590*/  @P6 SHF.R.U32.HI R0, RZ, R2, R3 ;  /* 0x00000002ff006219 */ /* 0x002fe20000011603 */
[----:B------:R-:W-:-:S03]  /*a5a0*/  IMAD R2, R31, UR4, RZ ;  /* 0x000000041f027c24 */ /* 0x000fc6000f8e02ff */
[----:B------:R-:W-:Y:S01]  /*a5b0*/  SHF.R.S32.HI R4, RZ, 0x1f, R0 ;  /* 0x0000001fff047819 */ /* 0x000fe20000011400 */
        /* <DEDUP_REMOVED lines=10> */
[----:B------:R-:W-:Y:S02]  /*a660*/  IMAD.MOV R5, RZ, RZ, -R0 ;  /* 0x000000ffff057224 */ /* 0x000fe400078e0a00 */
[----:B------:R-:W-:Y:S02]  /*a670*/  IMAD R7, R0, UR5, R7 ;  /* 0x0000000500077c24 */ /* 0x000fe4000f8e0207 */
[----:B------:R-:W-:-:S02]  /*a680*/  IMAD R5, R5, UR6, R24 ;  /* 0x0000000605057c24 */ /* 0x000fc4000f8e0218 */
[----:B------:R-:W-:Y:S01]  /*a690*/  IMAD.WIDE.U32 R2, R0, UR4, R2 ;  /* 0x0000000400027c25 */ /* 0x000fe2000f8e0002 */
[----:B------:R-:W-:Y:S02]  /*a6a0*/  ULDC.64 UR4, c[0x0][0x3c8] ;  /* 0x0000f20000047ab9 */ /* 0x000fe40000000a00 */
[----:B------:R-:W-:Y:S01]  /*a6b0*/  SHF.R.S32.HI R0, RZ, 0x1f, R5 ;  /* 0x0000001fff007819 */ /* 0x000fe20000011405 */
[----:B------:R-:W-:-:S04]  /*a6c0*/  IMAD.IADD R3, R3, 0x1, R7 ;  /* 0x0000000103037824 */ /* 0x000fc800078e0207 */
        /* <DEDUP_REMOVED lines=9> */
[----:B------:R-:W0:Y:S01]  /*a760*/  SHFL.IDX PT, R14, R0, RZ, 0x181f ;  /* 0x00181fff000e7589 */ /* 0x000e2200000e0000 */
[C---:B------:R-:W-:Y:S02]  /*a770*/  LOP3.LUT P6, RZ, R16.reuse, 0x800, RZ, 0xc0, !PT ;  /* 0x0000080010ff7812 */ /* 0x040fe400078cc0ff */
[----:B------:R-:W-:Y:S01]  /*a780*/  LOP3.LUT P2, RZ, R16, 0x400, RZ, 0xc0, !PT ;  /* 0x0000040010ff7812 */ /* 0x000fe2000784c0ff */
[----:B------:R-:W1:Y:S04]  /*a790*/  SHFL.IDX PT, R2, R4, RZ, 0x181f ;  /* 0x00181fff04027589 */ /* 0x000e6800000e0000 */
[----:B------:R-:W-:Y:S06]  /*a7a0*/  SHFL.IDX PT, R5, R4, 0x1, 0x181f ;  /* 0x00381f0004057f89 */ /* 0x000fec00000e0000 */
[----:B0-----:R-:W-:-:S05]  /*a7b0*/  @!P6 LEA R14, P0, R21, R14, 0x1 ;  /* 0x0000000e150ee211 */ /* 0x001fca00078008ff */
[----:B-1----:R-:W-:Y:S02]  /*a7c0*/  @!P6 IMAD.X R3, RZ, RZ, R2, P0 ;  /* 0x000000ffff03e224 */ /* 0x002fe400000e0602 */
[----:B------:R-:W-:Y:S02]  /*a7d0*/  @!P6 IMAD.MOV.U32 R2, RZ, RZ, R14 ;  /* 0x000000ffff02e224 */ /* 0x000fe400078e000e */
[----:B------:R-:W0:Y:S04]  /*a7e0*/  SHFL.IDX PT, R14, R0, 0x1, 0x181f ;  /* 0x00381f00000e7f89 */ /* 0x000e2800000e0000 */
[----:B------:R-:W-:Y:S04]  /*a7f0*/  @!P6 LDGSTS.E.BYPASS.LTC128B.128 [R20+0x22400], desc[UR48][R2.64], !P5 ;  /* 0x224000000214efae */ /* 0x000fe8000e901d70 */
[----:B------:R-:W-:Y:S04]  /*a800*/  @!P6 LDGSTS.E.BYPASS.LTC128B.128 [R20+0x26400], desc[UR48][R2.64+0x80], !P4 ;  /* 0x264000800214efae */ /* 0x000fe8000e101d70 */
[----:B------:R-:W-:Y:S04]  /*a810*/  @!P6 LDGSTS.E.BYPASS.LTC128B.128 [R20+0x2a400], desc[UR48][R2.64+0x100], !P3 ;  /* 0x2a4001000214efae */ /* 0x000fe8000d901d70 */
[----:B------:R1:W-:Y:S01]  /*a820*/  @!P6 LDGSTS.E.BYPASS.LTC128B.128 [R20+0x2e400], desc[UR48][R2.64+0x180], !P1 ;  /* 0x2e4001800214efae */ /* 0x0003e2000c901d70 */
[----:B------:R-:W-:-:S04]  /*a830*/  LOP3.LUT P6, RZ, R16, 0x40, RZ, 0xc0, !PT ;  /* 0x0000004010ff7812 */ /* 0x000fc800078cc0ff */
[----:B------:R-:W-:Y:S02]  /*a840*/  P2R R7, PR, RZ, 0x40 ;  /* 0x00000040ff077803 */ /* 0x000fe40000000000 */
[----:B------:R-:W-:Y:S02]  /*a850*/  LOP3.LUT P6, RZ, R16, 0x100, RZ, 0xc0, !PT ;  /* 0x0000010010ff7812 */ /* 0x000fe400078cc0ff */
[----:B0-----:R-:W-:-:S05]  /*a860*/  @!P2 LEA R14, P0, R21, R14, 0x1 ;  /* 0x0000000e150ea211 */ /* 0x001fca00078008ff */
[----:B------:R-:W-:Y:S02]  /*a870*/  @!P2 IMAD.X R5, RZ, RZ, R5, P0 ;  /* 0x000000ffff05a224 */ /* 0x000fe400000e0605 */
[----:B-1----:R-:W-:Y:S02]  /*a880*/  @!P2 IMAD.MOV.U32 R2, RZ, RZ, R14 ;  /* 0x000000ffff02a224 */ /* 0x002fe400078e000e */
[----:B------:R-:W-:Y:S01]  /*a890*/  @!P2 IMAD.MOV.U32 R3, RZ, RZ, R5 ;  /* 0x000000ffff03a224 */ /* 0x000fe200078e0005 */
[----:B------:R-:W0:Y:S04]  /*a8a0*/  SHFL.IDX PT, R14, R0, 0x2, 0x181f ;  /* 0x00581f00000e7f89 */ /* 0x000e2800000e0000 */
[----:B------:R-:W-:Y:S04]  /*a8b0*/  @!P2 LDGSTS.E.BYPASS.LTC128B.128 [R20+0x22c00], desc[UR48][R2.64], !P5 ;  /* 0x22c000000214afae */ /* 0x000fe8000e901d70 */
[----:B------:R-:W-:Y:S04]  /*a8c0*/  @!P2 LDGSTS.E.BYPASS.LTC128B.128 [R20+0x26c00], desc[UR48][R2.64+0x80], !P4 ;  /* 0x26c000800214afae */ /* 0x000fe8000e101d70 */
[----:B------:R-:W-:Y:S04]  /*a8d0*/  @!P2 LDGSTS.E.BYPASS.LTC128B.128 [R20+0x2ac00], desc[UR48][R2.64+0x100], !P3 ;  /* 0x2ac001000214afae */ /* 0x000fe8000d901d70 */
[----:B------:R1:W-:Y:S01]  /*a8e0*/  @!P2 LDGSTS.E.BYPASS.LTC128B.128 [R20+0x2ec00], desc[UR48][R2.64+0x180], !P1 ;  /* 0x2ec001800214afae */ /* 0x0003e2000c901d70 */
[----:B------:R-:W-:-:S03]  /*a8f0*/  LOP3.LUT P2, RZ, R16, 0x20, RZ, 0xc0, !PT ;  /* 0x0000002010ff7812 */ /* 0x000fc6000784c0ff */
[----:B------:R-:W2:Y:S01]  /*a900*/  SHFL.IDX PT, R5, R4, 0x2, 0x181f ;  /* 0x00581f0004057f89 */ /* 0x000ea200000e0000 */
[----:B------:R-:W-:Y:S02]  /*a910*/  P2R R6, PR, RZ, 0x4 ;  /* 0x00000004ff067803 */ /* 0x000fe40000000000 */
[----:B------:R-:W-:-:S04]  /*a920*/  LOP3.LUT P2, RZ, R16, 0x80, RZ, 0xc0, !PT ;  /* 0x0000008010ff7812 */ /* 0x000fc8000784c0ff */
[----:B------:R-:W-:Y:S02]  /*a930*/  P2R R8, PR, RZ, 0x4 ;  /* 0x00000004ff087803 */ /* 0x000fe40000000000 */
[----:B------:R-:W-:-:S13]  /*a940*/  LOP3.LUT P2, RZ, R16, 0x200, RZ, 0xc0, !PT ;  /* 0x0000020010ff7812 */ /* 0x000fda000784c0ff */
[----:B0-----:R-:W-:-:S05]  /*a950*/  @!P2 LEA R14, P0, R21, R14, 0x1 ;  /* 0x0000000e150ea211 */ /* 0x001fca00078008ff */
[----:B--2---:R-:W-:Y:S02]  /*a960*/  @!P2 IMAD.X R5, RZ, RZ, R5, P0 ;  /* 0x000000ffff05a224 */ /* 0x004fe400000e0605 */
[----:B-1----:R-:W-:Y:S02]  /*a970*/  @!P2 IMAD.MOV.U32 R2, RZ, RZ, R14 ;  /* 0x000000ffff02a224 */ /* 0x002fe400078e000e */
[----:B------:R-:W0:Y:S01]  /*a980*/  SHFL.IDX PT, R14, R0, 0x3, 0x181f ;  /* 0x00781f00000e7f89 */ /* 0x000e2200000e0000 */
[----:B------:R-:W-:-:S03]  /*a990*/  @!P2 MOV R3, R5 ;  /* 0x000000050003a202 */ /* 0x000fc60000000f00 */
[----:B------:R-:W1:Y:S04]  /*a9a0*/  SHFL.IDX PT, R5, R4, 0x3, 0x181f ;  /* 0x00781f0004057f89 */ /* 0x000e6800000e0000 */
[----:B------:R-:W-:Y:S04]  /*a9b0*/  @!P2 LDGSTS.E.BYPASS.LTC128B.128 [R20+0x23400], desc[UR48][R2.64], !P5 ;  /* 0x234000000214afae */ /* 0x000fe8000e901d70 */
[----:B------:R-:W-:Y:S04]  /*a9c0*/  @!P2 LDGSTS.E.BYPASS.LTC128B.128 [R20+0x27400], desc[UR48][R2.64+0x80], !P4 ;  /* 0x274000800214afae */ /* 0x000fe8000e101d70 */
[----:B------:R-:W-:Y:S04]  /*a9d0*/  @!P2 LDGSTS.E.BYPASS.LTC128B.128 [R20+0x2b400], desc[UR48][R2.64+0x100], !P3 ;  /* 0x2b4001000214afae */ /* 0x000fe8000d901d70 */
[----:B------:R2:W-:Y:S01]  /*a9e0*/  @!P2 LDGSTS.E.BYPASS.LTC128B.128 [R20+0x2f400], desc[UR48][R2.64+0x180], !P1 ;  /* 0x2f4001800214afae */ /* 0x0005e2000c901d70 */
[----:B------:R-:W-:-:S02]  /*a9f0*/  ISETP.NE.AND P2, PT, R8, RZ, PT ;  /* 0x000000ff0800720c */ /* 0x000fc40003f45270 */
[----:B0-----:R-:W-:-:S05]  /*aa00*/  @!P6 LEA R14, P0, R21, R14, 0x1 ;  /* 0x0000000e150ee211 */ /* 0x001fca00078008ff */
[----:B-1----:R-:W-:Y:S02]  /*aa10*/  @!P6 IMAD.X R5, RZ, RZ, R5, P0 ;  /* 0x000000ffff05e224 */ /* 0x002fe400000e0605 */
[----:B--2---:R-:W-:Y:S02]  /*aa20*/  @!P6 IMAD.MOV.U32 R2, RZ, RZ, R14 ;  /* 0x000000ffff02e224 */ /* 0x004fe400078e000e */
[----:B------:R-:W0:Y:S01]  /*aa30*/  SHFL.IDX PT, R14, R0, 0x4, 0x181f ;  /* 0x00981f00000e7f89 */ /* 0x000e2200000e0000 */
[----:B------:R-:W-:-:S03]  /*aa40*/  @!P6 IMAD.MOV.U32 R3, RZ, RZ, R5 ;  /* 0x000000ffff03e224 */ /* 0x000fc600078e0005 */
        /* <DEDUP_REMOVED lines=27> */
[----:B0-----:R-:W-:-:S05]  /*ac00*/  @!P2 LEA R14, P0, R21, R14, 0x1 ;  /* 0x0000000e150ea211 */ /* 0x001fca00078008ff */
[----:B-1----:R-:W-:Y:S02]  /*ac10*/  @!P2 IMAD.X R5, RZ, RZ, R5, P0 ;  /* 0x000000ffff05a224 */ /* 0x002fe400000e0605 */
[----:B--2---:R-:W-:Y:S02]  /*ac20*/  @!P2 IMAD.MOV.U32 R2, RZ, RZ, R14 ;  /* 0x000000ffff02a224 */ /* 0x004fe400078e000e */
[----:B------:R-:W-:Y:S01]  /*ac30*/  @!P2 IMAD.MOV.U32 R3, RZ, RZ, R5 ;  /* 0x000000ffff03a224 */ /* 0x000fe200078e0005 */
[----:B------:R0:W1:Y:S04]  /*ac40*/  SHFL.IDX PT, R14, R0, 0x7, 0x181f ;  /* 0x00f81f00000e7f89 */ /* 0x00006800000e0000 */
[----:B------:R0:W-:Y:S04]  /*ac50*/  @!P2 LDGSTS.E.BYPASS.LTC128B.128 [R20+0x25400], desc[UR48][R2.64], !P5 ;  /* 0x254000000214afae */ /* 0x0001e8000e901d70 */
[----:B------:R0:W-:Y:S04]  /*ac60*/  @!P2 LDGSTS.E.BYPASS.LTC128B.128 [R20+0x29400], desc[UR48][R2.64+0x80], !P4 ;  /* 0x294000800214afae */ /* 0x0001e8000e101d70 */
[----:B------:R0:W-:Y:S04]  /*ac70*/  @!P2 LDGSTS.E.BYPASS.LTC128B.128 [R20+0x2d400], desc[UR48][R2.64+0x100], !P3 ;  /* 0x2d4001000214afae */ /* 0x0001e8000d901d70 */
[----:B------:R0:W-:Y:S04]  /*ac80*/  @!P2 LDGSTS.E.BYPASS.LTC128B.128 [R20+0x31400], desc[UR48][R2.64+0x180], !P1 ;  /* 0x314001800214afae */ /* 0x0001e8000c901d70 */
[----:B------:R0:W2:Y:S02]  /*ac90*/  SHFL.IDX PT, R5, R4, 0x7, 0x181f ;  /* 0x00f81f0004057f89 */ /* 0x0000a400000e0000 */
.L_x_328:
[----:B0-----:R-:W3:Y:S01]  /*aca0*/  LDL R0, [R1+0x8] ;  /* 0x0000080001007983 */ /* 0x001ee20000100800 */
[----:B------:R-:W-:-:S13]  /*acb0*/  LOP3.LUT P2, RZ, R16, 0x2000, RZ, 0xc0, !PT ;  /* 0x0000200010ff7812 */ /* 0x000fda000784c0ff */
[----:B-1----:R-:W-:-:S05]  /*acc0*/  @!P2 LEA R2, P0, R21, R14, 0x1 ;  /* 0x0000000e1502a211 */ /* 0x002fca00078008ff */
[----:B--2---:R-:W-:-:S05]  /*acd0*/  @!P2 IMAD.X R3, RZ, RZ, R5, P0 ;  /* 0x000000ffff03a224 */ /* 0x004fca00000e0605 */
[----:B------:R-:W-:Y:S01]  /*ace0*/  @!PT LDS RZ, [RZ] ;  /* 0x00000000fffff984 */ /* 0x000fe20000000800 */
[----:B------:R-:W-:Y:S01]  /*acf0*/  @!PT LDS RZ, [RZ] ;  /* 0x00000000fffff984 */ /* 0x000fe20000000800 */
[----:B------:R-:W-:Y:S01]  /*ad00*/  @!PT LDS RZ, [RZ] ;  /* 0x00000000fffff984 */ /* 0x000fe20000000800 */
[----:B------:R0:W-:Y:S04]  /*ad10*/  @!P2 LDGSTS.E.BYPASS.LTC128B.128 [R20+0x25c00], desc[UR48][R2.64], !P5 ;  /* 0x25c000000214afae */ /* 0x0001e8000e901d70 */
[----:B------:R0:W-:Y:S04]  /*ad20*/  @!P2 LDGSTS.E.BYPASS.LTC128B.128 [R20+0x29c00], desc[UR48][R2.64+0x80], !P4 ;  /* 0x29c000800214afae */ /* 0x0001e8000e101d70 */
[----:B------:R0:W-:Y:S04]  /*ad30*/  @!P2 LDGSTS.E.BYPASS.LTC128B.128 [R20+0x2dc00], desc[UR48][R2.64+0x100], !P3 ;  /* 0x2dc001000214afae */ /* 0x0001e8000d901d70 */
[----:B------:R0:W-:Y:S01]  /*ad40*/  @!P2 LDGSTS.E.BYPASS.LTC128B.128 [R20+0x31c00], desc[UR48][R2.64+0x180], !P1 ;  /* 0x31c001800214afae */ /* 0x0001e2000c901d70 */
[----:B------:R-:W-:Y:S01]  /*ad50*/  NOP ;  /* 0x0000000000007918 */ /* 0x000fe20000000000 */
[----:B------:R-:W-:Y:S02]  /*ad60*/  SYNCS.ARRIVE.TRANS64.RED.A0T1 RZ, [UR37+0x32410], RZ ;  /* 0x032410ffffff79a7 */ /* 0x000fe40008200425 */
[----:B------:R-:W-:Y:S01]  /*ad70*/  ARRIVES.LDGSTSBAR.64.TRANSCNT [UR37+0x32410] ;  /* 0x03241000ff0079b0 */ /* 0x000fe20008000aa5 */
[----:B---3--:R-:W-:-:S04]  /*ad80*/  LOP3.LUT R0, R0, 0x1, RZ, 0xc, !PT ;  /* 0x0000000100007812 */ /* 0x008fc800078e0cff */
[----:B------:R-:W-:Y:S01]  /*ad90*/  SHF.L.U32 R0, R0, 0x1f, RZ ;  /* 0x0000001f00007819 */ /* 0x000fe200000006ff */
[----:B------:R-:W-:Y:S01]  /*ada0*/  NOP ;  /* 0x0000000000007918 */ /* 0x000fe20000000000 */
[----:B------:R-:W-:Y:S01]  /*adb0*/  SYNCS.ARRIVE.TRANS64.A1T0 RZ, [UR37+0x32410], RZ ;  /* 0x032410ffffff79a7 */ /* 0x000fe20008100025 */
[----:B------:R-:W-:Y:S01]  /*adc0*/  BSSY B0, `(.L_x_238) ;  /* 0x0000003000007945 */ /* 0x000fe20003800000 */
[----:B------:R-:W1:Y:S03]  /*add0*/  SYNCS.PHASECHK.TRANS64.TRYWAIT P0, [UR37+0x32420], R0 ;  /* 0x03242000ff0075a7 */ /* 0x000e660008000165 */
[----:B01----:R-:W-:Y:S05]  /*ade0*/  @!P0 BRA `(.L_x_239) ;  /* 0x0000003c00308947 */ /* 0x003fea0003800000 */
.L_x_329:
[----:B------:R-:W-:Y:S05]  /*adf0*/  BSYNC B0 ;  /* 0x0000000000007941 */ /* 0x000fea0003800000 */
.L_x_238:
[----:B------:R-:W-:-:S05]  /*ae00*/  IMAD.U32 R2, RZ, RZ, UR41 ;  /* 0x00000029ff027e24 */ /* 0x000fca000f8e00ff */
[----:B------:R-:W-:-:S13]  /*ae10*/  ISETP.NE.AND P0, PT, R2, 0x3, PT ;  /* 0x000000030200780c */ /* 0x000fda0003f05270 */
[----:B------:R-:W-:Y:S05]  /*ae20*/  @!P0 BRA `(.L_x_240) ;  /* 0x0000000000048947 */ /* 0x000fea0003800000 */
[----:B------:R-:W-:Y:S01]  /*ae30*/  BPT.TRAP 0x1 ;  /* 0x000000040000795c */ /* 0x000fe20000300000 */
.L_x_240:
[----:B0-----:R-:W-:Y:S01]  /*ae40*/  SHF.L.U32 R0, R28, 0x1f, RZ ;  /* 0x0000001f1c007819 */ /* 0x001fe200000006ff */
[----:B------:R-:W-:Y:S03]  /*ae50*/  BSSY B0, `(.L_x_241) ;  /* 0x0000003000007945 */ /* 0x000fe60003800000 */
[----:B-----5:R-:W0:Y:S02]  /*ae60*/  SYNCS.PHASECHK.TRANS64.TRYWAIT P0, [R17+URZ+0x32460], R0 ;  /* 0x03246000110075a7 */ /* 0x020e24000800017f */
[----:B0-----:R-:W-:Y:S05]  /*ae70*/  @!P0 BRA `(.L_x_242) ;  /* 0x0000003c00248947 */ /* 0x001fea0003800000 */
.L_x_330:
[----:B------:R-:W-:Y:S05]  /*ae80*/  BSYNC B0 ;  /* 0x0000000000007941 */ /* 0x000fea0003800000 */
.L_x_241:
[----:B------:R-:W0:Y:S01]  /*ae90*/  LDL.LU R2, [R1] ;  /* 0x0000000001027983 */ /* 0x000e220000300800 */
[----:B------:R-:W-:-:S03]  /*aea0*/  ULDC.64 UR4, c[0x0][0x328] ;  /* 0x0000ca0000047ab9 */ /* 0x000fc60000000a00 */
[----:B------:R-:W2:Y:S01]  /*aeb0*/  LDL.LU R4, [R1+0x4] ;  /* 0x0000040001047983 */ /* 0x000ea20000300800 */
[----:B------:R-:W-:Y:S02]  /*aec0*/  IMAD R6, R18, 0x6000, R27 ;  /* 0x0000600012067824 */ /* 0x000fe400078e021b */
[----:B0-----:R-:W-:Y:S02]  /*aed0*/  IMAD R0, R2, UR4, RZ ;  /* 0x0000000402007c24 */ /* 0x001fe4000f8e02ff */
[----:B------:R-:W-:-:S04]  /*aee0*/  IMAD.WIDE.U32 R2, R25, UR4, RZ ;  /* 0x0000000419027c25 */ /* 0x000fc8000f8e00ff */
[----:B------:R-:W-:Y:S01]  /*aef0*/  IMAD R5, R25, UR5, R0 ;  /* 0x0000000519057c24 */ /* 0x000fe2000f8e0200 */
[----:B------:R-:W-:Y:S02]  /*af00*/  ULDC.64 UR4, c[0x0][0x338] ;  /* 0x0000ce0000047ab9 */ /* 0x000fe40000000a00 */
[----:B--2---:R-:W-:Y:S02]  /*af10*/  IMAD R0, R4, UR4, RZ ;  /* 0x0000000404007c24 */ /* 0x004fe4000f8e02ff */
[----:B------:R-:W-:Y:S02]  /*af20*/  IADD3 R3, R3, R5, RZ ;  /* 0x0000000503037210 */ /* 0x000fe40007ffe0ff */
[C---:B------:R-:W-:Y:S02]  /*af30*/  IMAD R5, R23.reuse, UR5, R0 ;  /* 0x0000000517057c24 */ /* 0x040fe4000f8e0200 */
[----:B------:R-:W-:Y:S01]  /*af40*/  IMAD.WIDE.U32 R2, R23, UR4, R2 ;  /* 0x0000000417027c25 */ /* 0x000fe2000f8e0002 */
[----:B------:R-:W-:-:S03]  /*af50*/  ULDC.64 UR4, c[0x0][0x330] ;  /* 0x0000cc0000047ab9 */ /* 0x000fc60000000a00 */
        /* <DEDUP_REMOVED lines=10> */
[C---:B------:R-:W-:Y:S01]  /*b000*/  LOP3.LUT P6, RZ, R29.reuse, 0x10, RZ, 0xc0, !PT ;  /* 0x000000101dff7812 */ /* 0x040fe200078cc0ff */
[----:B------:R-:W0:Y:S01]  /*b010*/  S2R R4, SR_TID.X ;  /* 0x0000000000047919 */ /* 0x000e220000002100 */
[----:B------:R-:W-:Y:S02]  /*b020*/  LEA R6, R6, UR37, 0x1 ;  /* 0x0000002506067c11 */ /* 0x000fe4000f8e08ff */
[----:B------:R-:W-:Y:S01]  /*b030*/  P2R R21, PR, RZ, 0x40 ;  /* 0x00000040ff157803 */ /* 0x000fe20000000000 */
[----:B------:R-:W1:Y:S01]  /*b040*/  SHFL.IDX PT, R2, R8, RZ, 0x181f ;  /* 0x00181fff08027589 */ /* 0x000e6200000e0000 */
[----:B------:R-:W-:Y:S02]  /*b050*/  LOP3.LUT P6, RZ, R29, 0x200, RZ, 0xc0, !PT ;  /* 0x000002001dff7812 */ /* 0x000fe400078cc0ff */
        /* <DEDUP_REMOVED lines=8> */
[----:B------:R-:W-:Y:S02]  /*b0e0*/  LOP3.LUT P6, RZ, R29, 0x20, RZ, 0xc0, !PT ;  /* 0x000000201dff7812 */ /* 0x000fe400078cc0ff */
[----:B------:R-:W-:Y:S01]  /*b0f0*/  LOP3.LUT P3, RZ, R16, 0x40000000, RZ, 0xc0, !PT ;  /* 0x4000000010ff7812 */ /* 0x000fe2000786c0ff */
[----:B------:R2:W-:Y:S01]  /*b100*/  STL [R1+0x10], R17 ;  /* 0x0000101101007387 */ /* 0x0005e20000100800 */
[----:B------:R-:W-:-:S02]  /*b110*/  P2R R9, PR, RZ, 0x40 ;  /* 0x00000040ff097803 */ /* 0x000fc40000000000 */
[C---:B------:R-:W-:Y:S01]  /*b120*/  LOP3.LUT P6, RZ, R29.reuse, 0x400, RZ, 0xc0, !PT ;  /* 0x000004001dff7812 */ /* 0x040fe200078cc0ff */
[----:B------:R-:W3:Y:S01]  /*b130*/  SHFL.IDX PT, R3, R7, RZ, 0x181f ;  /* 0x00181fff07037589 */ /* 0x000ee200000e0000 */
[C---:B------:R-:W-:Y:S02]  /*b140*/  LOP3.LUT P2, RZ, R16.reuse, 0x20000000, RZ, 0xc0, !PT ;  /* 0x2000000010ff7812 */ /* 0x040fe4000784c0ff */
[----:B------:R-:W-:Y:S02]  /*b150*/  P2R R23, PR, RZ, 0x40 ;  /* 0x00000040ff177803 */ /* 0x000fe40000000000 */
[----:B------:R-:W-:Y:S02]  /*b160*/  LOP3.LUT P6, RZ, R29, 0x2000, RZ, 0xc0, !PT ;  /* 0x000020001dff7812 */ /* 0x000fe400078cc0ff */
[----:B------:R-:W-:Y:S01]  /*b170*/  LOP3.LUT P1, RZ, R16, 0x10000000, RZ, 0xc0, !PT ;  /* 0x1000000010ff7812 */ /* 0x000fe2000782c0ff */
[----:B0-----:R-:W-:Y:S01]  /*b180*/  IMAD.SHL.U32 R4, R4, 0x8, RZ ;  /* 0x0000000804047824 */ /* 0x001fe200078e00ff */
[----:B------:R-:W-:-:S02]  /*b190*/  P2R R24, PR, RZ, 0x40 ;  /* 0x00000040ff187803 */ /* 0x000fc40000000000 */
[C---:B------:R-:W-:Y:S02]  /*b1a0*/  LOP3.LUT P6, RZ, R29.reuse, 0x2, RZ, 0xc0, !PT ;  /* 0x000000021dff7812 */ /* 0x040fe400078cc0ff */
        /* <DEDUP_REMOVED lines=8> */
[----:B--2---:R-:W-:Y:S02]  /*b230*/  P2R R17, PR, RZ, 0x40 ;  /* 0x00000040ff117803 */ /* 0x004fe40000000000 */
[----:B------:R-:W-:-:S04]  /*b240*/  LOP3.LUT P6, RZ, R29, 0x4, RZ, 0xc0, !PT ;  /* 0x000000041dff7812 */ /* 0x000fc800078cc0ff */
[----:B------:R-:W-:Y:S02]  /*b250*/  P2R R18, PR, RZ, 0x40 ;  /* 0x00000040ff127803 */ /* 0x000fe40000000000 */
[----:B------:R-:W-:Y:S01]  /*b260*/  LOP3.LUT P6, RZ, R29, 0x80, RZ, 0xc0, !PT ;  /* 0x000000801dff7812 */ /* 0x000fe200078cc0ff */
[----:B0-----:R-:W-:-:S03]  /*b270*/  IMAD.SHL.U32 R0, R4, 0x2, RZ ;  /* 0x0000000204007824 */ /* 0x001fc600078e00ff */
[----:B------:R-:W-:Y:S02]  /*b280*/  P2R R19, PR, RZ, 0x40 ;  /* 0x00000040ff137803 */ /* 0x000fe40000000000 */
[C---:B------:R-:W-:Y:S02]  /*b290*/  LOP3.LUT P6, RZ, R29.reuse, 0x1000, RZ, 0xc0, !PT ;  /* 0x000010001dff7812 */ /* 0x040fe400078cc0ff */
[----:B-1----:R-:W-:Y:S02]  /*b2a0*/  IADD3 R14, P0, R2, R0, RZ ;  /* 0x00000000020e7210 */ /* 0x002fe40007f1e0ff */
[----:B------:R-:W-:Y:S01]  /*b2b0*/  P2R R27, PR, RZ, 0x40 ;  /* 0x00000040ff1b7803 */ /* 0x000fe20000000000 */
[----:B------:R-:W0:Y:S01]  /*b2c0*/  SHFL.IDX PT, R2, R8, 0x1, 0x181f ;  /* 0x00381f0008027f89 */ /* 0x000e2200000e0000 */
[----:B------:R-:W-:Y:S01]  /*b2d0*/  LOP3.LUT P6, RZ, R29, 0x8000, RZ, 0xc0, !PT ;  /* 0x000080001dff7812 */ /* 0x000fe200078cc0ff */
[----:B---3--:R-:W-:Y:S02]  /*b2e0*/  IMAD.X R15, RZ, RZ, R3, P0 ;  /* 0x000000ffff0f7224 */ /* 0x008fe400000e0603 */
        /* <DEDUP_REMOVED lines=56> */
.L_x_344:
        /* <DEDUP_REMOVED lines=15> */
.L_x_244:
        /* <DEDUP_REMOVED lines=11> */
.L_x_245:
        /* <DEDUP_REMOVED lines=11> */
.L_x_259:
[----:B------:R-:W0:Y:S01]  /*b8c0*/  LDC R2, c[0x0][0x430] ;  /* 0x00010c00ff027b82 */ /* 0x000e220000000800 */
[----:B------:R-:W-:Y:S01]  /*b8d0*/  ISETP.GT.U32.AND P0, PT, R30, 0x5f, PT ;  /* 0x0000005f1e00780c */ /* 0x000fe20003f04070 */
[----:B------:R-:W-:Y:S01]  /*b8e0*/  IMAD R3, R20, 0x60, R33 ;  /* 0x0000006014037824 */ /* 0x000fe200078e0221 */
[----:B------:R-:W-:Y:S01]  /*b8f0*/  ULDC UR4, c[0x0][0x430] ;  /* 0x00010c0000047ab9 */ /* 0x000fe20000000800 */
[----:B------:R-:W-:Y:S02]  /*b900*/  IMAD.U32 R10, RZ, RZ, UR41 ;  /* 0x00000029ff0a7e24 */ /* 0x000fe4000f8e00ff */
[----:B------:R-:W-:-:S05]  /*b910*/  IMAD.IADD R8, R30, 0x1, R3 ;  /* 0x000000011e087824 */ /* 0x000fca00078e0203 */
[----:B------:R-:W-:-:S03]  /*b920*/  MOV R9, R8 ;  /* 0x0000000800097202 */ /* 0x000fc60000000f00 */
        /* <DEDUP_REMOVED lines=22> */
.L_x_247:
[----:B------:R-:W-:Y:S01]  /*ba90*/  LEA R17, R18, UR37, 0x3 ;  /* 0x0000002512117c11 */ /* 0x000fe2000f8e18ff */
[----:B------:R-:W-:Y:S01]  /*baa0*/  BSSY B1, `(.L_x_248) ;  /* 0x0000005000017945 */ /* 0x000fe20003800000 */
[----:B------:R-:W-:Y:S02]  /*bab0*/  SHF.L.U32 R26, R28, 0x1f, RZ ;  /* 0x0000001f1c1a7819 */ /* 0x000fe400000006ff */
[----:B------:R-:W-:Y:S02]  /*bac0*/  SHF.R.S32.HI R23, RZ, 0x1f, R5 ;  /* 0x0000001fff177819 */ /* 0x000fe40000011405 */
[----:B------:R-:W0:Y:S02]  /*bad0*/  SYNCS.PHASECHK.TRANS64.TRYWAIT P0, [R17+URZ+0x32440], R26 ;  /* 0x0324401a110075a7 */ /* 0x000e24000800017f */
[----:B0-----:R-:W-:Y:S05]  /*bae0*/  @!P0 BRA `(.L_x_249) ;  /* 0x0000003800588947 */ /* 0x001fea0003800000 */
.L_x_345:
[----:B------:R-:W-:Y:S05]  /*baf0*/  BSYNC B1 ;  /* 0x0000000000017941 */ /* 0x000fea0003800000 */
.L_x_248:
        /* <DEDUP_REMOVED lines=51> */
.L_x_359:
        /* <DEDUP_REMOVED lines=8> */
.L_x_251:
[----:B------:R-:W-:Y:S02]  /*beb0*/  PLOP3.LUT P1, PT, P1, P0, PT, 0xa2, 0x0 ;  /* 0x000000000000781c */ /* 0x000fe40000f21472 */
[----:B------:R-:W-:-:S08]  /*bec0*/  @P0 R2UR P1, UR4, R17 ;  /* 0x00000000110402ca */ /* 0x000fd00000020000 */
[----:B------:R-:W-:-:S05]  /*bed0*/  @P0 PLOP3.LUT P0, PT, P1, PT, PT, 0x80, 0x0 ;  /* 0x000000000000081c */ /* 0x000fca0000f0f070 */
[----:B------:R-:W-:Y:S01]  /*bee0*/  @!P1 SYNCS.ARRIVE.TRANS64.RED.A0T1 RZ, [UR4+0x32430], RZ ;  /* 0x032430ffffff99a7 */ /* 0x000fe20008200404 */
[----:B------:R-:W-:Y:S07]  /*bef0*/  @!P1 ARRIVES.LDGSTSBAR.64.TRANSCNT [UR4+0x32430] ;  /* 0x03243000ff0099b0 */ /* 0x000fee0008000a84 */
[----:B------:R-:W-:Y:S05]  /*bf00*/  @P0 BRA.U.ANY `(.L_x_251) ;  /* 0xfffffffd00e80947 */ /* 0x000fea000393ffff */
[----:B------:R-:W-:Y:S01]  /*bf10*/  NOP ;  /* 0x0000000000007918 */ /* 0x000fe20000000000 */
[----:B-1----:R-:W-:-:S04]  /*bf20*/  MOV R2, UR41 ;  /* 0x0000002900027c02 */ /* 0x002fc80008000f00 */
[----:B------:R-:W-:-:S13]  /*bf30*/  ISETP.NE.AND P2, PT, R2, 0x3, PT ;  /* 0x000000030200780c */ /* 0x000fda0003f45270 */
[----:B------:R-:W-:Y:S05]  /*bf40*/  @!P2 BRA `(.L_x_252) ;  /* 0x000000000004a947 */ /* 0x000fea0003800000 */
[----:B------:R-:W-:Y:S01]  /*bf50*/  BPT.TRAP 0x1 ;  /* 0x000000040000795c */ /* 0x000fe20000300000 */
.L_x_252:
[----:B------:R1:W-:Y:S01]  /*bf60*/  SYNCS.ARRIVE.TRANS64.A1T0 RZ, [R17+URZ+0x32430], RZ ;  /* 0x032430ff11ff79a7 */ /* 0x0003e2000810003f */
[----:B------:R-:W-:Y:S05]  /*bf70*/  @!P2 BRA `(.L_x_253) ;  /* 0x000000000004a947 */ /* 0x000fea0003800000 */
[----:B------:R-:W-:Y:S01]  /*bf80*/  BPT.TRAP 0x1 ;  /* 0x000000040000795c */ /* 0x000fe20000300000 */
.L_x_253:
[----:B------:R-:W2:Y:S01]  /*bf90*/  SYNCS.PHASECHK.TRANS64.TRYWAIT P0, [R17+URZ+0x32460], R26 ;  /* 0x0324601a110075a7 */ /* 0x000ea2000800017f */
[----:B------:R-:W-:Y:S04]  /*bfa0*/  BSSY B1, `(.L_x_254) ;  /* 0x0000002000017945 */ /* 0x000fe80003800000 */
[----:B--2---:R-:W-:Y:S05]  /*bfb0*/  @!P0 BRA `(.L_x_255) ;  /* 0x0000003800d08947 */ /* 0x004fea0003800000 */
.L_x_360:
[----:B------:R-:W-:Y:S05]  /*bfc0*/  BSYNC B1 ;  /* 0x0000000000017941 */ /* 0x000fea0003800000 */
.L_x_254:
[----:B------:R-:W-:Y:S01]  /*bfd0*/  ULDC.64 UR4, c[0x0][0x328] ;  /* 0x0000ca0000047ab9 */ /* 0x000fe20000000a00 */
[C---:B------:R-:W-:Y:S01]  /*bfe0*/  LOP3.LUT P4, RZ, R16.reuse, 0x2, RZ, 0xc0, !PT ;  /* 0x0000000210ff7812 */ /* 0x040fe2000788c0ff */
[----:B------:R-:W-:Y:S01]  /*bff0*/  IMAD R2, R23, UR4, RZ ;  /* 0x0000000417027c24 */ /* 0x000fe2000f8e02ff */
[----:B------:R-:W-:Y:S01]  /*c000*/  LOP3.LUT P3, RZ, R16, 0x10, RZ, 0xc0, !PT ;  /* 0x0000001010ff7812 */ /* 0x000fe2000786c0ff */
        /* <DEDUP_REMOVED lines=50> */
[----:B------:R-:W-:Y:S02]  /*c330*/  SHFL.IDX PT, R14, R21, 0x5, 0x181f ;  /* 0x00b81f00150e7f89 */ /* 0x000fe400000e0000 */
[----:B----4-:R-:W-:Y:S01]  /*c340*/  IMAD.X R5, RZ, RZ, R3, P0 ;  /* 0x000000ffff057224 */ /* 0x010fe200000e0603 */
[----:B------:R-:W-:Y:S01]  /*c350*/  IADD3 R2, P0, R2, R0, RZ ;  /* 0x0000000002027210 */ /* 0x000fe20007f1e0ff */
[----:B------:R-:W3:Y:S04]  /*c360*/  SHFL.IDX PT, R3, R23, 0x4, 0x181f ;  /* 0x00981f0017037f89 */ /* 0x000ee800000e0000 */
        /* <DEDUP_REMOVED lines=10> */
.L_x_374:
        /* <DEDUP_REMOVED lines=11> */
.L_x_257:
        /* <DEDUP_REMOVED lines=11> */
.L_x_258:
[----:B------:R-:W-:Y:S01]  /*c570*/  VIADD R18, R18, 0x1 ;  /* 0x0000000112127836 */ /* 0x000fe20000000000 */
[----:B------:R0:W-:Y:S01]  /*c580*/  SYNCS.ARRIVE.TRANS64.A1T0 RZ, [R17+URZ+0x32450], RZ ;  /* 0x032450ff11ff79a7 */ /* 0x0001e2000810003f */
[----:B------:R-:W-:-:S03]  /*c590*/  VIADD R2, R20, 0xffffffff ;  /* 0xffffffff14027836 */ /* 0x000fc60000000000 */
[----:B------:R-:W-:-:S04]  /*c5a0*/  ISETP.NE.AND P0, PT, R18, 0x2, PT ;  /* 0x000000021200780c */ /* 0x000fc80003f05270 */
[----:B------:R-:W-:Y:S02]  /*c5b0*/  SEL R18, R18, RZ, P0 ;  /* 0x000000ff12127207 */ /* 0x000fe40000000000 */
[----:B------:R-:W-:Y:S02]  /*c5c0*/  SEL R3, RZ, 0x1, P0 ;  /* 0x00000001ff037807 */ /* 0x000fe40000000000 */
[----:B------:R-:W-:Y:S01]  /*c5d0*/  ISETP.GT.AND P0, PT, R20, RZ, PT ;  /* 0x000000ff1400720c */ /* 0x000fe20003f04270 */
[----:B------:R-:W-:Y:S01]  /*c5e0*/  IMAD.MOV.U32 R20, RZ, RZ, R2 ;  /* 0x000000ffff147224 */ /* 0x000fe200078e0002 */
[----:B------:R-:W-:-:S11]  /*c5f0*/  LOP3.LUT R28, R28, R3, RZ, 0x3c, !PT ;  /* 0x000000031c1c7212 */ /* 0x000fd600078e3cff */
[----:B0-----:R-:W-:Y:S05]  /*c600*/  @P0 BRA `(.L_x_259) ;  /* 0xfffffff000ac0947 */ /* 0x001fea000383ffff */
[----:B------:R-:W-:Y:S05]  /*c610*/  BSYNC B0 ;  /* 0x0000000000007941 */ /* 0x000fea0003800000 */
.L_x_246:
[----:B------:R-:W3:Y:S01]  /*c620*/  LDL.LU R0, [R1+0x8] ;  /* 0x0000080001007983 */ /* 0x000ee20000300800 */
[----:B------:R-:W-:Y:S01]  /*c630*/  VIADD R37, R37, UR42 ;  /* 0x0000002a25257c36 */ /* 0x000fe20008000000 */
[----:B------:R-:W-:-:S04]  /*c640*/  ULDC UR4, c[0x0][0xd34] ;  /* 0x00034d0000047ab9 */ /* 0x000fc80000000800 */
[----:B------:R-:W-:Y:S02]  /*c650*/  ISETP.GE.AND P0, PT, R37, UR4, PT ;  /* 0x0000000425007c0c */ /* 0x000fe4000bf06270 */
[----:B---3--:R-:W-:-:S05]  /*c660*/  IADD3 R0, R0, 0x1, RZ ;  /* 0x0000000100007810 */ /* 0x008fca0007ffe0ff */
[----:B------:R0:W-:Y:S06]  /*c670*/  STL [R1+0x8], R0 ;  /* 0x0000080001007387 */ /* 0x0001ec0000100800 */
[----:B------:R-:W-:Y:S05]  /*c680*/  @!P0 BRA `(.L_x_260) ;  /* 0xffffffc000f48947 */ /* 0x000fea000383ffff */
[----:B0-----:R-:W-:-:S07]  /*c690*/  LOP3.LUT R0, R0, 0x1, RZ, 0xc, !PT ;  /* 0x0000000100007812 */ /* 0x001fce00078e0cff */
.L_x_223:
[----:B------:R-:W0:Y:S01]  /*c6a0*/  S2R R3, SR_CgaCtaId ;  /* 0x0000000000037919 */ /* 0x000e220000008800 */
[----:B------:R-:W-:Y:S01]  /*c6b0*/  MOV R2, 0x400 ;  /* 0x0000040000027802 */ /* 0x000fe20000000f00 */
[----:B------:R-:W-:Y:S01]  /*c6c0*/  BSSY B0, `(.L_x_261) ;  /* 0x0000005000007945 */ /* 0x000fe20003800000 */
[----:B------:R-:W-:Y:S02]  /*c6d0*/  SHF.L.U32 R0, R0, 0x1f, RZ ;  /* 0x0000001f00007819 */ /* 0x000fe400000006ff */
[----:B0-----:R-:W-:-:S04]  /*c6e0*/  LEA R7, R3, R2, 0x18 ;  /* 0x0000000203077211 */ /* 0x001fc800078ec0ff */
[----:B------:R-:W0:Y:S02]  /*c6f0*/  SYNCS.PHASECHK.TRANS64.TRYWAIT P0, [R7+URZ+0x32420], R0 ;  /* 0x03242000070075a7 */ /* 0x000e24000800017f */
[----:B0-----:R-:W-:Y:S05]  /*c700*/  @!P0 BRA `(.L_x_262) ;  /* 0x0000003800dc8947 */ /* 0x001fea0003800000 */
.L_x_375:
[----:B------:R-:W-:Y:S05]  /*c710*/  BSYNC B0 ;  /* 0x0000000000007941 */ /* 0x000fea0003800000 */
.L_x_261:
[----:B------:R-:W-:-:S03]  /*c720*/  UMOV UR4, 0xffffffff ;  /* 0xffffffff00047882 */ /* 0x000fc60000000000 */
[----:B------:R-:W-:Y:S05]  /*c730*/  BRA.DIV UR4, `(.L_x_263) ;  /* 0x0000003a04e47947 */ /* 0x000fea000b800000 */
[----:B0-----:R-:W0:Y:S02]  /*c740*/  S2R R0, SR_TID.X ;  /* 0x0000000000007919 */ /* 0x001e240000002100 */
[----:B0-----:R-:W-:-:S04]  /*c750*/  SHF.R.U32.HI R0, RZ, 0x5, R0 ;  /* 0x00000005ff007819 */ /* 0x001fc80000011600 */
[----:B------:R-:W-:-:S05]  /*c760*/  LOP3.LUT R0, R0, 0x3, RZ, 0xc0, !PT ;  /* 0x0000000300007812 */ /* 0x000fca00078ec0ff */
[----:B------:R0:W3:Y:S02]  /*c770*/  SHFL.IDX PT, R14, R0, RZ, 0x1f ;  /* 0x00001fff000e7589 */ /* 0x0000e400000e0000 */
.L_x_378:
[----:B---3--:R-:W-:Y:S01]  /*c780*/  ISETP.NE.AND P0, PT, R14, RZ, PT ;  /* 0x000000ff0e00720c */ /* 0x008fe20003f05270 */
[----:B------:R-:W-:-:S12]  /*c790*/  BSSY B0, `(.L_x_264) ;  /* 0x0000024000007945 */ /* 0x000fd80003800000 */
[----:B------:R-:W-:Y:S05]  /*c7a0*/  @P0 BRA `(.L_x_265) ;  /* 0x0000000000880947 */ /* 0x000fea0003800000 */
[----:B------:R-:W-:-:S03]  /*c7b0*/  UMOV UR4, 0xffffffff ;  /* 0xffffffff00047882 */ /* 0x000fc60000000000 */
[----:B------:R-:W-:Y:S05]  /*c7c0*/  BRA.DIV UR4, `(.L_x_266) ;  /* 0x0000003a04f47947 */ /* 0x000fea000b800000 */
[----:B------:R-:W-:-:S13]  /*c7d0*/  ELECT P6, URZ, PT ;  /* 0x00000000003f782f */ /* 0x000fda00038c0000 */
.L_x_381:
[----:B------:R-:W-:Y:S05]  /*c7e0*/  @!P6 BRA `(.L_x_265) ;  /* 0x000000000078e947 */ /* 0x000fea0003800000 */
[----:B------:R-:W-:-:S06]  /*c7f0*/  ULOP3.LUT UR4, UR39, 0x2, URZ, 0xfc, !UPT ;  /* 0x0000000227047892 */ /* 0x000fcc000f8efc3f */
[----:B0-----:R-:W-:-:S05]  /*c800*/  IMAD.U32 R0, RZ, RZ, UR4 ;  /* 0x00000004ff007e24 */ /* 0x001fca000f8e00ff */
[----:B------:R-:W-:-:S13]  /*c810*/  ISETP.NE.AND P0, PT, R0, 0x3, PT ;  /* 0x000000030000780c */ /* 0x000fda0003f05270 */
[----:B------:R-:W-:Y:S05]  /*c820*/  @!P0 BRA `(.L_x_267) ;  /* 0x0000000000048947 */ /* 0x000fea0003800000 */
[----:B------:R-:W-:Y:S01]  /*c830*/  BPT.TRAP 0x1 ;  /* 0x000000040000795c */ /* 0x000fe20000300000 */
.L_x_267:
[----:B------:R-:W-:Y:S01]  /*c840*/  IMAD R5, R18, 0x8, R7 ;  /* 0x0000000812057824 */ /* 0x000fe200078e0207 */
[----:B------:R-:W-:Y:S01]  /*c850*/  SHF.L.U32 R0, R28, 0x1f, RZ ;  /* 0x0000001f1c007819 */ /* 0x000fe200000006ff */
[----:B------:R-:W-:-:S03]  /*c860*/  VIADD R18, R18, 0x1 ;  /* 0x0000000112127836 */ /* 0x000fc60000000000 */
[----:B------:R-:W0:Y:S02]  /*c870*/  SYNCS.PHASECHK.TRANS64.TRYWAIT P1, [R5+URZ+0x32440], R0 ;  /* 0x03244000050075a7 */ /* 0x000e24000802017f */
[----:B------:R-:W-:-:S04]  /*c880*/  ISETP.NE.AND P2, PT, R18, 0x2, PT ;  /* 0x000000021200780c */ /* 0x000fc80003f45270 */
[----:B------:R-:W-:Y:S01]  /*c890*/  SEL R3, RZ, 0x1, P2 ;  /* 0x00000001ff037807 */ /* 0x000fe20001000000 */
[----:B0-----:R-:W-:Y:S08]  /*c8a0*/  @!P1 BRA `(.L_x_268) ;  /* 0x0000003800dc9947 */ /* 0x001ff00003800000 */
.L_x_382:
[----:B------:R-:W-:Y:S02]  /*c8b0*/  SEL R18, R18, RZ, P2 ;  /* 0x000000ff12127207 */ /* 0x000fe40001000000 */
[----:B------:R-:W-:Y:S01]  /*c8c0*/  LOP3.LUT R2, R28, R3, RZ, 0x3c, !PT ;  /* 0x000000031c027212 */ /* 0x000fe200078e3cff */
[----:B------:R-:W-:Y:S06]  /*c8d0*/  @!P0 BRA `(.L_x_269) ;  /* 0x0000000000048947 */ /* 0x000fec0003800000 */
[----:B------:R-:W-:Y:S01]  /*c8e0*/  BPT.TRAP 0x1 ;  /* 0x000000040000795c */ /* 0x000fe20000300000 */
.L_x_269:
[----:B------:R-:W-:Y:S01]  /*c8f0*/  IMAD R3, R18, 0x8, R7 ;  /* 0x0000000812037824 */ /* 0x000fe200078e0207 */
[----:B------:R-:W-:-:S04]  /*c900*/  SHF.L.U32 R2, R2, 0x1f, RZ ;  /* 0x0000001f02027819 */ /* 0x000fc800000006ff */
[----:B------:R-:W3:Y:S02]  /*c910*/  SYNCS.PHASECHK.TRANS64.TRYWAIT P1, [R3+URZ+0x32440], R2 ;  /* 0x03244002030075a7 */ /* 0x000ee4000802017f */
[----:B---3--:R-:W-:Y:S05]  /*c920*/  @!P1 BRA `(.L_x_270) ;  /* 0x0000003800d09947 */ /* 0x008fea0003800000 */
.L_x_383:
[----:B------:R-:W-:Y:S05]  /*c930*/  @!P0 BRA `(.L_x_271) ;  /* 0x0000000000048947 */ /* 0x000fea0003800000 */
[----:B------:R-:W-:Y:S01]  /*c940*/  BPT.TRAP 0x1 ;  /* 0x000000040000795c */ /* 0x000fe20000300000 */
.L_x_271:
[----:B------:R-:W4:Y:S02]  /*c950*/  SYNCS.PHASECHK.TRANS64.TRYWAIT P1, [R5+URZ+0x32460], R0 ;  /* 0x03246000050075a7 */ /* 0x000f24000802017f */
[----:B----4-:R-:W-:Y:S05]  /*c960*/  @!P1 BRA `(.L_x_272) ;  /* 0x0000003800d49947 */ /* 0x010fea0003800000 */
.L_x_384:
[----:B------:R-:W-:Y:S05]  /*c970*/  @!P0 BRA `(.L_x_273) ;  /* 0x0000000000048947 */ /* 0x000fea0003800000 */
[----:B------:R-:W-:Y:S01]  /*c980*/  BPT.TRAP 0x1 ;  /* 0x000000040000795c */ /* 0x000fe20000300000 */
.L_x_273:
[----:B------:R0:W0:Y:S02]  /*c990*/  SYNCS.PHASECHK.TRANS64.TRYWAIT P0, [R3+URZ+0x32460], R2 ;  /* 0x03246002030075a7 */ /* 0x000024000800017f */
[----:B0-----:R-:W-:Y:S05]  /*c9a0*/  @!P0 NANOSLEEP.SYNCS 0x989680 ;  /* 0x009896800000895d */ /* 0x001fea0003900000 */
[----:B------:R-:W0:Y:S02]  /*c9b0*/  @!P0 SYNCS.PHASECHK.TRANS64 P0, [R3+URZ+0x32460], R2 ;  /* 0x03246002030085a7 */ /* 0x000e24000800007f */
[----:B0-----:R-:W-:Y:S05]  /*c9c0*/  @!P0 BRA `(.L_x_273) ;  /* 0xfffffffc00f08947 */ /* 0x001fea000383ffff */
.L_x_265:
[----:B------:R-:W-:Y:S05]  /*c9d0*/  BSYNC B0 ;  /* 0x0000000000007941 */ /* 0x000fea0003800000 */
.L_x_264:
[----:B------:R-:W-:Y:S05]  /*c9e0*/  EXIT ;  /* 0x000000000000794d */ /* 0x000fea0003800000 */
.L_x_190:
[----:B0-----:R-:W-:-:S04]  /*c9f0*/  IMAD.U32 R3, RZ, RZ, UR51 ;  /* 0x00000033ff037e24 */ /* 0x001fc8000f8e00ff */
[----:B------:R0:W1:Y:S03]  /*ca00*/  SYNCS.PHASECHK.TRANS64.TRYWAIT P0, [R3+URZ+0x32400], R0 ;  /* 0x03240000030075a7 */ /* 0x000066000800017f */
[----:B-1----:R-:W-:Y:S05]  /*ca10*/  @!P0 NANOSLEEP.SYNCS 0x989680 ;  /* 0x009896800000895d */ /* 0x002fea0003900000 */
[----:B------:R-:W1:Y:S02]  /*ca20*/  @!P0 SYNCS.PHASECHK.TRANS64 P0, [R3+URZ+0x32400], R0 ;  /* 0x03240000030085a7 */ /* 0x000e64000800007f */
[----:B-1----:R-:W-:Y:S05]  /*ca30*/  @!P0 BRA `(.L_x_190) ;  /* 0xfffffffc00ec8947 */ /* 0x002fea000383ffff */
[----:B------:R-:W-:Y:S05]  /*ca40*/  BRA `(.L_x_274) ;  /* 0xffffff4400ac7947 */ /* 0x000fea000383ffff */
.L_x_194:
[----:B-1----:R-:W-:-:S04]  /*ca50*/  IMAD.U32 R4, RZ, RZ, UR27 ;  /* 0x0000001bff047e24 */ /* 0x002fc8000f8e00ff */
[----:B------:R1:W2:Y:S03]  /*ca60*/  SYNCS.PHASECHK.TRANS64.TRYWAIT P1, [R4+URZ+0x32430], R3 ;  /* 0x03243003040075a7 */ /* 0x0002a6000802017f */
[----:B--2---:R-:W-:Y:S05]  /*ca70*/  @!P1 NANOSLEEP.SYNCS 0x989680 ;  /* 0x009896800000995d */ /* 0x004fea0003900000 */
[----:B------:R-:W2:Y:S02]  /*ca80*/  @!P1 SYNCS.PHASECHK.TRANS64 P1, [R4+URZ+0x32430], R3 ;  /* 0x03243003040095a7 */ /* 0x000ea4000802007f */
[----:B--2---:R-:W-:Y:S05]  /*ca90*/  @!P1 BRA `(.L_x_194) ;  /* 0xfffffffc00ec9947 */ /* 0x004fea000383ffff */
[----:B------:R-:W-:Y:S05]  /*caa0*/  BRA `(.L_x_193) ;  /* 0xffffff4400d07947 */ /* 0x000fea000383ffff */
.L_x_195:
[----:B--2---:R-:W-:-:S04]  /*cab0*/  IMAD.U32 R5, RZ, RZ, UR51 ;  /* 0x00000033ff057e24 */ /* 0x004fc8000f8e00ff */
[----:B------:R2:W3:Y:S03]  /*cac0*/  SYNCS.PHASECHK.TRANS64.TRYWAIT P1, [R5+URZ+0x32410], R0 ;  /* 0x03241000050075a7 */ /* 0x0004e6000802017f */
[----:B---3--:R-:W-:Y:S05]  /*cad0*/  @!P1 NANOSLEEP.SYNCS 0x989680 ;  /* 0x009896800000995d */ /* 0x008fea0003900000 */
[----:B------:R-:W3:Y:S02]  /*cae0*/  @!P1 SYNCS.PHASECHK.TRANS64 P1, [R5+URZ+0x32410], R0 ;  /* 0x03241000050095a7 */ /* 0x000ee4000802007f */
[----:B---3--:R-:W-:Y:S05]  /*caf0*/  @!P1 BRA `(.L_x_195) ;  /* 0xfffffffc00ec9947 */ /* 0x008fea000383ffff */
[----:B------:R-:W-:Y:S05]  /*cb00*/  BRA `(.L_x_275) ;  /* 0xffffff4800507947 */ /* 0x000fea000383ffff */
.L_x_199:
[----:B--2---:R-:W-:-:S04]  /*cb10*/  IMAD.U32 R0, RZ, RZ, UR27 ;  /* 0x0000001bff007e24 */ /* 0x004fc8000f8e00ff */
[----:B------:R2:W4:Y:S03]  /*cb20*/  SYNCS.PHASECHK.TRANS64.TRYWAIT P1, [R0+URZ+0x32450], R3 ;  /* 0x03245003000075a7 */ /* 0x000526000802017f */
[----:B----4-:R-:W-:Y:S05]  /*cb30*/  @!P1 NANOSLEEP.SYNCS 0x989680 ;  /* 0x009896800000995d */ /* 0x010fea0003900000 */
[----:B------:R-:W4:Y:S02]  /*cb40*/  @!P1 SYNCS.PHASECHK.TRANS64 P1, [R0+URZ+0x32450], R3 ;  /* 0x03245003000095a7 */ /* 0x000f24000802007f */
[----:B----4-:R-:W-:Y:S05]  /*cb50*/  @!P1 BRA `(.L_x_199) ;  /* 0xfffffffc00ec9947 */ /* 0x010fea000383ffff */
[----:B------:R-:W-:Y:S05]  /*cb60*/  BRA `(.L_x_198) ;  /* 0xffffff4800587947 */ /* 0x000fea000383ffff */
.L_x_206:
[----:B-1----:R-:W-:-:S04]  /*cb70*/  IMAD.U32 R3, RZ, RZ, UR28 ;  /* 0x0000001cff037e24 */ /* 0x002fc8000f8e00ff */
[----:B------:R1:W2:Y:S03]  /*cb80*/  SYNCS.PHASECHK.TRANS64.TRYWAIT P2, [R3+URZ+0x32430], R0 ;  /* 0x03243000030075a7 */ /* 0x0002a6000804017f */
[----:B--2---:R-:W-:Y:S05]  /*cb90*/  @!P2 NANOSLEEP.SYNCS 0x989680 ;  /* 0x009896800000a95d */ /* 0x004fea0003900000 */
[----:B------:R-:W2:Y:S02]  /*cba0*/  @!P2 SYNCS.PHASECHK.TRANS64 P2, [R3+URZ+0x32430], R0 ;  /* 0x032430000300a5a7 */ /* 0x000ea4000804007f */
[----:B--2---:R-:W-:Y:S05]  /*cbb0*/  @!P2 BRA `(.L_x_206) ;  /* 0xfffffffc00eca947 */ /* 0x004fea000383ffff */
[----:B------:R-:W-:Y:S05]  /*cbc0*/  BRA `(.L_x_205) ;  /* 0xffffff6800047947 */ /* 0x000fea000383ffff */
.L_x_210:
[----:B-1----:R-:W-:-:S04]  /*cbd0*/  IMAD.U32 R3, RZ, RZ, UR28 ;  /* 0x0000001cff037e24 */ /* 0x002fc8000f8e00ff */
[----:B------:R1:W3:Y:S03]  /*cbe0*/  SYNCS.PHASECHK.TRANS64.TRYWAIT P2, [R3+URZ+0x32450], R0 ;  /* 0x03245000030075a7 */ /* 0x0002e6000804017f */
[----:B---3--:R-:W-:Y:S05]  /*cbf0*/  @!P2 NANOSLEEP.SYNCS 0x989680 ;  /* 0x009896800000a95d */ /* 0x008fea0003900000 */
[----:B------:R-:W3:Y:S02]  /*cc00*/  @!P2 SYNCS.PHASECHK.TRANS64 P2, [R3+URZ+0x32450], R0 ;  /* 0x032450000300a5a7 */ /* 0x000ee4000804007f */
[----:B---3--:R-:W-:Y:S05]  /*cc10*/  @!P2 BRA `(.L_x_210) ;  /* 0xfffffffc00eca947 */ /* 0x008fea000383ffff */
[----:B------:R-:W-:Y:S05]  /*cc20*/  BRA `(.L_x_209) ;  /* 0xffffff68005c7947 */ /* 0x000fea000383ffff */
.L_x_227:
        /* <DEDUP_REMOVED lines=11> */
.L_x_277:
[----:B------:R-:W-:Y:S05]  /*cce0*/  BSYNC B0 ;  /* 0x0000000000007941 */ /* 0x000fea0003800000 */
.L_x_276:
[----:B------:R-:W-:Y:S05]  /*ccf0*/  BRA `(.L_x_278) ;  /* 0xffffffc000bc7947 */ /* 0x000fea000383ffff */
.L_x_230:
[----:B0-----:R0:W1:Y:S02]  /*cd00*/  SYNCS.PHASECHK.TRANS64.TRYWAIT P0, [R17+URZ+0x32440], R0 ;  /* 0x03244000110075a7 */ /* 0x001064000800017f */
[----:B-1----:R-:W-:Y:S05]  /*cd10*/  @!P0 NANOSLEEP.SYNCS 0x989680 ;  /* 0x009896800000895d */ /* 0x002fea0003900000 */
[----:B------:R-:W1:Y:S02]  /*cd20*/  @!P0 SYNCS.PHASECHK.TRANS64 P0, [R17+URZ+0x32440], R0 ;  /* 0x03244000110085a7 */ /* 0x000e64000800007f */
[----:B-1----:R-:W-:Y:S05]  /*cd30*/  @!P0 BRA `(.L_x_230) ;  /* 0xfffffffc00f08947 */ /* 0x002fea000383ffff */
[----:B------:R-:W-:Y:S05]  /*cd40*/  BRA `(.L_x_279) ;  /* 0xffffffc400407947 */ /* 0x000fea000383ffff */
.L_x_231:
[----:B------:R-:W-:Y:S01]  /*cd50*/  BSSY B0, `(.L_x_280) ;  /* 0x0000008000007945 */ /* 0x000fe20003800000 */
[----:B------:R-:W-:Y:S01]  /*cd60*/  MOV R13, R5 ;  /* 0x00000005000d7202 */ /* 0x000fe20000000f00 */
[----:B------:R-:W-:Y:S02]  /*cd70*/  IMAD.MOV.U32 R12, RZ, RZ, RZ ;  /* 0x000000ffff0c7224 */ /* 0x000fe400078e00ff */
[----:B------:R-:W-:Y:S02]  /*cd80*/  IMAD.MOV.U32 R11, RZ, RZ, 0x181f ;  /* 0x0000181fff0b7424 */ /* 0x000fe400078e00ff */
[----:B------:R-:W-:-:S07]  /*cd90*/  IMAD.MOV.U32 R15, RZ, RZ, -0x1 ;  /* 0xffffffffff0f7424 */ /* 0x000fce00078e00ff */
[----:B------:R-:W-:Y:S05]  /*cda0*/  WARPSYNC.COLLECTIVE R15, `(.L_x_281) ;  /* 0x000000000f087348 */ /* 0x000fea0003c00000 */
[----:B------:R0:W1:Y:S02]  /*cdb0*/  SHFL.IDX P6, R14, R13, R12, R11 ;  /* 0x0000000c0d0e7389 */ /* 0x00006400000c000b */
[----:B01----:R-:W-:Y:S01]  /*cdc0*/  ENDCOLLECTIVE ;  /* 0x000000000000791b */ /* 0x003fe20003800000 */
.L_x_281:
[----:B------:R-:W-:Y:S05]  /*cdd0*/  BSYNC B0 ;  /* 0x0000000000007941 */ /* 0x000fea0003800000 */
.L_x_280:
        /* <DEDUP_REMOVED lines=9> */
.L_x_282:
[----:B------:R-:W-:Y:S01]  /*ce70*/  @P2 LEA R7, R4, UR37, 0x1 ;  /* 0x0000002504072c11 */ /* 0x000fe2000f8e08ff */
[----:B------:R-:W-:Y:S02]  /*ce80*/  IMAD.MOV.U32 R13, RZ, RZ, R5 ;  /* 0x000000ffff0d7224 */ /* 0x000fe400078e0005 */
[----:B------:R-:W-:Y:S01]  /*ce90*/  IMAD.MOV.U32 R12, RZ, RZ, 0x1 ;  /* 0x00000001ff0c7424 */ /* 0x000fe200078e00ff */
[----:B------:R-:W-:-:S13]  /*cea0*/  @P2 LEA R2, P0, R20, R14, 0x1 ;  /* 0x0000000e14022211 */ /* 0x000fda00078008ff */
[----:B------:R-:W-:Y:S05]  /*ceb0*/  WARPSYNC.COLLECTIVE R15, `(.L_x_283) ;  /* 0x000000000f087348 */ /* 0x000fea0003c00000 */
[----:B------:R0:W1:Y:S02]  /*cec0*/  SHFL.IDX P6, R14, R13, R12, R11 ;  /* 0x0000000c0d0e7389 */ /* 0x00006400000c000b */
[----:B01----:R-:W-:Y:S01]  /*ced0*/  ENDCOLLECTIVE ;  /* 0x000000000000791b */ /* 0x003fe20003800000 */
.L_x_283:
        /* <DEDUP_REMOVED lines=11> */
.L_x_284:
[----:B------:R-:W-:Y:S01]  /*cf90*/  @P2 LEA R12, R4, UR37, 0x1 ;  /* 0x00000025040c2c11 */ /* 0x000fe2000f8e08ff */
[----:B------:R-:W-:Y:S01]  /*cfa0*/  IMAD.MOV.U32 R13, RZ, RZ, R5 ;  /* 0x000000ffff0d7224 */ /* 0x000fe200078e0005 */
[----:B------:R-:W-:-:S04]  /*cfb0*/  @P2 LEA R11, P0, R20, R14, 0x1 ;  /* 0x0000000e140b2211 */ /* 0x000fc800078008ff */
[----:B------:R-:W-:Y:S01]  /*cfc0*/  @P2 MOV R2, R11 ;  /* 0x0000000b00022202 */ /* 0x000fe20000000f00 */
[----:B------:R-:W-:Y:S02]  /*cfd0*/  @P2 IMAD.X R6, RZ, RZ, R6, P0 ;  /* 0x000000ffff062224 */ /* 0x000fe400000e0606 */
        /* <DEDUP_REMOVED lines=11> */
.L_x_285:
[----:B------:R-:W-:Y:S02]  /*d090*/  IMAD.MOV.U32 R13, RZ, RZ, R0 ;  /* 0x000000ffff0d7224 */ /* 0x000fe400078e0000 */
[----:B------:R-:W-:-:S07]  /*d0a0*/  IMAD.MOV.U32 R9, RZ, RZ, R14 ;  /* 0x000000ffff097224 */ /* 0x000fce00078e000e */
[----:B------:R-:W-:Y:S05]  /*d0b0*/  WARPSYNC.COLLECTIVE R15, `(.L_x_286) ;  /* 0x000000000f087348 */ /* 0x000fea0003c00000 */
[----:B------:R0:W1:Y:S02]  /*d0c0*/  SHFL.IDX P6, R14, R13, R12, R11 ;  /* 0x0000000c0d0e7389 */ /* 0x00006400000c000b */
[----:B01----:R-:W-:Y:S01]  /*d0d0*/  ENDCOLLECTIVE ;  /* 0x000000000000791b */ /* 0x003fe20003800000 */
.L_x_286:
        /* <DEDUP_REMOVED lines=16> */
.L_x_287:
[----:B------:R-:W-:Y:S02]  /*d1e0*/  IMAD.MOV.U32 R13, RZ, RZ, R0 ;  /* 0x000000ffff0d7224 */ /* 0x000fe400078e0000 */
[----:B------:R-:W-:-:S07]  /*d1f0*/  IMAD.MOV.U32 R7, RZ, RZ, R14 ;  /* 0x000000ffff077224 */ /* 0x000fce00078e000e */
[----:B------:R-:W-:Y:S05]  /*d200*/  WARPSYNC.COLLECTIVE R15, `(.L_x_288) ;  /* 0x000000000f087348 */ /* 0x000fea0003c00000 */
[----:B------:R0:W1:Y:S02]  /*d210*/  SHFL.IDX P6, R14, R13, R12, R11 ;  /* 0x0000000c0d0e7389 */ /* 0x00006400000c000b */
[----:B01----:R-:W-:Y:S01]  /*d220*/  ENDCOLLECTIVE ;  /* 0x000000000000791b */ /* 0x003fe20003800000 */
.L_x_288:
[----:B------:R-:W-:Y:S02]  /*d230*/  IMAD.MOV.U32 R13, RZ, RZ, R5 ;  /* 0x000000ffff0d7224 */ /* 0x000fe400078e0005 */
[----:B------:R-:W-:Y:S01]  /*d240*/  IMAD.MOV.U32 R12, RZ, RZ, 0x4 ;  /* 0x00000004ff0c7424 */ /* 0x000fe200078e00ff */
[----:B------:R-:W-:-:S13]  /*d250*/  @P2 LEA R8, P0, R20, R14, 0x1 ;  /* 0x0000000e14082211 */ /* 0x000fda00078008ff */
[----:B------:R-:W-:Y:S05]  /*d260*/  WARPSYNC.COLLECTIVE R15, `(.L_x_289) ;  /* 0x000000000f087348 */ /* 0x000fea0003c00000 */
[----:B------:R0:W1:Y:S02]  /*d270*/  SHFL.IDX P6, R14, R13, R12, R11 ;  /* 0x0000000c0d0e7389 */ /* 0x00006400000c000b */
[----:B01----:R-:W-:Y:S01]  /*d280*/  ENDCOLLECTIVE ;  /* 0x000000000000791b */ /* 0x003fe20003800000 */
.L_x_289:
[----:B------:R-:W-:Y:S01]  /*d290*/  @P2 MOV R2, R8 ;  /* 0x0000000800022202 */ /* 0x000fe20000000f00 */
[----:B------:R-:W-:-:S04]  /*d2a0*/  @P2 IMAD.X R7, RZ, RZ, R7, P0 ;  /* 0x000000ffff072224 */ /* 0x000fc800000e0607 */
        /* <DEDUP_REMOVED lines=11> */
.L_x_290:
        /* <DEDUP_REMOVED lines=15> */
.L_x_291:
[----:B------:R-:W-:Y:S02]  /*d450*/  IMAD.MOV.U32 R13, RZ, RZ, R0 ;  /* 0x000000ffff0d7224 */ /* 0x000fe400078e0000 */
[----:B------:R-:W-:-:S07]  /*d460*/  IMAD.MOV.U32 R5, RZ, RZ, R14 ;  /* 0x000000ffff057224 */ /* 0x000fce00078e000e */
[----:B------:R-:W-:Y:S05]  /*d470*/  WARPSYNC.COLLECTIVE R15, `(.L_x_292) ;  /* 0x000000000f087348 */ /* 0x000fea0003c00000 */
[----:B------:R0:W1:Y:S02]  /*d480*/  SHFL.IDX P6, R14, R13, R12, R11 ;  /* 0x0000000c0d0e7389 */ /* 0x00006400000c000b */
[----:B01----:R-:W-:Y:S01]  /*d490*/  ENDCOLLECTIVE ;  /* 0x000000000000791b */ /* 0x003fe20003800000 */
.L_x_292:
[----:B------:R-:W-:Y:S05]  /*d4a0*/  BRA `(.L_x_293) ;  /* 0xffffffc000947947 */ /* 0x000fea000383ffff */
.L_x_235:
[----:B------:R-:W-:Y:S01]  /*d4b0*/  IMAD.MOV.U32 R13, RZ, RZ, R5 ;  /* 0x000000ffff0d7224 */ /* 0x000fe200078e0005 */
[----:B------:R-:W-:Y:S01]  /*d4c0*/  MOV R12, RZ ;  /* 0x000000ff000c7202 */ /* 0x000fe20000000f00 */
[----:B------:R-:W-:Y:S01]  /*d4d0*/  IMAD.MOV.U32 R11, RZ, RZ, 0x181f ;  /* 0x0000181fff0b7424 */ /* 0x000fe200078e00ff */
[----:B------:R-:W0:Y:S01]  /*d4e0*/  S2R R20, SR_TID.X ;  /* 0x0000000000147919 */ /* 0x000e220000002100 */
[----:B------:R-:W-:Y:S01]  /*d4f0*/  IMAD.MOV.U32 R15, RZ, RZ, -0x1 ;  /* 0xffffffffff0f7424 */ /* 0x000fe200078e00ff */
[----:B------:R-:W-:Y:S01]  /*d500*/  LEA R8, R27, UR37, 0x1 ;  /* 0x000000251b087c11 */ /* 0x000fe2000f8e08ff */
[----:B------:R-:W-:Y:S01]  /*d510*/  IMAD.IADD R0, R36, 0x1, R0 ;  /* 0x0000000124007824 */ /* 0x000fe200078e0200 */
[----:B------:R-:W-:-:S07]  /*d520*/  LOP3.LUT R16, R16, 0xfffff7ff, RZ, 0xc0, !PT ;  /* 0xfffff7ff10107812 */ /* 0x000fce00078ec0ff */
[----:B01----:R-:W-:Y:S05]  /*d530*/  WARPSYNC.COLLECTIVE R15, `(.L_x_294) ;  /* 0x000000000f087348 */ /* 0x003fea0003c00000 */
[----:B------:R2:W3:Y:S02]  /*d540*/  SHFL.IDX P6, R14, R13, R12, R11 ;  /* 0x0000000c0d0e7389 */ /* 0x0004e400000c000b */
[----:B0123--:R-:W-:Y:S01]  /*d550*/  ENDCOLLECTIVE ;  /* 0x000000000000791b */ /* 0x00ffe20003800000 */
.L_x_294:
[C---:B------:R-:W-:Y:S01]  /*d560*/  VIADD R6, R0.reuse, 0x10 ;  /* 0x0000001000067836 */ /* 0x040fe20000000000 */
[----:B------:R-:W-:Y:S01]  /*d570*/  ISETP.GE.AND P2, PT, R0, UR38, PT ;  /* 0x0000002600007c0c */ /* 0x000fe2000bf46270 */
[----:B------:R-:W-:-:S12]  /*d580*/  IMAD.MOV.U32 R13, RZ, RZ, R4 ;  /* 0x000000ffff0d7224 */ /* 0x000fd800078e0004 */
[----:B------:R-:W-:-:S04]  /*d590*/  @P2 LOP3.LUT R16, R16, 0x800, RZ, 0xfc, !PT ;  /* 0x0000080010102812 */ /* 0x000fc800078efcff */
[----:B------:R-:W-:Y:S01]  /*d5a0*/  LOP3.LUT R16, R16, 0xfffffbff, RZ, 0xc0, !PT ;  /* 0xfffffbff10107812 */ /* 0x000fe200078ec0ff */
[----:B------:R-:W-:-:S07]  /*d5b0*/  IMAD.MOV.U32 R3, RZ, RZ, R14 ;  /* 0x000000ffff037224 */ /* 0x000fce00078e000e */
[----:B------:R-:W-:Y:S05]  /*d5c0*/  WARPSYNC.COLLECTIVE R15, `(.L_x_295) ;  /* 0x000000000f087348 */ /* 0x000fea0003c00000 */
[----:B------:R0:W1:Y:S02]  /*d5d0*/  SHFL.IDX P6, R14, R13, R12, R11 ;  /* 0x0000000c0d0e7389 */ /* 0x00006400000c000b */
[----:B01----:R-:W-:Y:S01]  /*d5e0*/  ENDCOLLECTIVE ;  /* 0x000000000000791b */ /* 0x003fe20003800000 */
.L_x_295:
[----:B------:R-:W-:-:S05]  /*d5f0*/  IMAD.SHL.U32 R20, R20, 0x8, RZ ;  /* 0x0000000814147824 */ /* 0x000fca00078e00ff */
[----:B------:R-:W-:Y:S01]  /*d600*/  LOP3.LUT R20, R20, 0x38, RZ, 0xc0, !PT ;  /* 0x0000003814147812 */ /* 0x000fe200078ec0ff */
[----:B------:R-:W-:-:S03]  /*d610*/  IMAD.MOV.U32 R13, RZ, RZ, R5 ;  /* 0x000000ffff0d7224 */ /* 0x000fc600078e0005 */
[----:B------:R-:W-:-:S05]  /*d620*/  @!P2 LEA R12, P0, R20, R14, 0x1 ;  /* 0x0000000e140ca211 */ /* 0x000fca00078008ff */
[----:B------:R-:W-:Y:S02]  /*d630*/  @!P2 IMAD.MOV.U32 R2, RZ, RZ, R12 ;  /* 0x000000ffff02a224 */ /* 0x000fe400078e000c */
[----:B------:R-:W-:Y:S02]  /*d640*/  IMAD.MOV.U32 R12, RZ, RZ, 0x1 ;  /* 0x00000001ff0c7424 */ /* 0x000fe400078e00ff */
[----:B------:R-:W-:-:S07]  /*d650*/  @!P2 IMAD.X R3, RZ, RZ, R3, P0 ;  /* 0x000000ffff03a224 */ /* 0x000fce00000e0603 */
[----:B------:R-:W-:Y:S05]  /*d660*/  WARPSYNC.COLLECTIVE R15, `(.L_x_296) ;  /* 0x000000000f087348 */ /* 0x000fea0003c00000 */
[----:B------:R0:W1:Y:S02]  /*d670*/  SHFL.IDX P6, R14, R13, R12, R11 ;  /* 0x0000000c0d0e7389 */ /* 0x00006400000c000b */
[----:B01----:R-:W-:Y:S01]  /*d680*/  ENDCOLLECTIVE ;  /* 0x000000000000791b */ /* 0x003fe20003800000 */
.L_x_296:
[----:B------:R-:W-:Y:S01]  /*d690*/  @!PT LDS RZ, [RZ] ;  /* 0x00000000fffff984 */ /* 0x000fe20000000800 */
[----:B------:R-:W-:Y:S01]  /*d6a0*/  @!PT LDS RZ, [RZ] ;  /* 0x00000000fffff984 */ /* 0x000fe20000000800 */
[----:B------:R-:W-:Y:S01]  /*d6b0*/  @!PT LDS RZ, [RZ] ;  /* 0x00000000fffff984 */ /* 0x000fe20000000800 */
[----:B------:R0:W-:Y:S01]  /*d6c0*/  @!P2 LDGSTS.E.BYPASS.LTC128B.128 [R8+0x18400], desc[UR48][R2.64], !P1 ;  /* 0x184000000208afae */ /* 0x0001e2000c901d70 */
[----:B------:R-:W-:Y:S01]  /*d6d0*/  ISETP.GE.AND P2, PT, R6, UR38, PT ;  /* 0x0000002606007c0c */ /* 0x000fe2000bf46270 */
[----:B------:R-:W-:Y:S02]  /*d6e0*/  VIADD R6, R0, 0x20 ;  /* 0x0000002000067836 */ /* 0x000fe40000000000 */
[----:B------:R-:W-:-:S10]  /*d6f0*/  IMAD.MOV.U32 R13, RZ, RZ, R4 ;  /* 0x000000ffff0d7224 */ /* 0x000fd400078e0004 */
[----:B------:R-:W-:-:S04]  /*d700*/  @P2 LOP3.LUT R16, R16, 0x400, RZ, 0xfc, !PT ;  /* 0x0000040010102812 */ /* 0x000fc800078efcff */
[----:B------:R-:W-:Y:S01]  /*d710*/  LOP3.LUT R16, R16, 0xfffffdff, RZ, 0xc0, !PT ;  /* 0xfffffdff10107812 */ /* 0x000fe200078ec0ff */
[----:B0-----:R-:W-:-:S07]  /*d720*/  IMAD.MOV.U32 R2, RZ, RZ, R14 ;  /* 0x000000ffff027224 */ /* 0x001fce00078e000e */
[----:B------:R-:W-:Y:S05]  /*d730*/  WARPSYNC.COLLECTIVE R15, `(.L_x_297) ;  /* 0x000000000f087348 */ /* 0x000fea0003c00000 */
[----:B------:R0:W1:Y:S02]  /*d740*/  SHFL.IDX P6, R14, R13, R12, R11 ;  /* 0x0000000c0d0e7389 */ /* 0x00006400000c000b */
[----:B01----:R-:W-:Y:S01]  /*d750*/  ENDCOLLECTIVE ;  /* 0x000000000000791b */ /* 0x003fe20003800000 */
.L_x_297:
[----:B------:R-:W-:Y:S02]  /*d760*/  IMAD.MOV.U32 R13, RZ, RZ, R5 ;  /* 0x000000ffff0d7224 */ /* 0x000fe400078e0005 */
[----:B------:R-:W-:Y:S02]  /*d770*/  IMAD.MOV.U32 R12, RZ, RZ, 0x2 ;  /* 0x00000002ff0c7424 */ /* 0x000fe400078e00ff */
[----:B------:R-:W-:-:S05]  /*d780*/  IMAD.MOV.U32 R10, RZ, RZ, R14 ;  /* 0x000000ffff0a7224 */ /* 0x000fca00078e000e */
[----:B------:R-:W-:-:S04]  /*d790*/  @!P2 LEA R10, P0, R20, R10, 0x1 ;  /* 0x0000000a140aa211 */ /* 0x000fc800078008ff */
[----:B------:R-:W-:Y:S01]  /*d7a0*/  @!P2 IADD3.X R11, RZ, R2, RZ, P0, !PT ;  /* 0x00000002ff0ba210 */ /* 0x000fe200007fe4ff */
[----:B------:R-:W-:Y:S01]  /*d7b0*/  @!P2 IMAD.MOV.U32 R2, RZ, RZ, R10 ;  /* 0x000000ffff02a224 */ /* 0x000fe200078e000a */
[----:B------:R-:W-:-:S03]  /*d7c0*/  LEA R10, R27, UR37, 0x1 ;  /* 0x000000251b0a7c11 */ /* 0x000fc6000f8e08ff */
[----:B------:R-:W-:Y:S02]  /*d7d0*/  @!P2 IMAD.MOV.U32 R3, RZ, RZ, R11 ;  /* 0x000000ffff03a224 */ /* 0x000fe400078e000b */
[----:B------:R-:W-:-:S03]  /*d7e0*/  IMAD.MOV.U32 R11, RZ, RZ, 0x181f ;  /* 0x0000181fff0b7424 */ /* 0x000fc600078e00ff */
[----:B------:R-:W-:Y:S01]  /*d7f0*/  @!PT LDS RZ, [RZ] ;  /* 0x00000000fffff984 */ /* 0x000fe20000000800 */
[----:B------:R-:W-:Y:S01]  /*d800*/  @!PT LDS RZ, [RZ] ;  /* 0x00000000fffff984 */ /* 0x000fe20000000800 */
[----:B------:R-:W-:Y:S01]  /*d810*/  @!PT LDS RZ, [RZ] ;  /* 0x00000000fffff984 */ /* 0x000fe20000000800 */
[----:B------:R0:W-:Y:S01]  /*d820*/  @!P2 LDGSTS.E.BYPASS.LTC128B.128 [R10+0x18c00], desc[UR48][R2.64], !P1 ;  /* 0x18c00000020aafae */ /* 0x0001e2000c901d70 */
[----:B------:R-:W-:Y:S01]  /*d830*/  ISETP.GE.AND P2, PT, R6, UR38, PT ;  /* 0x0000002606007c0c */ /* 0x000fe2000bf46270 */
[----:B------:R-:W-:-:S12]  /*d840*/  VIADD R6, R0, 0x30 ;  /* 0x0000003000067836 */ /* 0x000fd80000000000 */
[----:B0-----:R-:W-:Y:S05]  /*d850*/  WARPSYNC.COLLECTIVE R15, `(.L_x_298) ;  /* 0x000000000f087348 */ /* 0x001fea0003c00000 */
[----:B------:R1:W2:Y:S02]  /*d860*/  SHFL.IDX P6, R14, R13, R12, R11 ;  /* 0x0000000c0d0e7389 */ /* 0x0002a400000c000b */
[----:B012---:R-:W-:Y:S01]  /*d870*/  ENDCOLLECTIVE ;  /* 0x000000000000791b */ /* 0x007fe20003800000 */
.L_x_298:
[----:B------:R-:W-:Y:S01]  /*d880*/  @P2 LOP3.LUT R16, R16, 0x200, RZ, 0xfc, !PT ;  /* 0x0000020010102812 */ /* 0x000fe200078efcff */
[----:B------:R-:W-:-:S03]  /*d890*/  IMAD.MOV.U32 R13, RZ, RZ, R4 ;  /* 0x000000ffff0d7224 */ /* 0x000fc600078e0004 */
[----:B------:R-:W-:Y:S01]  /*d8a0*/  LOP3.LUT R16, R16, 0xfffffeff, RZ, 0xc0, !PT ;  /* 0xfffffeff10107812 */ /* 0x000fe200078ec0ff */
[----:B------:R-:W-:-:S07]  /*d8b0*/  IMAD.MOV.U32 R8, RZ, RZ, R14 ;  /* 0x000000ffff087224 */ /* 0x000fce00078e000e */
[----:B------:R-:W-:Y:S05]  /*d8c0*/  WARPSYNC.COLLECTIVE R15, `(.L_x_299) ;  /* 0x000000000f087348 */ /* 0x000fea0003c00000 */
[----:B------:R0:W1:Y:S02]  /*d8d0*/  SHFL.IDX P6, R14, R13, R12, R11 ;  /* 0x0000000c0d0e7389 */ /* 0x00006400000c000b */
[----:B01----:R-:W-:Y:S01]  /*d8e0*/  ENDCOLLECTIVE ;  /* 0x000000000000791b */ /* 0x003fe20003800000 */
.L_x_299:
[----:B------:R-:W-:Y:S01]  /*d8f0*/  IMAD.MOV.U32 R13, RZ, RZ, R5 ;  /* 0x000000ffff0d7224 */ /* 0x000fe200078e0005 */
[----:B------:R-:W-:Y:S01]  /*d900*/  MOV R12, 0x3 ;  /* 0x00000003000c7802 */ /* 0x000fe20000000f00 */
[----:B------:R-:W-:-:S07]  /*d910*/  IMAD.MOV.U32 R9, RZ, RZ, R14 ;  /* 0x000000ffff097224 */ /* 0x000fce00078e000e */
[----:B------:R-:W-:Y:S05]  /*d920*/  WARPSYNC.COLLECTIVE R15, `(.L_x_300) ;  /* 0x000000000f087348 */ /* 0x000fea0003c00000 */
[----:B------:R0:W1:Y:S02]  /*d930*/  SHFL.IDX P6, R14, R13, R12, R11 ;  /* 0x0000000c0d0e7389 */ /* 0x00006400000c000b */
[----:B01----:R-:W-:Y:S01]  /*d940*/  ENDCOLLECTIVE ;  /* 0x000000000000791b */ /* 0x003fe20003800000 */
.L_x_300:
[----:B------:R-:W-:-:S05]  /*d950*/  @!P2 LEA R9, P0, R20, R9, 0x1 ;  /* 0x000000091409a211 */ /* 0x000fca00078008ff */
[----:B------:R-:W-:Y:S02]  /*d960*/  @!P2 IMAD.X R8, RZ, RZ, R8, P0 ;  /* 0x000000ffff08a224 */ /* 0x000fe400000e0608 */
[----:B------:R-:W-:Y:S02]  /*d970*/  @!P2 IMAD.MOV.U32 R2, RZ, RZ, R9 ;  /* 0x000000ffff02a224 */ /* 0x000fe400078e0009 */
[----:B------:R-:W-:Y:S02]  /*d980*/  @!P2 IMAD.MOV.U32 R3, RZ, RZ, R8 ;  /* 0x000000ffff03a224 */ /* 0x000fe400078e0008 */
[----:B------:R-:W0:Y:S01]  /*d990*/  S2R R8, SR_TID.X ;  /* 0x0000000000087919 */ /* 0x000e220000002100 */
[----:B------:R-:W-:Y:S02]  /*d9a0*/  IMAD.MOV.U32 R13, RZ, RZ, R4 ;  /* 0x000000ffff0d7224 */ /* 0x000fe400078e0004 */
[----:B------:R-:W-:Y:S01]  /*d9b0*/  @!PT LDS RZ, [RZ] ;  /* 0x00000000fffff984 */ /* 0x000fe20000000800 */
[----:B------:R-:W-:Y:S01]  /*d9c0*/  @!PT LDS RZ, [RZ] ;  /* 0x00000000fffff984 */ /* 0x000fe20000000800 */
[----:B------:R-:W-:Y:S01]  /*d9d0*/  @!PT LDS RZ, [RZ] ;  /* 0x00000000fffff984 */ /* 0x000fe20000000800 */
[----:B------:R1:W-:Y:S01]  /*d9e0*/  @!P2 LDGSTS.E.BYPASS.LTC128B.128 [R10+0x19400], desc[UR48][R2.64], !P1 ;  /* 0x19400000020aafae */ /* 0x0003e2000c901d70 */
[----:B------:R-:W-:Y:S01]  /*d9f0*/  ISETP.GE.AND P2, PT, R6, UR38, PT ;  /* 0x0000002606007c0c */ /* 0x000fe2000bf46270 */
[----:B------:R-:W-:-:S12]  /*da00*/  IMAD.MOV.U32 R6, RZ, RZ, R14 ;  /* 0x000000ffff067224 */ /* 0x000fd800078e000e */
[----:B01----:R-:W-:Y:S05]  /*da10*/  WARPSYNC.COLLECTIVE R15, `(.L_x_301) ;  /* 0x000000000f087348 */ /* 0x003fea0003c00000 */
[----:B------:R2:W3:Y:S02]  /*da20*/  SHFL.IDX P6, R14, R13, R12, R11 ;  /* 0x0000000c0d0e7389 */ /* 0x0004e400000c000b */
[----:B0123--:R-:W-:Y:S01]  /*da30*/  ENDCOLLECTIVE ;  /* 0x000000000000791b */ /* 0x00ffe20003800000 */
.L_x_301:
[----:B------:R-:W-:-:S04]  /*da40*/  @P2 LOP3.LUT R16, R16, 0x100, RZ, 0xfc, !PT ;  /* 0x0000010010102812 */ /* 0x000fc800078efcff */
[----:B------:R-:W-:Y:S01]  /*da50*/  LOP3.LUT R16, R16, 0xffffff7f, RZ, 0xc0, !PT ;  /* 0xffffff7f10107812 */ /* 0x000fe200078ec0ff */
        /* <DEDUP_REMOVED lines=8> */
.L_x_302:
[----:B------:R-:W-:-:S05]  /*dae0*/  @!P2 LEA R7, P0, R8, R7, 0x1 ;  /* 0x000000070807a211 */ /* 0x000fca00078008ff */
[----:B------:R-:W-:Y:S02]  /*daf0*/  @!P2 IMAD.X R6, RZ, RZ, R6, P0 ;  /* 0x000000ffff06a224 */ /* 0x000fe400000e0606 */
[----:B------:R-:W-:Y:S02]  /*db00*/  @!P2 IMAD.MOV.U32 R2, RZ, RZ, R7 ;  /* 0x000000ffff02a224 */ /* 0x000fe400078e0007 */
[----:B------:R-:W-:Y:S02]  /*db10*/  @!P2 IMAD.MOV.U32 R3, RZ, RZ, R6 ;  /* 0x000000ffff03a224 */ /* 0x000fe400078e0006 */
[----:B------:R-:W-:Y:S02]  /*db20*/  IMAD.MOV.U32 R13, RZ, RZ, R4 ;  /* 0x000000ffff0d7224 */ /* 0x000fe400078e0004 */
[----:B------:R-:W-:Y:S01]  /*db30*/  VIADD R6, R0, 0x40 ;  /* 0x0000004000067836 */ /* 0x000fe20000000000 */
[----:B------:R-:W-:Y:S01]  /*db40*/  @!PT LDS RZ, [RZ] ;  /* 0x00000000fffff984 */ /* 0x000fe20000000800 */
[----:B------:R-:W-:Y:S01]  /*db50*/  @!PT LDS RZ, [RZ] ;  /* 0x00000000fffff984 */ /* 0x000fe20000000800 */
[----:B------:R-:W-:Y:S01]  /*db60*/  @!PT LDS RZ, [RZ] ;  /* 0x00000000fffff984 */ /* 0x000fe20000000800 */
[----:B------:R0:W-:Y:S04]  /*db70*/  @!P2 LDGSTS.E.BYPASS.LTC128B.128 [R10+0x19c00], desc[UR48][R2.64], !P1 ;  /* 0x19c00000020aafae */ /* 0x0001e8000c901d70 */
[----:B------:R-:W-:Y:S01]  /*db80*/  ISETP.GE.AND P2, PT, R6, UR38, PT ;  /* 0x0000002606007c0c */ /* 0x000fe2000bf46270 */
[----:B------:R-:W-:-:S02]  /*db90*/  VIADD R6, R0, 0x50 ;  /* 0x0000005000067836 */ /* 0x000fc40000000000 */
[----:B0-----:R-:W-:-:S10]  /*dba0*/  IMAD.MOV.U32 R2, RZ, RZ, R14 ;  /* 0x000000ffff027224 */ /* 0x001fd400078e000e */
[----:B------:R-:W-:Y:S05]  /*dbb0*/  WARPSYNC.COLLECTIVE R15, `(.L_x_303) ;  /* 0x000000000f087348 */ /* 0x000fea0003c00000 */
[----:B------:R0:W1:Y:S02]  /*dbc0*/  SHFL.IDX P6, R14, R13, R12, R11 ;  /* 0x0000000c0d0e7389 */ /* 0x00006400000c000b */
[----:B01----:R-:W-:Y:S01]  /*dbd0*/  ENDCOLLECTIVE ;  /* 0x000000000000791b */ /* 0x003fe20003800000 */
.L_x_303:
[----:B------:R-:W-:-:S04]  /*dbe0*/  @P2 LOP3.LUT R16, R16, 0x80, RZ, 0xfc, !PT ;  /* 0x0000008010102812 */ /* 0x000fc800078efcff */
[----:B------:R-:W-:Y:S01]  /*dbf0*/  LOP3.LUT R16, R16, 0xffffffbf, RZ, 0xc0, !PT ;  /* 0xffffffbf10107812 */ /* 0x000fe200078ec0ff */
[----:B------:R-:W-:Y:S01]  /*dc00*/  IMAD.MOV.U32 R12, RZ, RZ, 0x5 ;  /* 0x00000005ff0c7424 */ /* 0x000fe200078e00ff */
[----:B------:R-:W-:-:S05]  /*dc10*/  @!P2 LEA R14, P0, R8, R14, 0x1 ;  /* 0x0000000e080ea211 */ /* 0x000fca00078008ff */
[----:B------:R-:W-:Y:S02]  /*dc20*/  @!P2 IMAD.X R13, RZ, RZ, R2, P0 ;  /* 0x000000ffff0da224 */ /* 0x000fe400000e0602 */
[----:B------:R-:W-:-:S03]  /*dc30*/  @!P2 IMAD.MOV.U32 R2, RZ, RZ, R14 ;  /* 0x000000ffff02a224 */ /* 0x000fc600078e000e */
[----:B------:R-:W-:Y:S01]  /*dc40*/  @!P2 MOV R3, R13 ;  /* 0x0000000d0003a202 */ /* 0x000fe20000000f00 */
[----:B------:R-:W-:-:S04]  /*dc50*/  IMAD.MOV.U32 R13, RZ, RZ, R5 ;  /* 0x000000ffff0d7224 */ /* 0x000fc800078e0005 */
[----:B------:R-:W-:Y:S01]  /*dc60*/  @!PT LDS RZ, [RZ] ;  /* 0x00000000fffff984 */ /* 0x000fe20000000800 */
[----:B------:R-:W-:Y:S01]  /*dc70*/  @!PT LDS RZ, [RZ] ;  /* 0x00000000fffff984 */ /* 0x000fe20000000800 */
[----:B------:R-:W-:Y:S01]  /*dc80*/  @!PT LDS RZ, [RZ] ;  /* 0x00000000fffff984 */ /* 0x000fe20000000800 */
[----:B------:R0:W-:Y:S01]  /*dc90*/  @!P2 LDGSTS.E.BYPASS.LTC128B.128 [R10+0x1a400], desc[UR48][R2.64], !P1 ;  /* 0x1a400000020aafae */ /* 0x0001e2000c901d70 */
[----:B------:R-:W-:-:S13]  /*dca0*/  ISETP.GE.AND P2, PT, R6, UR38, PT ;  /* 0x0000002606007c0c */ /* 0x000fda000bf46270 */
[----:B0-----:R-:W-:Y:S05]  /*dcb0*/  WARPSYNC.COLLECTIVE R15, `(.L_x_304) ;  /* 0x000000000f087348 */ /* 0x001fea0003c00000 */
[----:B------:R1:W2:Y:S02]  /*dcc0*/  SHFL.IDX P6, R14, R13, R12, R11 ;  /* 0x0000000c0d0e7389 */ /* 0x0002a400000c000b */
[----:B012---:R-:W-:Y:S01]  /*dcd0*/  ENDCOLLECTIVE ;  /* 0x000000000000791b */ /* 0x007fe20003800000 */
.L_x_304:
[----:B------:R-:W-:Y:S01]  /*dce0*/  @P2 LOP3.LUT R16, R16, 0x40, RZ, 0xfc, !PT ;  /* 0x0000004010102812 */ /* 0x000fe200078efcff */
[----:B------:R-:W-:-:S03]  /*dcf0*/  IMAD.MOV.U32 R13, RZ, RZ, R4 ;  /* 0x000000ffff0d7224 */ /* 0x000fc600078e0004 */
[----:B------:R-:W-:Y:S01]  /*dd00*/  LOP3.LUT R16, R16, 0xffffffdf, RZ, 0xc0, !PT ;  /* 0xffffffdf10107812 */ /* 0x000fe200078ec0ff */
[----:B------:R-:W-:-:S07]  /*dd10*/  IMAD.MOV.U32 R2, RZ, RZ, R14 ;  /* 0x000000ffff027224 */ /* 0x000fce00078e000e */
[----:B------:R-:W-:Y:S05]  /*dd20*/  WARPSYNC.COLLECTIVE R15, `(.L_x_305) ;  /* 0x000000000f087348 */ /* 0x000fea0003c00000 */
[----:B------:R0:W1:Y:S02]  /*dd30*/  SHFL.IDX P6, R14, R13, R12, R11 ;  /* 0x0000000c0d0e7389 */ /* 0x00006400000c000b */
[----:B01----:R-:W-:Y:S01]  /*dd40*/  ENDCOLLECTIVE ;  /* 0x000000000000791b */ /* 0x003fe20003800000 */
.L_x_305:
[----:B------:R-:W-:Y:S02]  /*dd50*/  IMAD.MOV.U32 R13, RZ, RZ, R5 ;  /* 0x000000ffff0d7224 */ /* 0x000fe400078e0005 */
[----:B------:R-:W-:Y:S02]  /*dd60*/  IMAD.MOV.U32 R12, RZ, RZ, 0x6 ;  /* 0x00000006ff0c7424 */ /* 0x000fe400078e00ff */
[----:B------:R-:W-:-:S07]  /*dd70*/  IMAD.MOV.U32 R21, RZ, RZ, R14 ;  /* 0x000000ffff157224 */ /* 0x000fce00078e000e */
[----:B------:R-:W-:Y:S05]  /*dd80*/  WARPSYNC.COLLECTIVE R15, `(.L_x_306) ;  /* 0x000000000f087348 */ /* 0x000fea0003c00000 */
[----:B------:R0:W1:Y:S02]  /*dd90*/  SHFL.IDX P6, R14, R13, R12, R11 ;  /* 0x0000000c0d0e7389 */ /* 0x00006400000c000b */
[----:B01----:R-:W-:Y:S01]  /*dda0*/  ENDCOLLECTIVE ;  /* 0x000000000000791b */ /* 0x003fe20003800000 */
.L_x_306:
[----:B------:R-:W-:-:S05]  /*ddb0*/  @!P2 LEA R21, P0, R8, R21, 0x1 ;  /* 0x000000150815a211 */ /* 0x000fca00078008ff */
[----:B------:R-:W-:Y:S02]  /*ddc0*/  @!P2 IMAD.X R20, RZ, RZ, R2, P0 ;  /* 0x000000ffff14a224 */ /* 0x000fe400000e0602 */
[----:B------:R-:W-:Y:S02]  /*ddd0*/  @!P2 IMAD.MOV.U32 R2, RZ, RZ, R21 ;  /* 0x000000ffff02a224 */ /* 0x000fe400078e0015 */
[----:B------:R-:W-:Y:S02]  /*dde0*/  @!P2 IMAD.MOV.U32 R3, RZ, RZ, R20 ;  /* 0x000000ffff03a224 */ /* 0x000fe400078e0014 */
[----:B------:R-:W-:-:S03]  /*ddf0*/  IMAD.MOV.U32 R13, RZ, RZ, R4 ;  /* 0x000000ffff0d7224 */ /* 0x000fc600078e0004 */
[----:B------:R-:W-:Y:S01]  /*de00*/  @!PT LDS RZ, [RZ] ;  /* 0x00000000fffff984 */ /* 0x000fe20000000800 */
[----:B------:R-:W-:Y:S01]  /*de10*/  @!PT LDS RZ, [RZ] ;  /* 0x00000000fffff984 */ /* 0x000fe20000000800 */
[----:B------:R-:W-:Y:S01]  /*de20*/  @!PT LDS RZ, [RZ] ;  /* 0x00000000fffff984 */ /* 0x000fe20000000800 */
[----:B------:R0:W-:Y:S02]  /*de30*/  @!P2 LDGSTS.E.BYPASS.LTC128B.128 [R10+0x1ac00], desc[UR48][R2.64], !P1 ;  /* 0x1ac00000020aafae */ /* 0x0001e4000c901d70 */
[----:B0-----:R-:W-:Y:S01]  /*de40*/  IMAD.MOV.U32 R2, RZ, RZ, R14 ;  /* 0x000000ffff027224 */ /* 0x001fe200078e000e */
[----:B------:R-:W-:-:S07]  /*de50*/  IADD3 R3, R0, 0x60, RZ ;  /* 0x0000006000037810 */ /* 0x000fce0007ffe0ff */
[----:B------:R-:W-:Y:S05]  /*de60*/  WARPSYNC.COLLECTIVE R15, `(.L_x_307) ;  /* 0x000000000f087348 */ /* 0x000fea0003c00000 */
[----:B------:R0:W1:Y:S02]  /*de70*/  SHFL.IDX P6, R14, R13, R12, R11 ;  /* 0x0000000c0d0e7389 */ /* 0x00006400000c000b */
[----:B01----:R-:W-:Y:S01]  /*de80*/  ENDCOLLECTIVE ;  /* 0x000000000000791b */ /* 0x003fe20003800000 */
.L_x_307:
[----:B------:R-:W-:Y:S01]  /*de90*/  ISETP.GE.AND P2, PT, R3, UR38, PT ;  /* 0x0000002603007c0c */ /* 0x000fe2000bf46270 */
[----:B------:R-:W-:Y:S02]  /*dea0*/  IMAD.MOV.U32 R13, RZ, RZ, R5 ;  /* 0x000000ffff0d7224 */ /* 0x000fe400078e0005 */
[----:B------:R-:W-:-:S10]  /*deb0*/  IMAD.MOV.U32 R12, RZ, RZ, 0x7 ;  /* 0x00000007ff0c7424 */ /* 0x000fd400078e00ff */
[----:B------:R-:W-:Y:S01]  /*dec0*/  @P2 LOP3.LUT R16, R16, 0x20, RZ, 0xfc, !PT ;  /* 0x0000002010102812 */ /* 0x000fe200078efcff */
[----:B------:R-:W-:-:S05]  /*ded0*/  IMAD.MOV.U32 R15, RZ, RZ, R14 ;  /* 0x000000ffff0f7224 */ /* 0x000fca00078e000e */
[----:B------:R-:W-:-:S05]  /*dee0*/  @!P2 LEA R6, P0, R8, R15, 0x1 ;  /* 0x0000000f0806a211 */ /* 0x000fca00078008ff */
[----:B------:R-:W-:Y:S02]  /*def0*/  @!P2 IMAD.X R15, RZ, RZ, R2, P0 ;  /* 0x000000ffff0fa224 */ /* 0x000fe400000e0602 */
[----:B------:R-:W-:Y:S02]  /*df00*/  @!P2 IMAD.MOV.U32 R2, RZ, RZ, R6 ;  /* 0x000000ffff02a224 */ /* 0x000fe400078e0006 */
[----:B------:R-:W-:Y:S02]  /*df10*/  @!P2 IMAD.MOV.U32 R3, RZ, RZ, R15 ;  /* 0x000000ffff03a224 */ /* 0x000fe400078e000f */
[----:B------:R-:W-:-:S03]  /*df20*/  IMAD.MOV.U32 R15, RZ, RZ, -0x1 ;  /* 0xffffffffff0f7424 */ /* 0x000fc600078e00ff */
[----:B------:R-:W-:Y:S01]  /*df30*/  @!PT LDS RZ, [RZ] ;  /* 0x00000000fffff984 */ /* 0x000fe20000000800 */
[----:B------:R-:W-:Y:S01]  /*df40*/  @!PT LDS RZ, [RZ] ;  /* 0x00000000fffff984 */ /* 0x000fe20000000800 */
[----:B------:R-:W-:Y:S01]  /*df50*/  @!PT LDS RZ, [RZ] ;  /* 0x00000000fffff984 */ /* 0x000fe20000000800 */
[----:B------:R0:W-:Y:S04]  /*df60*/  @!P2 LDGSTS.E.BYPASS.LTC128B.128 [R10+0x1b400], desc[UR48][R2.64], !P1 ;  /* 0x1b400000020aafae */ /* 0x0001e8000c901d70 */
[----:B0-----:R-:W-:Y:S05]  /*df70*/  WARPSYNC.COLLECTIVE R15, `(.L_x_308) ;  /* 0x000000000f087348 */ /* 0x001fea0003c00000 */
[----:B------:R1:W2:Y:S02]  /*df80*/  SHFL.IDX P6, R14, R13, R12, R11 ;  /* 0x0000000c0d0e7389 */ /* 0x0002a400000c000b */
[----:B012---:R-:W-:Y:S01]  /*df90*/  ENDCOLLECTIVE ;  /* 0x000000000000791b */ /* 0x007fe20003800000 */
.L_x_308:
[----:B------:R-:W-:Y:S02]  /*dfa0*/  IMAD.MOV.U32 R13, RZ, RZ, R4 ;  /* 0x000000ffff0d7224 */ /* 0x000fe400078e0004 */
[----:B------:R-:W-:-:S07]  /*dfb0*/  IMAD.MOV.U32 R5, RZ, RZ, R14 ;  /* 0x000000ffff057224 */ /* 0x000fce00078e000e */
[----:B------:R-:W-:Y:S05]  /*dfc0*/  WARPSYNC.COLLECTIVE R15, `(.L_x_309) ;  /* 0x000000000f087348 */ /* 0x000fea0003c00000 */
[----:B------:R0:W1:Y:S02]  /*dfd0*/  SHFL.IDX P6, R14, R13, R12, R11 ;  /* 0x0000000c0d0e7389 */ /* 0x00006400000c000b */
[----:B01----:R-:W-:Y:S01]  /*dfe0*/  ENDCOLLECTIVE ;  /* 0x000000000000791b */ /* 0x003fe20003800000 */
.L_x_309:
[----:B------:R-:W-:Y:S05]  /*dff0*/  BRA `(.L_x_310) ;  /* 0xffffffc000887947 */ /* 0x000fea000383ffff */
.L_x_237:
[----:B------:R-:W-:Y:S01]  /*e000*/  BSSY B0, `(.L_x_311) ;  /* 0x0000008000007945 */ /* 0x000fe20003800000 */
[----:B------:R-:W-:Y:S02]  /*e010*/  IMAD.MOV.U32 R13, RZ, RZ, R4 ;  /* 0x000000ffff0d7224 */ /* 0x000fe400078e0004 */
[----:B------:R-:W-:Y:S02]  /*e020*/  IMAD.MOV.U32 R12, RZ, RZ, RZ ;  /* 0x000000ffff0c7224 */ /* 0x000fe400078e00ff */
[----:B------:R-:W-:Y:S02]  /*e030*/  IMAD.MOV.U32 R11, RZ, RZ, 0x181f ;  /* 0x0000181fff0b7424 */ /* 0x000fe400078e00ff */
[----:B------:R-:W-:-:S07]  /*e040*/  IMAD.MOV.U32 R15, RZ, RZ, -0x1 ;  /* 0xffffffffff0f7424 */ /* 0x000fce00078e00ff */
[----:B-----5:R-:W-:Y:S05]  /*e050*/  WARPSYNC.COLLECTIVE R15, `(.L_x_312) ;  /* 0x000000000f087348 */ /* 0x020fea0003c00000 */
[----:B------:R0:W1:Y:S02]  /*e060*/  SHFL.IDX P6, R14, R13, R12, R11 ;  /* 0x0000000c0d0e7389 */ /* 0x00006400000c000b */
[----:B01---5:R-:W-:Y:S01]  /*e070*/  ENDCOLLECTIVE ;  /* 0x000000000000791b */ /* 0x023fe20003800000 */
.L_x_312:
[----:B------:R-:W-:Y:S05]  /*e080*/  BSYNC B0 ;  /* 0x0000000000007941 */ /* 0x000fea0003800000 */
.L_x_311:
[----:B------:R-:W-:Y:S01]  /*e090*/  IMAD.MOV.U32 R13, RZ, RZ, R0 ;  /* 0x000000ffff0d7224 */ /* 0x000fe200078e0000 */
[----:B------:R-:W-:Y:S01]  /*e0a0*/  MOV R12, RZ ;  /* 0x000000ff000c7202 */ /* 0x000fe20000000f00 */
[----:B------:R-:W-:Y:S01]  /*e0b0*/  IMAD.MOV.U32 R11, RZ, RZ, 0x181f ;  /* 0x0000181fff0b7424 */ /* 0x000fe200078e00ff */
[----:B------:R-:W-:Y:S01]  /*e0c0*/  LOP3.LUT P2, RZ, R16, 0x800, RZ, 0xc0, !PT ;  /* 0x0000080010ff7812 */ /* 0x000fe2000784c0ff */
[----:B------:R-:W-:Y:S02]  /*e0d0*/  IMAD.MOV.U32 R15, RZ, RZ, -0x1 ;  /* 0xffffffffff0f7424 */ /* 0x000fe400078e00ff */
[----:B------:R-:W-:-:S10]  /*e0e0*/  IMAD.MOV.U32 R2, RZ, RZ, R14 ;  /* 0x000000ffff027224 */ /* 0x000fd400078e000e */
[----:B------:R-:W-:Y:S05]  /*e0f0*/  WARPSYNC.COLLECTIVE R15, `(.L_x_313) ;  /* 0x000000000f087348 */ /* 0x000fea0003c00000 */
[----:B------:R0:W1:Y:S02]  /*e100*/  SHFL.IDX P6, R14, R13, R12, R11 ;  /* 0x0000000c0d0e7389 */ /* 0x00006400000c000b */
[----:B01----:R-:W-:Y:S01]  /*e110*/  ENDCOLLECTIVE ;  /* 0x000000000000791b */ /* 0x003fe20003800000 */
.L_x_313:
[----:B------:R-:W-:Y:S02]  /*e120*/  IMAD.MOV.U32 R13, RZ, RZ, R4 ;  /* 0x000000ffff0d7224 */ /* 0x000fe400078e0004 */
[----:B------:R-:W-:Y:S01]  /*e130*/  IMAD.MOV.U32 R12, RZ, RZ, 0x1 ;  /* 0x00000001ff0c7424 */ /* 0x000fe200078e00ff */
[----:B------:R-:W-:-:S05]  /*e140*/  @!P2 LEA R14, P0, R21, R14, 0x1 ;  /* 0x0000000e150ea211 */ /* 0x000fca00078008ff */
[----:B------:R-:W-:Y:S02]  /*e150*/  @!P2 IMAD.X R3, RZ, RZ, R2, P0 ;  /* 0x000000ffff03a224 */ /* 0x000fe400000e0602 */
[----:B------:R-:W-:-:S07]  /*e160*/  @!P2 IMAD.MOV.U32 R2, RZ, RZ, R14 ;  /* 0x000000ffff02a224 */ /* 0x000fce00078e000e */
[----:B------:R-:W-:Y:S05]  /*e170*/  WARPSYNC.COLLECTIVE R15, `(.L_x_314) ;  /* 0x000000000f087348 */ /* 0x000fea0003c00000 */
[----:B------:R0:W1:Y:S02]  /*e180*/  SHFL.IDX P6, R14, R13, R12, R11 ;  /* 0x0000000c0d0e7389 */ /* 0x00006400000c000b */
[----:B01----:R-:W-:Y:S01]  /*e190*/  ENDCOLLECTIVE ;  /* 0x000000000000791b */ /* 0x003fe20003800000 */
.L_x_314:
[----:B------:R-:W-:Y:S01]  /*e1a0*/  @!PT LDS RZ, [RZ] ;  /* 0x00000000fffff984 */ /* 0x000fe20000000800 */
[----:B------:R-:W-:Y:S01]  /*e1b0*/  @!PT LDS RZ, [RZ] ;  /* 0x00000000fffff984 */ /* 0x000fe20000000800 */
[----:B------:R-:W-:Y:S01]  /*e1c0*/  @!PT LDS RZ, [RZ] ;  /* 0x00000000fffff984 */ /* 0x000fe20000000800 */
[----:B------:R0:W-:Y:S04]  /*e1d0*/  @!P2 LDGSTS.E.BYPASS.LTC128B.128 [R20+0x22400], desc[UR48][R2.64], !P5 ;  /* 0x224000000214afae */ /* 0x0001e8000e901d70 */
[----:B------:R0:W-:Y:S04]  /*e1e0*/  @!P2 LDGSTS.E.BYPASS.LTC128B.128 [R20+0x26400], desc[UR48][R2.64+0x80], !P4 ;  /* 0x264000800214afae */ /* 0x0001e8000e101d70 */
[----:B------:R0:W-:Y:S01]  /*e1f0*/  @!P2 LDGSTS.E.BYPASS.LTC128B.128 [R20+0x2a400], desc[UR48][R2.64+0x100], !P3 ;  /* 0x2a4001000214afae */ /* 0x0001e2000d901d70 */
[----:B------:R-:W-:-:S03]  /*e200*/  IMAD.MOV.U32 R13, RZ, RZ, R0 ;  /* 0x000000ffff0d7224 */ /* 0x000fc600078e0000 */
[----:B------:R0:W-:Y:S01]  /*e210*/  @!P2 LDGSTS.E.BYPASS.LTC128B.128 [R20+0x2e400], desc[UR48][R2.64+0x180], !P1 ;  /* 0x2e4001800214afae */ /* 0x0001e2000c901d70 */
[----:B------:R-:W-:Y:S01]  /*e220*/  LOP3.LUT P2, RZ, R16, 0x200, RZ, 0xc0, !PT ;  /* 0x0000020010ff7812 */ /* 0x000fe2000784c0ff */
[----:B------:R-:W-:-:S12]  /*e230*/  IMAD.MOV.U32 R5, RZ, RZ, R14 ;  /* 0x000000ffff057224 */ /* 0x000fd800078e000e */
[----:B0-----:R-:W-:Y:S05]  /*e240*/  WARPSYNC.COLLECTIVE R15, `(.L_x_315) ;  /* 0x000000000f087348 */ /* 0x001fea0003c00000 */
[----:B------:R1:W2:Y:S02]  /*e250*/  SHFL.IDX P6, R14, R13, R12, R11 ;  /* 0x0000000c0d0e7389 */ /* 0x0002a400000c000b */
[----:B012---:R-:W-:Y:S01]  /*e260*/  ENDCOLLECTIVE ;  /* 0x000000000000791b */ /* 0x007fe20003800000 */
.L_x_315:
[----:B------:R-:W-:Y:S02]  /*e270*/  IMAD.MOV.U32 R13, RZ, RZ, R4 ;  /* 0x000000ffff0d7224 */ /* 0x000fe400078e0004 */
[----:B------:R-:W-:Y:S01]  /*e280*/  IMAD.MOV.U32 R12, RZ, RZ, 0x2 ;  /* 0x00000002ff0c7424 */ /* 0x000fe200078e00ff */
[----:B------:R-:W-:-:S13]  /*e290*/  LOP3.LUT P6, RZ, R16, 0x400, RZ, 0xc0, !PT ;  /* 0x0000040010ff7812 */ /* 0x000fda00078cc0ff */
[----:B------:R-:W-:-:S05]  /*e2a0*/  @!P6 LEA R14, P0, R21, R14, 0x1 ;  /* 0x0000000e150ee211 */ /* 0x000fca00078008ff */
[----:B------:R-:W-:Y:S02]  /*e2b0*/  @!P6 IMAD.X R5, RZ, RZ, R5, P0 ;  /* 0x000000ffff05e224 */ /* 0x000fe400000e0605 */
[----:B------:R-:W-:Y:S02]  /*e2c0*/  @!P6 IMAD.MOV.U32 R2, RZ, RZ, R14 ;  /* 0x000000ffff02e224 */ /* 0x000fe400078e000e */
[----:B------:R-:W-:-:S05]  /*e2d0*/  @!P6 IMAD.MOV.U32 R3, RZ, RZ, R5 ;  /* 0x000000ffff03e224 */ /* 0x000fca00078e0005 */
[----:B------:R-:W-:Y:S01]  /*e2e0*/  @!PT LDS RZ, [RZ] ;  /* 0x00000000fffff984 */ /* 0x000fe20000000800 */
[----:B------:R-:W-:Y:S01]  /*e2f0*/  @!PT LDS RZ, [RZ] ;  /* 0x00000000fffff984 */ /* 0x000fe20000000800 */
[----:B------:R-:W-:Y:S01]  /*e300*/  @!PT LDS RZ, [RZ] ;  /* 0x00000000fffff984 */ /* 0x000fe20000000800 */
[----:B------:R0:W-:Y:S04]  /*e310*/  @!P6 LDGSTS.E.BYPASS.LTC128B.128 [R20+0x22c00], desc[UR48][R2.64], !P5 ;  /* 0x22c000000214efae */ /* 0x0001e8000e901d70 */
[----:B------:R0:W-:Y:S04]  /*e320*/  @!P6 LDGSTS.E.BYPASS.LTC128B.128 [R20+0x26c00], desc[UR48][R2.64+0x80], !P4 ;  /* 0x26c000800214efae */ /* 0x0001e8000e101d70 */
[----:B------:R0:W-:Y:S04]  /*e330*/  @!P6 LDGSTS.E.BYPASS.LTC128B.128 [R20+0x2ac00], desc[UR48][R2.64+0x100], !P3 ;  /* 0x2ac001000214efae */ /* 0x0001e8000d901d70 */
[----:B------:R0:W-:Y:S02]  /*e340*/  @!P6 LDGSTS.E.BYPASS.LTC128B.128 [R20+0x2ec00], desc[UR48][R2.64+0x180], !P1 ;  /* 0x2ec001800214efae */ /* 0x0001e4000c901d70 */
[----:B0-----:R-:W-:Y:S05]  /*e350*/  WARPSYNC.COLLECTIVE R15, `(.L_x_316) ;  /* 0x000000000f087348 */ /* 0x001fea0003c00000 */
[----:B------:R1:W2:Y:S02]  /*e360*/  SHFL.IDX P6, R14, R13, R12, R11 ;  /* 0x0000000c0d0e7389 */ /* 0x0002a400000c000b */
[----:B012---:R-:W-:Y:S01]  /*e370*/  ENDCOLLECTIVE ;  /* 0x000000000000791b */ /* 0x007fe20003800000 */
.L_x_316:
[----:B------:R-:W-:Y:S01]  /*e380*/  MOV R13, R0 ;  /* 0x00000000000d7202 */ /* 0x000fe20000000f00 */
[----:B------:R-:W-:-:S07]  /*e390*/  IMAD.MOV.U32 R5, RZ, RZ, R14 ;  /* 0x000000ffff057224 */ /* 0x000fce00078e000e */
[----:B------:R-:W-:Y:S05]  /*e3a0*/  WARPSYNC.COLLECTIVE R15, `(.L_x_317) ;  /* 0x000000000f087348 */ /* 0x000fea0003c00000 */
[----:B------:R0:W1:Y:S02]  /*e3b0*/  SHFL.IDX P6, R14, R13, R12, R11 ;  /* 0x0000000c0d0e7389 */ /* 0x00006400000c000b */
[----:B01----:R-:W-:Y:S01]  /*e3c0*/  ENDCOLLECTIVE ;  /* 0x000000000000791b */ /* 0x003fe20003800000 */
.L_x_317:
[----:B------:R-:W-:Y:S02]  /*e3d0*/  IMAD.MOV.U32 R13, RZ, RZ, R4 ;  /* 0x000000ffff0d7224 */ /* 0x000fe400078e0004 */
[----:B------:R-:W-:Y:S01]  /*e3e0*/  IMAD.MOV.U32 R12, RZ, RZ, 0x3 ;  /* 0x00000003ff0c7424 */ /* 0x000fe200078e00ff */
[----:B------:R-:W-:-:S05]  /*e3f0*/  @!P2 LEA R14, P0, R21, R14, 0x1 ;  /* 0x0000000e150ea211 */ /* 0x000fca00078008ff */
[----:B------:R-:W-:-:S08]  /*e400*/  @!P2 IMAD.MOV.U32 R2, RZ, RZ, R14 ;  /* 0x000000ffff02a224 */ /* 0x000fd000078e000e */
[----:B------:R-:W-:Y:S05]  /*e410*/  WARPSYNC.COLLECTIVE R15, `(.L_x_318) ;  /* 0x000000000f087348 */ /* 0x000fea0003c00000 */
[----:B------:R0:W1:Y:S02]  /*e420*/  SHFL.IDX P6, R14, R13, R12, R11 ;  /* 0x0000000c0d0e7389 */ /* 0x00006400000c000b */
[----:B01----:R-:W-:Y:S01]  /*e430*/  ENDCOLLECTIVE ;  /* 0x000000000000791b */ /* 0x003fe20003800000 */
.L_x_318:
[----:B------:R-:W-:-:S04]  /*e440*/  @!P2 IMAD.X R5, RZ, RZ, R5, P0 ;  /* 0x000000ffff05a224 */ /* 0x000fc800000e0605 */
[----:B------:R-:W-:-:S05]  /*e450*/  @!P2 IMAD.MOV.U32 R3, RZ, RZ, R5 ;  /* 0x000000ffff03a224 */ /* 0x000fca00078e0005 */
[----:B------:R-:W-:Y:S01]  /*e460*/  @!PT LDS RZ, [RZ] ;  /* 0x00000000fffff984 */ /* 0x000fe20000000800 */
[----:B------:R-:W-:Y:S01]  /*e470*/  @!PT LDS RZ, [RZ] ;  /* 0x00000000fffff984 */ /* 0x000fe20000000800 */
[----:B------:R-:W-:Y:S01]  /*e480*/  @!PT LDS RZ, [RZ] ;  /* 0x00000000fffff984 */ /* 0x000fe20000000800 */
[----:B------:R0:W-:Y:S01]  /*e490*/  @!P2 LDGSTS.E.BYPASS.LTC128B.128 [R20+0x23400], desc[UR48][R2.64], !P5 ;  /* 0x234000000214afae */ /* 0x0001e2000e901d70 */
[----:B------:R-:W-:-:S03]  /*e4a0*/  IMAD.MOV.U32 R13, RZ, RZ, R0 ;  /* 0x000000ffff0d7224 */ /* 0x000fc600078e0000 */
[----:B------:R0:W-:Y:S04]  /*e4b0*/  @!P2 LDGSTS.E.BYPASS.LTC128B.128 [R20+0x27400], desc[UR48][R2.64+0x80], !P4 ;  /* 0x274000800214afae */ /* 0x0001e8000e101d70 */
[----:B------:R0:W-:Y:S04]  /*e4c0*/  @!P2 LDGSTS.E.BYPASS.LTC128B.128 [R20+0x2b400], desc[UR48][R2.64+0x100], !P3 ;  /* 0x2b4001000214afae */ /* 0x0001e8000d901d70 */
[----:B------:R0:W-:Y:S01]  /*e4d0*/  @!P2 LDGSTS.E.BYPASS.LTC128B.128 [R20+0x2f400], desc[UR48][R2.64+0x180], !P1 ;  /* 0x2f4001800214afae */ /* 0x0001e2000c901d70 */
[----:B------:R-:W-:Y:S01]  /*e4e0*/  IMAD.MOV.U32 R5, RZ, RZ, R14 ;  /* 0x000000ffff057224 */ /* 0x000fe200078e000e */
[----:B------:R-:W-:-:S13]  /*e4f0*/  LOP3.LUT P2, RZ, R16, 0x80, RZ, 0xc0, !PT ;  /* 0x0000008010ff7812 */ /* 0x000fda000784c0ff */
[----:B0-----:R-:W-:Y:S05]  /*e500*/  WARPSYNC.COLLECTIVE R15, `(.L_x_319) ;  /* 0x000000000f087348 */ /* 0x001fea0003c00000 */
[----:B------:R1:W2:Y:S02]  /*e510*/  SHFL.IDX P6, R14, R13, R12, R11 ;  /* 0x0000000c0d0e7389 */ /* 0x0002a400000c000b */
[----:B012---:R-:W-:Y:S01]  /*e520*/  ENDCOLLECTIVE ;  /* 0x000000000000791b */ /* 0x007fe20003800000 */
.L_x_319:
        /* <DEDUP_REMOVED lines=17> */
.L_x_320:
[----:B------:R-:W-:Y:S02]  /*e640*/  IMAD.MOV.U32 R13, RZ, RZ, R0 ;  /* 0x000000ffff0d7224 */ /* 0x000fe400078e0000 */
[----:B------:R-:W-:-:S07]  /*e650*/  IMAD.MOV.U32 R5, RZ, RZ, R14 ;  /* 0x000000ffff057224 */ /* 0x000fce00078e000e */
[----:B------:R-:W-:Y:S05]  /*e660*/  WARPSYNC.COLLECTIVE R15, `(.L_x_321) ;  /* 0x000000000f087348 */ /* 0x000fea0003c00000 */
[----:B------:R0:W1:Y:S02]  /*e670*/  SHFL.IDX P6, R14, R13, R12, R11 ;  /* 0x0000000c0d0e7389 */ /* 0x00006400000c000b */
[----:B01----:R-:W-:Y:S01]  /*e680*/  ENDCOLLECTIVE ;  /* 0x000000000000791b */ /* 0x003fe20003800000 */
.L_x_321:
        /* <DEDUP_REMOVED lines=8> */
.L_x_322:
[----:B------:R-:W-:-:S05]  /*e710*/  @!P2 IMAD.MOV.U32 R3, RZ, RZ, R5 ;  /* 0x000000ffff03a224 */ /* 0x000fca00078e0005 */
[----:B------:R-:W-:Y:S01]  /*e720*/  @!PT LDS RZ, [RZ] ;  /* 0x00000000fffff984 */ /* 0x000fe20000000800 */
[----:B------:R-:W-:Y:S01]  /*e730*/  @!PT LDS RZ, [RZ] ;  /* 0x00000000fffff984 */ /* 0x000fe20000000800 */
[----:B------:R-:W-:Y:S01]  /*e740*/  @!PT LDS RZ, [RZ] ;  /* 0x00000000fffff984 */ /* 0x000fe20000000800 */
[----:B------:R0:W-:Y:S04]  /*e750*/  @!P2 LDGSTS.E.BYPASS.LTC128B.128 [R20+0x24400], desc[UR48][R2.64], !P5 ;  /* 0x244000000214afae */ /* 0x0001e8000e901d70 */
[----:B------:R0:W-:Y:S01]  /*e760*/  @!P2 LDGSTS.E.BYPASS.LTC128B.128 [R20+0x28400], desc[UR48][R2.64+0x80], !P4 ;  /* 0x284000800214afae */ /* 0x0001e2000e101d70 */
[----:B------:R-:W-:-:S03]  /*e770*/  IMAD.MOV.U32 R13, RZ, RZ, R0 ;  /* 0x000000ffff0d7224 */ /* 0x000fc600078e0000 */
[----:B------:R0:W-:Y:S04]  /*e780*/  @!P2 LDGSTS.E.BYPASS.LTC128B.128 [R20+0x2c400], desc[UR48][R2.64+0x100], !P3 ;  /* 0x2c4001000214afae */ /* 0x0001e8000d901d70 */
[----:B------:R0:W-:Y:S01]  /*e790*/  @!P2 LDGSTS.E.BYPASS.LTC128B.128 [R20+0x30400], desc[UR48][R2.64+0x180], !P1 ;  /* 0x304001800214afae */ /* 0x0001e2000c901d70 */
[----:B------:R-:W-:Y:S01]  /*e7a0*/  LOP3.LUT P2, RZ, R16, 0x20, RZ, 0xc0, !PT ;  /* 0x0000002010ff7812 */ /* 0x000fe2000784c0ff */
[----:B------:R-:W-:-:S12]  /*e7b0*/  IMAD.MOV.U32 R5, RZ, RZ, R14 ;  /* 0x000000ffff057224 */ /* 0x000fd800078e000e */
[----:B0-----:R-:W-:Y:S05]  /*e7c0*/  WARPSYNC.COLLECTIVE R15, `(.L_x_323) ;  /* 0x000000000f087348 */ /* 0x001fea0003c00000 */
[----:B------:R1:W2:Y:S02]  /*e7d0*/  SHFL.IDX P6, R14, R13, R12, R11 ;  /* 0x0000000c0d0e7389 */ /* 0x0002a400000c000b */
[----:B012---:R-:W-:Y:S01]  /*e7e0*/  ENDCOLLECTIVE ;  /* 0x000000000000791b */ /* 0x007fe20003800000 */
.L_x_323:
        /* <DEDUP_REMOVED lines=17> */
.L_x_324:
[----:B------:R-:W-:Y:S02]  /*e900*/  IMAD.MOV.U32 R13, RZ, RZ, R0 ;  /* 0x000000ffff0d7224 */ /* 0x000fe400078e0000 */
[----:B------:R-:W-:-:S07]  /*e910*/  IMAD.MOV.U32 R5, RZ, RZ, R14 ;  /* 0x000000ffff057224 */ /* 0x000fce00078e000e */
[----:B------:R-:W-:Y:S05]  /*e920*/  WARPSYNC.COLLECTIVE R15, `(.L_x_325) ;  /* 0x000000000f087348 */ /* 0x000fea0003c00000 */
[----:B------:R0:W1:Y:S02]  /*e930*/  SHFL.IDX P6, R14, R13, R12, R11 ;  /* 0x0000000c0d0e7389 */ /* 0x00006400000c000b */
[----:B01----:R-:W-:Y:S01]  /*e940*/  ENDCOLLECTIVE ;  /* 0x000000000000791b */ /* 0x003fe20003800000 */
.L_x_325:
[----:B------:R-:W-:Y:S02]  /*e950*/  IMAD.MOV.U32 R13, RZ, RZ, R4 ;  /* 0x000000ffff0d7224 */ /* 0x000fe400078e0004 */
[----:B------:R-:W-:Y:S01]  /*e960*/  IMAD.MOV.U32 R12, RZ, RZ, 0x7 ;  /* 0x00000007ff0c7424 */ /* 0x000fe200078e00ff */
[----:B------:R-:W-:-:S04]  /*e970*/  @!P2 LEA R14, P0, R21, R14, 0x1 ;  /* 0x0000000e150ea211 */ /* 0x000fc800078008ff */
[----:B------:R-:W-:Y:S01]  /*e980*/  @!P2 MOV R2, R14 ;  /* 0x0000000e0002a202 */ /* 0x000fe20000000f00 */
[----:B------:R-:W-:-:S08]  /*e990*/  @!P2 IMAD.X R5, RZ, RZ, R5, P0 ;  /* 0x000000ffff05a224 */ /* 0x000fd000000e0605 */
[----:B------:R-:W-:Y:S05]  /*e9a0*/  WARPSYNC.COLLECTIVE R15, `(.L_x_326) ;  /* 0x000000000f087348 */ /* 0x000fea0003c00000 */
[----:B------:R0:W1:Y:S02]  /*e9b0*/  SHFL.IDX P6, R14, R13, R12, R11 ;  /* 0x0000000c0d0e7389 */ /* 0x00006400000c000b */
[----:B01----:R-:W-:Y:S01]  /*e9c0*/  ENDCOLLECTIVE ;  /* 0x000000000000791b */ /* 0x003fe20003800000 */
.L_x_326:
        /* <DEDUP_REMOVED lines=9> */
[----:B------:R-:W-:-:S07]  /*ea60*/  IMAD.MOV.U32 R5, RZ, RZ, R14 ;  /* 0x000000ffff057224 */ /* 0x000fce00078e000e */
[----:B0-----:R-:W-:Y:S05]  /*ea70*/  WARPSYNC.COLLECTIVE R15, `(.L_x_327) ;  /* 0x000000000f087348 */ /* 0x001fea0003c00000 */
[----:B------:R1:W2:Y:S02]  /*ea80*/  SHFL.IDX P6, R14, R13, R12, R11 ;  /* 0x0000000c0d0e7389 */ /* 0x0002a400000c000b */
[----:B012---:R-:W-:Y:S01]  /*ea90*/  ENDCOLLECTIVE ;  /* 0x000000000000791b */ /* 0x007fe20003800000 */
.L_x_327:
[----:B------:R-:W-:Y:S05]  /*eaa0*/  BRA `(.L_x_328) ;  /* 0xffffffc0007c7947 */ /* 0x000fea000383ffff */
.L_x_239:
[----:B0-----:R-:W-:-:S04]  /*eab0*/  IMAD.U32 R3, RZ, RZ, UR37 ;  /* 0x00000025ff037e24 */ /* 0x001fc8000f8e00ff */
[----:B------:R0:W1:Y:S03]  /*eac0*/  SYNCS.PHASECHK.TRANS64.TRYWAIT P0, [R3+URZ+0x32420], R0 ;  /* 0x03242000030075a7 */ /* 0x000066000800017f */
[----:B-1----:R-:W-:Y:S05]  /*ead0*/  @!P0 NANOSLEEP.SYNCS 0x989680 ;  /* 0x009896800000895d */ /* 0x002fea0003900000 */
[----:B------:R-:W1:Y:S02]  /*eae0*/  @!P0 SYNCS.PHASECHK.TRANS64 P0, [R3+URZ+0x32420], R0 ;  /* 0x03242000030085a7 */ /* 0x000e64000800007f */
[----:B-1----:R-:W-:Y:S05]  /*eaf0*/  @!P0 BRA `(.L_x_239) ;  /* 0xfffffffc00ec8947 */ /* 0x002fea000383ffff */
[----:B------:R-:W-:Y:S05]  /*eb00*/  BRA `(.L_x_329) ;  /* 0xffffffc000b87947 */ /* 0x000fea000383ffff */
.L_x_242:
[----:B0-----:R0:W1:Y:S02]  /*eb10*/  SYNCS.PHASECHK.TRANS64.TRYWAIT P0, [R17+URZ+0x32460], R0 ;  /* 0x03246000110075a7 */ /* 0x001064000800017f */
[----:B-1----:R-:W-:Y:S05]  /*eb20*/  @!P0 NANOSLEEP.SYNCS 0x989680 ;  /* 0x009896800000895d */ /* 0x002fea0003900000 */
[----:B------:R-:W1:Y:S02]  /*eb30*/  @!P0 SYNCS.PHASECHK.TRANS64 P0, [R17+URZ+0x32460], R0 ;  /* 0x03246000110085a7 */ /* 0x000e64000800007f */
[----:B-1----:R-:W-:Y:S05]  /*eb40*/  @!P0 BRA `(.L_x_242) ;  /* 0xfffffffc00f08947 */ /* 0x002fea000383ffff */
[----:B------:R-:W-:Y:S05]  /*eb50*/  BRA `(.L_x_330) ;  /* 0xffffffc000c87947 */ /* 0x000fea000383ffff */
.L_x_243:
        /* <DEDUP_REMOVED lines=8> */
.L_x_332:
[----:B------:R-:W-:Y:S05]  /*ebe0*/  BSYNC B0 ;  /* 0x0000000000007941 */ /* 0x000fea0003800000 */
.L_x_331:
[----:B------:R-:W0:Y:S01]  /*ebf0*/  S2R R4, SR_TID.X ;  /* 0x0000000000047919 */ /* 0x000e220000002100 */
[----:B------:R-:W-:Y:S01]  /*ec00*/  IMAD.MOV.U32 R13, RZ, RZ, R8 ;  /* 0x000000ffff0d7224 */ /* 0x000fe200078e0008 */
[----:B------:R-:W-:Y:S01]  /*ec10*/  MOV R11, 0x181f ;  /* 0x0000181f000b7802 */ /* 0x000fe20000000f00 */
[----:B------:R-:W-:Y:S01]  /*ec20*/  IMAD.MOV.U32 R12, RZ, RZ, RZ ;  /* 0x000000ffff0c7224 */ /* 0x000fe200078e00ff */
[C---:B------:R-:W-:Y:S01]  /*ec30*/  LOP3.LUT P3, RZ, R29.reuse, 0x8000, RZ, 0xc0, !PT ;  /* 0x000080001dff7812 */ /* 0x040fe2000786c0ff */
[----:B------:R-:W-:Y:S01]  /*ec40*/  IMAD.MOV.U32 R15, RZ, RZ, -0x1 ;  /* 0xffffffffff0f7424 */ /* 0x000fe200078e00ff */
[C---:B------:R-:W-:Y:S01]  /*ec50*/  LOP3.LUT P2, RZ, R29.reuse, 0x1000, RZ, 0xc0, !PT ;  /* 0x000010001dff7812 */ /* 0x040fe2000784c0ff */
[----:B------:R-:W-:Y:S01]  /*ec60*/  IMAD.MOV.U32 R3, RZ, RZ, R14 ;  /* 0x000000ffff037224 */ /* 0x000fe200078e000e */
[----:B------:R-:W-:-:S13]  /*ec70*/  LOP3.LUT P1, RZ, R29, 0x80, RZ, 0xc0, !PT ;  /* 0x000000801dff7812 */ /* 0x000fda000782c0ff */
[----:B0-----:R-:W-:Y:S05]  /*ec80*/  WARPSYNC.COLLECTIVE R15, `(.L_x_333) ;  /* 0x000000000f087348 */ /* 0x001fea0003c00000 */
[----:B------:R1:W2:Y:S02]  /*ec90*/  SHFL.IDX P6, R14, R13, R12, R11 ;  /* 0x0000000c0d0e7389 */ /* 0x0002a400000c000b */
[----:B012---:R-:W-:Y:S01]  /*eca0*/  ENDCOLLECTIVE ;  /* 0x000000000000791b */ /* 0x007fe20003800000 */
.L_x_333:
[----:B------:R-:W-:Y:S02]  /*ecb0*/  LOP3.LUT P4, RZ, R29, 0x4, RZ, 0xc0, !PT ;  /* 0x000000041dff7812 */ /* 0x000fe4000788c0ff */
[----:B------:R-:W-:Y:S02]  /*ecc0*/  LEA R6, R6, UR37, 0x1 ;  /* 0x0000002506067c11 */ /* 0x000fe4000f8e08ff */
[----:B------:R-:W-:Y:S01]  /*ecd0*/  LOP3.LUT P5, RZ, R16, 0x80000000, RZ, 0xc0, !PT ;  /* 0x8000000010ff7812 */ /* 0x000fe200078ac0ff */
[----:B------:R-:W-:Y:S02]  /*ece0*/  IMAD.MOV.U32 R13, RZ, RZ, R7 ;  /* 0x000000ffff0d7224 */ /* 0x000fe400078e0007 */
[----:B------:R-:W-:Y:S02]  /*ecf0*/  IMAD.MOV.U32 R12, RZ, RZ, 0x1 ;  /* 0x00000001ff0c7424 */ /* 0x000fe400078e00ff */
[----:B------:R-:W-:Y:S02]  /*ed00*/  IMAD.SHL.U32 R4, R4, 0x8, RZ ;  /* 0x0000000804047824 */ /* 0x000fe400078e00ff */
[----:B------:R-:W-:-:S07]  /*ed10*/  IMAD.MOV.U32 R2, RZ, RZ, R14 ;  /* 0x000000ffff027224 */ /* 0x000fce00078e000e */
[----:B------:R-:W-:Y:S05]  /*ed20*/  WARPSYNC.COLLECTIVE R15, `(.L_x_334) ;  /* 0x000000000f087348 */ /* 0x000fea0003c00000 */
[----:B------:R0:W1:Y:S02]  /*ed30*/  SHFL.IDX P6, R14, R13, R12, R11 ;  /* 0x0000000c0d0e7389 */ /* 0x00006400000c000b */
[----:B01----:R-:W-:Y:S01]  /*ed40*/  ENDCOLLECTIVE ;  /* 0x000000000000791b */ /* 0x003fe20003800000 */
.L_x_334:
[----:B------:R-:W-:-:S05]  /*ed50*/  LOP3.LUT R4, R4, 0x38, RZ, 0xc0, !PT ;  /* 0x0000003804047812 */ /* 0x000fca00078ec0ff */
[----:B------:R-:W-:-:S05]  /*ed60*/  IMAD.SHL.U32 R0, R4, 0x2, RZ ;  /* 0x0000000204007824 */ /* 0x000fca00078e00ff */
[----:B------:R-:W-:Y:S01]  /*ed70*/  IADD3 R2, P0, R2, R0, RZ ;  /* 0x0000000002027210 */ /* 0x000fe20007f1e0ff */
[----:B------:R-:W-:-:S04]  /*ed80*/  IMAD.MOV.U32 R13, RZ, RZ, R8 ;  /* 0x000000ffff0d7224 */ /* 0x000fc800078e0008 */
[----:B------:R-:W-:-:S05]  /*ed90*/  IMAD.X R3, RZ, RZ, R3, P0 ;  /* 0x000000ffff037224 */ /* 0x000fca00000e0603 */
        /* <DEDUP_REMOVED lines=15> */
.L_x_335:
[----:B------:R-:W-:Y:S02]  /*ee90*/  IMAD.MOV.U32 R13, RZ, RZ, R7 ;  /* 0x000000ffff0d7224 */ /* 0x000fe400078e0007 */
[----:B------:R-:W-:Y:S02]  /*eea0*/  IMAD.MOV.U32 R12, RZ, RZ, 0x2 ;  /* 0x00000002ff0c7424 */ /* 0x000fe400078e00ff */
[----:B------:R-:W-:-:S07]  /*eeb0*/  IMAD.MOV.U32 R2, RZ, RZ, R14 ;  /* 0x000000ffff027224 */ /* 0x000fce00078e000e */
[----:B------:R-:W-:Y:S05]  /*eec0*/  WARPSYNC.COLLECTIVE R15, `(.L_x_336) ;  /* 0x000000000f087348 */ /* 0x000fea0003c00000 */
[----:B------:R0:W1:Y:S02]  /*eed0*/  SHFL.IDX P6, R14, R13, R12, R11 ;  /* 0x0000000c0d0e7389 */ /* 0x00006400000c000b */
[----:B01----:R-:W-:Y:S01]  /*eee0*/  ENDCOLLECTIVE ;  /* 0x000000000000791b */ /* 0x003fe20003800000 */
.L_x_336:
        /* <DEDUP_REMOVED lines=13> */
[----:B------:R-:W-:Y:S02]  /*efc0*/  LOP3.LUT P4, RZ, R29, 0x1, RZ, 0xc0, !PT ;  /* 0x000000011dff7812 */ /* 0x000fe4000788c0ff */
[----:B0-----:R-:W-:-:S11]  /*efd0*/  MOV R3, R14 ;  /* 0x0000000e00037202 */ /* 0x001fd60000000f00 */
[----:B------:R-:W-:Y:S05]  /*efe0*/  WARPSYNC.COLLECTIVE R15, `(.L_x_337) ;  /* 0x000000000f087348 */ /* 0x000fea0003c00000 */
[----:B------:R0:W1:Y:S02]  /*eff0*/  SHFL.IDX P6, R14, R13, R12, R11 ;  /* 0x0000000c0d0e7389 */ /* 0x00006400000c000b */
[----:B01----:R-:W-:Y:S01]  /*f000*/  ENDCOLLECTIVE ;  /* 0x000000000000791b */ /* 0x003fe20003800000 */
.L_x_337:
[----:B------:R-:W-:Y:S02]  /*f010*/  IMAD.MOV.U32 R13, RZ, RZ, R7 ;  /* 0x000000ffff0d7224 */ /* 0x000fe400078e0007 */
[----:B------:R-:W-:Y:S02]  /*f020*/  IMAD.MOV.U32 R12, RZ, RZ, 0x3 ;  /* 0x00000003ff0c7424 */ /* 0x000fe400078e00ff */
[----:B------:R-:W-:-:S07]  /*f030*/  IMAD.MOV.U32 R2, RZ, RZ, R14 ;  /* 0x000000ffff027224 */ /* 0x000fce00078e000e */
[----:B------:R-:W-:Y:S05]  /*f040*/  WARPSYNC.COLLECTIVE R15, `(.L_x_338) ;  /* 0x000000000f087348 */ /* 0x000fea0003c00000 */
[----:B------:R0:W1:Y:S02]  /*f050*/  SHFL.IDX P6, R14, R13, R12, R11 ;  /* 0x0000000c0d0e7389 */ /* 0x00006400000c000b */
[----:B01----:R-:W-:Y:S01]  /*f060*/  ENDCOLLECTIVE ;  /* 0x000000000000791b */ /* 0x003fe20003800000 */
.L_x_338:
        /* <DEDUP_REMOVED lines=18> */
.L_x_339:
[----:B------:R-:W-:Y:S02]  /*f190*/  IMAD.MOV.U32 R13, RZ, RZ, R7 ;  /* 0x000000ffff0d7224 */ /* 0x000fe400078e0007 */
[----:B------:R-:W-:Y:S02]  /*f1a0*/  IMAD.MOV.U32 R12, RZ, RZ, 0x4 ;  /* 0x00000004ff0c7424 */ /* 0x000fe400078e00ff */
[----:B------:R-:W-:-:S07]  /*f1b0*/  IMAD.MOV.U32 R2, RZ, RZ, R14 ;  /* 0x000000ffff027224 */ /* 0x000fce00078e000e */
[----:B------:R-:W-:Y:S05]  /*f1c0*/  WARPSYNC.COLLECTIVE R15, `(.L_x_340) ;  /* 0x000000000f087348 */ /* 0x000fea0003c00000 */
[----:B------:R0:W1:Y:S02]  /*f1d0*/  SHFL.IDX P6, R14, R13, R12, R11 ;  /* 0x0000000c0d0e7389 */ /* 0x00006400000c000b */
[----:B01----:R-:W-:Y:S01]  /*f1e0*/  ENDCOLLECTIVE ;  /* 0x000000000000791b */ /* 0x003fe20003800000 */
.L_x_340:
        /* <DEDUP_REMOVED lines=17> */
.L_x_341:
[----:B------:R-:W-:Y:S02]  /*f300*/  IMAD.MOV.U32 R13, RZ, RZ, R7 ;  /* 0x000000ffff0d7224 */ /* 0x000fe400078e0007 */
[----:B------:R-:W-:Y:S01]  /*f310*/  IMAD.MOV.U32 R12, RZ, RZ, 0x5 ;  /* 0x00000005ff0c7424 */ /* 0x000fe200078e00ff */
[----:B------:R-:W-:-:S07]  /*f320*/  MOV R2, R14 ;  /* 0x0000000e00027202 */ /* 0x000fce0000000f00 */
[----:B------:R-:W-:Y:S05]  /*f330*/  WARPSYNC.COLLECTIVE R15, `(.L_x_342) ;  /* 0x000000000f087348 */ /* 0x000fea0003c00000 */
[----:B------:R0:W1:Y:S02]  /*f340*/  SHFL.IDX P6, R14, R13, R12, R11 ;  /* 0x0000000c0d0e7389 */ /* 0x00006400000c000b */
[----:B01----:R-:W-:Y:S01]  /*f350*/  ENDCOLLECTIVE ;  /* 0x000000000000791b */ /* 0x003fe20003800000 */
.L_x_342:
        /* <DEDUP_REMOVED lines=14> */
.L_x_343:
[----:B------:R-:W-:Y:S05]  /*f440*/  BRA `(.L_x_344) ;  /* 0xffffffc000887947 */ /* 0x000fea000383ffff */
.L_x_249:
[----:B0-----:R0:W1:Y:S02]  /*f450*/  SYNCS.PHASECHK.TRANS64.TRYWAIT P0, [R17+URZ+0x32440], R26 ;  /* 0x0324401a110075a7 */ /* 0x001064000800017f */
[----:B-1----:R-:W-:Y:S05]  /*f460*/  @!P0 NANOSLEEP.SYNCS 0x989680 ;  /* 0x009896800000895d */ /* 0x002fea0003900000 */
[----:B------:R-:W1:Y:S02]  /*f470*/  @!P0 SYNCS.PHASECHK.TRANS64 P0, [R17+URZ+0x32440], R26 ;  /* 0x0324401a110085a7 */ /* 0x000e64000800007f */
[----:B-1----:R-:W-:Y:S05]  /*f480*/  @!P0 BRA `(.L_x_249) ;  /* 0xfffffffc00f08947 */ /* 0x002fea000383ffff */
[----:B------:R-:W-:Y:S05]  /*f490*/  BRA `(.L_x_345) ;  /* 0xffffffc400947947 */ /* 0x000fea000383ffff */
.L_x_250:
        /* <DEDUP_REMOVED lines=8> */
.L_x_347:
[----:B------:R-:W-:Y:S05]  /*f520*/  BSYNC B1 ;  /* 0x0000000000017941 */ /* 0x000fea0003800000 */
.L_x_346:
[----:B------:R-:W-:Y:S01]  /*f530*/  IMAD.MOV.U32 R13, RZ, RZ, R21 ;  /* 0x000000ffff0d7224 */ /* 0x000fe200078e0015 */
[----:B------:R-:W-:Y:S01]  /*f540*/  MOV R15, 0xffffffff ;  /* 0xffffffff000f7802 */ /* 0x000fe20000000f00 */
[----:B------:R-:W-:Y:S01]  /*f550*/  IMAD.MOV.U32 R12, RZ, RZ, RZ ;  /* 0x000000ffff0c7224 */ /* 0x000fe200078e00ff */
[----:B------:R-:W-:Y:S01]  /*f560*/  LEA R22, R22, UR37, 0x1 ;  /* 0x0000002516167c11 */ /* 0x000fe2000f8e08ff */
[----:B------:R-:W-:Y:S02]  /*f570*/  IMAD.MOV.U32 R11, RZ, RZ, 0x181f ;  /* 0x0000181fff0b7424 */ /* 0x000fe400078e00ff */
[----:B------:R-:W-:-:S07]  /*f580*/  IMAD.MOV.U32 R3, RZ, RZ, R14 ;  /* 0x000000ffff037224 */ /* 0x000fce00078e000e */
[----:B------:R-:W-:Y:S05]  /*f590*/  WARPSYNC.COLLECTIVE R15, `(.L_x_348) ;  /* 0x000000000f087348 */ /* 0x000fea0003c00000 */
[----:B------:R0:W1:Y:S02]  /*f5a0*/  SHFL.IDX P6, R14, R13, R12, R11 ;  /* 0x0000000c0d0e7389 */ /* 0x00006400000c000b */
[----:B01----:R-:W-:Y:S01]  /*f5b0*/  ENDCOLLECTIVE ;  /* 0x000000000000791b */ /* 0x003fe20003800000 */
.L_x_348:
[----:B------:R-:W-:Y:S02]  /*f5c0*/  IMAD.MOV.U32 R13, RZ, RZ, R24 ;  /* 0x000000ffff0d7224 */ /* 0x000fe400078e0018 */
[----:B------:R-:W-:Y:S01]  /*f5d0*/  IMAD.MOV.U32 R12, RZ, RZ, 0x1 ;  /* 0x00000001ff0c7424 */ /* 0x000fe200078e00ff */
[----:B------:R-:W-:-:S13]  /*f5e0*/  IADD3 R2, P0, R14, R0, RZ ;  /* 0x000000000e027210 */ /* 0x000fda0007f1e0ff */
[----:B------:R-:W-:Y:S05]  /*f5f0*/  WARPSYNC.COLLECTIVE R15, `(.L_x_349) ;  /* 0x000000000f087348 */ /* 0x000fea0003c00000 */
[----:B------:R0:W1:Y:S02]  /*f600*/  SHFL.IDX P6, R14, R13, R12, R11 ;  /* 0x0000000c0d0e7389 */ /* 0x00006400000c000b */
[----:B01----:R-:W-:Y:S01]  /*f610*/  ENDCOLLECTIVE ;  /* 0x000000000000791b */ /* 0x003fe20003800000 */
.L_x_349:
        /* <DEDUP_REMOVED lines=10> */
.L_x_350:
[----:B------:R-:W-:Y:S02]  /*f6c0*/  IMAD.MOV.U32 R13, RZ, RZ, R24 ;  /* 0x000000ffff0d7224 */ /* 0x000fe400078e0018 */
[----:B------:R-:W-:Y:S01]  /*f6d0*/  IMAD.MOV.U32 R12, RZ, RZ, 0x2 ;  /* 0x00000002ff0c7424 */ /* 0x000fe200078e00ff */
[----:B------:R-:W-:-:S13]  /*f6e0*/  IADD3 R2, P0, R14, R0, RZ ;  /* 0x000000000e027210 */ /* 0x000fda0007f1e0ff */
[----:B------:R-:W-:Y:S05]  /*f6f0*/  WARPSYNC.COLLECTIVE R15, `(.L_x_351) ;  /* 0x000000000f087348 */ /* 0x000fea0003c00000 */
[----:B------:R0:W1:Y:S02]  /*f700*/  SHFL.IDX P6, R14, R13, R12, R11 ;  /* 0x0000000c0d0e7389 */ /* 0x00006400000c000b */
[----:B01----:R-:W-:Y:S01]  /*f710*/  ENDCOLLECTIVE ;  /* 0x000000000000791b */ /* 0x003fe20003800000 */
.L_x_351:
        /* <DEDUP_REMOVED lines=10> */
.L_x_352:
[----:B------:R-:W-:Y:S01]  /*f7c0*/  IMAD.MOV.U32 R13, RZ, RZ, R24 ;  /* 0x000000ffff0d7224 */ /* 0x000fe200078e0018 */
[----:B------:R-:W-:Y:S01]  /*f7d0*/  MOV R12, 0x3 ;  /* 0x00000003000c7802 */ /* 0x000fe20000000f00 */
[----:B------:R-:W-:-:S07]  /*f7e0*/  IMAD.MOV.U32 R10, RZ, RZ, R14 ;  /* 0x000000ffff0a7224 */ /* 0x000fce00078e000e */
[----:B------:R-:W-:Y:S05]  /*f7f0*/  WARPSYNC.COLLECTIVE R15, `(.L_x_353) ;  /* 0x000000000f087348 */ /* 0x000fea0003c00000 */
[----:B------:R0:W1:Y:S02]  /*f800*/  SHFL.IDX P6, R14, R13, R12, R11 ;  /* 0x0000000c0d0e7389 */ /* 0x00006400000c000b */
[----:B01----:R-:W-:Y:S01]  /*f810*/  ENDCOLLECTIVE ;  /* 0x000000000000791b */ /* 0x003fe20003800000 */
.L_x_353:
        /* <DEDUP_REMOVED lines=11> */
.L_x_354:
[----:B------:R-:W-:Y:S02]  /*f8d0*/  IMAD.MOV.U32 R13, RZ, RZ, R24 ;  /* 0x000000ffff0d7224 */ /* 0x000fe400078e0018 */
[----:B------:R-:W-:Y:S02]  /*f8e0*/  IMAD.MOV.U32 R12, RZ, RZ, 0x4 ;  /* 0x00000004ff0c7424 */ /* 0x000fe400078e00ff */
[----:B------:R-:W-:-:S07]  /*f8f0*/  IMAD.MOV.U32 R2, RZ, RZ, R14 ;  /* 0x000000ffff027224 */ /* 0x000fce00078e000e */
[----:B------:R-:W-:Y:S05]  /*f900*/  WARPSYNC.COLLECTIVE R15, `(.L_x_355) ;  /* 0x000000000f087348 */ /* 0x000fea0003c00000 */
[----:B------:R0:W1:Y:S02]  /*f910*/  SHFL.IDX P6, R14, R13, R12, R11 ;  /* 0x0000000c0d0e7389 */ /* 0x00006400000c000b */
[----:B01----:R-:W-:Y:S01]  /*f920*/  ENDCOLLECTIVE ;  /* 0x000000000000791b */ /* 0x003fe20003800000 */
.L_x_355:
        /* <DEDUP_REMOVED lines=11> */
.L_x_356:
[----:B------:R-:W-:Y:S02]  /*f9e0*/  IMAD.MOV.U32 R13, RZ, RZ, R24 ;  /* 0x000000ffff0d7224 */ /* 0x000fe400078e0018 */
[----:B------:R-:W-:Y:S02]  /*f9f0*/  IMAD.MOV.U32 R12, RZ, RZ, 0x5 ;  /* 0x00000005ff0c7424 */ /* 0x000fe400078e00ff */
[----:B------:R-:W-:-:S07]  /*fa00*/  IMAD.MOV.U32 R2, RZ, RZ, R14 ;  /* 0x000000ffff027224 */ /* 0x000fce00078e000e */
[----:B------:R-:W-:Y:S05]  /*fa10*/  WARPSYNC.COLLECTIVE R15, `(.L_x_357) ;  /* 0x000000000f087348 */ /* 0x000fea0003c00000 */
[----:B------:R0:W1:Y:S02]  /*fa20*/  SHFL.IDX P6, R14, R13, R12, R11 ;  /* 0x0000000c0d0e7389 */ /* 0x00006400000c000b */
[----:B01----:R-:W-:Y:S01]  /*fa30*/  ENDCOLLECTIVE ;  /* 0x000000000000791b */ /* 0x003fe20003800000 */
.L_x_357:
[----:B------:R-:W-:-:S05]  /*fa40*/  IADD3 R2, P0, R2, R0, RZ ;  /* 0x0000000002027210 */ /* 0x000fca0007f1e0ff */
[----:B------:R-:W-:-:S05]  /*fa50*/  IMAD.X R3, RZ, RZ, R3, P0 ;  /* 0x000000ffff037224 */ /* 0x000fca00000e0603 */
[----:B------:R-:W-:Y:S01]  /*fa60*/  @!PT LDS RZ, [RZ] ;  /* 0x00000000fffff984 */ /* 0x000fe20000000800 */
[----:B------:R-:W-:Y:S01]  /*fa70*/  @!PT LDS RZ, [RZ] ;  /* 0x00000000fffff984 */ /* 0x000fe20000000800 */
[----:B------:R-:W-:Y:S01]  /*fa80*/  @!PT LDS RZ, [RZ] ;  /* 0x00000000fffff984 */ /* 0x000fe20000000800 */
[----:B------:R0:W-:Y:S01]  /*fa90*/  LDGSTS.E.BYPASS.LTC128B.128 [R22+0x1e400], desc[UR48][R2.64], !P1 ;  /* 0x1e40000002167fae */ /* 0x0001e2000c901d70 */
[----:B------:R-:W-:Y:S01]  /*faa0*/  MOV R13, R21 ;  /* 0x00000015000d7202 */ /* 0x000fe20000000f00 */
[----:B------:R-:W-:-:S07]  /*fab0*/  IMAD.MOV.U32 R24, RZ, RZ, R14 ;  /* 0x000000ffff187224 */ /* 0x000fce00078e000e */
[----:B0-----:R-:W-:Y:S05]  /*fac0*/  WARPSYNC.COLLECTIVE R15, `(.L_x_358) ;  /* 0x000000000f087348 */ /* 0x001fea0003c00000 */
[----:B------:R1:W2:Y:S02]  /*fad0*/  SHFL.IDX P6, R14, R13, R12, R11 ;  /* 0x0000000c0d0e7389 */ /* 0x0002a400000c000b */
[----:B012---:R-:W-:Y:S01]  /*fae0*/  ENDCOLLECTIVE ;  /* 0x000000000000791b */ /* 0x007fe20003800000 */
.L_x_358:
[----:B------:R-:W-:Y:S05]  /*faf0*/  BRA `(.L_x_359) ;  /* 0xffffffc000cc7947 */ /* 0x000fea000383ffff */
.L_x_255:
[----:B--2---:R2:W3:Y:S02]  /*fb00*/  SYNCS.PHASECHK.TRANS64.TRYWAIT P0, [R17+URZ+0x32460], R26 ;  /* 0x0324601a110075a7 */ /* 0x0044e4000800017f */
[----:B---3--:R-:W-:Y:S05]  /*fb10*/  @!P0 NANOSLEEP.SYNCS 0x989680 ;  /* 0x009896800000895d */ /* 0x008fea0003900000 */
[----:B------:R-:W3:Y:S02]  /*fb20*/  @!P0 SYNCS.PHASECHK.TRANS64 P0, [R17+URZ+0x32460], R26 ;  /* 0x0324601a110085a7 */ /* 0x000ee4000800007f */
[----:B---3--:R-:W-:Y:S05]  /*fb30*/  @!P0 BRA `(.L_x_255) ;  /* 0xfffffffc00f08947 */ /* 0x008fea000383ffff */
[----:B------:R-:W-:Y:S05]  /*fb40*/  BRA `(.L_x_360) ;  /* 0xffffffc4001c7947 */ /* 0x000fea000383ffff */
.L_x_256:
        /* <DEDUP_REMOVED lines=8> */
.L_x_362:
[----:B------:R-:W-:Y:S05]  /*fbd0*/  BSYNC B1 ;  /* 0x0000000000017941 */ /* 0x000fea0003800000 */
.L_x_361:
[----:B------:R-:W-:Y:S01]  /*fbe0*/  IMAD.MOV.U32 R13, RZ, RZ, R21 ;  /* 0x000000ffff0d7224 */ /* 0x000fe200078e0015 */
[----:B------:R-:W-:Y:S01]  /*fbf0*/  LEA R22, R22, UR37, 0x1 ;  /* 0x0000002516167c11 */ /* 0x000fe2000f8e08ff */
[----:B------:R-:W-:Y:S02]  /*fc00*/  IMAD.MOV.U32 R12, RZ, RZ, RZ ;  /* 0x000000ffff0c7224 */ /* 0x000fe400078e00ff */
[----:B------:R-:W-:Y:S02]  /*fc10*/  IMAD.MOV.U32 R11, RZ, RZ, 0x181f ;  /* 0x0000181fff0b7424 */ /* 0x000fe400078e00ff */
[----:B------:R-:W-:Y:S02]  /*fc20*/  IMAD.MOV.U32 R15, RZ, RZ, -0x1 ;  /* 0xffffffffff0f7424 */ /* 0x000fe400078e00ff */
[----:B------:R-:W-:-:S07]  /*fc30*/  IMAD.MOV.U32 R3, RZ, RZ, R14 ;  /* 0x000000ffff037224 */ /* 0x000fce00078e000e */
[----:B------:R-:W-:Y:S05]  /*fc40*/  WARPSYNC.COLLECTIVE R15, `(.L_x_363) ;  /* 0x000000000f087348 */ /* 0x000fea0003c00000 */
[----:B------:R0:W1:Y:S02]  /*fc50*/  SHFL.IDX P6, R14, R13, R12, R11 ;  /* 0x0000000c0d0e7389 */ /* 0x00006400000c000b */
[----:B01----:R-:W-:Y:S01]  /*fc60*/  ENDCOLLECTIVE ;  /* 0x000000000000791b */ /* 0x003fe20003800000 */
.L_x_363:
[----:B------:R-:W-:Y:S02]  /*fc70*/  IMAD.MOV.U32 R13, RZ, RZ, R23 ;  /* 0x000000ffff0d7224 */ /* 0x000fe400078e0017 */
[----:B------:R-:W-:Y:S01]  /*fc80*/  IMAD.MOV.U32 R12, RZ, RZ, 0x1 ;  /* 0x00000001ff0c7424 */ /* 0x000fe200078e00ff */
[----:B------:R-:W-:-:S13]  /*fc90*/  IADD3 R2, P0, R14, R0, RZ ;  /* 0x000000000e027210 */ /* 0x000fda0007f1e0ff */
[----:B------:R-:W-:Y:S05]  /*fca0*/  WARPSYNC.COLLECTIVE R15, `(.L_x_364) ;  /* 0x000000000f087348 */ /* 0x000fea0003c00000 */
[----:B------:R0:W1:Y:S02]  /*fcb0*/  SHFL.IDX P6, R14, R13, R12, R11 ;  /* 0x0000000c0d0e7389 */ /* 0x00006400000c000b */
[----:B01----:R-:W-:Y:S01]  /*fcc0*/  ENDCOLLECTIVE ;  /* 0x000000000000791b */ /* 0x003fe20003800000 */
.L_x_364:
        /* <DEDUP_REMOVED lines=13> */
.L_x_365:
[----:B------:R-:W-:Y:S02]  /*fda0*/  IMAD.MOV.U32 R13, RZ, RZ, R23 ;  /* 0x000000ffff0d7224 */ /* 0x000fe400078e0017 */
[----:B------:R-:W-:Y:S01]  /*fdb0*/  IMAD.MOV.U32 R12, RZ, RZ, 0x2 ;  /* 0x00000002ff0c7424 */ /* 0x000fe200078e00ff */
[----:B------:R-:W-:-:S13]  /*fdc0*/  IADD3 R2, P0, R14, R0, RZ ;  /* 0x000000000e027210 */ /* 0x000fda0007f1e0ff */
[----:B------:R-:W-:Y:S05]  /*fdd0*/  WARPSYNC.COLLECTIVE R15, `(.L_x_366) ;  /* 0x000000000f087348 */ /* 0x000fea0003c00000 */
[----:B------:R0:W1:Y:S02]  /*fde0*/  SHFL.IDX P6, R14, R13, R12, R11 ;  /* 0x0000000c0d0e7389 */ /* 0x00006400000c000b */
[----:B01----:R-:W-:Y:S01]  /*fdf0*/  ENDCOLLECTIVE ;  /* 0x000000000000791b */ /* 0x003fe20003800000 */
.L_x_366:
        /* <DEDUP_REMOVED lines=13> */
.L_x_367:
[----:B------:R-:W-:Y:S02]  /*fed0*/  IMAD.MOV.U32 R13, RZ, RZ, R23 ;  /* 0x000000ffff0d7224 */ /* 0x000fe400078e0017 */
[----:B------:R-:W-:Y:S01]  /*fee0*/  IMAD.MOV.U32 R12, RZ, RZ, 0x3 ;  /* 0x00000003ff0c7424 */ /* 0x000fe200078e00ff */
[----:B------:R-:W-:-:S13]  /*fef0*/  IADD3 R2, P0, R14, R0, RZ ;  /* 0x000000000e027210 */ /* 0x000fda0007f1e0ff */
[----:B------:R-:W-:Y:S05]  /*ff00*/  WARPSYNC.COLLECTIVE R15, `(.L_x_368) ;  /* 0x000000000f087348 */ /* 0x000fea0003c00000 */
[----:B------:R0:W1:Y:S02]  /*ff10*/  SHFL.IDX P6, R14, R13, R12, R11 ;  /* 0x0000000c0d0e7389 */ /* 0x00006400000c000b */
[----:B01----:R-:W-:Y:S01]  /*ff20*/  ENDCOLLECTIVE ;  /* 0x000000000000791b */ /* 0x003fe20003800000 */
.L_x_368:
        /* <DEDUP_REMOVED lines=13> */
.L_x_369:
[----:B------:R-:W-:Y:S02]  /*10000*/  IMAD.MOV.U32 R13, RZ, RZ, R23 ;  /* 0x000000ffff0d7224 */ /* 0x000fe400078e0017 */
[----:B------:R-:W-:Y:S01]  /*10010*/  IMAD.MOV.U32 R12, RZ, RZ, 0x4 ;  /* 0x00000004ff0c7424 */ /* 0x000fe200078e00ff */
[----:B------:R-:W-:-:S13]  /*10020*/  IADD3 R2, P0, R14, R0, RZ ;  /* 0x000000000e027210 */ /* 0x000fda0007f1e0ff */
[----:B------:R-:W-:Y:S05]  /*10030*/  WARPSYNC.COLLECTIVE R15, `(.L_x_370) ;  /* 0x000000000f087348 */ /* 0x000fea0003c00000 */
[----:B------:R0:W1:Y:S02]  /*10040*/  SHFL.IDX P6, R14, R13, R12, R11 ;  /* 0x0000000c0d0e7389 */ /* 0x00006400000c000b */
[----:B01----:R-:W-:Y:S01]  /*10050*/  ENDCOLLECTIVE ;  /* 0x000000000000791b */ /* 0x003fe20003800000 */
.L_x_370:
        /* <DEDUP_REMOVED lines=9> */
[----:B0-----:R-:W-:-:S07]  /*100f0*/  MOV R3, R14 ;  /* 0x0000000e00037202 */ /* 0x001fce0000000f00 */
[----:B------:R-:W-:Y:S05]  /*10100*/  WARPSYNC.COLLECTIVE R15, `(.L_x_371) ;  /* 0x000000000f087348 */ /* 0x000fea0003c00000 */
[----:B------:R0:W1:Y:S02]  /*10110*/  SHFL.IDX P6, R14, R13, R12, R11 ;  /* 0x0000000c0d0e7389 */ /* 0x00006400000c000b */
[----:B01----:R-:W-:Y:S01]  /*10120*/  ENDCOLLECTIVE ;  /* 0x000000000000791b */ /* 0x003fe20003800000 */
.L_x_371:
[----:B------:R-:W-:Y:S02]  /*10130*/  IMAD.MOV.U32 R13, RZ, RZ, R23 ;  /* 0x000000ffff0d7224 */ /* 0x000fe400078e0017 */
[----:B------:R-:W-:Y:S02]  /*10140*/  IMAD.MOV.U32 R12, RZ, RZ, 0x5 ;  /* 0x00000005ff0c7424 */ /* 0x000fe400078e00ff */
[----:B------:R-:W-:-:S07]  /*10150*/  IMAD.MOV.U32 R2, RZ, RZ, R14 ;  /* 0x000000ffff027224 */ /* 0x000fce00078e000e */
[----:B------:R-:W-:Y:S05]  /*10160*/  WARPSYNC.COLLECTIVE R15, `(.L_x_372) ;  /* 0x000000000f087348 */ /* 0x000fea0003c00000 */
[----:B------:R0:W1:Y:S02]  /*10170*/  SHFL.IDX P6, R14, R13, R12, R11 ;  /* 0x0000000c0d0e7389 */ /* 0x00006400000c000b */
[----:B01----:R-:W-:Y:S01]  /*10180*/  ENDCOLLECTIVE ;  /* 0x000000000000791b */ /* 0x003fe20003800000 */
.L_x_372:
        /* <DEDUP_REMOVED lines=14> */
.L_x_373:
[----:B------:R-:W-:Y:S05]  /*10270*/  BRA `(.L_x_374) ;  /* 0xffffffc000647947 */ /* 0x000fea000383ffff */
.L_x_262:
[----:B0-----:R0:W3:Y:S02]  /*10280*/  SYNCS.PHASECHK.TRANS64.TRYWAIT P0, [R7+URZ+0x32420], R0 ;  /* 0x03242000070075a7 */ /* 0x0010e4000800017f */
[----:B---3--:R-:W-:Y:S05]  /*10290*/  @!P0 NANOSLEEP.SYNCS 0x989680 ;  /* 0x009896800000895d */ /* 0x008fea0003900000 */
[----:B------:R-:W3:Y:S02]  /*102a0*/  @!P0 SYNCS.PHASECHK.TRANS64 P0, [R7+URZ+0x32420], R0 ;  /* 0x03242000070085a7 */ /* 0x000ee4000800007f */
[----:B---3--:R-:W-:Y:S05]  /*102b0*/  @!P0 BRA `(.L_x_262) ;  /* 0xfffffffc00f08947 */ /* 0x008fea000383ffff */
[----:B------:R-:W-:Y:S05]  /*102c0*/  BRA `(.L_x_375) ;  /* 0xffffffc400107947 */ /* 0x000fea000383ffff */
.L_x_263:
        /* <DEDUP_REMOVED lines=11> */
.L_x_377:
[----:B------:R-:W-:Y:S05]  /*10380*/  BSYNC B0 ;  /* 0x0000000000007941 */ /* 0x000fea0003800000 */
.L_x_376:
[----:B------:R-:W-:Y:S05]  /*10390*/  BRA `(.L_x_378) ;  /* 0xffffffc000f87947 */ /* 0x000fea000383ffff */
.L_x_266:
[----:B------:R-:W-:Y:S01]  /*103a0*/  BSSY B1, `(.L_x_379) ;  /* 0x0000006000017945 */ /* 0x000fe20003800000 */
[----:B------:R-:W-:-:S07]  /*103b0*/  IMAD.MOV.U32 R15, RZ, RZ, -0x1 ;  /* 0xffffffffff0f7424 */ /* 0x000fce00078e00ff */
[----:B012---:R-:W-:Y:S05]  /*103c0*/  WARPSYNC.COLLECTIVE R15, `(.L_x_380) ;  /* 0x000000000f0c7348 */ /* 0x007fea0003c00000 */
[----:B------:R-:W-:Y:S02]  /*103d0*/  ELECT P6, UR62, PT ;  /* 0x00000000003e782f */ /* 0x000fe400038c0000 */
[----:B------:R-:W-:Y:S01]  /*103e0*/  MOV R14, UR62 ;  /* 0x0000003e000e7c02 */ /* 0x000fe20008000f00 */
[----:B012---:R-:W-:Y:S10]  /*103f0*/  ENDCOLLECTIVE ;  /* 0x000000000000791b */ /* 0x007ff40003800000 */
.L_x_380:
[----:B------:R-:W-:Y:S05]  /*10400*/  BSYNC B1 ;  /* 0x0000000000017941 */ /* 0x000fea0003800000 */
.L_x_379:
[----:B------:R-:W-:Y:S05]  /*10410*/  BRA `(.L_x_381) ;  /* 0xffffffc000f07947 */ /* 0x000fea000383ffff */
.L_x_268:
[----:B0-----:R0:W3:Y:S02]  /*10420*/  SYNCS.PHASECHK.TRANS64.TRYWAIT P1, [R5+URZ+0x32440], R0 ;  /* 0x03244000050075a7 */ /* 0x0010e4000802017f */
[----:B---3--:R-:W-:Y:S05]  /*10430*/  @!P1 NANOSLEEP.SYNCS 0x989680 ;  /* 0x009896800000995d */ /* 0x008fea0003900000 */
[----:B------:R-:W3:Y:S02]  /*10440*/  @!P1 SYNCS.PHASECHK.TRANS64 P1, [R5+URZ+0x32440], R0 ;  /* 0x03244000050095a7 */ /* 0x000ee4000802007f */
[----:B---3--:R-:W-:Y:S05]  /*10450*/  @!P1 BRA `(.L_x_268) ;  /* 0xfffffffc00f09947 */ /* 0x008fea000383ffff */
[----:B------:R-:W-:Y:S05]  /*10460*/  BRA `(.L_x_382) ;  /* 0xffffffc400107947 */ /* 0x000fea000383ffff */
.L_x_270:
[----:B---3--:R3:W4:Y:S02]  /*10470*/  SYNCS.PHASECHK.TRANS64.TRYWAIT P1, [R3+URZ+0x32440], R2 ;  /* 0x03244002030075a7 */ /* 0x008724000802017f */
[----:B----4-:R-:W-:Y:S05]  /*10480*/  @!P1 NANOSLEEP.SYNCS 0x989680 ;  /* 0x009896800000995d */ /* 0x010fea0003900000 */
[----:B------:R-:W4:Y:S02]  /*10490*/  @!P1 SYNCS.PHASECHK.TRANS64 P1, [R3+URZ+0x32440], R2 ;  /* 0x03244002030095a7 */ /* 0x000f24000802007f */
[----:B----4-:R-:W-:Y:S05]  /*104a0*/  @!P1 BRA `(.L_x_270) ;  /* 0xfffffffc00f09947 */ /* 0x010fea000383ffff */
[----:B------:R-:W-:Y:S05]  /*104b0*/  BRA `(.L_x_383) ;  /* 0xffffffc4001c7947 */ /* 0x000fea000383ffff */
.L_x_272:
[----:B----4-:R4:W0:Y:S02]  /*104c0*/  SYNCS.PHASECHK.TRANS64.TRYWAIT P1, [R5+URZ+0x32460], R0 ;  /* 0x03246000050075a7 */ /* 0x010824000802017f */
[----:B0-----:R-:W-:Y:S05]  /*104d0*/  @!P1 NANOSLEEP.SYNCS 0x989680 ;  /* 0x009896800000995d */ /* 0x001fea0003900000 */
[----:B------:R-:W0:Y:S02]  /*104e0*/  @!P1 SYNCS.PHASECHK.TRANS64 P1, [R5+URZ+0x32460], R0 ;  /* 0x03246000050095a7 */ /* 0x000e24000802007f */
[----:B0-----:R-:W-:Y:S05]  /*104f0*/  @!P1 BRA `(.L_x_272) ;  /* 0xfffffffc00f09947 */ /* 0x001fea000383ffff */
[----:B------:R-:W-:Y:S05]  /*10500*/  BRA `(.L_x_384) ;  /* 0xffffffc400187947 */ /* 0x000fea000383ffff */
.L_x_385:
        /* <DEDUP_REMOVED lines=15> */
.L_x_6449:


//--------------------- .text._ZN7cutlass13device_kernelIN5flash11enable_sm90INS1_16FlashAttnFwdSm90INS1_25CollectiveMainloopFwdSm90ILi2EN4cute5tupleIJNS5_1CILi1EEES8_S8_EEENS6_IJNS7_ILi128EEENS7_ILi96EEENS7_ILi64EEEEEELi256ENS_6half_tEfNS_4arch4Sm90ELb0ELb0ELb0ELb1ELb1ELb0ELb0ELb1ELb0ELb1ELb0ELb0EEENS1_21CollectiveEpilogueFwdINS6_IJSA_NS7_ILi256EEESB_EEES9_SE_SG_Li256ELb1ELb1ELb0ELb0EEENS1_36VarlenDynamicPersistentTileSchedulerILi128ELi96ELi256ELi128ELb0ELb1ELb1ELb0ELb1ELb1EEEEEEEEEvNT_6ParamsE --------------------------
	.section	.text._ZN7cutlass13device_kernelIN5flash11enable_sm90INS1_16FlashAttnFwdSm90INS1_25CollectiveMainloopFwdSm90ILi2EN4cute5tupleIJNS5_1CILi1EEES8_S8_EEENS6_IJNS7_ILi128EEENS7_ILi96EEENS7_ILi64EEEEEELi256ENS_6half_tEfNS_4arch4Sm90ELb0ELb0ELb0ELb1ELb1ELb0ELb0ELb1ELb0ELb1ELb0ELb0EEENS1_21CollectiveEpilogueFwdINS6_IJSA_NS7_ILi256EEESB_EEES9_SE_SG_Li256ELb1ELb1ELb0ELb0EEENS1_36VarlenDynamicPersistentTileSchedulerILi128ELi96ELi256ELi128ELb0ELb1ELb1ELb0ELb1ELb1EEEEEEEEEvNT_6ParamsE,"ax",@progbits
	.align	128
.text._ZN7cutlass13device_kernelIN5flash11enable_sm90INS1_16FlashAttnFwdSm90INS1_25CollectiveMainloopFwdSm90ILi2EN4cute5tupleIJNS5_1CILi1EEES8_S8_EEENS6_IJNS7_ILi128EEENS7_ILi96EEENS7_ILi64EEEEEELi256ENS_6half_tEfNS_4arch4Sm90ELb0ELb0ELb0ELb1ELb1ELb0ELb0ELb1ELb0ELb1ELb0ELb0EEENS1_21CollectiveEpilogueFwdINS6_IJSA_NS7_ILi256EEESB_EEES9_SE_SG_Li256ELb1ELb1ELb0ELb0EEENS1_36VarlenDynamicPersistentTileSchedulerILi128ELi96ELi256ELi128ELb0ELb1ELb1ELb0ELb1ELb1EEEEEEEEEvNT_6ParamsE:
        .type           _ZN7cutlass13device_kernelIN5flash11enable_sm90INS1_16FlashAttnFwdSm90INS1_25CollectiveMainloopFwdSm90ILi2EN4cute5tupleIJNS5_1CILi1EEES8_S8_EEENS6_IJNS7_ILi128EEENS7_ILi96EEENS7_ILi64EEEEEELi256ENS_6half_tEfNS_4arch4Sm90ELb0ELb0ELb0ELb1ELb1ELb0ELb0ELb1ELb0ELb1ELb0ELb0EEENS1_21CollectiveEpilogueFwdINS6_IJSA_NS7_ILi256EEESB_EEES9_SE_SG_Li256ELb1ELb1ELb0ELb0EEENS1_36VarlenDynamicPersistentTileSchedulerILi128ELi96ELi256ELi128ELb0ELb1ELb1ELb0ELb1ELb1EEEEEEEEEvNT_6ParamsE,@function
        .size           _ZN7cutlass13device_kernelIN5flash11enable_sm90INS1_16FlashAttnFwdSm90INS1_25CollectiveMainloopFwdSm90ILi2EN4cute5tupleIJNS5_1CILi1EEES8_S8_EEENS6_IJNS7_ILi128EEENS7_ILi96EEENS7_ILi64EEEEEELi256ENS_6half_tEfNS_4arch4Sm90ELb0ELb0ELb0ELb1ELb1ELb0ELb0ELb1ELb0ELb1ELb0ELb0EEENS1_21CollectiveEpilogueFwdINS6_IJSA_NS7_ILi256EEESB_EEES9_SE_SG_Li256ELb1ELb1ELb0ELb0EEENS1_36VarlenDynamicPersistentTileSchedulerILi128ELi96ELi256ELi128ELb0ELb1ELb1ELb0ELb1ELb1EEEEEEEEEvNT_6ParamsE,(.L_x_6450 - _ZN7cutlass13device_kernelIN5flash11enable_sm90INS1_16FlashAttnFwdSm90INS1_25CollectiveMainloopFwdSm90ILi2EN4cute5tupleIJNS5_1CILi1EEES8_S8_EEENS6_IJNS7_ILi128EEENS7_ILi96EEENS7_ILi64EEEEEELi256ENS_6half_tEfNS_4arch4Sm90ELb0ELb0ELb0ELb1ELb1ELb0ELb0ELb1ELb0ELb1ELb0ELb0EEENS1_21CollectiveEpilogueFwdINS6_IJSA_NS7_ILi256EEESB_EEES9_SE_SG_Li256ELb1ELb1ELb0ELb0EEENS1_36VarlenDynamicPersistentTileSchedulerILi128ELi96ELi256ELi128ELb0ELb1ELb1ELb0ELb1ELb1EEEEEEEEEvNT_6ParamsE)
        .other          _ZN7cutlass13device_kernelIN5flash11enable_sm90INS1_16FlashAttnFwdSm90INS1_25CollectiveMainloopFwdSm90ILi2EN4cute5tupleIJNS5_1CILi1EEES8_S8_EEENS6_IJNS7_ILi128EEENS7_ILi96EEENS7_ILi64EEEEEELi256ENS_6half_tEfNS_4arch4Sm90ELb0ELb0ELb0ELb1ELb1ELb0ELb0ELb1ELb0ELb1ELb0ELb0EEENS1_21CollectiveEpilogueFwdINS6_IJSA_NS7_ILi256EEESB_EEES9_SE_SG_Li256ELb1ELb1ELb0ELb0EEENS1_36VarlenDynamicPersistentTileSchedulerILi128ELi96ELi256ELi128ELb0ELb1ELb1ELb0ELb1ELb1EEEEEEEEEvNT_6ParamsE,@"STO_CUDA_ENTRY STV_DEFAULT"
_ZN7cutlass13device_kernelIN5flash11enable_sm90INS1_16FlashAttnFwdSm90INS1_25CollectiveMainloopFwdSm90ILi2EN4cute5tupleIJNS5_1CILi1EEES8_S8_EEENS6_IJNS7_ILi128EEENS7_ILi96EEENS7_ILi64EEEEEELi256ENS_6half_tEfNS_4arch4Sm90ELb0ELb0ELb0ELb1ELb1ELb0ELb0ELb1ELb0ELb1ELb0ELb0EEENS1_21CollectiveEpilogueFwdINS6_IJSA_NS7_ILi256EEESB_EEES9_SE_SG_Li256ELb1ELb1ELb0ELb0EEENS1_36VarlenDynamicPersistentTileSchedulerILi128ELi96ELi256ELi128ELb0ELb1ELb1ELb0ELb1ELb1EEEEEEEEEvNT_6ParamsE:
        /* <DEDUP_REMOVED lines=45> */
.L_x_386:
        /* <DEDUP_REMOVED lines=22> */
.L_x_387:
        /* <DEDUP_REMOVED lines=18> */
.L_x_388:
        /* <DEDUP_REMOVED lines=22> */
.L_x_389:
        /* <DEDUP_REMOVED lines=23> */
.L_x_390:
        /* <DEDUP_REMOVED lines=8> */
.L_x_392:
[----:B------:R-:W-:-:S08]  /*08a0*/  NOP ;  /* 0x0000000000007918 */ /* 0x000fd00000000000 */
[----:B------:R-:W0:Y:S02]  /*08b0*/  USETMAXREG.TRY_ALLOC.CTAPOOL UP0, 0xe8 ;  /* 0x000000e8000079c8 */ /* 0x000e240008000600 */
[----:B0-----:R-:W-:-:S13]  /*08c0*/  PLOP3.LUT P0, PT, PT, PT, UP0, 0x80, 0x0 ;  /* 0x000000000000781c */ /* 0x001fda0003f0f008 */
[----:B------:R-:W-:Y:S05]  /*08d0*/  @!P0 BRA `(.L_x_392) ;  /* 0xfffffffc00f08947 */ /* 0x000fea000383ffff */
[----:B------:R-:W0:Y:S01]  /*08e0*/  S2R R0, SR_TID.X ;  /* 0x0000000000007919 */ /* 0x000e220000002100 */
[----:B------:R-:W1:Y:S01]  /*08f0*/  S2UR UR5, SR_CgaCtaId ;  /* 0x00000000000579c3 */ /* 0x000e620000008800 */
[----:B------:R-:W-:-:S07]  /*0900*/  UMOV UR4, 0x400 ;  /* 0x0000040000047882 */ /* 0x000fce0000000000 */
[----:B------:R-:W-:Y:S06]  /*0910*/  BAR.ARV 0x8, 0x180 ;  /* 0x0206000000007b1d */ /* 0x000fec0000002000 */
[----:B-1----:R-:W-:Y:S01]  /*0920*/  ULEA UR4, UR5, UR4, 0x18 ;  /* 0x0000000405047291 */ /* 0x002fe2000f8ec03f */
[----:B0-----:R-:W-:-:S04]  /*0930*/  SHF.R.U32.HI R0, RZ, 0x7, R0 ;  /* 0x00000007ff007819 */ /* 0x001fc80000011600 */
[----:B------:R-:W-:-:S13]  /*0940*/  ISETP.NE.AND P0, PT, R0, 0x1, PT ;  /* 0x000000010000780c */ /* 0x000fda0003f05270 */
[----:B------:R-:W-:Y:S08]  /*0950*/  @!P0 BAR.ARV 0x9, 0x100 ;  /* 0x0244000000008b1d */ /* 0x000ff00000002000 */
[----:B------:R-:W-:Y:S06]  /*0960*/  BAR.SYNC.DEFER_BLOCKING 0x5, 0x180 ;  /* 0x0146000000007b1d */ /* 0x000fec0000010000 */
[----:B------:R-:W0:Y:S01]  /*0970*/  LDS.128 R12, [UR4+0x228d0] ;  /* 0x0228d004ff0c7984 */ /* 0x000e220008000c00 */
[----:B------:R-:W-:Y:S01]  /*0980*/  ULDC UR4, c[0x0][0xc3c] ;  /* 0x00030f0000047ab9 */ /* 0x000fe20000000800 */
[----:B------:R-:W-:Y:S06]  /*0990*/  BAR.ARV 0x4, 0x180 ;  /* 0x0106000000007b1d */ /* 0x000fec0000002000 */
[----:B0-----:R-:W-:-:S13]  /*09a0*/  ISETP.GE.AND P0, PT, R15, UR4, PT ;  /* 0x000000040f007c0c */ /* 0x001fda000bf06270 */
[----:B------:R-:W-:Y:S05]  /*09b0*/  @P0 EXIT ;  /* 0x000000000000094d */ /* 0x000fea0003800000 */
[----:B------:R-:W0:Y:S01]  /*09c0*/  S2R R0, SR_TID.X ;  /* 0x0000000000007919 */ /* 0x000e220000002100 */
[----:B------:R-:W-:Y:S01]  /*09d0*/  R2UR UR5, R13 ;  /* 0x000000000d0572ca */ /* 0x000fe200000e0000 */
[----:B------:R-:W-:Y:S01]  /*09e0*/  ULOP3.LUT UR48, UR37, 0x1, URZ, 0xfc, !UPT ;  /* 0x0000000125307892 */ /* 0x000fe2000f8efc3f */
[----:B------:R-:W-:Y:S01]  /*09f0*/  R2UR UR6, R14 ;  /* 0x000000000e0672ca */ /* 0x000fe200000e0000 */
[----:B------:R-:W-:Y:S01]  /*0a00*/  UMOV UR47, URZ ;  /* 0x0000003f002f7c82 */ /* 0x000fe20008000000 */
[----:B------:R-:W-:Y:S01]  /*0a10*/  UMOV UR46, URZ ;  /* 0x0000003f002e7c82 */ /* 0x000fe20008000000 */
[----:B------:R-:W-:Y:S01]  /*0a20*/  UMOV UR36, URZ ;  /* 0x0000003f00247c82 */ /* 0x000fe20008000000 */
[----:B0-----:R-:W-:-:S05]  /*0a30*/  VIADD R209, R0, 0xffffff80 ;  /* 0xffffff8000d17836 */ /* 0x001fca0000000000 */
[----:B------:R-:W-:-:S04]  /*0a40*/  SHF.R.S32.HI R0, RZ, 0x1f, R209 ;  /* 0x0000001fff007819 */ /* 0x000fc800000114d1 */
[CC--:B------:R-:W-:Y:S02]  /*0a50*/  LEA.HI R3, R0.reuse, R209.reuse, RZ, 0x7 ;  /* 0x000000d100037211 */ /* 0x0c0fe400078f38ff */
[-C--:B------:R-:W-:Y:S02]  /*0a60*/  LEA.HI R4, R0, R209.reuse, RZ, 0x5 ;  /* 0x000000d100047211 */ /* 0x080fe400078f28ff */
[----:B------:R-:W-:Y:S02]  /*0a70*/  LOP3.LUT R2, R3, 0xffffff80, RZ, 0xc0, !PT ;  /* 0xffffff8003027812 */ /* 0x000fe400078ec0ff */
[----:B------:R-:W-:Y:S01]  /*0a80*/  SHF.R.S32.HI R200, RZ, 0x7, R3 ;  /* 0x00000007ffc87819 */ /* 0x000fe20000011403 */
[----:B------:R-:W-:Y:S02]  /*0a90*/  IMAD.SHL.U32 R6, R4, 0x20, RZ ;  /* 0x0000002004067824 */ /* 0x000fe400078e00ff */
        /* <DEDUP_REMOVED lines=15> */
[----:B------:R-:W-:Y:S01]  /*0b90*/  LEA.HI R11, R11, R10, RZ, 0x3 ;  /* 0x0000000a0b0b7211 */ /* 0x000fe200078f18ff */
[----:B------:R-:W-:Y:S01]  /*0ba0*/  IMAD.IADD R6, R209, 0x1, -R6 ;  /* 0x00000001d1067824 */ /* 0x000fe200078e0a06 */
[----:B------:R-:W-:-:S02]  /*0bb0*/  LOP3.LUT R2, R2, 0x1ffffffe, RZ, 0xc0, !PT ;  /* 0x1ffffffe02027812 */ /* 0x000fc400078ec0ff */
[----:B------:R-:W-:Y:S02]  /*0bc0*/  LOP3.LUT R4, R0, 0xfffffff8, RZ, 0xc0, !PT ;  /* 0xfffffff800047812 */ /* 0x000fe400078ec0ff */
        /* <DEDUP_REMOVED lines=20> */
[----:B------:R-:W-:Y:S01]  /*0d10*/  SHF.R.S32.HI R207, RZ, 0x1f, R17 ;  /* 0x0000001fffcf7819 */ /* 0x000fe20000011411 */
[----:B------:R-:W-:Y:S01]  /*0d20*/  IMAD.IADD R6, R6, 0x1, -R5 ;  /* 0x0000000106067824 */ /* 0x000fe200078e0a05 */
[----:B------:R-:W-:Y:S01]  /*0d30*/  SHF.R.S32.HI R206, RZ, 0x1f, R16 ;  /* 0x0000001fffce7819 */ /* 0x000fe20000011410 */
[----:B------:R-:W-:Y:S01]  /*0d40*/  IMAD R201, R3, 0x40, R8 ;  /* 0x0000004003c97824 */ /* 0x000fe200078e0208 */
[----:B------:R-:W-:Y:S01]  /*0d50*/  SHF.R.S32.HI R205, RZ, 0x1f, R18 ;  /* 0x0000001fffcd7819 */ /* 0x000fe20000011412 */
[----:B------:R-:W-:-:S02]  /*0d60*/  IMAD.MOV.U32 R7, RZ, RZ, R15 ;  /* 0x000000ffff077224 */ /* 0x000fc400078e000f */
[----:B------:R-:W-:Y:S02]  /*0d70*/  IMAD.IADD R202, R23, 0x1, -R202 ;  /* 0x0000000117ca7824 */ /* 0x000fe400078e0aca */
[----:B------:R-:W-:-:S07]  /*0d80*/  IMAD R203, R6, 0x8, R201 ;  /* 0x0000000806cb7824 */ /* 0x000fce00078e02c9 */
.L_x_438:
[----:B012---:R-:W0:Y:S01]  /*0d90*/  LDC.64 R4, c[0x0][0xc88] ;  /* 0x00032200ff047b82 */ /* 0x007e220000000a00 */
[----:B------:R-:W-:Y:S01]  /*0da0*/  ULDC.64 UR8, c[0x0][0xa28] ;  /* 0x00028a0000087ab9 */ /* 0x000fe20000000a00 */
[----:B------:R-:W-:Y:S01]  /*0db0*/  ULDC.64 UR10, c[0x0][0xa20] ;  /* 0x00028800000a7ab9 */ /* 0x000fe20000000a00 */
[----:B------:R-:W-:Y:S01]  /*0dc0*/  ULDC UR4, c[0x0][0x424] ;  /* 0x0001090000047ab9 */ /* 0x000fe20000000800 */
[----:B0-----:R-:W-:-:S06]  /*0dd0*/  IMAD.WIDE R4, R7, 0x4, R4 ;  /* 0x0000000407047825 */ /* 0x001fcc00078e0204 */
[----:B------:R-:W2:Y:S01]  /*0de0*/  LDG.E R4, desc[UR50][R4.64] ;  /* 0x0000003204047981 */ /* 0x000ea2000c1e1900 */
[----:B------:R-:W-:Y:S02]  /*0df0*/  UISETP.NE.U32.AND UP0, UPT, UR8, URZ, UPT ;  /* 0x0000003f0800728c */ /* 0x000fe4000bf05070 */
[----:B------:R-:W-:Y:S02]  /*0e00*/  UISETP.NE.U32.AND UP1, UPT, UR10, URZ, UPT ;  /* 0x0000003f0a00728c */ /* 0x000fe4000bf25070 */
[----:B------:R-:W-:Y:S02]  /*0e10*/  UISETP.NE.AND.EX UP0, UPT, UR9, URZ, UPT, UP0 ;  /* 0x0000003f0900728c */ /* 0x000fe4000bf05300 */
[----:B------:R-:W-:-:S04]  /*0e20*/  UISETP.NE.AND.EX UP1, UPT, UR11, URZ, UPT, UP1 ;  /* 0x0000003f0b00728c */ /* 0x000fc8000bf25310 */
[----:B------:R-:W-:Y:S02]  /*0e30*/  PLOP3.LUT P0, PT, PT, PT, UP0, 0x80, 0x0 ;  /* 0x000000000000781c */ /* 0x000fe40003f0f008 */
[----:B------:R-:W-:Y:S02]  /*0e40*/  PLOP3.LUT P1, PT, PT, PT, UP1, 0x80, 0x0 ;  /* 0x000000000000781c */ /* 0x000fe40003f2f018 */
[----:B--2---:R-:W-:-:S13]  /*0e50*/  R2UR UR38, R4 ;  /* 0x00000000042672ca */ /* 0x004fda00000e0000 */
[----:B------:R-:W-:Y:S02]  /*0e60*/  USHF.R.S32.HI UR39, URZ, 0x1f, UR38 ;  /* 0x0000001f3f277899 */ /* 0x000fe40008011426 */
[----:B------:R-:W-:Y:S02]  /*0e70*/  @UP0 ULEA UR8, UP2, UR38, UR8, 0x2 ;  /* 0x0000000826080291 */ /* 0x000fe4000f84103f */
[----:B------:R-:W-:Y:S02]  /*0e80*/  @UP1 ULEA UR10, UP3, UR38, UR10, 0x2 ;  /* 0x0000000a260a1291 */ /* 0x000fe4000f86103f */
[----:B------:R-:W-:Y:S02]  /*0e90*/  @UP0 ULEA.HI.X UR9, UR38, UR9, UR39, 0x2, UP2 ;  /* 0x0000000926090291 */ /* 0x000fe400090f1427 */
[----:B------:R-:W-:Y:S01]  /*0ea0*/  @UP1 ULEA.HI.X UR11, UR38, UR11, UR39, 0x2, UP3 ;  /* 0x0000000b260b1291 */ /* 0x000fe200098f1427 */
[----:B------:R-:W-:Y:S02]  /*0eb0*/  IMAD.U32 R4, RZ, RZ, UR8 ;  /* 0x00000008ff047e24 */ /* 0x000fe4000f8e00ff */
[----:B----4-:R-:W-:-:S02]  /*0ec0*/  IMAD.U32 R6, RZ, RZ, UR10 ;  /* 0x0000000aff067e24 */ /* 0x010fc4000f8e00ff */
[----:B------:R-:W-:Y:S01]  /*0ed0*/  IMAD.U32 R5, RZ, RZ, UR9 ;  /* 0x00000009ff057e24 */ /* 0x000fe2000f8e00ff */
[----:B------:R-:W-:Y:S01]  /*0ee0*/  ULDC.64 UR8, c[0x0][0x418] ;  /* 0x0001060000087ab9 */ /* 0x000fe20000000a00 */
[----:B------:R-:W-:-:S03]  /*0ef0*/  IMAD.U32 R7, RZ, RZ, UR11 ;  /* 0x0000000bff077e24 */ /* 0x000fc6000f8e00ff */
[----:B------:R-:W2:Y:S04]  /*0f00*/  @P0 LDG.E R4, desc[UR50][R4.64] ;  /* 0x0000003204040981 */ /* 0x000ea8000c1e1900 */
[----:B---3--:R-:W3:Y:S01]  /*0f10*/  @P1 LDG.E R6, desc[UR50][R6.64] ;  /* 0x0000003206061981 */ /* 0x008ee2000c1e1900 */
[----:B------:R-:W-:Y:S01]  /*0f20*/  UISETP.NE.U32.AND UP0, UPT, UR8, URZ, UPT ;  /* 0x0000003f0800728c */ /* 0x000fe2000bf05070 */
[----:B------:R-:W-:Y:S01]  /*0f30*/  CS2R R8, SRZ ;  /* 0x0000000000087805 */ /* 0x000fe2000001ff00 */
[----:B------:R-:W-:Y:S01]  /*0f40*/  UMOV UR40, UR5 ;  /* 0x0000000500287c82 */ /* 0x000fe20008000000 */
[----:B------:R-:W-:Y:S01]  /*0f50*/  ULDC UR5, c[0x0][0x2f0] ;  /* 0x0000bc0000057ab9 */ /* 0x000fe20000000800 */
[----:B------:R-:W-:Y:S01]  /*0f60*/  UISETP.NE.AND.EX UP0, UPT, UR9, URZ, UPT, UP0 ;  /* 0x0000003f0900728c */ /* 0x000fe2000bf05300 */
[----:B------:R-:W-:Y:S01]  /*0f70*/  IMAD.MOV.U32 R0, RZ, RZ, RZ ;  /* 0x000000ffff007224 */ /* 0x000fe200078e00ff */
[----:B------:R-:W-:Y:S01]  /*0f80*/  UMOV UR42, URZ ;  /* 0x0000003f002a7c82 */ /* 0x000fe20008000000 */
[----:B------:R-:W-:Y:S01]  /*0f90*/  UMOV UR41, UR6 ;  /* 0x0000000600297c82 */ /* 0x000fe20008000000 */
[----:B------:R-:W-:Y:S01]  /*0fa0*/  USEL UR4, UR4, 0x1, UP0 ;  /* 0x0000000104047887 */ /* 0x000fe20008000000 */
[----:B------:R-:W-:Y:S01]  /*0fb0*/  IMAD.MOV.U32 R150, RZ, RZ, RZ ;  /* 0x000000ffff967224 */ /* 0x000fe200078e00ff */
[----:B------:R-:W-:-:S02]  /*0fc0*/  CS2R R148, SRZ ;  /* 0x0000000000947805 */ /* 0x000fc4000001ff00 */
[----:B------:R-:W-:Y:S01]  /*0fd0*/  CS2R R146, SRZ ;  /* 0x0000000000927805 */ /* 0x000fe2000001ff00 */
[----:B------:R-:W-:Y:S01]  /*0fe0*/  UIMAD UR4, UR4, UR5, URZ ;  /* 0x00000005040472a4 */ /* 0x000fe2000f8e023f */
[----:B------:R-:W-:Y:S02]  /*0ff0*/  CS2R R144, SRZ ;  /* 0x0000000000907805 */ /* 0x000fe4000001ff00 */
[----:B------:R-:W-:Y:S02]  /*1000*/  CS2R R142, SRZ ;  /* 0x00000000008e7805 */ /* 0x000fe4000001ff00 */
[----:B------:R-:W-:Y:S02]  /*1010*/  CS2R R140, SRZ ;  /* 0x00000000008c7805 */ /* 0x000fe4000001ff00 */
[----:B------:R-:W-:Y:S02]  /*1020*/  CS2R R138, SRZ ;  /* 0x00000000008a7805 */ /* 0x000fe4000001ff00 */
[----:B------:R-:W-:-:S02]  /*1030*/  CS2R R136, SRZ ;  /* 0x0000000000887805 */ /* 0x000fc4000001ff00 */
[----:B------:R-:W-:Y:S02]  /*1040*/  CS2R R134, SRZ ;  /* 0x0000000000867805 */ /* 0x000fe4000001ff00 */
        /* <DEDUP_REMOVED lines=8> */
[----:B------:R-:W-:Y:S01]  /*10d0*/  CS2R R116, SRZ ;  /* 0x0000000000747805 */ /* 0x000fe2000001ff00 */
[----:B------:R-:W-:Y:S01]  /*10e0*/  IMAD.MOV.U32 R174, RZ, RZ, RZ ;  /* 0x000000ffffae7224 */ /* 0x000fe200078e00ff */
        /* <DEDUP_REMOVED lines=36> */
[----:B------:R-:W-:Y:S02]  /*1330*/  IMAD.MOV.U32 R160, RZ, RZ, RZ ;  /* 0x000000ffffa07224 */ /* 0x000fe400078e00ff */
[----:B------:R-:W-:Y:S01]  /*1340*/  IMAD.MOV.U32 R41, RZ, RZ, RZ ;  /* 0x000000ffff297224 */ /* 0x000fe200078e00ff */
[----:B--2---:R-:W-:-:S02]  /*1350*/  @P0 R2UR UR42, R4 ;  /* 0x00000000042a02ca */ /* 0x004fc400000e0000 */
[----:B------:R-:W-:Y:S02]  /*1360*/  PLOP3.LUT P0, PT, PT, PT, PT, 0x80, 0x0 ;  /* 0x000000000000781c */ /* 0x000fe40003f0f070 */
[----:B---3--:R-:W-:Y:S01]  /*1370*/  @P1 R2UR UR4, R6 ;  /* 0x00000000060412ca */ /* 0x008fe200000e0000 */
[----:B------:R-:W-:-:S14]  /*1380*/  @P1 BRA `(.L_x_393) ;  /* 0x0000000000341947 */ /* 0x000fdc0003800000 */
[----:B------:R-:W-:Y:S02]  /*1390*/  ULDC.64 UR6, c[0x0][0xa08] ;  /* 0x0002820000067ab9 */ /* 0x000fe40000000a00 */
[----:B------:R-:W-:-:S04]  /*13a0*/  ISETP.NE.U32.AND P1, PT, RZ, UR6, PT ;  /* 0x00000006ff007c0c */ /* 0x000fc8000bf25070 */
[----:B------:R-:W-:-:S13]  /*13b0*/  ISETP.NE.AND.EX P1, PT, RZ, UR7, PT, P1 ;  /* 0x00000007ff007c0c */ /* 0x000fda000bf25310 */
[----:B------:R-:W-:Y:S05]  /*13c0*/  @!P1 BRA `(.L_x_393) ;  /* 0x0000000000249947 */ /* 0x000fea0003800000 */
[----:B------:R-:W-:Y:S02]  /*13d0*/  ULDC.64 UR4, c[0x0][0xa08] ;  /* 0x0002820000047ab9 */ /* 0x000fe40000000a00 */
[----:B------:R-:W-:-:S06]  /*13e0*/  UIMAD.WIDE UR4, UR38, 0x4, UR4 ;  /* 0x00000004260478a5 */ /* 0x000fcc000f8e0204 */
[----:B------:R-:W-:Y:S02]  /*13f0*/  IMAD.U32 R4, RZ, RZ, UR4 ;  /* 0x00000004ff047e24 */ /* 0x000fe4000f8e00ff */
[----:B------:R-:W-:-:S05]  /*1400*/  IMAD.U32 R5, RZ, RZ, UR5 ;  /* 0x00000005ff057e24 */ /* 0x000fca000f8e00ff */
[----:B------:R-:W2:Y:S04]  /*1410*/  LDG.E R6, desc[UR50][R4.64] ;  /* 0x0000003204067981 */ /* 0x000ea8000c1e1900 */
[----:B------:R-:W3:Y:S01]  /*1420*/  LDG.E R3, desc[UR50][R4.64+0x4] ;  /* 0x0000043204037981 */ /* 0x000ee2000c1e1900 */
[----:B--2---:R-:W-:Y:S02]  /*1430*/  R2UR UR4, R6 ;  /* 0x00000000060472ca */ /* 0x004fe400000e0000 */
[----:B---3--:R-:W-:-:S13]  /*1440*/  R2UR UR5, R3 ;  /* 0x00000000030572ca */ /* 0x008fda00000e0000 */
[----:B------:R-:W-:-:S12]  /*1450*/  UIADD3 UR4, -UR4, UR5, URZ ;  /* 0x0000000504047290 */ /* 0x000fd8000fffe13f */
.L_x_393:
[----:B------:R-:W-:Y:S01]  /*1460*/  UIADD3 UR42, -UR42, UR4, URZ ;  /* 0x000000042a2a7290 */ /* 0x000fe2000fffe13f */
[----:B------:R-:W-:Y:S01]  /*1470*/  IMAD.MOV.U32 R40, RZ, RZ, RZ ;  /* 0x000000ffff287224 */ /* 0x000fe200078e00ff */
[----:B------:R-:W-:Y:S01]  /*1480*/  CS2R R34, SRZ ;  /* 0x0000000000227805 */ /* 0x000fe2000001ff00 */
[----:B------:R-:W-:Y:S01]  /*1490*/  IMAD.MOV.U32 R161, RZ, RZ, RZ ;  /* 0x000000ffffa17224 */ /* 0x000fe200078e00ff */
[----:B------:R-:W-:Y:S01]  /*14a0*/  UISETP.GE.AND UP0, UPT, UR42, 0x1, UPT ;  /* 0x000000012a00788c */ /* 0x000fe2000bf06270 */
[----:B------:R-:W-:Y:S01]  /*14b0*/  CS2R R36, SRZ ;  /* 0x0000000000247805 */ /* 0x000fe2000001ff00 */
[----:B------:R-:W-:Y:S01]  /*14c0*/  UIADD3 UR4, UR42, 0x5f, URZ ;  /* 0x0000005f2a047890 */ /* 0x000fe2000fffe03f */
[----:B------:R-:W-:Y:S02]  /*14d0*/  CS2R R162, SRZ ;  /* 0x0000000000a27805 */ /* 0x000fe4000001ff00 */
[----:B------:R-:W-:Y:S01]  /*14e0*/  CS2R R32, SRZ ;  /* 0x0000000000207805 */ /* 0x000fe2000001ff00 */
[----:B------:R-:W-:Y:S01]  /*14f0*/  IMAD.MOV.U32 R10, RZ, RZ, RZ ;  /* 0x000000ffff0a7224 */ /* 0x000fe200078e00ff */
[----:B------:R-:W-:Y:S01]  /*1500*/  PLOP3.LUT P1, PT, PT, PT, UP0, 0x80, 0x0 ;  /* 0x000000000000781c */ /* 0x000fe20003f2f008 */
[----:B------:R-:W-:Y:S01]  /*1510*/  UIMAD.WIDE UR4, UR4, 0x2aaaaaab, URZ ;  /* 0x2aaaaaab040478a5 */ /* 0x000fe2000f8e023f */
[----:B------:R-:W-:-:S02]  /*1520*/  CS2R R26, SRZ ;  /* 0x00000000001a7805 */ /* 0x000fc4000001ff00 */
[----:B------:R-:W-:Y:S02]  /*1530*/  CS2R R28, SRZ ;  /* 0x00000000001c7805 */ /* 0x000fe4000001ff00 */
[----:B------:R-:W-:Y:S01]  /*1540*/  CS2R R24, SRZ ;  /* 0x0000000000187805 */ /* 0x000fe2000001ff00 */
[----:B------:R-:W-:-:S04]  /*1550*/  USHF.R.U32.HI UR43, URZ, 0x1f, UR5 ;  /* 0x0000001f3f2b7899 */ /* 0x000fc80008011605 */
[----:B------:R-:W-:Y:S02]  /*1560*/  ULEA.HI.SX32 UR43, UR5, UR43, 0x1c ;  /* 0x0000002b052b7291 */ /* 0x000fe4000f8fe23f */
[----:B------:R-:W-:Y:S10]  /*1570*/  @!P1 BRA `(.L_x_394) ;  /* 0x0000004400149947 */ /* 0x000ff40003800000 */
[----:B------:R-:W0:Y:S01]  /*1580*/  SHFL.IDX PT, R0, R200, RZ, 0x1f ;  /* 0x00001fffc8007589 */ /* 0x000e2200000e0000 */
[----:B------:R-:W1:Y:S01]  /*1590*/  S2UR UR44, SR_CgaCtaId ;  /* 0x00000000002c79c3 */ /* 0x000e620000008800 */
[----:B------:R-:W-:Y:S01]  /*15a0*/  UMOV UR45, 0x400 ;  /* 0x00000400002d7882 */ /* 0x000fe20000000000 */
[----:B0-----:R-:W-:Y:S01]  /*15b0*/  R2UR UR4, R0 ;  /* 0x00000000000472ca */ /* 0x001fe200000e0000 */
[----:B-1----:R-:W-:-:S04]  /*15c0*/  ULEA UR45, UR44, UR45, 0x18 ;  /* 0x0000002d2c2d7291 */ /* 0x002fc8000f8ec03f */
[----:B------:R-:W-:-:S04]  /*15d0*/  UIADD3 UR6, UR45, 0x18400, URZ ;  /* 0x000184002d067890 */ /* 0x000fc8000fffe03f */
[----:B------:R-:W-:-:S04]  /*15e0*/  ULOP3.LUT UP0, URZ, UR6, 0x1bf, URZ, 0xc0, !UPT ;  /* 0x000001bf063f7892 */ /* 0x000fc8000f80c03f */
[----:B------:R-:W-:Y:S02]  /*15f0*/  ULEA.HI UR5, UR4, UR4, URZ, 0x1 ;  /* 0x0000000404057291 */ /* 0x000fe4000f8f083f */
[----:B------:R-:W-:Y:S02]  /*1600*/  PLOP3.LUT P0, PT, PT, PT, UP0, 0x80, 0x0 ;  /* 0x000000000000781c */ /* 0x000fe40003f0f008 */
[----:B------:R-:W-:-:S04]  /*1610*/  ULOP3.LUT UR5, UR5, 0x1e, URZ, 0xc0, !UPT ;  /* 0x0000001e05057892 */ /* 0x000fc8000f8ec03f */
[----:B------:R-:W-:-:S04]  /*1620*/  UIADD3 UR5, UR4, -UR5, URZ ;  /* 0x8000000504057290 */ /* 0x000fc8000fffe03f */
[----:B------:R-:W-:-:S04]  /*1630*/  ULEA UR5, UR5, UR6, 0xd ;  /* 0x0000000605057291 */ /* 0x000fc8000f8e683f */
[----:B------:R-:W-:-:S04]  /*1640*/  USHF.R.U32.HI UR5, URZ, 0x4, UR5 ;  /* 0x000000043f057899 */ /* 0x000fc80008011605 */
[----:B------:R-:W-:Y:S01]  /*1650*/  ULOP3.LUT UR49, UR5, 0x3fff, URZ, 0xc0, !UPT ;  /* 0x00003fff05317892 */ /* 0x000fe2000f8ec03f */
[----:B------:R-:W-:Y:S11]  /*1660*/  @!P0 BRA `(.L_x_395) ;  /* 0x0000000000408947 */ /* 0x000ff60003800000 */
[----:B------:R-:W-:Y:S01]  /*1670*/  MOV R0, 0x0 ;  /* 0x0000000000007802 */ /* 0x000fe20000000f00 */
[----:B------:R-:W-:Y:S01]  /*1680*/  ULDC.64 UR4, c[0x4][0x98] ;  /* 0x0100260000047ab9 */ /* 0x000fe20000000a00 */
[----:B------:R-:W-:Y:S01]  /*1690*/  ULDC.64 UR6, c[0x4][0x38] ;  /* 0x01000e0000067ab9 */ /* 0x000fe20000000a00 */
[----:B------:R-:W-:Y:S01]  /*16a0*/  MOV R4, UR4 ;  /* 0x0000000400047c02 */ /* 0x000fe20008000f00 */
        /* <DEDUP_REMOVED lines=12> */
.L_x_395:
[----:B------:R-:W-:Y:S01]  /*1770*/  ULEA.HI UR4, UR47, UR47, URZ, 0x1 ;  /* 0x0000002f2f047291 */ /* 0x000fe2000f8f083f */
[----:B------:R-:W0:Y:S03]  /*1780*/  S2R R20, SR_TID.X ;  /* 0x0000000000147919 */ /* 0x000e260000002100 */
[----:B------:R-:W-:-:S04]  /*1790*/  ULOP3.LUT UR4, UR4, 0xfffffffe, URZ, 0xc0, !UPT ;  /* 0xfffffffe04047892 */ /* 0x000fc8000f8ec03f */
[----:B------:R-:W-:-:S06]  /*17a0*/  UIADD3 UR4, UR47, -UR4, URZ ;  /* 0x800000042f047290 */ /* 0x000fcc000fffe03f */
[----:B------:R-:W-:-:S05]  /*17b0*/  IMAD.U32 R0, RZ, RZ, UR4 ;  /* 0x00000004ff007e24 */ /* 0x000fca000f8e00ff */
[----:B------:R-:W-:-:S04]  /*17c0*/  SHF.L.U32 R0, R0, 0x1f, RZ ;  /* 0x0000001f00007819 */ /* 0x000fc800000006ff */
[----:B------:R-:W1:Y:S01]  /*17d0*/  SYNCS.PHASECHK.TRANS64.TRYWAIT P0, [UR45+0x22800], R0 ;  /* 0x02280000ff0075a7 */ /* 0x000e62000800016d */
[----:B0-----:R-:W-:-:S05]  /*17e0*/  SHF.R.U32.HI R20, RZ, 0x7, R20 ;  /* 0x00000007ff147819 */ /* 0x001fca0000011614 */
[----:B------:R-:W-:Y:S01]  /*17f0*/  VIADD R7, R20, 0x8 ;  /* 0x0000000814077836 */ /* 0x000fe20000000000 */
[----:B-1----:R-:W-:Y:S06]  /*1800*/  @!P0 BRA `(.L_x_396) ;  /* 0x000000c0008c8947 */ /* 0x002fec0003800000 */
.L_x_523:
[----:B0-----:R-:W-:Y:S01]  /*1810*/  IMAD.U32 R0, RZ, RZ, UR48 ;  /* 0x00000030ff007e24 */ /* 0x001fe2000f8e00ff */
[----:B------:R-:W-:Y:S05]  /*1820*/  WARPSYNC.ALL ;  /* 0x0000000000007948 */ /* 0x000fea0003800000 */
[----:B------:R0:W-:Y:S01]  /*1830*/  BAR.SYNC.DEFER_BLOCKING R7, 0x100 ;  /* 0x000400070000751d */ /* 0x0001e20000010000 */
[----:B------:R-:W-:-:S13]  /*1840*/  ISETP.NE.AND P0, PT, R0, 0x3, PT ;  /* 0x000000030000780c */ /* 0x000fda0003f05270 */
[----:B0-----:R-:W-:Y:S05]  /*1850*/  @!P0 BRA `(.L_x_397) ;  /* 0x0000000000048947 */ /* 0x001fea0003800000 */
[----:B------:R-:W-:Y:S01]  /*1860*/  BPT.TRAP 0x1 ;  /* 0x000000040000795c */ /* 0x000fe20000300000 */
.L_x_397:
[----:B------:R-:W-:Y:S01]  /*1870*/  ULEA UR22, UR36, UR45, 0x3 ;  /* 0x0000002d24167291 */ /* 0x000fe2000f8e183f */
[----:B------:R-:W-:-:S05]  /*1880*/  IMAD.U32 R8, RZ, RZ, UR46 ;  /* 0x0000002eff087e24 */ /* 0x000fca000f8e00ff */
[----:B------:R-:W-:-:S04]  /*1890*/  SHF.L.U32 R8, R8, 0x1f, RZ ;  /* 0x0000001f08087819 */ /* 0x000fc800000006ff */
[----:B------:R0:W1:Y:S01]  /*18a0*/  SYNCS.PHASECHK.TRANS64.TRYWAIT P1, [UR22+0x22830], R8 ;  /* 0x02283008ff0075a7 */ /* 0x0000620008020156 */
[----:B------:R-:W-:Y:S05]  /*18b0*/  @!P0 BRA `(.L_x_398) ;  /* 0x0000000000048947 */ /* 0x000fea0003800000 */
[----:B------:R-:W-:Y:S01]  /*18c0*/  BPT.TRAP 0x1 ;  /* 0x000000040000795c */ /* 0x000fe20000300000 */
.L_x_398:
[----:B-1----:R-:W-:Y:S05]  /*18d0*/  @P1 BRA `(.L_x_399) ;  /* 0x0000000000081947 */ /* 0x002fea0003800000 */
[----:B------:R-:W1:Y:S02]  /*18e0*/  SYNCS.PHASECHK.TRANS64.TRYWAIT P1, [UR22+0x22830], R8 ;  /* 0x02283008ff0075a7 */ /* 0x000e640008020156 */
[----:B-1----:R-:W-:Y:S05]  /*18f0*/  @!P1 BRA `(.L_x_400) ;  /* 0x000000c000689947 */ /* 0x002fea0003800000 */
.L_x_399:
        /* <DEDUP_REMOVED lines=38> */
.L_x_401:
        /* <DEDUP_REMOVED lines=310> */
.L_x_402:
[----:B------:R1:W3:Y:S01]  /*2ec0*/  SYNCS.PHASECHK.TRANS64.TRYWAIT P1, [UR22+0x22850], R8 ;  /* 0x02285008ff0075a7 */ /* 0x0002e20008020156 */
[----:B------:R-:W-:Y:S05]  /*2ed0*/  @!P0 BRA `(.L_x_403) ;  /* 0x0000000000048947 */ /* 0x000fea0003800000 */
[----:B------:R-:W-:Y:S01]  /*2ee0*/  BPT.TRAP 0x1 ;  /* 0x000000040000795c */ /* 0x000fe20000300000 */
.L_x_403:
[----:B---3--:R-:W-:Y:S05]  /*2ef0*/  @P1 BRA `(.L_x_404) ;  /* 0x0000000000081947 */ /* 0x008fea0003800000 */
[----:B------:R-:W3:Y:S02]  /*2f00*/  SYNCS.PHASECHK.TRANS64.TRYWAIT P1, [UR22+0x22850], R8 ;  /* 0x02285008ff0075a7 */ /* 0x000ee40008020156 */
[----:B---3--:R-:W-:Y:S05]  /*2f10*/  @!P1 BRA `(.L_x_405) ;  /* 0x000000a800f89947 */ /* 0x008fea0003800000 */
.L_x_404:
        /* <DEDUP_REMOVED lines=43> */
.L_x_406:
[----:B------:R-:W4:Y:S01]  /*31d0*/  S2UR UR6, SR_CgaCtaId ;  /* 0x00000000000679c3 */ /* 0x000f220000008800 */
[----:B------:R-:W-:Y:S02]  /*31e0*/  UISETP.GE.AND UP0, UPT, UR42, 0x61, UPT ;  /* 0x000000612a00788c */ /* 0x000fe4000bf06270 */
[----:B------:R-:W-:-:S04]  /*31f0*/  UIADD3 UR22, UR22, 0x22860, URZ ;  /* 0x0002286016167890 */ /* 0x000fc8000fffe03f */
[----:B------:R-:W-:Y:S01]  /*3200*/  PLOP3.LUT P1, PT, PT, PT, UP0, 0x80, 0x0 ;  /* 0x000000000000781c */ /* 0x000fe20003f2f008 */
[----:B----4-:R-:W-:-:S09]  /*3210*/  UPRMT UR22, UR6, 0x654, UR22 ;  /* 0x0000065406167896 */ /* 0x010fd20008000016 */
[----:B------:R-:W-:Y:S03]  /*3220*/  SYNCS.ARRIVE.TRANS64.RED.A1T0 RZ, [UR22], RZ ;  /* 0x000000ffffff79a7 */ /* 0x000fe60008100416 */
[----:B------:R-:W-:Y:S05]  /*3230*/  @!P1 BRA `(.L_x_407) ;  /* 0x0000001c00589947 */ /* 0x000fea0003800000 */
[----:B------:R-:W-:Y:S01]  /*3240*/  IMAD.MOV.U32 R213, RZ, RZ, R4 ;  /* 0x000000ffffd57224 */ /* 0x000fe200078e0004 */
[----:B------:R-:W-:Y:S01]  /*3250*/  UIADD3 UR43, UR43, -0x2, URZ ;  /* 0xfffffffe2b2b7890 */ /* 0x000fe2000fffe03f */
[----:B------:R-:W-:Y:S01]  /*3260*/  IMAD.MOV.U32 R7, RZ, RZ, R3 ;  /* 0x000000ffff077224 */ /* 0x000fe200078e0003 */
[----:B------:R-:W-:-:S10]  /*3270*/  ULDC UR22, c[0x0][0x988] ;  /* 0x0002620000167ab9 */ /* 0x000fd40000000800 */
.L_x_418:
        /* <DEDUP_REMOVED lines=8> */
[----:B-1----:R-:W-:Y:S11]  /*3300*/  @!P0 BRA `(.L_x_408) ;  /* 0x0000000000048947 */ /* 0x002ff60003800000 */
[----:B------:R-:W-:Y:S01]  /*3310*/  BPT.TRAP 0x1 ;  /* 0x000000040000795c */ /* 0x000fe20000300000 */
.L_x_408:
[----:B------:R-:W2:Y:S01]  /*3320*/  S2UR UR23, SR_CgaCtaId ;  /* 0x00000000001779c3 */ /* 0x000ea20000008800 */
[----:B------:R-:W-:Y:S01]  /*3330*/  UMOV UR6, 0x400 ;  /* 0x0000040000067882 */ /* 0x000fe20000000000 */
[----:B01-3--:R-:W-:-:S05]  /*3340*/  IMAD.U32 R8, RZ, RZ, UR46 ;  /* 0x0000002eff087e24 */ /* 0x00bfca000f8e00ff */
[----:B------:R-:W-:Y:S01]  /*3350*/  SHF.L.U32 R8, R8, 0x1f, RZ ;  /* 0x0000001f08087819 */ /* 0x000fe200000006ff */
[----:B--2---:R-:W-:-:S04]  /*3360*/  ULEA UR6, UR23, UR6, 0x18 ;  /* 0x0000000617067291 */ /* 0x004fc8000f8ec03f */
[----:B------:R-:W-:-:S09]  /*3370*/  ULEA UR24, UR36, UR6, 0x3 ;  /* 0x0000000624187291 */ /* 0x000fd2000f8e183f */
[----:B------:R0:W1:Y:S01]  /*3380*/  SYNCS.PHASECHK.TRANS64.TRYWAIT P2, [UR24+0x22830], R8 ;  /* 0x02283008ff0075a7 */ /* 0x0000620008040158 */
[----:B------:R-:W-:Y:S05]  /*3390*/  @!P0 BRA `(.L_x_409) ;  /* 0x0000000000048947 */ /* 0x000fea0003800000 */
[----:B------:R-:W-:Y:S01]  /*33a0*/  BPT.TRAP 0x1 ;  /* 0x000000040000795c */ /* 0x000fe20000300000 */
.L_x_409:
[----:B-1----:R-:W-:Y:S05]  /*33b0*/  @P2 BRA `(.L_x_410) ;  /* 0x0000000000082947 */ /* 0x002fea0003800000 */
[----:B------:R-:W1:Y:S02]  /*33c0*/  SYNCS.PHASECHK.TRANS64.TRYWAIT P2, [UR24+0x22830], R8 ;  /* 0x02283008ff0075a7 */ /* 0x000e640008040158 */
[----:B-1----:R-:W-:Y:S05]  /*33d0*/  @!P2 BRA `(.L_x_411) ;  /* 0x000000a400e0a947 */ /* 0x002fea0003800000 */
.L_x_410:
[----:B------:R-:W-:Y:S01]  /*33e0*/  UIMAD UR6, UR36, 0x300, UR20 ;  /* 0x00000300240678a4 */ /* 0x000fe2000f8e0214 */
[----:B------:R-:W-:Y:S01]  /*33f0*/  WARPGROUP.ARRIVE ;  /* 0x00000000000079c5 */ /* 0x000fe20000000000 */
[----:B------:R-:W-:Y:S01]  /*3400*/  UMOV UR7, 0x40000040 ;  /* 0x4000004000077882 */ /* 0x000fe20000000000 */
[----:B------:R-:W-:Y:S01]  /*3410*/  UMOV UR11, 0x40000040 ;  /* 0x40000040000b7882 */ /* 0x000fe20000000000 */
[----:B------:R-:W-:-:S03]  /*3420*/  UIADD3 UR10, UR6, 0x2, URZ ;  /* 0x00000002060a7890 */ /* 0x000fc6000fffe03f */
[----:B------:R-:W2:Y:S01]  /*3430*/  S2R R0, SR_TID.X ;  /* 0x0000000000007919 */ /* 0x000ea20000002100 */
[----:B------:R-:W-:Y:S01]  /*3440*/  UIADD3 UR14, UR6, 0x4, URZ ;  /* 0x00000004060e7890 */ /* 0x000fe2000fffe03f */
[----:B------:R-:W-:Y:S01]  /*3450*/  UMOV UR15, 0x40000040 ;  /* 0x40000040000f7882 */ /* 0x000fe20000000000 */
[----:B------:R-:W-:Y:S01]  /*3460*/  HGMMA.64x96x16.F32 R152, gdesc[UR4], RZ, !UPT, gsb0 ;  /* 0x01600000049879f0 */ /* 0x000fe2000c0008ff */
[----:B------:R-:W-:Y:S01]  /*3470*/  UIADD3 UR18, UR6, 0x6, URZ ;  /* 0x0000000606127890 */ /* 0x000fe2000fffe03f */
        /* <DEDUP_REMOVED lines=16> */
.L_x_412:
[----:B------:R-:W-:Y:S01]  /*3580*/  FMNMX.FTZ R4, R152, R7, !PT ;  /* 0x0000000798047209 */ /* 0x000fe20007810000 */
[----:B------:R-:W-:Y:S01]  /*3590*/  UMOV UR10, UR22 ;  /* 0x00000016000a7c82 */ /* 0x000fe20008000000 */
[----:B------:R-:W-:Y:S02]  /*35a0*/  UIADD3 UR6, UR24, 0x22840, URZ ;  /* 0x0002284018067890 */ /* 0x000fe4000fffe03f */
[----:B-1----:R-:W-:Y:S02]  /*35b0*/  FMNMX.FTZ R3, R153, R4, !PT ;  /* 0x0000000499037209 */ /* 0x002fe40007810000 */
        /* <DEDUP_REMOVED lines=23> */
[----:B------:R-:W-:-:S05]  /*3730*/  FMNMX.FTZ R9, R197, R4, !PT ;  /* 0x00000004c5097209 */ /* 0x000fca0007810000 */
[----:B------:R-:W1:Y:S02]  /*3740*/  SHFL.BFLY PT, R4, R9, 0x2, 0x1f ;  /* 0x0c401f0009047f89 */ /* 0x000e6400000e0000 */
[----:B-1----:R-:W-:-:S05]  /*3750*/  FMNMX.FTZ R10, R9, R4, !PT ;  /* 0x00000004090a7209 */ /* 0x002fca0007810000 */
[----:B------:R-:W1:Y:S02]  /*3760*/  SHFL.BFLY PT, R3, R10, 0x1, 0x1f ;  /* 0x0c201f000a037f89 */ /* 0x000e6400000e0000 */
[----:B-1----:R-:W-:-:S05]  /*3770*/  FMNMX.FTZ R3, R10, R3, !PT ;  /* 0x000000030a037209 */ /* 0x002fca0007810000 */
        /* <DEDUP_REMOVED lines=34> */
[----:B------:R-:W-:Y:S01]  /*39a0*/  FFMA.FTZ R176, R197, UR10, -R20 ;  /* 0x0000000ac5b07c23 */ /* 0x000fe20008010814 */
[----:B------:R-:W-:Y:S01]  /*39b0*/  FMNMX.FTZ R4, R170, R9, !PT ;  /* 0x00000009aa047209 */ /* 0x000fe20007810000 */
[----:B------:R-:W1:Y:S03]  /*39c0*/  MUFU.EX2 R7, R7 ;  /* 0x0000000700077308 */ /* 0x000e660000000800 */
[----:B------:R-:W-:-:S04]  /*39d0*/  FMNMX.FTZ R9, R171, R4, !PT ;  /* 0x00000004ab097209 */ /* 0x000fc80007810000 */
[----:B------:R-:W-:Y:S01]  /*39e0*/  FMNMX.FTZ R4, R174, R9, !PT ;  /* 0x00000009ae047209 */ /* 0x000fe20007810000 */
[----:B------:R-:W3:Y:S03]  /*39f0*/  MUFU.EX2 R152, R152 ;  /* 0x0000009800987308 */ /* 0x000ee60000000800 */
[----:B------:R-:W-:-:S04]  /*3a00*/  FMNMX.FTZ R9, R175, R4, !PT ;  /* 0x00000004af097209 */ /* 0x000fc80007810000 */
[----:B------:R-:W-:Y:S01]  /*3a10*/  FMNMX.FTZ R4, R178, R9, !PT ;  /* 0x00000009b2047209 */ /* 0x000fe20007810000 */
[----:B------:R-:W4:Y:S01]  /*3a20*/  MUFU.EX2 R153, R153 ;  /* 0x0000009900997308 */ /* 0x000f220000000800 */
[-C--:B-1----:R-:W-:Y:S01]  /*3a30*/  FMUL.FTZ R24, R24, R7.reuse ;  /* 0x0000000718187220 */ /* 0x082fe20000410000 */
[-C--:B------:R-:W-:Y:S01]  /*3a40*/  FMUL.FTZ R25, R25, R7.reuse ;  /* 0x0000000719197220 */ /* 0x080fe20000410000 */
[----:B------:R-:W-:Y:S01]  /*3a50*/  FMNMX.FTZ R9, R179, R4, !PT ;  /* 0x00000004b3097209 */ /* 0x000fe20007810000 */
[-C--:B------:R-:W-:Y:S01]  /*3a60*/  FMUL.FTZ R28, R28, R7.reuse ;  /* 0x000000071c1c7220 */ /* 0x080fe20000410000 */
[-C--:B------:R-:W-:Y:S01]  /*3a70*/  FMUL.FTZ R29, R29, R7.reuse ;  /* 0x000000071d1d7220 */ /* 0x080fe20000410000 */
[----:B------:R-:W-:Y:S01]  /*3a80*/  FMUL.FTZ R32, R32, R7 ;  /* 0x0000000720207220 */ /* 0x000fe20000410000 */
[----:B------:R-:W-:Y:S01]  /*3a90*/  FMNMX.FTZ R4, R182, R9, !PT ;  /* 0x00000009b6047209 */ /* 0x000fe20007810000 */
[----:B------:R-:W1:Y:S01]  /*3aa0*/  MUFU.EX2 R212, R212 ;  /* 0x000000d400d47308 */ /* 0x000e620000000800 */
[----:B---3--:R-:W-:Y:S01]  /*3ab0*/  FFMA.FTZ R6, R7, R6, R152 ;  /* 0x0000000607067223 */ /* 0x008fe20000010098 */
[-C--:B------:R-:W-:Y:S01]  /*3ac0*/  FMUL.FTZ R33, R33, R7.reuse ;  /* 0x0000000721217220 */ /* 0x080fe20000410000 */
[----:B------:R-:W-:Y:S01]  /*3ad0*/  FMNMX.FTZ R9, R183, R4, !PT ;  /* 0x00000004b7097209 */ /* 0x000fe20007810000 */
[-C--:B------:R-:W-:Y:S01]  /*3ae0*/  FMUL.FTZ R36, R36, R7.reuse ;  /* 0x0000000724247220 */ /* 0x080fe20000410000 */
[-C--:B------:R-:W-:Y:S01]  /*3af0*/  FMUL.FTZ R37, R37, R7.reuse ;  /* 0x0000000725257220 */ /* 0x080fe20000410000 */
[----:B------:R-:W-:Y:S01]  /*3b00*/  FMUL.FTZ R40, R40, R7 ;  /* 0x0000000728287220 */ /* 0x000fe20000410000 */
[----:B------:R-:W-:Y:S01]  /*3b10*/  FMNMX.FTZ R4, R186, R9, !PT ;  /* 0x00000009ba047209 */ /* 0x000fe20007810000 */
[----:B------:R-:W3:Y:S01]  /*3b20*/  MUFU.EX2 R157, R157 ;  /* 0x0000009d009d7308 */ /* 0x000ee20000000800 */
[C---:B----4-:R-:W-:Y:S01]  /*3b30*/  FADD.FTZ R181, R153.reuse, R6 ;  /* 0x0000000699b57221 */ /* 0x050fe20000010000 */
[----:B------:R-:W-:Y:S01]  /*3b40*/  F2FP.F16.F32.PACK_AB R152, R153, R152 ;  /* 0x000000989998723e */ /* 0x000fe200000000ff */
[-C--:B------:R-:W-:Y:S01]  /*3b50*/  FMUL.FTZ R41, R41, R7.reuse ;  /* 0x0000000729297220 */ /* 0x080fe20000410000 */
[----:B------:R-:W-:Y:S01]  /*3b60*/  FMNMX.FTZ R9, R187, R4, !PT ;  /* 0x00000004bb097209 */ /* 0x000fe20007810000 */
[-C--:B------:R-:W-:Y:S01]  /*3b70*/  FMUL.FTZ R44, R44, R7.reuse ;  /* 0x000000072c2c7220 */ /* 0x080fe20000410000 */
[-C--:B------:R-:W-:Y:S01]  /*3b80*/  FMUL.FTZ R45, R45, R7.reuse ;  /* 0x000000072d2d7220 */ /* 0x080fe20000410000 */
[----:B------:R-:W-:Y:S01]  /*3b90*/  FMUL.FTZ R48, R48, R7 ;  /* 0x0000000730307220 */ /* 0x000fe20000410000 */
[----:B------:R-:W-:Y:S01]  /*3ba0*/  FMNMX.FTZ R4, R190, R9, !PT ;  /* 0x00000009be047209 */ /* 0x000fe20007810000 */
[----:B------:R-:W-:Y:S01]  /*3bb0*/  MUFU.EX2 R156, R156 ;  /* 0x0000009c009c7308 */ /* 0x000fe20000000800 */
[-C--:B------:R-:W-:Y:S01]  /*3bc0*/  FMUL.FTZ R49, R49, R7.reuse ;  /* 0x0000000731317220 */ /* 0x080fe20000410000 */
        /* <DEDUP_REMOVED lines=20> */
[-C--:B------:R-:W-:Y:S01]  /*3d10*/  FMUL.FTZ R77, R77, R7.reuse ;  /* 0x000000074d4d7220 */ /* 0x080fe20000410000 */
[-C--:B------:R-:W-:Y:S01]  /*3d20*/  FMUL.FTZ R80, R80, R7.reuse ;  /* 0x0000000750507220 */ /* 0x080fe20000410000 */
[----:B------:R-:W4:Y:S01]  /*3d30*/  SHFL.BFLY PT, R9, R4, 0x2, 0x1f ;  /* 0x0c401f0004097f89 */ /* 0x000f2200000e0000 */
        /* <DEDUP_REMOVED lines=22> */
[----:B------:R-:W-:Y:S01]  /*3ea0*/  FMUL.FTZ R120, R120, R7 ;  /* 0x0000000778787220 */ /* 0x000fe20000410000 */
[----:B----4-:R-:W-:Y:S01]  /*3eb0*/  FMNMX.FTZ R9, R4, R9, !PT ;  /* 0x0000000904097209 */ /* 0x010fe20007810000 */
[----:B------:R-:W-:Y:S01]  /*3ec0*/  MUFU.EX2 R12, R12 ;  /* 0x0000000c000c7308 */ /* 0x000fe20000000800 */
[-C--:B------:R-:W-:Y:S01]  /*3ed0*/  FMUL.FTZ R121, R121, R7.reuse ;  /* 0x0000000779797220 */ /* 0x080fe20000410000 */
[-C--:B------:R-:W-:Y:S01]  /*3ee0*/  FMUL.FTZ R124, R124, R7.reuse ;  /* 0x000000077c7c7220 */ /* 0x080fe20000410000 */
[-C--:B------:R-:W-:Y:S01]  /*3ef0*/  FMUL.FTZ R125, R125, R7.reuse ;  /* 0x000000077d7d7220 */ /* 0x080fe20000410000 */
[----:B------:R-:W4:Y:S01]  /*3f00*/  SHFL.BFLY PT, R4, R9, 0x1, 0x1f ;  /* 0x0c201f0009047f89 */ /* 0x000f2200000e0000 */
        /* <DEDUP_REMOVED lines=13> */
[----:B------:R-:W-:-:S06]  /*3fe0*/  FMUL.FTZ R149, R149, R7 ;  /* 0x0000000795957220 */ /* 0x000fcc0000410000 */
[----:B------:R-:W-:Y:S01]  /*3ff0*/  MUFU.EX2 R211, R211 ;  /* 0x000000d300d37308 */ /* 0x000fe20000000800 */
[----:B----4-:R-:W-:-:S07]  /*4000*/  FMNMX.FTZ R4, R9, R4, !PT ;  /* 0x0000000409047209 */ /* 0x010fce0007810000 */
        /* <DEDUP_REMOVED lines=9> */
[----:B------:R-:W4:Y:S01]  /*40a0*/  MUFU.EX2 R20, R20 ;  /* 0x0000001400147308 */ /* 0x000f220000000800 */
[--C-:B------:R-:W-:Y:S01]  /*40b0*/  FFMA.FTZ R162, R167, UR10, -R180.reuse ;  /* 0x0000000aa7a27c23 */ /* 0x100fe200080108b4 */
[--C-:B------:R-:W-:Y:S01]  /*40c0*/  FFMA.FTZ R163, R163, UR10, -R180.reuse ;  /* 0x0000000aa3a37c23 */ /* 0x100fe200080108b4 */
[--C-:B------:R-:W-:Y:S01]  /*40d0*/  FFMA.FTZ R167, R171, UR10, -R180.reuse ;  /* 0x0000000aaba77c23 */ /* 0x100fe200080108b4 */
[--C-:B------:R-:W-:Y:S01]  /*40e0*/  FFMA.FTZ R171, R175, UR10, -R180.reuse ;  /* 0x0000000aafab7c23 */ /* 0x100fe200080108b4 */
[--C-:B------:R-:W-:Y:S01]  /*40f0*/  FFMA.FTZ R175, R179, UR10, -R180.reuse ;  /* 0x0000000ab3af7c23 */ /* 0x100fe200080108b4 */
[--C-:B------:R-:W-:Y:S01]  /*4100*/  FFMA.FTZ R159, R166, UR10, -R180.reuse ;  /* 0x0000000aa69f7c23 */ /* 0x100fe200080108b4 */
[--C-:B------:R-:W-:Y:S01]  /*4110*/  FFMA.FTZ R166, R170, UR10, -R180.reuse ;  /* 0x0000000aaaa67c23 */ /* 0x100fe200080108b4 */
[----:B------:R-:W5:Y:S01]  /*4120*/  MUFU.EX2 R161, R161 ;  /* 0x000000a100a17308 */ /* 0x000f620000000800 */
[--C-:B------:R-:W-:Y:S01]  /*4130*/  FFMA.FTZ R170, R174, UR10, -R180.reuse ;  /* 0x0000000aaeaa7c23 */ /* 0x100fe200080108b4 */
[--C-:B------:R-:W-:Y:S01]  /*4140*/  FFMA.FTZ R174, R178, UR10, -R180.reuse ;  /* 0x0000000ab2ae7c23 */ /* 0x100fe200080108b4 */
[----:B-1----:R-:W-:Y:S01]  /*4150*/  FADD.FTZ R178, R212, R181 ;  /* 0x000000b5d4b27221 */ /* 0x002fe20000010000 */
[--C-:B------:R-:W-:Y:S01]  /*4160*/  FFMA.FTZ R182, R182, UR10, -R180.reuse ;  /* 0x0000000ab6b67c23 */ /* 0x100fe200080108b4 */
[--C-:B------:R-:W-:Y:S01]  /*4170*/  FFMA.FTZ R6, R183, UR10, -R180.reuse ;  /* 0x0000000ab7067c23 */ /* 0x100fe200080108b4 */
[----:B------:R-:W-:Y:S01]  /*4180*/  FFMA.FTZ R194, R194, UR10, -R180 ;  /* 0x0000000ac2c27c23 */ /* 0x000fe200080108b4 */
[----:B---3--:R-:W-:Y:S01]  /*4190*/  FADD.FTZ R181, R157, R178 ;  /* 0x000000b29db57221 */ /* 0x008fe20000010000 */
[----:B------:R-:W1:Y:S01]  /*41a0*/  MUFU.EX2 R184, R184 ;  /* 0x000000b800b87308 */ /* 0x000e620000000800 */
[--C-:B------:R-:W-:Y:S01]  /*41b0*/  FFMA.FTZ R178, R186, UR10, -R180.reuse ;  /* 0x0000000abab27c23 */ /* 0x100fe200080108b4 */
[--C-:B------:R-:W-:Y:S01]  /*41c0*/  FFMA.FTZ R195, R195, UR10, -R180.reuse ;  /* 0x0000000ac3c37c23 */ /* 0x100fe200080108b4 */
[----:B------:R-:W-:Y:S01]  /*41d0*/  FFMA.FTZ R198, R198, UR10, -R180 ;  /* 0x0000000ac6c67c23 */ /* 0x000fe200080108b4 */
[-C--:B----4-:R-:W-:Y:S01]  /*41e0*/  FMUL.FTZ R26, R26, R20.reuse ;  /* 0x000000141a1a7220 */ /* 0x090fe20000410000 */
[-C--:B------:R-:W-:Y:S01]  /*41f0*/  FMUL.FTZ R27, R27, R20.reuse ;  /* 0x000000141b1b7220 */ /* 0x080fe20000410000 */
[-C--:B------:R-:W-:Y:S01]  /*4200*/  FMUL.FTZ R30, R30, R20.reuse ;  /* 0x000000141e1e7220 */ /* 0x080fe20000410000 */
[-C--:B------:R-:W-:Y:S01]  /*4210*/  FMUL.FTZ R31, R31, R20.reuse ;  /* 0x000000141f1f7220 */ /* 0x080fe20000410000 */
[----:B------:R-:W3:Y:S01]  /*4220*/  MUFU.EX2 R155, R155 ;  /* 0x0000009b009b7308 */ /* 0x000ee20000000800 */
[----:B-----5:R-:W-:Y:S01]  /*4230*/  FFMA.FTZ R179, R20, R5, R161 ;  /* 0x0000000514b37223 */ /* 0x020fe200000100a1 */
[-C--:B------:R-:W-:Y:S01]  /*4240*/  FMUL.FTZ R34, R34, R20.reuse ;  /* 0x0000001422227220 */ /* 0x080fe20000410000 */
[-C--:B------:R-:W-:Y:S01]  /*4250*/  FMUL.FTZ R35, R35, R20.reuse ;  /* 0x0000001423237220 */ /* 0x080fe20000410000 */
[-C--:B------:R-:W-:Y:S01]  /*4260*/  FMUL.FTZ R38, R38, R20.reuse ;  /* 0x0000001426267220 */ /* 0x080fe20000410000 */
[-C--:B------:R-:W-:Y:S01]  /*4270*/  FMUL.FTZ R39, R39, R20.reuse ;  /* 0x0000001427277220 */ /* 0x080fe20000410000 */
[-C--:B------:R-:W-:Y:S01]  /*4280*/  FMUL.FTZ R42, R42, R20.reuse ;  /* 0x000000142a2a7220 */ /* 0x080fe20000410000 */
[-C--:B------:R-:W-:Y:S01]  /*4290*/  FMUL.FTZ R43, R43, R20.reuse ;  /* 0x000000142b2b7220 */ /* 0x080fe20000410000 */
[----:B------:R-:W4:Y:S01]  /*42a0*/  MUFU.EX2 R188, R188 ;  /* 0x000000bc00bc7308 */ /* 0x000f220000000800 */
        /* <DEDUP_REMOVED lines=8> */
[----:B---3--:R-:W-:Y:S01]  /*4330*/  FADD.FTZ R179, R155, R154 ;  /* 0x0000009a9bb37221 */ /* 0x008fe20000010000 */
[----:B------:R-:W-:Y:S01]  /*4340*/  FADD.FTZ R154, R156, R181 ;  /* 0x000000b59c9a7221 */ /* 0x000fe20000010000 */
[----:B------:R-:W-:Y:S01]  /*4350*/  FFMA.FTZ R181, R190, UR10, -R180 ;  /* 0x0000000abeb57c23 */ /* 0x000fe200080108b4 */
[C---:B------:R-:W-:Y:S01]  /*4360*/  F2FP.F16.F32.PACK_AB R156, R15.reuse, R156 ;  /* 0x0000009c0f9c723e */ /* 0x040fe200000000ff */
[-C--:B------:R-:W-:Y:S01]  /*4370*/  FMUL.FTZ R58, R58, R20.reuse ;  /* 0x000000143a3a7220 */ /* 0x080fe20000410000 */
[----:B------:R-:W-:Y:S01]  /*4380*/  FADD.FTZ R154, R15, R154 ;  /* 0x0000009a0f9a7221 */ /* 0x000fe20000010000 */
[-C--:B------:R-:W-:Y:S01]  /*4390*/  FMUL.FTZ R59, R59, R20.reuse ;  /* 0x000000143b3b7220 */ /* 0x080fe20000410000 */
[----:B------:R-:W3:Y:S01]  /*43a0*/  MUFU.EX2 R163, R163 ;  /* 0x000000a300a37308 */ /* 0x000ee20000000800 */
[C---:B----4-:R-:W-:Y:S01]  /*43b0*/  FADD.FTZ R183, R188.reuse, R179 ;  /* 0x000000b3bcb77221 */ /* 0x050fe20000010000 */
[----:B------:R-:W-:Y:S01]  /*43c0*/  FFMA.FTZ R179, R187, UR10, -R180 ;  /* 0x0000000abbb37c23 */ /* 0x000fe200080108b4 */
[----:B------:R-:W-:Y:S01]  /*43d0*/  F2FP.F16.F32.PACK_AB R155, R188, R155 ;  /* 0x0000009bbc9b723e */ /* 0x000fe200000000ff */
        /* <DEDUP_REMOVED lines=12> */
[----:B------:R-:W5:Y:S01]  /*44a0*/  MUFU.EX2 R162, R162 ;  /* 0x000000a200a27308 */ /* 0x000f620000000800 */
[-C--:B------:R-:W-:Y:S01]  /*44b0*/  FMUL.FTZ R83, R83, R20.reuse ;  /* 0x0000001453537220 */ /* 0x080fe20000410000 */
[-C--:B------:R-:W-:Y:S01]  /*44c0*/  FMUL.FTZ R86, R86, R20.reuse ;  /* 0x0000001456567220 */ /* 0x080fe20000410000 */
[-C--:B------:R-:W-:Y:S01]  /*44d0*/  FMUL.FTZ R87, R87, R20.reuse ;  /* 0x0000001457577220 */ /* 0x080fe20000410000 */
[-C--:B------:R-:W-:Y:S01]  /*44e0*/  FMUL.FTZ R90, R90, R20.reuse ;  /* 0x000000145a5a7220 */ /* 0x080fe20000410000 */
[-C--:B------:R-:W-:Y:S01]  /*44f0*/  FMUL.FTZ R91, R91, R20.reuse ;  /* 0x000000145b5b7220 */ /* 0x080fe20000410000 */
[-C--:B------:R-:W-:Y:S01]  /*4500*/  FMUL.FTZ R94, R94, R20.reuse ;  /* 0x000000145e5e7220 */ /* 0x080fe20000410000 */
[-C--:B------:R-:W-:Y:S01]  /*4510*/  FMUL.FTZ R95, R95, R20.reuse ;  /* 0x000000145f5f7220 */ /* 0x080fe20000410000 */
[----:B------:R-:W0:Y:S01]  /*4520*/  MUFU.EX2 R166, R166 ;  /* 0x000000a600a67308 */ /* 0x000e220000000800 */
[-C--:B------:R-:W-:Y:S01]  /*4530*/  FMUL.FTZ R98, R98, R20.reuse ;  /* 0x0000001462627220 */ /* 0x080fe20000410000 */
[-C--:B------:R-:W-:Y:S01]  /*4540*/  FMUL.FTZ R99, R99, R20.reuse ;  /* 0x0000001463637220 */ /* 0x080fe20000410000 */
[-C--:B------:R-:W-:Y:S01]  /*4550*/  FMUL.FTZ R102, R102, R20.reuse ;  /* 0x0000001466667220 */ /* 0x080fe20000410000 */
[-C--:B------:R-:W-:Y:S01]  /*4560*/  FMUL.FTZ R103, R103, R20.reuse ;  /* 0x0000001467677220 */ /* 0x080fe20000410000 */
[-C--:B------:R-:W-:Y:S01]  /*4570*/  FMUL.FTZ R106, R106, R20.reuse ;  /* 0x000000146a6a7220 */ /* 0x080fe20000410000 */
[-C--:B------:R-:W-:Y:S01]  /*4580*/  FMUL.FTZ R107, R107, R20.reuse ;  /* 0x000000146b6b7220 */ /* 0x080fe20000410000 */
        /* <DEDUP_REMOVED lines=10> */
[----:B-1----:R-:W-:Y:S01]  /*4630*/  FADD.FTZ R182, R158, R183 ;  /* 0x000000b79eb67221 */ /* 0x002fe20000010000 */
[----:B------:R-:W-:Y:S01]  /*4640*/  FADD.FTZ R183, R13, R154 ;  /* 0x0000009a0db77221 */ /* 0x000fe20000010000 */
[-C--:B------:R-:W-:Y:S01]  /*4650*/  FMUL.FTZ R126, R126, R20.reuse ;  /* 0x000000147e7e7220 */ /* 0x080fe20000410000 */
[----:B------:R-:W-:Y:S01]  /*4660*/  FMUL.FTZ R127, R127, R20 ;  /* 0x000000147f7f7220 */ /* 0x000fe20000410000 */
[----:B---3--:R-:W-:Y:S01]  /*4670*/  FADD.FTZ R186, R163, R182 ;  /* 0x000000b6a3ba7221 */ /* 0x008fe20000010000 */
[----:B------:R-:W-:Y:S01]  /*4680*/  FADD.FTZ R183, R210, R183 ;  /* 0x000000b7d2b77221 */ /* 0x000fe20000010000 */
[----:B------:R-:W-:Y:S01]  /*4690*/  FFMA.FTZ R182, R191, UR10, -R180 ;  /* 0x0000000abfb67c23 */ /* 0x000fe200080108b4 */
[----:B------:R-:W1:Y:S01]  /*46a0*/  MUFU.EX2 R170, R170 ;  /* 0x000000aa00aa7308 */ /* 0x000e620000000800 */
[----:B----4-:R-:W-:Y:S01]  /*46b0*/  FADD.FTZ R185, R159, R186 ;  /* 0x000000ba9fb97221 */ /* 0x010fe20000010000 */
[----:B------:R-:W-:Y:S01]  /*46c0*/  FADD.FTZ R154, R160, R183 ;  /* 0x000000b7a09a7221 */ /* 0x000fe20000010000 */
[C---:B-----5:R-:W-:Y:S01]  /*46d0*/  F2FP.F16.F32.PACK_AB R159, R162.reuse, R159 ;  /* 0x0000009fa29f723e */ /* 0x060fe200000000ff */
[----:B------:R-:W-:Y:S01]  /*46e0*/  FFMA.FTZ R180, R199, UR10, -R180 ;  /* 0x0000000ac7b47c23 */ /* 0x000fe200080108b4 */
[----:B------:R-:W-:Y:S01]  /*46f0*/  FADD.FTZ R185, R162, R185 ;  /* 0x000000b9a2b97221 */ /* 0x000fe20000010000 */
[----:B------:R-:W-:Y:S01]  /*4700*/  FADD.FTZ R153, R21, R154 ;  /* 0x0000009a15997221 */ /* 0x000fe20000010000 */
[----:B------:R-:W-:Y:S01]  /*4710*/  F2FP.F16.F32.PACK_AB R154, R157, R212 ;  /* 0x000000d49d9a723e */ /* 0x000fe200000000ff */
[----:B------:R-:W3:Y:S01]  /*4720*/  MUFU.EX2 R171, R171 ;  /* 0x000000ab00ab7308 */ /* 0x000ee20000000800 */
[----:B0-----:R-:W-:Y:S01]  /*4730*/  FADD.FTZ R186, R166, R185 ;  /* 0x000000b9a6ba7221 */ /* 0x001fe20000010000 */
[----:B------:R-:W-:Y:S01]  /*4740*/  F2FP.F16.F32.PACK_AB R162, R165, R12 ;  /* 0x0000000ca5a2723e */ /* 0x000fe200000000ff */
[----:B------:R-:W-:Y:S01]  /*4750*/  FMUL.FTZ R130, R130, R20 ;  /* 0x0000001482827220 */ /* 0x000fe20000410000 */
[----:B------:R-:W-:Y:S01]  /*4760*/  F2FP.F16.F32.PACK_AB R160, R21, R160 ;  /* 0x000000a015a0723e */ /* 0x000fe200000000ff */
[----:B--2---:R-:W-:Y:S01]  /*4770*/  FADD.FTZ R183, R167, R186 ;  /* 0x000000baa7b77221 */ /* 0x004fe20000010000 */
[----:B------:R-:W-:Y:S01]  /*4780*/  FADD.FTZ R186, R12, R153 ;  /* 0x000000990cba7221 */ /* 0x000fe20000010000 */
[----:B------:R-:W-:Y:S01]  /*4790*/  F2FP.F16.F32.PACK_AB R153, R184, R161 ;  /* 0x000000a1b899723e */ /* 0x000fe200000000ff */
[----:B------:R-:W0:Y:S01]  /*47a0*/  MUFU.EX2 R174, R174 ;  /* 0x000000ae00ae7308 */ /* 0x000e220000000800 */
[----:B-1----:R-:W-:Y:S01]  /*47b0*/  FADD.FTZ R184, R170, R183 ;  /* 0x000000b7aab87221 */ /* 0x002fe20000010000 */
[----:B------:R-:W-:Y:S01]  /*47c0*/  FADD.FTZ R157, R165, R186 ;  /* 0x000000baa59d7221 */ /* 0x000fe20000010000 */
        /* <DEDUP_REMOVED lines=8> */
[----:B------:R-:W-:Y:S01]  /*4850*/  F2FP.F16.F32.PACK_AB R157, R163, R158 ;  /* 0x0000009ea39d723e */ /* 0x000fe200000000ff */
[----:B------:R-:W-:Y:S01]  /*4860*/  FMUL.FTZ R142, R142, R20 ;  /* 0x000000148e8e7220 */ /* 0x000fe20000410000 */
[----:B------:R-:W-:Y:S01]  /*4870*/  F2FP.F16.F32.PACK_AB R158, R210, R13 ;  /* 0x0000000dd29e723e */ /* 0x000fe200000000ff */
[----:B------:R-:W-:Y:S01]  /*4880*/  FADD.FTZ R184, R211, R184 ;  /* 0x000000b8d3b87221 */ /* 0x000fe20000010000 */
[----:B------:R-:W-:Y:S01]  /*4890*/  F2FP.F16.F32.PACK_AB R163, R171, R170 ;  /* 0x000000aaaba3723e */ /* 0x000fe200000000ff */
[----:B------:R-:W2:Y:S01]  /*48a0*/  MUFU.EX2 R14, R14 ;  /* 0x0000000e000e7308 */ /* 0x000ea20000000800 */
[----:B0-----:R-:W-:Y:S01]  /*48b0*/  FADD.FTZ R186, R174, R161 ;  /* 0x000000a1aeba7221 */ /* 0x001fe20000010000 */
[----:B------:R-:W-:Y:S01]  /*48c0*/  FADD.FTZ R13, R11, R184 ;  /* 0x000000b80b0d7221 */ /* 0x000fe20000010000 */
[----:B------:R-:W-:Y:S01]  /*48d0*/  F2FP.F16.F32.PACK_AB R161, R167, R166 ;  /* 0x000000a6a7a1723e */ /* 0x000fe200000000ff */
[----:B------:R-:W-:Y:S01]  /*48e0*/  FMUL.FTZ R143, R143, R20 ;  /* 0x000000148f8f7220 */ /* 0x000fe20000410000 */
[----:B------:R-:W-:Y:S01]  /*48f0*/  F2FP.F16.F32.PACK_AB R164, R211, R164 ;  /* 0x000000a4d3a4723e */ /* 0x000fe200000000ff */
        /* <DEDUP_REMOVED lines=9> */
[----:B--2---:R-:W-:-:S07]  /*4990*/  FADD.FTZ R13, R14, R13 ;  /* 0x0000000d0e0d7221 */ /* 0x004fce0000010000 */
[----:B------:R-:W2:Y:S01]  /*49a0*/  MUFU.EX2 R178, R178 ;  /* 0x000000b200b27308 */ /* 0x000ea20000000800 */
[C---:B0-----:R-:W-:Y:S01]  /*49b0*/  FADD.FTZ R15, R6.reuse, R15 ;  /* 0x0000000f060f7221 */ /* 0x041fe20000010000 */
[----:B------:R-:W-:-:S06]  /*49c0*/  F2FP.F16.F32.PACK_AB R167, R6, R5 ;  /* 0x0000000506a7723e */ /* 0x000fcc00000000ff */
[----:B------:R-:W0:Y:S01]  /*49d0*/  MUFU.EX2 R169, R169 ;  /* 0x000000a900a97308 */ /* 0x000e220000000800 */
[----:B-1----:R-:W-:-:S07]  /*49e0*/  FADD.FTZ R12, R168, R13 ;  /* 0x0000000da80c7221 */ /* 0x002fce0000010000 */
[----:B------:R-:W1:Y:S01]  /*49f0*/  MUFU.EX2 R179, R179 ;  /* 0x000000b300b37308 */ /* 0x000e620000000800 */
[----:B--2---:R-:W-:-:S07]  /*4a00*/  FADD.FTZ R166, R178, R15 ;  /* 0x0000000fb2a67221 */ /* 0x004fce0000010000 */
[----:B------:R-:W2:Y:S01]  /*4a10*/  MUFU.EX2 R181, R181 ;  /* 0x000000b500b57308 */ /* 0x000ea20000000800 */
[C---:B0-----:R-:W-:Y:S01]  /*4a20*/  FADD.FTZ R13, R169.reuse, R12 ;  /* 0x0000000ca90d7221 */ /* 0x041fe20000010000 */
[----:B------:R-:W-:-:S06]  /*4a30*/  F2FP.F16.F32.PACK_AB R168, R169, R168 ;  /* 0x000000a8a9a8723e */ /* 0x000fcc00000000ff */
[----:B------:R-:W0:Y:S01]  /*4a40*/  MUFU.EX2 R10, R10 ;  /* 0x0000000a000a7308 */ /* 0x000e220000000800 */
[C---:B-1----:R-:W-:Y:S01]  /*4a50*/  FADD.FTZ R12, R179.reuse, R166 ;  /* 0x000000a6b30c7221 */ /* 0x042fe20000010000 */
[----:B------:R-:W-:Y:S02]  /*4a60*/  F2FP.F16.F32.PACK_AB R166, R14, R11 ;  /* 0x0000000b0ea6723e */ /* 0x000fe400000000ff */
[----:B------:R-:W-:-:S04]  /*4a70*/  F2FP.F16.F32.PACK_AB R169, R179, R178 ;  /* 0x000000b2b3a9723e */ /* 0x000fc800000000ff */
[----:B------:R-:W1:Y:S01]  /*4a80*/  MUFU.EX2 R182, R182 ;  /* 0x000000b600b67308 */ /* 0x000e620000000800 */
[----:B--2---:R-:W-:-:S07]  /*4a90*/  FADD.FTZ R11, R181, R12 ;  /* 0x0000000cb50b7221 */ /* 0x004fce0000010000 */
[----:B------:R-:W2:Y:S01]  /*4aa0*/  MUFU.EX2 R173, R173 ;  /* 0x000000ad00ad7308 */ /* 0x000ea20000000800 */
[----:B0-----:R-:W-:-:S07]  /*4ab0*/  FADD.FTZ R170, R10, R13 ;  /* 0x0000000d0aaa7221 */ /* 0x001fce0000010000 */
[----:B------:R-:W0:Y:S01]  /*4ac0*/  MUFU.EX2 R194, R194 ;  /* 0x000000c200c27308 */ /* 0x000e220000000800 */
[C---:B-1----:R-:W-:Y:S01]  /*4ad0*/  FADD.FTZ R11, R182.reuse, R11 ;  /* 0x0000000bb60b7221 */ /* 0x042fe20000010000 */
[----:B------:R-:W-:-:S06]  /*4ae0*/  F2FP.F16.F32.PACK_AB R171, R182, R181 ;  /* 0x000000b5b6ab723e */ /* 0x000fcc00000000ff */
[----:B------:R-:W1:Y:S01]  /*4af0*/  MUFU.EX2 R172, R172 ;  /* 0x000000ac00ac7308 */ /* 0x000e620000000800 */
[C---:B--2---:R-:W-:Y:S01]  /*4b00*/  FADD.FTZ R5, R173.reuse, R170 ;  /* 0x000000aaad057221 */ /* 0x044fe20000010000 */
[----:B------:R-:W-:-:S06]  /*4b10*/  F2FP.F16.F32.PACK_AB R170, R173, R10 ;  /* 0x0000000aadaa723e */ /* 0x000fcc00000000ff */
[----:B------:R-:W2:Y:S01]  /*4b20*/  MUFU.EX2 R195, R195 ;  /* 0x000000c300c37308 */ /* 0x000ea20000000800 */
[----:B0-----:R-:W-:-:S07]  /*4b30*/  FADD.FTZ R12, R194, R11 ;  /* 0x0000000bc20c7221 */ /* 0x001fce0000010000 */
[----:B------:R-:W0:Y:S01]  /*4b40*/  MUFU.EX2 R177, R177 ;  /* 0x000000b100b17308 */ /* 0x000e220000000800 */
[----:B-1----:R-:W-:-:S07]  /*4b50*/  FADD.FTZ R6, R172, R5 ;  /* 0x00000005ac067221 */ /* 0x002fce0000010000 */
[----:B------:R-:W1:Y:S01]  /*4b60*/  MUFU.EX2 R198, R198 ;  /* 0x000000c600c67308 */ /* 0x000e620000000800 */
[C---:B--2---:R-:W-:Y:S01]  /*4b70*/  FADD.FTZ R5, R195.reuse, R12 ;  /* 0x0000000cc3057221 */ /* 0x044fe20000010000 */
[----:B------:R-:W-:-:S06]  /*4b80*/  F2FP.F16.F32.PACK_AB R173, R195, R194 ;  /* 0x000000c2c3ad723e */ /* 0x000fcc00000000ff */
[----:B------:R-:W2:Y:S01]  /*4b90*/  MUFU.EX2 R9, R196 ;  /* 0x000000c400097308 */ /* 0x000ea20000000800 */
[C---:B0-----:R-:W-:Y:S01]  /*4ba0*/  FADD.FTZ R6, R177.reuse, R6 ;  /* 0x00000006b1067221 */ /* 0x041fe20000010000 */
[----:B------:R-:W-:-:S06]  /*4bb0*/  F2FP.F16.F32.PACK_AB R172, R177, R172 ;  /* 0x000000acb1ac723e */ /* 0x000fcc00000000ff */
[----:B------:R-:W0:Y:S01]  /*4bc0*/  MUFU.EX2 R175, R180 ;  /* 0x000000b400af7308 */ /* 0x000e220000000800 */
[----:B-1----:R-:W-:-:S07]  /*4bd0*/  FADD.FTZ R10, R198, R5 ;  /* 0x00000005c60a7221 */ /* 0x002fce0000010000 */
[----:B------:R-:W1:Y:S01]  /*4be0*/  MUFU.EX2 R176, R176 ;  /* 0x000000b000b07308 */ /* 0x000e620000000800 */
[----:B--2---:R-:W-:Y:S01]  /*4bf0*/  FADD.FTZ R11, R9, R6 ;  /* 0x00000006090b7221 */ /* 0x004fe20000010000 */
[C---:B0-----:R-:W-:Y:S01]  /*4c00*/  FADD.FTZ R5, R175.reuse, R10 ;  /* 0x0000000aaf057221 */ /* 0x041fe20000010000 */
[----:B------:R-:W-:Y:S02]  /*4c10*/  F2FP.F16.F32.PACK_AB R175, R175, R198 ;  /* 0x000000c6afaf723e */ /* 0x000fe400000000ff */
[C---:B-1----:R-:W-:Y:S01]  /*4c20*/  FADD.FTZ R6, R176.reuse, R11 ;  /* 0x0000000bb0067221 */ /* 0x042fe20000010000 */
[----:B------:R-:W-:Y:S01]  /*4c30*/  F2FP.F16.F32.PACK_AB R174, R176, R9 ;  /* 0x00000009b0ae723e */ /* 0x000fe200000000ff */
[----:B------:R-:W-:Y:S06]  /*4c40*/  @!P0 BRA `(.L_x_413) ;  /* 0x0000000000048947 */ /* 0x000fec0003800000 */
[----:B------:R-:W-:Y:S01]  /*4c50*/  BPT.TRAP 0x1 ;  /* 0x000000040000795c */ /* 0x000fe20000300000 */
.L_x_413:
[----:B------:R0:W1:Y:S01]  /*4c60*/  SYNCS.PHASECHK.TRANS64.TRYWAIT P2, [UR24+0x22850], R8 ;  /* 0x02285008ff0075a7 */ /* 0x0000620008040158 */
[----:B------:R-:W-:Y:S05]  /*4c70*/  @!P0 BRA `(.L_x_414) ;  /* 0x0000000000048947 */ /* 0x000fea0003800000 */
[----:B------:R-:W-:Y:S01]  /*4c80*/  BPT.TRAP 0x1 ;  /* 0x000000040000795c */ /* 0x000fe20000300000 */
.L_x_414:
[----:B------:R-:W-:Y:S01]  /*4c90*/  VIADD R7, R214, 0x8 ;  /* 0x00000008d6077836 */ /* 0x000fe20000000000 */
[----:B-1----:R-:W-:Y:S06]  /*4ca0*/  @P2 BRA `(.L_x_415) ;  /* 0x0000000000082947 */ /* 0x002fec0003800000 */
[----:B------:R-:W1:Y:S02]  /*4cb0*/  SYNCS.PHASECHK.TRANS64.TRYWAIT P2, [UR24+0x22850], R8 ;  /* 0x02285008ff0075a7 */ /* 0x000e640008040158 */
[----:B-1----:R-:W-:Y:S05]  /*4cc0*/  @!P2 BRA `(.L_x_416) ;  /* 0x0000008c00bca947 */ /* 0x002fea0003800000 */
.L_x_415:
        /* <DEDUP_REMOVED lines=37> */
[----:B--2---:R-:W-:Y:S05]  /*4f20*/  @!P0 BRA `(.L_x_417) ;  /* 0x0000000000048947 */ /* 0x004fea0003800000 */
[----:B------:R-:W-:Y:S01]  /*4f30*/  BPT.TRAP 0x1 ;  /* 0x000000040000795c */ /* 0x000fe20000300000 */
.L_x_417:
[----:B------:R-:W-:Y:S01]  /*4f40*/  UIADD3 UR24, UR24, 0x22860, URZ ;  /* 0x0002286018187890 */ /* 0x000fe2000fffe03f */
[----:B------:R-:W-:Y:S02]  /*4f50*/  IMAD.MOV.U32 R213, RZ, RZ, R4 ;  /* 0x000000ffffd57224 */ /* 0x000fe400078e0004 */
[----:B------:R-:W-:Y:S01]  /*4f60*/  IMAD.MOV.U32 R7, RZ, RZ, R3 ;  /* 0x000000ffff077224 */ /* 0x000fe200078e0003 */
[----:B------:R-:W-:-:S09]  /*4f70*/  UPRMT UR24, UR23, 0x654, UR24 ;  /* 0x0000065417187896 */ /* 0x000fd20008000018 */
[----:B------:R-:W-:Y:S01]  /*4f80*/  SYNCS.ARRIVE.TRANS64.RED.A1T0 RZ, [UR24], RZ ;  /* 0x000000ffffff79a7 */ /* 0x000fe20008100418 */
[----:B------:R-:W-:Y:S05]  /*4f90*/  @P1 BRA `(.L_x_418) ;  /* 0xffffffe000b81947 */ /* 0x000fea000383ffff */
.L_x_407:
[----:B------:R-:W4:Y:S01]  /*4fa0*/  SHFL.BFLY PT, R7, R6, 0x2, 0x1f ;  /* 0x0c401f0006077f89 */ /* 0x000f2200000e0000 */
[----:B------:R-:W-:Y:S01]  /*4fb0*/  UIADD3 UR36, UR36, 0x1, URZ ;  /* 0x0000000124247890 */ /* 0x000fe2000fffe03f */
[----:B------:R-:W-:Y:S01]  /*4fc0*/  IMAD.U32 R14, RZ, RZ, UR10 ;  /* 0x0000000aff0e7e24 */ /* 0x000fe2000f8e00ff */
[----:B------:R2:W-:Y:S06]  /*4fd0*/  BAR.ARV R0, 0x100 ;  /* 0x000400000000751d */ /* 0x0005ec0000002000 */
[----:B------:R-:W-:Y:S02]  /*4fe0*/  UISETP.NE.AND UP0, UPT, UR36, 0x2, UPT ;  /* 0x000000022400788c */ /* 0x000fe4000bf05270 */
[----:B------:R-:W-:Y:S06]  /*4ff0*/  BAR.ARV 0x8, 0x180 ;  /* 0x0206000000007b1d */ /* 0x000fec0000002000 */
[----:B--2---:R-:W-:Y:S01]  /*5000*/  IMAD.MOV.U32 R0, RZ, RZ, RZ ;  /* 0x000000ffff007224 */ /* 0x004fe200078e00ff */
[----:B------:R-:W-:Y:S01]  /*5010*/  USEL UR4, URZ, 0x1, UP0 ;  /* 0x000000013f047887 */ /* 0x000fe20008000000 */
[----:B------:R-:W2:Y:S01]  /*5020*/  SHFL.BFLY PT, R10, R5, 0x2, 0x1f ;  /* 0x0c401f00050a7f89 */ /* 0x000ea200000e0000 */
[----:B------:R-:W-:Y:S01]  /*5030*/  PLOP3.LUT P0, PT, PT, PT, PT, 0x8, 0x0 ;  /* 0x000000000000781c */ /* 0x000fe20003f0e170 */
[----:B------:R-:W-:Y:S01]  /*5040*/  UIADD3 UR47, UR47, 0x1, URZ ;  /* 0x000000012f2f7890 */ /* 0x000fe2000fffe03f */
[----:B----4-:R-:W-:Y:S01]  /*5050*/  FADD.FTZ R7, R7, R6 ;  /* 0x0000000607077221 */ /* 0x010fe20000010000 */
[----:B------:R-:W-:Y:S01]  /*5060*/  IMAD.U32 R6, RZ, RZ, UR10 ;  /* 0x0000000aff067e24 */ /* 0x000fe2000f8e00ff */
[----:B------:R-:W-:-:S02]  /*5070*/  USEL UR36, UR36, URZ, UP0 ;  /* 0x0000003f24247287 */ /* 0x000fc40008000000 */
[----:B------:R-:W-:Y:S01]  /*5080*/  ULOP3.LUT UR46, UR46, UR4, URZ, 0x3c, !UPT ;  /* 0x000000042e2e7292 */ /* 0x000fe2000f8e3c3f */
[----:B01-3--:R-:W0:Y:S01]  /*5090*/  SHFL.BFLY PT, R8, R7, 0x1, 0x1f ;  /* 0x0c201f0007087f89 */ /* 0x00be2200000e0000 */
[----:B--2---:R-:W-:-:S05]  /*50a0*/  FADD.FTZ R10, R10, R5 ;  /* 0x000000050a0a7221 */ /* 0x004fca0000010000 */
[----:B------:R-:W1:Y:S01]  /*50b0*/  SHFL.BFLY PT, R9, R10, 0x1, 0x1f ;  /* 0x0c201f000a097f89 */ /* 0x000e6200000e0000 */
[----:B0-----:R-:W-:Y:S01]  /*50c0*/  FADD.FTZ R11, R7, R8 ;  /* 0x00000008070b7221 */ /* 0x001fe20000010000 */
[----:B------:R-:W-:-:S04]  /*50d0*/  IMAD.MOV.U32 R8, RZ, RZ, RZ ;  /* 0x000000ffff087224 */ /* 0x000fc800078e00ff */
[----:B------:R-:W-:-:S13]  /*50e0*/  FSETP.NE.FTZ.AND P1, PT, R11, RZ, PT ;  /* 0x000000ff0b00720b */ /* 0x000fda0003f35000 */
[----:B------:R-:W0:Y:S01]  /*50f0*/  @P1 MUFU.LG2 R5, R11 ;  /* 0x0000000b00051308 */ /* 0x000e220000000c00 */
[----:B------:R-:W-:Y:S01]  /*5100*/  @P1 FMUL.FTZ R6, R6, 0.69314718246459960938 ;  /* 0x3f31721806061820 */ /* 0x000fe20000410000 */
[----:B-1----:R-:W-:Y:S01]  /*5110*/  FADD.FTZ R12, R10, R9 ;  /* 0x000000090a0c7221 */ /* 0x002fe20000010000 */
[----:B------:R-:W-:-:S04]  /*5120*/  IMAD.MOV.U32 R9, RZ, RZ, -0x800000 ;  /* 0xff800000ff097424 */ /* 0x000fc800078e00ff */
[----:B------:R-:W-:Y:S01]  /*5130*/  FSETP.NE.FTZ.AND P2, PT, R12, RZ, PT ;  /* 0x000000ff0c00720b */ /* 0x000fe20003f55000 */
[----:B------:R-:W1:Y:S01]  /*5140*/  @P1 MUFU.RCP R8, R11 ;  /* 0x0000000b00081308 */ /* 0x000e620000001000 */
[----:B0-----:R-:W-:-:S11]  /*5150*/  @P1 FMUL.FTZ R5, R5, 0.69314718246459960938 ;  /* 0x3f31721805051820 */ /* 0x001fd60000410000 */
[----:B------:R-:W0:Y:S01]  /*5160*/  @P2 MUFU.LG2 R7, R12 ;  /* 0x0000000c00072308 */ /* 0x000e220000000c00 */
[----:B------:R-:W-:Y:S01]  /*5170*/  @P2 FMUL.FTZ R14, R14, 0.69314718246459960938 ;  /* 0x3f3172180e0e2820 */ /* 0x000fe20000410000 */
[----:B------:R-:W-:Y:S01]  /*5180*/  @P1 FFMA.FTZ R9, R6, R3, R5 ;  /* 0x0000000306091223 */ /* 0x000fe20000010005 */
[-C--:B-1----:R-:W-:Y:S01]  /*5190*/  FMUL.FTZ R24, R24, R8.reuse ;  /* 0x0000000818187220 */ /* 0x082fe20000410000 */
[-C--:B------:R-:W-:Y:S01]  /*51a0*/  FMUL.FTZ R25, R25, R8.reuse ;  /* 0x0000000819197220 */ /* 0x080fe20000410000 */
[----:B------:R-:W-:-:S03]  /*51b0*/  FMUL.FTZ R28, R28, R8 ;  /* 0x000000081c1c7220 */ /* 0x000fc60000410000 */
[----:B------:R-:W1:Y:S01]  /*51c0*/  @P2 MUFU.RCP R0, R12 ;  /* 0x0000000c00002308 */ /* 0x000e620000001000 */
        /* <DEDUP_REMOVED lines=8> */
[----:B0-----:R-:W-:Y:S01]  /*5250*/  @P2 FMUL.FTZ R7, R7, 0.69314718246459960938 ;  /* 0x3f31721807072820 */ /* 0x001fe20000410000 */
[-C--:B------:R-:W-:Y:S01]  /*5260*/  FMUL.FTZ R45, R45, R8.reuse ;  /* 0x000000082d2d7220 */ /* 0x080fe20000410000 */
[-C--:B------:R-:W-:Y:S01]  /*5270*/  FMUL.FTZ R48, R48, R8.reuse ;  /* 0x0000000830307220 */ /* 0x080fe20000410000 */
[-C--:B------:R-:W-:Y:S01]  /*5280*/  FMUL.FTZ R49, R49, R8.reuse ;  /* 0x0000000831317220 */ /* 0x080fe20000410000 */
[-C--:B------:R-:W-:Y:S01]  /*5290*/  FMUL.FTZ R52, R52, R8.reuse ;  /* 0x0000000834347220 */ /* 0x080fe20000410000 */
[-C--:B------:R-:W-:Y:S01]  /*52a0*/  FMUL.FTZ R53, R53, R8.reuse ;  /* 0x0000000835357220 */ /* 0x080fe20000410000 */
[-C--:B------:R-:W-:Y:S01]  /*52b0*/  FMUL.FTZ R56, R56, R8.reuse ;  /* 0x0000000838387220 */ /* 0x080fe20000410000 */
[----:B------:R-:W-:Y:S01]  /*52c0*/  FMUL.FTZ R57, R57, R8 ;  /* 0x0000000839397220 */ /* 0x000fe20000410000 */
[----:B-1----:R-:W-:Y:S01]  /*52d0*/  FMUL.FTZ R152, R75, R0 ;  /* 0x000000004b987220 */ /* 0x002fe20000410000 */
        /* <DEDUP_REMOVED lines=46> */
[-C--:B------:R-:W-:Y:S01]  /*55c0*/  FMUL.FTZ R163, R27, R0.reuse ;  /* 0x000000001ba37220 */ /* 0x080fe20000410000 */
[-C--:B------:R-:W-:Y:S01]  /*55d0*/  FMUL.FTZ R162, R35, R0.reuse ;  /* 0x0000000023a27220 */ /* 0x080fe20000410000 */
[-C--:B------:R-:W-:Y:S01]  /*55e0*/  FMUL.FTZ R160, R43, R0.reuse ;  /* 0x000000002ba07220 */ /* 0x080fe20000410000 */
[-C--:B------:R-:W-:Y:S01]  /*55f0*/  FMUL.FTZ R158, R51, R0.reuse ;  /* 0x00000000339e7220 */ /* 0x080fe20000410000 */
[-C--:B------:R-:W-:Y:S01]  /*5600*/  FMUL.FTZ R156, R59, R0.reuse ;  /* 0x000000003b9c7220 */ /* 0x080fe20000410000 */
[-C--:B------:R-:W-:Y:S01]  /*5610*/  FMUL.FTZ R154, R67, R0.reuse ;  /* 0x00000000439a7220 */ /* 0x080fe20000410000 */
[----:B------:R-:W-:Y:S01]  /*5620*/  FMUL.FTZ R75, R79, R0 ;  /* 0x000000004f4b7220 */ /* 0x000fe20000410000 */
[----:B------:R-:W-:-:S02]  /*5630*/  IMAD.MOV.U32 R8, RZ, RZ, -0x800000 ;  /* 0xff800000ff087424 */ /* 0x000fc400078e00ff */
        /* <DEDUP_REMOVED lines=56> */
[----:B------:R-:W-:-:S07]  /*59c0*/  @P2 FFMA.FTZ R8, R14, R4, R7 ;  /* 0x000000040e082223 */ /* 0x000fce0000010007 */
.L_x_394:
[----:B------:R-:W0:Y:S01]  /*59d0*/  S2R R4, SR_CgaCtaId ;  /* 0x0000000000047919 */ /* 0x000e220000008800 */
[----:B------:R-:W-:Y:S01]  /*59e0*/  MOV R3, 0x400 ;  /* 0x0000040000037802 */ /* 0x000fe20000000f00 */
[----:B------:R-:W-:Y:S01]  /*59f0*/  BSSY B0, `(.L_x_419) ;  /* 0x00002db000007945 */ /* 0x000fe20003800000 */
[----:B------:R-:W-:Y:S02]  /*5a00*/  BAR.SYNC.DEFER_BLOCKING 0x5, 0x180 ;  /* 0x0146000000007b1d */ /* 0x000fe40000010000 */
[----:B0-----:R-:W-:-:S05]  /*5a10*/  LEA R3, R4, R3, 0x18 ;  /* 0x0000000304037211 */ /* 0x001fca00078ec0ff */
[----:B------:R-:W0:Y:S02]  /*5a20*/  LDS.128 R4, [R3+0x228d0] ;  /* 0x0228d00003047984 */ /* 0x000e240000000c00 */
[----:B0-----:R-:W-:Y:S02]  /*5a30*/  R2UR UR5, R5 ;  /* 0x00000000050572ca */ /* 0x001fe400000e0000 */
[----:B------:R-:W-:Y:S01]  /*5a40*/  R2UR UR6, R6 ;  /* 0x00000000060672ca */ /* 0x000fe200000e0000 */
[----:B------:R-:W-:Y:S06]  /*5a50*/  BAR.ARV 0x4, 0x180 ;  /* 0x0106000000007b1d */ /* 0x000fec0000002000 */
[----:B------:R-:W-:Y:S08]  /*5a60*/  @P0 BRA `(.L_x_420) ;  /* 0x0000001c00e40947 */ /* 0x000ff00003800000 */
[----:B------:R-:W0:Y:S01]  /*5a70*/  S2R R6, SR_SWINHI ;  /* 0x0000000000067919 */ /* 0x000e220000002f00 */
[----:B------:R-:W-:Y:S01]  /*5a80*/  F2FP.F16.F32.PACK_AB R24, R25, R24 ;  /* 0x000000181918723e */ /* 0x000fe200000000ff */
[----:B------:R-:W-:Y:S01]  /*5a90*/  ULDC.64 UR8, c[0x0][0xc00] ;  /* 0x0003000000087ab9 */ /* 0x000fe20000000a00 */
[----:B------:R-:W-:Y:S01]  /*5aa0*/  F2FP.F16.F32.PACK_AB R25, R163, R26 ;  /* 0x0000001aa319723e */ /* 0x000fe200000000ff */
[----:B------:R-:W-:Y:S01]  /*5ab0*/  UISETP.NE.U32.AND UP0, UPT, UR8, URZ, UPT ;  /* 0x0000003f0800728c */ /* 0x000fe2000bf05070 */
[----:B------:R-:W-:Y:S01]  /*5ac0*/  F2FP.F16.F32.PACK_AB R32, R33, R32 ;  /* 0x000000202120723e */ /* 0x000fe200000000ff */
[----:B------:R-:W-:Y:S01]  /*5ad0*/  USHF.L.U32 UR10, UR38, 0x2, URZ ;  /* 0x00000002260a7899 */ /* 0x000fe2000800063f */
[----:B------:R-:W-:Y:S01]  /*5ae0*/  F2FP.F16.F32.PACK_AB R26, R29, R28 ;  /* 0x0000001c1d1a723e */ /* 0x000fe200000000ff */
[----:B------:R-:W-:Y:S01]  /*5af0*/  UISETP.NE.AND.EX UP0, UPT, UR9, URZ, UPT, UP0 ;  /* 0x0000003f0900728c */ /* 0x000fe2000bf05300 */
[----:B------:R-:W-:Y:S01]  /*5b00*/  F2FP.F16.F32.PACK_AB R27, R10, R27 ;  /* 0x0000001b0a1b723e */ /* 0x000fe200000000ff */
[----:B------:R-:W-:Y:S01]  /*5b10*/  USHF.L.U64.HI UR11, UR38, 0x2, UR39 ;  /* 0x00000002260b7899 */ /* 0x000fe20008010227 */
[----:B------:R-:W-:Y:S01]  /*5b20*/  F2FP.F16.F32.PACK_AB R33, R162, R34 ;  /* 0x00000022a221723e */ /* 0x000fe200000000ff */
[----:B------:R-:W-:Y:S01]  /*5b30*/  UIADD3 UR4, UP1, UR10, UR8, URZ ;  /* 0x000000080a047290 */ /* 0x000fe2000ff3e03f */
[----:B------:R-:W-:-:S02]  /*5b40*/  F2FP.F16.F32.PACK_AB R40, R41, R40 ;  /* 0x000000282928723e */ /* 0x000fc400000000ff */
[----:B------:R-:W-:Y:S01]  /*5b50*/  F2FP.F16.F32.PACK_AB R34, R37, R36 ;  /* 0x000000242522723e */ /* 0x000fe200000000ff */
[----:B------:R-:W-:Y:S01]  /*5b60*/  UIADD3.X UR7, UR11, UR9, URZ, UP1, !UPT ;  /* 0x000000090b077290 */ /* 0x000fe20008ffe43f */
[----:B------:R-:W-:Y:S02]  /*5b70*/  F2FP.F16.F32.PACK_AB R35, R161, R35 ;  /* 0x00000023a123723e */ /* 0x000fe400000000ff */
[----:B------:R-:W-:Y:S01]  /*5b80*/  F2FP.F16.F32.PACK_AB R41, R160, R42 ;  /* 0x0000002aa029723e */ /* 0x000fe200000000ff */
[----:B------:R-:W-:Y:S01]  /*5b90*/  ULDC.64 UR8, c[0x0][0xc08] ;  /* 0x0003020000087ab9 */ /* 0x000fe20000000a00 */
[----:B------:R-:W-:Y:S02]  /*5ba0*/  F2FP.F16.F32.PACK_AB R48, R49, R48 ;  /* 0x000000303130723e */ /* 0x000fe400000000ff */
[----:B------:R-:W-:Y:S02]  /*5bb0*/  F2FP.F16.F32.PACK_AB R42, R45, R44 ;  /* 0x0000002c2d2a723e */ /* 0x000fe400000000ff */
[----:B------:R-:W-:-:S02]  /*5bc0*/  F2FP.F16.F32.PACK_AB R43, R159, R43 ;  /* 0x0000002b9f2b723e */ /* 0x000fc400000000ff */
[----:B------:R-:W-:Y:S02]  /*5bd0*/  F2FP.F16.F32.PACK_AB R49, R158, R50 ;  /* 0x000000329e31723e */ /* 0x000fe400000000ff */
[----:B------:R-:W-:Y:S02]  /*5be0*/  F2FP.F16.F32.PACK_AB R56, R57, R56 ;  /* 0x000000383938723e */ /* 0x000fe400000000ff */
[----:B------:R-:W-:Y:S02]  /*5bf0*/  F2FP.F16.F32.PACK_AB R50, R53, R52 ;  /* 0x000000343532723e */ /* 0x000fe400000000ff */
[----:B------:R-:W-:Y:S02]  /*5c00*/  MOV R4, R3 ;  /* 0x0000000300047202 */ /* 0x000fe40000000f00 */
[----:B0-----:R-:W-:Y:S02]  /*5c10*/  MOV R5, R6 ;  /* 0x0000000600057202 */ /* 0x001fe40000000f00 */
[----:B------:R-:W-:-:S02]  /*5c20*/  F2FP.F16.F32.PACK_AB R51, R157, R51 ;  /* 0x000000339d33723e */ /* 0x000fc400000000ff */
[----:B------:R-:W-:Y:S01]  /*5c30*/  F2FP.F16.F32.PACK_AB R57, R156, R58 ;  /* 0x0000003a9c39723e */ /* 0x000fe200000000ff */
[----:B------:R-:W-:Y:S01]  /*5c40*/  IMAD.WIDE R114, R204, 0x2, R4 ;  /* 0x00000002cc727825 */ /* 0x000fe200078e0204 */
[----:B------:R-:W-:Y:S02]  /*5c50*/  F2FP.F16.F32.PACK_AB R64, R65, R64 ;  /* 0x000000404140723e */ /* 0x000fe400000000ff */
[----:B------:R-:W-:Y:S02]  /*5c60*/  F2FP.F16.F32.PACK_AB R58, R61, R60 ;  /* 0x0000003c3d3a723e */ /* 0x000fe400000000ff */
[C---:B------:R-:W-:Y:S02]  /*5c70*/  IADD3 R175, P1, R114.reuse, 0x20, RZ ;  /* 0x0000002072af7810 */ /* 0x040fe40007f3e0ff */
[C---:B------:R-:W-:Y:S02]  /*5c80*/  IADD3 R177, P0, R114.reuse, 0x40, RZ ;  /* 0x0000004072b17810 */ /* 0x040fe40007f1e0ff */
[C---:B------:R-:W-:Y:S01]  /*5c90*/  IADD3 R179, P4, R114.reuse, 0x60, RZ ;  /* 0x0000006072b37810 */ /* 0x040fe20007f9e0ff */
[--C-:B------:R-:W-:Y:S01]  /*5ca0*/  IMAD.X R13, RZ, RZ, R115.reuse, P1 ;  /* 0x000000ffff0d7224 */ /* 0x100fe200008e0673 */
[C---:B------:R-:W-:Y:S01]  /*5cb0*/  LOP3.LUT R11, R114.reuse, 0x380, RZ, 0xc0, !PT ;  /* 0x00000380720b7812 */ /* 0x040fe200078ec0ff */
[--C-:B------:R-:W-:Y:S01]  /*5cc0*/  IMAD.X R15, RZ, RZ, R115.reuse, P0 ;  /* 0x000000ffff0f7224 */ /* 0x100fe200000e0673 */
[C---:B------:R-:W-:Y:S01]  /*5cd0*/  IADD3 R181, P3, R114.reuse, 0x4000, RZ ;  /* 0x0000400072b57810 */ /* 0x040fe20007f7e0ff */
[----:B------:R-:W-:Y:S01]  /*5ce0*/  IMAD.X R21, RZ, RZ, R115, P4 ;  /* 0x000000ffff157224 */ /* 0x000fe200020e0673 */
[----:B------:R-:W-:-:S02]  /*5cf0*/  IADD3 R183, P6, R114, 0x4020, RZ ;  /* 0x0000402072b77810 */ /* 0x000fc40007fde0ff */
[C---:B------:R-:W-:Y:S01]  /*5d00*/  IADD3 R185, P5, R114.reuse, 0x4040, RZ ;  /* 0x0000404072b97810 */ /* 0x040fe20007fbe0ff */
[--C-:B------:R-:W-:Y:S01]  /*5d10*/  IMAD.X R31, RZ, RZ, R115.reuse, P3 ;  /* 0x000000ffff1f7224 */ /* 0x100fe200018e0673 */
[C---:B------:R-:W-:Y:S01]  /*5d20*/  IADD3 R187, P2, R114.reuse, 0x4060, RZ ;  /* 0x0000406072bb7810 */ /* 0x040fe20007f5e0ff */
[--C-:B------:R-:W-:Y:S01]  /*5d30*/  IMAD.X R39, RZ, RZ, R115.reuse, P6 ;  /* 0x000000ffff277224 */ /* 0x100fe200030e0673 */
[----:B------:R-:W-:Y:S01]  /*5d40*/  IADD3 R189, P1, R114, 0x8000, RZ ;  /* 0x0000800072bd7810 */ /* 0x000fe20007f3e0ff */
[--C-:B------:R-:W-:Y:S01]  /*5d50*/  IMAD.X R47, RZ, RZ, R115.reuse, P5 ;  /* 0x000000ffff2f7224 */ /* 0x100fe200028e0673 */
[----:B------:R-:W-:Y:S01]  /*5d60*/  LOP3.LUT R12, R175, 0x380, RZ, 0xc0, !PT ;  /* 0x00000380af0c7812 */ /* 0x000fe200078ec0ff */
[--C-:B------:R-:W-:Y:S01]  /*5d70*/  IMAD.X R55, RZ, RZ, R115.reuse, P2 ;  /* 0x000000ffff377224 */ /* 0x100fe200010e0673 */
[----:B------:R-:W-:Y:S01]  /*5d80*/  LOP3.LUT R14, R177, 0x380, RZ, 0xc0, !PT ;  /* 0x00000380b10e7812 */ /* 0x000fe200078ec0ff */
[----:B------:R-:W-:Y:S01]  /*5d90*/  IMAD.X R63, RZ, RZ, R115, P1 ;  /* 0x000000ffff3f7224 */ /* 0x000fe200008e0673 */
[----:B------:R-:W-:-:S02]  /*5da0*/  LOP3.LUT R20, R179, 0x380, RZ, 0xc0, !PT ;  /* 0x00000380b3147812 */ /* 0x000fc400078ec0ff */
[----:B------:R-:W-:Y:S02]  /*5db0*/  SHF.R.U64 R11, R11, 0x3, RZ ;  /* 0x000000030b0b7819 */ /* 0x000fe400000012ff */
[----:B------:R-:W-:Y:S02]  /*5dc0*/  LOP3.LUT R30, R181, 0x380, RZ, 0xc0, !PT ;  /* 0x00000380b51e7812 */ /* 0x000fe400078ec0ff */
[----:B------:R-:W-:Y:S02]  /*5dd0*/  IADD3 R191, P0, R114, 0x8020, RZ ;  /* 0x0000802072bf7810 */ /* 0x000fe40007f1e0ff */
[----:B------:R-:W-:Y:S02]  /*5de0*/  SHF.R.U64 R12, R12, 0x3, RZ ;  /* 0x000000030c0c7819 */ /* 0x000fe400000012ff */
[----:B------:R-:W-:Y:S02]  /*5df0*/  LOP3.LUT R38, R183, 0x380, RZ, 0xc0, !PT ;  /* 0x00000380b7267812 */ /* 0x000fe400078ec0ff */
[----:B------:R-:W-:-:S02]  /*5e00*/  IADD3 R193, P4, R114, 0x8040, RZ ;  /* 0x0000804072c17810 */ /* 0x000fc40007f9e0ff */
[----:B------:R-:W-:Y:S02]  /*5e10*/  SHF.R.U64 R14, R14, 0x3, RZ ;  /* 0x000000030e0e7819 */ /* 0x000fe400000012ff */
[----:B------:R-:W-:Y:S01]  /*5e20*/  LOP3.LUT R46, R185, 0x380, RZ, 0xc0, !PT ;  /* 0x00000380b92e7812 */ /* 0x000fe200078ec0ff */
[--C-:B------:R-:W-:Y:S01]  /*5e30*/  IMAD.X R95, RZ, RZ, R115.reuse, P4 ;  /* 0x000000ffff5f7224 */ /* 0x100fe200020e0673 */
[C---:B------:R-:W-:Y:S02]  /*5e40*/  IADD3 R195, P3, R114.reuse, 0x8060, RZ ;  /* 0x0000806072c37810 */ /* 0x040fe40007f7e0ff */
[C---:B------:R-:W-:Y:S02]  /*5e50*/  IADD3 R197, P6, R114.reuse, 0xc000, RZ ;  /* 0x0000c00072c57810 */ /* 0x040fe40007fde0ff */
[C---:B------:R-:W-:Y:S01]  /*5e60*/  IADD3 R6, P5, R114.reuse, 0xc020, RZ ;  /* 0x0000c02072067810 */ /* 0x040fe20007fbe0ff */
[--C-:B------:R-:W-:Y:S01]  /*5e70*/  IMAD.X R99, RZ, RZ, R115.reuse, P3 ;  /* 0x000000ffff637224 */ /* 0x100fe200018e0673 */
[C---:B------:R-:W-:Y:S01]  /*5e80*/  IADD3 R110, P2, R114.reuse, 0xc040, RZ ;  /* 0x0000c040726e7810 */ /* 0x040fe20007f5e0ff */
[--C-:B------:R-:W-:Y:S01]  /*5e90*/  IMAD.X R103, RZ, RZ, R115.reuse, P6 ;  /* 0x000000ffff677224 */ /* 0x100fe200030e0673 */
[----:B------:R-:W-:Y:S01]  /*5ea0*/  IADD3 R151, P1, R114, 0xc060, RZ ;  /* 0x0000c06072977810 */ /* 0x000fe20007f3e0ff */
[--C-:B------:R-:W-:Y:S01]  /*5eb0*/  IMAD.X R107, RZ, RZ, R115.reuse, P5 ;  /* 0x000000ffff6b7224 */ /* 0x100fe200028e0673 */
[----:B------:R-:W-:Y:S01]  /*5ec0*/  SHF.R.U64 R20, R20, 0x3, RZ ;  /* 0x0000000314147819 */ /* 0x000fe200000012ff */
[----:B------:R-:W-:Y:S01]  /*5ed0*/  IMAD.X R111, RZ, RZ, R115, P2 ;  /* 0x000000ffff6f7224 */ /* 0x000fe200010e0673 */
[----:B------:R-:W-:-:S02]  /*5ee0*/  LOP3.LUT R54, R187, 0x380, RZ, 0xc0, !PT ;  /* 0x00000380bb367812 */ /* 0x000fc400078ec0ff */
[----:B------:R-:W-:Y:S01]  /*5ef0*/  LOP3.LUT R114, R11, R114, RZ, 0x3c, !PT ;  /* 0x000000720b727212 */ /* 0x000fe200078e3cff */
[----:B------:R-:W-:Y:S01]  /*5f00*/  IMAD.X R11, RZ, RZ, R115, P1 ;  /* 0x000000ffff0b7224 */ /* 0x000fe200008e0673 */
        /* <DEDUP_REMOVED lines=14> */
[----:B------:R-:W-:Y:S01]  /*5ff0*/  MOV R114, R114 ;  /* 0x0000007200727202 */ /* 0x000fe20000000f00 */
[----:B------:R-:W-:Y:S01]  /*6000*/  BAR.SYNC.DEFER_BLOCKING 0x1, 0x100 ;  /* 0x0044000000007b1d */ /* 0x000fe20000010000 */
[----:B------:R-:W-:Y:S02]  /*6010*/  IADD3.X R71, RZ, R115, RZ, P0, !PT ;  /* 0x00000073ff477210 */ /* 0x000fe400007fe4ff */
[----:B------:R-:W-:-:S02]  /*6020*/  LOP3.LUT R38, R38, R183, RZ, 0x3c, !PT ;  /* 0x000000b726267212 */ /* 0x000fc400078e3cff */
[----:B------:R-:W-:Y:S02]  /*6030*/  SHF.R.U64 R70, R70, 0x3, RZ ;  /* 0x0000000346467819 */ /* 0x000fe400000012ff */
[----:B------:R-:W-:Y:S02]  /*6040*/  LOP3.LUT R106, R6, 0x380, RZ, 0xc0, !PT ;  /* 0x00000380066a7812 */ /* 0x000fe400078ec0ff */
[----:B------:R-:W-:Y:S02]  /*6050*/  MOV R12, R12 ;  /* 0x0000000c000c7202 */ /* 0x000fe40000000f00 */
[----:B------:R-:W-:Y:S02]  /*6060*/  LOP3.LUT R46, R46, R185, RZ, 0x3c, !PT ;  /* 0x000000b92e2e7212 */ /* 0x000fe400078e3cff */
[----:B------:R-:W-:Y:S02]  /*6070*/  SHF.R.U64 R94, R94, 0x3, RZ ;  /* 0x000000035e5e7819 */ /* 0x000fe400000012ff */
[----:B------:R-:W-:-:S02]  /*6080*/  LOP3.LUT R115, R110, 0x380, RZ, 0xc0, !PT ;  /* 0x000003806e737812 */ /* 0x000fc400078ec0ff */
[----:B------:R-:W-:Y:S02]  /*6090*/  MOV R14, R14 ;  /* 0x0000000e000e7202 */ /* 0x000fe40000000f00 */
[----:B------:R-:W-:Y:S02]  /*60a0*/  LOP3.LUT R54, R54, R187, RZ, 0x3c, !PT ;  /* 0x000000bb36367212 */ /* 0x000fe400078e3cff */
[----:B------:R-:W-:Y:S02]  /*60b0*/  SHF.R.U64 R98, R98, 0x3, RZ ;  /* 0x0000000362627819 */ /* 0x000fe400000012ff */
[----:B------:R-:W-:Y:S01]  /*60c0*/  LOP3.LUT R163, R151, 0x380, RZ, 0xc0, !PT ;  /* 0x0000038097a37812 */ /* 0x000fe200078ec0ff */
[----:B------:R-:W-:Y:S01]  /*60d0*/  STSM.16.M88.4 [R114], R24 ;  /* 0x0000001872007844 */ /* 0x000fe20000000200 */
[----:B------:R-:W-:Y:S02]  /*60e0*/  MOV R20, R20 ;  /* 0x0000001400147202 */ /* 0x000fe40000000f00 */
[----:B------:R-:W-:Y:S01]  /*60f0*/  LOP3.LUT R62, R62, R189, RZ, 0x3c, !PT ;  /* 0x000000bd3e3e7212 */ /* 0x000fe200078e3cff */
[----:B------:R-:W-:Y:S01]  /*6100*/  STSM.16.M88.4 [R12], R32 ;  /* 0x000000200c007844 */ /* 0x000fe20000000200 */
[----:B------:R-:W-:-:S02]  /*6110*/  SHF.R.U64 R102, R102, 0x3, RZ ;  /* 0x0000000366667819 */ /* 0x000fc400000012ff */
[----:B------:R-:W-:Y:S01]  /*6120*/  MOV R30, R30 ;  /* 0x0000001e001e7202 */ /* 0x000fe20000000f00 */
[----:B------:R-:W-:Y:S01]  /*6130*/  STSM.16.M88.4 [R14], R40 ;  /* 0x000000280e007844 */ /* 0x000fe20000000200 */
[----:B------:R-:W-:Y:S02]  /*6140*/  F2FP.F16.F32.PACK_AB R59, R155, R59 ;  /* 0x0000003b9b3b723e */ /* 0x000fe400000000ff */
[----:B------:R-:W-:Y:S01]  /*6150*/  F2FP.F16.F32.PACK_AB R65, R154, R66 ;  /* 0x000000429a41723e */ /* 0x000fe200000000ff */
[----:B------:R-:W-:Y:S01]  /*6160*/  STSM.16.M88.4 [R20], R48 ;  /* 0x0000003014007844 */ /* 0x000fe20000000200 */
[----:B------:R-:W-:Y:S02]  /*6170*/  F2FP.F16.F32.PACK_AB R72, R73, R72 ;  /* 0x000000484948723e */ /* 0x000fe400000000ff */
[----:B------:R-:W-:Y:S01]  /*6180*/  LOP3.LUT R70, R70, R191, RZ, 0x3c, !PT ;  /* 0x000000bf46467212 */ /* 0x000fe200078e3cff */
[----:B------:R-:W-:Y:S01]  /*6190*/  STSM.16.M88.4 [R30], R56 ;  /* 0x000000381e007844 */ /* 0x000fe20000000200 */
[----:B------:R-:W-:-:S02]  /*61a0*/  SHF.R.U64 R29, R106, 0x3, RZ ;  /* 0x000000036a1d7819 */ /* 0x000fc400000012ff */
[----:B------:R-:W-:Y:S02]  /*61b0*/  MOV R38, R38 ;  /* 0x0000002600267202 */ /* 0x000fe40000000f00 */
[----:B------:R-:W-:Y:S02]  /*61c0*/  F2FP.F16.F32.PACK_AB R66, R69, R68 ;  /* 0x000000444542723e */ /* 0x000fe400000000ff */
[----:B------:R-:W-:Y:S02]  /*61d0*/  F2FP.F16.F32.PACK_AB R67, R153, R67 ;  /* 0x000000439943723e */ /* 0x000fe400000000ff */
[----:B------:R-:W-:Y:S02]  /*61e0*/  F2FP.F16.F32.PACK_AB R73, R152, R74 ;  /* 0x0000004a9849723e */ /* 0x000fe400000000ff */
[----:B------:R-:W-:Y:S01]  /*61f0*/  F2FP.F16.F32.PACK_AB R80, R81, R80 ;  /* 0x000000505150723e */ /* 0x000fe200000000ff */
[----:B------:R-:W-:Y:S01]  /*6200*/  STSM.16.M88.4 [R38], R64 ;  /* 0x0000004026007844 */ /* 0x000fe20000000200 */
[----:B------:R-:W-:-:S02]  /*6210*/  LOP3.LUT R94, R94, R193, RZ, 0x3c, !PT ;  /* 0x000000c15e5e7212 */ /* 0x000fc400078e3cff */
[----:B------:R-:W-:Y:S02]  /*6220*/  SHF.R.U64 R115, R115, 0x3, RZ ;  /* 0x0000000373737819 */ /* 0x000fe400000012ff */
[----:B------:R-:W-:Y:S02]  /*6230*/  MOV R46, R46 ;  /* 0x0000002e002e7202 */ /* 0x000fe40000000f00 */
[----:B------:R-:W-:Y:S02]  /*6240*/  F2FP.F16.F32.PACK_AB R74, R77, R76 ;  /* 0x0000004c4d4a723e */ /* 0x000fe400000000ff */
[----:B------:R-:W-:Y:S02]  /*6250*/  F2FP.F16.F32.PACK_AB R75, R75, R78 ;  /* 0x0000004e4b4b723e */ /* 0x000fe400000000ff */
[----:B------:R-:W-:Y:S02]  /*6260*/  F2FP.F16.F32.PACK_AB R81, R83, R82 ;  /* 0x000000525351723e */ /* 0x000fe400000000ff */
[----:B------:R-:W-:Y:S01]  /*6270*/  LOP3.LUT R98, R98, R195, RZ, 0x3c, !PT ;  /* 0x000000c362627212 */ /* 0x000fe200078e3cff */
[----:B------:R-:W-:Y:S01]  /*6280*/  STSM.16.M88.4 [R46], R72 ;  /* 0x000000482e007844 */ /* 0x000fe20000000200 */
[----:B------:R-:W-:-:S02]  /*6290*/  SHF.R.U64 R28, R163, 0x3, RZ ;  /* 0x00000003a31c7819 */ /* 0x000fc400000012ff */
[----:B------:R-:W-:Y:S02]  /*62a0*/  MOV R54, R54 ;  /* 0x0000003600367202 */ /* 0x000fe40000000f00 */
[----:B------:R-:W-:Y:S02]  /*62b0*/  F2FP.F16.F32.PACK_AB R82, R85, R84 ;  /* 0x000000545552723e */ /* 0x000fe400000000ff */
[----:B------:R-:W-:Y:S02]  /*62c0*/  F2FP.F16.F32.PACK_AB R83, R87, R86 ;  /* 0x000000565753723e */ /* 0x000fe400000000ff */
[----:B------:R-:W-:Y:S02]  /*62d0*/  LOP3.LUT R102, R102, R197, RZ, 0x3c, !PT ;  /* 0x000000c566667212 */ /* 0x000fe400078e3cff */
[----:B------:R-:W-:Y:S01]  /*62e0*/  MOV R62, R62 ;  /* 0x0000003e003e7202 */ /* 0x000fe20000000f00 */
[----:B------:R0:W-:Y:S01]  /*62f0*/  STSM.16.M88.4 [R54], R80 ;  /* 0x0000005036007844 */ /* 0x0001e20000000200 */
[----:B------:R-:W-:-:S02]  /*6300*/  F2FP.F16.F32.PACK_AB R76, R89, R88 ;  /* 0x00000058594c723e */ /* 0x000fc400000000ff */
[----:B------:R-:W-:Y:S02]  /*6310*/  F2FP.F16.F32.PACK_AB R77, R91, R90 ;  /* 0x0000005a5b4d723e */ /* 0x000fe400000000ff */
[----:B------:R-:W-:Y:S02]  /*6320*/  F2FP.F16.F32.PACK_AB R78, R93, R92 ;  /* 0x0000005c5d4e723e */ /* 0x000fe400000000ff */
[----:B------:R-:W-:Y:S02]  /*6330*/  F2FP.F16.F32.PACK_AB R79, R164, R79 ;  /* 0x0000004fa44f723e */ /* 0x000fe400000000ff */
[----:B------:R-:W-:Y:S02]  /*6340*/  F2FP.F16.F32.PACK_AB R165, R166, R165 ;  /* 0x000000a5a6a5723e */ /* 0x000fe400000000ff */
[----:B------:R-:W-:Y:S01]  /*6350*/  LOP3.LUT R106, R29, R6, RZ, 0x3c, !PT ;  /* 0x000000061d6a7212 */ /* 0x000fe200078e3cff */
[----:B------:R-:W-:Y:S01]  /*6360*/  STSM.16.M88.4 [R62], R76 ;  /* 0x0000004c3e007844 */ /* 0x000fe20000000200 */
[----:B------:R-:W-:-:S02]  /*6370*/  MOV R70, R70 ;  /* 0x0000004600467202 */ /* 0x000fc40000000f00 */
[----:B------:R-:W-:Y:S02]  /*6380*/  F2FP.F16.F32.PACK_AB R164, R97, R96 ;  /* 0x0000006061a4723e */ /* 0x000fe400000000ff */
[----:B------:R-:W-:Y:S02]  /*6390*/  F2FP.F16.F32.PACK_AB R167, R168, R167 ;  /* 0x000000a7a8a7723e */ /* 0x000fe400000000ff */
[----:B------:R-:W-:Y:S02]  /*63a0*/  F2FP.F16.F32.PACK_AB R169, R170, R169 ;  /* 0x000000a9aaa9723e */ /* 0x000fe400000000ff */
[----:B------:R-:W-:Y:S02]  /*63b0*/  F2FP.F16.F32.PACK_AB R171, R172, R171 ;  /* 0x000000abacab723e */ /* 0x000fe400000000ff */
[----:B------:R-:W-:Y:S02]  /*63c0*/  F2FP.F16.F32.PACK_AB R112, R113, R112 ;  /* 0x000000707170723e */ /* 0x000fe400000000ff */
[----:B------:R-:W-:-:S02]  /*63d0*/  F2FP.F16.F32.PACK_AB R120, R121, R120 ;  /* 0x000000787978723e */ /* 0x000fc400000000ff */
[----:B------:R-:W-:Y:S02]  /*63e0*/  F2FP.F16.F32.PACK_AB R128, R129, R128 ;  /* 0x000000808180723e */ /* 0x000fe400000000ff */
[----:B------:R-:W-:Y:S02]  /*63f0*/  F2FP.F16.F32.PACK_AB R136, R137, R136 ;  /* 0x000000888988723e */ /* 0x000fe400000000ff */
[----:B------:R-:W-:Y:S01]  /*6400*/  F2FP.F16.F32.PACK_AB R144, R145, R144 ;  /* 0x000000909190723e */ /* 0x000fe200000000ff */
[----:B------:R-:W-:Y:S01]  /*6410*/  UISETP.NE.U32.AND UP1, UPT, UR8, URZ, UPT ;  /* 0x0000003f0800728c */ /* 0x000fe2000bf25070 */
[----:B------:R-:W-:Y:S01]  /*6420*/  F2FP.F16.F32.PACK_AB R166, R101, R100 ;  /* 0x0000006465a6723e */ /* 0x000fe200000000ff */
[----:B0-----:R-:W0:Y:S01]  /*6430*/  LDC R81, c[0x0][0xbe8] ;  /* 0x0002fa00ff517b82 */ /* 0x001e220000000800 */
[----:B------:R-:W-:Y:S02]  /*6440*/  LOP3.LUT R110, R115, R110, RZ, 0x3c, !PT ;  /* 0x0000006e736e7212 */ /* 0x000fe400078e3cff */
[----:B------:R-:W-:Y:S01]  /*6450*/  MOV R94, R94 ;  /* 0x0000005e005e7202 */ /* 0x000fe20000000f00 */
[----:B------:R-:W-:Y:S01]  /*6460*/  STSM.16.M88.4 [R70], R164 ;  /* 0x000000a446007844 */ /* 0x000fe20000000200 */
[----:B------:R-:W-:-:S02]  /*6470*/  F2FP.F16.F32.PACK_AB R168, R105, R104 ;  /* 0x0000006869a8723e */ /* 0x000fc400000000ff */
[----:B------:R-:W-:Y:S02]  /*6480*/  F2FP.F16.F32.PACK_AB R170, R109, R108 ;  /* 0x0000006c6daa723e */ /* 0x000fe400000000ff */
[----:B------:R-:W-:Y:S02]  /*6490*/  LOP3.LUT R10, R28, R151, RZ, 0x3c, !PT ;  /* 0x000000971c0a7212 */ /* 0x000fe400078e3cff */
[----:B------:R-:W-:Y:S01]  /*64a0*/  MOV R98, R98 ;  /* 0x0000006200627202 */ /* 0x000fe20000000f00 */
[----:B------:R-:W-:Y:S01]  /*64b0*/  STSM.16.M88.4 [R94], R168 ;  /* 0x000000a85e007844 */ /* 0x000fe20000000200 */
[----:B------:R-:W-:Y:S02]  /*64c0*/  F2FP.F16.F32.PACK_AB R113, R174, R173 ;  /* 0x000000adae71723e */ /* 0x000fe400000000ff */
[----:B------:R-:W-:Y:S02]  /*64d0*/  F2FP.F16.F32.PACK_AB R114, R117, R116 ;  /* 0x000000747572723e */ /* 0x000fe400000000ff */
[----:B------:R-:W-:-:S02]  /*64e0*/  F2FP.F16.F32.PACK_AB R115, R119, R118 ;  /* 0x000000767773723e */ /* 0x000fc400000000ff */
[----:B------:R-:W-:Y:S02]  /*64f0*/  F2FP.F16.F32.PACK_AB R121, R123, R122 ;  /* 0x0000007a7b79723e */ /* 0x000fe400000000ff */
[----:B------:R-:W-:Y:S01]  /*6500*/  MOV R102, R102 ;  /* 0x0000006600667202 */ /* 0x000fe20000000f00 */
[----:B------:R-:W-:Y:S01]  /*6510*/  STSM.16.M88.4 [R98], R112 ;  /* 0x0000007062007844 */ /* 0x000fe20000000200 */
[----:B------:R-:W-:Y:S02]  /*6520*/  F2FP.F16.F32.PACK_AB R122, R125, R124 ;  /* 0x0000007c7d7a723e */ /* 0x000fe400000000ff */
[----:B------:R-:W-:Y:S02]  /*6530*/  F2FP.F16.F32.PACK_AB R123, R127, R126 ;  /* 0x0000007e7f7b723e */ /* 0x000fe400000000ff */
[----:B------:R-:W-:Y:S02]  /*6540*/  F2FP.F16.F32.PACK_AB R129, R131, R130 ;  /* 0x000000828381723e */ /* 0x000fe400000000ff */
[----:B------:R-:W-:Y:S01]  /*6550*/  MOV R106, R106 ;  /* 0x0000006a006a7202 */ /* 0x000fe20000000f00 */
[----:B------:R-:W-:Y:S01]  /*6560*/  STSM.16.M88.4 [R102], R120 ;  /* 0x0000007866007844 */ /* 0x000fe20000000200 */
[----:B------:R-:W-:-:S02]  /*6570*/  F2FP.F16.F32.PACK_AB R130, R133, R132 ;  /* 0x000000848582723e */ /* 0x000fc400000000ff */
[----:B------:R-:W-:Y:S02]  /*6580*/  F2FP.F16.F32.PACK_AB R131, R135, R134 ;  /* 0x000000868783723e */ /* 0x000fe400000000ff */
[----:B------:R-:W-:Y:S02]  /*6590*/  F2FP.F16.F32.PACK_AB R137, R139, R138 ;  /* 0x0000008a8b89723e */ /* 0x000fe400000000ff */
[----:B------:R-:W-:Y:S01]  /*65a0*/  MOV R110, R110 ;  /* 0x0000006e006e7202 */ /* 0x000fe20000000f00 */
[----:B------:R-:W-:Y:S01]  /*65b0*/  STSM.16.M88.4 [R106], R128 ;  /* 0x000000806a007844 */ /* 0x000fe20000000200 */
[----:B------:R-:W-:Y:S02]  /*65c0*/  F2FP.F16.F32.PACK_AB R138, R141, R140 ;  /* 0x0000008c8d8a723e */ /* 0x000fe400000000ff */
[----:B------:R-:W-:Y:S02]  /*65d0*/  F2FP.F16.F32.PACK_AB R139, R143, R142 ;  /* 0x0000008e8f8b723e */ /* 0x000fe400000000ff */
[----:B------:R-:W-:-:S02]  /*65e0*/  F2FP.F16.F32.PACK_AB R145, R147, R146 ;  /* 0x000000929391723e */ /* 0x000fc400000000ff */
[----:B------:R-:W-:Y:S01]  /*65f0*/  MOV R6, R10 ;  /* 0x0000000a00067202 */ /* 0x000fe20000000f00 */
[----:B------:R-:W-:Y:S01]  /*6600*/  STSM.16.M88.4 [R110], R136 ;  /* 0x000000886e007844 */ /* 0x000fe20000000200 */
[----:B------:R-:W-:Y:S01]  /*6610*/  F2FP.F16.F32.PACK_AB R146, R149, R148 ;  /* 0x000000949592723e */ /* 0x000fe200000000ff */
[----:B------:R-:W-:Y:S01]  /*6620*/  IMAD.U32 R10, RZ, RZ, UR4 ;  /* 0x00000004ff0a7e24 */ /* 0x000fe2000f8e00ff */
[----:B------:R-:W-:Y:S01]  /*6630*/  F2FP.F16.F32.PACK_AB R147, R0, R150 ;  /* 0x000000960093723e */ /* 0x000fe200000000ff */
[----:B------:R-:W-:Y:S01]  /*6640*/  IMAD.U32 R11, RZ, RZ, UR7 ;  /* 0x00000007ff0b7e24 */ /* 0x000fe2000f8e00ff */
[----:B------:R-:W-:-:S03]  /*6650*/  PLOP3.LUT P0, PT, PT, PT, UP0, 0x80, 0x0 ;  /* 0x000000000000781c */ /* 0x000fc60003f0f008 */
[----:B------:R1:W-:Y:S01]  /*6660*/  STSM.16.M88.4 [R6], R144 ;  /* 0x0000009006007844 */ /* 0x0003e20000000200 */
[----:B------:R-:W-:Y:S09]  /*6670*/  BAR.SYNC.DEFER_BLOCKING 0x1, 0x100 ;  /* 0x0044000000007b1d */ /* 0x000ff20000010000 */
[----:B------:R-:W2:Y:S01]  /*6680*/  @P0 LDG.E R0, desc[UR50][R10.64] ;  /* 0x000000320a000981 */ /* 0x000ea2000c1e1900 */
[----:B------:R-:W-:Y:S01]  /*6690*/  UISETP.NE.AND.EX UP1, UPT, UR9, URZ, UPT, UP1 ;  /* 0x0000003f0900728c */ /* 0x000fe2000bf25310 */
[----:B0-----:R-:W-:Y:S01]  /*66a0*/  ISETP.NE.AND P1, PT, R81, 0x1, PT ;  /* 0x000000015100780c */ /* 0x001fe20003f25270 */
[----:B------:R-:W-:Y:S01]  /*66b0*/  ULDC UR7, c[0x0][0xa88] ;  /* 0x0002a20000077ab9 */ /* 0x000fe20000000800 */
[----:B------:R-:W-:Y:S01]  /*66c0*/  UMOV UR4, URZ ;  /* 0x0000003f00047c82 */ /* 0x000fe20008000000 */
[----:B-1----:R-:W-:-:S02]  /*66d0*/  IMAD.U32 R6, RZ, RZ, UR40 ;  /* 0x00000028ff067e24 */ /* 0x002fc4000f8e00ff */
[----:B------:R-:W-:-:S05]  /*66e0*/  PLOP3.LUT P2, PT, PT, PT, UP1, 0x80, 0x0 ;  /* 0x000000000000781c */ /* 0x000fca0003f4f018 */
[----:B------:R-:W-:-:S03]  /*66f0*/  @UP1 UIADD3 UR8, UP2, UR10, UR8, URZ ;  /* 0x000000080a081290 */ /* 0x000fc6000ff5e03f */
[----:B------:R-:W0:Y:S01]  /*6700*/  @P1 LDC R12, c[0x0][0xbec] ;  /* 0x0002fb00ff0c1b82 */ /* 0x000e220000000800 */
[----:B------:R-:W-:Y:S02]  /*6710*/  @UP1 UIADD3.X UR9, UR11, UR9, URZ, UP2, !UPT ;  /* 0x000000090b091290 */ /* 0x000fe400097fe43f */
[----:B------:R-:W-:-:S04]  /*6720*/  IMAD.U32 R14, RZ, RZ, UR8 ;  /* 0x00000008ff0e7e24 */ /* 0x000fc8000f8e00ff */
[----:B------:R-:W-:Y:S01]  /*6730*/  IMAD.U32 R15, RZ, RZ, UR9 ;  /* 0x00000009ff0f7e24 */ /* 0x000fe2000f8e00ff */
[----:B------:R-:W1:Y:S01]  /*6740*/  @P1 LDC R13, c[0x0][0xbf0] ;  /* 0x0002fc00ff0d1b82 */ /* 0x000e620000000800 */
[----:B--2---:R-:W-:Y:S01]  /*6750*/  @P0 R2UR UR4, R0 ;  /* 0x00000000000402ca */ /* 0x004fe200000e0000 */
[----:B------:R-:W-:-:S06]  /*6760*/  IMAD.U32 R0, RZ, RZ, UR7 ;  /* 0x00000007ff007e24 */ /* 0x000fcc000f8e00ff */
[----:B------:R2:W5:Y:S01]  /*6770*/  @P2 LDG.E R0, desc[UR50][R14.64] ;  /* 0x000000320e002981 */ /* 0x000562000c1e1900 */
[----:B01----:R-:W-:Y:S07]  /*6780*/  @P2 BRA `(.L_x_421) ;  /* 0x0000000000102947 */ /* 0x003fee0003800000 */
[----:B------:R-:W-:Y:S05]  /*6790*/  @!P0 BRA `(.L_x_421) ;  /* 0x00000000000c8947 */ /* 0x000fea0003800000 */
[----:B--2---:R-:W2:Y:S04]  /*67a0*/  LDG.E R15, desc[UR50][R10.64] ;  /* 0x000000320a0f7981 */ /* 0x004ea8000c1e1900 */
[----:B-----5:R-:W2:Y:S02]  /*67b0*/  LDG.E R0, desc[UR50][R10.64+0x4] ;  /* 0x000004320a007981 */ /* 0x020ea4000c1e1900 */
[----:B--2---:R-:W-:-:S07]  /*67c0*/  IMAD.IADD R0, R0, 0x1, -R15 ;  /* 0x0000000100007824 */ /* 0x004fce00078e0a0f */
.L_x_421:
[----:B------:R-:W-:Y:S01]  /*67d0*/  USHF.R.S32.HI UR14, URZ, 0x1f, UR41 ;  /* 0x0000001f3f0e7899 */ /* 0x000fe20008011429 */
[----:B--2---:R-:W-:Y:S01]  /*67e0*/  IMAD R15, R6, 0x80, R203 ;  /* 0x00000080060f7824 */ /* 0x004fe200078e02cb */
[----:B------:R-:W-:Y:S01]  /*67f0*/  ULDC.64 UR12, c[0x0][0xb90] ;  /* 0x0002e400000c7ab9 */ /* 0x000fe20000000a00 */
[----:B------:R-:W-:Y:S01]  /*6800*/  USHF.R.S32.HI UR11, URZ, 0x1f, UR4 ;  /* 0x0000001f3f0b7899 */ /* 0x000fe20008011404 */
[----:B------:R-:W-:Y:S01]  /*6810*/  IMAD R11, R22, 0x40, R2 ;  /* 0x00000040160b7824 */ /* 0x000fe200078e0202 */
[----:B------:R-:W-:Y:S01]  /*6820*/  UIMAD UR7, UR14, UR12, URZ ;  /* 0x0000000c0e0772a4 */ /* 0x000fe2000f8e023f */
[----:B------:R-:W-:Y:S01]  /*6830*/  @P1 IMAD.HI.U32 R6, R15, R12, RZ ;  /* 0x0000000c0f061227 */ /* 0x000fe200078e00ff */
[----:B------:R-:W-:Y:S01]  /*6840*/  UMOV UR10, UR4 ;  /* 0x00000004000a7c82 */ /* 0x000fe20008000000 */
[----:B------:R-:W-:Y:S01]  /*6850*/  USEL UR39, UR39, URZ, !UP0 ;  /* 0x0000003f27277287 */ /* 0x000fe2000c000000 */
[----:B------:R-:W0:Y:S01]  /*6860*/  @P1 LDC R83, c[0x0][0xbf0] ;  /* 0x0002fc00ff531b82 */ /* 0x000e220000000800 */
[----:B------:R-:W-:Y:S01]  /*6870*/  UIMAD.WIDE.U32 UR8, UR41, UR12, UR10 ;  /* 0x0000000c290872a5 */ /* 0x000fe2000f8e000a */
[----:B------:R-:W-:Y:S01]  /*6880*/  IMAD.MOV.U32 R10, RZ, RZ, R15 ;  /* 0x000000ffff0a7224 */ /* 0x000fe200078e000f */
[----:B------:R-:W-:Y:S01]  /*6890*/  UIMAD UR7, UR41, UR13, UR7 ;  /* 0x0000000d290772a4 */ /* 0x000fe2000f8e0207 */
[----:B------:R-:W-:Y:S01]  /*68a0*/  @P1 SHF.R.U32.HI R10, RZ, R13, R6 ;  /* 0x0000000dff0a1219 */ /* 0x000fe20000011606 */
[----:B------:R-:W-:Y:S01]  /*68b0*/  USEL UR38, UR38, URZ, !UP0 ;  /* 0x0000003f26267287 */ /* 0x000fe2000c000000 */
[----:B------:R-:W-:Y:S01]  /*68c0*/  IMAD.WIDE R4, R11, 0x2, R4 ;  /* 0x000000020b047825 */ /* 0x000fe200078e0204 */
[----:B------:R-:W-:Y:S01]  /*68d0*/  ULDC.64 UR12, c[0x0][0xb98] ;  /* 0x0002e600000c7ab9 */ /* 0x000fe20000000a00 */
[----:B------:R-:W-:-:S02]  /*68e0*/  UIADD3 UR9, UR9, UR7, URZ ;  /* 0x0000000709097290 */ /* 0x000fc4000fffe03f */
[----:B------:R-:W-:Y:S01]  /*68f0*/  UIMAD UR7, UR39, UR12, URZ ;  /* 0x0000000c270772a4 */ /* 0x000fe2000f8e023f */
[--C-:B------:R-:W-:Y:S01]  /*6900*/  IMAD.MOV R6, RZ, RZ, -R10.reuse ;  /* 0x000000ffff067224 */ /* 0x100fe200078e0a0a */
[----:B------:R-:W-:Y:S01]  /*6910*/  UIMAD.WIDE.U32 UR8, UR38, UR12, UR8 ;  /* 0x0000000c260872a5 */ /* 0x000fe2000f8e0008 */
[----:B------:R-:W-:Y:S01]  /*6920*/  IADD3 R37, P2, R4, 0x5000, RZ ;  /* 0x0000500004257810 */ /* 0x000fe20007f5e0ff */
[----:B------:R-:W-:Y:S01]  /*6930*/  UIMAD UR7, UR38, UR13, UR7 ;  /* 0x0000000d260772a4 */ /* 0x000fe2000f8e0207 */
[----:B------:R-:W-:Y:S01]  /*6940*/  IMAD R13, R81, R6, R15 ;  /* 0x00000006510d7224 */ /* 0x000fe200078e020f */
[----:B------:R-:W-:Y:S01]  /*6950*/  SHF.R.S32.HI R6, RZ, 0x1f, R10 ;  /* 0x0000001fff067819 */ /* 0x000fe2000001140a */
[----:B------:R-:W-:Y:S01]  /*6960*/  IMAD.U32 R26, RZ, RZ, UR40 ;  /* 0x00000028ff1a7e24 */ /* 0x000fe2000f8e00ff */
[----:B------:R-:W-:Y:S01]  /*6970*/  IADD3 R10, P0, R10, UR8, RZ ;  /* 0x000000080a0a7c10 */ /* 0x000fe2000ff1e0ff */
[----:B-----5:R-:W-:Y:S01]  /*6980*/  IMAD R85, R0, R81, RZ ;  /* 0x0000005100557224 */ /* 0x020fe200078e02ff */
[C---:B------:R-:W-:Y:S01]  /*6990*/  IADD3 R25, P5, R4.reuse, 0x1000, RZ ;  /* 0x0000100004197810 */ /* 0x040fe20007fbe0ff */
[----:B------:R-:W-:Y:S01]  /*69a0*/  IMAD.U32 R11, RZ, RZ, UR7 ;  /* 0x00000007ff0b7e24 */ /* 0x000fe2000f8e00ff */
[----:B------:R-:W-:Y:S01]  /*69b0*/  IADD3 R29, P4, R4, 0x2000, RZ ;  /* 0x00002000041d7810 */ /* 0x000fe20007f9e0ff */
[----:B------:R-:W-:Y:S01]  /*69c0*/  IMAD R26, R26, 0x80, R201 ;  /* 0x000000801a1a7824 */ /* 0x000fe200078e02c9 */
[----:B------:R-:W-:Y:S01]  /*69d0*/  IADD3 R57, P3, R4, 0x4000, RZ ;  /* 0x0000400004397810 */ /* 0x000fe20007f7e0ff */
[----:B------:R-:W-:Y:S01]  /*69e0*/  ULDC.64 UR12, c[0x0][0xaa0] ;  /* 0x0002a800000c7ab9 */ /* 0x000fe20000000a00 */
[----:B------:R-:W-:Y:S01]  /*69f0*/  IADD3.X R11, R6, UR9, R11, P0, !PT ;  /* 0x00000009060b7c10 */ /* 0x000fe200087fe40b */
[----:B------:R-:W-:Y:S01]  /*6a00*/  ULDC.64 UR8, c[0x0][0xb88] ;  /* 0x0002e20000087ab9 */ /* 0x000fe20000000a00 */
[----:B------:R-:W-:-:S02]  /*6a10*/  SHF.R.S32.HI R6, RZ, 0x1f, R13 ;  /* 0x0000001fff067819 */ /* 0x000fc4000001140d */
[----:B------:R-:W-:Y:S01]  /*6a20*/  IADD3 R33, P0, R4, 0x3000, RZ ;  /* 0x0000300004217810 */ /* 0x000fe20007f1e0ff */
[----:B------:R-:W-:Y:S01]  /*6a30*/  IMAD.WIDE.U32 R10, R13, UR8, R10 ;  /* 0x000000080d0a7c25 */ /* 0x000fe2000f8e000a */
[----:B------:R-:W-:Y:S02]  /*6a40*/  LOP3.LUT R36, R37, 0x380, RZ, 0xc0, !PT ;  /* 0x0000038025247812 */ /* 0x000fe400078ec0ff */
[----:B------:R-:W-:Y:S01]  /*6a50*/  LOP3.LUT R32, R33, 0x380, RZ, 0xc0, !PT ;  /* 0x0000038021207812 */ /* 0x000fe200078ec0ff */
[----:B------:R-:W-:Y:S01]  /*6a60*/  IMAD R6, R6, UR8, RZ ;  /* 0x0000000806067c24 */ /* 0x000fe2000f8e02ff */
[----:B------:R-:W-:Y:S02]  /*6a70*/  LOP3.LUT R24, R25, 0x380, RZ, 0xc0, !PT ;  /* 0x0000038019187812 */ /* 0x000fe400078ec0ff */
[----:B------:R-:W-:Y:S01]  /*6a80*/  SHF.R.U64 R32, R32, 0x3, RZ ;  /* 0x0000000320207819 */ /* 0x000fe200000012ff */
[----:B------:R-:W-:Y:S01]  /*6a90*/  IMAD R15, R13, UR9, R6 ;  /* 0x000000090d0f7c24 */ /* 0x000fe2000f8e0206 */
[----:B------:R-:W-:Y:S01]  /*6aa0*/  LOP3.LUT R28, R29, 0x380, RZ, 0xc0, !PT ;  /* 0x000003801d1c7812 */ /* 0x000fe200078ec0ff */
[----:B------:R-:W-:Y:S01]  /*6ab0*/  ULDC.64 UR8, c[0x0][0xb50] ;  /* 0x0002d40000087ab9 */ /* 0x000fe20000000a00 */
[----:B------:R-:W-:Y:S01]  /*6ac0*/  LOP3.LUT R56, R57, 0x380, RZ, 0xc0, !PT ;  /* 0x0000038039387812 */ /* 0x000fe200078ec0ff */
[----:B------:R-:W-:Y:S01]  /*6ad0*/  IMAD.IADD R11, R11, 0x1, R15 ;  /* 0x000000010b0b7824 */ /* 0x000fe200078e020f */
[----:B------:R-:W-:Y:S01]  /*6ae0*/  LEA R12, P6, R10, UR8, 0x2 ;  /* 0x000000080a0c7c11 */ /* 0x000fe2000f8c10ff */
[----:B------:R-:W-:Y:S01]  /*6af0*/  VIADD R6, R26, 0x8 ;  /* 0x000000081a067836 */ /* 0x000fe20000000000 */
[----:B------:R-:W-:Y:S01]  /*6b00*/  LOP3.LUT R32, R32, R33, RZ, 0x3c, !PT ;  /* 0x0000002120207212 */ /* 0x000fe200078e3cff */
[----:B------:R-:W-:Y:S01]  /*6b10*/  IMAD.X R33, RZ, RZ, R5, P0 ;  /* 0x000000ffff217224 */ /* 0x000fe200000e0605 */
[----:B------:R-:W-:Y:S01]  /*6b20*/  SHF.R.U64 R36, R36, 0x3, RZ ;  /* 0x0000000324247819 */ /* 0x000fe200000012ff */
[----:B------:R-:W-:Y:S01]  /*6b30*/  SHFL.IDX PT, R20, R12, RZ, 0x1c1f ;  /* 0x001c1fff0c147589 */ /* 0x000fe200000e0000 */
[----:B------:R-:W-:-:S02]  /*6b40*/  SHF.R.U64 R24, R24, 0x3, RZ ;  /* 0x0000000318187819 */ /* 0x000fc400000012ff */
[----:B------:R-:W-:Y:S01]  /*6b50*/  SHF.R.U64 R28, R28, 0x3, RZ ;  /* 0x000000031c1c7819 */ /* 0x000fe200000012ff */
[----:B------:R-:W-:Y:S01]  /*6b60*/  SHFL.IDX PT, R50, R12, 0x1, 0x1c1f ;  /* 0x003c1f000c327f89 */ /* 0x000fe200000e0000 */
[----:B------:R-:W-:Y:S02]  /*6b70*/  SHF.R.U64 R56, R56, 0x3, RZ ;  /* 0x0000000338387819 */ /* 0x000fe400000012ff */
[----:B------:R-:W-:Y:S02]  /*6b80*/  IADD3 R61, P0, R4, 0x9000, RZ ;  /* 0x00009000043d7810 */ /* 0x000fe40007f1e0ff */
[----:B------:R-:W-:Y:S02]  /*6b90*/  LEA.HI.X R14, R10, UR9, R11, 0x2, P6 ;  /* 0x000000090a0e7c11 */ /* 0x000fe4000b0f140b */
        /* <DEDUP_REMOVED lines=8> */
[----:B------:R-:W-:Y:S01]  /*6c20*/  LOP3.LUT R60, R61, 0x380, RZ, 0xc0, !PT ;  /* 0x000003803d3c7812 */ /* 0x000fe200078ec0ff */
[----:B------:R-:W1:Y:S01]  /*6c30*/  SHFL.IDX PT, R21, R14, RZ, 0x1c1f ;  /* 0x001c1fff0e157589 */ /* 0x000e6200000e0000 */
[----:B------:R-:W-:-:S02]  /*6c40*/  IADD3 R49, P2, R4, 0xb000, RZ ;  /* 0x0000b00004317810 */ /* 0x000fc40007f5e0ff */
[C---:B------:R-:W-:Y:S01]  /*6c50*/  IADD3 R41, P6, R4.reuse, 0x6000, RZ ;  /* 0x0000600004297810 */ /* 0x040fe20007fde0ff */
[----:B------:R-:W2:Y:S01]  /*6c60*/  SHFL.IDX PT, R51, R14, 0x1, 0x1c1f ;  /* 0x003c1f000e337f89 */ /* 0x000ea200000e0000 */
[C---:B------:R-:W-:Y:S02]  /*6c70*/  IADD3 R45, P5, R4.reuse, 0x7000, RZ ;  /* 0x00007000042d7810 */ /* 0x040fe40007fbe0ff */
[C---:B------:R-:W-:Y:S02]  /*6c80*/  IADD3 R69, P4, R4.reuse, 0x8000, RZ ;  /* 0x0000800004457810 */ /* 0x040fe40007f9e0ff */
[----:B------:R-:W-:Y:S02]  /*6c90*/  IADD3 R11, P3, R4, 0xa000, RZ ;  /* 0x0000a000040b7810 */ /* 0x000fe40007f7e0ff */
[----:B------:R-:W-:Y:S02]  /*6ca0*/  SHF.R.U64 R60, R60, 0x3, RZ ;  /* 0x000000033c3c7819 */ /* 0x000fe400000012ff */
[----:B------:R-:W-:-:S02]  /*6cb0*/  LOP3.LUT R48, R49, 0x380, RZ, 0xc0, !PT ;  /* 0x0000038031307812 */ /* 0x000fc400078ec0ff */
[----:B------:R-:W-:Y:S02]  /*6cc0*/  LOP3.LUT R40, R41, 0x380, RZ, 0xc0, !PT ;  /* 0x0000038029287812 */ /* 0x000fe400078ec0ff */
[----:B------:R-:W-:Y:S02]  /*6cd0*/  LOP3.LUT R44, R45, 0x380, RZ, 0xc0, !PT ;  /* 0x000003802d2c7812 */ /* 0x000fe400078ec0ff */
[----:B------:R-:W-:Y:S02]  /*6ce0*/  LOP3.LUT R68, R69, 0x380, RZ, 0xc0, !PT ;  /* 0x0000038045447812 */ /* 0x000fe400078ec0ff */
[----:B------:R-:W-:Y:S02]  /*6cf0*/  LOP3.LUT R10, R11, 0x380, RZ, 0xc0, !PT ;  /* 0x000003800b0a7812 */ /* 0x000fe400078ec0ff */
[----:B------:R-:W-:Y:S01]  /*6d00*/  LOP3.LUT R60, R60, R61, RZ, 0x3c, !PT ;  /* 0x0000003d3c3c7212 */ /* 0x000fe200078e3cff */
[----:B------:R-:W-:Y:S01]  /*6d10*/  IMAD.X R61, RZ, RZ, R5, P0 ;  /* 0x000000ffff3d7224 */ /* 0x000fe200000e0605 */
[----:B------:R-:W-:-:S02]  /*6d20*/  SHF.R.U64 R48, R48, 0x3, RZ ;  /* 0x0000000330307819 */ /* 0x000fc400000012ff */
[----:B------:R-:W-:Y:S02]  /*6d30*/  SHF.R.U64 R40, R40, 0x3, RZ ;  /* 0x0000000328287819 */ /* 0x000fe400000012ff */
[----:B------:R-:W-:Y:S02]  /*6d40*/  SHF.R.U64 R44, R44, 0x3, RZ ;  /* 0x000000032c2c7819 */ /* 0x000fe400000012ff */
[----:B------:R-:W-:Y:S02]  /*6d50*/  SHF.R.U64 R68, R68, 0x3, RZ ;  /* 0x0000000344447819 */ /* 0x000fe400000012ff */
[----:B------:R-:W-:Y:S02]  /*6d60*/  SHF.R.U64 R10, R10, 0x3, RZ ;  /* 0x000000030a0a7819 */ /* 0x000fe400000012ff */
[----:B------:R-:W-:Y:S02]  /*6d70*/  LOP3.LUT P0, RZ, R23, 0x3, RZ, 0xc0, !PT ;  /* 0x0000000317ff7812 */ /* 0x000fe4000780c0ff */
        /* <DEDUP_REMOVED lines=10> */
[----:B------:R-:W-:-:S02]  /*6e20*/  ISETP.GE.OR P2, PT, R26, R85, P0 ;  /* 0x000000551a00720c */ /* 0x000fc40000746670 */
[----:B------:R-:W-:Y:S02]  /*6e30*/  ISETP.GE.OR P0, PT, R6, R85, P0 ;  /* 0x000000550600720c */ /* 0x000fe40000706670 */
[C---:B------:R-:W-:Y:S02]  /*6e40*/  IADD3 R77, P6, R4.reuse, 0xc000, RZ ;  /* 0x0000c000044d7810 */ /* 0x040fe40007fde0ff */
[C---:B------:R-:W-:Y:S02]  /*6e50*/  IADD3 R73, P5, R4.reuse, 0xd000, RZ ;  /* 0x0000d00004497810 */ /* 0x040fe40007fbe0ff */
[C---:B------:R-:W-:Y:S02]  /*6e60*/  IADD3 R65, P4, R4.reuse, 0xe000, RZ ;  /* 0x0000e00004417810 */ /* 0x040fe40007f9e0ff */
[C---:B------:R-:W-:Y:S02]  /*6e70*/  LOP3.LUT R15, R4.reuse, 0x380, RZ, 0xc0, !PT ;  /* 0x00000380040f7812 */ /* 0x040fe400078ec0ff */
[----:B------:R-:W-:Y:S01]  /*6e80*/  IADD3 R13, P3, R4, 0xf000, RZ ;  /* 0x0000f000040d7810 */ /* 0x000fe20007f7e0ff */
[----:B-1----:R1:W-:Y:S01]  /*6e90*/  @!P2 ST.E desc[UR50][R20.64], R9 ;  /* 0x000000091400a985 */ /* 0x0023e2000c101932 */
[----:B------:R-:W-:-:S02]  /*6ea0*/  LOP3.LUT R76, R77, 0x380, RZ, 0xc0, !PT ;  /* 0x000003804d4c7812 */ /* 0x000fc400078ec0ff */
[----:B------:R-:W-:Y:S01]  /*6eb0*/  LOP3.LUT R72, R73, 0x380, RZ, 0xc0, !PT ;  /* 0x0000038049487812 */ /* 0x000fe200078ec0ff */
[----:B--2---:R2:W-:Y:S01]  /*6ec0*/  @!P0 ST.E desc[UR50][R50.64], R8 ;  /* 0x0000000832008985 */ /* 0x0045e2000c101932 */
[----:B------:R-:W-:Y:S01]  /*6ed0*/  LOP3.LUT R64, R65, 0x380, RZ, 0xc0, !PT ;  /* 0x0000038041407812 */ /* 0x000fe200078ec0ff */
[----:B------:R-:W-:Y:S01]  /*6ee0*/  IMAD.X R53, RZ, RZ, R5, P3 ;  /* 0x000000ffff357224 */ /* 0x000fe200018e0605 */
[----:B------:R-:W-:Y:S01]  /*6ef0*/  SHF.R.U64 R15, R15, 0x3, RZ ;  /* 0x000000030f0f7819 */ /* 0x000fe200000012ff */
[----:B------:R-:W-:Y:S01]  /*6f00*/  UIMAD UR7, UR11, UR12, URZ ;  /* 0x0000000c0b0772a4 */ /* 0x000fe2000f8e023f */
[----:B------:R-:W-:Y:S01]  /*6f10*/  LOP3.LUT R0, R13, 0x380, RZ, 0xc0, !PT ;  /* 0x000003800d007812 */ /* 0x000fe200078ec0ff */
[----:B------:R-:W-:Y:S01]  /*6f20*/  UIMAD.WIDE.U32 UR8, UR4, UR12, URZ ;  /* 0x0000000c040872a5 */ /* 0x000fe2000f8e003f */
[----:B------:R-:W-:Y:S01]  /*6f30*/  SHF.R.U64 R76, R76, 0x3, RZ ;  /* 0x000000034c4c7819 */ /* 0x000fe200000012ff */
[----:B------:R-:W-:Y:S01]  /*6f40*/  ULDC.64 UR10, c[0x0][0xae8] ;  /* 0x0002ba00000a7ab9 */ /* 0x000fe20000000a00 */
[----:B------:R-:W-:Y:S01]  /*6f50*/  SHF.R.U64 R72, R72, 0x3, RZ ;  /* 0x0000000348487819 */ /* 0x000fe200000012ff */
[----:B-1----:R-:W-:Y:S01]  /*6f60*/  IMAD.U32 R21, RZ, RZ, UR40 ;  /* 0x00000028ff157e24 */ /* 0x002fe2000f8e00ff */
[----:B------:R-:W-:Y:S01]  /*6f70*/  SHF.R.U64 R64, R64, 0x3, RZ ;  /* 0x0000000340407819 */ /* 0x000fe200000012ff */
[----:B------:R-:W5:Y:S01]  /*6f80*/  LD.E.128 R24, desc[UR50][R24.64] ;  /* 0x0000003218187980 */ /* 0x000f62000c101d00 */
[----:B------:R-:W-:-:S02]  /*6f90*/  LOP3.LUT R4, R15, R4, RZ, 0x3c, !PT ;  /* 0x000000040f047212 */ /* 0x000fc400078e3cff */
[----:B------:R-:W-:Y:S01]  /*6fa0*/  SHF.R.U64 R0, R0, 0x3, RZ ;  /* 0x0000000300007819 */ /* 0x000fe200000012ff */
[----:B------:R-:W5:Y:S01]  /*6fb0*/  LD.E.128 R28, desc[UR50][R28.64] ;  /* 0x000000321c1c7980 */ /* 0x000f62000c101d00 */
[----:B------:R-:W-:Y:S01]  /*6fc0*/  LOP3.LUT R76, R76, R77, RZ, 0x3c, !PT ;  /* 0x0000004d4c4c7212 */ /* 0x000fe200078e3cff */
[--C-:B------:R-:W-:Y:S01]  /*6fd0*/  IMAD.X R77, RZ, RZ, R5.reuse, P6 ;  /* 0x000000ffff4d7224 */ /* 0x100fe200030e0605 */
[----:B------:R-:W-:Y:S01]  /*6fe0*/  LOP3.LUT R72, R72, R73, RZ, 0x3c, !PT ;  /* 0x0000004948487212 */ /* 0x000fe200078e3cff */
[----:B------:R-:W5:Y:S01]  /*6ff0*/  LD.E.128 R32, desc[UR50][R32.64] ;  /* 0x0000003220207980 */ /* 0x000f62000c101d00 */
[----:B------:R-:W-:Y:S01]  /*7000*/  LOP3.LUT R64, R64, R65, RZ, 0x3c, !PT ;  /* 0x0000004140407212 */ /* 0x000fe200078e3cff */
[----:B------:R-:W-:Y:S01]  /*7010*/  IMAD.X R65, RZ, RZ, R5, P4 ;  /* 0x000000ffff417224 */ /* 0x000fe200020e0605 */
[----:B------:R-:W-:Y:S01]  /*7020*/  LOP3.LUT R52, R0, R13, RZ, 0x3c, !PT ;  /* 0x0000000d00347212 */ /* 0x000fe200078e3cff */
[----:B------:R-:W-:Y:S01]  /*7030*/  UIMAD UR7, UR4, UR13, UR7 ;  /* 0x0000000d040772a4 */ /* 0x000fe2000f8e0207 */
[----:B------:R-:W-:Y:S01]  /*7040*/  IADD3.X R73, RZ, R5, RZ, P5, !PT ;  /* 0x00000005ff497210 */ /* 0x000fe20002ffe4ff */
[----:B------:R1:W5:Y:S01]  /*7050*/  LD.E.128 R12, desc[UR50][R4.64] ;  /* 0x00000032040c7980 */ /* 0x000362000c101d00 */
[----:B------:R-:W-:Y:S01]  /*7060*/  IMAD R0, R19, 0x20, R22 ;  /* 0x0000002013007824 */ /* 0x000fe200078e0216 */
[----:B------:R-:W-:-:S02]  /*7070*/  UIADD3 UR9, UR9, UR7, URZ ;  /* 0x0000000709097290 */ /* 0x000fc4000fffe03f */
[----:B------:R-:W-:Y:S01]  /*7080*/  UIMAD UR4, UR14, UR10, URZ ;  /* 0x0000000a0e0472a4 */ /* 0x000fe2000f8e023f */
[----:B------:R-:W5:Y:S04]  /*7090*/  LD.E.128 R56, desc[UR50][R56.64] ;  /* 0x0000003238387980 */ /* 0x000f68000c101d00 */
[----:B------:R-:W5:Y:S01]  /*70a0*/  LD.E.128 R36, desc[UR50][R36.64] ;  /* 0x0000003224247980 */ /* 0x000f62000c101d00 */
[----:B-1----:R-:W1:Y:S01]  /*70b0*/  @P1 LDC R5, c[0x0][0xbec] ;  /* 0x0002fb00ff051b82 */ /* 0x002e620000000800 */
[----:B------:R-:W-:Y:S01]  /*70c0*/  IMAD R20, R21, 0x80, R0 ;  /* 0x0000008015147824 */ /* 0x000fe200078e0200 */
[----:B------:R-:W-:Y:S01]  /*70d0*/  UIMAD UR4, UR41, UR11, UR4 ;  /* 0x0000000b290472a4 */ /* 0x000fe2000f8e0204 */
[----:B------:R-:W5:Y:S01]  /*70e0*/  LD.E.128 R40, desc[UR50][R40.64] ;  /* 0x0000003228287980 */ /* 0x000f62000c101d00 */
[----:B------:R-:W-:-:S03]  /*70f0*/  UIMAD.WIDE.U32 UR8, UR41, UR10, UR8 ;  /* 0x0000000a290872a5 */ /* 0x000fc6000f8e0008 */
[----:B------:R-:W-:Y:S01]  /*7100*/  ULDC.64 UR10, c[0x0][0xaf0] ;  /* 0x0002bc00000a7ab9 */ /* 0x000fe20000000a00 */
[----:B------:R-:W-:Y:S01]  /*7110*/  UIADD3 UR9, UR9, UR4, URZ ;  /* 0x0000000409097290 */ /* 0x000fe2000fffe03f */
[----:B------:R-:W5:Y:S01]  /*7120*/  LD.E.128 R44, desc[UR50][R44.64] ;  /* 0x000000322c2c7980 */ /* 0x000f62000c101d00 */
[----:B------:R-:W-:Y:S01]  /*7130*/  UIMAD UR4, UR39, UR10, URZ ;  /* 0x0000000a270472a4 */ /* 0x000fe2000f8e023f */
[----:B------:R-:W-:Y:S01]  /*7140*/  IMAD.MOV.U32 R21, RZ, RZ, R20 ;  /* 0x000000ffff157224 */ /* 0x000fe200078e0014 */
[----:B------:R-:W-:Y:S01]  /*7150*/  UIMAD.WIDE.U32 UR8, UR38, UR10, UR8 ;  /* 0x0000000a260872a5 */ /* 0x000fe2000f8e0008 */
[----:B------:R-:W5:Y:S01]  /*7160*/  LD.E.128 R68, desc[UR50][R68.64] ;  /* 0x0000003244447980 */ /* 0x000f62000c101d00 */
[----:B------:R-:W-:-:S03]  /*7170*/  UIMAD UR4, UR38, UR11, UR4 ;  /* 0x0000000b260472a4 */ /* 0x000fc6000f8e0204 */
[----:B------:R-:W5:Y:S04]  /*7180*/  LD.E.128 R60, desc[UR50][R60.64] ;  /* 0x000000323c3c7980 */ /* 0x000f68000c101d00 */
[----:B--2---:R-:W5:Y:S01]  /*7190*/  LD.E.128 R8, desc[UR50][R10.64] ;  /* 0x000000320a087980 */ /* 0x004f62000c101d00 */
[----:B-1----:R-:W-:-:S03]  /*71a0*/  @P1 IMAD.HI.U32 R0, R20, R5, RZ ;  /* 0x0000000514001227 */ /* 0x002fc600078e00ff */
[----:B------:R-:W5:Y:S02]  /*71b0*/  LD.E.128 R48, desc[UR50][R48.64] ;  /* 0x0000003230307980 */ /* 0x000f64000c101d00 */
[----:B0-----:R-:W-:Y:S01]  /*71c0*/  @P1 SHF.R.U32.HI R21, RZ, R83, R0 ;  /* 0x00000053ff151219 */ /* 0x001fe20000011600 */
[----:B------:R-:W-:Y:S01]  /*71d0*/  UIADD3 UR4, UR9, UR4, URZ ;  /* 0x0000000409047290 */ /* 0x000fe2000fffe03f */
[----:B------:R-:W-:Y:S01]  /*71e0*/  IMAD.U32 R4, RZ, RZ, UR8 ;  /* 0x00000008ff047e24 */ /* 0x000fe2000f8e00ff */
[----:B------:R-:W5:Y:S01]  /*71f0*/  LD.E.128 R76, desc[UR50][R76.64] ;  /* 0x000000324c4c7980 */ /* 0x000f62000c101d00 */
[--C-:B------:R-:W-:Y:S01]  /*7200*/  SHF.R.S32.HI R0, RZ, 0x1f, R21.reuse ;  /* 0x0000001fff007819 */ /* 0x100fe20000011415 */
[----:B------:R-:W-:Y:S02]  /*7210*/  IMAD.MOV R6, RZ, RZ, -R21 ;  /* 0x000000ffff067224 */ /* 0x000fe400078e0a15 */
[----:B------:R-:W-:Y:S01]  /*7220*/  IMAD.U32 R5, RZ, RZ, UR9 ;  /* 0x00000009ff057e24 */ /* 0x000fe2000f8e00ff */
[----:B------:R-:W-:Y:S01]  /*7230*/  ULDC.64 UR8, c[0x0][0xae0] ;  /* 0x0002b80000087ab9 */ /* 0x000fe20000000a00 */
[----:B------:R-:W-:Y:S01]  /*7240*/  IMAD R81, R81, R6, R20 ;  /* 0x0000000651517224 */ /* 0x000fe200078e0214 */
[----:B------:R-:W5:Y:S01]  /*7250*/  LD.E.128 R72, desc[UR50][R72.64] ;  /* 0x0000003248487980 */ /* 0x000f62000c101d00 */
[----:B------:R-:W-:-:S02]  /*7260*/  IMAD R0, R0, UR8, RZ ;  /* 0x0000000800007c24 */ /* 0x000fc4000f8e02ff */
[----:B------:R-:W-:Y:S01]  /*7270*/  IMAD.U32 R5, RZ, RZ, UR4 ;  /* 0x00000004ff057e24 */ /* 0x000fe2000f8e00ff */
[----:B------:R-:W5:Y:S01]  /*7280*/  LD.E.128 R64, desc[UR50][R64.64] ;  /* 0x0000003240407980 */ /* 0x000f62000c101d00 */
[----:B------:R-:W-:-:S03]  /*7290*/  IMAD R83, R21, UR9, R0 ;  /* 0x0000000915537c24 */ /* 0x000fc6000f8e0200 */
[----:B------:R-:W5:Y:S01]  /*72a0*/  LD.E.128 R52, desc[UR50][R52.64] ;  /* 0x0000003234347980 */ /* 0x000f62000c101d00 */
[----:B------:R-:W-:Y:S01]  /*72b0*/  SHF.R.S32.HI R0, RZ, 0x1f, R81 ;  /* 0x0000001fff007819 */ /* 0x000fe20000011451 */
[----:B------:R-:W-:Y:S01]  /*72c0*/  @!PT LDS RZ, [RZ] ;  /* 0x00000000fffff984 */ /* 0x000fe20000000800 */
[----:B------:R-:W-:Y:S01]  /*72d0*/  @!PT LDS RZ, [RZ] ;  /* 0x00000000fffff984 */ /* 0x000fe20000000800 */
[----:B------:R-:W-:Y:S01]  /*72e0*/  @!PT LDS RZ, [RZ] ;  /* 0x00000000fffff984 */ /* 0x000fe20000000800 */
[----:B------:R-:W-:Y:S01]  /*72f0*/  @!PT LDS RZ, [RZ] ;  /* 0x00000000fffff984 */ /* 0x000fe20000000800 */
[----:B------:R0:W-:Y:S06]  /*7300*/  MEMBAR.ALL.CTA ;  /* 0x0000000000007992 */ /* 0x0001ec0000008000 */
[----:B0-----:R-:W0:Y:S01]  /*7310*/  FENCE.VIEW.ASYNC.S ;  /* 0x00000000000073c6 */ /* 0x001e220000000000 */
[----:B------:R-:W-:Y:S01]  /*7320*/  IMAD.WIDE.U32 R4, R21, UR8, R4 ;  /* 0x0000000815047c25 */ /* 0x000fe2000f8e0004 */
[----:B------:R-:W-:-:S03]  /*7330*/  ULDC.64 UR8, c[0x0][0xad8] ;  /* 0x0002b60000087ab9 */ /* 0x000fc60000000a00 */
[----:B------:R-:W-:Y:S02]  /*7340*/  IMAD.U32 R87, RZ, RZ, UR40 ;  /* 0x00000028ff577e24 */ /* 0x000fe4000f8e00ff */
[----:B------:R-:W-:Y:S02]  /*7350*/  IMAD.IADD R5, R5, 0x1, R83 ;  /* 0x0000000105057824 */ /* 0x000fe400078e0253 */
[----:B------:R-:W-:Y:S02]  /*7360*/  IMAD R6, R0, UR8, RZ ;  /* 0x0000000800067c24 */ /* 0x000fe4000f8e02ff */
[----:B------:R-:W-:Y:S02]  /*7370*/  IMAD R86, R87, 0x80, R22 ;  /* 0x0000008057567824 */ /* 0x000fe400078e0216 */
[C---:B------:R-:W-:Y:S02]  /*7380*/  IMAD R21, R81.reuse, UR9, R6 ;  /* 0x0000000951157c24 */ /* 0x040fe4000f8e0206 */
[----:B------:R-:W-:Y:S01]  /*7390*/  IMAD.WIDE.U32 R4, R81, UR8, R4 ;  /* 0x0000000851047c25 */ /* 0x000fe2000f8e0004 */
[----:B------:R-:W-:Y:S01]  /*73a0*/  ISETP.GE.AND P2, PT, R86, R85, PT ;  /* 0x000000555600720c */ /* 0x000fe20003f46270 */
[----:B------:R-:W-:-:S02]  /*73b0*/  ULDC.64 UR8, c[0x0][0xa80] ;  /* 0x0002a00000087ab9 */ /* 0x000fc40000000a00 */
[----:B------:R-:W-:Y:S01]  /*73c0*/  VIADD R3, R3, 0x22820 ;  /* 0x0002282003037836 */ /* 0x000fe20000000000 */
[----:B------:R-:W-:Y:S01]  /*73d0*/  LEA R6, P3, R4, UR8, 0x1 ;  /* 0x0000000804067c11 */ /* 0x000fe2000f8608ff */
[----:B------:R-:W-:Y:S02]  /*73e0*/  IMAD.IADD R5, R5, 0x1, R21 ;  /* 0x0000000105057824 */ /* 0x000fe400078e0215 */
[----:B------:R-:W-:Y:S01]  /*73f0*/  VIADD R0, R86, 0x20 ;  /* 0x0000002056007836 */ /* 0x000fe20000000000 */
[----:B------:R-:W-:Y:S02]  /*7400*/  PRMT R3, RZ, 0x654, R3 ;  /* 0x00000654ff037816 */ /* 0x000fe40000000003 */
[----:B------:R-:W-:Y:S02]  /*7410*/  LEA.HI.X R84, R4, UR9, R5, 0x1, P3 ;  /* 0x0000000904547c11 */ /* 0x000fe400098f0c05 */
[-C--:B------:R-:W-:Y:S01]  /*7420*/  ISETP.GE.AND P1, PT, R0, R85.reuse, PT ;  /* 0x000000550000720c */ /* 0x080fe20003f26270 */
[----:B------:R-:W-:Y:S01]  /*7430*/  VIADD R0, R86, 0x40 ;  /* 0x0000004056007836 */ /* 0x000fe20000000000 */
[----:B0-----:R0:W-:Y:S01]  /*7440*/  SYNCS.ARRIVE.TRANS64.RED.A1T0 RZ, [R3+URZ], RZ ;  /* 0x000000ff03ff79a7 */ /* 0x0011e2000810043f */
[----:B------:R1:W2:Y:S01]  /*7450*/  SHFL.IDX PT, R83, R6, RZ, 0x181f ;  /* 0x00181fff06537589 */ /* 0x0002a200000e0000 */
[----:B------:R-:W-:Y:S02]  /*7460*/  BSSY B1, `(.L_x_422) ;  /* 0x0000015000017945 */ /* 0x000fe40003800000 */
[----:B------:R-:W-:Y:S01]  /*7470*/  ISETP.GE.AND P0, PT, R0, R85, PT ;  /* 0x000000550000720c */ /* 0x000fe20003f06270 */
[----:B0-----:R1:W0:Y:S01]  /*7480*/  SHFL.IDX PT, R3, R84, RZ, 0x181f ;  /* 0x00181fff54037589 */ /* 0x00122200000e0000 */
[----:B------:R-:W-:Y:S11]  /*7490*/  @P2 BRA `(.L_x_423) ;  /* 0x0000000000442947 */ /* 0x000ff60003800000 */
[----:B------:R-:W-:Y:S02]  /*74a0*/  ULDC UR4, c[0x0][0xac8] ;  /* 0x0002b20000047ab9 */ /* 0x000fe40000000800 */
[----:B------:R-:W-:Y:S02]  /*74b0*/  ISETP.GE.AND P5, PT, R2, UR4, PT ;  /* 0x0000000402007c0c */ /* 0x000fe4000bfa6270 */
[----:B------:R-:W-:Y:S02]  /*74c0*/  ISETP.GE.AND P4, PT, R17, UR4, PT ;  /* 0x0000000411007c0c */ /* 0x000fe4000bf86270 */
[----:B------:R-:W-:Y:S02]  /*74d0*/  ISETP.GE.AND P3, PT, R16, UR4, PT ;  /* 0x0000000410007c0c */ /* 0x000fe4000bf66270 */
[----:B------:R-:W-:-:S07]  /*74e0*/  ISETP.GE.AND P2, PT, R18, UR4, PT ;  /* 0x0000000412007c0c */ /* 0x000fce000bf46270 */
[----:B--2---:R-:W-:-:S04]  /*74f0*/  @!P5 LEA R4, P6, R2, R83, 0x1 ;  /* 0x000000530204d211 */ /* 0x004fc800078c08ff */
[----:B0-----:R-:W-:Y:S02]  /*7500*/  @!P5 LEA.HI.X R5, R2, R3, R208, 0x1, P6 ;  /* 0x000000030205d211 */ /* 0x001fe400030f0cd0 */
[----:B------:R-:W-:-:S03]  /*7510*/  @!P4 LEA R20, P6, R17, R83, 0x1 ;  /* 0x000000531114c211 */ /* 0x000fc600078c08ff */
[----:B-----5:R3:W-:Y:S01]  /*7520*/  @!P5 ST.E.128 desc[UR50][R4.64], R12 ;  /* 0x0000000c0400d985 */ /* 0x0207e2000c101d32 */
[----:B------:R-:W-:Y:S02]  /*7530*/  @!P4 LEA.HI.X R21, R17, R3, R207, 0x1, P6 ;  /* 0x000000031115c211 */ /* 0x000fe400030f0ccf */
[----:B------:R-:W-:-:S03]  /*7540*/  @!P3 LEA R80, P6, R16, R83, 0x1 ;  /* 0x000000531050b211 */ /* 0x000fc600078c08ff */
[----:B------:R3:W-:Y:S01]  /*7550*/  @!P4 ST.E.128 desc[UR50][R20.64], R56 ;  /* 0x000000381400c985 */ /* 0x0007e2000c101d32 */
[----:B------:R-:W-:Y:S02]  /*7560*/  @!P3 LEA.HI.X R81, R16, R3, R206, 0x1, P6 ;  /* 0x000000031051b211 */ /* 0x000fe400030f0cce */
[----:B------:R-:W-:-:S03]  /*7570*/  @!P2 LEA R82, P6, R18, R83, 0x1 ;  /* 0x000000531252a211 */ /* 0x000fc600078c08ff */
[----:B------:R3:W-:Y:S01]  /*7580*/  @!P3 ST.E.128 desc[UR50][R80.64], R68 ;  /* 0x000000445000b985 */ /* 0x0007e2000c101d32 */
[----:B------:R-:W-:-:S05]  /*7590*/  @!P2 LEA.HI.X R83, R18, R3, R205, 0x1, P6 ;  /* 0x000000031253a211 */ /* 0x000fca00030f0ccd */
[----:B------:R3:W-:Y:S04]  /*75a0*/  @!P2 ST.E.128 desc[UR50][R82.64], R76 ;  /* 0x0000004c5200a985 */ /* 0x0007e8000c101d32 */
.L_x_423:
[----:B------:R-:W-:Y:S05]  /*75b0*/  BSYNC B1 ;  /* 0x0000000000017941 */ /* 0x000fea0003800000 */
.L_x_422:
[----:B0-----:R0:W4:Y:S01]  /*75c0*/  SHFL.IDX PT, R3, R84, 0x1, 0x181f ;  /* 0x00381f0054037f89 */ /* 0x00112200000e0000 */
[----:B------:R-:W-:Y:S03]  /*75d0*/  BSSY B1, `(.L_x_424) ;  /* 0x0000014000017945 */ /* 0x000fe60003800000 */
[----:B---3--:R0:W3:Y:S01]  /*75e0*/  SHFL.IDX PT, R21, R6, 0x1, 0x181f ;  /* 0x00381f0006157f89 */ /* 0x0080e200000e0000 */
[----:B------:R-:W-:Y:S05]  /*75f0*/  @P1 BRA `(.L_x_425) ;  /* 0x0000000000441947 */ /* 0x000fea0003800000 */
[----:B------:R-:W-:Y:S02]  /*7600*/  ULDC UR4, c[0x0][0xac8] ;  /* 0x0002b20000047ab9 */ /* 0x000fe40000000800 */
[----:B------:R-:W-:Y:S02]  /*7610*/  ISETP.GE.AND P4, PT, R2, UR4, PT ;  /* 0x0000000402007c0c */ /* 0x000fe4000bf86270 */
[----:B------:R-:W-:Y:S02]  /*7620*/  ISETP.GE.AND P3, PT, R17, UR4, PT ;  /* 0x0000000411007c0c */ /* 0x000fe4000bf66270 */
[----:B------:R-:W-:Y:S02]  /*7630*/  ISETP.GE.AND P2, PT, R16, UR4, PT ;  /* 0x0000000410007c0c */ /* 0x000fe4000bf46270 */
[----:B------:R-:W-:-:S07]  /*7640*/  ISETP.GE.AND P1, PT, R18, UR4, PT ;  /* 0x0000000412007c0c */ /* 0x000fce000bf26270 */
[CC--:B---3--:R-:W-:Y:S02]  /*7650*/  @!P4 LEA R4, P6, R2.reuse, R21.reuse, 0x1 ;  /* 0x000000150204c211 */ /* 0x0c8fe400078c08ff */
[C---:B-----5:R-:W-:Y:S02]  /*7660*/  @!P3 LEA R12, P5, R17.reuse, R21, 0x1 ;  /* 0x00000015110cb211 */ /* 0x060fe400078a08ff */
[----:B----4-:R-:W-:Y:S02]  /*7670*/  @!P4 LEA.HI.X R5, R2, R3, R208, 0x1, P6 ;  /* 0x000000030205c211 */ /* 0x010fe400030f0cd0 */
[----:B------:R-:W-:Y:S02]  /*7680*/  @!P2 LEA R14, P6, R16, R21, 0x1 ;  /* 0x00000015100ea211 */ /* 0x000fe400078c08ff */
[----:B------:R-:W-:Y:S01]  /*7690*/  @!P3 LEA.HI.X R13, R17, R3, R207, 0x1, P5 ;  /* 0x00000003110db211 */ /* 0x000fe200028f0ccf */
[----:B------:R3:W-:Y:S01]  /*76a0*/  @!P4 ST.E.128 desc[UR50][R4.64], R24 ;  /* 0x000000180400c985 */ /* 0x0007e2000c101d32 */
[----:B------:R-:W-:-:S02]  /*76b0*/  @!P1 LEA R20, P5, R18, R21, 0x1 ;  /* 0x0000001512149211 */ /* 0x000fc400078a08ff */
[-C--:B------:R-:W-:Y:S01]  /*76c0*/  @!P2 LEA.HI.X R15, R16, R3.reuse, R206, 0x1, P6 ;  /* 0x00000003100fa211 */ /* 0x080fe200030f0cce */
[----:B------:R3:W-:Y:S01]  /*76d0*/  @!P3 ST.E.128 desc[UR50][R12.64], R36 ;  /* 0x000000240c00b985 */ /* 0x0007e2000c101d32 */
[----:B------:R-:W-:-:S03]  /*76e0*/  @!P1 LEA.HI.X R21, R18, R3, R205, 0x1, P5 ;  /* 0x0000000312159211 */ /* 0x000fc600028f0ccd */
[----:B------:R3:W-:Y:S04]  /*76f0*/  @!P2 ST.E.128 desc[UR50][R14.64], R60 ;  /* 0x0000003c0e00a985 */ /* 0x0007e8000c101d32 */
[----:B------:R3:W-:Y:S02]  /*7700*/  @!P1 ST.E.128 desc[UR50][R20.64], R72 ;  /* 0x0000004814009985 */ /* 0x0007e4000c101d32 */
.L_x_425:
[----:B------:R-:W-:Y:S05]  /*7710*/  BSYNC B1 ;  /* 0x0000000000017941 */ /* 0x000fea0003800000 */
.L_x_424:
[----:B----4-:R4:W0:Y:S01]  /*7720*/  SHFL.IDX PT, R3, R84, 0x2, 0x181f ;  /* 0x00581f0054037f89 */ /* 0x01082200000e0000 */
        /* <DEDUP_REMOVED lines=8> */
[-C--:B---3--:R-:W-:Y:S02]  /*77b0*/  @!P3 LEA R4, P6, R2, R21.reuse, 0x1 ;  /* 0x000000150204b211 */ /* 0x088fe400078c08ff */
[CC--:B-----5:R-:W-:Y:S02]  /*77c0*/  @!P2 LEA R12, P5, R17.reuse, R21.reuse, 0x1 ;  /* 0x00000015110ca211 */ /* 0x0e0fe400078a08ff */
[----:B------:R-:W-:Y:S02]  /*77d0*/  @!P1 LEA R14, P4, R16, R21, 0x1 ;  /* 0x00000015100e9211 */ /* 0x000fe400078808ff */
[----:B0-----:R-:W-:Y:S02]  /*77e0*/  @!P3 LEA.HI.X R5, R2, R3, R208, 0x1, P6 ;  /* 0x000000030205b211 */ /* 0x001fe400030f0cd0 */
[----:B------:R-:W-:Y:S02]  /*77f0*/  @!P0 LEA R20, P6, R18, R21, 0x1 ;  /* 0x0000001512148211 */ /* 0x000fe400078c08ff */
[-C--:B------:R-:W-:Y:S01]  /*7800*/  @!P2 LEA.HI.X R13, R17, R3.reuse, R207, 0x1, P5 ;  /* 0x00000003110da211 */ /* 0x080fe200028f0ccf */
[----:B------:R0:W-:Y:S01]  /*7810*/  @!P3 ST.E.128 desc[UR50][R4.64], R28 ;  /* 0x0000001c0400b985 */ /* 0x0001e2000c101d32 */
[----:B------:R-:W-:-:S02]  /*7820*/  @!P1 LEA.HI.X R15, R16, R3, R206, 0x1, P4 ;  /* 0x00000003100f9211 */ /* 0x000fc400020f0cce */
[----:B------:R-:W-:Y:S01]  /*7830*/  @!P0 LEA.HI.X R21, R18, R3, R205, 0x1, P6 ;  /* 0x0000000312158211 */ /* 0x000fe200030f0ccd */
[----:B------:R0:W-:Y:S04]  /*7840*/  @!P2 ST.E.128 desc[UR50][R12.64], R40 ;  /* 0x000000280c00a985 */ /* 0x0001e8000c101d32 */
[----:B------:R0:W-:Y:S04]  /*7850*/  @!P1 ST.E.128 desc[UR50][R14.64], R8 ;  /* 0x000000080e009985 */ /* 0x0001e8000c101d32 */
[----:B------:R0:W-:Y:S02]  /*7860*/  @!P0 ST.E.128 desc[UR50][R20.64], R64 ;  /* 0x0000004014008985 */ /* 0x0001e4000c101d32 */
.L_x_427:
[----:B------:R-:W-:Y:S05]  /*7870*/  BSYNC B1 ;  /* 0x0000000000017941 */ /* 0x000fea0003800000 */
.L_x_426:
[----:B------:R-:W-:Y:S01]  /*7880*/  VIADD R0, R86, 0x60 ;  /* 0x0000006056007836 */ /* 0x000fe20000000000 */
[----:B0-----:R0:W0:Y:S04]  /*7890*/  SHFL.IDX PT, R3, R84, 0x3, 0x181f ;  /* 0x00781f0054037f89 */ /* 0x00102800000e0000 */
[----:B------:R-:W-:Y:S01]  /*78a0*/  ISETP.GE.AND P0, PT, R0, R85, PT ;  /* 0x000000550000720c */ /* 0x000fe20003f06270 */
[----:B-----5:R0:W0:-:S12]  /*78b0*/  SHFL.IDX PT, R13, R6, 0x3, 0x181f ;  /* 0x00781f00060d7f89 */ /* 0x02001800000e0000 */
[----:B------:R-:W-:Y:S05]  /*78c0*/  @P0 BRA `(.L_x_428) ;  /* 0x0000000c00b40947 */ /* 0x000fea0003800000 */
[----:B------:R-:W-:Y:S02]  /*78d0*/  ULDC UR4, c[0x0][0xac8] ;  /* 0x0002b20000047ab9 */ /* 0x000fe40000000800 */
[----:B------:R-:W-:Y:S02]  /*78e0*/  ISETP.GE.AND P3, PT, R2, UR4, PT ;  /* 0x0000000402007c0c */ /* 0x000fe4000bf66270 */
[----:B------:R-:W-:Y:S02]  /*78f0*/  ISETP.GE.AND P4, PT, R17, UR4, PT ;  /* 0x0000000411007c0c */ /* 0x000fe4000bf86270 */
[----:B------:R-:W-:-:S09]  /*7900*/  ISETP.GE.AND P5, PT, R16, UR4, PT ;  /* 0x0000000410007c0c */ /* 0x000fd2000bfa6270 */
[-C--:B0-----:R-:W-:Y:S02]  /*7910*/  @!P3 LEA R4, P0, R2, R13.reuse, 0x1 ;  /* 0x0000000d0204b211 */ /* 0x081fe400078008ff */
[CC--:B------:R-:W-:Y:S02]  /*7920*/  @!P4 LEA R8, P1, R17.reuse, R13.reuse, 0x1 ;  /* 0x0000000d1108c211 */ /* 0x0c0fe400078208ff */
[----:B------:R-:W-:Y:S02]  /*7930*/  @!P5 LEA R10, P2, R16, R13, 0x1 ;  /* 0x0000000d100ad211 */ /* 0x000fe400078408ff */
[-C--:B------:R-:W-:Y:S02]  /*7940*/  @!P3 LEA.HI.X R5, R2, R3.reuse, R208, 0x1, P0 ;  /* 0x000000030205b211 */ /* 0x080fe400000f0cd0 */
[-C--:B------:R-:W-:Y:S02]  /*7950*/  @!P4 LEA.HI.X R9, R17, R3.reuse, R207, 0x1, P1 ;  /* 0x000000031109c211 */ /* 0x080fe400008f0ccf */
[----:B------:R-:W-:Y:S01]  /*7960*/  @!P5 LEA.HI.X R11, R16, R3, R206, 0x1, P2 ;  /* 0x00000003100bd211 */ /* 0x000fe200010f0cce */
[----:B------:R0:W-:Y:S01]  /*7970*/  @!P3 ST.E.128 desc[UR50][R4.64], R32 ;  /* 0x000000200400b985 */ /* 0x0001e2000c101d32 */
[----:B------:R-:W-:-:S03]  /*7980*/  ISETP.GE.AND P0, PT, R18, UR4, PT ;  /* 0x0000000412007c0c */ /* 0x000fc6000bf06270 */
[----:B------:R0:W-:Y:S04]  /*7990*/  @!P4 ST.E.128 desc[UR50][R8.64], R44 ;  /* 0x0000002c0800c985 */ /* 0x0001e8000c101d32 */
[----:B------:R0:W-:Y:S06]  /*79a0*/  @!P5 ST.E.128 desc[UR50][R10.64], R48 ;  /* 0x000000300a00d985 */ /* 0x0001ec000c101d32 */
[----:B------:R-:W-:Y:S05]  /*79b0*/  @P0 BRA `(.L_x_428) ;  /* 0x0000000c00780947 */ /* 0x000fea0003800000 */
[----:B0-----:R-:W-:-:S04]  /*79c0*/  LEA R4, P0, R18, R13, 0x1 ;  /* 0x0000000d12047211 */ /* 0x001fc800078008ff */
[----:B------:R-:W-:-:S05]  /*79d0*/  LEA.HI.X R5, R18, R3, R205, 0x1, P0 ;  /* 0x0000000312057211 */ /* 0x000fca00000f0ccd */
[----:B------:R0:W-:Y:S01]  /*79e0*/  ST.E.128 desc[UR50][R4.64], R52 ;  /* 0x0000003404007985 */ /* 0x0001e2000c101d32 */
[----:B------:R-:W-:Y:S05]  /*79f0*/  BRA `(.L_x_428) ;  /* 0x0000000c00687947 */ /* 0x000fea0003800000 */
.L_x_420:
[----:B------:R-:W-:Y:S01]  /*7a00*/  ULDC.64 UR8, c[0x0][0xc00] ;  /* 0x0003000000087ab9 */ /* 0x000fe20000000a00 */
[----:B------:R-:W-:Y:S01]  /*7a10*/  ULDC UR4, c[0x0][0xa88] ;  /* 0x0002a20000047ab9 */ /* 0x000fe20000000800 */
[----:B------:R-:W-:Y:S01]  /*7a20*/  UISETP.NE.U32.AND UP0, UPT, UR8, URZ, UPT ;  /* 0x0000003f0800728c */ /* 0x000fe2000bf05070 */
[----:B------:R-:W0:Y:S03]  /*7a30*/  LDC R13, c[0x0][0xbe8] ;  /* 0x0002fa00ff0d7b82 */ /* 0x000e260000000800 */
[----:B------:R-:W-:-:S03]  /*7a40*/  UISETP.NE.AND.EX UP0, UPT, UR9, URZ, UPT, UP0 ;  /* 0x0000003f0900728c */ /* 0x000fc6000bf05300 */
[----:B------:R-:W-:Y:S02]  /*7a50*/  ULDC.64 UR8, c[0x0][0xc00] ;  /* 0x0003000000087ab9 */ /* 0x000fe40000000a00 */
[----:B------:R-:W-:Y:S01]  /*7a60*/  UIMAD.WIDE UR8, UR38, 0x4, UR8 ;  /* 0x00000004260878a5 */ /* 0x000fe2000f8e0208 */
[----:B------:R-:W-:-:S05]  /*7a70*/  PLOP3.LUT P2, PT, PT, PT, UP0, 0x80, 0x0 ;  /* 0x000000000000781c */ /* 0x000fca0003f4f008 */
[----:B------:R-:W-:Y:S02]  /*7a80*/  IMAD.U32 R4, RZ, RZ, UR8 ;  /* 0x00000008ff047e24 */ /* 0x000fe4000f8e00ff */
[----:B------:R-:W-:Y:S01]  /*7a90*/  IMAD.U32 R5, RZ, RZ, UR9 ;  /* 0x00000009ff057e24 */ /* 0x000fe2000f8e00ff */
[----:B------:R-:W-:Y:S02]  /*7aa0*/  ULDC.64 UR8, c[0x0][0xc08] ;  /* 0x0003020000087ab9 */ /* 0x000fe40000000a00 */
[----:B------:R-:W-:-:S03]  /*7ab0*/  UISETP.NE.U32.AND UP1, UPT, UR8, URZ, UPT ;  /* 0x0000003f0800728c */ /* 0x000fc6000bf25070 */
[----:B------:R-:W2:Y:S01]  /*7ac0*/  @P2 LDG.E R3, desc[UR50][R4.64] ;  /* 0x0000003204032981 */ /* 0x000ea2000c1e1900 */
[----:B------:R-:W-:Y:S01]  /*7ad0*/  UISETP.NE.AND.EX UP1, UPT, UR9, URZ, UPT, UP1 ;  /* 0x0000003f0900728c */ /* 0x000fe2000bf25310 */
[----:B------:R-:W-:-:S05]  /*7ae0*/  IMAD.U32 R0, RZ, RZ, UR4 ;  /* 0x00000004ff007e24 */ /* 0x000fca000f8e00ff */
[----:B------:R-:W-:-:S05]  /*7af0*/  PLOP3.LUT P3, PT, PT, PT, UP1, 0x80, 0x0 ;  /* 0x000000000000781c */ /* 0x000fca0003f6f018 */
[----:B------:R-:W-:Y:S02]  /*7b00*/  @UP1 ULDC.64 UR8, c[0x0][0xc08] ;  /* 0x0003020000081ab9 */ /* 0x000fe40000000a00 */
[----:B------:R-:W-:-:S06]  /*7b10*/  @UP1 UIMAD.WIDE UR8, UR38, 0x4, UR8 ;  /* 0x00000004260818a5 */ /* 0x000fcc000f8e0208 */
[----:B------:R-:W-:Y:S02]  /*7b20*/  IMAD.U32 R8, RZ, RZ, UR8 ;  /* 0x00000008ff087e24 */ /* 0x000fe4000f8e00ff */
[----:B------:R-:W-:-:S05]  /*7b30*/  IMAD.U32 R9, RZ, RZ, UR9 ;  /* 0x00000009ff097e24 */ /* 0x000fca000f8e00ff */
[----:B------:R1:W5:Y:S01]  /*7b40*/  @P3 LDG.E R0, desc[UR50][R8.64] ;  /* 0x0000003208003981 */ /* 0x000362000c1e1900 */
[----:B0-----:R-:W-:Y:S01]  /*7b50*/  ISETP.NE.AND P0, PT, R13, 0x1, PT ;  /* 0x000000010d00780c */ /* 0x001fe20003f05270 */
[----:B------:R-:W-:Y:S01]  /*7b60*/  UMOV UR4, URZ ;  /* 0x0000003f00047c82 */ /* 0x000fe20008000000 */
[----:B------:R-:W-:Y:S01]  /*7b70*/  USHF.R.S32.HI UR11, URZ, 0x1f, UR41 ;  /* 0x0000001f3f0b7899 */ /* 0x000fe20008011429 */
[----:B------:R-:W-:-:S10]  /*7b80*/  ISETP.GE.AND P1, PT, R209, 0x80, PT ;  /* 0x00000080d100780c */ /* 0x000fd40003f26270 */
[----:B------:R-:W0:Y:S01]  /*7b90*/  @P0 LDC R11, c[0x0][0xbec] ;  /* 0x0002fb00ff0b0b82 */ /* 0x000e220000000800 */
[----:B--2---:R-:W-:-:S13]  /*7ba0*/  @P2 R2UR UR4, R3 ;  /* 0x00000000030422ca */ /* 0x004fda00000e0000 */
[----:B------:R-:W-:Y:S01]  /*7bb0*/  USHF.R.S32.HI UR10, URZ, 0x1f, UR4 ;  /* 0x0000001f3f0a7899 */ /* 0x000fe20008011404 */
[----:B01----:R-:W-:Y:S11]  /*7bc0*/  @P3 BRA `(.L_x_429) ;  /* 0x0000000000103947 */ /* 0x003ff60003800000 */
[----:B------:R-:W-:Y:S05]  /*7bd0*/  @!P2 BRA `(.L_x_429) ;  /* 0x00000000000ca947 */ /* 0x000fea0003800000 */
[----:B------:R-:W2:Y:S04]  /*7be0*/  LDG.E R3, desc[UR50][R4.64] ;  /* 0x0000003204037981 */ /* 0x000ea8000c1e1900 */
[----:B-----5:R-:W2:Y:S02]  /*7bf0*/  LDG.E R0, desc[UR50][R4.64+0x4] ;  /* 0x0000043204007981 */ /* 0x020ea4000c1e1900 */
[----:B--2---:R-:W-:-:S07]  /*7c00*/  IMAD.IADD R0, R0, 0x1, -R3 ;  /* 0x0000000100007824 */ /* 0x004fce00078e0a03 */
.L_x_429:
[----:B------:R-:W-:Y:S01]  /*7c10*/  USEL UR38, UR38, URZ, !UP0 ;  /* 0x0000003f26267287 */ /* 0x000fe2000c000000 */
[----:B------:R-:W-:Y:S01]  /*7c20*/  BSSY B1, `(.L_x_430) ;  /* 0x000002d000017945 */ /* 0x000fe20003800000 */
[----:B------:R-:W-:-:S03]  /*7c30*/  USEL UR39, UR39, URZ, !UP0 ;  /* 0x0000003f27277287 */ /* 0x000fc6000c000000 */
[----:B------:R-:W-:Y:S09]  /*7c40*/  @P1 BRA `(.L_x_431) ;  /* 0x0000000000a81947 */ /* 0x000ff20003800000 */
[----:B------:R-:W0:Y:S01]  /*7c50*/  S2R R4, SR_TID.X ;  /* 0x0000000000047919 */ /* 0x000e220000002100 */
[----:B------:R-:W1:Y:S01]  /*7c60*/  LDC R6, c[0x0][0xbe8] ;  /* 0x0002fa00ff067b82 */ /* 0x000e620000000800 */
[----:B------:R-:W-:-:S04]  /*7c70*/  IMAD.U32 R3, RZ, RZ, UR40 ;  /* 0x00000028ff037e24 */ /* 0x000fc8000f8e00ff */
[----:B0-----:R-:W-:Y:S02]  /*7c80*/  IMAD R3, R3, 0x80, R4 ;  /* 0x0000008003037824 */ /* 0x001fe400078e0204 */
[----:B-1---5:R-:W-:Y:S02]  /*7c90*/  IMAD R4, R0, R6, RZ ;  /* 0x0000000600047224 */ /* 0x022fe400078e02ff */
[----:B------:R-:W-:-:S05]  /*7ca0*/  VIADD R5, R3, 0xffffff80 ;  /* 0xffffff8003057836 */ /* 0x000fca0000000000 */
[----:B------:R-:W-:-:S13]  /*7cb0*/  ISETP.GE.AND P1, PT, R5, R4, PT ;  /* 0x000000040500720c */ /* 0x000fda0003f26270 */
[----:B------:R-:W-:Y:S05]  /*7cc0*/  @P1 BRA `(.L_x_431) ;  /* 0x0000000000881947 */ /* 0x000fea0003800000 */
[----:B------:R-:W-:Y:S01]  /*7cd0*/  ISETP.NE.AND P1, PT, R6, 0x1, PT ;  /* 0x000000010600780c */ /* 0x000fe20003f25270 */
[----:B------:R-:W-:Y:S01]  /*7ce0*/  ULDC.64 UR12, c[0x0][0xb90] ;  /* 0x0002e400000c7ab9 */ /* 0x000fe20000000a00 */
[----:B------:R-:W-:Y:S01]  /*7cf0*/  UMOV UR8, UR4 ;  /* 0x0000000400087c82 */ /* 0x000fe20008000000 */
[----:B------:R-:W-:Y:S01]  /*7d00*/  UIMAD UR7, UR11, UR12, URZ ;  /* 0x0000000c0b0772a4 */ /* 0x000fe2000f8e023f */
[----:B------:R-:W-:Y:S02]  /*7d10*/  UMOV UR9, UR10 ;  /* 0x0000000a00097c82 */ /* 0x000fe40008000000 */
[----:B------:R-:W-:Y:S02]  /*7d20*/  UIMAD.WIDE.U32 UR8, UR41, UR12, UR8 ;  /* 0x0000000c290872a5 */ /* 0x000fe4000f8e0008 */
[----:B------:R-:W-:-:S03]  /*7d30*/  UIMAD UR7, UR41, UR13, UR7 ;  /* 0x0000000d290772a4 */ /* 0x000fc6000f8e0207 */
[----:B------:R-:W-:Y:S02]  /*7d40*/  ULDC.64 UR12, c[0x0][0xb98] ;  /* 0x0002e600000c7ab9 */ /* 0x000fe40000000a00 */
[----:B------:R-:W0:Y:S01]  /*7d50*/  @P1 LDC R4, c[0x0][0xbec] ;  /* 0x0002fb00ff041b82 */ /* 0x000e220000000800 */
[----:B------:R-:W-:Y:S02]  /*7d60*/  UIADD3 UR9, UR9, UR7, URZ ;  /* 0x0000000709097290 */ /* 0x000fe4000fffe03f */
[----:B------:R-:W-:Y:S02]  /*7d70*/  UIMAD UR7, UR39, UR12, URZ ;  /* 0x0000000c270772a4 */ /* 0x000fe4000f8e023f */
[----:B------:R-:W-:Y:S02]  /*7d80*/  UIMAD.WIDE.U32 UR8, UR38, UR12, UR8 ;  /* 0x0000000c260872a5 */ /* 0x000fe4000f8e0008 */
[----:B------:R-:W-:Y:S01]  /*7d90*/  UIMAD UR7, UR38, UR13, UR7 ;  /* 0x0000000d260772a4 */ /* 0x000fe2000f8e0207 */
[----:B------:R-:W1:Y:S02]  /*7da0*/  @P1 LDC R8, c[0x0][0xbf0] ;  /* 0x0002fc00ff081b82 */ /* 0x000e640000000800 */
[----:B------:R-:W-:Y:S01]  /*7db0*/  ULDC.64 UR12, c[0x0][0xb88] ;  /* 0x0002e200000c7ab9 */ /* 0x000fe20000000a00 */
[----:B0-----:R-:W-:-:S04]  /*7dc0*/  @P1 IMAD.HI.U32 R3, R5, R4, RZ ;  /* 0x0000000405031227 */ /* 0x001fc800078e00ff */
[----:B------:R-:W-:Y:S01]  /*7dd0*/  IMAD.MOV.U32 R4, RZ, RZ, R5 ;  /* 0x000000ffff047224 */ /* 0x000fe200078e0005 */
[----:B-1----:R-:W-:Y:S01]  /*7de0*/  @P1 SHF.R.U32.HI R4, RZ, R8, R3 ;  /* 0x00000008ff041219 */ /* 0x002fe20000011603 */
[----:B------:R-:W-:-:S04]  /*7df0*/  IMAD.U32 R8, RZ, RZ, UR7 ;  /* 0x00000007ff087e24 */ /* 0x000fc8000f8e00ff */
[----:B------:R-:W-:-:S04]  /*7e00*/  IMAD.MOV R3, RZ, RZ, -R4 ;  /* 0x000000ffff037224 */ /* 0x000fc800078e0a04 */
[----:B------:R-:W-:Y:S01]  /*7e10*/  IMAD R3, R6, R3, R5 ;  /* 0x0000000306037224 */ /* 0x000fe200078e0205 */
[----:B------:R-:W-:Y:S02]  /*7e20*/  SHF.R.S32.HI R5, RZ, 0x1f, R4 ;  /* 0x0000001fff057819 */ /* 0x000fe40000011404 */
[----:B------:R-:W-:Y:S02]  /*7e30*/  IADD3 R4, P1, R4, UR8, RZ ;  /* 0x0000000804047c10 */ /* 0x000fe4000ff3e0ff */
[----:B------:R-:W-:Y:S02]  /*7e40*/  SHF.R.S32.HI R6, RZ, 0x1f, R3 ;  /* 0x0000001fff067819 */ /* 0x000fe40000011403 */
[----:B------:R-:W-:Y:S01]  /*7e50*/  IADD3.X R5, R5, UR9, R8, P1, !PT ;  /* 0x0000000905057c10 */ /* 0x000fe20008ffe408 */
[----:B------:R-:W-:Y:S02]  /*7e60*/  ULDC.64 UR8, c[0x0][0xb50] ;  /* 0x0002d40000087ab9 */ /* 0x000fe40000000a00 */
[----:B------:R-:W-:-:S02]  /*7e70*/  IMAD R6, R6, UR12, RZ ;  /* 0x0000000c06067c24 */ /* 0x000fc4000f8e02ff */
[----:B------:R-:W-:-:S04]  /*7e80*/  IMAD.WIDE.U32 R4, R3, UR12, R4 ;  /* 0x0000000c03047c25 */ /* 0x000fc8000f8e0004 */
[----:B------:R-:W-:Y:S01]  /*7e90*/  IMAD R9, R3, UR13, R6 ;  /* 0x0000000d03097c24 */ /* 0x000fe2000f8e0206 */
[----:B------:R-:W-:-:S03]  /*7ea0*/  LEA R8, P1, R4, UR8, 0x2 ;  /* 0x0000000804087c11 */ /* 0x000fc6000f8210ff */
[----:B------:R-:W-:-:S05]  /*7eb0*/  IMAD.IADD R3, R5, 0x1, R9 ;  /* 0x0000000105037824 */ /* 0x000fca00078e0209 */
[----:B------:R-:W-:Y:S01]  /*7ec0*/  LEA.HI.X R9, R4, UR9, R3, 0x2, P1 ;  /* 0x0000000904097c11 */ /* 0x000fe200088f1403 */
[----:B------:R-:W-:-:S05]  /*7ed0*/  IMAD.MOV.U32 R3, RZ, RZ, -0x800000 ;  /* 0xff800000ff037424 */ /* 0x000fca00078e00ff */
[----:B------:R0:W-:Y:S02]  /*7ee0*/  STG.E desc[UR50][R8.64], R3 ;  /* 0x0000000308007986 */ /* 0x0001e4000c101932 */
.L_x_431:
[----:B------:R-:W-:Y:S05]  /*7ef0*/  BSYNC B1 ;  /* 0x0000000000017941 */ /* 0x000fea0003800000 */
.L_x_430:
[----:B------:R-:W1:Y:S01]  /*7f00*/  @P0 LDC R5, c[0x0][0xbf0] ;  /* 0x0002fc00ff050b82 */ /* 0x000e620000000800 */
[----:B------:R-:W-:Y:S01]  /*7f10*/  ULDC.64 UR12, c[0x0][0xaa0] ;  /* 0x0002a800000c7ab9 */ /* 0x000fe20000000a00 */
[----:B0-----:R-:W-:Y:S01]  /*7f20*/  IMAD R3, R19, 0x20, R22 ;  /* 0x0000002013037824 */ /* 0x001fe200078e0216 */
[----:B------:R-:W-:Y:S01]  /*7f30*/  UIMAD UR7, UR10, UR12, URZ ;  /* 0x0000000c0a0772a4 */ /* 0x000fe2000f8e023f */
[----:B------:R-:W-:Y:S01]  /*7f40*/  IMAD.U32 R8, RZ, RZ, UR40 ;  /* 0x00000028ff087e24 */ /* 0x000fe2000f8e00ff */
[----:B------:R-:W-:Y:S01]  /*7f50*/  UIMAD.WIDE.U32 UR8, UR4, UR12, URZ ;  /* 0x0000000c040872a5 */ /* 0x000fe2000f8e003f */
[----:B------:R-:W-:Y:S01]  /*7f60*/  IMAD.U32 R15, RZ, RZ, UR40 ;  /* 0x00000028ff0f7e24 */ /* 0x000fe2000f8e00ff */
[----:B------:R-:W-:Y:S01]  /*7f70*/  UIMAD UR7, UR4, UR13, UR7 ;  /* 0x0000000d040772a4 */ /* 0x000fe2000f8e0207 */
[----:B------:R-:W-:Y:S01]  /*7f80*/  BSSY B1, `(.L_x_432) ;  /* 0x000003f000017945 */ /* 0x000fe20003800000 */
[----:B------:R-:W-:Y:S01]  /*7f90*/  LEA R8, R8, R3, 0x7 ;  /* 0x0000000308087211 */ /* 0x000fe200078e38ff */
[----:B------:R-:W-:Y:S01]  /*7fa0*/  ULDC.64 UR12, c[0x0][0xae8] ;  /* 0x0002ba00000c7ab9 */ /* 0x000fe20000000a00 */
[----:B------:R-:W-:-:S02]  /*7fb0*/  UIADD3 UR9, UR9, UR7, URZ ;  /* 0x0000000709097290 */ /* 0x000fc4000fffe03f */
[----:B------:R-:W-:Y:S01]  /*7fc0*/  UIMAD UR4, UR11, UR12, URZ ;  /* 0x0000000c0b0472a4 */ /* 0x000fe2000f8e023f */
[----:B------:R-:W-:Y:S01]  /*7fd0*/  @P0 IMAD.HI.U32 R4, R8, R11, RZ ;  /* 0x0000000b08040227 */ /* 0x000fe200078e00ff */
[----:B------:R-:W-:Y:S02]  /*7fe0*/  UIMAD.WIDE.U32 UR8, UR41, UR12, UR8 ;  /* 0x0000000c290872a5 */ /* 0x000fe4000f8e0008 */
[----:B------:R-:W-:Y:S01]  /*7ff0*/  UIMAD UR4, UR41, UR13, UR4 ;  /* 0x0000000d290472a4 */ /* 0x000fe2000f8e0204 */
[----:B------:R-:W-:Y:S01]  /*8000*/  IMAD.MOV.U32 R3, RZ, RZ, R8 ;  /* 0x000000ffff037224 */ /* 0x000fe200078e0008 */
[----:B------:R-:W-:Y:S02]  /*8010*/  ULDC.64 UR10, c[0x0][0xaf0] ;  /* 0x0002bc00000a7ab9 */ /* 0x000fe40000000a00 */
[----:B------:R-:W-:Y:S02]  /*8020*/  UIADD3 UR9, UR9, UR4, URZ ;  /* 0x0000000409097290 */ /* 0x000fe4000fffe03f */
[----:B------:R-:W-:Y:S01]  /*8030*/  UIMAD UR4, UR39, UR10, URZ ;  /* 0x0000000a270472a4 */ /* 0x000fe2000f8e023f */
[----:B-1----:R-:W-:Y:S01]  /*8040*/  @P0 SHF.R.U32.HI R3, RZ, R5, R4 ;  /* 0x00000005ff030219 */ /* 0x002fe20000011604 */
[----:B------:R-:W-:-:S02]  /*8050*/  UIMAD.WIDE.U32 UR8, UR38, UR10, UR8 ;  /* 0x0000000a260872a5 */ /* 0x000fc4000f8e0008 */
[----:B------:R-:W-:Y:S01]  /*8060*/  UIMAD UR4, UR38, UR11, UR4 ;  /* 0x0000000b260472a4 */ /* 0x000fe2000f8e0204 */
[--C-:B------:R-:W-:Y:S01]  /*8070*/  SHF.R.S32.HI R4, RZ, 0x1f, R3.reuse ;  /* 0x0000001fff047819 */ /* 0x100fe20000011403 */
[----:B------:R-:W-:Y:S01]  /*8080*/  IMAD.MOV R9, RZ, RZ, -R3 ;  /* 0x000000ffff097224 */ /* 0x000fe200078e0a03 */
[----:B------:R-:W-:Y:S01]  /*8090*/  ULDC.64 UR10, c[0x0][0xae0] ;  /* 0x0002b800000a7ab9 */ /* 0x000fe20000000a00 */
[----:B------:R-:W-:Y:S02]  /*80a0*/  UIADD3 UR4, UR9, UR4, URZ ;  /* 0x0000000409047290 */ /* 0x000fe4000fffe03f */
[----:B------:R-:W-:Y:S02]  /*80b0*/  IMAD.U32 R5, RZ, RZ, UR9 ;  /* 0x00000009ff057e24 */ /* 0x000fe4000f8e00ff */
[----:B------:R-:W-:Y:S02]  /*80c0*/  IMAD R6, R4, UR10, RZ ;  /* 0x0000000a04067c24 */ /* 0x000fe4000f8e02ff */
[----:B------:R-:W-:Y:S01]  /*80d0*/  IMAD.U32 R4, RZ, RZ, UR8 ;  /* 0x00000008ff047e24 */ /* 0x000fe2000f8e00ff */
[----:B------:R-:W-:Y:S01]  /*80e0*/  ULDC.64 UR8, c[0x0][0xad8] ;  /* 0x0002b60000087ab9 */ /* 0x000fe20000000a00 */
[----:B------:R-:W-:-:S02]  /*80f0*/  IMAD.U32 R5, RZ, RZ, UR4 ;  /* 0x00000004ff057e24 */ /* 0x000fc4000f8e00ff */
[----:B------:R-:W-:Y:S02]  /*8100*/  IMAD R9, R13, R9, R8 ;  /* 0x000000090d097224 */ /* 0x000fe400078e0208 */
[C---:B------:R-:W-:Y:S02]  /*8110*/  IMAD R11, R3.reuse, UR11, R6 ;  /* 0x0000000b030b7c24 */ /* 0x040fe4000f8e0206 */
[----:B------:R-:W-:Y:S01]  /*8120*/  IMAD.WIDE.U32 R4, R3, UR10, R4 ;  /* 0x0000000a03047c25 */ /* 0x000fe2000f8e0004 */
[----:B------:R-:W-:-:S03]  /*8130*/  SHF.R.S32.HI R3, RZ, 0x1f, R9 ;  /* 0x0000001fff037819 */ /* 0x000fc60000011409 */
[----:B------:R-:W-:Y:S02]  /*8140*/  IMAD.IADD R5, R5, 0x1, R11 ;  /* 0x0000000105057824 */ /* 0x000fe400078e020b */
[----:B------:R-:W-:Y:S02]  /*8150*/  IMAD R6, R3, UR8, RZ ;  /* 0x0000000803067c24 */ /* 0x000fe4000f8e02ff */
[----:B------:R-:W-:Y:S02]  /*8160*/  IMAD R8, R15, 0x80, R22 ;  /* 0x000000800f087824 */ /* 0x000fe400078e0216 */
[----:B-----5:R-:W-:Y:S02]  /*8170*/  IMAD R13, R0, R13, RZ ;  /* 0x0000000d000d7224 */ /* 0x020fe400078e02ff */
[C---:B------:R-:W-:Y:S02]  /*8180*/  IMAD R3, R9.reuse, UR9, R6 ;  /* 0x0000000909037c24 */ /* 0x040fe4000f8e0206 */
[----:B------:R-:W-:Y:S01]  /*8190*/  IMAD.WIDE.U32 R4, R9, UR8, R4 ;  /* 0x0000000809047c25 */ /* 0x000fe2000f8e0004 */
[----:B------:R-:W-:Y:S01]  /*81a0*/  ISETP.GE.AND P2, PT, R8, R13, PT ;  /* 0x0000000d0800720c */ /* 0x000fe20003f46270 */
[----:B------:R-:W-:-:S02]  /*81b0*/  ULDC.64 UR8, c[0x0][0xa80] ;  /* 0x0002a00000087ab9 */ /* 0x000fc40000000a00 */
[----:B------:R-:W-:Y:S01]  /*81c0*/  IMAD.IADD R3, R5, 0x1, R3 ;  /* 0x0000000105037824 */ /* 0x000fe200078e0203 */
[----:B------:R-:W-:Y:S01]  /*81d0*/  LEA R6, P3, R4, UR8, 0x1 ;  /* 0x0000000804067c11 */ /* 0x000fe2000f8608ff */
[----:B------:R-:W-:-:S03]  /*81e0*/  VIADD R0, R8, 0x20 ;  /* 0x0000002008007836 */ /* 0x000fc60000000000 */
[----:B------:R-:W-:Y:S01]  /*81f0*/  LEA.HI.X R3, R4, UR9, R3, 0x1, P3 ;  /* 0x0000000904037c11 */ /* 0x000fe200098f0c03 */
[----:B------:R0:W1:Y:S01]  /*8200*/  SHFL.IDX PT, R9, R6, RZ, 0x181f ;  /* 0x00181fff06097589 */ /* 0x00006200000e0000 */
[-C--:B------:R-:W-:Y:S01]  /*8210*/  ISETP.GE.AND P1, PT, R0, R13.reuse, PT ;  /* 0x0000000d0000720c */ /* 0x080fe20003f26270 */
[----:B------:R-:W-:Y:S02]  /*8220*/  VIADD R0, R8, 0x40 ;  /* 0x0000004008007836 */ /* 0x000fe40000000000 */
[----:B------:R0:W2:Y:S03]  /*8230*/  SHFL.IDX PT, R5, R3, RZ, 0x181f ;  /* 0x00181fff03057589 */ /* 0x0000a600000e0000 */
[----:B------:R-:W-:Y:S01]  /*8240*/  ISETP.GE.AND P0, PT, R0, R13, PT ;  /* 0x0000000d0000720c */ /* 0x000fe20003f06270 */
[----:B------:R-:W-:-:S12]  /*8250*/  @P2 BRA `(.L_x_433) ;  /* 0x0000000000442947 */ /* 0x000fd80003800000 */
[----:B------:R-:W-:Y:S02]  /*8260*/  ULDC UR4, c[0x0][0xac8] ;  /* 0x0002b20000047ab9 */ /* 0x000fe40000000800 */
[----:B------:R-:W-:Y:S02]  /*8270*/  ISETP.GE.AND P5, PT, R2, UR4, PT ;  /* 0x0000000402007c0c */ /* 0x000fe4000bfa6270 */
[----:B------:R-:W-:Y:S02]  /*8280*/  ISETP.GE.AND P4, PT, R17, UR4, PT ;  /* 0x0000000411007c0c */ /* 0x000fe4000bf86270 */
[----:B------:R-:W-:Y:S02]  /*8290*/  ISETP.GE.AND P3, PT, R16, UR4, PT ;  /* 0x0000000410007c0c */ /* 0x000fe4000bf66270 */
[----:B------:R-:W-:-:S07]  /*82a0*/  ISETP.GE.AND P2, PT, R18, UR4, PT ;  /* 0x0000000412007c0c */ /* 0x000fce000bf46270 */
[----:B-1----:R-:W-:-:S04]  /*82b0*/  @!P5 LEA R10, P6, R2, R9, 0x1 ;  /* 0x00000009020ad211 */ /* 0x002fc800078c08ff */
[----:B--2---:R-:W-:Y:S02]  /*82c0*/  @!P5 LEA.HI.X R11, R2, R5, R208, 0x1, P6 ;  /* 0x00000005020bd211 */ /* 0x004fe400030f0cd0 */
[----:B------:R-:W-:-:S03]  /*82d0*/  @!P4 LEA R14, P6, R17, R9, 0x1 ;  /* 0x00000009110ec211 */ /* 0x000fc600078c08ff */
[----:B------:R3:W-:Y:S01]  /*82e0*/  @!P5 ST.E.128 desc[UR50][R10.64], RZ ;  /* 0x000000ff0a00d985 */ /* 0x0007e2000c101d32 */
[----:B------:R-:W-:Y:S02]  /*82f0*/  @!P4 LEA.HI.X R15, R17, R5, R207, 0x1, P6 ;  /* 0x00000005110fc211 */ /* 0x000fe400030f0ccf */
[----:B------:R-:W-:-:S03]  /*8300*/  @!P3 LEA R20, P6, R16, R9, 0x1 ;  /* 0x000000091014b211 */ /* 0x000fc600078c08ff */
[----:B------:R3:W-:Y:S01]  /*8310*/  @!P4 ST.E.128 desc[UR50][R14.64], RZ ;  /* 0x000000ff0e00c985 */ /* 0x0007e2000c101d32 */
[----:B------:R-:W-:Y:S02]  /*8320*/  @!P3 LEA.HI.X R21, R16, R5, R206, 0x1, P6 ;  /* 0x000000051015b211 */ /* 0x000fe400030f0cce */
[----:B------:R-:W-:-:S03]  /*8330*/  @!P2 LEA R4, P6, R18, R9, 0x1 ;  /* 0x000000091204a211 */ /* 0x000fc600078c08ff */
[----:B------:R3:W-:Y:S01]  /*8340*/  @!P3 ST.E.128 desc[UR50][R20.64], RZ ;  /* 0x000000ff1400b985 */ /* 0x0007e2000c101d32 */
[----:B------:R-:W-:-:S05]  /*8350*/  @!P2 LEA.HI.X R5, R18, R5, R205, 0x1, P6 ;  /* 0x000000051205a211 */ /* 0x000fca00030f0ccd */
[----:B------:R3:W-:Y:S04]  /*8360*/  @!P2 ST.E.128 desc[UR50][R4.64], RZ ;  /* 0x000000ff0400a985 */ /* 0x0007e8000c101d32 */
.L_x_433:
[----:B------:R-:W-:Y:S05]  /*8370*/  BSYNC B1 ;  /* 0x0000000000017941 */ /* 0x000fea0003800000 */
.L_x_432:
[----:B--23--:R2:W3:Y:S01]  /*8380*/  SHFL.IDX PT, R5, R3, 0x1, 0x181f ;  /* 0x00381f0003057f89 */ /* 0x00c4e200000e0000 */
[----:B------:R-:W-:Y:S03]  /*8390*/  BSSY B1, `(.L_x_434) ;  /* 0x0000014000017945 */ /* 0x000fe60003800000 */
[----:B-1----:R2:W1:Y:S01]  /*83a0*/  SHFL.IDX PT, R9, R6, 0x1, 0x181f ;  /* 0x00381f0006097f89 */ /* 0x00246200000e0000 */
[----:B------:R-:W-:Y:S05]  /*83b0*/  @P1 BRA `(.L_x_435) ;  /* 0x0000000000441947 */ /* 0x000fea0003800000 */
[----:B------:R-:W-:Y:S02]  /*83c0*/  ULDC UR4, c[0x0][0xac8] ;  /* 0x0002b20000047ab9 */ /* 0x000fe40000000800 */
[----:B------:R-:W-:Y:S02]  /*83d0*/  ISETP.GE.AND P4, PT, R2, UR4, PT ;  /* 0x0000000402007c0c */ /* 0x000fe4000bf86270 */
[----:B------:R-:W-:Y:S02]  /*83e0*/  ISETP.GE.AND P3, PT, R17, UR4, PT ;  /* 0x0000000411007c0c */ /* 0x000fe4000bf66270 */
[----:B------:R-:W-:Y:S02]  /*83f0*/  ISETP.GE.AND P2, PT, R16, UR4, PT ;  /* 0x0000000410007c0c */ /* 0x000fe4000bf46270 */
[----:B------:R-:W-:-:S07]  /*8400*/  ISETP.GE.AND P1, PT, R18, UR4, PT ;  /* 0x0000000412007c0c */ /* 0x000fce000bf26270 */
[CC--:B-1----:R-:W-:Y:S02]  /*8410*/  @!P4 LEA R10, P6, R2.reuse, R9.reuse, 0x1 ;  /* 0x00000009020ac211 */ /* 0x0c2fe400078c08ff */
[C---:B------:R-:W-:Y:S02]  /*8420*/  @!P3 LEA R14, P5, R17.reuse, R9, 0x1 ;  /* 0x00000009110eb211 */ /* 0x040fe400078a08ff */
[----:B---3--:R-:W-:Y:S02]  /*8430*/  @!P4 LEA.HI.X R11, R2, R5, R208, 0x1, P6 ;  /* 0x00000005020bc211 */ /* 0x008fe400030f0cd0 */
[----:B------:R-:W-:Y:S02]  /*8440*/  @!P2 LEA R20, P6, R16, R9, 0x1 ;  /* 0x000000091014a211 */ /* 0x000fe400078c08ff */
[----:B------:R-:W-:Y:S01]  /*8450*/  @!P3 LEA.HI.X R15, R17, R5, R207, 0x1, P5 ;  /* 0x00000005110fb211 */ /* 0x000fe200028f0ccf */
[----:B------:R4:W-:Y:S01]  /*8460*/  @!P4 ST.E.128 desc[UR50][R10.64], RZ ;  /* 0x000000ff0a00c985 */ /* 0x0009e2000c101d32 */
[----:B------:R-:W-:-:S02]  /*8470*/  @!P1 LEA R4, P5, R18, R9, 0x1 ;  /* 0x0000000912049211 */ /* 0x000fc400078a08ff */
[-C--:B------:R-:W-:Y:S01]  /*8480*/  @!P2 LEA.HI.X R21, R16, R5.reuse, R206, 0x1, P6 ;  /* 0x000000051015a211 */ /* 0x080fe200030f0cce */
[----:B------:R4:W-:Y:S01]  /*8490*/  @!P3 ST.E.128 desc[UR50][R14.64], RZ ;  /* 0x000000ff0e00b985 */ /* 0x0009e2000c101d32 */
[----:B------:R-:W-:-:S03]  /*84a0*/  @!P1 LEA.HI.X R5, R18, R5, R205, 0x1, P5 ;  /* 0x0000000512059211 */ /* 0x000fc600028f0ccd */
[----:B------:R4:W-:Y:S04]  /*84b0*/  @!P2 ST.E.128 desc[UR50][R20.64], RZ ;  /* 0x000000ff1400a985 */ /* 0x0009e8000c101d32 */
[----:B------:R4:W-:Y:S02]  /*84c0*/  @!P1 ST.E.128 desc[UR50][R4.64], RZ ;  /* 0x000000ff04009985 */ /* 0x0009e4000c101d32 */
.L_x_435:
[----:B------:R-:W-:Y:S05]  /*84d0*/  BSYNC B1 ;  /* 0x0000000000017941 */ /* 0x000fea0003800000 */
.L_x_434:
[----:B---34-:R3:W4:Y:S01]  /*84e0*/  SHFL.IDX PT, R5, R3, 0x2, 0x181f ;  /* 0x00581f0003057f89 */ /* 0x01872200000e0000 */
        /* <DEDUP_REMOVED lines=8> */
[-C--:B-1----:R-:W-:Y:S02]  /*8570*/  @!P3 LEA R10, P6, R2, R9.reuse, 0x1 ;  /* 0x00000009020ab211 */ /* 0x082fe400078c08ff */
[CC--:B------:R-:W-:Y:S02]  /*8580*/  @!P2 LEA R14, P5, R17.reuse, R9.reuse, 0x1 ;  /* 0x00000009110ea211 */ /* 0x0c0fe400078a08ff */
[----:B------:R-:W-:Y:S02]  /*8590*/  @!P1 LEA R20, P4, R16, R9, 0x1 ;  /* 0x0000000910149211 */ /* 0x000fe400078808ff */
[----:B----4-:R-:W-:Y:S02]  /*85a0*/  @!P3 LEA.HI.X R11, R2, R5, R208, 0x1, P6 ;  /* 0x00000005020bb211 */ /* 0x010fe400030f0cd0 */
[----:B------:R-:W-:Y:S02]  /*85b0*/  @!P0 LEA R4, P6, R18, R9, 0x1 ;  /* 0x0000000912048211 */ /* 0x000fe400078c08ff */
[-C--:B------:R-:W-:Y:S01]  /*85c0*/  @!P2 LEA.HI.X R15, R17, R5.reuse, R207, 0x1, P5 ;  /* 0x00000005110fa211 */ /* 0x080fe200028f0ccf */
[----:B------:R1:W-:Y:S01]  /*85d0*/  @!P3 ST.E.128 desc[UR50][R10.64], RZ ;  /* 0x000000ff0a00b985 */ /* 0x0003e2000c101d32 */
[----:B------:R-:W-:-:S02]  /*85e0*/  @!P1 LEA.HI.X R21, R16, R5, R206, 0x1, P4 ;  /* 0x0000000510159211 */ /* 0x000fc400020f0cce */
[----:B------:R-:W-:Y:S01]  /*85f0*/  @!P0 LEA.HI.X R5, R18, R5, R205, 0x1, P6 ;  /* 0x0000000512058211 */ /* 0x000fe200030f0ccd */
[----:B------:R1:W-:Y:S04]  /*8600*/  @!P2 ST.E.128 desc[UR50][R14.64], RZ ;  /* 0x000000ff0e00a985 */ /* 0x0003e8000c101d32 */
[----:B------:R1:W-:Y:S04]  /*8610*/  @!P1 ST.E.128 desc[UR50][R20.64], RZ ;  /* 0x000000ff14009985 */ /* 0x0003e8000c101d32 */
[----:B------:R1:W-:Y:S02]  /*8620*/  @!P0 ST.E.128 desc[UR50][R4.64], RZ ;  /* 0x000000ff04008985 */ /* 0x0003e4000c101d32 */
.L_x_437:
[----:B------:R-:W-:Y:S05]  /*8630*/  BSYNC B1 ;  /* 0x0000000000017941 */ /* 0x000fea0003800000 */
.L_x_436:
[----:B------:R-:W-:Y:S01]  /*8640*/  VIADD R0, R8, 0x60 ;  /* 0x0000006008007836 */ /* 0x000fe20000000000 */
[----:B0-23--:R-:W0:Y:S04]  /*8650*/  SHFL.IDX PT, R3, R3, 0x3, 0x181f ;  /* 0x00781f0003037f89 */ /* 0x00de2800000e0000 */
[----:B------:R-:W-:Y:S01]  /*8660*/  ISETP.GE.AND P0, PT, R0, R13, PT ;  /* 0x0000000d0000720c */ /* 0x000fe20003f06270 */
[----:B-1--4-:R1:W2:-:S12]  /*8670*/  SHFL.IDX PT, R5, R6, 0x3, 0x181f ;  /* 0x00781f0006057f89 */ /* 0x01229800000e0000 */
[----:B-1----:R-:W-:Y:S05]  /*8680*/  @P0 BRA `(.L_x_428) ;  /* 0x0000000000440947 */ /* 0x002fea0003800000 */
[----:B------:R-:W-:Y:S02]  /*8690*/  ULDC UR4, c[0x0][0xac8] ;  /* 0x0002b20000047ab9 */ /* 0x000fe40000000800 */
[----:B------:R-:W-:Y:S02]  /*86a0*/  ISETP.GE.AND P3, PT, R2, UR4, PT ;  /* 0x0000000402007c0c */ /* 0x000fe4000bf66270 */
[----:B------:R-:W-:Y:S02]  /*86b0*/  ISETP.GE.AND P2, PT, R17, UR4, PT ;  /* 0x0000000411007c0c */ /* 0x000fe4000bf46270 */
[----:B------:R-:W-:Y:S02]  /*86c0*/  ISETP.GE.AND P1, PT, R16, UR4, PT ;  /* 0x0000000410007c0c */ /* 0x000fe4000bf26270 */
[----:B------:R-:W-:-:S07]  /*86d0*/  ISETP.GE.AND P0, PT, R18, UR4, PT ;  /* 0x0000000412007c0c */ /* 0x000fce000bf06270 */
[-C--:B--2---:R-:W-:Y:S02]  /*86e0*/  @!P3 LEA R8, P6, R2, R5.reuse, 0x1 ;  /* 0x000000050208b211 */ /* 0x084fe400078c08ff */
[CC--:B------:R-:W-:Y:S02]  /*86f0*/  @!P2 LEA R10, P5, R17.reuse, R5.reuse, 0x1 ;  /* 0x00000005110aa211 */ /* 0x0c0fe400078a08ff */
[----:B------:R-:W-:Y:S02]  /*8700*/  @!P1 LEA R12, P4, R16, R5, 0x1 ;  /* 0x00000005100c9211 */ /* 0x000fe400078808ff */
[----:B0-----:R-:W-:Y:S02]  /*8710*/  @!P3 LEA.HI.X R9, R2, R3, R208, 0x1, P6 ;  /* 0x000000030209b211 */ /* 0x001fe400030f0cd0 */
        /* <DEDUP_REMOVED lines=8> */
.L_x_428:
[----:B------:R-:W-:Y:S05]  /*87a0*/  BSYNC B0 ;  /* 0x0000000000007941 */ /* 0x000fea0003800000 */
.L_x_419:
[----:B------:R-:W-:Y:S02]  /*87b0*/  ULDC UR4, c[0x0][0xc3c] ;  /* 0x00030f0000047ab9 */ /* 0x000fe40000000800 */
[----:B------:R-:W-:-:S13]  /*87c0*/  ISETP.GE.AND P0, PT, R7, UR4, PT ;  /* 0x0000000407007c0c */ /* 0x000fda000bf06270 */
[----:B------:R-:W-:Y:S05]  /*87d0*/  @!P0 BRA `(.L_x_438) ;  /* 0xffffff84006c8947 */ /* 0x000fea000383ffff */
[----:B------:R-:W-:Y:S05]  /*87e0*/  EXIT ;  /* 0x000000000000794d */ /* 0x000fea0003800000 */
.L_x_391:
[----:B------:R-:W-:-:S08]  /*87f0*/  NOP ;  /* 0x0000000000007918 */ /* 0x000fd00000000000 */
[----:B------:R-:W0:-:S00]  /*8800*/  USETMAXREG.DEALLOC.CTAPOOL 0x28 ;  /* 0x00000028000079c8 */ /* 0x000e0000080e0500 */
[----:B0-----:R-:W-:Y:S02]  /*8810*/  LOP3.LUT R0, R0, 0x3, RZ, 0xc0, !PT ;  /* 0x0000000300007812 */ /* 0x001fe400078ec0ff */
[----:B------:R-:W-:-:S04]  /*8820*/  LOP3.LUT R23, R23, 0xfffffdff, RZ, 0xc0, !PT ;  /* 0xfffffdff17177812 */ /* 0x000fc800078ec0ff */
[----:B------:R-:W0:Y:S02]  /*8830*/  SHFL.IDX PT, R0, R0, RZ, 0x1f ;  /* 0x00001fff00007589 */ /* 0x000e2400000e0000 */
[----:B0-----:R-:W-:Y:S01]  /*8840*/  ISETP.NE.AND P0, PT, R0, RZ, PT ;  /* 0x000000ff0000720c */ /* 0x001fe20003f05270 */
[----:B------:R-:W-:-:S12]  /*8850*/  IMAD.MOV.U32 R0, RZ, RZ, RZ ;  /* 0x000000ffff007224 */ /* 0x000fd800078e00ff */
[----:B------:R-:W-:Y:S01]  /*8860*/  @P0 LOP3.LUT R23, R23, 0x200, RZ, 0xfc, !PT ;  /* 0x0000020017170812 */ /* 0x000fe200078efcff */
[----:B------:R-:W-:Y:S06]  /*8870*/  @!P0 BRA `(.L_x_439) ;  /* 0x00000000001c8947 */ /* 0x000fec0003800000 */
[----:B------:R-:W0:Y:S08]  /*8880*/  S2UR UR5, SR_CgaCtaId ;  /* 0x00000000000579c3 */ /* 0x000e300000008800 */
[----:B------:R-:W-:Y:S06]  /*8890*/  BAR.SYNC.DEFER_BLOCKING 0x5, 0x180 ;  /* 0x0146000000007b1d */ /* 0x000fec0000010000 */
[----:B------:R-:W-:-:S02]  /*88a0*/  UMOV UR4, 0x400 ;  /* 0x0000040000047882 */ /* 0x000fc40000000000 */
[----:B0-----:R-:W-:-:S09]  /*88b0*/  ULEA UR4, UR5, UR4, 0x18 ;  /* 0x0000000405047291 */ /* 0x001fd2000f8ec03f */
[----:B------:R-:W1:Y:S01]  /*88c0*/  LDS.128 R16, [UR4+0x228d0] ;  /* 0x0228d004ff107984 */ /* 0x000e620008000c00 */
[----:B------:R-:W-:Y:S06]  /*88d0*/  BAR.ARV 0x4, 0x180 ;  /* 0x0106000000007b1d */ /* 0x000fec0000002000 */
[----:B------:R-:W-:Y:S05]  /*88e0*/  BRA `(.L_x_440) ;  /* 0x0000000800007947 */ /* 0x000fea0003800000 */
.L_x_439:
[----:B------:R-:W0:Y:S01]  /*88f0*/  S2R R2, SR_TID.X ;  /* 0x0000000000027919 */ /* 0x000e220000002100 */
[----:B------:R-:W-:Y:S01]  /*8900*/  ULDC UR4, c[0x0][0xc3c] ;  /* 0x00030f0000047ab9 */ /* 0x000fe20000000800 */
[----:B------:R-:W1:Y:S01]  /*8910*/  S2UR UR6, SR_CTAID.X ;  /* 0x00000000000679c3 */ /* 0x000e620000002500 */
[----:B------:R-:W-:Y:S01]  /*8920*/  ULDC UR5, c[0x0][0xc38] ;  /* 0x00030e0000057ab9 */ /* 0x000fe20000000800 */
[----:B0-----:R-:W-:-:S04]  /*8930*/  LOP3.LUT R5, R2, 0x1f, RZ, 0xc0, !PT ;  /* 0x0000001f02057812 */ /* 0x001fc800078ec0ff */
[----:B------:R-:W-:-:S04]  /*8940*/  ISETP.NE.AND P0, PT, R5, 0x1f, PT ;  /* 0x0000001f0500780c */ /* 0x000fc80003f05270 */
[----:B------:R-:W-:-:S13]  /*8950*/  ISETP.GE.OR P1, PT, R5, UR4, !P0 ;  /* 0x0000000405007c0c */ /* 0x000fda000c726670 */
[----:B------:R-:W0:Y:S02]  /*8960*/  @!P1 LDC.64 R2, c[0x0][0xc80] ;  /* 0x00032000ff029b82 */ /* 0x000e240000000a00 */
[----:B0-----:R-:W-:-:S05]  /*8970*/  @!P1 IMAD.WIDE.U32 R2, R5, 0x4, R2 ;  /* 0x0000000405029825 */ /* 0x001fca00078e0002 */
[----:B------:R-:W2:Y:S01]  /*8980*/  @!P1 LDG.E R0, desc[UR50][R2.64] ;  /* 0x0000003202009981 */ /* 0x000ea2000c1e1900 */
[C---:B------:R-:W-:Y:S01]  /*8990*/  ISETP.NE.AND P1, PT, R5.reuse, RZ, PT ;  /* 0x000000ff0500720c */ /* 0x040fe20003f25270 */
[----:B------:R-:W-:Y:S01]  /*89a0*/  UMOV UR4, URZ ;  /* 0x0000003f00047c82 */ /* 0x000fe20008000000 */
[C---:B------:R-:W-:Y:S01]  /*89b0*/  ISETP.GE.U32.AND P2, PT, R5.reuse, 0x2, PT ;  /* 0x000000020500780c */ /* 0x040fe20003f46070 */
[----:B------:R-:W-:Y:S01]  /*89c0*/  IMAD.MOV.U32 R16, RZ, RZ, RZ ;  /* 0x000000ffff107224 */ /* 0x000fe200078e00ff */
[C---:B------:R-:W-:Y:S02]  /*89d0*/  ISETP.GE.U32.AND P3, PT, R5.reuse, 0x4, PT ;  /* 0x000000040500780c */ /* 0x040fe40003f66070 */
[C---:B------:R-:W-:Y:S02]  /*89e0*/  ISETP.GE.U32.AND P4, PT, R5.reuse, 0x8, PT ;  /* 0x000000080500780c */ /* 0x040fe40003f86070 */
[----:B------:R-:W-:Y:S01]  /*89f0*/  ISETP.GE.U32.AND P5, PT, R5, 0x10, PT ;  /* 0x000000100500780c */ /* 0x000fe20003fa6070 */
[----:B--2---:R-:W0:Y:S02]  /*8a00*/  SHFL.UP PT, R4, R0, 0x1, RZ ;  /* 0x0420000000047989 */ /* 0x004e2400000e00ff */
[----:B0-----:R-:W-:-:S05]  /*8a10*/  SEL R7, R4, RZ, P1 ;  /* 0x000000ff04077207 */ /* 0x001fca0000800000 */
[----:B------:R-:W-:-:S05]  /*8a20*/  IMAD.IADD R7, R0, 0x1, R7 ;  /* 0x0000000100077824 */ /* 0x000fca00078e0207 */
[----:B------:R-:W0:Y:S02]  /*8a30*/  SHFL.UP PT, R4, R7, 0x2, RZ ;  /* 0x0440000007047989 */ /* 0x000e2400000e00ff */
        /* <DEDUP_REMOVED lines=11> */
[----:B------:R-:W0:Y:S02]  /*8af0*/  SHFL.IDX PT, R4, R7, 0x1f, 0x1f ;  /* 0x03e01f0007047f89 */ /* 0x000e2400000e0000 */
[----:B0-----:R-:W-:-:S04]  /*8b00*/  IMAD R4, R4, UR5, RZ ;  /* 0x0000000504047c24 */ /* 0x001fc8000f8e02ff */
[----:B------:R-:W-:Y:S01]  /*8b10*/  IMAD.MOV.U32 R3, RZ, RZ, R4 ;  /* 0x000000ffff037224 */ /* 0x000fe200078e0004 */
[----:B-1----:R-:W-:-:S13]  /*8b20*/  ISETP.GT.AND P6, PT, R4, UR6, PT ;  /* 0x0000000604007c0c */ /* 0x002fda000bfc4270 */
[----:B------:R-:W-:Y:S05]  /*8b30*/  @P6 BRA `(.L_x_441) ;  /* 0x0000000000946947 */ /* 0x000fea0003800000 */
[----:B------:R-:W-:Y:S01]  /*8b40*/  IMAD.MOV.U32 R4, RZ, RZ, R3 ;  /* 0x000000ffff047224 */ /* 0x000fe200078e0003 */
[----:B------:R-:W-:Y:S01]  /*8b50*/  UMOV UR4, URZ ;  /* 0x0000003f00047c82 */ /* 0x000fe20008000000 */
[----:B------:R-:W-:-:S05]  /*8b60*/  ULDC UR5, c[0x0][0xc38] ;  /* 0x00030e0000057ab9 */ /* 0x000fca0000000800 */
.L_x_445:
[----:B------:R-:W0:Y:S01]  /*8b70*/  LDC R2, c[0x0][0xc3c] ;  /* 0x00030f00ff027b82 */ /* 0x000e220000000800 */
[----:B------:R-:W-:-:S06]  /*8b80*/  UIADD3 UR4, UR4, 0x1f, URZ ;  /* 0x0000001f04047890 */ /* 0x000fcc000fffe03f */
[----:B0-----:R-:W-:-:S13]  /*8b90*/  ISETP.LE.AND P6, PT, R2, UR4, PT ;  /* 0x0000000402007c0c */ /* 0x001fda000bfc3270 */
[----:B------:R-:W-:Y:S05]  /*8ba0*/  @P6 BRA `(.L_x_442) ;  /* 0x0000000400246947 */ /* 0x000fea0003800000 */
[----:B------:R-:W-:Y:S01]  /*8bb0*/  VIADD R7, R5, UR4 ;  /* 0x0000000405077c36 */ /* 0x000fe20008000000 */
[----:B------:R-:W-:Y:S01]  /*8bc0*/  BSSY B0, `(.L_x_443) ;  /* 0x0000007000007945 */ /* 0x000fe20003800000 */
[----:B------:R-:W-:-:S03]  /*8bd0*/  IMAD.MOV.U32 R0, RZ, RZ, RZ ;  /* 0x000000ffff007224 */ /* 0x000fc600078e00ff */
[----:B------:R-:W-:-:S13]  /*8be0*/  ISETP.GE.OR P6, PT, R7, R2, !P0 ;  /* 0x000000020700720c */ /* 0x000fda00047c6670 */
[----:B------:R-:W-:Y:S05]  /*8bf0*/  @P6 BRA `(.L_x_444) ;  /* 0x00000000000c6947 */ /* 0x000fea0003800000 */
[----:B------:R-:W0:Y:S02]  /*8c00*/  LDC.64 R2, c[0x0][0xc80] ;  /* 0x00032000ff027b82 */ /* 0x000e240000000a00 */
[----:B0-----:R-:W-:-:S05]  /*8c10*/  IMAD.WIDE R2, R7, 0x4, R2 ;  /* 0x0000000407027825 */ /* 0x001fca00078e0202 */
[----:B------:R0:W5:Y:S02]  /*8c20*/  LDG.E R0, desc[UR50][R2.64] ;  /* 0x0000003202007981 */ /* 0x000164000c1e1900 */
.L_x_444:
[----:B------:R-:W-:Y:S05]  /*8c30*/  BSYNC B0 ;  /* 0x0000000000007941 */ /* 0x000fea0003800000 */
.L_x_443:
[----:B0----5:R-:W0:Y:S02]  /*8c40*/  SHFL.UP PT, R2, R0, 0x1, RZ ;  /* 0x0420000000027989 */ /* 0x021e2400000e00ff */
        /* <DEDUP_REMOVED lines=16> */
[----:B------:R-:W-:-:S05]  /*8d50*/  IMAD.IADD R4, R3, 0x1, R4 ;  /* 0x0000000103047824 */ /* 0x000fca00078e0204 */
[----:B------:R-:W-:-:S13]  /*8d60*/  ISETP.GT.AND P6, PT, R4, UR6, PT ;  /* 0x0000000604007c0c */ /* 0x000fda000bfc4270 */
[----:B------:R-:W-:Y:S05]  /*8d70*/  @!P6 BRA `(.L_x_445) ;  /* 0xfffffffc007ce947 */ /* 0x000fea000383ffff */
[----:B------:R-:W-:-:S07]  /*8d80*/  IMAD.MOV.U32 R7, RZ, RZ, R9 ;  /* 0x000000ffff077224 */ /* 0x000fce00078e0009 */
.L_x_441:
[----:B------:R-:W-:-:S04]  /*8d90*/  IMAD.IADD R8, R4, 0x1, -R3 ;  /* 0x0000000104087824 */ /* 0x000fc800078e0a03 */
[----:B------:R-:W-:-:S05]  /*8da0*/  IMAD R2, R7, UR5, R8 ;  /* 0x0000000507027c24 */ /* 0x000fca000f8e0208 */
[----:B------:R-:W-:-:S13]  /*8db0*/  ISETP.GT.AND P0, PT, R2, UR6, PT ;  /* 0x0000000602007c0c */ /* 0x000fda000bf04270 */
[----:B------:R-:W-:-:S04]  /*8dc0*/  VOTE.ANY R4, PT, !P0 ;  /* 0x0000000000047806 */ /* 0x000fc800040e0100 */
[----:B------:R-:W0:Y:S01]  /*8dd0*/  POPC R19, R4 ;  /* 0x0000000400137309 */ /* 0x000e220000000000 */
[----:B------:R-:W-:Y:S01]  /*8de0*/  ISETP.NE.AND P0, PT, R4, RZ, PT ;  /* 0x000000ff0400720c */ /* 0x000fe20003f05270 */
[----:B0-----:R-:W0:Y:S02]  /*8df0*/  SHFL.IDX PT, R10, R0, R19, 0x1f ;  /* 0x00001f13000a7589 */ /* 0x001e2400000e0000 */
[----:B0-----:R-:W-:-:S04]  /*8e00*/  IABS R9, R10 ;  /* 0x0000000a00097213 */ /* 0x001fc80000000000 */
[----:B------:R-:W0:Y:S08]  /*8e10*/  I2F.RP R6, R9 ;  /* 0x0000000900067306 */ /* 0x000e300000209400 */
[----:B0-----:R-:W0:Y:S02]  /*8e20*/  MUFU.RCP R6, R6 ;  /* 0x0000000600067308 */ /* 0x001e240000001000 */
[----:B0-----:R-:W-:-:S06]  /*8e30*/  VIADD R2, R6, 0xffffffe ;  /* 0x0ffffffe06027836 */ /* 0x001fcc0000000000 */
[----:B------:R0:W1:Y:S01]  /*8e40*/  F2I.FTZ.U32.TRUNC.NTZ R3, R2 ;  /* 0x0000000200037305 */ /* 0x000062000021f000 */
[----:B------:R-:W-:Y:S05]  /*8e50*/  @!P0 BRA `(.L_x_446) ;  /* 0x0000000000088947 */ /* 0x000fea0003800000 */
[----:B------:R-:W-:-:S06]  /*8e60*/  VIADD R16, R19, 0xffffffff ;  /* 0xffffffff13107836 */ /* 0x000fcc0000000000 */
[----:B------:R2:W3:Y:S02]  /*8e70*/  SHFL.IDX PT, R16, R7, R16, 0x1f ;  /* 0x00001f1007107589 */ /* 0x0004e400000e0000 */
.L_x_446:
[----:B---3--:R-:W-:Y:S01]  /*8e80*/  IMAD R16, R16, UR5, R8 ;  /* 0x0000000510107c24 */ /* 0x008fe2000f8e0208 */
[----:B0-----:R-:W-:Y:S01]  /*8e90*/  IABS R2, R10 ;  /* 0x0000000a00027213 */ /* 0x001fe20000000000 */
[----:B-1----:R-:W-:Y:S02]  /*8ea0*/  IMAD.MOV R0, RZ, RZ, -R3 ;  /* 0x000000ffff007224 */ /* 0x002fe400078e0a03 */
[----:B------:R-:W-:Y:S01]  /*8eb0*/  VIADD R19, R19, UR4 ;  /* 0x0000000413137c36 */ /* 0x000fe20008000000 */
[----:B------:R-:W-:Y:S01]  /*8ec0*/  IADD3 R11, -R16, UR6, RZ ;  /* 0x00000006100b7c10 */ /* 0x000fe2000fffe1ff */
[----:B--2---:R-:W-:Y:S01]  /*8ed0*/  IMAD R7, R0, R9, RZ ;  /* 0x0000000900077224 */ /* 0x004fe200078e02ff */
[----:B------:R-:W-:Y:S01]  /*8ee0*/  IADD3 R4, RZ, -R2, RZ ;  /* 0x80000002ff047210 */ /* 0x000fe20007ffe0ff */
[----:B------:R-:W-:Y:S01]  /*8ef0*/  IMAD.MOV.U32 R2, RZ, RZ, RZ ;  /* 0x000000ffff027224 */ /* 0x000fe200078e00ff */
[----:B------:R-:W-:-:S03]  /*8f00*/  IABS R0, R11 ;  /* 0x0000000b00007213 */ /* 0x000fc60000000000 */
[----:B------:R-:W-:-:S04]  /*8f10*/  IMAD.HI.U32 R2, R3, R7, R2 ;  /* 0x0000000703027227 */ /* 0x000fc800078e0002 */
[----:B------:R-:W-:Y:S02]  /*8f20*/  IMAD.MOV.U32 R3, RZ, RZ, R0 ;  /* 0x000000ffff037224 */ /* 0x000fe400078e0000 */
[----:B------:R-:W-:Y:S02]  /*8f30*/  IMAD.MOV.U32 R0, RZ, RZ, R4 ;  /* 0x000000ffff007224 */ /* 0x000fe400078e0004 */
[----:B------:R-:W-:-:S04]  /*8f40*/  IMAD.HI.U32 R2, R2, R3, RZ ;  /* 0x0000000302027227 */ /* 0x000fc800078e00ff */
[----:B------:R-:W-:-:S05]  /*8f50*/  IMAD R0, R2, R0, R3 ;  /* 0x0000000002007224 */ /* 0x000fca00078e0203 */
[----:B------:R-:W-:-:S13]  /*8f60*/  ISETP.GT.U32.AND P1, PT, R9, R0, PT ;  /* 0x000000000900720c */ /* 0x000fda0003f24070 */
[----:B------:R-:W-:Y:S02]  /*8f70*/  @!P1 IMAD.IADD R0, R0, 0x1, -R9 ;  /* 0x0000000100009824 */ /* 0x000fe400078e0a09 */
[----:B------:R-:W-:Y:S01]  /*8f80*/  @!P1 VIADD R2, R2, 0x1 ;  /* 0x0000000102029836 */ /* 0x000fe20000000000 */
[----:B------:R-:W-:Y:S02]  /*8f90*/  ISETP.NE.AND P1, PT, R10, RZ, PT ;  /* 0x000000ff0a00720c */ /* 0x000fe40003f25270 */
[----:B------:R-:W-:Y:S02]  /*8fa0*/  ISETP.GE.U32.AND P0, PT, R0, R9, PT ;  /* 0x000000090000720c */ /* 0x000fe40003f06070 */
[----:B------:R-:W-:-:S04]  /*8fb0*/  LOP3.LUT R0, R11, R10, RZ, 0x3c, !PT ;  /* 0x0000000a0b007212 */ /* 0x000fc800078e3cff */
[----:B------:R-:W-:-:S07]  /*8fc0*/  ISETP.GE.AND P2, PT, R0, RZ, PT ;  /* 0x000000ff0000720c */ /* 0x000fce0003f46270 */
[----:B------:R-:W-:-:S06]  /*8fd0*/  @P0 VIADD R2, R2, 0x1 ;  /* 0x0000000102020836 */ /* 0x000fcc0000000000 */
[----:B------:R-:W-:Y:S01]  /*8fe0*/  @!P2 IMAD.MOV R2, RZ, RZ, -R2 ;  /* 0x000000ffff02a224 */ /* 0x000fe200078e0a02 */
[----:B------:R-:W-:-:S05]  /*8ff0*/  @!P1 LOP3.LUT R2, RZ, R10, RZ, 0x33, !PT ;  /* 0x0000000aff029212 */ /* 0x000fca00078e33ff */
[--C-:B------:R-:W-:Y:S02]  /*9000*/  IMAD.MOV R17, RZ, RZ, -R2.reuse ;  /* 0x000000ffff117224 */ /* 0x100fe400078e0a02 */
[----:B------:R-:W-:Y:S02]  /*9010*/  IMAD.MOV.U32 R18, RZ, RZ, R2 ;  /* 0x000000ffff127224 */ /* 0x000fe400078e0002 */
[----:B------:R-:W-:Y:S01]  /*9020*/  IMAD R17, R10, R17, R11 ;  /* 0x000000110a117224 */ /* 0x000fe200078e020b */
[----:B------:R-:W-:Y:S06]  /*9030*/  BRA `(.L_x_447) ;  /* 0x0000000000147947 */ /* 0x000fec0003800000 */
.L_x_442:
[----:B------:R-:W-:Y:S01]  /*9040*/  ULDC UR4, c[0x0][0xc3c] ;  /* 0x00030f0000047ab9 */ /* 0x000fe20000000800 */
[----:B------:R-:W-:Y:S02]  /*9050*/  IMAD.MOV.U32 R17, RZ, RZ, RZ ;  /* 0x000000ffff117224 */ /* 0x000fe400078e00ff */
[----:B------:R-:W-:Y:S02]  /*9060*/  IMAD.U32 R16, RZ, RZ, UR6 ;  /* 0x00000006ff107e24 */ /* 0x000fe4000f8e00ff */
[----:B------:R-:W-:Y:S02]  /*9070*/  IMAD.MOV.U32 R18, RZ, RZ, RZ ;  /* 0x000000ffff127224 */ /* 0x000fe400078e00ff */
[----:B------:R-:W-:-:S07]  /*9080*/  IMAD.U32 R19, RZ, RZ, UR4 ;  /* 0x00000004ff137e24 */ /* 0x000fce000f8e00ff */
.L_x_447:
[----:B------:R-:W-:-:S13]  /*9090*/  ISETP.NE.AND P0, PT, R5, RZ, PT ;  /* 0x000000ff0500720c */ /* 0x000fda0003f05270 */
[----:B------:R-:W0:Y:S01]  /*90a0*/  @!P0 S2R R3, SR_CgaCtaId ;  /* 0x0000000000038919 */ /* 0x000e220000008800 */
[----:B------:R-:W-:-:S04]  /*90b0*/  @!P0 MOV R0, 0x400 ;  /* 0x0000040000008802 */ /* 0x000fc80000000f00 */
[----:B0-----:R-:W-:-:S05]  /*90c0*/  @!P0 LEA R0, R3, R0, 0x18 ;  /* 0x0000000003008211 */ /* 0x001fca00078ec0ff */
[----:B------:R0:W-:Y:S01]  /*90d0*/  @!P0 STS.128 [R0+0x228d0], R16 ;  /* 0x0228d01000008388 */ /* 0x0001e20000000c00 */
[----:B------:R-:W-:Y:S06]  /*90e0*/  BAR.ARV 0x5, 0x180 ;  /* 0x0146000000007b1d */ /* 0x000fec0000002000 */
.L_x_440:
[----:B------:R2:W-:Y:S01]  /*90f0*/  STL [R1+0x24], RZ ;  /* 0x000024ff01007387 */ /* 0x0005e20000100800 */
[----:B------:R-:W-:Y:S01]  /*9100*/  ULDC UR4, c[0x0][0xc3c] ;  /* 0x00030f0000047ab9 */ /* 0x000fe20000000800 */
[----:B------:R-:W-:Y:S01]  /*9110*/  IMAD.MOV.U32 R26, RZ, RZ, 0x1 ;  /* 0x00000001ff1a7424 */ /* 0x000fe200078e00ff */
[----:B-1----:R-:W-:Y:S01]  /*9120*/  ISETP.GE.AND P0, PT, R19, UR4, PT ;  /* 0x0000000413007c0c */ /* 0x002fe2000bf06270 */
[----:B------:R-:W-:-:S12]  /*9130*/  IMAD.MOV.U32 R24, RZ, RZ, RZ ;  /* 0x000000ffff187224 */ /* 0x000fd800078e00ff */
[----:B--2---:R-:W-:Y:S05]  /*9140*/  @P0 BRA `(.L_x_448) ;  /* 0x0000004400540947 */ /* 0x004fea0003800000 */
[----:B------:R-:W1:Y:S01]  /*9150*/  S2R R4, SR_TID.X ;  /* 0x0000000000047919 */ /* 0x000e620000002100 */
[----:B------:R-:W2:Y:S01]  /*9160*/  S2UR UR5, SR_CgaCtaId ;  /* 0x00000000000579c3 */ /* 0x000ea20000008800 */
[----:B------:R-:W-:Y:S01]  /*9170*/  UMOV UR4, 0x400 ;  /* 0x0000040000047882 */ /* 0x000fe20000000000 */
[----:B------:R-:W-:Y:S01]  /*9180*/  BSSY B8, `(.L_x_448) ;  /* 0x0000451000087945 */ /* 0x000fe20003800000 */
[----:B------:R3:W-:Y:S01]  /*9190*/  STL [R1+0x24], RZ ;  /* 0x000024ff01007387 */ /* 0x0007e20000100800 */
[----:B------:R-:W-:Y:S01]  /*91a0*/  IMAD.MOV.U32 R26, RZ, RZ, 0x1 ;  /* 0x00000001ff1a7424 */ /* 0x000fe200078e00ff */
[----:B------:R-:W-:Y:S01]  /*91b0*/  ULOP3.LUT UR36, UR37, 0x2, URZ, 0xfc, !UPT ;  /* 0x0000000225247892 */ /* 0x000fe2000f8efc3f */
[----:B------:R-:W-:Y:S01]  /*91c0*/  IMAD.MOV.U32 R24, RZ, RZ, RZ ;  /* 0x000000ffff187224 */ /* 0x000fe200078e00ff */
[----:B------:R-:W-:Y:S01]  /*91d0*/  ULDC UR38, c[0x0][0xc] ;  /* 0x0000030000267ab9 */ /* 0x000fe20000000800 */
[----:B--2---:R-:W-:-:S06]  /*91e0*/  ULEA UR4, UR5, UR4, 0x18 ;  /* 0x0000000405047291 */ /* 0x004fcc000f8ec03f */
[----:B------:R-:W-:Y:S01]  /*91f0*/  IMAD.U32 R22, RZ, RZ, UR4 ;  /* 0x00000004ff167e24 */ /* 0x000fe2000f8e00ff */
[C---:B-1----:R-:W-:Y:S01]  /*9200*/  LOP3.LUT R3, R4.reuse, 0x7f, RZ, 0xc0, !PT ;  /* 0x0000007f04037812 */ /* 0x042fe200078ec0ff */
[----:B0-----:R-:W-:-:S05]  /*9210*/  IMAD.SHL.U32 R0, R4, 0x8, RZ ;  /* 0x0000000804007824 */ /* 0x001fca00078e00ff */
[----:B------:R-:W-:-:S04]  /*9220*/  LOP3.LUT R2, R0, 0x1f8, RZ, 0xc0, !PT ;  /* 0x000001f800027812 */ /* 0x000fc800078ec0ff */
[----:B------:R-:W-:Y:S01]  /*9230*/  LOP3.LUT R29, R2, 0x38, R4, 0x78, !PT ;  /* 0x00000038021d7812 */ /* 0x000fe200078e7804 */
[----:B------:R-:W-:Y:S01]  /*9240*/  IMAD.SHL.U32 R2, R4, 0x10, RZ ;  /* 0x0000001004027824 */ /* 0x000fe200078e00ff */
[----:B------:R-:W-:Y:S02]  /*9250*/  SHF.R.U32.HI R4, RZ, 0x3, R3 ;  /* 0x00000003ff047819 */ /* 0x000fe40000011603 */
[----:B------:R-:W-:Y:S02]  /*9260*/  LOP3.LUT R29, R29, 0x200, R0, 0xf8, !PT ;  /* 0x000002001d1d7812 */ /* 0x000fe400078ef800 */
[----:B------:R-:W-:Y:S02]  /*9270*/  LOP3.LUT R3, R0, 0x38, RZ, 0xc0, !PT ;  /* 0x0000003800037812 */ /* 0x000fe400078ec0ff */
[----:B------:R-:W-:Y:S01]  /*9280*/  LOP3.LUT R0, R4, 0x70, R2, 0xf8, !PT ;  /* 0x0000007004007812 */ /* 0x000fe200078ef802 */
[----:B------:R-:W-:Y:S01]  /*9290*/  IMAD R37, R29, 0x2, R22 ;  /* 0x000000021d257824 */ /* 0x000fe200078e0216 */
[----:B------:R-:W-:-:S02]  /*92a0*/  LOP3.LUT R4, R3, 0x40, RZ, 0xfc, !PT ;  /* 0x0000004003047812 */ /* 0x000fc400078efcff */
[C---:B------:R-:W-:Y:S02]  /*92b0*/  LOP3.LUT R2, R3.reuse, 0x80, RZ, 0xfc, !PT ;  /* 0x0000008003027812 */ /* 0x040fe400078efcff */
[----:B---3--:R-:W-:-:S07]  /*92c0*/  LOP3.LUT R0, R3, 0xc0, RZ, 0xfc, !PT ;  /* 0x000000c003007812 */ /* 0x008fce00078efcff */
.L_x_509:
[----:B0-----:R-:W0:Y:S02]  /*92d0*/  LDC.64 R2, c[0x0][0xc88] ;  /* 0x00032200ff027b82 */ /* 0x001e240000000a00 */
[----:B0-----:R-:W-:-:S05]  /*92e0*/  IMAD.WIDE R2, R19, 0x4, R2 ;  /* 0x0000000413027825 */ /* 0x001fca00078e0202 */
[----:B--2---:R-:W2:Y:S01]  /*92f0*/  LDG.E R25, desc[UR50][R2.64] ;  /* 0x0000003202197981 */ /* 0x004ea2000c1e1900 */
[----:B------:R-:W-:Y:S05]  /*9300*/  YIELD ;  /* 0x0000000000007946 */ /* 0x000fea0003800000 */
[----:B------:R-:W-:Y:S01]  /*9310*/  ULDC.64 UR4, c[0x0][0xa28] ;  /* 0x00028a0000047ab9 */ /* 0x000fe20000000a00 */
[----:B------:R-:W-:Y:S01]  /*9320*/  IMAD.MOV.U32 R30, RZ, RZ, RZ ;  /* 0x000000ffff1e7224 */ /* 0x000fe200078e00ff */
[----:B------:R-:W-:Y:S01]  /*9330*/  ISETP.NE.U32.AND P0, PT, RZ, UR4, PT ;  /* 0x00000004ff007c0c */ /* 0x000fe2000bf05070 */
[----:B------:R-:W-:-:S03]  /*9340*/  ULDC.64 UR6, c[0x0][0xa18] ;  /* 0x0002860000067ab9 */ /* 0x000fc60000000a00 */
[----:B------:R-:W-:Y:S02]  /*9350*/  ISETP.NE.AND.EX P0, PT, RZ, UR5, PT, P0 ;  /* 0x00000005ff007c0c */ /* 0x000fe4000bf05300 */
[----:B--2---:R-:W-:-:S11]  /*9360*/  SHF.R.S32.HI R0, RZ, 0x1f, R25 ;  /* 0x0000001fff007819 */ /* 0x004fd60000011419 */
[C---:B------:R-:W-:Y:S01]  /*9370*/  @P0 LEA R2, P1, R25.reuse, UR4, 0x2 ;  /* 0x0000000419020c11 */ /* 0x040fe2000f8210ff */
[C---:B------:R-:W-:Y:S01]  /*9380*/  IMAD.SHL.U32 R27, R25.reuse, 0x4, RZ ;  /* 0x00000004191b7824 */ /* 0x040fe200078e00ff */
[C-C-:B------:R-:W-:Y:S01]  /*9390*/  SHF.L.U64.HI R31, R25.reuse, 0x2, R0.reuse ;  /* 0x00000002191f7819 */ /* 0x140fe20000010200 */
[----:B------:R0:W-:Y:S01]  /*93a0*/  STL [R1+0x4], R0 ;  /* 0x0000040001007387 */ /* 0x0001e20000100800 */
[----:B------:R-:W-:Y:S01]  /*93b0*/  @P0 LEA.HI.X R3, R25, UR5, R0, 0x2, P1 ;  /* 0x0000000519030c11 */ /* 0x000fe200088f1400 */
[----:B------:R-:W-:-:S04]  /*93c0*/  ULDC.64 UR4, c[0x0][0xa00] ;  /* 0x0002800000047ab9 */ /* 0x000fc80000000a00 */
[----:B-1----:R1:W5:Y:S01]  /*93d0*/  @P0 LDG.E R30, desc[UR50][R2.64] ;  /* 0x00000032021e0981 */ /* 0x002362000c1e1900 */
[----:B------:R-:W-:Y:S02]  /*93e0*/  ISETP.NE.U32.AND P0, PT, RZ, UR4, PT ;  /* 0x00000004ff007c0c */ /* 0x000fe4000bf05070 */
[----:B------:R-:W-:Y:S01]  /*93f0*/  LOP3.LUT R23, R23, 0xfffffeff, RZ, 0xc0, !PT ;  /* 0xfffffeff17177812 */ /* 0x000fe200078ec0ff */
[----:B0-----:R-:W-:Y:S01]  /*9400*/  IMAD.MOV.U32 R0, RZ, RZ, RZ ;  /* 0x000000ffff007224 */ /* 0x001fe200078e00ff */
[----:B------:R-:W-:Y:S02]  /*9410*/  ISETP.NE.AND.EX P2, PT, RZ, UR5, PT, P0 ;  /* 0x00000005ff007c0c */ /* 0x000fe4000bf45300 */
[----:B------:R-:W-:Y:S02]  /*9420*/  ISETP.NE.U32.AND P0, PT, RZ, UR6, PT ;  /* 0x00000006ff007c0c */ /* 0x000fe4000bf05070 */
[----:B-1----:R-:W-:Y:S02]  /*9430*/  IADD3 R2, P1, R27, UR4, RZ ;  /* 0x000000041b027c10 */ /* 0x002fe4000ff3e0ff */
[----:B------:R-:W-:-:S02]  /*9440*/  ISETP.NE.AND.EX P0, PT, RZ, UR7, PT, P0 ;  /* 0x00000007ff007c0c */ /* 0x000fc4000bf05300 */
[----:B------:R-:W-:Y:S01]  /*9450*/  IADD3.X R3, R31, UR5, RZ, P1, !PT ;  /* 0x000000051f037c10 */ /* 0x000fe20008ffe4ff */
[----:B------:R-:W-:-:S04]  /*9460*/  ULDC.64 UR4, c[0x0][0x418] ;  /* 0x0001060000047ab9 */ /* 0x000fc80000000a00 */
[----:B------:R-:W-:Y:S01]  /*9470*/  @P2 LOP3.LUT R23, R23, 0x100, RZ, 0xfc, !PT ;  /* 0x0000010017172812 */ /* 0x000fe200078efcff */
[----:B------:R-:W2:Y:S05]  /*9480*/  @P2 LDG.E R0, desc[UR50][R2.64] ;  /* 0x0000003202002981 */ /* 0x000eaa000c1e1900 */
[----:B------:R-:W-:-:S04]  /*9490*/  @P0 IADD3 R4, P1, R27, UR6, RZ ;  /* 0x000000061b040c10 */ /* 0x000fc8000ff3e0ff */
[----:B------:R-:W-:Y:S01]  /*94a0*/  @P0 IADD3.X R5, R31, UR7, RZ, P1, !PT ;  /* 0x000000071f050c10 */ /* 0x000fe20008ffe4ff */
[----:B--2---:R0:W-:Y:S04]  /*94b0*/  STL [R1], R0 ;  /* 0x0000000001007387 */ /* 0x0041e80000100800 */
[----:B0-----:R-:W2:Y:S01]  /*94c0*/  @P0 LDG.E R0, desc[UR50][R4.64] ;  /* 0x0000003204000981 */ /* 0x001ea2000c1e1900 */
[----:B------:R-:W-:-:S03]  /*94d0*/  UISETP.NE.U32.AND UP0, UPT, UR4, URZ, UPT ;  /* 0x0000003f0400728c */ /* 0x000fc6000bf05070 */
[----:B------:R-:W-:Y:S01]  /*94e0*/  ULDC UR4, c[0x0][0x424] ;  /* 0x0001090000047ab9 */ /* 0x000fe20000000800 */
[----:B------:R-:W-:-:S03]  /*94f0*/  UISETP.NE.AND.EX UP0, UPT, UR5, URZ, UPT, UP0 ;  /* 0x0000003f0500728c */ /* 0x000fc6000bf05300 */
[----:B------:R-:W-:Y:S01]  /*9500*/  ULDC UR5, c[0x0][0x2f0] ;  /* 0x0000bc0000057ab9 */ /* 0x000fe20000000800 */
[----:B------:R-:W-:-:S04]  /*9510*/  USEL UR4, UR4, 0x1, UP0 ;  /* 0x0000000104047887 */ /* 0x000fc80008000000 */
[----:B------:R-:W-:-:S06]  /*9520*/  UIMAD UR4, UR4, UR5, URZ ;  /* 0x00000005040472a4 */ /* 0x000fcc000f8e023f */
[----:B------:R-:W-:Y:S01]  /*9530*/  IMAD.U32 R7, RZ, RZ, UR4 ;  /* 0x00000004ff077e24 */ /* 0x000fe2000f8e00ff */
[----:B--2---:R0:W-:Y:S01]  /*9540*/  @P0 STL [R1+0x8], R0 ;  /* 0x0000080001000387 */ /* 0x0041e20000100800 */
[----:B---3--:R-:W-:Y:S05]  /*9550*/  @P0 BRA `(.L_x_449) ;  /* 0x0000000000200947 */ /* 0x008fea0003800000 */
[----:B------:R-:W-:Y:S02]  /*9560*/  ULDC UR4, c[0x0][0x288] ;  /* 0x0000a20000047ab9 */ /* 0x000fe40000000800 */
[----:B0-----:R-:W-:-:S05]  /*9570*/  IMAD.U32 R0, RZ, RZ, UR4 ;  /* 0x00000004ff007e24 */ /* 0x001fca000f8e00ff */
[----:B------:R1:W-:Y:S01]  /*9580*/  STL [R1+0x8], R0 ;  /* 0x0000080001007387 */ /* 0x0003e20000100800 */
[----:B------:R-:W-:Y:S05]  /*9590*/  @!P2 BRA `(.L_x_449) ;  /* 0x000000000010a947 */ /* 0x000fea0003800000 */
[----:B------:R-:W2:Y:S04]  /*95a0*/  LDG.E R5, desc[UR50][R2.64] ;  /* 0x0000003202057981 */ /* 0x000ea8000c1e1900 */
[----:B-1----:R-:W2:Y:S02]  /*95b0*/  LDG.E R0, desc[UR50][R2.64+0x4] ;  /* 0x0000043202007981 */ /* 0x002ea4000c1e1900 */
[----:B--2---:R-:W-:-:S05]  /*95c0*/  IMAD.IADD R0, R0, 0x1, -R5 ;  /* 0x0000000100007824 */ /* 0x004fca00078e0a05 */
[----:B------:R2:W-:Y:S02]  /*95d0*/  STL [R1+0x8], R0 ;  /* 0x0000080001007387 */ /* 0x0005e40000100800 */
.L_x_449:
[----:B------:R-:W-:Y:S01]  /*95e0*/  ULDC.64 UR4, c[0x0][0xa20] ;  /* 0x0002880000047ab9 */ /* 0x000fe20000000a00 */
[----:B------:R-:W-:Y:S01]  /*95f0*/  IMAD.MOV.U32 R28, RZ, RZ, R25 ;  /* 0x000000ffff1c7224 */ /* 0x000fe200078e0019 */
[----:B------:R-:W-:-:S04]  /*9600*/  ISETP.NE.U32.AND P0, PT, RZ, UR4, PT ;  /* 0x00000004ff007c0c */ /* 0x000fc8000bf05070 */
[----:B------:R-:W-:-:S13]  /*9610*/  ISETP.NE.AND.EX P0, PT, RZ, UR5, PT, P0 ;  /* 0x00000005ff007c0c */ /* 0x000fda000bf05300 */
[----:B------:R-:W-:Y:S05]  /*9620*/  @!P0 BRA `(.L_x_450) ;  /* 0x0000000000108947 */ /* 0x000fea0003800000 */
[----:B------:R-:W-:-:S04]  /*9630*/  IADD3 R2, P0, R27, UR4, RZ ;  /* 0x000000041b027c10 */ /* 0x000fc8000ff1e0ff */
[----:B------:R-:W-:-:S05]  /*9640*/  IADD3.X R3, R31, UR5, RZ, P0, !PT ;  /* 0x000000051f037c10 */ /* 0x000fca00087fe4ff */
[----:B------:R3:W5:Y:S01]  /*9650*/  LDG.E R7, desc[UR50][R2.64] ;  /* 0x0000003202077981 */ /* 0x000762000c1e1900 */
[----:B------:R-:W-:Y:S05]  /*9660*/  BRA `(.L_x_451) ;  /* 0x0000000000247947 */ /* 0x000fea0003800000 */
.L_x_450:
[----:B------:R-:W-:Y:S02]  /*9670*/  ULDC.64 UR4, c[0x0][0xa08] ;  /* 0x0002820000047ab9 */ /* 0x000fe40000000a00 */
[----:B------:R-:W-:-:S04]  /*9680*/  ISETP.NE.U32.AND P0, PT, RZ, UR4, PT ;  /* 0x00000004ff007c0c */ /* 0x000fc8000bf05070 */
[----:B------:R-:W-:-:S13]  /*9690*/  ISETP.NE.AND.EX P0, PT, RZ, UR5, PT, P0 ;  /* 0x00000005ff007c0c */ /* 0x000fda000bf05300 */
[----:B------:R-:W-:Y:S05]  /*96a0*/  @!P0 BRA `(.L_x_451) ;  /* 0x0000000000148947 */ /* 0x000fea0003800000 */
[----:B------:R-:W3:Y:S02]  /*96b0*/  LDC.64 R2, c[0x0][0xa08] ;  /* 0x00028200ff027b82 */ /* 0x000ee40000000a00 */
[----:B---3--:R-:W-:-:S05]  /*96c0*/  IMAD.WIDE R2, R28, 0x4, R2 ;  /* 0x000000041c027825 */ /* 0x008fca00078e0202 */
[----:B------:R-:W3:Y:S04]  /*96d0*/  LDG.E R7, desc[UR50][R2.64] ;  /* 0x0000003202077981 */ /* 0x000ee8000c1e1900 */
[----:B012---:R-:W3:Y:S02]  /*96e0*/  LDG.E R0, desc[UR50][R2.64+0x4] ;  /* 0x0000043202007981 */ /* 0x007ee4000c1e1900 */
[----:B---3--:R-:W-:-:S07]  /*96f0*/  IMAD.IADD R7, R0, 0x1, -R7 ;  /* 0x0000000100077824 */ /* 0x008fce00078e0a07 */
.L_x_451:
[----:B-----5:R-:W-:Y:S01]  /*9700*/  IMAD.IADD R36, R7, 0x1, -R30 ;  /* 0x0000000107247824 */ /* 0x020fe200078e0a1e */
[----:B------:R-:W-:Y:S03]  /*9710*/  BSSY B7, `(.L_x_452) ;  /* 0x0000359000077945 */ /* 0x000fe60003800000 */
[C---:B012---:R-:W-:Y:S01]  /*9720*/  VIADD R0, R36.reuse, 0x5f ;  /* 0x0000005f24007836 */ /* 0x047fe20000000000 */
[----:B------:R-:W-:-:S03]  /*9730*/  ISETP.GT.AND P0, PT, R36, RZ, PT ;  /* 0x000000ff2400720c */ /* 0x000fc60003f04270 */
[----:B------:R-:W-:-:S05]  /*9740*/  IMAD.HI R0, R0, 0x2aaaaaab, RZ ;  /* 0x2aaaaaab00007827 */ /* 0x000fca00078e02ff */
[----:B---3--:R-:W-:-:S04]  /*9750*/  SHF.R.U32.HI R3, RZ, 0x1f, R0 ;  /* 0x0000001fff037819 */ /* 0x008fc80000011600 */
[----:B------:R-:W-:-:S05]  /*9760*/  LEA.HI.SX32 R33, R0, R3, 0x1c ;  /* 0x0000000300217211 */ /* 0x000fca00078fe2ff */
[----:B------:R0:W-:Y:S01]  /*9770*/  STL [R1+0x28], R33 ;  /* 0x0000282101007387 */ /* 0x0001e20000100800 */
[----:B------:R-:W-:Y:S05]  /*9780*/  @P0 BRA `(.L_x_453) ;  /* 0x0000000000440947 */ /* 0x000fea0003800000 */
[----:B------:R-:W1:Y:S02]  /*9790*/  S2R R2, SR_TID.X ;  /* 0x0000000000027919 */ /* 0x000e640000002100 */
[----:B-1----:R-:W-:-:S04]  /*97a0*/  LOP3.LUT R2, R2, 0x7f, RZ, 0xc0, !PT ;  /* 0x0000007f02027812 */ /* 0x002fc800078ec0ff */
[----:B------:R-:W-:-:S13]  /*97b0*/  ISETP.NE.AND P0, PT, R2, RZ, PT ;  /* 0x000000ff0200720c */ /* 0x000fda0003f05270 */
[----:B------:R-:W-:Y:S05]  /*97c0*/  @P0 BRA `(.L_x_454) ;  /* 0x0000003400340947 */ /* 0x000fea0003800000 */
[----:B------:R-:W1:Y:S01]  /*97d0*/  S2R R5, SR_LANEID ;  /* 0x0000000000057919 */ /* 0x000e620000000000 */
[----:B------:R-:W-:Y:S01]  /*97e0*/  VOTEU.ANY UR4, UPT, PT ;  /* 0x0000000000047886 */ /* 0x000fe200038e0100 */
[----:B------:R-:W2:Y:S01]  /*97f0*/  LDC.64 R2, c[0x0][0xc60] ;  /* 0x00031800ff027b82 */ /* 0x000ea20000000a00 */
[----:B------:R-:W1:Y:S02]  /*9800*/  FLO.U32 R0, UR4 ;  /* 0x0000000400007d00 */ /* 0x000e6400080e0000 */
[----:B-1----:R-:W-:-:S06]  /*9810*/  ISETP.EQ.U32.AND P0, PT, R0, R5, PT ;  /* 0x000000050000720c */ /* 0x002fcc0003f02070 */
[----:B------:R-:W2:Y:S07]  /*9820*/  POPC R5, UR4 ;  /* 0x0000000400057d09 */ /* 0x000eae0008000000 */
[----:B--2---:R-:W2:Y:S01]  /*9830*/  @P0 ATOMG.E.ADD.STRONG.GPU PT, R3, desc[UR50][R2.64], R5 ;  /* 0x00000005020309a8 */ /* 0x004ea200081ee1f2 */
[----:B------:R-:W1:Y:S02]  /*9840*/  S2R R4, SR_LTMASK ;  /* 0x0000000000047919 */ /* 0x000e640000003900 */
[----:B-1----:R-:W-:-:S04]  /*9850*/  LOP3.LUT R4, R4, UR4, RZ, 0xc0, !PT ;  /* 0x0000000404047c12 */ /* 0x002fc8000f8ec0ff */
[----:B------:R-:W1:Y:S01]  /*9860*/  POPC R7, R4 ;  /* 0x0000000400077309 */ /* 0x000e620000000000 */
[----:B--2---:R-:W1:Y:S02]  /*9870*/  SHFL.IDX PT, R0, R3, R0, 0x1f ;  /* 0x00001f0003007589 */ /* 0x004e6400000e0000 */
[----:B-1----:R-:W-:Y:S01]  /*9880*/  IADD3 R16, R0, UR38, R7 ;  /* 0x0000002600107c10 */ /* 0x002fe2000fffe007 */
[----:B------:R-:W-:Y:S06]  /*9890*/  BRA `(.L_x_454) ;  /* 0x0000003400007947 */ /* 0x000fec0003800000 */
.L_x_453:
[----:B------:R-:W-:Y:S01]  /*98a0*/  VIADD R0, R22, 0x1c400 ;  /* 0x0001c40016007836 */ /* 0x000fe20000000000 */
[----:B------:R-:W-:Y:S04]  /*98b0*/  BSSY B6, `(.L_x_455) ;  /* 0x0000013000067945 */ /* 0x000fe80003800000 */
[----:B------:R-:W-:-:S13]  /*98c0*/  LOP3.LUT P0, RZ, R0, 0x3ff, RZ, 0xc0, !PT ;  /* 0x000003ff00ff7812 */ /* 0x000fda000780c0ff */
[----:B------:R-:W-:Y:S05]  /*98d0*/  @!P0 BRA `(.L_x_456) ;  /* 0x0000000000408947 */ /* 0x000fea0003800000 */
[----:B------:R-:W-:Y:S01]  /*98e0*/  MOV R2, 0x0 ;  /* 0x0000000000027802 */ /* 0x000fe20000000f00 */
[----:B------:R-:W-:Y:S01]  /*98f0*/  ULDC.64 UR6, c[0x4][0x98] ;  /* 0x0100260000067ab9 */ /* 0x000fe20000000a00 */
[----:B------:R-:W-:Y:S01]  /*9900*/  ULDC.64 UR8, c[0x4][0xa0] ;  /* 0x0100280000087ab9 */ /* 0x000fe20000000a00 */
[----:B------:R-:W-:Y:S01]  /*9910*/  ULDC.64 UR4, c[0x4][0x8] ;  /* 0x0100020000047ab9 */ /* 0x000fe20000000a00 */
[----:B------:R-:W-:Y:S01]  /*9920*/  IMAD.U32 R4, RZ, RZ, UR6 ;  /* 0x00000006ff047e24 */ /* 0x000fe2000f8e00ff */
[----:B------:R-:W-:Y:S01]  /*9930*/  MOV R5, UR7 ;  /* 0x0000000700057c02 */ /* 0x000fe20008000f00 */
[----:B------:R-:W1:Y:S01]  /*9940*/  LDC.64 R2, c[0x4][R2] ;  /* 0x0100000002027b82 */ /* 0x000e620000000a00 */
[----:B------:R-:W-:Y:S02]  /*9950*/  IMAD.U32 R6, RZ, RZ, UR8 ;  /* 0x00000008ff067e24 */ /* 0x000fe4000f8e00ff */
[----:B------:R-:W-:Y:S02]  /*9960*/  IMAD.U32 R7, RZ, RZ, UR9 ;  /* 0x00000009ff077e24 */ /* 0x000fe4000f8e00ff */
[----:B------:R-:W-:-:S02]  /*9970*/  IMAD.U32 R10, RZ, RZ, UR4 ;  /* 0x00000004ff0a7e24 */ /* 0x000fc4000f8e00ff */
[----:B------:R-:W-:Y:S02]  /*9980*/  IMAD.U32 R11, RZ, RZ, UR5 ;  /* 0x00000005ff0b7e24 */ /* 0x000fe4000f8e00ff */
[----:B------:R-:W-:Y:S02]  /*9990*/  IMAD.MOV.U32 R8, RZ, RZ, 0x70 ;  /* 0x00000070ff087424 */ /* 0x000fe400078e00ff */
[----:B------:R-:W-:Y:S02]  /*99a0*/  IMAD.MOV.U32 R12, RZ, RZ, 0x1 ;  /* 0x00000001ff0c7424 */ /* 0x000fe400078e00ff */
[----:B------:R-:W-:-:S07]  /*99b0*/  IMAD.MOV.U32 R13, RZ, RZ, RZ ;  /* 0x000000ffff0d7224 */ /* 0x000fce00078e00ff */
[----:B------:R-:W-:-:S07]  /*99c0*/  LEPC R20, `(.L_x_456) ;  /* 0x000000001014794e */ /* 0x000fce0000000000 */
[----:B01----:R-:W-:Y:S05]  /*99d0*/  CALL.ABS.NOINC R2 ;  /* 0x0000000002007343 */ /* 0x003fea0003c00000 */
.L_x_456:
[----:B------:R-:W-:Y:S05]  /*99e0*/  BSYNC B6 ;  /* 0x0000000000067941 */ /* 0x000fea0003800000 */
.L_x_455:
        /* <DEDUP_REMOVED lines=8> */
[----:B------:R1:W2:Y:S01]  /*9a70*/  LDC.64 R2, c[0x4][R32] ;  /* 0x0100000020027b82 */ /* 0x0002a20000000a00 */
[----:B------:R-:W-:Y:S02]  /*9a80*/  IMAD.U32 R4, RZ, RZ, UR6 ;  /* 0x00000006ff047e24 */ /* 0x000fe4000f8e00ff */
[----:B------:R-:W-:Y:S02]  /*9a90*/  IMAD.U32 R5, RZ, RZ, UR7 ;  /* 0x00000007ff057e24 */ /* 0x000fe4000f8e00ff */
[----:B------:R-:W-:Y:S02]  /*9aa0*/  IMAD.U32 R6, RZ, RZ, UR8 ;  /* 0x00000008ff067e24 */ /* 0x000fe4000f8e00ff */
[----:B------:R-:W-:-:S02]  /*9ab0*/  IMAD.U32 R7, RZ, RZ, UR9 ;  /* 0x00000009ff077e24 */ /* 0x000fc4000f8e00ff */
[----:B------:R-:W-:Y:S02]  /*9ac0*/  IMAD.U32 R10, RZ, RZ, UR4 ;  /* 0x00000004ff0a7e24 */ /* 0x000fe4000f8e00ff */
[----:B------:R-:W-:Y:S02]  /*9ad0*/  IMAD.U32 R11, RZ, RZ, UR5 ;  /* 0x00000005ff0b7e24 */ /* 0x000fe4000f8e00ff */
[----:B------:R-:W-:Y:S02]  /*9ae0*/  IMAD.MOV.U32 R8, RZ, RZ, 0x70 ;  /* 0x00000070ff087424 */ /* 0x000fe400078e00ff */
[----:B------:R-:W-:Y:S02]  /*9af0*/  IMAD.MOV.U32 R12, RZ, RZ, 0x1 ;  /* 0x00000001ff0c7424 */ /* 0x000fe400078e00ff */
[----:B-1----:R-:W-:-:S07]  /*9b00*/  IMAD.MOV.U32 R13, RZ, RZ, RZ ;  /* 0x000000ffff0d7224 */ /* 0x002fce00078e00ff */
[----:B------:R-:W-:-:S07]  /*9b10*/  LEPC R20, `(.L_x_459) ;  /* 0x000000001014794e */ /* 0x000fce0000000000 */
[----:B0-2---:R-:W-:Y:S05]  /*9b20*/  CALL.ABS.NOINC R2 ;  /* 0x0000000002007343 */ /* 0x005fea0003c00000 */
.L_x_459:
[----:B------:R0:W1:Y:S01]  /*9b30*/  LDC.64 R2, c[0x4][R32] ;  /* 0x0100000020027b82 */ /* 0x0000620000000a00 */
[----:B------:R-:W-:Y:S01]  /*9b40*/  ULDC.64 UR6, c[0x4][0x98] ;  /* 0x0100260000067ab9 */ /* 0x000fe20000000a00 */
[----:B------:R-:W-:Y:S01]  /*9b50*/  ULDC.64 UR8, c[0x4][0xa0] ;  /* 0x0100280000087ab9 */ /* 0x000fe20000000a00 */
[----:B------:R-:W-:Y:S01]  /*9b60*/  ULDC.64 UR4, c[0x4][0x18] ;  /* 0x0100060000047ab9 */ /* 0x000fe20000000a00 */
        /* <DEDUP_REMOVED lines=8> */
[----:B0-----:R-:W-:-:S07]  /*9bf0*/  IMAD.MOV.U32 R13, RZ, RZ, RZ ;  /* 0x000000ffff0d7224 */ /* 0x001fce00078e00ff */
[----:B------:R-:W-:-:S07]  /*9c00*/  LEPC R20, `(.L_x_458) ;  /* 0x000000001014794e */ /* 0x000fce0000000000 */
[----:B-1----:R-:W-:Y:S05]  /*9c10*/  CALL.ABS.NOINC R2 ;  /* 0x0000000002007343 */ /* 0x002fea0003c00000 */
.L_x_458:
[----:B------:R-:W-:Y:S05]  /*9c20*/  BSYNC B6 ;  /* 0x0000000000067941 */ /* 0x000fea0003800000 */
.L_x_457:
[----:B------:R-:W-:Y:S01]  /*9c30*/  ULDC.64 UR4, c[0x0][0x9f8] ;  /* 0x00027e0000047ab9 */ /* 0x000fe20000000a00 */
[----:B------:R-:W1:Y:S01]  /*9c40*/  S2R R20, SR_TID.X ;  /* 0x0000000000147919 */ /* 0x000e620000002100 */
[----:B------:R-:W-:Y:S01]  /*9c50*/  ISETP.NE.U32.AND P0, PT, RZ, UR4, PT ;  /* 0x00000004ff007c0c */ /* 0x000fe2000bf05070 */
[----:B------:R-:W2:Y:S03]  /*9c60*/  LDC R9, c[0x0][0x430] ;  /* 0x00010c00ff097b82 */ /* 0x000ea60000000800 */
[----:B------:R-:W-:-:S13]  /*9c70*/  ISETP.NE.AND.EX P0, PT, RZ, UR5, PT, P0 ;  /* 0x00000005ff007c0c */ /* 0x000fda000bf05300 */
[----:B------:R-:W-:Y:S01]  /*9c80*/  @P0 IADD3 R2, P1, R27, UR4, RZ ;  /* 0x000000041b020c10 */ /* 0x000fe2000ff3e0ff */
[----:B------:R-:W3:Y:S01]  /*9c90*/  S2R R21, SR_TID.X ;  /* 0x0000000000157919 */ /* 0x000ee20000002100 */
[----:B------:R-:W-:Y:S01]  /*9ca0*/  VIADD R8, R33, 0xffffffff ;  /* 0xffffffff21087836 */ /* 0x000fe20000000000 */
[----:B------:R-:W-:Y:S01]  /*9cb0*/  ULDC UR4, c[0x0][0x320] ;  /* 0x0000c80000047ab9 */ /* 0x000fe20000000800 */
[----:B------:R-:W-:-:S05]  /*9cc0*/  @P0 IADD3.X R3, R31, UR5, RZ, P1, !PT ;  /* 0x000000051f030c10 */ /* 0x000fca0008ffe4ff */
[----:B------:R4:W4:Y:S01]  /*9cd0*/  @P0 LDG.E R28, desc[UR50][R2.64] ;  /* 0x00000032021c0981 */ /* 0x000922000c1e1900 */
[----:B--2---:R-:W-:Y:S01]  /*9ce0*/  ISETP.NE.AND P2, PT, R9, 0x1, PT ;  /* 0x000000010900780c */ /* 0x004fe20003f45270 */
[----:B------:R-:W-:Y:S01]  /*9cf0*/  IMAD.MOV.U32 R34, RZ, RZ, RZ ;  /* 0x000000ffff227224 */ /* 0x000fe200078e00ff */
[----:B------:R-:W-:Y:S02]  /*9d00*/  LOP3.LUT R23, R23, 0xffffff7f, RZ, 0xc0, !PT ;  /* 0xffffff7f17177812 */ /* 0x000fe400078ec0ff */
[----:B-1----:R-:W-:-:S04]  /*9d10*/  LOP3.LUT R20, R20, 0x7f, RZ, 0xc0, !PT ;  /* 0x0000007f14147812 */ /* 0x002fc800078ec0ff */
[----:B------:R-:W-:-:S05]  /*9d20*/  SHF.R.U32.HI R32, RZ, 0x3, R20 ;  /* 0x00000003ff207819 */ /* 0x000fca0000011614 */
[----:B------:R-:W1:Y:S01]  /*9d30*/  @P2 LDC R4, c[0x0][0x434] ;  /* 0x00010d00ff042b82 */ /* 0x000e620000000800 */
[----:B------:R-:W-:-:S07]  /*9d40*/  @P2 LOP3.LUT R23, R23, 0x80, RZ, 0xfc, !PT ;  /* 0x0000008017172812 */ /* 0x000fce00078efcff */
[----:B------:R-:W2:Y:S01]  /*9d50*/  @P2 LDC R5, c[0x0][0x438] ;  /* 0x00010e00ff052b82 */ /* 0x000ea20000000800 */
[----:B---3--:R-:W-:-:S05]  /*9d60*/  IMAD.SHL.U32 R20, R21, 0x10, RZ ;  /* 0x0000001015147824 */ /* 0x008fca00078e00ff */
[----:B------:R-:W-:Y:S02]  /*9d70*/  LOP3.LUT R20, R32, 0x70, R20, 0xf8, !PT ;  /* 0x0000007020147812 */ /* 0x000fe400078ef814 */
[----:B------:R-:W3:Y:S03]  /*9d80*/  S2R R32, SR_TID.X ;  /* 0x0000000000207919 */ /* 0x000ee60000002100 */
[----:B------:R-:W-:-:S05]  /*9d90*/  IMAD R35, R8, 0x60, R20 ;  /* 0x0000006008237824 */ /* 0x000fca00078e0214 */
[C---:B------:R-:W-:Y:S01]  /*9da0*/  ISETP.GE.AND P0, PT, R35.reuse, R36, PT ;  /* 0x000000242300720c */ /* 0x040fe20003f06270 */
[----:B------:R-:W-:-:S03]  /*9db0*/  IMAD.IADD R35, R35, 0x1, R30 ;  /* 0x0000000123237824 */ /* 0x000fc600078e021e */
[----:B------:R-:W-:Y:S01]  /*9dc0*/  ISETP.GT.U32.OR P0, PT, R20, 0x5f, P0 ;  /* 0x0000005f1400780c */ /* 0x000fe20000704470 */
[----:B-1----:R-:W-:-:S04]  /*9dd0*/  @P2 IMAD.HI.U32 R4, R35, R4, RZ ;  /* 0x0000000423042227 */ /* 0x002fc800078e00ff */
[----:B------:R-:W-:Y:S01]  /*9de0*/  IMAD.MOV.U32 R0, RZ, RZ, R35 ;  /* 0x000000ffff007224 */ /* 0x000fe200078e0023 */
[----:B--2---:R-:W-:-:S07]  /*9df0*/  @P2 SHF.R.U32.HI R0, RZ, R5, R4 ;  /* 0x00000005ff002219 */ /* 0x004fce0000011604 */
[----:B------:R-:W1:Y:S01]  /*9e00*/  @!P0 LDC.64 R4, c[0x0][0x428] ;  /* 0x00010a00ff048b82 */ /* 0x000e620000000a00 */
[--C-:B----4-:R-:W-:Y:S01]  /*9e10*/  @!P0 SHF.R.S32.HI R3, RZ, 0x1f, R0.reuse ;  /* 0x0000001fff038819 */ /* 0x110fe20000011400 */
[----:B------:R-:W-:-:S06]  /*9e20*/  @!P0 IMAD.MOV.U32 R2, RZ, RZ, R0 ;  /* 0x000000ffff028224 */ /* 0x000fcc00078e0000 */
[----:B------:R-:W2:Y:S01]  /*9e30*/  @!P0 LDC.64 R6, c[0x0][0x418] ;  /* 0x00010600ff068b82 */ /* 0x000ea20000000a00 */
[----:B---3--:R-:W-:-:S04]  /*9e40*/  SHF.L.U32 R32, R32, 0x3, RZ ;  /* 0x0000000320207819 */ /* 0x008fc800000006ff */
[----:B------:R-:W-:-:S04]  /*9e50*/  LOP3.LUT R32, R32, 0x38, RZ, 0xc0, !PT ;  /* 0x0000003820207812 */ /* 0x000fc800078ec0ff */
[----:B------:R-:W-:-:S04]  /*9e60*/  LOP3.LUT R11, R32, 0x40, RZ, 0xfc, !PT ;  /* 0x00000040200b7812 */ /* 0x000fc800078efcff */
[----:B------:R-:W-:Y:S02]  /*9e70*/  ISETP.GE.AND P3, PT, R11, UR4, PT ;  /* 0x000000040b007c0c */ /* 0x000fe4000bf66270 */
[C---:B------:R-:W-:Y:S02]  /*9e80*/  LOP3.LUT R10, R32.reuse, 0x80, RZ, 0xfc, !PT ;  /* 0x00000080200a7812 */ /* 0x040fe400078efcff */
[----:B------:R-:W-:Y:S01]  /*9e90*/  LOP3.LUT R23, R23, 0xfffffff7, RZ, 0xc0, !PT ;  /* 0xfffffff717177812 */ /* 0x000fe200078ec0ff */
[----:B------:R-:W-:Y:S01]  /*9ea0*/  IMAD.MOV R0, RZ, RZ, -R0 ;  /* 0x000000ffff007224 */ /* 0x000fe200078e0a00 */
[----:B------:R-:W-:-:S07]  /*9eb0*/  ISETP.GE.AND P2, PT, R32, UR4, PT ;  /* 0x0000000420007c0c */ /* 0x000fce000bf46270 */
[----:B------:R-:W-:Y:S01]  /*9ec0*/  @P3 LOP3.LUT R23, R23, 0x8, RZ, 0xfc, !PT ;  /* 0x0000000817173812 */ /* 0x000fe200078efcff */
[----:B------:R-:W-:-:S03]  /*9ed0*/  IMAD R35, R9, R0, R35 ;  /* 0x0000000009237224 */ /* 0x000fc600078e0223 */
[----:B------:R-:W-:Y:S02]  /*9ee0*/  LOP3.LUT R23, R23, 0xffffffef, RZ, 0xc0, !PT ;  /* 0xffffffef17177812 */ /* 0x000fe400078ec0ff */
[----:B------:R-:W-:Y:S02]  /*9ef0*/  LOP3.LUT R9, R32, 0xc0, RZ, 0xfc, !PT ;  /* 0x000000c020097812 */ /* 0x000fe400078efcff */
[----:B------:R-:W-:Y:S01]  /*9f00*/  LOP3.LUT R23, R23, 0xfffffffb, RZ, 0xc0, !PT ;  /* 0xfffffffb17177812 */ /* 0x000fe200078ec0ff */
[----:B------:R-:W-:Y:S01]  /*9f10*/  UMOV UR5, 0xffffffff ;  /* 0xffffffff00057882 */ /* 0x000fe20000000000 */
[----:B------:R-:W-:Y:S01]  /*9f20*/  SHF.R.S32.HI R31, RZ, 0x1f, R28 ;  /* 0x0000001fff1f7819 */ /* 0x000fe2000001141c */
[----:B-1----:R-:W-:-:S04]  /*9f30*/  @!P0 IMAD.WIDE.U32 R2, R28, R4, R2 ;  /* 0x000000041c028225 */ /* 0x002fc800078e0002 */
[----:B------:R-:W-:Y:S01]  /*9f40*/  @!P0 IMAD R4, R31, R4, RZ ;  /* 0x000000041f048224 */ /* 0x000fe200078e02ff */
[----:B--2---:R-:W-:-:S03]  /*9f50*/  @!P0 LEA R6, P1, R2, R6, 0x2 ;  /* 0x0000000602068211 */ /* 0x004fc600078210ff */
[----:B------:R-:W-:-:S04]  /*9f60*/  @!P0 IMAD R5, R28, R5, R4 ;  /* 0x000000051c058224 */ /* 0x000fc800078e0204 */
[----:B------:R-:W-:-:S05]  /*9f70*/  @!P0 IMAD.IADD R5, R3, 0x1, R5 ;  /* 0x0000000103058824 */ /* 0x000fca00078e0205 */
[----:B------:R-:W-:Y:S02]  /*9f80*/  @!P0 LEA.HI.X R7, R2, R7, R5, 0x2, P1 ;  /* 0x0000000702078211 */ /* 0x000fe400008f1405 */
[----:B------:R-:W-:-:S03]  /*9f90*/  ISETP.GE.AND P1, PT, R10, UR4, PT ;  /* 0x000000040a007c0c */ /* 0x000fc6000bf26270 */
[----:B------:R1:W5:Y:S01]  /*9fa0*/  @!P0 LDG.E R34, desc[UR50][R6.64] ;  /* 0x0000003206228981 */ /* 0x000362000c1e1900 */
[----:B------:R-:W-:-:S09]  /*9fb0*/  ISETP.GE.AND P0, PT, R9, UR4, PT ;  /* 0x0000000409007c0c */ /* 0x000fd2000bf06270 */
[----:B------:R-:W-:-:S04]  /*9fc0*/  @P1 LOP3.LUT R23, R23, 0x4, RZ, 0xfc, !PT ;  /* 0x0000000417171812 */ /* 0x000fc800078efcff */
[----:B------:R-:W-:-:S04]  /*9fd0*/  @P2 LOP3.LUT R23, R23, 0x10, RZ, 0xfc, !PT ;  /* 0x0000001017172812 */ /* 0x000fc800078efcff */
[----:B------:R-:W-:-:S04]  /*9fe0*/  LOP3.LUT R23, R23, 0xfffffffd, RZ, 0xc0, !PT ;  /* 0xfffffffd17177812 */ /* 0x000fc800078ec0ff */
[----:B------:R-:W-:Y:S01]  /*9ff0*/  @P0 LOP3.LUT R23, R23, 0x2, RZ, 0xfc, !PT ;  /* 0x0000000217170812 */ /* 0x000fe200078efcff */
[----:B-1----:R-:W-:Y:S06]  /*a000*/  BRA.DIV UR5, `(.L_x_460) ;  /* 0x0000003e05047947 */ /* 0x002fec000b800000 */
.L_x_526:
[----:B------:R-:W-:Y:S01]  /*a010*/  IMAD.U32 R0, RZ, RZ, UR36 ;  /* 0x00000024ff007e24 */ /* 0x000fe2000f8e00ff */
[----:B------:R-:W-:Y:S02]  /*a020*/  ISETP.GT.U32.AND P1, PT, R20, 0x5f, PT ;  /* 0x0000005f1400780c */ /* 0x000fe40003f24070 */
[----:B------:R-:W-:Y:S02]  /*a030*/  LOP3.LUT R23, R23, 0xffffffbf, RZ, 0xc0, !PT ;  /* 0xffffffbf17177812 */ /* 0x000fe400078ec0ff */
[----:B------:R-:W-:Y:S02]  /*a040*/  ISETP.NE.AND P0, PT, R0, 0x3, PT ;  /* 0x000000030000780c */ /* 0x000fe40003f05270 */
[----:B------:R-:W-:Y:S02]  /*a050*/  SHF.R.S32.HI R27, RZ, 0x1f, R18 ;  /* 0x0000001fff1b7819 */ /* 0x000fe40000011412 */
[----:B------:R-:W-:-:S09]  /*a060*/  SEL R6, RZ, 0x1, P2 ;  /* 0x00000001ff067807 */ /* 0x000fd20001000000 */
[----:B------:R-:W-:-:S04]  /*a070*/  @P0 LOP3.LUT R23, R23, 0x40, RZ, 0xfc, !PT ;  /* 0x0000004017170812 */ /* 0x000fc800078efcff */
[----:B------:R-:W-:-:S04]  /*a080*/  LOP3.LUT R23, R23, 0xffffffdf, RZ, 0xc0, !PT ;  /* 0xffffffdf17177812 */ /* 0x000fc800078ec0ff */
[----:B------:R-:W-:Y:S01]  /*a090*/  @P1 LOP3.LUT R23, R23, 0x20, RZ, 0xfc, !PT ;  /* 0x0000002017171812 */ /* 0x000fe200078efcff */
[----:B------:R-:W-:Y:S06]  /*a0a0*/  @!P0 BRA `(.L_x_461) ;  /* 0x0000000000048947 */ /* 0x000fec0003800000 */
[----:B------:R-:W-:Y:S01]  /*a0b0*/  BPT.TRAP 0x1 ;  /* 0x000000040000795c */ /* 0x000fe20000300000 */
.L_x_461:
[----:B0-----:R-:W-:Y:S01]  /*a0c0*/  IMAD R33, R24, 0x8, R22 ;  /* 0x0000000818217824 */ /* 0x001fe200078e0216 */
[----:B------:R-:W-:Y:S01]  /*a0d0*/  SHF.L.U32 R0, R26, 0x1f, RZ ;  /* 0x0000001f1a007819 */ /* 0x000fe200000006ff */
[----:B------:R-:W-:Y:S03]  /*a0e0*/  BSSY B0, `(.L_x_462) ;  /* 0x0000003000007945 */ /* 0x000fe60003800000 */
[----:B------:R-:W0:Y:S02]  /*a0f0*/  SYNCS.PHASECHK.TRANS64.TRYWAIT P0, [R33+URZ+0x22840], R0 ;  /* 0x02284000210075a7 */ /* 0x000e24000800017f */
[----:B0-----:R-:W-:Y:S05]  /*a100*/  @!P0 BRA `(.L_x_463) ;  /* 0x0000003800f48947 */ /* 0x001fea0003800000 */
.L_x_527:
[----:B------:R-:W-:Y:S05]  /*a110*/  BSYNC B0 ;  /* 0x0000000000007941 */ /* 0x000fea0003800000 */
.L_x_462:
[----:B0-----:R-:W-:Y:S01]  /*a120*/  SHF.R.S32.HI R0, RZ, 0x1f, R35 ;  /* 0x0000001fff007819 */ /* 0x001fe20000011423 */
[----:B------:R-:W-:Y:S01]  /*a130*/  ULDC.64 UR4, c[0x0][0x300] ;  /* 0x0000c00000047ab9 */ /* 0x000fe20000000a00 */
[----:B-----5:R-:W-:Y:S01]  /*a140*/  SHF.R.S32.HI R4, RZ, 0x1f, R34 ;  /* 0x0000001fff047819 */ /* 0x020fe20000011422 */
[----:B------:R-:W-:Y:S01]  /*a150*/  IMAD.WIDE.U32 R2, R35, UR4, RZ ;  /* 0x0000000423027c25 */ /* 0x000fe2000f8e00ff */
[----:B------:R-:W-:Y:S01]  /*a160*/  LOP3.LUT R23, R23, 0xfffffffe, RZ, 0xc0, !PT ;  /* 0xfffffffe17177812 */ /* 0x000fe200078ec0ff */
[----:B------:R0:W-:Y:S02]  /*a170*/  STL [R1+0x1c], R0 ;  /* 0x00001c0001007387 */ /* 0x0001e40000100800 */
[----:B------:R-:W-:Y:S02]  /*a180*/  IMAD R32, R8, -0x60, R36 ;  /* 0xffffffa008207824 */ /* 0x000fe400078e0224 */
[----:B------:R1:W-:Y:S01]  /*a190*/  STL [R1+0x20], R4 ;  /* 0x0000200401007387 */ /* 0x0003e20000100800 */
[----:B0-----:R-:W-:-:S04]  /*a1a0*/  IMAD R0, R0, UR4, RZ ;  /* 0x0000000400007c24 */ /* 0x001fc8000f8e02ff */
[----:B------:R-:W-:Y:S01]  /*a1b0*/  IMAD R0, R35, UR5, R0 ;  /* 0x0000000523007c24 */ /* 0x000fe2000f8e0200 */
[----:B------:R-:W-:-:S03]  /*a1c0*/  ULDC.64 UR4, c[0x0][0x310] ;  /* 0x0000c40000047ab9 */ /* 0x000fc60000000a00 */
[----:B------:R-:W-:Y:S02]  /*a1d0*/  IMAD.IADD R3, R3, 0x1, R0 ;  /* 0x0000000103037824 */ /* 0x000fe400078e0200 */
[----:B------:R-:W-:Y:S02]  /*a1e0*/  IMAD R0, R4, UR4, RZ ;  /* 0x0000000404007c24 */ /* 0x000fe4000f8e02ff */
[----:B-1----:R-:W0:Y:S01]  /*a1f0*/  S2R R4, SR_TID.X ;  /* 0x0000000000047919 */ /* 0x002e220000002100 */
[----:B------:R-:W-:-:S04]  /*a200*/  IMAD.WIDE.U32 R2, R34, UR4, R2 ;  /* 0x0000000422027c25 */ /* 0x000fc8000f8e0002 */
[----:B------:R-:W-:Y:S01]  /*a210*/  IMAD R0, R34, UR5, R0 ;  /* 0x0000000522007c24 */ /* 0x000fe2000f8e0200 */
[----:B------:R-:W-:-:S03]  /*a220*/  ULDC.64 UR4, c[0x0][0x308] ;  /* 0x0000c20000047ab9 */ /* 0x000fc60000000a00 */
[----:B------:R-:W-:Y:S02]  /*a230*/  IMAD.IADD R3, R3, 0x1, R0 ;  /* 0x0000000103037824 */ /* 0x000fe400078e0200 */
[----:B------:R-:W-:Y:S02]  /*a240*/  IMAD R0, R27, UR4, RZ ;  /* 0x000000041b007c24 */ /* 0x000fe4000f8e02ff */
[----:B------:R-:W-:-:S04]  /*a250*/  IMAD.WIDE.U32 R2, R18, UR4, R2 ;  /* 0x0000000412027c25 */ /* 0x000fc8000f8e0002 */
[----:B------:R-:W-:Y:S01]  /*a260*/  IMAD R0, R18, UR5, R0 ;  /* 0x0000000512007c24 */ /* 0x000fe2000f8e0200 */
[----:B------:R-:W-:Y:S01]  /*a270*/  ULDC.64 UR4, c[0x0][0x2e8] ;  /* 0x0000ba0000047ab9 */ /* 0x000fe20000000a00 */
[----:B0-----:R-:W-:Y:S02]  /*a280*/  LOP3.LUT R5, R4, 0x7f, RZ, 0xc0, !PT ;  /* 0x0000007f04057812 */ /* 0x001fe400078ec0ff */
[----:B------:R-:W-:Y:S01]  /*a290*/  IMAD.IADD R4, R3, 0x1, R0 ;  /* 0x0000000103047824 */ /* 0x000fe200078e0200 */
[C---:B------:R-:W-:Y:S01]  /*a2a0*/  LEA R0, P0, R2.reuse, UR4, 0x1 ;  /* 0x0000000402007c11 */ /* 0x040fe2000f8008ff */
[----:B------:R-:W-:Y:S01]  /*a2b0*/  ULDC UR4, c[0x0][0x2f4] ;  /* 0x0000bd0000047ab9 */ /* 0x000fe20000000800 */
[----:B------:R-:W-:Y:S02]  /*a2c0*/  SHF.R.U32.HI R7, RZ, 0x3, R5 ;  /* 0x00000003ff077819 */ /* 0x000fe40000011605 */
[----:B------:R-:W0:Y:S01]  /*a2d0*/  S2R R5, SR_TID.X ;  /* 0x0000000000057919 */ /* 0x000e220000002100 */
[----:B------:R-:W-:Y:S01]  /*a2e0*/  LEA.HI.X R4, R2, UR5, R4, 0x1, P0 ;  /* 0x0000000502047c11 */ /* 0x000fe200080f0c04 */
[----:B------:R-:W-:Y:S01]  /*a2f0*/  UMOV UR5, 0xffffffff ;  /* 0xffffffff00057882 */ /* 0x000fe20000000000 */
[----:B------:R-:W-:-:S05]  /*a300*/  IMAD.IADD R32, R32, 0x1, -R7 ;  /* 0x0000000120207824 */ /* 0x000fca00078e0a07 */
[----:B------:R-:W-:Y:S01]  /*a310*/  ISETP.GE.AND P0, PT, R32, 0x1, PT ;  /* 0x000000012000780c */ /* 0x000fe20003f06270 */
[----:B0-----:R-:W-:Y:S02]  /*a320*/  IMAD.SHL.U32 R9, R5, 0x8, RZ ;  /* 0x0000000805097824 */ /* 0x001fe400078e00ff */
[----:B------:R-:W-:-:S03]  /*a330*/  IMAD R5, R24, 0x1800, R29 ;  /* 0x0000180018057824 */ /* 0x000fc600078e021d */
[----:B------:R-:W-:-:S04]  /*a340*/  LOP3.LUT R9, R9, 0x38, RZ, 0xc0, !PT ;  /* 0x0000003809097812 */ /* 0x000fc800078ec0ff */
[----:B------:R-:W-:-:S13]  /*a350*/  ISETP.GE.AND P2, PT, R9, UR4, PT ;  /* 0x0000000409007c0c */ /* 0x000fda000bf46270 */
[----:B------:R-:W-:Y:S01]  /*a360*/  @P2 LOP3.LUT R23, R23, 0x1, RZ, 0xfc, !PT ;  /* 0x0000000117172812 */ /* 0x000fe200078efcff */
[----:B------:R-:W-:Y:S06]  /*a370*/  BRA.DIV UR5, `(.L_x_464) ;  /* 0x0000003a056c7947 */ /* 0x000fec000b800000 */
[----:B------:R-:W0:Y:S01]  /*a380*/  SHFL.IDX PT, R3, R0, RZ, 0x181f ;  /* 0x00181fff00037589 */ /* 0x000e2200000e0000 */
[----:B------:R-:W-:-:S03]  /*a390*/  @P0 IMAD R7, R5, 0x2, R22 ;  /* 0x0000000205070824 */ /* 0x000fc600078e0216 */
[----:B------:R-:W1:Y:S01]  /*a3a0*/  SHFL.IDX PT, R2, R4, RZ, 0x181f ;  /* 0x00181fff04027589 */ /* 0x000e6200000e0000 */
[----:B0-----:R-:W-:-:S05]  /*a3b0*/  @P0 LEA R3, P1, R9, R3, 0x1 ;  /* 0x0000000309030211 */ /* 0x001fca00078208ff */
[----:B-1----:R-:W-:-:S05]  /*a3c0*/  @P0 IMAD.X R2, RZ, RZ, R2, P1 ;  /* 0x000000ffff020224 */ /* 0x002fca00008e0602 */
[----:B------:R-:W-:-:S04]  /*a3d0*/  @P0 LOP3.LUT R3, R3, R2, RZ, 0x3c, !PT ;  /* 0x0000000203030212 */ /* 0x000fc800078e3cff */
[----:B------:R-:W-:-:S04]  /*a3e0*/  @P0 LOP3.LUT R2, R3, R2, RZ, 0x3c, !PT ;  /* 0x0000000203020212 */ /* 0x000fc800078e3cff */
[----:B------:R-:W-:-:S05]  /*a3f0*/  @P0 LOP3.LUT R3, R3, R2, RZ, 0x3c, !PT ;  /* 0x0000000203030212 */ /* 0x000fca00078e3cff */
[----:B------:R-:W-:Y:S01]  /*a400*/  @!PT LDS RZ, [RZ] ;  /* 0x00000000fffff984 */ /* 0x000fe20000000800 */
[----:B------:R0:W-:Y:S01]  /*a410*/  @P0 LDGSTS.E.BYPASS.LTC128B.128 [R7+0x1c400], desc[UR50][R2.64], !P2 ;  /* 0x1c40000002070fae */ /* 0x0001e2000d101d72 */
[----:B------:R-:W-:-:S03]  /*a420*/  ISETP.GE.AND P0, PT, R32, 0x11, PT ;  /* 0x000000112000780c */ /* 0x000fc60003f06270 */
[----:B0-----:R-:W0:Y:S10]  /*a430*/  SHFL.IDX PT, R3, R0, 0x1, 0x181f ;  /* 0x00381f0000037f89 */ /* 0x001e3400000e0000 */
[----:B------:R-:W-:Y:S01]  /*a440*/  @P0 IMAD R7, R5, 0x2, R22 ;  /* 0x0000000205070824 */ /* 0x000fe200078e0216 */
[----:B------:R-:W1:Y:S01]  /*a450*/  SHFL.IDX PT, R2, R4, 0x1, 0x181f ;  /* 0x00381f0004027f89 */ /* 0x000e6200000e0000 */
[----:B0-----:R-:W-:-:S05]  /*a460*/  @P0 LEA R3, P1, R9, R3, 0x1 ;  /* 0x0000000309030211 */ /* 0x001fca00078208ff */
[----:B-1----:R-:W-:-:S05]  /*a470*/  @P0 IMAD.X R2, RZ, RZ, R2, P1 ;  /* 0x000000ffff020224 */ /* 0x002fca00008e0602 */
[----:B------:R-:W-:-:S04]  /*a480*/  @P0 LOP3.LUT R3, R3, R2, RZ, 0x3c, !PT ;  /* 0x0000000203030212 */ /* 0x000fc800078e3cff */
[----:B------:R-:W-:-:S04]  /*a490*/  @P0 LOP3.LUT R2, R3, R2, RZ, 0x3c, !PT ;  /* 0x0000000203020212 */ /* 0x000fc800078e3cff */
[----:B------:R-:W-:-:S05]  /*a4a0*/  @P0 LOP3.LUT R3, R3, R2, RZ, 0x3c, !PT ;  /* 0x0000000203030212 */ /* 0x000fca00078e3cff */
        /* <DEDUP_REMOVED lines=24> */
[----:B------:R-:W1:Y:S04]  /*a630*/  SHFL.IDX PT, R2, R4, 0x4, 0x181f ;  /* 0x00981f0004027f89 */ /* 0x000e6800000e0000 */
[----:B------:R-:W2:Y:S04]  /*a640*/  SHFL.IDX PT, R4, R4, 0x5, 0x181f ;  /* 0x00b81f0004047f89 */ /* 0x000ea800000e0000 */
[----:B------:R-:W3:Y:S01]  /*a650*/  SHFL.IDX PT, R0, R0, 0x5, 0x181f ;  /* 0x00b81f0000007f89 */ /* 0x000ee200000e0000 */
[----:B0-----:R-:W-:-:S05]  /*a660*/  @P0 LEA R3, P1, R9, R3, 0x1 ;  /* 0x0000000309030211 */ /* 0x001fca00078208ff */
[----:B-1----:R-:W-:-:S05]  /*a670*/  @P0 IMAD.X R2, RZ, RZ, R2, P1 ;  /* 0x000000ffff020224 */ /* 0x002fca00008e0602 */
[----:B------:R-:W-:-:S04]  /*a680*/  @P0 LOP3.LUT R3, R3, R2, RZ, 0x3c, !PT ;  /* 0x0000000203030212 */ /* 0x000fc800078e3cff */
[----:B------:R-:W-:-:S04]  /*a690*/  @P0 LOP3.LUT R2, R3, R2, RZ, 0x3c, !PT ;  /* 0x0000000203020212 */ /* 0x000fc800078e3cff */
[----:B------:R-:W-:-:S05]  /*a6a0*/  @P0 LOP3.LUT R3, R3, R2, RZ, 0x3c, !PT ;  /* 0x0000000203030212 */ /* 0x000fca00078e3cff */
[----:B--23--:R1:W-:Y:S02]  /*a6b0*/  @P0 LDGSTS.E.BYPASS.LTC128B.128 [R7+0x1e400], desc[UR50][R2.64], !P2 ;  /* 0x1e40000002070fae */ /* 0x00c3e4000d101d72 */
.L_x_541:
[----:B------:R-:W-:-:S13]  /*a6c0*/  ISETP.GE.AND P0, PT, R32, 0x51, PT ;  /* 0x000000512000780c */ /* 0x000fda0003f06270 */
[----:B01----:R-:W-:Y:S01]  /*a6d0*/  @P0 LEA R2, P1, R9, R0, 0x1 ;  /* 0x0000000009020211 */ /* 0x003fe200078208ff */
[----:B------:R-:W-:-:S04]  /*a6e0*/  @P0 IMAD R5, R5, 0x2, R22 ;  /* 0x0000000205050824 */ /* 0x000fc800078e0216 */
[----:B------:R-:W-:-:S05]  /*a6f0*/  @P0 IMAD.X R3, RZ, RZ, R4, P1 ;  /* 0x000000ffff030224 */ /* 0x000fca00008e0604 */
[----:B------:R-:W-:Y:S01]  /*a700*/  @!PT LDS RZ, [RZ] ;  /* 0x00000000fffff984 */ /* 0x000fe20000000800 */
[----:B------:R-:W-:Y:S01]  /*a710*/  @!PT LDS RZ, [RZ] ;  /* 0x00000000fffff984 */ /* 0x000fe20000000800 */
[----:B------:R-:W-:Y:S01]  /*a720*/  @!PT LDS RZ, [RZ] ;  /* 0x00000000fffff984 */ /* 0x000fe20000000800 */
[----:B------:R0:W-:Y:S01]  /*a730*/  @P0 LDGSTS.E.BYPASS.LTC128B.128 [R5+0x1ec00], desc[UR50][R2.64], !P2 ;  /* 0x1ec0000002050fae */ /* 0x0001e2000d101d72 */
[----:B------:R-:W-:Y:S01]  /*a740*/  PLOP3.LUT P0, PT, PT, PT, PT, 0x80, 0x0 ;  /* 0x000000000000781c */ /* 0x000fe20003f0f070 */
[----:B------:R-:W-:-:S12]  /*a750*/  NOP ;  /* 0x0000000000007918 */ /* 0x000fd80000000000 */
.L_x_465:
        /* <DEDUP_REMOVED lines=11> */
.L_x_466:
[----:B------:R1:W5:Y:S01]  /*a810*/  LDL.LU R4, [R1+0x4] ;  /* 0x0000040001047983 */ /* 0x0003620000300800 */
[C---:B------:R-:W-:Y:S01]  /*a820*/  LOP3.LUT P3, RZ, R23.reuse, 0x8, RZ, 0xc0, !PT ;  /* 0x0000000817ff7812 */ /* 0x040fe2000786c0ff */
[----:B------:R1:W-:Y:S02]  /*a830*/  SYNCS.ARRIVE.TRANS64.A1T0 RZ, [R33+URZ+0x22830], RZ ;  /* 0x022830ff21ff79a7 */ /* 0x0003e4000810003f */
[----:B0-----:R1:W5:Y:S01]  /*a840*/  LDL.LU R3, [R1] ;  /* 0x0000000001037983 */ /* 0x0013620000300800 */
[----:B------:R-:W-:-:S13]  /*a850*/  LOP3.LUT P2, RZ, R23, 0x4, RZ, 0xc0, !PT ;  /* 0x0000000417ff7812 */ /* 0x000fda000784c0ff */
[----:B------:R-:W-:Y:S05]  /*a860*/  WARPSYNC.ALL ;  /* 0x0000000000007948 */ /* 0x000fea0003800000 */
[----:B------:R-:W-:Y:S01]  /*a870*/  BAR.SYNC.DEFER_BLOCKING 0x8, 0x180 ;  /* 0x0206000000007b1d */ /* 0x000fe20000010000 */
[C---:B------:R-:W-:Y:S02]  /*a880*/  LOP3.LUT P1, RZ, R23.reuse, 0x100, RZ, 0xc0, !PT ;  /* 0x0000010017ff7812 */ /* 0x040fe4000782c0ff */
[----:B------:R-:W-:Y:S02]  /*a890*/  LOP3.LUT P0, RZ, R23, 0x2, RZ, 0xc0, !PT ;  /* 0x0000000217ff7812 */ /* 0x000fe4000780c0ff */
[----:B------:R-:W-:Y:S01]  /*a8a0*/  SEL R0, RZ, 0x2, P3 ;  /* 0x00000002ff007807 */ /* 0x000fe20001800000 */
[----:B------:R-:W-:Y:S01]  /*a8b0*/  ULDC.64 UR4, c[0x0][0x298] ;  /* 0x0000a60000047ab9 */ /* 0x000fe20000000a00 */
[----:B------:R-:W-:Y:S01]  /*a8c0*/  SEL R2, RZ, 0x4, P2 ;  /* 0x00000004ff027807 */ /* 0x000fe20001000000 */
[----:B------:R-:W-:Y:S01]  /*a8d0*/  BSSY B6, `(.L_x_467) ;  /* 0x0000022000067945 */ /* 0x000fe20003800000 */
[----:B------:R-:W-:-:S02]  /*a8e0*/  SEL R5, R25, RZ, !P1 ;  /* 0x000000ff19057207 */ /* 0x000fc40004800000 */
[----:B------:R-:W-:Y:S02]  /*a8f0*/  IADD3 R0, R2, R0, R6 ;  /* 0x0000000002007210 */ /* 0x000fe40007ffe006 */
[----:B------:R-:W-:Y:S01]  /*a900*/  SEL R25, RZ, 0x8, P0 ;  /* 0x00000008ff197807 */ /* 0x000fe20000000000 */
[----:B------:R0:W-:Y:S04]  /*a910*/  STL [R1+0x18], R5 ;  /* 0x0000180501007387 */ /* 0x0001e80000100800 */
[----:B------:R-:W-:Y:S01]  /*a920*/  IMAD.IADD R25, R0, 0x1, R25 ;  /* 0x0000000100197824 */ /* 0x000fe200078e0219 */
[----:B-----5:R-:W-:Y:S02]  /*a930*/  SEL R2, R4, RZ, !P1 ;  /* 0x000000ff04027207 */ /* 0x020fe40004800000 */
[----:B------:R-:W-:Y:S01]  /*a940*/  SHF.R.S32.HI R0, RZ, 0x1f, R3 ;  /* 0x0000001fff007819 */ /* 0x000fe20000011403 */
[----:B0-----:R-:W-:-:S02]  /*a950*/  IMAD.WIDE.U32 R4, R3, UR4, RZ ;  /* 0x0000000403047c25 */ /* 0x001fc4000f8e00ff */
[----:B------:R0:W-:Y:S02]  /*a960*/  STL [R1+0x4], R2 ;  /* 0x0000040201007387 */ /* 0x0001e40000100800 */
[----:B------:R-:W-:Y:S02]  /*a970*/  IMAD R0, R0, UR4, RZ ;  /* 0x0000000400007c24 */ /* 0x000fe4000f8e02ff */
[----:B------:R2:W-:Y:S02]  /*a980*/  STL.64 [R1+0x10], R4 ;  /* 0x0000100401007387 */ /* 0x0005e40000100a00 */
[----:B------:R-:W-:Y:S02]  /*a990*/  IMAD R0, R3, UR5, R0 ;  /* 0x0000000503007c24 */ /* 0x000fe4000f8e0200 */
[----:B0-----:R-:W-:Y:S02]  /*a9a0*/  VIADD R2, R22, 0x18400 ;  /* 0x0001840016027836 */ /* 0x001fe40000000000 */
[----:B------:R-:W-:-:S03]  /*a9b0*/  IMAD.IADD R0, R5, 0x1, R0 ;  /* 0x0000000105007824 */ /* 0x000fc600078e0200 */
[----:B------:R-:W-:Y:S02]  /*a9c0*/  LOP3.LUT P0, RZ, R2, 0x3ff, RZ, 0xc0, !PT ;  /* 0x000003ff02ff7812 */ /* 0x000fe4000780c0ff */
[----:B------:R2:W-:Y:S11]  /*a9d0*/  STL [R1], R0 ;  /* 0x0000000001007387 */ /* 0x0005f60000100800 */
[----:B--2---:R-:W-:Y:S05]  /*a9e0*/  @!P0 BRA `(.L_x_468) ;  /* 0x0000000000408947 */ /* 0x004fea0003800000 */
[----:B------:R-:W-:Y:S01]  /*a9f0*/  MOV R2, 0x0 ;  /* 0x0000000000027802 */ /* 0x000fe20000000f00 */
        /* <DEDUP_REMOVED lines=15> */
.L_x_468:
[----:B------:R-:W-:Y:S05]  /*aaf0*/  BSYNC B6 ;  /* 0x0000000000067941 */ /* 0x000fea0003800000 */
.L_x_467:
[----:B------:R-:W2:Y:S01]  /*ab00*/  LDL.LU R20, [R1] ;  /* 0x0000000001147983 */ /* 0x000ea20000300800 */
[----:B------:R-:W0:Y:S01]  /*ab10*/  LDC R7, c[0x0][0x448] ;  /* 0x00011200ff077b82 */ /* 0x000e220000000800 */
[----:B------:R-:W-:Y:S02]  /*ab20*/  ULDC.64 UR4, c[0x0][0x2d8] ;  /* 0x0000b60000047ab9 */ /* 0x000fe40000000a00 */
[----:B------:R-:W2:Y:S04]  /*ab30*/  LDL.LU.64 R2, [R1+0x10] ;  /* 0x0000100001027983 */ /* 0x000ea80000300a00 */
[----:B------:R-:W3:Y:S04]  /*ab40*/  LDL.LU R4, [R1+0x4] ;  /* 0x0000040001047983 */ /* 0x000ee80000300800 */
[----:B------:R-:W4:Y:S01]  /*ab50*/  LDL.LU R21, [R1+0x18] ;  /* 0x0000180001157983 */ /* 0x000f220000300800 */
[----:B------:R-:W-:-:S02]  /*ab60*/  IMAD R0, R27, UR4, RZ ;  /* 0x000000041b007c24 */ /* 0x000fc4000f8e02ff */
[----:B------:R-:W-:Y:S01]  /*ab70*/  IMAD.SHL.U32 R17, R17, 0x80, RZ ;  /* 0x0000008011117824 */ /* 0x000fe200078e00ff */
[----:B------:R0:W5:Y:S01]  /*ab80*/  LDL R10, [R1+0x8] ;  /* 0x00000800010a7983 */ /* 0x0001620000100800 */
[----:B------:R-:W-:Y:S01]  /*ab90*/  IMAD R0, R18, UR5, R0 ;  /* 0x0000000512007c24 */ /* 0x000fe2000f8e0200 */
[----:B0-----:R-:W-:Y:S01]  /*aba0*/  ISETP.NE.AND P0, PT, R7, 0x1, PT ;  /* 0x000000010700780c */ /* 0x001fe20003f05270 */
[----:B------:R-:W0:Y:S02]  /*abb0*/  S2R R9, SR_TID.X ;  /* 0x0000000000097919 */ /* 0x000e240000002100 */
[----:B0-----:R-:W-:-:S05]  /*abc0*/  IMAD.SHL.U32 R8, R9, 0x8, RZ ;  /* 0x0000000809087824 */ /* 0x001fca00078e00ff */
[----:B------:R-:W-:Y:S01]  /*abd0*/  LOP3.LUT R8, R8, 0x38, RZ, 0xc0, !PT ;  /* 0x0000003808087812 */ /* 0x000fe200078ec0ff */
[----:B--2---:R-:W-:Y:S02]  /*abe0*/  IMAD.MOV.U32 R3, RZ, RZ, R20 ;  /* 0x000000ffff037224 */ /* 0x004fe400078e0014 */
[----:B------:R-:W0:Y:S01]  /*abf0*/  S2R R20, SR_TID.X ;  /* 0x0000000000147919 */ /* 0x000e220000002100 */
[----:B------:R-:W-:Y:S01]  /*ac00*/  IMAD.WIDE.U32 R2, R18, UR4, R2 ;  /* 0x0000000412027c25 */ /* 0x000fe2000f8e0002 */
[----:B------:R-:W-:-:S03]  /*ac10*/  ULDC.64 UR4, c[0x0][0x2e0] ;  /* 0x0000b80000047ab9 */ /* 0x000fc60000000a00 */
[----:B------:R-:W-:Y:S02]  /*ac20*/  IMAD.IADD R3, R3, 0x1, R0 ;  /* 0x0000000103037824 */ /* 0x000fe400078e0200 */
[----:B---3--:R-:W-:Y:S02]  /*ac30*/  IMAD R0, R4, UR4, RZ ;  /* 0x0000000404007c24 */ /* 0x008fe4000f8e02ff */
[C---:B----4-:R-:W-:Y:S01]  /*ac40*/  IMAD.WIDE.U32 R2, R21.reuse, UR4, R2 ;  /* 0x0000000415027c25 */ /* 0x050fe2000f8e0002 */
[----:B------:R-:W2:Y:S03]  /*ac50*/  @P0 LDC R4, c[0x0][0x44c] ;  /* 0x00011300ff040b82 */ /* 0x000ea60000000800 */
[----:B------:R-:W-:Y:S01]  /*ac60*/  IMAD R0, R21, UR5, R0 ;  /* 0x0000000515007c24 */ /* 0x000fe2000f8e0200 */
[----:B------:R-:W-:-:S04]  /*ac70*/  ULDC.64 UR4, c[0x0][0x2d0] ;  /* 0x0000b40000047ab9 */ /* 0x000fc80000000a00 */
[----:B------:R-:W-:Y:S02]  /*ac80*/  IADD3 R3, R3, R0, RZ ;  /* 0x0000000003037210 */ /* 0x000fe40007ffe0ff */
[----:B------:R-:W3:Y:S01]  /*ac90*/  @P0 LDC R0, c[0x0][0x450] ;  /* 0x00011400ff000b82 */ /* 0x000ee20000000800 */
[C---:B0-----:R-:W-:Y:S01]  /*aca0*/  LOP3.LUT R21, R20.reuse, 0x7f, RZ, 0xc0, !PT ;  /* 0x0000007f14157812 */ /* 0x041fe200078ec0ff */
[----:B------:R-:W-:-:S03]  /*acb0*/  IMAD.SHL.U32 R20, R20, 0x10, RZ ;  /* 0x0000001014147824 */ /* 0x000fc600078e00ff */
[----:B------:R-:W-:-:S04]  /*acc0*/  SHF.R.U32.HI R21, RZ, 0x3, R21 ;  /* 0x00000003ff157819 */ /* 0x000fc80000011615 */
[----:B------:R-:W-:-:S04]  /*acd0*/  LOP3.LUT R20, R21, 0x70, R20, 0xf8, !PT ;  /* 0x0000007015147812 */ /* 0x000fc800078ef814 */
[----:B------:R-:W-:-:S05]  /*ace0*/  LOP3.LUT R5, R20, R17, RZ, 0xfc, !PT ;  /* 0x0000001114057212 */ /* 0x000fca00078efcff */
[----:B--2---:R-:W-:-:S04]  /*acf0*/  @P0 IMAD.HI.U32 R6, R5, R4, RZ ;  /* 0x0000000405060227 */ /* 0x004fc800078e00ff */
[----:B------:R-:W-:Y:S01]  /*ad00*/  IMAD.MOV.U32 R4, RZ, RZ, R5 ;  /* 0x000000ffff047224 */ /* 0x000fe200078e0005 */
[----:B---3--:R-:W-:-:S05]  /*ad10*/  @P0 SHF.R.U32.HI R4, RZ, R0, R6 ;  /* 0x00000000ff040219 */ /* 0x008fca0000011606 */
[----:B------:R-:W-:-:S04]  /*ad20*/  IMAD.MOV R0, RZ, RZ, -R4 ;  /* 0x000000ffff007224 */ /* 0x000fc800078e0a04 */
[----:B------:R-:W-:Y:S01]  /*ad30*/  IMAD R0, R7, R0, R5 ;  /* 0x0000000007007224 */ /* 0x000fe200078e0205 */
[----:B------:R-:W-:Y:S01]  /*ad40*/  SHF.R.S32.HI R5, RZ, 0x1f, R4 ;  /* 0x0000001fff057819 */ /* 0x000fe20000011404 */
[----:B------:R-:W-:-:S04]  /*ad50*/  IMAD.WIDE.U32 R2, R4, UR4, R2 ;  /* 0x0000000404027c25 */ /* 0x000fc8000f8e0002 */
        /* <DEDUP_REMOVED lines=11> */
[----:B------:R-:W-:Y:S01]  /*ae10*/  ULDC UR4, c[0x0][0x2b8] ;  /* 0x0000ae0000047ab9 */ /* 0x000fe20000000800 */
[----:B------:R-:W-:-:S03]  /*ae20*/  LOP3.LUT R20, R9, 0x7f, RZ, 0xc0, !PT ;  /* 0x0000007f09147812 */ /* 0x000fc600078ec0ff */
[----:B------:R-:W-:Y:S01]  /*ae30*/  LEA.HI.X R4, R2, UR5, R4, 0x1, P0 ;  /* 0x0000000502047c11 */ /* 0x000fe200080f0c04 */
[----:B------:R-:W-:Y:S01]  /*ae40*/  UMOV UR5, 0xffffffff ;  /* 0xffffffff00057882 */ /* 0x000fe20000000000 */
[----:B------:R-:W-:Y:S02]  /*ae50*/  ISETP.GE.AND P1, PT, R8, UR4, PT ;  /* 0x0000000408007c0c */ /* 0x000fe4000bf26270 */
[----:B------:R-:W-:Y:S01]  /*ae60*/  SHF.R.U32.HI R9, RZ, 0x3, R20 ;  /* 0x00000003ff097819 */ /* 0x000fe20000011614 */
[----:B------:R-:W-:Y:S10]  /*ae70*/  BRA.DIV UR5, `(.L_x_469) ;  /* 0x0000003605ac7947 */ /* 0x000ff4000b800000 */
[----:B------:R-:W0:Y:S01]  /*ae80*/  SHFL.IDX PT, R3, R0, RZ, 0x181f ;  /* 0x00181fff00037589 */ /* 0x000e2200000e0000 */
[----:B-----5:R-:W-:Y:S02]  /*ae90*/  IMAD R5, R10, R7, RZ ;  /* 0x000000070a057224 */ /* 0x020fe400078e02ff */
[----:B------:R-:W-:Y:S01]  /*aea0*/  IMAD.IADD R17, R9, 0x1, R17 ;  /* 0x0000000109117824 */ /* 0x000fe200078e0211 */
[----:B------:R-:W2:Y:S03]  /*aeb0*/  SHFL.IDX PT, R2, R4, RZ, 0x181f ;  /* 0x00181fff04027589 */ /* 0x000ea600000e0000 */
[C---:B------:R-:W-:Y:S01]  /*aec0*/  VIADD R6, R17.reuse, 0x10 ;  /* 0x0000001011067836 */ /* 0x040fe20000000000 */
[----:B------:R-:W-:-:S13]  /*aed0*/  ISETP.GE.AND P0, PT, R17, R5, PT ;  /* 0x000000051100720c */ /* 0x000fda0003f06270 */
[----:B0-----:R-:W-:-:S05]  /*aee0*/  @!P0 LEA R3, P2, R8, R3, 0x1 ;  /* 0x0000000308038211 */ /* 0x001fca00078408ff */
[----:B--2---:R-:W-:-:S05]  /*aef0*/  @!P0 IMAD.X R2, RZ, RZ, R2, P2 ;  /* 0x000000ffff028224 */ /* 0x004fca00010e0602 */
[----:B------:R-:W-:-:S04]  /*af00*/  @!P0 LOP3.LUT R3, R3, R2, RZ, 0x3c, !PT ;  /* 0x0000000203038212 */ /* 0x000fc800078e3cff */
[----:B------:R-:W-:-:S04]  /*af10*/  @!P0 LOP3.LUT R2, R3, R2, RZ, 0x3c, !PT ;  /* 0x0000000203028212 */ /* 0x000fc800078e3cff */
[----:B------:R-:W-:-:S05]  /*af20*/  @!P0 LOP3.LUT R3, R3, R2, RZ, 0x3c, !PT ;  /* 0x0000000203038212 */ /* 0x000fca00078e3cff */
[----:B------:R-:W-:Y:S01]  /*af30*/  @!PT LDS RZ, [RZ] ;  /* 0x00000000fffff984 */ /* 0x000fe20000000800 */
[----:B------:R0:W-:Y:S01]  /*af40*/  @!P0 LDGSTS.E.BYPASS.LTC128B.128 [R37+0x18400], desc[UR50][R2.64], !P1 ;  /* 0x1840000002258fae */ /* 0x0001e2000c901d72 */
[----:B------:R-:W-:Y:S01]  /*af50*/  ISETP.GE.AND P0, PT, R6, R5, PT ;  /* 0x000000050600720c */ /* 0x000fe20003f06270 */
[----:B------:R-:W-:Y:S02]  /*af60*/  VIADD R6, R17, 0x20 ;  /* 0x0000002011067836 */ /* 0x000fe40000000000 */
[----:B0-----:R-:W0:Y:S04]  /*af70*/  SHFL.IDX PT, R3, R0, 0x1, 0x181f ;  /* 0x00381f0000037f89 */ /* 0x001e2800000e0000 */
[----:B------:R-:W2:Y:S06]  /*af80*/  SHFL.IDX PT, R2, R4, 0x1, 0x181f ;  /* 0x00381f0004027f89 */ /* 0x000eac00000e0000 */
[----:B0-----:R-:W-:-:S05]  /*af90*/  @!P0 LEA R3, P2, R8, R3, 0x1 ;  /* 0x0000000308038211 */ /* 0x001fca00078408ff */
[----:B--2---:R-:W-:-:S05]  /*afa0*/  @!P0 IMAD.X R2, RZ, RZ, R2, P2 ;  /* 0x000000ffff028224 */ /* 0x004fca00010e0602 */
[----:B------:R-:W-:-:S04]  /*afb0*/  @!P0 LOP3.LUT R3, R3, R2, RZ, 0x3c, !PT ;  /* 0x0000000203038212 */ /* 0x000fc800078e3cff */
[----:B------:R-:W-:-:S04]  /*afc0*/  @!P0 LOP3.LUT R2, R3, R2, RZ, 0x3c, !PT ;  /* 0x0000000203028212 */ /* 0x000fc800078e3cff */
[----:B------:R-:W-:-:S05]  /*afd0*/  @!P0 LOP3.LUT R3, R3, R2, RZ, 0x3c, !PT ;  /* 0x0000000203038212 */ /* 0x000fca00078e3cff */
        /* <DEDUP_REMOVED lines=41> */
[----:B------:R-:W-:-:S03]  /*b270*/  ISETP.GE.AND P0, PT, R6, R5, PT ;  /* 0x000000050600720c */ /* 0x000fc60003f06270 */
[----:B0-----:R-:W0:Y:S04]  /*b280*/  SHFL.IDX PT, R3, R0, 0x6, 0x181f ;  /* 0x00d81f0000037f89 */ /* 0x001e2800000e0000 */
[----:B------:R-:W2:Y:S04]  /*b290*/  SHFL.IDX PT, R2, R4, 0x6, 0x181f ;  /* 0x00d81f0004027f89 */ /* 0x000ea800000e0000 */
[----:B------:R-:W3:Y:S04]  /*b2a0*/  SHFL.IDX PT, R4, R4, 0x7, 0x181f ;  /* 0x00f81f0004047f89 */ /* 0x000ee800000e0000 */
[----:B------:R-:W4:Y:S01]  /*b2b0*/  SHFL.IDX PT, R0, R0, 0x7, 0x181f ;  /* 0x00f81f0000007f89 */ /* 0x000f2200000e0000 */
[----:B0-----:R-:W-:-:S05]  /*b2c0*/  @!P0 LEA R3, P2, R8, R3, 0x1 ;  /* 0x0000000308038211 */ /* 0x001fca00078408ff */
[----:B--2---:R-:W-:-:S05]  /*b2d0*/  @!P0 IMAD.X R2, RZ, RZ, R2, P2 ;  /* 0x000000ffff028224 */ /* 0x004fca00010e0602 */
[----:B------:R-:W-:-:S04]  /*b2e0*/  @!P0 LOP3.LUT R3, R3, R2, RZ, 0x3c, !PT ;  /* 0x0000000203038212 */ /* 0x000fc800078e3cff */
[----:B------:R-:W-:-:S04]  /*b2f0*/  @!P0 LOP3.LUT R2, R3, R2, RZ, 0x3c, !PT ;  /* 0x0000000203028212 */ /* 0x000fc800078e3cff */
[----:B------:R-:W-:-:S05]  /*b300*/  @!P0 LOP3.LUT R3, R3, R2, RZ, 0x3c, !PT ;  /* 0x0000000203038212 */ /* 0x000fca00078e3cff */
[----:B---34-:R0:W-:Y:S02]  /*b310*/  @!P0 LDGSTS.E.BYPASS.LTC128B.128 [R37+0x1b400], desc[UR50][R2.64], !P1 ;  /* 0x1b40000002258fae */ /* 0x0181e4000c901d72 */
.L_x_558:
[----:B------:R-:W-:-:S05]  /*b320*/  VIADD R17, R17, 0x70 ;  /* 0x0000007011117836 */ /* 0x000fca0000000000 */
[----:B------:R-:W-:-:S13]  /*b330*/  ISETP.GE.AND P0, PT, R17, R5, PT ;  /* 0x000000051100720c */ /* 0x000fda0003f06270 */
[----:B0-2---:R-:W-:-:S05]  /*b340*/  @!P0 LEA R2, P2, R8, R0, 0x1 ;  /* 0x0000000008028211 */ /* 0x005fca00078408ff */
[----:B------:R-:W-:-:S05]  /*b350*/  @!P0 IMAD.X R3, RZ, RZ, R4, P2 ;  /* 0x000000ffff038224 */ /* 0x000fca00010e0604 */
[----:B------:R-:W-:Y:S01]  /*b360*/  @!PT LDS RZ, [RZ] ;  /* 0x00000000fffff984 */ /* 0x000fe20000000800 */
[----:B------:R-:W-:Y:S01]  /*b370*/  @!PT LDS RZ, [RZ] ;  /* 0x00000000fffff984 */ /* 0x000fe20000000800 */
[----:B------:R-:W-:Y:S01]  /*b380*/  @!PT LDS RZ, [RZ] ;  /* 0x00000000fffff984 */ /* 0x000fe20000000800 */
[----:B------:R0:W-:Y:S01]  /*b390*/  @!P0 LDGSTS.E.BYPASS.LTC128B.128 [R37+0x1bc00], desc[UR50][R2.64], !P1 ;  /* 0x1bc0000002258fae */ /* 0x0001e2000c901d72 */
[----:B------:R-:W-:Y:S01]  /*b3a0*/  PLOP3.LUT P0, PT, PT, PT, PT, 0x80, 0x0 ;  /* 0x000000000000781c */ /* 0x000fe20003f0f070 */
[----:B------:R-:W-:-:S12]  /*b3b0*/  NOP ;  /* 0x0000000000007918 */ /* 0x000fd80000000000 */
.L_x_470:
[----:B------:R-:W-:Y:S02]  /*b3c0*/  PLOP3.LUT P1, PT, P1, P0, PT, 0xa2, 0x0 ;  /* 0x000000000000781c */ /* 0x000fe40000f21472 */
[----:B------:R-:W-:-:S08]  /*b3d0*/  @P0 R2UR P1, UR4, R22 ;  /* 0x00000000160402ca */ /* 0x000fd00000020000 */
[----:B------:R-:W-:-:S05]  /*b3e0*/  @P0 PLOP3.LUT P0, PT, P1, PT, PT, 0x80, 0x0 ;  /* 0x000000000000081c */ /* 0x000fca0000f0f070 */
[----:B------:R-:W-:Y:S01]  /*b3f0*/  @!P1 SYNCS.ARRIVE.TRANS64.RED.A0T1 RZ, [UR4+0x22800], RZ ;  /* 0x022800ffffff99a7 */ /* 0x000fe20008200404 */
[----:B------:R-:W-:Y:S07]  /*b400*/  @!P1 ARRIVES.LDGSTSBAR.64.TRANSCNT [UR4+0x22800] ;  /* 0x02280000ff0099b0 */ /* 0x000fee0008000a84 */
[----:B------:R-:W-:Y:S05]  /*b410*/  @P0 BRA.U.ANY `(.L_x_470) ;  /* 0xfffffffd00e80947 */ /* 0x000fea000393ffff */
[----:B0-----:R-:W2:Y:S02]  /*b420*/  LDL.LU R2, [R1+0x24] ;  /* 0x0000240001027983 */ /* 0x001ea40000300800 */
[----:B--2---:R-:W-:-:S05]  /*b430*/  VIADD R2, R2, 0x1 ;  /* 0x0000000102027836 */ /* 0x004fca0000000000 */
[----:B------:R0:W-:Y:S01]  /*b440*/  STL [R1+0x24], R2 ;  /* 0x0000240201007387 */ /* 0x0001e20000100800 */
[----:B------:R-:W-:-:S04]  /*b450*/  LEA.HI R0, R2, R2, RZ, 0x1 ;  /* 0x0000000202007211 */ /* 0x000fc800078f08ff */
[----:B------:R-:W-:-:S05]  /*b460*/  LOP3.LUT R0, R0, 0xfffffffe, RZ, 0xc0, !PT ;  /* 0xfffffffe00007812 */ /* 0x000fca00078ec0ff */
[----:B------:R-:W-:-:S05]  /*b470*/  IMAD.IADD R0, R2, 0x1, -R0 ;  /* 0x0000000102007824 */ /* 0x000fca00078e0a00 */
[----:B------:R-:W-:Y:S01]  /*b480*/  SHF.L.U32 R3, R0, 0x1f, RZ ;  /* 0x0000001f00037819 */ /* 0x000fe200000006ff */
[----:B------:R-:W-:Y:S01]  /*b490*/  NOP ;  /* 0x0000000000007918 */ /* 0x000fe20000000000 */
[----:B------:R0:W-:Y:S01]  /*b4a0*/  SYNCS.ARRIVE.TRANS64.A1T0 RZ, [R22+URZ+0x22800], RZ ;  /* 0x022800ff16ff79a7 */ /* 0x0001e2000810003f */
[----:B------:R-:W-:Y:S01]  /*b4b0*/  BSSY B0, `(.L_x_471) ;  /* 0x0000003000007945 */ /* 0x000fe20003800000 */
[----:B------:R-:W2:Y:S03]  /*b4c0*/  SYNCS.PHASECHK.TRANS64.TRYWAIT P0, [R22+URZ+0x22820], R3 ;  /* 0x02282003160075a7 */ /* 0x000ea6000800017f */
[----:B0-2---:R-:W-:Y:S05]  /*b4d0*/  @!P0 BRA `(.L_x_472) ;  /* 0x0000003800b88947 */ /* 0x005fea0003800000 */
.L_x_559:
[----:B------:R-:W-:Y:S05]  /*b4e0*/  BSYNC B0 ;  /* 0x0000000000007941 */ /* 0x000fea0003800000 */
.L_x_471:
[----:B------:R-:W-:-:S05]  /*b4f0*/  IMAD.U32 R0, RZ, RZ, UR36 ;  /* 0x00000024ff007e24 */ /* 0x000fca000f8e00ff */
[----:B------:R-:W-:-:S13]  /*b500*/  ISETP.NE.AND P0, PT, R0, 0x3, PT ;  /* 0x000000030000780c */ /* 0x000fda0003f05270 */
[----:B------:R-:W-:Y:S05]  /*b510*/  @!P0 BRA `(.L_x_473) ;  /* 0x0000000000048947 */ /* 0x000fea0003800000 */
[----:B------:R-:W-:Y:S01]  /*b520*/  BPT.TRAP 0x1 ;  /* 0x000000040000795c */ /* 0x000fe20000300000 */
.L_x_473:
[----:B------:R-:W-:Y:S01]  /*b530*/  SHF.L.U32 R0, R26, 0x1f, RZ ;  /* 0x0000001f1a007819 */ /* 0x000fe200000006ff */
[----:B------:R-:W-:Y:S03]  /*b540*/  BSSY B0, `(.L_x_474) ;  /* 0x0000003000007945 */ /* 0x000fe60003800000 */
[----:B------:R-:W2:Y:S02]  /*b550*/  SYNCS.PHASECHK.TRANS64.TRYWAIT P0, [R33+URZ+0x22860], R0 ;  /* 0x02286000210075a7 */ /* 0x000ea4000800017f */
[----:B--2---:R-:W-:Y:S05]  /*b560*/  @!P0 BRA `(.L_x_475) ;  /* 0x0000003800a88947 */ /* 0x004fea0003800000 */
.L_x_560:
[----:B------:R-:W-:Y:S05]  /*b570*/  BSYNC B0 ;  /* 0x0000000000007941 */ /* 0x000fea0003800000 */
.L_x_474:
[----:B------:R-:W2:Y:S01]  /*b580*/  LDL.LU R2, [R1+0x1c] ;  /* 0x00001c0001027983 */ /* 0x000ea20000300800 */
[----:B------:R-:W-:-:S03]  /*b590*/  ULDC.64 UR4, c[0x0][0x328] ;  /* 0x0000ca0000047ab9 */ /* 0x000fc60000000a00 */
[----:B------:R-:W3:Y:S01]  /*b5a0*/  LDL.LU R4, [R1+0x20] ;  /* 0x0000200001047983 */ /* 0x000ee20000300800 */
[----:B--2---:R-:W-:Y:S02]  /*b5b0*/  IMAD R0, R2, UR4, RZ ;  /* 0x0000000402007c24 */ /* 0x004fe4000f8e02ff */
[----:B0-----:R-:W-:-:S04]  /*b5c0*/  IMAD.WIDE.U32 R2, R35, UR4, RZ ;  /* 0x0000000423027c25 */ /* 0x001fc8000f8e00ff */
[----:B------:R-:W-:Y:S01]  /*b5d0*/  IMAD R5, R35, UR5, R0 ;  /* 0x0000000523057c24 */ /* 0x000fe2000f8e0200 */
[----:B------:R-:W-:-:S03]  /*b5e0*/  ULDC.64 UR4, c[0x0][0x338] ;  /* 0x0000ce0000047ab9 */ /* 0x000fc60000000a00 */
[----:B------:R-:W-:Y:S02]  /*b5f0*/  IMAD.IADD R3, R3, 0x1, R5 ;  /* 0x0000000103037824 */ /* 0x000fe400078e0205 */
[----:B---3--:R-:W-:Y:S02]  /*b600*/  IMAD R5, R4, UR4, RZ ;  /* 0x0000000404057c24 */ /* 0x008fe4000f8e02ff */
[----:B------:R-:W-:-:S04]  /*b610*/  IMAD.WIDE.U32 R2, R34, UR4, R2 ;  /* 0x0000000422027c25 */ /* 0x000fc8000f8e0002 */
[----:B------:R-:W-:Y:S01]  /*b620*/  IMAD R5, R34, UR5, R5 ;  /* 0x0000000522057c24 */ /* 0x000fe2000f8e0205 */
[----:B------:R-:W-:Y:S01]  /*b630*/  ULDC.64 UR4, c[0x0][0x330] ;  /* 0x0000cc0000047ab9 */ /* 0x000fe20000000a00 */
[----:B------:R-:W-:Y:S02]  /*b640*/  IMAD R4, R24, 0x6000, R29 ;  /* 0x0000600018047824 */ /* 0x000fe400078e021d */
[----:B------:R-:W-:Y:S02]  /*b650*/  IMAD.IADD R3, R3, 0x1, R5 ;  /* 0x0000000103037824 */ /* 0x000fe400078e0205 */
[----:B------:R-:W-:Y:S02]  /*b660*/  IMAD R5, R27, UR4, RZ ;  /* 0x000000041b057c24 */ /* 0x000fe4000f8e02ff */
[----:B------:R-:W-:-:S04]  /*b670*/  IMAD.WIDE.U32 R2, R18, UR4, R2 ;  /* 0x0000000412027c25 */ /* 0x000fc8000f8e0002 */
[----:B------:R-:W-:Y:S01]  /*b680*/  IMAD R5, R18, UR5, R5 ;  /* 0x0000000512057c24 */ /* 0x000fe2000f8e0205 */
[----:B------:R-:W-:-:S03]  /*b690*/  ULDC.64 UR4, c[0x0][0x318] ;  /* 0x0000c60000047ab9 */ /* 0x000fc60000000a00 */
[----:B------:R-:W-:Y:S01]  /*b6a0*/  IMAD.IADD R3, R3, 0x1, R5 ;  /* 0x0000000103037824 */ /* 0x000fe200078e0205 */
[----:B------:R-:W-:Y:S01]  /*b6b0*/  LEA R5, P0, R2, UR4, 0x1 ;  /* 0x0000000402057c11 */ /* 0x000fe2000f8008ff */
[----:B------:R-:W-:-:S03]  /*b6c0*/  UMOV UR4, 0xffffffff ;  /* 0xffffffff00047882 */ /* 0x000fc60000000000 */
[----:B------:R-:W-:Y:S01]  /*b6d0*/  LEA.HI.X R6, R2, UR5, R3, 0x1, P0 ;  /* 0x0000000502067c11 */ /* 0x000fe200080f0c03 */
[----:B------:R-:W-:Y:S08]  /*b6e0*/  BRA.DIV UR4, `(.L_x_476) ;  /* 0x0000003a045c7947 */ /* 0x000ff0000b800000 */
[----:B------:R-:W0:Y:S01]  /*b6f0*/  S2R R2, SR_TID.X ;  /* 0x0000000000027919 */ /* 0x000e220000002100 */
[C---:B------:R-:W-:Y:S01]  /*b700*/  LOP3.LUT R7, R25.reuse, 0x1, RZ, 0xc0, !PT ;  /* 0x0000000119077812 */ /* 0x040fe200078ec0ff */
[----:B------:R-:W-:Y:S01]  /*b710*/  IMAD R4, R4, 0x2, R22 ;  /* 0x0000000204047824 */ /* 0x000fe200078e0216 */
[----:B------:R-:W-:Y:S01]  /*b720*/  LOP3.LUT P2, RZ, R25, 0x2, RZ, 0xc0, !PT ;  /* 0x0000000219ff7812 */ /* 0x000fe2000784c0ff */
[----:B------:R-:W2:Y:S01]  /*b730*/  SHFL.IDX PT, R14, R5, RZ, 0x181f ;  /* 0x00181fff050e7589 */ /* 0x000ea200000e0000 */
[----:B------:R-:W-:Y:S02]  /*b740*/  ISETP.NE.U32.AND P3, PT, R7, 0x1, PT ;  /* 0x000000010700780c */ /* 0x000fe40003f65070 */
[----:B------:R-:W-:Y:S01]  /*b750*/  LOP3.LUT P1, RZ, R25, 0x4, RZ, 0xc0, !PT ;  /* 0x0000000419ff7812 */ /* 0x000fe2000782c0ff */
[----:B------:R-:W3:Y:S01]  /*b760*/  SHFL.IDX PT, R3, R6, RZ, 0x181f ;  /* 0x00181fff06037589 */ /* 0x000ee200000e0000 */
[----:B0-----:R-:W-:-:S05]  /*b770*/  IMAD.SHL.U32 R2, R2, 0x8, RZ ;  /* 0x0000000802027824 */ /* 0x001fca00078e00ff */
[----:B------:R-:W-:-:S05]  /*b780*/  LOP3.LUT R2, R2, 0x38, RZ, 0xc0, !PT ;  /* 0x0000003802027812 */ /* 0x000fca00078ec0ff */
[----:B------:R-:W-:-:S05]  /*b790*/  IMAD.SHL.U32 R0, R2, 0x2, RZ ;  /* 0x0000000202007824 */ /* 0x000fca00078e00ff */
[----:B--2---:R-:W-:Y:S02]  /*b7a0*/  IADD3 R2, P0, R14, R0, RZ ;  /* 0x000000000e027210 */ /* 0x004fe40007f1e0ff */
[----:B------:R-:W0:Y:S03]  /*b7b0*/  SHFL.IDX PT, R14, R5, 0x1, 0x181f ;  /* 0x00381f00050e7f89 */ /* 0x000e2600000e0000 */
[----:B---3--:R-:W-:Y:S01]  /*b7c0*/  IMAD.X R3, RZ, RZ, R3, P0 ;  /* 0x000000ffff037224 */ /* 0x008fe200000e0603 */
[----:B------:R-:W-:-:S13]  /*b7d0*/  ISETP.LT.OR P0, PT, R32, 0x1, P3 ;  /* 0x000000012000780c */ /* 0x000fda0001f01670 */
[----:B------:R-:W-:Y:S01]  /*b7e0*/  LDGSTS.E.BYPASS.LTC128B.128 [R4+0x400], desc[UR50][R2.64], !P0 ;  /* 0x0040000002047fae */ /* 0x000fe2000c101d72 */
[----:B------:R-:W-:-:S13]  /*b7f0*/  ISETP.LT.OR P0, PT, R32, 0x1, !P2 ;  /* 0x000000012000780c */ /* 0x000fda0005701670 */
[----:B------:R-:W-:Y:S01]  /*b800*/  LDGSTS.E.BYPASS.LTC128B.128 [R4+0x3400], desc[UR50][R2.64+0x80], !P0 ;  /* 0x0340008002047fae */ /* 0x000fe2000c101d72 */
[----:B------:R-:W-:-:S13]  /*b810*/  ISETP.LT.OR P0, PT, R32, 0x1, !P1 ;  /* 0x000000012000780c */ /* 0x000fda0004f01670 */
[----:B------:R-:W-:Y:S01]  /*b820*/  LDGSTS.E.BYPASS.LTC128B.128 [R4+0x6400], desc[UR50][R2.64+0x100], !P0 ;  /* 0x0640010002047fae */ /* 0x000fe2000c101d72 */
[----:B------:R-:W-:-:S04]  /*b830*/  LOP3.LUT P0, RZ, R25, 0x8, RZ, 0xc0, !PT ;  /* 0x0000000819ff7812 */ /* 0x000fc8000780c0ff */
[----:B------:R-:W-:-:S13]  /*b840*/  ISETP.LT.OR P4, PT, R32, 0x1, !P0 ;  /* 0x000000012000780c */ /* 0x000fda0004781670 */
[----:B------:R2:W-:Y:S04]  /*b850*/  LDGSTS.E.BYPASS.LTC128B.128 [R4+0x9400], desc[UR50][R2.64+0x180], !P4 ;  /* 0x0940018002047fae */ /* 0x0005e8000e101d72 */
[----:B--2---:R-:W2:Y:S01]  /*b860*/  SHFL.IDX PT, R3, R6, 0x1, 0x181f ;  /* 0x00381f0006037f89 */ /* 0x004ea200000e0000 */
[----:B0-----:R-:W-:-:S03]  /*b870*/  IADD3 R2, P4, R14, R0, RZ ;  /* 0x000000000e027210 */ /* 0x001fc60007f9e0ff */
[----:B------:R-:W0:Y:S02]  /*b880*/  SHFL.IDX PT, R14, R5, 0x2, 0x181f ;  /* 0x00581f00050e7f89 */ /* 0x000e2400000e0000 */
[----:B--2---:R-:W-:Y:S01]  /*b890*/  IMAD.X R3, RZ, RZ, R3, P4 ;  /* 0x000000ffff037224 */ /* 0x004fe200020e0603 */
[----:B------:R-:W-:-:S13]  /*b8a0*/  ISETP.LT.OR P4, PT, R32, 0x11, P3 ;  /* 0x000000112000780c */ /* 0x000fda0001f81670 */
[----:B------:R-:W-:Y:S01]  /*b8b0*/  LDGSTS.E.BYPASS.LTC128B.128 [R4+0xc00], desc[UR50][R2.64], !P4 ;  /* 0x00c0000002047fae */ /* 0x000fe2000e101d72 */
[----:B------:R-:W-:-:S13]  /*b8c0*/  ISETP.LT.OR P4, PT, R32, 0x11, !P2 ;  /* 0x000000112000780c */ /* 0x000fda0005781670 */
[----:B------:R-:W-:Y:S01]  /*b8d0*/  LDGSTS.E.BYPASS.LTC128B.128 [R4+0x3c00], desc[UR50][R2.64+0x80], !P4 ;  /* 0x03c0008002047fae */ /* 0x000fe2000e101d72 */
[----:B------:R-:W-:-:S13]  /*b8e0*/  ISETP.LT.OR P4, PT, R32, 0x11, !P1 ;  /* 0x000000112000780c */ /* 0x000fda0004f81670 */
[----:B------:R-:W-:Y:S01]  /*b8f0*/  LDGSTS.E.BYPASS.LTC128B.128 [R4+0x6c00], desc[UR50][R2.64+0x100], !P4 ;  /* 0x06c0010002047fae */ /* 0x000fe2000e101d72 */
[----:B------:R-:W-:-:S13]  /*b900*/  ISETP.LT.OR P4, PT, R32, 0x11, !P0 ;  /* 0x000000112000780c */ /* 0x000fda0004781670 */
[----:B------:R2:W-:Y:S01]  /*b910*/  LDGSTS.E.BYPASS.LTC128B.128 [R4+0x9c00], desc[UR50][R2.64+0x180], !P4 ;  /* 0x09c0018002047fae */ /* 0x0005e2000e101d72 */
[----:B0-----:R-:W-:-:S03]  /*b920*/  IADD3 R8, P4, R14, R0, RZ ;  /* 0x000000000e087210 */ /* 0x001fc60007f9e0ff */
[----:B------:R-:W-:Y:S04]  /*b930*/  SHFL.IDX PT, R14, R5, 0x3, 0x181f ;  /* 0x00781f00050e7f89 */ /* 0x000fe800000e0000 */
[----:B--2---:R-:W0:Y:S02]  /*b940*/  SHFL.IDX PT, R3, R6, 0x2, 0x181f ;  /* 0x00581f0006037f89 */ /* 0x004e2400000e0000 */
[----:B0-----:R-:W-:Y:S02]  /*b950*/  IADD3.X R9, RZ, R3, RZ, P4, !PT ;  /* 0x00000003ff097210 */ /* 0x001fe400027fe4ff */
[----:B------:R-:W-:Y:S01]  /*b960*/  ISETP.LT.OR P4, PT, R32, 0x21, P3 ;  /* 0x000000212000780c */ /* 0x000fe20001f81670 */
[----:B------:R-:W0:-:S12]  /*b970*/  SHFL.IDX PT, R3, R6, 0x3, 0x181f ;  /* 0x00781f0006037f89 */ /* 0x000e1800000e0000 */
[----:B------:R-:W-:Y:S01]  /*b980*/  LDGSTS.E.BYPASS.LTC128B.128 [R4+0x1400], desc[UR50][R8.64], !P4 ;  /* 0x0140000008047fae */ /* 0x000fe2000e101d72 */
[----:B------:R-:W-:-:S13]  /*b990*/  ISETP.LT.OR P4, PT, R32, 0x21, !P2 ;  /* 0x000000212000780c */ /* 0x000fda0005781670 */
[----:B------:R-:W-:Y:S01]  /*b9a0*/  LDGSTS.E.BYPASS.LTC128B.128 [R4+0x4400], desc[UR50][R8.64+0x80], !P4 ;  /* 0x0440008008047fae */ /* 0x000fe2000e101d72 */
[----:B------:R-:W-:-:S13]  /*b9b0*/  ISETP.LT.OR P4, PT, R32, 0x21, !P1 ;  /* 0x000000212000780c */ /* 0x000fda0004f81670 */
[----:B------:R-:W-:Y:S01]  /*b9c0*/  LDGSTS.E.BYPASS.LTC128B.128 [R4+0x7400], desc[UR50][R8.64+0x100], !P4 ;  /* 0x0740010008047fae */ /* 0x000fe2000e101d72 */
[----:B------:R-:W-:-:S13]  /*b9d0*/  ISETP.LT.OR P4, PT, R32, 0x21, !P0 ;  /* 0x000000212000780c */ /* 0x000fda0004781670 */
[----:B------:R-:W-:Y:S01]  /*b9e0*/  LDGSTS.E.BYPASS.LTC128B.128 [R4+0xa400], desc[UR50][R8.64+0x180], !P4 ;  /* 0x0a40018008047fae */ /* 0x000fe2000e101d72 */
[----:B------:R-:W-:-:S03]  /*b9f0*/  IADD3 R2, P4, R14, R0, RZ ;  /* 0x000000000e027210 */ /* 0x000fc60007f9e0ff */
[----:B------:R-:W2:Y:S02]  /*ba00*/  SHFL.IDX PT, R14, R5, 0x4, 0x181f ;  /* 0x00981f00050e7f89 */ /* 0x000ea400000e0000 */
[----:B0-----:R-:W-:Y:S01]  /*ba10*/  IMAD.X R3, RZ, RZ, R3, P4 ;  /* 0x000000ffff037224 */ /* 0x001fe200020e0603 */
[----:B------:R-:W-:-:S13]  /*ba20*/  ISETP.LT.OR P4, PT, R32, 0x31, P3 ;  /* 0x000000312000780c */ /* 0x000fda0001f81670 */
[----:B------:R-:W-:Y:S01]  /*ba30*/  LDGSTS.E.BYPASS.LTC128B.128 [R4+0x1c00], desc[UR50][R2.64], !P4 ;  /* 0x01c0000002047fae */ /* 0x000fe2000e101d72 */
[----:B------:R-:W-:-:S13]  /*ba40*/  ISETP.LT.OR P4, PT, R32, 0x31, !P2 ;  /* 0x000000312000780c */ /* 0x000fda0005781670 */
[----:B------:R-:W-:Y:S01]  /*ba50*/  LDGSTS.E.BYPASS.LTC128B.128 [R4+0x4c00], desc[UR50][R2.64+0x80], !P4 ;  /* 0x04c0008002047fae */ /* 0x000fe2000e101d72 */
[----:B------:R-:W-:-:S13]  /*ba60*/  ISETP.LT.OR P4, PT, R32, 0x31, !P1 ;  /* 0x000000312000780c */ /* 0x000fda0004f81670 */
[----:B------:R-:W-:Y:S01]  /*ba70*/  LDGSTS.E.BYPASS.LTC128B.128 [R4+0x7c00], desc[UR50][R2.64+0x100], !P4 ;  /* 0x07c0010002047fae */ /* 0x000fe2000e101d72 */
[----:B------:R-:W-:-:S13]  /*ba80*/  ISETP.LT.OR P4, PT, R32, 0x31, !P0 ;  /* 0x000000312000780c */ /* 0x000fda0004781670 */
[----:B------:R0:W-:Y:S04]  /*ba90*/  LDGSTS.E.BYPASS.LTC128B.128 [R4+0xac00], desc[UR50][R2.64+0x180], !P4 ;  /* 0x0ac0018002047fae */ /* 0x0001e8000e101d72 */
[----:B0-----:R-:W0:Y:S01]  /*baa0*/  SHFL.IDX PT, R3, R6, 0x4, 0x181f ;  /* 0x00981f0006037f89 */ /* 0x001e2200000e0000 */
[----:B--2---:R-:W-:-:S03]  /*bab0*/  IADD3 R2, P4, R14, R0, RZ ;  /* 0x000000000e027210 */ /* 0x004fc60007f9e0ff */
[----:B------:R-:W2:Y:S04]  /*bac0*/  SHFL.IDX PT, R6, R6, 0x5, 0x181f ;  /* 0x00b81f0006067f89 */ /* 0x000ea800000e0000 */
[----:B------:R3:W4:Y:S01]  /*bad0*/  SHFL.IDX PT, R14, R5, 0x5, 0x181f ;  /* 0x00b81f00050e7f89 */ /* 0x00072200000e0000 */
[----:B0-----:R-:W-:Y:S01]  /*bae0*/  IMAD.X R3, RZ, RZ, R3, P4 ;  /* 0x000000ffff037224 */ /* 0x001fe200020e0603 */
[----:B------:R-:W-:-:S13]  /*baf0*/  ISETP.LT.OR P4, PT, R32, 0x41, P3 ;  /* 0x000000412000780c */ /* 0x000fda0001f81670 */
[----:B------:R3:W-:Y:S01]  /*bb00*/  LDGSTS.E.BYPASS.LTC128B.128 [R4+0x2400], desc[UR50][R2.64], !P4 ;  /* 0x0240000002047fae */ /* 0x0007e2000e101d72 */
[----:B------:R-:W-:-:S13]  /*bb10*/  ISETP.LT.OR P4, PT, R32, 0x41, !P2 ;  /* 0x000000412000780c */ /* 0x000fda0005781670 */
[----:B------:R3:W-:Y:S01]  /*bb20*/  LDGSTS.E.BYPASS.LTC128B.128 [R4+0x5400], desc[UR50][R2.64+0x80], !P4 ;  /* 0x0540008002047fae */ /* 0x0007e2000e101d72 */
[----:B------:R-:W-:-:S13]  /*bb30*/  ISETP.LT.OR P4, PT, R32, 0x41, !P1 ;  /* 0x000000412000780c */ /* 0x000fda0004f81670 */
[----:B------:R3:W-:Y:S01]  /*bb40*/  LDGSTS.E.BYPASS.LTC128B.128 [R4+0x8400], desc[UR50][R2.64+0x100], !P4 ;  /* 0x0840010002047fae */ /* 0x0007e2000e101d72 */
[----:B------:R-:W-:-:S13]  /*bb50*/  ISETP.LT.OR P4, PT, R32, 0x41, !P0 ;  /* 0x000000412000780c */ /* 0x000fda0004781670 */
[----:B--2-4-:R3:W-:Y:S02]  /*bb60*/  LDGSTS.E.BYPASS.LTC128B.128 [R4+0xb400], desc[UR50][R2.64+0x180], !P4 ;  /* 0x0b40018002047fae */ /* 0x0147e4000e101d72 */
.L_x_574:
[C---:B------:R-:W-:Y:S02]  /*bb70*/  ISETP.LT.OR P3, PT, R32.reuse, 0x51, P3 ;  /* 0x000000512000780c */ /* 0x040fe40001f61670 */
[C---:B------:R-:W-:Y:S02]  /*bb80*/  ISETP.LT.OR P2, PT, R32.reuse, 0x51, !P2 ;  /* 0x000000512000780c */ /* 0x040fe40005741670 */
[----:B------:R-:W-:Y:S02]  /*bb90*/  ISETP.LT.OR P1, PT, R32, 0x51, !P1 ;  /* 0x000000512000780c */ /* 0x000fe40004f21670 */
[----:B0--3--:R-:W-:Y:S02]  /*bba0*/  IADD3 R2, P4, R14, R0, RZ ;  /* 0x000000000e027210 */ /* 0x009fe40007f9e0ff */
[----:B------:R-:W-:-:S03]  /*bbb0*/  ISETP.LT.OR P0, PT, R32, 0x51, !P0 ;  /* 0x000000512000780c */ /* 0x000fc60004701670 */
[----:B------:R-:W-:-:S05]  /*bbc0*/  IMAD.X R3, RZ, RZ, R6, P4 ;  /* 0x000000ffff037224 */ /* 0x000fca00020e0606 */
[----:B------:R-:W-:Y:S01]  /*bbd0*/  @!PT LDS RZ, [RZ] ;  /* 0x00000000fffff984 */ /* 0x000fe20000000800 */
[----:B------:R-:W-:Y:S01]  /*bbe0*/  @!PT LDS RZ, [RZ] ;  /* 0x00000000fffff984 */ /* 0x000fe20000000800 */
[----:B------:R-:W-:Y:S01]  /*bbf0*/  @!PT LDS RZ, [RZ] ;  /* 0x00000000fffff984 */ /* 0x000fe20000000800 */
[----:B------:R0:W-:Y:S04]  /*bc00*/  LDGSTS.E.BYPASS.LTC128B.128 [R4+0x2c00], desc[UR50][R2.64], !P3 ;  /* 0x02c0000002047fae */ /* 0x0001e8000d901d72 */
[----:B------:R0:W-:Y:S04]  /*bc10*/  LDGSTS.E.BYPASS.LTC128B.128 [R4+0x5c00], desc[UR50][R2.64+0x80], !P2 ;  /* 0x05c0008002047fae */ /* 0x0001e8000d101d72 */
[----:B------:R0:W-:Y:S04]  /*bc20*/  LDGSTS.E.BYPASS.LTC128B.128 [R4+0x8c00], desc[UR50][R2.64+0x100], !P1 ;  /* 0x08c0010002047fae */ /* 0x0001e8000c901d72 */
[----:B------:R0:W-:Y:S01]  /*bc30*/  LDGSTS.E.BYPASS.LTC128B.128 [R4+0xbc00], desc[UR50][R2.64+0x180], !P0 ;  /* 0x0bc0018002047fae */ /* 0x0001e2000c101d72 */
[----:B------:R-:W-:Y:S01]  /*bc40*/  PLOP3.LUT P0, PT, PT, PT, PT, 0x80, 0x0 ;  /* 0x000000000000781c */ /* 0x000fe20003f0f070 */
[----:B------:R-:W-:-:S12]  /*bc50*/  NOP ;  /* 0x0000000000007918 */ /* 0x000fd80000000000 */
.L_x_477:
        /* <DEDUP_REMOVED lines=11> */
.L_x_478:
[----:B------:R-:W-:Y:S01]  /*bd10*/  ISETP.GE.AND P0, PT, R36, 0x61, PT ;  /* 0x000000612400780c */ /* 0x000fe20003f06270 */
[----:B------:R0:W-:Y:S01]  /*bd20*/  SYNCS.ARRIVE.TRANS64.A1T0 RZ, [R33+URZ+0x22850], RZ ;  /* 0x022850ff21ff79a7 */ /* 0x0001e2000810003f */
[----:B------:R-:W-:Y:S11]  /*bd30*/  BSSY B0, `(.L_x_479) ;  /* 0x00000df000007945 */ /* 0x000ff60003800000 */
[----:B0-----:R-:W-:Y:S05]  /*bd40*/  @!P0 BRA `(.L_x_480) ;  /* 0x0000000c00748947 */ /* 0x001fea0003800000 */
[----:B------:R-:W2:Y:S02]  /*bd50*/  LDL.LU R2, [R1+0x28] ;  /* 0x0000280001027983 */ /* 0x000ea40000300800 */
[----:B--2---:R-:W-:-:S07]  /*bd60*/  VIADD R21, R2, 0xfffffffe ;  /* 0xfffffffe02157836 */ /* 0x004fce0000000000 */
.L_x_493:
[----:B0-----:R-:W0:Y:S01]  /*bd70*/  S2R R2, SR_TID.X ;  /* 0x0000000000027919 */ /* 0x001e220000002100 */
[----:B------:R-:W-:Y:S02]  /*bd80*/  IMAD R8, R21, 0x60, R30 ;  /* 0x0000006015087824 */ /* 0x000fe400078e021e */
[----:B------:R-:W-:Y:S01]  /*bd90*/  VIADD R24, R24, 0x1 ;  /* 0x0000000118187836 */ /* 0x000fe20000000000 */
[C---:B0-----:R-:W-:Y:S01]  /*bda0*/  LOP3.LUT R3, R2.reuse, 0x7f, RZ, 0xc0, !PT ;  /* 0x0000007f02037812 */ /* 0x041fe200078ec0ff */
[----:B------:R-:W-:-:S03]  /*bdb0*/  IMAD.SHL.U32 R2, R2, 0x10, RZ ;  /* 0x0000001002027824 */ /* 0x000fc600078e00ff */
[----:B------:R-:W-:Y:S02]  /*bdc0*/  SHF.R.U32.HI R4, RZ, 0x3, R3 ;  /* 0x00000003ff047819 */ /* 0x000fe40000011603 */
[----:B------:R-:W0:Y:S02]  /*bdd0*/  LDC R3, c[0x0][0x430] ;  /* 0x00010c00ff037b82 */ /* 0x000e240000000800 */
[----:B------:R-:W-:-:S04]  /*bde0*/  LOP3.LUT R2, R4, 0x70, R2, 0xf8, !PT ;  /* 0x0000007004027812 */ /* 0x000fc800078ef802 */
[C---:B------:R-:W-:Y:S01]  /*bdf0*/  ISETP.GT.U32.AND P1, PT, R2.reuse, 0x5f, PT ;  /* 0x0000005f0200780c */ /* 0x040fe20003f24070 */
[----:B------:R-:W-:-:S04]  /*be00*/  IMAD.IADD R8, R2, 0x1, R8 ;  /* 0x0000000102087824 */ /* 0x000fc800078e0208 */
[----:B------:R-:W-:-:S08]  /*be10*/  IMAD.MOV.U32 R9, RZ, RZ, R8 ;  /* 0x000000ffff097224 */ /* 0x000fd000078e0008 */
[----:B--2---:R-:W2:Y:S01]  /*be20*/  @!P1 LDC.64 R4, c[0x0][0x428] ;  /* 0x00010a00ff049b82 */ /* 0x004ea20000000a00 */
[----:B0-----:R-:W-:-:S13]  /*be30*/  ISETP.NE.AND P0, PT, R3, 0x1, PT ;  /* 0x000000010300780c */ /* 0x001fda0003f05270 */
[----:B------:R-:W0:Y:S08]  /*be40*/  @P0 LDC R3, c[0x0][0x434] ;  /* 0x00010d00ff030b82 */ /* 0x000e300000000800 */
[----:B------:R-:W3:Y:S01]  /*be50*/  @P0 LDC R7, c[0x0][0x438] ;  /* 0x00010e00ff070b82 */ /* 0x000ee20000000800 */
[----:B0-----:R-:W-:-:S05]  /*be60*/  @P0 IMAD.HI.U32 R2, R8, R3, RZ ;  /* 0x0000000308020227 */ /* 0x001fca00078e00ff */
[----:B---3--:R-:W-:Y:S01]  /*be70*/  @P0 SHF.R.U32.HI R9, RZ, R7, R2 ;  /* 0x00000007ff090219 */ /* 0x008fe20000011602 */
[----:B--2---:R-:W-:Y:S01]  /*be80*/  @!P1 IMAD R2, R31, R4, RZ ;  /* 0x000000041f029224 */ /* 0x004fe200078e02ff */
[----:B------:R-:W0:Y:S02]  /*be90*/  @!P1 LDC.64 R6, c[0x0][0x418] ;  /* 0x00010600ff069b82 */ /* 0x000e240000000a00 */
[--C-:B------:R-:W-:Y:S01]  /*bea0*/  @!P1 SHF.R.S32.HI R3, RZ, 0x1f, R9.reuse ;  /* 0x0000001fff039819 */ /* 0x100fe20000011409 */
[----:B------:R-:W-:Y:S02]  /*beb0*/  @!P1 IMAD R5, R28, R5, R2 ;  /* 0x000000051c059224 */ /* 0x000fe400078e0202 */
[----:B------:R-:W-:-:S04]  /*bec0*/  @!P1 IMAD.MOV.U32 R2, RZ, RZ, R9 ;  /* 0x000000ffff029224 */ /* 0x000fc800078e0009 */
[----:B------:R-:W-:-:S04]  /*bed0*/  @!P1 IMAD.WIDE.U32 R2, R28, R4, R2 ;  /* 0x000000041c029225 */ /* 0x000fc800078e0002 */
[----:B------:R-:W-:Y:S02]  /*bee0*/  @!P1 IMAD.IADD R3, R5, 0x1, R3 ;  /* 0x0000000105039824 */ /* 0x000fe400078e0203 */
[----:B------:R-:W-:Y:S02]  /*bef0*/  IMAD.MOV.U32 R4, RZ, RZ, RZ ;  /* 0x000000ffff047224 */ /* 0x000fe400078e00ff */
[----:B------:R-:W-:Y:S01]  /*bf00*/  IMAD.U32 R10, RZ, RZ, UR36 ;  /* 0x00000024ff0a7e24 */ /* 0x000fe2000f8e00ff */
[----:B0-----:R-:W-:-:S04]  /*bf10*/  @!P1 LEA R6, P0, R2, R6, 0x2 ;  /* 0x0000000602069211 */ /* 0x001fc800078010ff */
[----:B------:R-:W-:Y:S01]  /*bf20*/  @!P1 LEA.HI.X R7, R2, R7, R3, 0x2, P0 ;  /* 0x0000000702079211 */ /* 0x000fe200000f1403 */
[----:B------:R-:W-:Y:S01]  /*bf30*/  IMAD.MOV R5, RZ, RZ, -R9 ;  /* 0x000000ffff057224 */ /* 0x000fe200078e0a09 */
[----:B------:R-:W-:-:S03]  /*bf40*/  ISETP.NE.AND P0, PT, R24, 0x2, PT ;  /* 0x000000021800780c */ /* 0x000fc60003f05270 */
[----:B------:R0:W5:Y:S01]  /*bf50*/  @!P1 LDG.E R4, desc[UR50][R6.64] ;  /* 0x0000003206049981 */ /* 0x000162000c1e1900 */
[----:B------:R-:W-:Y:S01]  /*bf60*/  ISETP.NE.AND P1, PT, R10, 0x3, PT ;  /* 0x000000030a00780c */ /* 0x000fe20003f25270 */
[----:B------:R-:W-:Y:S05]  /*bf70*/  YIELD ;  /* 0x0000000000007946 */ /* 0x000fea0003800000 */
[----:B------:R-:W-:Y:S01]  /*bf80*/  ULDC UR4, c[0x0][0x430] ;  /* 0x00010c0000047ab9 */ /* 0x000fe20000000800 */
[----:B------:R-:W-:Y:S01]  /*bf90*/  IMAD.MOV.U32 R2, RZ, RZ, R21 ;  /* 0x000000ffff027224 */ /* 0x000fe200078e0015 */
[----:B------:R-:W-:Y:S01]  /*bfa0*/  SEL R3, RZ, 0x1, P0 ;  /* 0x00000001ff037807 */ /* 0x000fe20000000000 */
[----:B------:R-:W-:Y:S01]  /*bfb0*/  IMAD R5, R5, UR4, R8 ;  /* 0x0000000405057c24 */ /* 0x000fe2000f8e0208 */
[----:B------:R-:W-:Y:S01]  /*bfc0*/  SEL R24, R24, RZ, P0 ;  /* 0x000000ff18187207 */ /* 0x000fe20000000000 */
[----:B------:R-:W-:Y:S01]  /*bfd0*/  VIADD R21, R21, 0xffffffff ;  /* 0xffffffff15157836 */ /* 0x000fe20000000000 */
[----:B------:R-:W-:-:S02]  /*bfe0*/  LOP3.LUT R26, R26, R3, RZ, 0x3c, !PT ;  /* 0x000000031a1a7212 */ /* 0x000fc400078e3cff */
[----:B------:R-:W-:Y:S01]  /*bff0*/  ISETP.GT.AND P2, PT, R2, RZ, PT ;  /* 0x000000ff0200720c */ /* 0x000fe20003f44270 */
[----:B0-----:R-:W-:-:S12]  /*c000*/  @!P1 BRA `(.L_x_481) ;  /* 0x0000000000049947 */ /* 0x001fd80003800000 */
[----:B------:R-:W-:Y:S01]  /*c010*/  BPT.TRAP 0x1 ;  /* 0x000000040000795c */ /* 0x000fe20000300000 */
.L_x_481:
[----:B------:R-:W-:Y:S01]  /*c020*/  IMAD R10, R24, 0x8, R22 ;  /* 0x00000008180a7824 */ /* 0x000fe200078e0216 */
[----:B------:R-:W-:Y:S01]  /*c030*/  SHF.L.U32 R20, R26, 0x1f, RZ ;  /* 0x0000001f1a147819 */ /* 0x000fe200000006ff */
[----:B------:R-:W-:Y:S01]  /*c040*/  BSSY B1, `(.L_x_482) ;  /* 0x0000004000017945 */ /* 0x000fe20003800000 */
[----:B------:R-:W-:Y:S02]  /*c050*/  SHF.R.S32.HI R9, RZ, 0x1f, R5 ;  /* 0x0000001fff097819 */ /* 0x000fe40000011405 */
[----:B------:R-:W0:Y:S02]  /*c060*/  SYNCS.PHASECHK.TRANS64.TRYWAIT P0, [R10+URZ+0x22840], R20 ;  /* 0x022840140a0075a7 */ /* 0x000e24000800017f */
[----:B0-----:R-:W-:Y:S05]  /*c070*/  @!P0 BRA `(.L_x_483) ;  /* 0x0000003800408947 */ /* 0x001fea0003800000 */
.L_x_575:
[----:B------:R-:W-:Y:S05]  /*c080*/  BSYNC B1 ;  /* 0x0000000000017941 */ /* 0x000fea0003800000 */
.L_x_482:
[----:B------:R-:W-:Y:S01]  /*c090*/  ULDC.64 UR4, c[0x0][0x300] ;  /* 0x0000c00000047ab9 */ /* 0x000fe20000000a00 */
[----:B-----5:R-:W-:Y:S01]  /*c0a0*/  SHF.R.S32.HI R17, RZ, 0x1f, R4 ;  /* 0x0000001fff117819 */ /* 0x020fe20000011404 */
[----:B------:R-:W-:Y:S01]  /*c0b0*/  IMAD R2, R9, UR4, RZ ;  /* 0x0000000409027c24 */ /* 0x000fe2000f8e02ff */
[----:B------:R-:W-:-:S03]  /*c0c0*/  LOP3.LUT P1, RZ, R23, 0x1, RZ, 0xc0, !PT ;  /* 0x0000000117ff7812 */ /* 0x000fc6000782c0ff */
        /* <DEDUP_REMOVED lines=15> */
[----:B------:R-:W-:Y:S01]  /*c1c0*/  UMOV UR4, 0xffffffff ;  /* 0xffffffff00047882 */ /* 0x000fe20000000000 */
[----:B------:R-:W-:Y:S02]  /*c1d0*/  IMAD R7, R24, 0x1800, R29 ;  /* 0x0000180018077824 */ /* 0x000fe400078e021d */
[----:B------:R-:W-:Y:S01]  /*c1e0*/  LEA.HI.X R8, R2, UR5, R3, 0x1, P0 ;  /* 0x0000000502087c11 */ /* 0x000fe200080f0c03 */
[----:B------:R-:W-:Y:S08]  /*c1f0*/  BRA.DIV UR4, `(.L_x_484) ;  /* 0x0000003604f47947 */ /* 0x000ff0000b800000 */
[----:B------:R-:W2:Y:S01]  /*c200*/  SHFL.IDX PT, R2, R6, RZ, 0x181f ;  /* 0x00181fff06027589 */ /* 0x000ea200000e0000 */
[----:B------:R-:W-:-:S03]  /*c210*/  IMAD R7, R7, 0x2, R22 ;  /* 0x0000000207077824 */ /* 0x000fc600078e0216 */
[----:B------:R-:W3:Y:S04]  /*c220*/  SHFL.IDX PT, R3, R8, RZ, 0x181f ;  /* 0x00181fff08037589 */ /* 0x000ee800000e0000 */
[----:B------:R-:W-:Y:S01]  /*c230*/  SHFL.IDX PT, R14, R6, 0x5, 0x181f ;  /* 0x00b81f00060e7f89 */ /* 0x000fe200000e0000 */
[----:B--2---:R-:W-:-:S05]  /*c240*/  IADD3 R2, P0, R2, R0, RZ ;  /* 0x0000000002027210 */ /* 0x004fca0007f1e0ff */
[----:B---3--:R-:W-:-:S05]  /*c250*/  IMAD.X R3, RZ, RZ, R3, P0 ;  /* 0x000000ffff037224 */ /* 0x008fca00000e0603 */
[----:B------:R2:W-:Y:S04]  /*c260*/  LDGSTS.E.BYPASS.LTC128B.128 [R7+0x1c400], desc[UR50][R2.64], !P1 ;  /* 0x1c40000002077fae */ /* 0x0005e8000c901d72 */
[----:B--2---:R-:W2:Y:S04]  /*c270*/  SHFL.IDX PT, R2, R6, 0x1, 0x181f ;  /* 0x00381f0006027f89 */ /* 0x004ea800000e0000 */
[----:B------:R-:W3:Y:S01]  /*c280*/  SHFL.IDX PT, R3, R8, 0x1, 0x181f ;  /* 0x00381f0008037f89 */ /* 0x000ee200000e0000 */
        /* <DEDUP_REMOVED lines=14> */
[----:B------:R-:W3:Y:S04]  /*c370*/  SHFL.IDX PT, R3, R8, 0x4, 0x181f ;  /* 0x00981f0008037f89 */ /* 0x000ee800000e0000 */
[----:B------:R-:W4:Y:S01]  /*c380*/  SHFL.IDX PT, R8, R8, 0x5, 0x181f ;  /* 0x00b81f0008087f89 */ /* 0x000f2200000e0000 */
[----:B--2---:R-:W-:-:S05]  /*c390*/  IADD3 R2, P0, R2, R0, RZ ;  /* 0x0000000002027210 */ /* 0x004fca0007f1e0ff */
[----:B---3--:R-:W-:-:S05]  /*c3a0*/  IMAD.X R3, RZ, RZ, R3, P0 ;  /* 0x000000ffff037224 */ /* 0x008fca00000e0603 */
[----:B----4-:R2:W-:Y:S03]  /*c3b0*/  LDGSTS.E.BYPASS.LTC128B.128 [R7+0x1e400], desc[UR50][R2.64], !P1 ;  /* 0x1e40000002077fae */ /* 0x0105e6000c901d72 */
.L_x_589:
[----:B--2---:R-:W-:-:S05]  /*c3c0*/  IADD3 R2, P0, R14, R0, RZ ;  /* 0x000000000e027210 */ /* 0x004fca0007f1e0ff */
[----:B------:R-:W-:Y:S01]  /*c3d0*/  IMAD.X R3, RZ, RZ, R8, P0 ;  /* 0x000000ffff037224 */ /* 0x000fe200000e0608 */
[----:B------:R-:W-:-:S04]  /*c3e0*/  PLOP3.LUT P0, PT, PT, PT, PT, 0x80, 0x0 ;  /* 0x000000000000781c */ /* 0x000fc80003f0f070 */
[----:B------:R-:W-:Y:S01]  /*c3f0*/  @!PT LDS RZ, [RZ] ;  /* 0x00000000fffff984 */ /* 0x000fe20000000800 */
[----:B------:R-:W-:Y:S01]  /*c400*/  @!PT LDS RZ, [RZ] ;  /* 0x00000000fffff984 */ /* 0x000fe20000000800 */
[----:B------:R-:W-:Y:S01]  /*c410*/  @!PT LDS RZ, [RZ] ;  /* 0x00000000fffff984 */ /* 0x000fe20000000800 */
[----:B------:R2:W-:Y:S01]  /*c420*/  LDGSTS.E.BYPASS.LTC128B.128 [R7+0x1ec00], desc[UR50][R2.64], !P1 ;  /* 0x1ec0000002077fae */ /* 0x0005e2000c901d72 */
[----:B------:R-:W-:-:S08]  /*c430*/  NOP ;  /* 0x0000000000007918 */ /* 0x000fd00000000000 */
.L_x_485:
[----:B------:R-:W-:Y:S02]  /*c440*/  PLOP3.LUT P1, PT, P1, P0, PT, 0xa2, 0x0 ;  /* 0x000000000000781c */ /* 0x000fe40000f21472 */
[----:B------:R-:W-:-:S08]  /*c450*/  @P0 R2UR P1, UR4, R10 ;  /* 0x000000000a0402ca */ /* 0x000fd00000020000 */
[----:B------:R-:W-:-:S05]  /*c460*/  @P0 PLOP3.LUT P0, PT, P1, PT, PT, 0x80, 0x0 ;  /* 0x000000000000081c */ /* 0x000fca0000f0f070 */
[----:B------:R-:W-:Y:S01]  /*c470*/  @!P1 SYNCS.ARRIVE.TRANS64.RED.A0T1 RZ, [UR4+0x22830], RZ ;  /* 0x022830ffffff99a7 */ /* 0x000fe20008200404 */
[----:B------:R-:W-:Y:S07]  /*c480*/  @!P1 ARRIVES.LDGSTSBAR.64.TRANSCNT [UR4+0x22830] ;  /* 0x02283000ff0099b0 */ /* 0x000fee0008000a84 */
[----:B------:R-:W-:Y:S05]  /*c490*/  @P0 BRA.U.ANY `(.L_x_485) ;  /* 0xfffffffd00e80947 */ /* 0x000fea000393ffff */
[----:B------:R-:W-:Y:S01]  /*c4a0*/  NOP ;  /* 0x0000000000007918 */ /* 0x000fe20000000000 */
[----:B--2---:R-:W-:-:S05]  /*c4b0*/  IMAD.U32 R2, RZ, RZ, UR36 ;  /* 0x00000024ff027e24 */ /* 0x004fca000f8e00ff */
[----:B------:R-:W-:-:S13]  /*c4c0*/  ISETP.NE.AND P3, PT, R2, 0x3, PT ;  /* 0x000000030200780c */ /* 0x000fda0003f65270 */
[----:B------:R-:W-:Y:S05]  /*c4d0*/  @!P3 BRA `(.L_x_486) ;  /* 0x000000000004b947 */ /* 0x000fea0003800000 */
[----:B------:R-:W-:Y:S01]  /*c4e0*/  BPT.TRAP 0x1 ;  /* 0x000000040000795c */ /* 0x000fe20000300000 */
.L_x_486:
[----:B------:R2:W-:Y:S01]  /*c4f0*/  SYNCS.ARRIVE.TRANS64.A1T0 RZ, [R10+URZ+0x22830], RZ ;  /* 0x022830ff0aff79a7 */ /* 0x0005e2000810003f */
[----:B------:R-:W-:Y:S05]  /*c500*/  @!P3 BRA `(.L_x_487) ;  /* 0x000000000004b947 */ /* 0x000fea0003800000 */
[----:B------:R-:W-:Y:S01]  /*c510*/  BPT.TRAP 0x1 ;  /* 0x000000040000795c */ /* 0x000fe20000300000 */
.L_x_487:
[----:B------:R-:W3:Y:S01]  /*c520*/  SYNCS.PHASECHK.TRANS64.TRYWAIT P0, [R10+URZ+0x22860], R20 ;  /* 0x022860140a0075a7 */ /* 0x000ee2000800017f */
[----:B------:R-:W-:Y:S04]  /*c530*/  BSSY B1, `(.L_x_488) ;  /* 0x0000002000017945 */ /* 0x000fe80003800000 */
[----:B---3--:R-:W-:Y:S05]  /*c540*/  @!P0 BRA `(.L_x_489) ;  /* 0x0000003800c08947 */ /* 0x008fea0003800000 */
.L_x_590:
[----:B------:R-:W-:Y:S05]  /*c550*/  BSYNC B1 ;  /* 0x0000000000017941 */ /* 0x000fea0003800000 */
.L_x_488:
[----:B------:R-:W-:Y:S01]  /*c560*/  ULDC.64 UR4, c[0x0][0x328] ;  /* 0x0000ca0000047ab9 */ /* 0x000fe20000000a00 */
[----:B------:R-:W-:Y:S01]  /*c570*/  LOP3.LUT P5, RZ, R23, 0x10, RZ, 0xc0, !PT ;  /* 0x0000001017ff7812 */ /* 0x000fe200078ac0ff */
[----:B------:R-:W-:Y:S01]  /*c580*/  IMAD R2, R9, UR4, RZ ;  /* 0x0000000409027c24 */ /* 0x000fe2000f8e02ff */
[C---:B------:R-:W-:Y:S01]  /*c590*/  LOP3.LUT P4, RZ, R23.reuse, 0x8, RZ, 0xc0, !PT ;  /* 0x0000000817ff7812 */ /* 0x040fe2000788c0ff */
[----:B0--3--:R-:W-:Y:S01]  /*c5a0*/  IMAD R20, R24, 0x6000, R29 ;  /* 0x0000600018147824 */ /* 0x009fe200078e021d */
[----:B------:R-:W-:Y:S01]  /*c5b0*/  LOP3.LUT P3, RZ, R23, 0x4, RZ, 0xc0, !PT ;  /* 0x0000000417ff7812 */ /* 0x000fe2000786c0ff */
[----:B------:R-:W-:Y:S01]  /*c5c0*/  IMAD R7, R5, UR5, R2 ;  /* 0x0000000505077c24 */ /* 0x000fe2000f8e0202 */
        /* <DEDUP_REMOVED lines=18> */
[----:B------:R-:W0:Y:S01]  /*c6f0*/  SHFL.IDX PT, R14, R17, RZ, 0x181f ;  /* 0x00181fff110e7589 */ /* 0x000e2200000e0000 */
[----:B------:R-:W-:-:S03]  /*c700*/  LEA R20, R20, R22, 0x1 ;  /* 0x0000001614147211 */ /* 0x000fc600078e08ff */
[----:B------:R-:W3:Y:S04]  /*c710*/  SHFL.IDX PT, R3, R25, RZ, 0x181f ;  /* 0x00181fff19037589 */ /* 0x000ee800000e0000 */
[----:B------:R-:W-:Y:S04]  /*c720*/  SHFL.IDX PT, R4, R25, 0x1, 0x181f ;  /* 0x00381f0019047f89 */ /* 0x000fe800000e0000 */
[----:B------:R-:W-:Y:S04]  /*c730*/  SHFL.IDX PT, R8, R17, 0x2, 0x181f ;  /* 0x00581f0011087f89 */ /* 0x000fe800000e0000 */
[----:B------:R-:W-:Y:S01]  /*c740*/  SHFL.IDX PT, R5, R25, 0x3, 0x181f ;  /* 0x00781f0019057f89 */ /* 0x000fe200000e0000 */
[----:B0-----:R-:W-:-:S03]  /*c750*/  IADD3 R2, P0, R14, R0, RZ ;  /* 0x000000000e027210 */ /* 0x001fc60007f1e0ff */
[----:B------:R-:W0:Y:S02]  /*c760*/  SHFL.IDX PT, R14, R17, 0x1, 0x181f ;  /* 0x00381f00110e7f89 */ /* 0x000e2400000e0000 */
[----:B---3--:R-:W-:-:S05]  /*c770*/  IMAD.X R3, RZ, RZ, R3, P0 ;  /* 0x000000ffff037224 */ /* 0x008fca00000e0603 */
[----:B------:R-:W-:Y:S04]  /*c780*/  LDGSTS.E.BYPASS.LTC128B.128 [R20+0x400], desc[UR50][R2.64], !P5 ;  /* 0x0040000002147fae */ /* 0x000fe8000e901d72 */
[----:B------:R-:W-:Y:S04]  /*c790*/  LDGSTS.E.BYPASS.LTC128B.128 [R20+0x3400], desc[UR50][R2.64+0x80], !P4 ;  /* 0x0340008002147fae */ /* 0x000fe8000e101d72 */
[----:B------:R-:W-:Y:S04]  /*c7a0*/  LDGSTS.E.BYPASS.LTC128B.128 [R20+0x6400], desc[UR50][R2.64+0x100], !P3 ;  /* 0x0640010002147fae */ /* 0x000fe8000d901d72 */
[----:B------:R3:W-:Y:S01]  /*c7b0*/  LDGSTS.E.BYPASS.LTC128B.128 [R20+0x9400], desc[UR50][R2.64+0x180], !P1 ;  /* 0x0940018002147fae */ /* 0x0007e2000c901d72 */
[----:B0-----:R-:W-:-:S03]  /*c7c0*/  IADD3 R6, P0, R14, R0, RZ ;  /* 0x000000000e067210 */ /* 0x001fc60007f1e0ff */
[----:B------:R-:W-:Y:S02]  /*c7d0*/  SHFL.IDX PT, R14, R17, 0x3, 0x181f ;  /* 0x00781f00110e7f89 */ /* 0x000fe400000e0000 */
[----:B------:R-:W-:Y:S01]  /*c7e0*/  IMAD.X R7, RZ, RZ, R4, P0 ;  /* 0x000000ffff077224 */ /* 0x000fe200000e0604 */
[-C--:B------:R-:W-:Y:S01]  /*c7f0*/  IADD3 R8, P0, R8, R0.reuse, RZ ;  /* 0x0000000008087210 */ /* 0x080fe20007f1e0ff */
[----:B------:R-:W0:Y:S04]  /*c800*/  SHFL.IDX PT, R4, R25, 0x2, 0x181f ;  /* 0x00581f0019047f89 */ /* 0x000e2800000e0000 */
[----:B---3--:R-:W-:Y:S04]  /*c810*/  SHFL.IDX PT, R3, R25, 0x4, 0x181f ;  /* 0x00981f0019037f89 */ /* 0x008fe800000e0000 */
[----:B------:R3:W-:Y:S04]  /*c820*/  LDGSTS.E.BYPASS.LTC128B.128 [R20+0xc00], desc[UR50][R6.64], !P5 ;  /* 0x00c0000006147fae */ /* 0x0007e8000e901d72 */
[----:B------:R3:W-:Y:S04]  /*c830*/  LDGSTS.E.BYPASS.LTC128B.128 [R20+0x3c00], desc[UR50][R6.64+0x80], !P4 ;  /* 0x03c0008006147fae */ /* 0x0007e8000e101d72 */
[----:B------:R3:W-:Y:S04]  /*c840*/  LDGSTS.E.BYPASS.LTC128B.128 [R20+0x6c00], desc[UR50][R6.64+0x100], !P3 ;  /* 0x06c0010006147fae */ /* 0x0007e8000d901d72 */
[----:B------:R3:W-:Y:S01]  /*c850*/  LDGSTS.E.BYPASS.LTC128B.128 [R20+0x9c00], desc[UR50][R6.64+0x180], !P1 ;  /* 0x09c0018006147fae */ /* 0x0007e2000c901d72 */
[----:B0-----:R-:W-:Y:S01]  /*c860*/  IMAD.X R9, RZ, RZ, R4, P0 ;  /* 0x000000ffff097224 */ /* 0x001fe200000e0604 */
[----:B------:R-:W-:-:S02]  /*c870*/  IADD3 R4, P0, R14, R0, RZ ;  /* 0x000000000e047210 */ /* 0x000fc40007f1e0ff */
[----:B------:R-:W-:Y:S04]  /*c880*/  SHFL.IDX PT, R25, R25, 0x5, 0x181f ;  /* 0x00b81f0019197f89 */ /* 0x000fe800000e0000 */
[----:B------:R-:W0:Y:S01]  /*c890*/  SHFL.IDX PT, R14, R17, 0x4, 0x181f ;  /* 0x00981f00110e7f89 */ /* 0x000e2200000e0000 */
[----:B------:R-:W-:-:S03]  /*c8a0*/  IMAD.X R5, RZ, RZ, R5, P0 ;  /* 0x000000ffff057224 */ /* 0x000fc600000e0605 */
[----:B------:R3:W-:Y:S04]  /*c8b0*/  LDGSTS.E.BYPASS.LTC128B.128 [R20+0x1400], desc[UR50][R8.64], !P5 ;  /* 0x0140000008147fae */ /* 0x0007e8000e901d72 */
[----:B------:R3:W-:Y:S04]  /*c8c0*/  LDGSTS.E.BYPASS.LTC128B.128 [R20+0x4400], desc[UR50][R8.64+0x80], !P4 ;  /* 0x0440008008147fae */ /* 0x0007e8000e101d72 */
[----:B------:R3:W-:Y:S04]  /*c8d0*/  LDGSTS.E.BYPASS.LTC128B.128 [R20+0x7400], desc[UR50][R8.64+0x100], !P3 ;  /* 0x0740010008147fae */ /* 0x0007e8000d901d72 */
[----:B------:R3:W-:Y:S04]  /*c8e0*/  LDGSTS.E.BYPASS.LTC128B.128 [R20+0xa400], desc[UR50][R8.64+0x180], !P1 ;  /* 0x0a40018008147fae */ /* 0x0007e8000c901d72 */
[----:B------:R3:W-:Y:S01]  /*c8f0*/  LDGSTS.E.BYPASS.LTC128B.128 [R20+0x1c00], desc[UR50][R4.64], !P5 ;  /* 0x01c0000004147fae */ /* 0x0007e2000e901d72 */
[----:B0-----:R-:W-:-:S03]  /*c900*/  IADD3 R2, P0, R14, R0, RZ ;  /* 0x000000000e027210 */ /* 0x001fc60007f1e0ff */
[----:B------:R3:W-:Y:S02]  /*c910*/  LDGSTS.E.BYPASS.LTC128B.128 [R20+0x4c00], desc[UR50][R4.64+0x80], !P4 ;  /* 0x04c0008004147fae */ /* 0x0007e4000e101d72 */
[----:B------:R-:W-:Y:S02]  /*c920*/  IMAD.X R3, RZ, RZ, R3, P0 ;  /* 0x000000ffff037224 */ /* 0x000fe400000e0603 */
[----:B------:R3:W-:Y:S04]  /*c930*/  LDGSTS.E.BYPASS.LTC128B.128 [R20+0x7c00], desc[UR50][R4.64+0x100], !P3 ;  /* 0x07c0010004147fae */ /* 0x0007e8000d901d72 */
[----:B------:R3:W-:Y:S04]  /*c940*/  LDGSTS.E.BYPASS.LTC128B.128 [R20+0xac00], desc[UR50][R4.64+0x180], !P1 ;  /* 0x0ac0018004147fae */ /* 0x0007e8000c901d72 */
[----:B------:R3:W-:Y:S04]  /*c950*/  LDGSTS.E.BYPASS.LTC128B.128 [R20+0x2400], desc[UR50][R2.64], !P5 ;  /* 0x0240000002147fae */ /* 0x0007e8000e901d72 */
[----:B------:R3:W-:Y:S04]  /*c960*/  LDGSTS.E.BYPASS.LTC128B.128 [R20+0x5400], desc[UR50][R2.64+0x80], !P4 ;  /* 0x0540008002147fae */ /* 0x0007e8000e101d72 */
[----:B------:R3:W-:Y:S04]  /*c970*/  LDGSTS.E.BYPASS.LTC128B.128 [R20+0x8400], desc[UR50][R2.64+0x100], !P3 ;  /* 0x0840010002147fae */ /* 0x0007e8000d901d72 */
[----:B------:R3:W-:Y:S04]  /*c980*/  LDGSTS.E.BYPASS.LTC128B.128 [R20+0xb400], desc[UR50][R2.64+0x180], !P1 ;  /* 0x0b40018002147fae */ /* 0x0007e8000c901d72 */
[----:B------:R3:W0:Y:S02]  /*c990*/  SHFL.IDX PT, R14, R17, 0x5, 0x181f ;  /* 0x00b81f00110e7f89 */ /* 0x00062400000e0000 */
.L_x_604:
[----:B0--3--:R-:W-:-:S05]  /*c9a0*/  IADD3 R2, P0, R14, R0, RZ ;  /* 0x000000000e027210 */ /* 0x009fca0007f1e0ff */
        /* <DEDUP_REMOVED lines=10> */
.L_x_491:
        /* <DEDUP_REMOVED lines=11> */
.L_x_492:
[----:B------:R0:W-:Y:S01]  /*cb00*/  SYNCS.ARRIVE.TRANS64.A1T0 RZ, [R10+URZ+0x22850], RZ ;  /* 0x022850ff0aff79a7 */ /* 0x0001e2000810003f */
[----:B------:R-:W-:Y:S05]  /*cb10*/  @P2 BRA `(.L_x_493) ;  /* 0xfffffff000942947 */ /* 0x000fea000383ffff */
.L_x_480:
[----:B------:R-:W-:Y:S05]  /*cb20*/  BSYNC B0 ;  /* 0x0000000000007941 */ /* 0x000fea0003800000 */
.L_x_479:
[----:B------:R-:W3:Y:S01]  /*cb30*/  S2R R2, SR_TID.X ;  /* 0x0000000000027919 */ /* 0x000ee20000002100 */
[----:B------:R-:W-:Y:S01]  /*cb40*/  VIADD R24, R24, 0x1 ;  /* 0x0000000118187836 */ /* 0x000fe20000000000 */
[----:B------:R-:W-:Y:S04]  /*cb50*/  BSSY B0, `(.L_x_494) ;  /* 0x0000012000007945 */ /* 0x000fe80003800000 */
[----:B------:R-:W-:-:S04]  /*cb60*/  ISETP.NE.AND P0, PT, R24, 0x2, PT ;  /* 0x000000021800780c */ /* 0x000fc80003f05270 */
[----:B------:R-:W-:Y:S02]  /*cb70*/  SEL R5, RZ, 0x1, P0 ;  /* 0x00000001ff057807 */ /* 0x000fe40000000000 */
[----:B---3--:R-:W-:-:S04]  /*cb80*/  LOP3.LUT R2, R2, 0x7f, RZ, 0xc0, !PT ;  /* 0x0000007f02027812 */ /* 0x008fc800078ec0ff */
[----:B------:R-:W-:-:S13]  /*cb90*/  ISETP.NE.AND P1, PT, R2, RZ, PT ;  /* 0x000000ff0200720c */ /* 0x000fda0003f25270 */
[----:B------:R-:W-:Y:S05]  /*cba0*/  @P1 BRA `(.L_x_495) ;  /* 0x0000000000301947 */ /* 0x000fea0003800000 */
[----:B------:R-:W3:Y:S01]  /*cbb0*/  S2R R7, SR_LANEID ;  /* 0x0000000000077919 */ /* 0x000ee20000000000 */
[----:B------:R-:W-:Y:S01]  /*cbc0*/  VOTEU.ANY UR4, UPT, PT ;  /* 0x0000000000047886 */ /* 0x000fe200038e0100 */
[----:B------:R-:W4:Y:S01]  /*cbd0*/  LDC.64 R2, c[0x0][0xc60] ;  /* 0x00031800ff027b82 */ /* 0x000f220000000a00 */
[----:B------:R-:W3:Y:S02]  /*cbe0*/  FLO.U32 R0, UR4 ;  /* 0x0000000400007d00 */ /* 0x000ee400080e0000 */
[----:B---3--:R-:W-:-:S06]  /*cbf0*/  ISETP.EQ.U32.AND P1, PT, R0, R7, PT ;  /* 0x000000070000720c */ /* 0x008fcc0003f22070 */
[----:B------:R-:W4:Y:S07]  /*cc00*/  POPC R7, UR4 ;  /* 0x0000000400077d09 */ /* 0x000f2e0008000000 */
[----:B----4-:R-:W3:Y:S01]  /*cc10*/  @P1 ATOMG.E.ADD.STRONG.GPU PT, R3, desc[UR50][R2.64], R7 ;  /* 0x00000007020319a8 */ /* 0x010ee200081ee1f2 */
[----:B------:R-:W4:Y:S02]  /*cc20*/  S2R R4, SR_LTMASK ;  /* 0x0000000000047919 */ /* 0x000f240000003900 */
[----:B----4-:R-:W-:-:S04]  /*cc30*/  LOP3.LUT R4, R4, UR4, RZ, 0xc0, !PT ;  /* 0x0000000404047c12 */ /* 0x010fc8000f8ec0ff */
[----:B------:R-:W4:Y:S01]  /*cc40*/  POPC R9, R4 ;  /* 0x0000000400097309 */ /* 0x000f220000000000 */
[----:B---3--:R-:W4:Y:S02]  /*cc50*/  SHFL.IDX PT, R0, R3, R0, 0x1f ;  /* 0x00001f0003007589 */ /* 0x008f2400000e0000 */
[----:B----4-:R-:W-:-:S07]  /*cc60*/  IADD3 R16, R0, UR38, R9 ;  /* 0x0000002600107c10 */ /* 0x010fce000fffe009 */
.L_x_495:
[----:B------:R-:W-:Y:S05]  /*cc70*/  BSYNC B0 ;  /* 0x0000000000007941 */ /* 0x000fea0003800000 */
.L_x_494:
[----:B------:R-:W-:Y:S02]  /*cc80*/  SEL R24, R24, RZ, P0 ;  /* 0x000000ff18187207 */ /* 0x000fe40000000000 */
[----:B------:R-:W-:-:S07]  /*cc90*/  LOP3.LUT R26, R26, R5, RZ, 0x3c, !PT ;  /* 0x000000051a1a7212 */ /* 0x000fce00078e3cff */
.L_x_454:
[----:B------:R-:W-:Y:S05]  /*cca0*/  BSYNC B7 ;  /* 0x0000000000077941 */ /* 0x000fea0003800000 */
.L_x_452:
[----:B------:R-:W-:-:S13]  /*ccb0*/  LOP3.LUT P0, RZ, R23, 0x200, RZ, 0xc0, !PT ;  /* 0x0000020017ff7812 */ /* 0x000fda000780c0ff */
[----:B------:R-:W-:Y:S05]  /*ccc0*/  @!P0 BRA `(.L_x_496) ;  /* 0x0000000000248947 */ /* 0x000fea0003800000 */
[----:B------:R-:W-:Y:S05]  /*ccd0*/  WARPSYNC.ALL ;  /* 0x0000000000007948 */ /* 0x000fea0003800000 */
[----:B------:R-:W3:Y:S08]  /*cce0*/  S2UR UR5, SR_CgaCtaId ;  /* 0x00000000000579c3 */ /* 0x000ef00000008800 */
[----:B------:R-:W-:Y:S06]  /*ccf0*/  BAR.SYNC.DEFER_BLOCKING 0x5, 0x180 ;  /* 0x0146000000007b1d */ /* 0x000fec0000010000 */
[----:B------:R-:W-:-:S02]  /*cd00*/  UMOV UR4, 0x400 ;  /* 0x0000040000047882 */ /* 0x000fc40000000000 */
[----:B---3--:R-:W-:-:S06]  /*cd10*/  ULEA UR4, UR5, UR4, 0x18 ;  /* 0x0000000405047291 */ /* 0x008fcc000f8ec03f */
[----:B------:R-:W-:-:S05]  /*cd20*/  IMAD.U32 R22, RZ, RZ, UR4 ;  /* 0x00000004ff167e24 */ /* 0x000fca000f8e00ff */
[----:B------:R3:W4:Y:S01]  /*cd30*/  LDS.128 R16, [R22+0x228d0] ;  /* 0x0228d00016107984 */ /* 0x0007220000000c00 */
[----:B------:R-:W-:Y:S06]  /*cd40*/  BAR.ARV 0x4, 0x180 ;  /* 0x0106000000007b1d */ /* 0x000fec0000002000 */
[----:B------:R-:W-:Y:S05]  /*cd50*/  BRA `(.L_x_497) ;  /* 0x0000000800407947 */ /* 0x000fea0003800000 */
.L_x_496:
[----:B------:R-:W3:Y:S01]  /*cd60*/  S2R R0, SR_TID.X ;  /* 0x0000000000007919 */ /* 0x000ee20000002100 */
[----:B------:R-:W-:Y:S01]  /*cd70*/  UMOV UR4, 0xffffffff ;  /* 0xffffffff00047882 */ /* 0x000fe20000000000 */
[----:B---3--:R-:W-:-:S04]  /*cd80*/  LOP3.LUT R8, R0, 0x1f, RZ, 0xc0, !PT ;  /* 0x0000001f00087812 */ /* 0x008fc800078ec0ff */
[----:B------:R-:W-:Y:S01]  /*cd90*/  ISETP.NE.AND P0, PT, R8, 0x1f, PT ;  /* 0x0000001f0800780c */ /* 0x000fe20003f05270 */
[----:B------:R-:W-:-:S12]  /*cda0*/  BRA.DIV UR4, `(.L_x_498) ;  /* 0x0000003a04887947 */ /* 0x000fd8000b800000 */
[----:B------:R-:W-:Y:S01]  /*cdb0*/  IMAD.IADD R5, R19, 0x1, R8 ;  /* 0x0000000113057824 */ /* 0x000fe200078e0208 */
[----:B------:R-:W-:-:S04]  /*cdc0*/  ULDC UR4, c[0x0][0xc3c] ;  /* 0x00030f0000047ab9 */ /* 0x000fc80000000800 */
[----:B------:R-:W-:-:S13]  /*cdd0*/  ISETP.GE.OR P1, PT, R5, UR4, !P0 ;  /* 0x0000000405007c0c */ /* 0x000fda000c726670 */
[----:B------:R-:W3:Y:S02]  /*cde0*/  @!P1 LDC.64 R2, c[0x0][0xc80] ;  /* 0x00032000ff029b82 */ /* 0x000ee40000000a00 */
[----:B---3--:R-:W-:-:S06]  /*cdf0*/  @!P1 IMAD.WIDE R2, R5, 0x4, R2 ;  /* 0x0000000405029825 */ /* 0x008fcc00078e0202 */
[----:B------:R-:W3:Y:S01]  /*ce00*/  @!P1 LDG.E R2, desc[UR50][R2.64] ;  /* 0x0000003202029981 */ /* 0x000ee2000c1e1900 */
[----:B------:R-:W-:Y:S01]  /*ce10*/  IMAD.MOV.U32 R4, RZ, RZ, RZ ;  /* 0x000000ffff047224 */ /* 0x000fe200078e00ff */
[C---:B------:R-:W-:Y:S02]  /*ce20*/  ISETP.GE.U32.AND P2, PT, R8.reuse, 0x2, PT ;  /* 0x000000020800780c */ /* 0x040fe40003f46070 */
[C---:B------:R-:W-:Y:S01]  /*ce30*/  ISETP.GE.U32.AND P3, PT, R8.reuse, 0x4, PT ;  /* 0x000000040800780c */ /* 0x040fe20003f66070 */
[----:B------:R-:W-:Y:S01]  /*ce40*/  SHFL.IDX PT, R0, R16, 0x1, 0x1f ;  /* 0x00201f0010007f89 */ /* 0x000fe200000e0000 */
[C---:B------:R-:W-:Y:S02]  /*ce50*/  ISETP.GE.U32.AND P4, PT, R8.reuse, 0x8, PT ;  /* 0x000000080800780c */ /* 0x040fe40003f86070 */
[C---:B------:R-:W-:Y:S01]  /*ce60*/  ISETP.GE.U32.AND P5, PT, R8.reuse, 0x10, PT ;  /* 0x000000100800780c */ /* 0x040fe20003fa6070 */
[----:B---3--:R-:W-:Y:S01]  /*ce70*/  @!P1 IMAD.MOV.U32 R4, RZ, RZ, R2 ;  /* 0x000000ffff049224 */ /* 0x008fe200078e0002 */
[----:B------:R-:W-:-:S04]  /*ce80*/  ISETP.NE.AND P1, PT, R8, RZ, PT ;  /* 0x000000ff0800720c */ /* 0x000fc80003f25270 */
[----:B------:R-:W3:Y:S02]  /*ce90*/  SHFL.UP PT, R14, R4, 0x1, RZ ;  /* 0x04200000040e7989 */ /* 0x000ee400000e00ff */
[----:B---3--:R-:W-:-:S05]  /*cea0*/  SEL R5, R14, RZ, P1 ;  /* 0x000000ff0e057207 */ /* 0x008fca0000800000 */
[----:B------:R-:W-:Y:S02]  /*ceb0*/  IMAD.IADD R6, R4, 0x1, R5 ;  /* 0x0000000104067824 */ /* 0x000fe400078e0205 */
[----:B------:R-:W-:Y:S04]  /*cec0*/  SHFL.IDX PT, R5, R16, RZ, 0x1f ;  /* 0x00001fff10057589 */ /* 0x000fe800000e0000 */
[----:B------:R-:W3:Y:S02]  /*ced0*/  SHFL.UP PT, R14, R6, 0x2, RZ ;  /* 0x04400000060e7989 */ /* 0x000ee400000e00ff */
[----:B---3--:R-:W-:-:S05]  /*cee0*/  SEL R7, R14, RZ, P2 ;  /* 0x000000ff0e077207 */ /* 0x008fca0001000000 */
[----:B------:R-:W-:-:S05]  /*cef0*/  IMAD.IADD R7, R6, 0x1, R7 ;  /* 0x0000000106077824 */ /* 0x000fca00078e0207 */
        /* <DEDUP_REMOVED lines=9> */
[----:B------:R3:W4:Y:S02]  /*cf90*/  SHFL.IDX PT, R14, R6, 0x1f, 0x1f ;  /* 0x03e01f00060e7f89 */ /* 0x00072400000e0000 */
.L_x_614:
[----:B------:R-:W-:Y:S02]  /*cfa0*/  ULDC UR4, c[0x0][0xc38] ;  /* 0x00030e0000047ab9 */ /* 0x000fe40000000800 */
[----:B------:R-:W-:-:S04]  /*cfb0*/  IMAD.U32 R7, RZ, RZ, UR4 ;  /* 0x00000004ff077e24 */ /* 0x000fc8000f8e00ff */
[----:B----4-:R-:W-:-:S04]  /*cfc0*/  IMAD R3, R14, R7, RZ ;  /* 0x000000070e037224 */ /* 0x010fc800078e02ff */
[----:B------:R-:W-:-:S05]  /*cfd0*/  IMAD.IADD R8, R0, 0x1, R3 ;  /* 0x0000000100087824 */ /* 0x000fca00078e0203 */
[----:B------:R-:W-:-:S13]  /*cfe0*/  ISETP.GT.AND P6, PT, R8, R5, PT ;  /* 0x000000050800720c */ /* 0x000fda0003fc4270 */
[----:B------:R-:W-:Y:S05]  /*cff0*/  @P6 BRA `(.L_x_499) ;  /* 0x00000000009c6947 */ /* 0x000fea0003800000 */
.L_x_504:
[----:B------:R-:W4:Y:S01]  /*d000*/  LDC R0, c[0x0][0xc3c] ;  /* 0x00030f00ff007b82 */ /* 0x000f220000000800 */
[----:B------:R-:W-:-:S05]  /*d010*/  VIADD R19, R19, 0x1f ;  /* 0x0000001f13137836 */ /* 0x000fca0000000000 */
[----:B----4-:R-:W-:-:S13]  /*d020*/  ISETP.GE.AND P6, PT, R19, R0, PT ;  /* 0x000000001300720c */ /* 0x010fda0003fc6270 */
[----:B0-----:R-:W-:Y:S05]  /*d030*/  @P6 BRA `(.L_x_500) ;  /* 0x0000000400446947 */ /* 0x001fea0003800000 */
[----:B------:R-:W4:Y:S01]  /*d040*/  S2R R2, SR_TID.X ;  /* 0x0000000000027919 */ /* 0x000f220000002100 */
[----:B------:R-:W-:Y:S01]  /*d050*/  BSSY B0, `(.L_x_501) ;  /* 0x0000009000007945 */ /* 0x000fe20003800000 */
[----:B------:R-:W-:Y:S01]  /*d060*/  IMAD.MOV.U32 R4, RZ, RZ, RZ ;  /* 0x000000ffff047224 */ /* 0x000fe200078e00ff */
[----:B----4-:R-:W-:-:S05]  /*d070*/  LOP3.LUT R2, R2, 0x1f, RZ, 0xc0, !PT ;  /* 0x0000001f02027812 */ /* 0x010fca00078ec0ff */
[----:B------:R-:W-:-:S05]  /*d080*/  IMAD.IADD R7, R19, 0x1, R2 ;  /* 0x0000000113077824 */ /* 0x000fca00078e0202 */
[----:B------:R-:W-:-:S13]  /*d090*/  ISETP.GE.OR P6, PT, R7, R0, !P0 ;  /* 0x000000000700720c */ /* 0x000fda00047c6670 */
[----:B------:R-:W-:Y:S05]  /*d0a0*/  @P6 BRA `(.L_x_502) ;  /* 0x00000000000c6947 */ /* 0x000fea0003800000 */
[----:B------:R-:W4:Y:S02]  /*d0b0*/  LDC.64 R2, c[0x0][0xc80] ;  /* 0x00032000ff027b82 */ /* 0x000f240000000a00 */
[----:B----4-:R-:W-:-:S05]  /*d0c0*/  IMAD.WIDE R2, R7, 0x4, R2 ;  /* 0x0000000407027825 */ /* 0x010fca00078e0202 */
[----:B------:R4:W5:Y:S02]  /*d0d0*/  LDG.E R4, desc[UR50][R2.64] ;  /* 0x0000003202047981 */ /* 0x000964000c1e1900 */
.L_x_502:
[----:B------:R-:W-:Y:S05]  /*d0e0*/  BSYNC B0 ;  /* 0x0000000000007941 */ /* 0x000fea0003800000 */
.L_x_501:
[----:B------:R-:W-:-:S03]  /*d0f0*/  UMOV UR4, 0xffffffff ;  /* 0xffffffff00047882 */ /* 0x000fc60000000000 */
[----:B------:R-:W-:Y:S05]  /*d100*/  BRA.DIV UR4, `(.L_x_503) ;  /* 0x0000003a04d47947 */ /* 0x000fea000b800000 */
[----:B-----5:R-:W0:Y:S02]  /*d110*/  SHFL.UP PT, R14, R4, 0x1, RZ ;  /* 0x04200000040e7989 */ /* 0x020e2400000e00ff */
[----:B0-----:R-:W-:-:S05]  /*d120*/  SEL R13, R14, RZ, P1 ;  /* 0x000000ff0e0d7207 */ /* 0x001fca0000800000 */
[----:B------:R-:W-:-:S05]  /*d130*/  IMAD.IADD R13, R4, 0x1, R13 ;  /* 0x00000001040d7824 */ /* 0x000fca00078e020d */
[----:B------:R-:W0:Y:S02]  /*d140*/  SHFL.UP PT, R14, R13, 0x2, RZ ;  /* 0x044000000d0e7989 */ /* 0x000e2400000e00ff */
[----:B0-----:R-:W-:-:S05]  /*d150*/  SEL R0, R14, RZ, P2 ;  /* 0x000000ff0e007207 */ /* 0x001fca0001000000 */
[----:B------:R-:W-:-:S05]  /*d160*/  IMAD.IADD R0, R13, 0x1, R0 ;  /* 0x000000010d007824 */ /* 0x000fca00078e0200 */
[----:B------:R-:W4:Y:S02]  /*d170*/  SHFL.UP PT, R14, R0, 0x4, RZ ;  /* 0x04800000000e7989 */ /* 0x000f2400000e00ff */
[----:B----4-:R-:W-:-:S05]  /*d180*/  SEL R3, R14, RZ, P3 ;  /* 0x000000ff0e037207 */ /* 0x010fca0001800000 */
[----:B------:R-:W-:-:S05]  /*d190*/  IMAD.IADD R2, R0, 0x1, R3 ;  /* 0x0000000100027824 */ /* 0x000fca00078e0203 */
[----:B------:R-:W0:Y:S02]  /*d1a0*/  SHFL.UP PT, R14, R2, 0x8, RZ ;  /* 0x05000000020e7989 */ /* 0x000e2400000e00ff */
[----:B0-----:R-:W-:-:S05]  /*d1b0*/  SEL R3, R14, RZ, P4 ;  /* 0x000000ff0e037207 */ /* 0x001fca0002000000 */
[----:B------:R-:W-:-:S05]  /*d1c0*/  IMAD.IADD R3, R2, 0x1, R3 ;  /* 0x0000000102037824 */ /* 0x000fca00078e0203 */
[----:B------:R-:W3:Y:S02]  /*d1d0*/  SHFL.UP PT, R14, R3, 0x10, RZ ;  /* 0x06000000030e7989 */ /* 0x000ee400000e00ff */
[----:B---3--:R-:W-:-:S05]  /*d1e0*/  SEL R6, R14, RZ, P5 ;  /* 0x000000ff0e067207 */ /* 0x008fca0002800000 */
[----:B------:R-:W-:-:S05]  /*d1f0*/  IMAD.IADD R6, R3, 0x1, R6 ;  /* 0x0000000103067824 */ /* 0x000fca00078e0206 */
[----:B------:R0:W3:Y:S02]  /*d200*/  SHFL.IDX PT, R14, R6, 0x1f, 0x1f ;  /* 0x03e01f00060e7f89 */ /* 0x0000e400000e0000 */
.L_x_622:
[----:B------:R-:W-:Y:S02]  /*d210*/  ULDC UR4, c[0x0][0xc38] ;  /* 0x00030e0000047ab9 */ /* 0x000fe40000000800 */
[----:B------:R-:W-:-:S04]  /*d220*/  IMAD.U32 R7, RZ, RZ, UR4 ;  /* 0x00000004ff077e24 */ /* 0x000fc8000f8e00ff */
[----:B---3--:R-:W-:-:S04]  /*d230*/  IMAD R3, R14, R7, RZ ;  /* 0x000000070e037224 */ /* 0x008fc800078e02ff */
[----:B------:R-:W-:-:S05]  /*d240*/  IMAD.IADD R8, R3, 0x1, R8 ;  /* 0x0000000103087824 */ /* 0x000fca00078e0208 */
[----:B------:R-:W-:-:S13]  /*d250*/  ISETP.GT.AND P6, PT, R8, R5, PT ;  /* 0x000000050800720c */ /* 0x000fda0003fc4270 */
[----:B------:R-:W-:Y:S05]  /*d260*/  @!P6 BRA `(.L_x_504) ;  /* 0xfffffffc0064e947 */ /* 0x000fea000383ffff */
.L_x_499:
[----:B------:R-:W-:Y:S01]  /*d270*/  IMAD.IADD R8, R8, 0x1, -R3 ;  /* 0x0000000108087824 */ /* 0x000fe200078e0a03 */
[----:B------:R-:W-:-:S03]  /*d280*/  UMOV UR4, 0xffffffff ;  /* 0xffffffff00047882 */ /* 0x000fc60000000000 */
[----:B------:R-:W-:-:S05]  /*d290*/  IMAD R0, R6, R7, R8 ;  /* 0x0000000706007224 */ /* 0x000fca00078e0208 */
[----:B------:R-:W-:Y:S01]  /*d2a0*/  ISETP.GT.AND P6, PT, R0, R5, PT ;  /* 0x000000050000720c */ /* 0x000fe20003fc4270 */
[----:B------:R-:W-:-:S12]  /*d2b0*/  BRA.DIV UR4, `(.L_x_505) ;  /* 0x0000003e04247947 */ /* 0x000fd8000b800000 */
[----:B------:R-:W-:-:S04]  /*d2c0*/  VOTE.ANY R2, PT, !P6 ;  /* 0x0000000000027806 */ /* 0x000fc800070e0100 */
[----:B------:R-:W4:Y:S02]  /*d2d0*/  POPC R0, R2 ;  /* 0x0000000200007309 */ /* 0x000f240000000000 */
[----:B----4-:R4:W0:Y:S02]  /*d2e0*/  SHFL.IDX PT, R4, R4, R0, 0x1f ;  /* 0x00001f0004047589 */ /* 0x01082400000e0000 */
.L_x_626:
[----:B------:R-:W-:Y:S01]  /*d2f0*/  ISETP.NE.AND P0, PT, R2, RZ, PT ;  /* 0x000000ff0200720c */ /* 0x000fe20003f05270 */
[----:B------:R-:W-:-:S12]  /*d300*/  IMAD.MOV.U32 R14, RZ, RZ, RZ ;  /* 0x000000ffff0e7224 */ /* 0x000fd800078e00ff */
[----:B------:R-:W-:Y:S05]  /*d310*/  @!P0 BRA `(.L_x_506) ;  /* 0x0000000000108947 */ /* 0x000fea0003800000 */
[----:B------:R-:W-:Y:S01]  /*d320*/  UMOV UR4, 0xffffffff ;  /* 0xffffffff00047882 */ /* 0x000fe20000000000 */
[----:B------:R-:W-:Y:S02]  /*d330*/  VIADD R12, R0, 0xffffffff ;  /* 0xffffffff000c7836 */ /* 0x000fe40000000000 */
[----:B------:R-:W-:Y:S05]  /*d340*/  BRA.DIV UR4, `(.L_x_507) ;  /* 0x0000003e04487947 */ /* 0x000fea000b800000 */
[----:B------:R0:W0:Y:S02]  /*d350*/  SHFL.IDX PT, R14, R6, R12, 0x1f ;  /* 0x00001f0c060e7589 */ /* 0x00002400000e0000 */
.L_x_506:
[----:B0--3--:R-:W-:Y:S01]  /*d360*/  IABS R6, R4 ;  /* 0x0000000400067213 */ /* 0x009fe20000000000 */
[----:B------:R-:W-:Y:S02]  /*d370*/  IMAD R16, R14, R7, R8 ;  /* 0x000000070e107224 */ /* 0x000fe400078e0208 */
[----:B------:R-:W-:Y:S01]  /*d380*/  IMAD.IADD R19, R0, 0x1, R19 ;  /* 0x0000000100137824 */ /* 0x000fe200078e0213 */
[----:B------:R-:W0:Y:S08]  /*d390*/  I2F.RP R9, R6 ;  /* 0x0000000600097306 */ /* 0x000e300000209400 */
[----:B0-----:R-:W0:Y:S02]  /*d3a0*/  MUFU.RCP R9, R9 ;  /* 0x0000000900097308 */ /* 0x001e240000001000 */
[----:B0-----:R-:W-:-:S06]  /*d3b0*/  VIADD R2, R9, 0xffffffe ;  /* 0x0ffffffe09027836 */ /* 0x001fcc0000000000 */
[----:B------:R0:W3:Y:S02]  /*d3c0*/  F2I.FTZ.U32.TRUNC.NTZ R3, R2 ;  /* 0x0000000200037305 */ /* 0x0000e4000021f000 */
[----:B0-----:R-:W-:Y:S02]  /*d3d0*/  IMAD.MOV.U32 R2, RZ, RZ, RZ ;  /* 0x000000ffff027224 */ /* 0x001fe400078e00ff */
[----:B---3--:R-:W-:-:S04]  /*d3e0*/  IMAD.MOV R7, RZ, RZ, -R3 ;  /* 0x000000ffff077224 */ /* 0x008fc800078e0a03 */
[----:B------:R-:W-:-:S04]  /*d3f0*/  IMAD R7, R7, R6, RZ ;  /* 0x0000000607077224 */ /* 0x000fc800078e02ff */
[----:B------:R-:W-:-:S04]  /*d400*/  IMAD.HI.U32 R3, R3, R7, R2 ;  /* 0x0000000703037227 */ /* 0x000fc800078e0002 */
[----:B------:R-:W-:Y:S01]  /*d410*/  IMAD.IADD R7, R5, 0x1, -R16 ;  /* 0x0000000105077824 */ /* 0x000fe200078e0a10 */
[----:B------:R-:W-:-:S04]  /*d420*/  IABS R5, R4 ;  /* 0x0000000400057213 */ /* 0x000fc80000000000 */
[----:B------:R-:W-:Y:S01]  /*d430*/  IABS R2, R7 ;  /* 0x0000000700027213 */ /* 0x000fe20000000000 */
[----:B------:R-:W-:-:S04]  /*d440*/  IMAD.MOV R5, RZ, RZ, -R5 ;  /* 0x000000ffff057224 */ /* 0x000fc800078e0a05 */
[----:B------:R-:W-:-:S04]  /*d450*/  IMAD.HI.U32 R3, R3, R2, RZ ;  /* 0x0000000203037227 */ /* 0x000fc800078e00ff */
[----:B------:R-:W-:Y:S01]  /*d460*/  IMAD R5, R3, R5, R2 ;  /* 0x0000000503057224 */ /* 0x000fe200078e0202 */
[----:B------:R-:W-:-:S04]  /*d470*/  LOP3.LUT R2, R7, R4, RZ, 0x3c, !PT ;  /* 0x0000000407027212 */ /* 0x000fc800078e3cff */
[----:B------:R-:W-:Y:S02]  /*d480*/  ISETP.GT.U32.AND P1, PT, R6, R5, PT ;  /* 0x000000050600720c */ /* 0x000fe40003f24070 */
[----:B------:R-:W-:-:S11]  /*d490*/  ISETP.GE.AND P2, PT, R2, RZ, PT ;  /* 0x000000ff0200720c */ /* 0x000fd60003f46270 */
[-C--:B------:R-:W-:Y:S01]  /*d4a0*/  @!P1 IADD3 R5, R5, -R6.reuse, RZ ;  /* 0x8000000605059210 */ /* 0x080fe20007ffe0ff */
[----:B------:R-:W-:Y:S01]  /*d4b0*/  @!P1 VIADD R3, R3, 0x1 ;  /* 0x0000000103039836 */ /* 0x000fe20000000000 */
[----:B------:R-:W-:Y:S02]  /*d4c0*/  ISETP.NE.AND P1, PT, R4, RZ, PT ;  /* 0x000000ff0400720c */ /* 0x000fe40003f25270 */
[----:B------:R-:W-:-:S13]  /*d4d0*/  ISETP.GE.U32.AND P0, PT, R5, R6, PT ;  /* 0x000000060500720c */ /* 0x000fda0003f06070 */
[----:B------:R-:W-:-:S04]  /*d4e0*/  @P0 VIADD R3, R3, 0x1 ;  /* 0x0000000103030836 */ /* 0x000fc80000000000 */
[----:B------:R-:W-:Y:S01]  /*d4f0*/  @!P2 IMAD.MOV R3, RZ, RZ, -R3 ;  /* 0x000000ffff03a224 */ /* 0x000fe200078e0a03 */
[----:B------:R-:W-:-:S05]  /*d500*/  @!P1 LOP3.LUT R3, RZ, R4, RZ, 0x33, !PT ;  /* 0x00000004ff039212 */ /* 0x000fca00078e33ff */
[--C-:B------:R-:W-:Y:S02]  /*d510*/  IMAD.MOV R17, RZ, RZ, -R3.reuse ;  /* 0x000000ffff117224 */ /* 0x100fe400078e0a03 */
[----:B------:R-:W-:Y:S02]  /*d520*/  IMAD.MOV.U32 R18, RZ, RZ, R3 ;  /* 0x000000ffff127224 */ /* 0x000fe400078e0003 */
[----:B------:R-:W-:Y:S01]  /*d530*/  IMAD R17, R4, R17, R7 ;  /* 0x0000001104117224 */ /* 0x000fe200078e0207 */
[----:B------:R-:W-:Y:S06]  /*d540*/  BRA `(.L_x_508) ;  /* 0x00000000001c7947 */ /* 0x000fec0003800000 */
.L_x_500:
[----:B------:R-:W-:Y:S01]  /*d550*/  UMOV UR4, URZ ;  /* 0x0000003f00047c82 */ /* 0x000fe20008000000 */
[----:B------:R-:W-:Y:S01]  /*d560*/  UMOV UR5, URZ ;  /* 0x0000003f00057c82 */ /* 0x000fe20008000000 */
[----:B------:R-:W-:Y:S01]  /*d570*/  ULDC UR6, c[0x0][0xc3c] ;  /* 0x00030f0000067ab9 */ /* 0x000fe20000000800 */
[----:B------:R-:W-:Y:S02]  /*d580*/  IMAD.MOV.U32 R16, RZ, RZ, R5 ;  /* 0x000000ffff107224 */ /* 0x000fe400078e0005 */
[----:B------:R-:W-:Y:S02]  /*d590*/  IMAD.U32 R17, RZ, RZ, UR4 ;  /* 0x00000004ff117e24 */ /* 0x000fe4000f8e00ff */
[----:B------:R-:W-:Y:S02]  /*d5a0*/  IMAD.U32 R18, RZ, RZ, UR5 ;  /* 0x00000005ff127e24 */ /* 0x000fe4000f8e00ff */
[----:B------:R-:W-:-:S07]  /*d5b0*/  IMAD.U32 R19, RZ, RZ, UR6 ;  /* 0x00000006ff137e24 */ /* 0x000fce000f8e00ff */
.L_x_508:
[----:B----4-:R-:W4:Y:S01]  /*d5c0*/  S2R R0, SR_TID.X ;  /* 0x0000000000007919 */ /* 0x010f220000002100 */
[----:B------:R-:W-:Y:S05]  /*d5d0*/  WARPSYNC.ALL ;  /* 0x0000000000007948 */ /* 0x000fea0003800000 */
[----:B------:R-:W-:Y:S01]  /*d5e0*/  BAR.SYNC.DEFER_BLOCKING 0x4, 0x180 ;  /* 0x0106000000007b1d */ /* 0x000fe20000010000 */
[----:B----4-:R-:W-:-:S04]  /*d5f0*/  LOP3.LUT R0, R0, 0x1f, RZ, 0xc0, !PT ;  /* 0x0000001f00007812 */ /* 0x010fc800078ec0ff */
[----:B------:R-:W-:-:S13]  /*d600*/  ISETP.NE.AND P0, PT, R0, RZ, PT ;  /* 0x000000ff0000720c */ /* 0x000fda0003f05270 */
[----:B------:R-:W4:Y:S01]  /*d610*/  @!P0 S2R R3, SR_CgaCtaId ;  /* 0x0000000000038919 */ /* 0x000f220000008800 */
[----:B------:R-:W-:-:S04]  /*d620*/  @!P0 MOV R0, 0x400 ;  /* 0x0000040000008802 */ /* 0x000fc80000000f00 */
[----:B----4-:R-:W-:-:S05]  /*d630*/  @!P0 LEA R22, R3, R0, 0x18 ;  /* 0x0000000003168211 */ /* 0x010fca00078ec0ff */
[----:B------:R4:W-:Y:S01]  /*d640*/  @!P0 STS.128 [R22+0x228d0], R16 ;  /* 0x0228d01016008388 */ /* 0x0009e20000000c00 */
[----:B------:R-:W-:Y:S06]  /*d650*/  BAR.ARV 0x5, 0x180 ;  /* 0x0146000000007b1d */ /* 0x000fec0000002000 */
.L_x_497:
[----:B------:R-:W-:Y:S02]  /*d660*/  ULDC UR4, c[0x0][0xc3c] ;  /* 0x00030f0000047ab9 */ /* 0x000fe40000000800 */
[----:B----4-:R-:W-:-:S13]  /*d670*/  ISETP.GE.AND P0, PT, R19, UR4, PT ;  /* 0x0000000413007c0c */ /* 0x010fda000bf06270 */
[----:B------:R-:W-:Y:S05]  /*d680*/  @!P0 BRA `(.L_x_509) ;  /* 0xffffffbc00108947 */ /* 0x000fea000383ffff */
[----:B------:R-:W-:Y:S05]  /*d690*/  BSYNC B8 ;  /* 0x0000000000087941 */ /* 0x000fea0003800000 */
.L_x_448:
[----:B0-----:R-:W4:Y:S01]  /*d6a0*/  LDL.LU R0, [R1+0x24] ;  /* 0x0000240001007983 */ /* 0x001f220000300800 */
[----:B------:R-:W-:Y:S01]  /*d6b0*/  BSSY B0, `(.L_x_510) ;  /* 0x000000b000007945 */ /* 0x000fe20003800000 */
[----:B------:R-:W0:Y:S01]  /*d6c0*/  S2R R5, SR_CgaCtaId ;  /* 0x0000000000057919 */ /* 0x000e220000008800 */
[----:B----4-:R-:W-:-:S05]  /*d6d0*/  VIADD R0, R0, 0x1 ;  /* 0x0000000100007836 */ /* 0x010fca0000000000 */
[----:B------:R-:W-:-:S04]  /*d6e0*/  LEA.HI R2, R0, R0, RZ, 0x1 ;  /* 0x0000000000027211 */ /* 0x000fc800078f08ff */
[----:B------:R-:W-:Y:S02]  /*d6f0*/  LOP3.LUT R3, R2, 0xfffffffe, RZ, 0xc0, !PT ;  /* 0xfffffffe02037812 */ /* 0x000fe400078ec0ff */
[----:B------:R-:W-:-:S03]  /*d700*/  MOV R2, 0x400 ;  /* 0x0000040000027802 */ /* 0x000fc60000000f00 */
[----:B------:R-:W-:Y:S01]  /*d710*/  IMAD.IADD R0, R0, 0x1, -R3 ;  /* 0x0000000100007824 */ /* 0x000fe200078e0a03 */
[----:B0-----:R-:W-:-:S04]  /*d720*/  LEA R7, R5, R2, 0x18 ;  /* 0x0000000205077211 */ /* 0x001fc800078ec0ff */
[----:B------:R-:W-:-:S04]  /*d730*/  SHF.L.U32 R0, R0, 0x1f, RZ ;  /* 0x0000001f00007819 */ /* 0x000fc800000006ff */
[----:B------:R-:W0:Y:S02]  /*d740*/  SYNCS.PHASECHK.TRANS64.TRYWAIT P0, [R7+URZ+0x22820], R0 ;  /* 0x02282000070075a7 */ /* 0x000e24000800017f */
[----:B0-----:R-:W-:Y:S05]  /*d750*/  @!P0 BRA `(.L_x_511) ;  /* 0x0000003800688947 */ /* 0x001fea0003800000 */
.L_x_629:
[----:B------:R-:W-:Y:S05]  /*d760*/  BSYNC B0 ;  /* 0x0000000000007941 */ /* 0x000fea0003800000 */
.L_x_510:
[----:B------:R-:W-:-:S03]  /*d770*/  UMOV UR4, 0xffffffff ;  /* 0xffffffff00047882 */ /* 0x000fc60000000000 */
[----:B------:R-:W-:Y:S05]  /*d780*/  BRA.DIV UR4, `(.L_x_512) ;  /* 0x0000003a04707947 */ /* 0x000fea000b800000 */
[----:B0-----:R-:W0:Y:S02]  /*d790*/  S2R R0, SR_TID.X ;  /* 0x0000000000007919 */ /* 0x001e240000002100 */
[----:B0-----:R-:W-:-:S04]  /*d7a0*/  SHF.R.U32.HI R0, RZ, 0x5, R0 ;  /* 0x00000005ff007819 */ /* 0x001fc80000011600 */
[----:B------:R-:W-:-:S05]  /*d7b0*/  LOP3.LUT R0, R0, 0x3, RZ, 0xc0, !PT ;  /* 0x0000000300007812 */ /* 0x000fca00078ec0ff */
[----:B------:R0:W4:Y:S02]  /*d7c0*/  SHFL.IDX PT, R14, R0, RZ, 0x1f ;  /* 0x00001fff000e7589 */ /* 0x00012400000e0000 */
.L_x_632:
[----:B----4-:R-:W-:Y:S01]  /*d7d0*/  ISETP.NE.AND P0, PT, R14, RZ, PT ;  /* 0x000000ff0e00720c */ /* 0x010fe20003f05270 */
[----:B------:R-:W-:-:S12]  /*d7e0*/  BSSY B0, `(.L_x_513) ;  /* 0x0000024000007945 */ /* 0x000fd80003800000 */
[----:B------:R-:W-:Y:S05]  /*d7f0*/  @P0 BRA `(.L_x_514) ;  /* 0x0000000000880947 */ /* 0x000fea0003800000 */
[----:B------:R-:W-:-:S03]  /*d800*/  UMOV UR4, 0xffffffff ;  /* 0xffffffff00047882 */ /* 0x000fc60000000000 */
[----:B------:R-:W-:Y:S05]  /*d810*/  BRA.DIV UR4, `(.L_x_515) ;  /* 0x0000003a04807947 */ /* 0x000fea000b800000 */
[----:B------:R-:W-:-:S13]  /*d820*/  ELECT P6, URZ, PT ;  /* 0x00000000003f782f */ /* 0x000fda00038c0000 */
.L_x_635:
[----:B------:R-:W-:Y:S05]  /*d830*/  @!P6 BRA `(.L_x_514) ;  /* 0x000000000078e947 */ /* 0x000fea0003800000 */
[----:B------:R-:W-:-:S06]  /*d840*/  ULOP3.LUT UR4, UR37, 0x2, URZ, 0xfc, !UPT ;  /* 0x0000000225047892 */ /* 0x000fcc000f8efc3f */
[----:B0-----:R-:W-:-:S05]  /*d850*/  IMAD.U32 R0, RZ, RZ, UR4 ;  /* 0x00000004ff007e24 */ /* 0x001fca000f8e00ff */
[----:B------:R-:W-:-:S13]  /*d860*/  ISETP.NE.AND P0, PT, R0, 0x3, PT ;  /* 0x000000030000780c */ /* 0x000fda0003f05270 */
[----:B------:R-:W-:Y:S05]  /*d870*/  @!P0 BRA `(.L_x_516) ;  /* 0x0000000000048947 */ /* 0x000fea0003800000 */
[----:B------:R-:W-:Y:S01]  /*d880*/  BPT.TRAP 0x1 ;  /* 0x000000040000795c */ /* 0x000fe20000300000 */
.L_x_516:
[----:B------:R-:W-:Y:S01]  /*d890*/  IMAD R5, R24, 0x8, R7 ;  /* 0x0000000818057824 */ /* 0x000fe200078e0207 */
[----:B------:R-:W-:Y:S01]  /*d8a0*/  SHF.L.U32 R0, R26, 0x1f, RZ ;  /* 0x0000001f1a007819 */ /* 0x000fe200000006ff */
[----:B------:R-:W-:-:S03]  /*d8b0*/  VIADD R24, R24, 0x1 ;  /* 0x0000000118187836 */ /* 0x000fc60000000000 */
[----:B------:R-:W0:Y:S02]  /*d8c0*/  SYNCS.PHASECHK.TRANS64.TRYWAIT P1, [R5+URZ+0x22840], R0 ;  /* 0x02284000050075a7 */ /* 0x000e24000802017f */
[----:B------:R-:W-:-:S04]  /*d8d0*/  ISETP.NE.AND P2, PT, R24, 0x2, PT ;  /* 0x000000021800780c */ /* 0x000fc80003f45270 */
[----:B------:R-:W-:Y:S01]  /*d8e0*/  SEL R3, RZ, 0x1, P2 ;  /* 0x00000001ff037807 */ /* 0x000fe20001000000 */
[----:B0-----:R-:W-:Y:S08]  /*d8f0*/  @!P1 BRA `(.L_x_517) ;  /* 0x0000003800689947 */ /* 0x001ff00003800000 */
.L_x_636:
[----:B------:R-:W-:Y:S02]  /*d900*/  SEL R24, R24, RZ, P2 ;  /* 0x000000ff18187207 */ /* 0x000fe40001000000 */
[----:B------:R-:W-:Y:S01]  /*d910*/  LOP3.LUT R2, R26, R3, RZ, 0x3c, !PT ;  /* 0x000000031a027212 */ /* 0x000fe200078e3cff */
[----:B------:R-:W-:Y:S06]  /*d920*/  @!P0 BRA `(.L_x_518) ;  /* 0x0000000000048947 */ /* 0x000fec0003800000 */
[----:B------:R-:W-:Y:S01]  /*d930*/  BPT.TRAP 0x1 ;  /* 0x000000040000795c */ /* 0x000fe20000300000 */
.L_x_518:
[----:B------:R-:W-:Y:S01]  /*d940*/  IMAD R3, R24, 0x8, R7 ;  /* 0x0000000818037824 */ /* 0x000fe200078e0207 */
[----:B------:R-:W-:-:S04]  /*d950*/  SHF.L.U32 R2, R2, 0x1f, RZ ;  /* 0x0000001f02027819 */ /* 0x000fc800000006ff */
[----:B------:R-:W4:Y:S02]  /*d960*/  SYNCS.PHASECHK.TRANS64.TRYWAIT P1, [R3+URZ+0x22840], R2 ;  /* 0x02284002030075a7 */ /* 0x000f24000802017f */
[----:B----4-:R-:W-:Y:S05]  /*d970*/  @!P1 BRA `(.L_x_519) ;  /* 0x00000038005c9947 */ /* 0x010fea0003800000 */
.L_x_637:
[----:B------:R-:W-:Y:S05]  /*d980*/  @!P0 BRA `(.L_x_520) ;  /* 0x0000000000048947 */ /* 0x000fea0003800000 */
[----:B------:R-:W-:Y:S01]  /*d990*/  BPT.TRAP 0x1 ;  /* 0x000000040000795c */ /* 0x000fe20000300000 */
.L_x_520:
[----:B------:R-:W5:Y:S02]  /*d9a0*/  SYNCS.PHASECHK.TRANS64.TRYWAIT P1, [R5+URZ+0x22860], R0 ;  /* 0x02286000050075a7 */ /* 0x000f64000802017f */
[----:B-----5:R-:W-:Y:S05]  /*d9b0*/  @!P1 BRA `(.L_x_521) ;  /* 0x0000003800609947 */ /* 0x020fea0003800000 */
.L_x_638:
[----:B------:R-:W-:Y:S05]  /*d9c0*/  @!P0 BRA `(.L_x_522) ;  /* 0x0000000000048947 */ /* 0x000fea0003800000 */
[----:B------:R-:W-:Y:S01]  /*d9d0*/  BPT.TRAP 0x1 ;  /* 0x000000040000795c */ /* 0x000fe20000300000 */
.L_x_522:
[----:B------:R0:W0:Y:S02]  /*d9e0*/  SYNCS.PHASECHK.TRANS64.TRYWAIT P0, [R3+URZ+0x22860], R2 ;  /* 0x02286002030075a7 */ /* 0x000024000800017f */
[----:B0-----:R-:W-:Y:S05]  /*d9f0*/  @!P0 NANOSLEEP.SYNCS 0x989680 ;  /* 0x009896800000895d */ /* 0x001fea0003900000 */
[----:B------:R-:W0:Y:S02]  /*da00*/  @!P0 SYNCS.PHASECHK.TRANS64 P0, [R3+URZ+0x22860], R2 ;  /* 0x02286002030085a7 */ /* 0x000e24000800007f */
[----:B0-----:R-:W-:Y:S05]  /*da10*/  @!P0 BRA `(.L_x_522) ;  /* 0xfffffffc00f08947 */ /* 0x001fea000383ffff */
.L_x_514:
[----:B------:R-:W-:Y:S05]  /*da20*/  BSYNC B0 ;  /* 0x0000000000007941 */ /* 0x000fea0003800000 */
.L_x_513:
[----:B------:R-:W-:Y:S05]  /*da30*/  EXIT ;  /* 0x000000000000794d */ /* 0x000fea0003800000 */
.L_x_396:
[----:B0-----:R-:W-:-:S04]  /*da40*/  IMAD.U32 R3, RZ, RZ, UR45 ;  /* 0x0000002dff037e24 */ /* 0x001fc8000f8e00ff */
[----:B------:R0:W1:Y:S03]  /*da50*/  SYNCS.PHASECHK.TRANS64.TRYWAIT P0, [R3+URZ+0x22800], R0 ;  /* 0x02280000030075a7 */ /* 0x000066000800017f */
[----:B-1----:R-:W-:Y:S05]  /*da60*/  @!P0 NANOSLEEP.SYNCS 0x989680 ;  /* 0x009896800000895d */ /* 0x002fea0003900000 */
[----:B------:R-:W1:Y:S02]  /*da70*/  @!P0 SYNCS.PHASECHK.TRANS64 P0, [R3+URZ+0x22800], R0 ;  /* 0x02280000030085a7 */ /* 0x000e64000800007f */
[----:B-1----:R-:W-:Y:S05]  /*da80*/  @!P0 BRA `(.L_x_396) ;  /* 0xfffffffc00ec8947 */ /* 0x002fea000383ffff */
[----:B------:R-:W-:Y:S05]  /*da90*/  BRA `(.L_x_523) ;  /* 0xffffff3c005c7947 */ /* 0x000fea000383ffff */
.L_x_400:
[----:B-1----:R-:W-:-:S04]  /*daa0*/  IMAD.U32 R3, RZ, RZ, UR22 ;  /* 0x00000016ff037e24 */ /* 0x002fc8000f8e00ff */
[----:B------:R1:W2:Y:S03]  /*dab0*/  SYNCS.PHASECHK.TRANS64.TRYWAIT P1, [R3+URZ+0x22830], R8 ;  /* 0x02283008030075a7 */ /* 0x0002a6000802017f */
[----:B--2---:R-:W-:Y:S05]  /*dac0*/  @!P1 NANOSLEEP.SYNCS 0x989680 ;  /* 0x009896800000995d */ /* 0x004fea0003900000 */
[----:B------:R-:W2:Y:S02]  /*dad0*/  @!P1 SYNCS.PHASECHK.TRANS64 P1, [R3+URZ+0x22830], R8 ;  /* 0x02283008030095a7 */ /* 0x000ea4000802007f */
[----:B--2---:R-:W-:Y:S05]  /*dae0*/  @!P1 BRA `(.L_x_400) ;  /* 0xfffffffc00ec9947 */ /* 0x004fea000383ffff */
[----:B------:R-:W-:Y:S05]  /*daf0*/  BRA `(.L_x_399) ;  /* 0xffffff3c00807947 */ /* 0x000fea000383ffff */
.L_x_405:
[----:B---3--:R-:W-:-:S04]  /*db00*/  IMAD.U32 R9, RZ, RZ, UR22 ;  /* 0x00000016ff097e24 */ /* 0x008fc8000f8e00ff */
[----:B------:R3:W4:Y:S03]  /*db10*/  SYNCS.PHASECHK.TRANS64.TRYWAIT P1, [R9+URZ+0x22850], R8 ;  /* 0x02285008090075a7 */ /* 0x000726000802017f */
[----:B----4-:R-:W-:Y:S05]  /*db20*/  @!P1 NANOSLEEP.SYNCS 0x989680 ;  /* 0x009896800000995d */ /* 0x010fea0003900000 */
[----:B------:R-:W4:Y:S02]  /*db30*/  @!P1 SYNCS.PHASECHK.TRANS64 P1, [R9+URZ+0x22850], R8 ;  /* 0x02285008090095a7 */ /* 0x000f24000802007f */
[----:B----4-:R-:W-:Y:S05]  /*db40*/  @!P1 BRA `(.L_x_405) ;  /* 0xfffffffc00ec9947 */ /* 0x010fea000383ffff */
[----:B------:R-:W-:Y:S05]  /*db50*/  BRA `(.L_x_404) ;  /* 0xffffff5000f07947 */ /* 0x000fea000383ffff */
.L_x_411:
[----:B-1----:R-:W-:-:S04]  /*db60*/  IMAD.U32 R3, RZ, RZ, UR24 ;  /* 0x00000018ff037e24 */ /* 0x002fc8000f8e00ff */
[----:B------:R1:W2:Y:S03]  /*db70*/  SYNCS.PHASECHK.TRANS64.TRYWAIT P2, [R3+URZ+0x22830], R8 ;  /* 0x02283008030075a7 */ /* 0x0002a6000804017f */
[----:B--2---:R-:W-:Y:S05]  /*db80*/  @!P2 NANOSLEEP.SYNCS 0x989680 ;  /* 0x009896800000a95d */ /* 0x004fea0003900000 */
[----:B------:R-:W2:Y:S02]  /*db90*/  @!P2 SYNCS.PHASECHK.TRANS64 P2, [R3+URZ+0x22830], R8 ;  /* 0x022830080300a5a7 */ /* 0x000ea4000804007f */
[----:B--2---:R-:W-:Y:S05]  /*dba0*/  @!P2 BRA `(.L_x_411) ;  /* 0xfffffffc00eca947 */ /* 0x004fea000383ffff */
[----:B------:R-:W-:Y:S05]  /*dbb0*/  BRA `(.L_x_410) ;  /* 0xffffff5800087947 */ /* 0x000fea000383ffff */
.L_x_416:
[----:B-1----:R-:W-:-:S04]  /*dbc0*/  IMAD.U32 R9, RZ, RZ, UR24 ;  /* 0x00000018ff097e24 */ /* 0x002fc8000f8e00ff */
[----:B------:R1:W2:Y:S03]  /*dbd0*/  SYNCS.PHASECHK.TRANS64.TRYWAIT P2, [R9+URZ+0x22850], R8 ;  /* 0x02285008090075a7 */ /* 0x0002a6000804017f */
[----:B--2---:R-:W-:Y:S05]  /*dbe0*/  @!P2 NANOSLEEP.SYNCS 0x989680 ;  /* 0x009896800000a95d */ /* 0x004fea0003900000 */
[----:B------:R-:W2:Y:S02]  /*dbf0*/  @!P2 SYNCS.PHASECHK.TRANS64 P2, [R9+URZ+0x22850], R8 ;  /* 0x022850080900a5a7 */ /* 0x000ea4000804007f */
[----:B--2---:R-:W-:Y:S05]  /*dc00*/  @!P2 BRA `(.L_x_416) ;  /* 0xfffffffc00eca947 */ /* 0x004fea000383ffff */
[----:B------:R-:W-:Y:S05]  /*dc10*/  BRA `(.L_x_415) ;  /* 0xffffff70002c7947 */ /* 0x000fea000383ffff */
.L_x_460:
[----:B------:R-:W-:Y:S01]  /*dc20*/  SHF.R.U32.HI R9, RZ, 0x5, R21 ;  /* 0x00000005ff097819 */ /* 0x000fe20000011615 */
[----:B------:R-:W-:Y:S01]  /*dc30*/  BSSY B0, `(.L_x_524) ;  /* 0x0000009000007945 */ /* 0x000fe20003800000 */
[----:B------:R-:W-:Y:S02]  /*dc40*/  IMAD.MOV.U32 R12, RZ, RZ, RZ ;  /* 0x000000ffff0c7224 */ /* 0x000fe400078e00ff */
[----:B------:R-:W-:Y:S01]  /*dc50*/  LOP3.LUT R9, R9, 0x3, RZ, 0xc0, !PT ;  /* 0x0000000309097812 */ /* 0x000fe200078ec0ff */
[----:B------:R-:W-:Y:S02]  /*dc60*/  IMAD.MOV.U32 R11, RZ, RZ, 0x1f ;  /* 0x0000001fff0b7424 */ /* 0x000fe400078e00ff */
[----:B------:R-:W-:Y:S02]  /*dc70*/  IMAD.MOV.U32 R15, RZ, RZ, -0x1 ;  /* 0xffffffffff0f7424 */ /* 0x000fe400078e00ff */
[----:B------:R-:W-:-:S07]  /*dc80*/  IMAD.MOV.U32 R13, RZ, RZ, R9 ;  /* 0x000000ffff0d7224 */ /* 0x000fce00078e0009 */
[----:B0----5:R-:W-:Y:S05]  /*dc90*/  WARPSYNC.COLLECTIVE R15, `(.L_x_525) ;  /* 0x000000000f087348 */ /* 0x021fea0003c00000 */
[----:B------:R1:W2:Y:S02]  /*dca0*/  SHFL.IDX P6, R14, R13, R12, R11 ;  /* 0x0000000c0d0e7389 */ /* 0x0002a400000c000b */
[----:B012--5:R-:W-:Y:S01]  /*dcb0*/  ENDCOLLECTIVE ;  /* 0x000000000000791b */ /* 0x027fe20003800000 */
.L_x_525:
[----:B------:R-:W-:Y:S05]  /*dcc0*/  BSYNC B0 ;  /* 0x0000000000007941 */ /* 0x000fea0003800000 */
.L_x_524:
[----:B------:R-:W-:Y:S05]  /*dcd0*/  BRA `(.L_x_526) ;  /* 0xffffffc000cc7947 */ /* 0x000fea000383ffff */
.L_x_463:
[----:B0-----:R0:W1:Y:S02]  /*dce0*/  SYNCS.PHASECHK.TRANS64.TRYWAIT P0, [R33+URZ+0x22840], R0 ;  /* 0x02284000210075a7 */ /* 0x001064000800017f */
[----:B-1----:R-:W-:Y:S05]  /*dcf0*/  @!P0 NANOSLEEP.SYNCS 0x989680 ;  /* 0x009896800000895d */ /* 0x002fea0003900000 */
[----:B------:R-:W1:Y:S02]  /*dd00*/  @!P0 SYNCS.PHASECHK.TRANS64 P0, [R33+URZ+0x22840], R0 ;  /* 0x02284000210085a7 */ /* 0x000e64000800007f */
[----:B-1----:R-:W-:Y:S05]  /*dd10*/  @!P0 BRA `(.L_x_463) ;  /* 0xfffffffc00f08947 */ /* 0x002fea000383ffff */
[----:B------:R-:W-:Y:S05]  /*dd20*/  BRA `(.L_x_527) ;  /* 0xffffffc000f87947 */ /* 0x000fea000383ffff */
.L_x_464:
        /* <DEDUP_REMOVED lines=8> */
.L_x_529:
[----:B------:R-:W-:Y:S05]  /*ddb0*/  BSYNC B0 ;  /* 0x0000000000007941 */ /* 0x000fea0003800000 */
.L_x_528:
[----:B------:R-:W-:Y:S02]  /*ddc0*/  IMAD.MOV.U32 R13, RZ, RZ, R0 ;  /* 0x000000ffff0d7224 */ /* 0x000fe400078e0000 */
[----:B------:R-:W-:Y:S02]  /*ddd0*/  IMAD.MOV.U32 R12, RZ, RZ, RZ ;  /* 0x000000ffff0c7224 */ /* 0x000fe400078e00ff */
[----:B------:R-:W-:Y:S02]  /*dde0*/  IMAD.MOV.U32 R11, RZ, RZ, 0x181f ;  /* 0x0000181fff0b7424 */ /* 0x000fe400078e00ff */
[----:B------:R-:W-:Y:S02]  /*ddf0*/  IMAD.MOV.U32 R15, RZ, RZ, -0x1 ;  /* 0xffffffffff0f7424 */ /* 0x000fe400078e00ff */
[----:B------:R-:W-:Y:S02]  /*de00*/  IMAD.MOV.U32 R2, RZ, RZ, R14 ;  /* 0x000000ffff027224 */ /* 0x000fe400078e000e */
[----:B------:R-:W-:-:S07]  /*de10*/  @P0 IMAD R7, R5, 0x2, R22 ;  /* 0x0000000205070824 */ /* 0x000fce00078e0216 */
[----:B------:R-:W-:Y:S05]  /*de20*/  WARPSYNC.COLLECTIVE R15, `(.L_x_530) ;  /* 0x000000000f087348 */ /* 0x000fea0003c00000 */
[----:B------:R0:W1:Y:S02]  /*de30*/  SHFL.IDX P6, R14, R13, R12, R11 ;  /* 0x0000000c0d0e7389 */ /* 0x00006400000c000b */
[----:B01----:R-:W-:Y:S01]  /*de40*/  ENDCOLLECTIVE ;  /* 0x000000000000791b */ /* 0x003fe20003800000 */
.L_x_530:
[----:B------:R-:W-:Y:S02]  /*de50*/  IMAD.MOV.U32 R13, RZ, RZ, R4 ;  /* 0x000000ffff0d7224 */ /* 0x000fe400078e0004 */
[----:B------:R-:W-:Y:S01]  /*de60*/  IMAD.MOV.U32 R12, RZ, RZ, 0x1 ;  /* 0x00000001ff0c7424 */ /* 0x000fe200078e00ff */
[----:B------:R-:W-:-:S07]  /*de70*/  MOV R3, R14 ;  /* 0x0000000e00037202 */ /* 0x000fce0000000f00 */
[----:B------:R-:W-:Y:S05]  /*de80*/  WARPSYNC.COLLECTIVE R15, `(.L_x_531) ;  /* 0x000000000f087348 */ /* 0x000fea0003c00000 */
[----:B------:R0:W1:Y:S02]  /*de90*/  SHFL.IDX P6, R14, R13, R12, R11 ;  /* 0x0000000c0d0e7389 */ /* 0x00006400000c000b */
[----:B01----:R-:W-:Y:S01]  /*dea0*/  ENDCOLLECTIVE ;  /* 0x000000000000791b */ /* 0x003fe20003800000 */
.L_x_531:
[----:B------:R-:W-:-:S05]  /*deb0*/  @P0 LEA R3, P1, R9, R3, 0x1 ;  /* 0x0000000309030211 */ /* 0x000fca00078208ff */
[----:B------:R-:W-:-:S05]  /*dec0*/  @P0 IMAD.X R2, RZ, RZ, R2, P1 ;  /* 0x000000ffff020224 */ /* 0x000fca00008e0602 */
[----:B------:R-:W-:Y:S01]  /*ded0*/  @P0 LOP3.LUT R3, R3, R2, RZ, 0x3c, !PT ;  /* 0x0000000203030212 */ /* 0x000fe200078e3cff */
[----:B------:R-:W-:-:S03]  /*dee0*/  IMAD.MOV.U32 R13, RZ, RZ, R0 ;  /* 0x000000ffff0d7224 */ /* 0x000fc600078e0000 */
[----:B------:R-:W-:-:S04]  /*def0*/  @P0 LOP3.LUT R2, R3, R2, RZ, 0x3c, !PT ;  /* 0x0000000203020212 */ /* 0x000fc800078e3cff */
[----:B------:R-:W-:-:S05]  /*df00*/  @P0 LOP3.LUT R3, R3, R2, RZ, 0x3c, !PT ;  /* 0x0000000203030212 */ /* 0x000fca00078e3cff */
[----:B------:R-:W-:Y:S01]  /*df10*/  @!PT LDS RZ, [RZ] ;  /* 0x00000000fffff984 */ /* 0x000fe20000000800 */
[----:B------:R-:W-:Y:S01]  /*df20*/  @!PT LDS RZ, [RZ] ;  /* 0x00000000fffff984 */ /* 0x000fe20000000800 */
[----:B------:R-:W-:Y:S01]  /*df30*/  @!PT LDS RZ, [RZ] ;  /* 0x00000000fffff984 */ /* 0x000fe20000000800 */
[----:B------:R0:W-:Y:S01]  /*df40*/  @P0 LDGSTS.E.BYPASS.LTC128B.128 [R7+0x1c400], desc[UR50][R2.64], !P2 ;  /* 0x1c40000002070fae */ /* 0x0001e2000d101d72 */
[----:B------:R-:W-:Y:S01]  /*df50*/  ISETP.GE.AND P0, PT, R32, 0x11, PT ;  /* 0x000000112000780c */ /* 0x000fe20003f06270 */
[----:B0-----:R-:W-:-:S12]  /*df60*/  IMAD.MOV.U32 R2, RZ, RZ, R14 ;  /* 0x000000ffff027224 */ /* 0x001fd800078e000e */
[----:B------:R-:W-:Y:S05]  /*df70*/  WARPSYNC.COLLECTIVE R15, `(.L_x_532) ;  /* 0x000000000f087348 */ /* 0x000fea0003c00000 */
[----:B------:R0:W1:Y:S02]  /*df80*/  SHFL.IDX P6, R14, R13, R12, R11 ;  /* 0x0000000c0d0e7389 */ /* 0x00006400000c000b */
[----:B01----:R-:W-:Y:S01]  /*df90*/  ENDCOLLECTIVE ;  /* 0x000000000000791b */ /* 0x003fe20003800000 */
.L_x_532:
[----:B------:R-:W-:Y:S02]  /*dfa0*/  @P0 IMAD R7, R5, 0x2, R22 ;  /* 0x0000000205070824 */ /* 0x000fe400078e0216 */
[----:B------:R-:W-:Y:S02]  /*dfb0*/  IMAD.MOV.U32 R13, RZ, RZ, R4 ;  /* 0x000000ffff0d7224 */ /* 0x000fe400078e0004 */
[----:B------:R-:W-:Y:S02]  /*dfc0*/  IMAD.MOV.U32 R12, RZ, RZ, 0x2 ;  /* 0x00000002ff0c7424 */ /* 0x000fe400078e00ff */
[----:B------:R-:W-:-:S07]  /*dfd0*/  IMAD.MOV.U32 R3, RZ, RZ, R14 ;  /* 0x000000ffff037224 */ /* 0x000fce00078e000e */
[----:B------:R-:W-:Y:S05]  /*dfe0*/  WARPSYNC.COLLECTIVE R15, `(.L_x_533) ;  /* 0x000000000f087348 */ /* 0x000fea0003c00000 */
[----:B------:R0:W1:Y:S02]  /*dff0*/  SHFL.IDX P6, R14, R13, R12, R11 ;  /* 0x0000000c0d0e7389 */ /* 0x00006400000c000b */
[----:B01----:R-:W-:Y:S01]  /*e000*/  ENDCOLLECTIVE ;  /* 0x000000000000791b */ /* 0x003fe20003800000 */
.L_x_533:
        /* <DEDUP_REMOVED lines=15> */
.L_x_534:
[----:B------:R-:W-:Y:S02]  /*e100*/  @P0 IMAD R7, R5, 0x2, R22 ;  /* 0x0000000205070824 */ /* 0x000fe400078e0216 */
[----:B------:R-:W-:Y:S02]  /*e110*/  IMAD.MOV.U32 R13, RZ, RZ, R4 ;  /* 0x000000ffff0d7224 */ /* 0x000fe400078e0004 */
[----:B------:R-:W-:Y:S02]  /*e120*/  IMAD.MOV.U32 R12, RZ, RZ, 0x3 ;  /* 0x00000003ff0c7424 */ /* 0x000fe400078e00ff */
[----:B------:R-:W-:-:S07]  /*e130*/  IMAD.MOV.U32 R3, RZ, RZ, R14 ;  /* 0x000000ffff037224 */ /* 0x000fce00078e000e */
[----:B------:R-:W-:Y:S05]  /*e140*/  WARPSYNC.COLLECTIVE R15, `(.L_x_535) ;  /* 0x000000000f087348 */ /* 0x000fea0003c00000 */
[----:B------:R0:W1:Y:S02]  /*e150*/  SHFL.IDX P6, R14, R13, R12, R11 ;  /* 0x0000000c0d0e7389 */ /* 0x00006400000c000b */
[----:B01----:R-:W-:Y:S01]  /*e160*/  ENDCOLLECTIVE ;  /* 0x000000000000791b */ /* 0x003fe20003800000 */
.L_x_535:
        /* <DEDUP_REMOVED lines=15> */
.L_x_536:
[----:B------:R-:W-:Y:S02]  /*e260*/  @P0 IMAD R7, R5, 0x2, R22 ;  /* 0x0000000205070824 */ /* 0x000fe400078e0216 */
[----:B------:R-:W-:Y:S02]  /*e270*/  IMAD.MOV.U32 R13, RZ, RZ, R4 ;  /* 0x000000ffff0d7224 */ /* 0x000fe400078e0004 */
[----:B------:R-:W-:Y:S02]  /*e280*/  IMAD.MOV.U32 R12, RZ, RZ, 0x4 ;  /* 0x00000004ff0c7424 */ /* 0x000fe400078e00ff */
[----:B------:R-:W-:-:S07]  /*e290*/  IMAD.MOV.U32 R3, RZ, RZ, R14 ;  /* 0x000000ffff037224 */ /* 0x000fce00078e000e */
[----:B------:R-:W-:Y:S05]  /*e2a0*/  WARPSYNC.COLLECTIVE R15, `(.L_x_537) ;  /* 0x000000000f087348 */ /* 0x000fea0003c00000 */
[----:B------:R0:W1:Y:S02]  /*e2b0*/  SHFL.IDX P6, R14, R13, R12, R11 ;  /* 0x0000000c0d0e7389 */ /* 0x00006400000c000b */
[----:B01----:R-:W-:Y:S01]  /*e2c0*/  ENDCOLLECTIVE ;  /* 0x000000000000791b */ /* 0x003fe20003800000 */
.L_x_537:
        /* <DEDUP_REMOVED lines=15> */
.L_x_538:
[----:B------:R-:W-:Y:S02]  /*e3c0*/  @P0 IMAD R7, R5, 0x2, R22 ;  /* 0x0000000205070824 */ /* 0x000fe400078e0216 */
[----:B------:R-:W-:Y:S02]  /*e3d0*/  IMAD.MOV.U32 R13, RZ, RZ, R4 ;  /* 0x000000ffff0d7224 */ /* 0x000fe400078e0004 */
[----:B------:R-:W-:Y:S02]  /*e3e0*/  IMAD.MOV.U32 R12, RZ, RZ, 0x5 ;  /* 0x00000005ff0c7424 */ /* 0x000fe400078e00ff */
[----:B------:R-:W-:-:S07]  /*e3f0*/  IMAD.MOV.U32 R3, RZ, RZ, R14 ;  /* 0x000000ffff037224 */ /* 0x000fce00078e000e */
[----:B------:R-:W-:Y:S05]  /*e400*/  WARPSYNC.COLLECTIVE R15, `(.L_x_539) ;  /* 0x000000000f087348 */ /* 0x000fea0003c00000 */
[----:B------:R0:W1:Y:S02]  /*e410*/  SHFL.IDX P6, R14, R13, R12, R11 ;  /* 0x0000000c0d0e7389 */ /* 0x00006400000c000b */
[----:B01----:R-:W-:Y:S01]  /*e420*/  ENDCOLLECTIVE ;  /* 0x000000000000791b */ /* 0x003fe20003800000 */
.L_x_539:
[----:B------:R-:W-:-:S05]  /*e430*/  @P0 LEA R3, P1, R9, R3, 0x1 ;  /* 0x0000000309030211 */ /* 0x000fca00078208ff */
[----:B------:R-:W-:-:S05]  /*e440*/  @P0 IMAD.X R2, RZ, RZ, R2, P1 ;  /* 0x000000ffff020224 */ /* 0x000fca00008e0602 */
[----:B------:R-:W-:Y:S01]  /*e450*/  @P0 LOP3.LUT R3, R3, R2, RZ, 0x3c, !PT ;  /* 0x0000000203030212 */ /* 0x000fe200078e3cff */
[----:B------:R-:W-:-:S03]  /*e460*/  IMAD.MOV.U32 R13, RZ, RZ, R0 ;  /* 0x000000ffff0d7224 */ /* 0x000fc600078e0000 */
[----:B------:R-:W-:-:S04]  /*e470*/  @P0 LOP3.LUT R2, R3, R2, RZ, 0x3c, !PT ;  /* 0x0000000203020212 */ /* 0x000fc800078e3cff */
[----:B------:R-:W-:Y:S01]  /*e480*/  @P0 LOP3.LUT R3, R3, R2, RZ, 0x3c, !PT ;  /* 0x0000000203030212 */ /* 0x000fe200078e3cff */
[----:B------:R-:W-:-:S07]  /*e490*/  IMAD.MOV.U32 R4, RZ, RZ, R14 ;  /* 0x000000ffff047224 */ /* 0x000fce00078e000e */
[----:B------:R-:W-:Y:S05]  /*e4a0*/  WARPSYNC.COLLECTIVE R15, `(.L_x_540) ;  /* 0x000000000f087348 */ /* 0x000fea0003c00000 */
[----:B------:R0:W1:Y:S02]  /*e4b0*/  SHFL.IDX P6, R14, R13, R12, R11 ;  /* 0x0000000c0d0e7389 */ /* 0x00006400000c000b */
[----:B01----:R-:W-:Y:S01]  /*e4c0*/  ENDCOLLECTIVE ;  /* 0x000000000000791b */ /* 0x003fe20003800000 */
.L_x_540:
[----:B------:R-:W-:Y:S01]  /*e4d0*/  @!PT LDS RZ, [RZ] ;  /* 0x00000000fffff984 */ /* 0x000fe20000000800 */
[----:B------:R-:W-:Y:S01]  /*e4e0*/  @!PT LDS RZ, [RZ] ;  /* 0x00000000fffff984 */ /* 0x000fe20000000800 */
[----:B------:R-:W-:Y:S01]  /*e4f0*/  @!PT LDS RZ, [RZ] ;  /* 0x00000000fffff984 */ /* 0x000fe20000000800 */
[----:B------:R0:W-:Y:S01]  /*e500*/  @P0 LDGSTS.E.BYPASS.LTC128B.128 [R7+0x1e400], desc[UR50][R2.64], !P2 ;  /* 0x1e40000002070fae */ /* 0x0001e2000d101d72 */
[----:B------:R-:W-:Y:S01]  /*e510*/  MOV R0, R14 ;  /* 0x0000000e00007202 */ /* 0x000fe20000000f00 */
[----:B------:R-:W-:Y:S06]  /*e520*/  BRA `(.L_x_541) ;  /* 0xffffffc000647947 */ /* 0x000fec000383ffff */
.L_x_469:
[----:B------:R-:W-:Y:S02]  /*e530*/  IMAD.MOV.U32 R13, RZ, RZ, R4 ;  /* 0x000000ffff0d7224 */ /* 0x000fe400078e0004 */
[----:B------:R-:W-:Y:S02]  /*e540*/  IMAD.MOV.U32 R12, RZ, RZ, RZ ;  /* 0x000000ffff0c7224 */ /* 0x000fe400078e00ff */
[----:B------:R-:W-:Y:S02]  /*e550*/  IMAD.MOV.U32 R11, RZ, RZ, 0x181f ;  /* 0x0000181fff0b7424 */ /* 0x000fe400078e00ff */
[----:B------:R-:W-:Y:S02]  /*e560*/  IMAD.MOV.U32 R15, RZ, RZ, -0x1 ;  /* 0xffffffffff0f7424 */ /* 0x000fe400078e00ff */
[----:B-----5:R-:W-:Y:S02]  /*e570*/  IMAD R5, R10, R7, RZ ;  /* 0x000000070a057224 */ /* 0x020fe400078e02ff */
[----:B------:R-:W-:-:S07]  /*e580*/  IMAD.IADD R17, R9, 0x1, R17 ;  /* 0x0000000109117824 */ /* 0x000fce00078e0211 */
[----:B-1----:R-:W-:Y:S05]  /*e590*/  WARPSYNC.COLLECTIVE R15, `(.L_x_542) ;  /* 0x000000000f087348 */ /* 0x002fea0003c00000 */
[----:B------:R0:W2:Y:S02]  /*e5a0*/  SHFL.IDX P6, R14, R13, R12, R11 ;  /* 0x0000000c0d0e7389 */ /* 0x0000a400000c000b */
[----:B012---:R-:W-:Y:S01]  /*e5b0*/  ENDCOLLECTIVE ;  /* 0x000000000000791b */ /* 0x007fe20003800000 */
.L_x_542:
[C---:B------:R-:W-:Y:S01]  /*e5c0*/  VIADD R6, R17.reuse, 0x10 ;  /* 0x0000001011067836 */ /* 0x040fe20000000000 */
[----:B------:R-:W-:Y:S01]  /*e5d0*/  ISETP.GE.AND P0, PT, R17, R5, PT ;  /* 0x000000051100720c */ /* 0x000fe20003f06270 */
[----:B------:R-:W-:Y:S02]  /*e5e0*/  IMAD.MOV.U32 R13, RZ, RZ, R0 ;  /* 0x000000ffff0d7224 */ /* 0x000fe400078e0000 */
[----:B------:R-:W-:-:S10]  /*e5f0*/  IMAD.MOV.U32 R2, RZ, RZ, R14 ;  /* 0x000000ffff027224 */ /* 0x000fd400078e000e */
[----:B------:R-:W-:Y:S05]  /*e600*/  WARPSYNC.COLLECTIVE R15, `(.L_x_543) ;  /* 0x000000000f087348 */ /* 0x000fea0003c00000 */
[----:B------:R0:W1:Y:S02]  /*e610*/  SHFL.IDX P6, R14, R13, R12, R11 ;  /* 0x0000000c0d0e7389 */ /* 0x00006400000c000b */
[----:B01----:R-:W-:Y:S01]  /*e620*/  ENDCOLLECTIVE ;  /* 0x000000000000791b */ /* 0x003fe20003800000 */
.L_x_543:
[----:B------:R-:W-:Y:S02]  /*e630*/  IMAD.MOV.U32 R13, RZ, RZ, R4 ;  /* 0x000000ffff0d7224 */ /* 0x000fe400078e0004 */
[----:B------:R-:W-:Y:S02]  /*e640*/  IMAD.MOV.U32 R12, RZ, RZ, 0x1 ;  /* 0x00000001ff0c7424 */ /* 0x000fe400078e00ff */
[----:B------:R-:W-:-:S07]  /*e650*/  IMAD.MOV.U32 R3, RZ, RZ, R14 ;  /* 0x000000ffff037224 */ /* 0x000fce00078e000e */
[----:B------:R-:W-:Y:S05]  /*e660*/  WARPSYNC.COLLECTIVE R15, `(.L_x_544) ;  /* 0x000000000f087348 */ /* 0x000fea0003c00000 */
[----:B------:R0:W1:Y:S02]  /*e670*/  SHFL.IDX P6, R14, R13, R12, R11 ;  /* 0x0000000c0d0e7389 */ /* 0x00006400000c000b */
[----:B01----:R-:W-:Y:S01]  /*e680*/  ENDCOLLECTIVE ;  /* 0x000000000000791b */ /* 0x003fe20003800000 */
.L_x_544:
[----:B------:R-:W-:-:S05]  /*e690*/  @!P0 LEA R3, P2, R8, R3, 0x1 ;  /* 0x0000000308038211 */ /* 0x000fca00078408ff */
[----:B------:R-:W-:-:S05]  /*e6a0*/  @!P0 IMAD.X R2, RZ, RZ, R2, P2 ;  /* 0x000000ffff028224 */ /* 0x000fca00010e0602 */
[----:B------:R-:W-:Y:S01]  /*e6b0*/  @!P0 LOP3.LUT R3, R3, R2, RZ, 0x3c, !PT ;  /* 0x0000000203038212 */ /* 0x000fe200078e3cff */
[----:B------:R-:W-:-:S03]  /*e6c0*/  IMAD.MOV.U32 R13, RZ, RZ, R0 ;  /* 0x000000ffff0d7224 */ /* 0x000fc600078e0000 */
[----:B------:R-:W-:-:S04]  /*e6d0*/  @!P0 LOP3.LUT R2, R3, R2, RZ, 0x3c, !PT ;  /* 0x0000000203028212 */ /* 0x000fc800078e3cff */
[----:B------:R-:W-:-:S05]  /*e6e0*/  @!P0 LOP3.LUT R3, R3, R2, RZ, 0x3c, !PT ;  /* 0x0000000203038212 */ /* 0x000fca00078e3cff */
[----:B------:R-:W-:Y:S01]  /*e6f0*/  @!PT LDS RZ, [RZ] ;  /* 0x00000000fffff984 */ /* 0x000fe20000000800 */
[----:B------:R-:W-:Y:S01]  /*e700*/  @!PT LDS RZ, [RZ] ;  /* 0x00000000fffff984 */ /* 0x000fe20000000800 */
[----:B------:R-:W-:Y:S01]  /*e710*/  @!PT LDS RZ, [RZ] ;  /* 0x00000000fffff984 */ /* 0x000fe20000000800 */
[----:B------:R0:W-:Y:S01]  /*e720*/  @!P0 LDGSTS.E.BYPASS.LTC128B.128 [R37+0x18400], desc[UR50][R2.64], !P1 ;  /* 0x1840000002258fae */ /* 0x0001e2000c901d72 */
[----:B------:R-:W-:Y:S01]  /*e730*/  ISETP.GE.AND P0, PT, R6, R5, PT ;  /* 0x000000050600720c */ /* 0x000fe20003f06270 */
[----:B0-----:R-:W-:-:S12]  /*e740*/  IMAD.MOV.U32 R2, RZ, RZ, R14 ;  /* 0x000000ffff027224 */ /* 0x001fd800078e000e */
[----:B------:R-:W-:Y:S05]  /*e750*/  WARPSYNC.COLLECTIVE R15, `(.L_x_545) ;  /* 0x000000000f087348 */ /* 0x000fea0003c00000 */
[----:B------:R0:W1:Y:S02]  /*e760*/  SHFL.IDX P6, R14, R13, R12, R11 ;  /* 0x0000000c0d0e7389 */ /* 0x00006400000c000b */
[----:B01----:R-:W-:Y:S01]  /*e770*/  ENDCOLLECTIVE ;  /* 0x000000000000791b */ /* 0x003fe20003800000 */
.L_x_545:
[----:B------:R-:W-:Y:S02]  /*e780*/  IMAD.MOV.U32 R13, RZ, RZ, R4 ;  /* 0x000000ffff0d7224 */ /* 0x000fe400078e0004 */
[----:B------:R-:W-:Y:S02]  /*e790*/  IMAD.MOV.U32 R12, RZ, RZ, 0x2 ;  /* 0x00000002ff0c7424 */ /* 0x000fe400078e00ff */
[----:B------:R-:W-:-:S07]  /*e7a0*/  IMAD.MOV.U32 R3, RZ, RZ, R14 ;  /* 0x000000ffff037224 */ /* 0x000fce00078e000e */
[----:B------:R-:W-:Y:S05]  /*e7b0*/  WARPSYNC.COLLECTIVE R15, `(.L_x_546) ;  /* 0x000000000f087348 */ /* 0x000fea0003c00000 */
[----:B------:R0:W1:Y:S02]  /*e7c0*/  SHFL.IDX P6, R14, R13, R12, R11 ;  /* 0x0000000c0d0e7389 */ /* 0x00006400000c000b */
[----:B01----:R-:W-:Y:S01]  /*e7d0*/  ENDCOLLECTIVE ;  /* 0x000000000000791b */ /* 0x003fe20003800000 */
.L_x_546:
        /* <DEDUP_REMOVED lines=9> */
[----:B------:R0:W-:Y:S02]  /*e870*/  @!P0 LDGSTS.E.BYPASS.LTC128B.128 [R37+0x18c00], desc[UR50][R2.64], !P1 ;  /* 0x18c0000002258fae */ /* 0x0001e4000c901d72 */
[----:B0-----:R-:W-:-:S05]  /*e880*/  VIADD R2, R17, 0x20 ;  /* 0x0000002011027836 */ /* 0x001fca0000000000 */
[----:B------:R-:W-:Y:S01]  /*e890*/  ISETP.GE.AND P0, PT, R2, R5, PT ;  /* 0x000000050200720c */ /* 0x000fe20003f06270 */
[----:B------:R-:W-:-:S12]  /*e8a0*/  IMAD.MOV.U32 R2, RZ, RZ, R14 ;  /* 0x000000ffff027224 */ /* 0x000fd800078e000e */
[----:B------:R-:W-:Y:S05]  /*e8b0*/  WARPSYNC.COLLECTIVE R15, `(.L_x_547) ;  /* 0x000000000f087348 */ /* 0x000fea0003c00000 */
[----:B------:R0:W1:Y:S02]  /*e8c0*/  SHFL.IDX P6, R14, R13, R12, R11 ;  /* 0x0000000c0d0e7389 */ /* 0x00006400000c000b */
[----:B01----:R-:W-:Y:S01]  /*e8d0*/  ENDCOLLECTIVE ;  /* 0x000000000000791b */ /* 0x003fe20003800000 */
.L_x_547:
[----:B------:R-:W-:Y:S02]  /*e8e0*/  IMAD.MOV.U32 R13, RZ, RZ, R4 ;  /* 0x000000ffff0d7224 */ /* 0x000fe400078e0004 */
[----:B------:R-:W-:Y:S02]  /*e8f0*/  IMAD.MOV.U32 R12, RZ, RZ, 0x3 ;  /* 0x00000003ff0c7424 */ /* 0x000fe400078e00ff */
[----:B------:R-:W-:-:S07]  /*e900*/  IMAD.MOV.U32 R3, RZ, RZ, R14 ;  /* 0x000000ffff037224 */ /* 0x000fce00078e000e */
[----:B------:R-:W-:Y:S05]  /*e910*/  WARPSYNC.COLLECTIVE R15, `(.L_x_548) ;  /* 0x000000000f087348 */ /* 0x000fea0003c00000 */
[----:B------:R0:W1:Y:S02]  /*e920*/  SHFL.IDX P6, R14, R13, R12, R11 ;  /* 0x0000000c0d0e7389 */ /* 0x00006400000c000b */
[----:B01----:R-:W-:Y:S01]  /*e930*/  ENDCOLLECTIVE ;  /* 0x000000000000791b */ /* 0x003fe20003800000 */
.L_x_548:
        /* <DEDUP_REMOVED lines=16> */
.L_x_549:
[----:B------:R-:W-:Y:S02]  /*ea40*/  IMAD.MOV.U32 R13, RZ, RZ, R4 ;  /* 0x000000ffff0d7224 */ /* 0x000fe400078e0004 */
[----:B------:R-:W-:Y:S02]  /*ea50*/  IMAD.MOV.U32 R12, RZ, RZ, 0x4 ;  /* 0x00000004ff0c7424 */ /* 0x000fe400078e00ff */
[----:B------:R-:W-:-:S07]  /*ea60*/  IMAD.MOV.U32 R3, RZ, RZ, R14 ;  /* 0x000000ffff037224 */ /* 0x000fce00078e000e */
[----:B------:R-:W-:Y:S05]  /*ea70*/  WARPSYNC.COLLECTIVE R15, `(.L_x_550) ;  /* 0x000000000f087348 */ /* 0x000fea0003c00000 */
[----:B------:R0:W1:Y:S02]  /*ea80*/  SHFL.IDX P6, R14, R13, R12, R11 ;  /* 0x0000000c0d0e7389 */ /* 0x00006400000c000b */
[----:B01----:R-:W-:Y:S01]  /*ea90*/  ENDCOLLECTIVE ;  /* 0x000000000000791b */ /* 0x003fe20003800000 */
.L_x_550:
        /* <DEDUP_REMOVED lines=11> */
[----:B------:R-:W-:Y:S02]  /*eb50*/  ISETP.GE.AND P0, PT, R2, R5, PT ;  /* 0x000000050200720c */ /* 0x000fe40003f06270 */
[----:B------:R-:W-:-:S11]  /*eb60*/  MOV R2, R14 ;  /* 0x0000000e00027202 */ /* 0x000fd60000000f00 */
[----:B------:R-:W-:Y:S05]  /*eb70*/  WARPSYNC.COLLECTIVE R15, `(.L_x_551) ;  /* 0x000000000f087348 */ /* 0x000fea0003c00000 */
[----:B------:R0:W1:Y:S02]  /*eb80*/  SHFL.IDX P6, R14, R13, R12, R11 ;  /* 0x0000000c0d0e7389 */ /* 0x00006400000c000b */
[----:B01----:R-:W-:Y:S01]  /*eb90*/  ENDCOLLECTIVE ;  /* 0x000000000000791b */ /* 0x003fe20003800000 */
.L_x_551:
[----:B------:R-:W-:Y:S02]  /*eba0*/  IMAD.MOV.U32 R13, RZ, RZ, R4 ;  /* 0x000000ffff0d7224 */ /* 0x000fe400078e0004 */
[----:B------:R-:W-:Y:S02]  /*ebb0*/  IMAD.MOV.U32 R12, RZ, RZ, 0x5 ;  /* 0x00000005ff0c7424 */ /* 0x000fe400078e00ff */
[----:B------:R-:W-:-:S07]  /*ebc0*/  IMAD.MOV.U32 R3, RZ, RZ, R14 ;  /* 0x000000ffff037224 */ /* 0x000fce00078e000e */
[----:B------:R-:W-:Y:S05]  /*ebd0*/  WARPSYNC.COLLECTIVE R15, `(.L_x_552) ;  /* 0x000000000f087348 */ /* 0x000fea0003c00000 */
[----:B------:R0:W1:Y:S02]  /*ebe0*/  SHFL.IDX P6, R14, R13, R12, R11 ;  /* 0x0000000c0d0e7389 */ /* 0x00006400000c000b */
[----:B01----:R-:W-:Y:S01]  /*ebf0*/  ENDCOLLECTIVE ;  /* 0x000000000000791b */ /* 0x003fe20003800000 */
.L_x_552:
        /* <DEDUP_REMOVED lines=16> */
.L_x_553:
[----:B------:R-:W-:Y:S02]  /*ed00*/  IMAD.MOV.U32 R13, RZ, RZ, R4 ;  /* 0x000000ffff0d7224 */ /* 0x000fe400078e0004 */
[----:B------:R-:W-:Y:S02]  /*ed10*/  IMAD.MOV.U32 R12, RZ, RZ, 0x6 ;  /* 0x00000006ff0c7424 */ /* 0x000fe400078e00ff */
[----:B------:R-:W-:-:S07]  /*ed20*/  IMAD.MOV.U32 R3, RZ, RZ, R14 ;  /* 0x000000ffff037224 */ /* 0x000fce00078e000e */
[----:B------:R-:W-:Y:S05]  /*ed30*/  WARPSYNC.COLLECTIVE R15, `(.L_x_554) ;  /* 0x000000000f087348 */ /* 0x000fea0003c00000 */
[----:B------:R0:W1:Y:S02]  /*ed40*/  SHFL.IDX P6, R14, R13, R12, R11 ;  /* 0x0000000c0d0e7389 */ /* 0x00006400000c000b */
[----:B01----:R-:W-:Y:S01]  /*ed50*/  ENDCOLLECTIVE ;  /* 0x000000000000791b */ /* 0x003fe20003800000 */
.L_x_554:
        /* <DEDUP_REMOVED lines=16> */
.L_x_555:
[----:B------:R-:W-:Y:S02]  /*ee60*/  IMAD.MOV.U32 R13, RZ, RZ, R4 ;  /* 0x000000ffff0d7224 */ /* 0x000fe400078e0004 */
[----:B------:R-:W-:Y:S02]  /*ee70*/  IMAD.MOV.U32 R12, RZ, RZ, 0x7 ;  /* 0x00000007ff0c7424 */ /* 0x000fe400078e00ff */
[----:B------:R-:W-:-:S07]  /*ee80*/  IMAD.MOV.U32 R3, RZ, RZ, R14 ;  /* 0x000000ffff037224 */ /* 0x000fce00078e000e */
[----:B------:R-:W-:Y:S05]  /*ee90*/  WARPSYNC.COLLECTIVE R15, `(.L_x_556) ;  /* 0x000000000f087348 */ /* 0x000fea0003c00000 */
[----:B------:R0:W1:Y:S02]  /*eea0*/  SHFL.IDX P6, R14, R13, R12, R11 ;  /* 0x0000000c0d0e7389 */ /* 0x00006400000c000b */
[----:B01----:R-:W-:Y:S01]  /*eeb0*/  ENDCOLLECTIVE ;  /* 0x000000000000791b */ /* 0x003fe20003800000 */
.L_x_556:
[----:B------:R-:W-:-:S05]  /*eec0*/  @!P0 LEA R3, P2, R8, R3, 0x1 ;  /* 0x0000000308038211 */ /* 0x000fca00078408ff */
[----:B------:R-:W-:-:S05]  /*eed0*/  @!P0 IMAD.X R2, RZ, RZ, R2, P2 ;  /* 0x000000ffff028224 */ /* 0x000fca00010e0602 */
[----:B------:R-:W-:Y:S01]  /*eee0*/  @!P0 LOP3.LUT R3, R3, R2, RZ, 0x3c, !PT ;  /* 0x0000000203038212 */ /* 0x000fe200078e3cff */
[----:B------:R-:W-:-:S03]  /*eef0*/  IMAD.MOV.U32 R13, RZ, RZ, R0 ;  /* 0x000000ffff0d7224 */ /* 0x000fc600078e0000 */
[----:B------:R-:W-:-:S04]  /*ef00*/  @!P0 LOP3.LUT R2, R3, R2, RZ, 0x3c, !PT ;  /* 0x0000000203028212 */ /* 0x000fc800078e3cff */
[----:B------:R-:W-:Y:S01]  /*ef10*/  @!P0 LOP3.LUT R3, R3, R2, RZ, 0x3c, !PT ;  /* 0x0000000203038212 */ /* 0x000fe200078e3cff */
[----:B------:R-:W-:-:S07]  /*ef20*/  IMAD.MOV.U32 R4, RZ, RZ, R14 ;  /* 0x000000ffff047224 */ /* 0x000fce00078e000e */
[----:B------:R-:W-:Y:S05]  /*ef30*/  WARPSYNC.COLLECTIVE R15, `(.L_x_557) ;  /* 0x000000000f087348 */ /* 0x000fea0003c00000 */
[----:B------:R0:W1:Y:S02]  /*ef40*/  SHFL.IDX P6, R14, R13, R12, R11 ;  /* 0x0000000c0d0e7389 */ /* 0x00006400000c000b */
[----:B01----:R-:W-:Y:S01]  /*ef50*/  ENDCOLLECTIVE ;  /* 0x000000000000791b */ /* 0x003fe20003800000 */
.L_x_557:
[----:B------:R-:W-:Y:S01]  /*ef60*/  @!PT LDS RZ, [RZ] ;  /* 0x00000000fffff984 */ /* 0x000fe20000000800 */
[----:B------:R-:W-:Y:S01]  /*ef70*/  @!PT LDS RZ, [RZ] ;  /* 0x00000000fffff984 */ /* 0x000fe20000000800 */
[----:B------:R-:W-:Y:S01]  /*ef80*/  @!PT LDS RZ, [RZ] ;  /* 0x00000000fffff984 */ /* 0x000fe20000000800 */
[----:B------:R2:W-:Y:S01]  /*ef90*/  @!P0 LDGSTS.E.BYPASS.LTC128B.128 [R37+0x1b400], desc[UR50][R2.64], !P1 ;  /* 0x1b40000002258fae */ /* 0x0005e2000c901d72 */
[----:B------:R-:W-:Y:S01]  /*efa0*/  IMAD.MOV.U32 R0, RZ, RZ, R14 ;  /* 0x000000ffff007224 */ /* 0x000fe200078e000e */
[----:B------:R-:W-:Y:S06]  /*efb0*/  BRA `(.L_x_558) ;  /* 0xffffffc000d87947 */ /* 0x000fec000383ffff */
.L_x_472:
[----:B0-----:R0:W2:Y:S02]  /*efc0*/  SYNCS.PHASECHK.TRANS64.TRYWAIT P0, [R22+URZ+0x22820], R3 ;  /* 0x02282003160075a7 */ /* 0x0010a4000800017f */
[----:B--2---:R-:W-:Y:S05]  /*efd0*/  @!P0 NANOSLEEP.SYNCS 0x989680 ;  /* 0x009896800000895d */ /* 0x004fea0003900000 */
[----:B------:R-:W2:Y:S02]  /*efe0*/  @!P0 SYNCS.PHASECHK.TRANS64 P0, [R22+URZ+0x22820], R3 ;  /* 0x02282003160085a7 */ /* 0x000ea4000800007f */
[----:B--2---:R-:W-:Y:S05]  /*eff0*/  @!P0 BRA `(.L_x_472) ;  /* 0xfffffffc00f08947 */ /* 0x004fea000383ffff */
[----:B------:R-:W-:Y:S05]  /*f000*/  BRA `(.L_x_559) ;  /* 0xffffffc400347947 */ /* 0x000fea000383ffff */
.L_x_475:
[----:B--2---:R2:W3:Y:S02]  /*f010*/  SYNCS.PHASECHK.TRANS64.TRYWAIT P0, [R33+URZ+0x22860], R0 ;  /* 0x02286000210075a7 */ /* 0x0044e4000800017f */
[----:B---3--:R-:W-:Y:S05]  /*f020*/  @!P0 NANOSLEEP.SYNCS 0x989680 ;  /* 0x009896800000895d */ /* 0x008fea0003900000 */
[----:B------:R-:W3:Y:S02]  /*f030*/  @!P0 SYNCS.PHASECHK.TRANS64 P0, [R33+URZ+0x22860], R0 ;  /* 0x02286000210085a7 */ /* 0x000ee4000800007f */
[----:B---3--:R-:W-:Y:S05]  /*f040*/  @!P0 BRA `(.L_x_475) ;  /* 0xfffffffc00f08947 */ /* 0x008fea000383ffff */
[----:B------:R-:W-:Y:S05]  /*f050*/  BRA `(.L_x_560) ;  /* 0xffffffc400447947 */ /* 0x000fea000383ffff */
.L_x_476:
        /* <DEDUP_REMOVED lines=8> */
.L_x_562:
[----:B------:R-:W-:Y:S05]  /*f0e0*/  BSYNC B0 ;  /* 0x0000000000007941 */ /* 0x000fea0003800000 */
.L_x_561:
[----:B------:R-:W0:Y:S01]  /*f0f0*/  S2R R7, SR_TID.X ;  /* 0x0000000000077919 */ /* 0x000e220000002100 */
[----:B------:R-:W-:Y:S01]  /*f100*/  IMAD.MOV.U32 R13, RZ, RZ, R5 ;  /* 0x000000ffff0d7224 */ /* 0x000fe200078e0005 */
[C---:B------:R-:W-:Y:S01]  /*f110*/  LOP3.LUT P2, RZ, R25.reuse, 0x2, RZ, 0xc0, !PT ;  /* 0x0000000219ff7812 */ /* 0x040fe2000784c0ff */
[----:B------:R-:W-:Y:S01]  /*f120*/  IMAD.MOV.U32 R12, RZ, RZ, RZ ;  /* 0x000000ffff0c7224 */ /* 0x000fe200078e00ff */
[----:B------:R-:W-:Y:S01]  /*f130*/  LOP3.LUT P1, RZ, R25, 0x4, RZ, 0xc0, !PT ;  /* 0x0000000419ff7812 */ /* 0x000fe2000782c0ff */
[----:B------:R-:W-:Y:S02]  /*f140*/  IMAD.MOV.U32 R11, RZ, RZ, 0x181f ;  /* 0x0000181fff0b7424 */ /* 0x000fe400078e00ff */
[----:B------:R-:W-:Y:S01]  /*f150*/  IMAD.MOV.U32 R15, RZ, RZ, -0x1 ;  /* 0xffffffffff0f7424 */ /* 0x000fe200078e00ff */
[----:B------:R-:W-:Y:S01]  /*f160*/  ISETP.LT.OR P4, PT, R32, 0x1, !P1 ;  /* 0x000000012000780c */ /* 0x000fe20004f81670 */
[----:B------:R-:W-:Y:S02]  /*f170*/  IMAD.MOV.U32 R3, RZ, RZ, R14 ;  /* 0x000000ffff037224 */ /* 0x000fe400078e000e */
[----:B------:R-:W-:-:S10]  /*f180*/  IMAD R4, R4, 0x2, R22 ;  /* 0x0000000204047824 */ /* 0x000fd400078e0216 */
[----:B0-----:R-:W-:Y:S05]  /*f190*/  WARPSYNC.COLLECTIVE R15, `(.L_x_563) ;  /* 0x000000000f087348 */ /* 0x001fea0003c00000 */
[----:B------:R1:W2:Y:S02]  /*f1a0*/  SHFL.IDX P6, R14, R13, R12, R11 ;  /* 0x0000000c0d0e7389 */ /* 0x0002a400000c000b */
[----:B012---:R-:W-:Y:S01]  /*f1b0*/  ENDCOLLECTIVE ;  /* 0x000000000000791b */ /* 0x007fe20003800000 */
.L_x_563:
[----:B------:R-:W-:Y:S02]  /*f1c0*/  IMAD.MOV.U32 R13, RZ, RZ, R6 ;  /* 0x000000ffff0d7224 */ /* 0x000fe400078e0006 */
[----:B------:R-:W-:Y:S02]  /*f1d0*/  IMAD.MOV.U32 R12, RZ, RZ, 0x1 ;  /* 0x00000001ff0c7424 */ /* 0x000fe400078e00ff */
[----:B------:R-:W-:Y:S01]  /*f1e0*/  IMAD.SHL.U32 R0, R7, 0x8, RZ ;  /* 0x0000000807007824 */ /* 0x000fe200078e00ff */
[----:B------:R-:W-:-:S04]  /*f1f0*/  LOP3.LUT R7, R25, 0x1, RZ, 0xc0, !PT ;  /* 0x0000000119077812 */ /* 0x000fc800078ec0ff */
[----:B------:R-:W-:Y:S02]  /*f200*/  LOP3.LUT R0, R0, 0x38, RZ, 0xc0, !PT ;  /* 0x0000003800007812 */ /* 0x000fe400078ec0ff */
[----:B------:R-:W-:-:S03]  /*f210*/  ISETP.NE.U32.AND P3, PT, R7, 0x1, PT ;  /* 0x000000010700780c */ /* 0x000fc60003f65070 */
[----:B------:R-:W-:-:S05]  /*f220*/  IMAD.SHL.U32 R0, R0, 0x2, RZ ;  /* 0x0000000200007824 */ /* 0x000fca00078e00ff */
[----:B------:R-:W-:-:S13]  /*f230*/  IADD3 R2, P0, R14, R0, RZ ;  /* 0x000000000e027210 */ /* 0x000fda0007f1e0ff */
[----:B------:R-:W-:Y:S05]  /*f240*/  WARPSYNC.COLLECTIVE R15, `(.L_x_564) ;  /* 0x000000000f087348 */ /* 0x000fea0003c00000 */
[----:B------:R0:W1:Y:S02]  /*f250*/  SHFL.IDX P6, R14, R13, R12, R11 ;  /* 0x0000000c0d0e7389 */ /* 0x00006400000c000b */
[----:B01----:R-:W-:Y:S01]  /*f260*/  ENDCOLLECTIVE ;  /* 0x000000000000791b */ /* 0x003fe20003800000 */
.L_x_564:
[----:B------:R-:W-:Y:S02]  /*f270*/  IADD3.X R3, RZ, R3, RZ, P0, !PT ;  /* 0x00000003ff037210 */ /* 0x000fe400007fe4ff */
[----:B------:R-:W-:Y:S01]  /*f280*/  ISETP.LT.OR P0, PT, R32, 0x1, P3 ;  /* 0x000000012000780c */ /* 0x000fe20001f01670 */
[----:B------:R-:W-:-:S12]  /*f290*/  IMAD.MOV.U32 R13, RZ, RZ, R5 ;  /* 0x000000ffff0d7224 */ /* 0x000fd800078e0005 */
[----:B------:R-:W-:Y:S01]  /*f2a0*/  @!PT LDS RZ, [RZ] ;  /* 0x00000000fffff984 */ /* 0x000fe20000000800 */
[----:B------:R-:W-:Y:S01]  /*f2b0*/  @!PT LDS RZ, [RZ] ;  /* 0x00000000fffff984 */ /* 0x000fe20000000800 */
[----:B------:R-:W-:Y:S01]  /*f2c0*/  @!PT LDS RZ, [RZ] ;  /* 0x00000000fffff984 */ /* 0x000fe20000000800 */
[----:B------:R-:W-:Y:S01]  /*f2d0*/  LDGSTS.E.BYPASS.LTC128B.128 [R4+0x400], desc[UR50][R2.64], !P0 ;  /* 0x0040000002047fae */ /* 0x000fe2000c101d72 */
[----:B------:R-:W-:-:S13]  /*f2e0*/  ISETP.LT.OR P0, PT, R32, 0x1, !P2 ;  /* 0x000000012000780c */ /* 0x000fda0005701670 */
[----:B------:R-:W-:Y:S01]  /*f2f0*/  LDGSTS.E.BYPASS.LTC128B.128 [R4+0x3400], desc[UR50][R2.64+0x80], !P0 ;  /* 0x0340008002047fae */ /* 0x000fe2000c101d72 */
[----:B------:R-:W-:-:S03]  /*f300*/  LOP3.LUT P0, RZ, R25, 0x8, RZ, 0xc0, !PT ;  /* 0x0000000819ff7812 */ /* 0x000fc6000780c0ff */
[----:B------:R-:W-:Y:S01]  /*f310*/  LDGSTS.E.BYPASS.LTC128B.128 [R4+0x6400], desc[UR50][R2.64+0x100], !P4 ;  /* 0x0640010002047fae */ /* 0x000fe2000e101d72 */
[----:B------:R-:W-:-:S13]  /*f320*/  ISETP.LT.OR P4, PT, R32, 0x1, !P0 ;  /* 0x000000012000780c */ /* 0x000fda0004781670 */
[----:B------:R0:W-:Y:S02]  /*f330*/  LDGSTS.E.BYPASS.LTC128B.128 [R4+0x9400], desc[UR50][R2.64+0x180], !P4 ;  /* 0x0940018002047fae */ /* 0x0001e4000e101d72 */
[----:B0-----:R-:W-:-:S07]  /*f340*/  IMAD.MOV.U32 R3, RZ, RZ, R14 ;  /* 0x000000ffff037224 */ /* 0x001fce00078e000e */
[----:B------:R-:W-:Y:S05]  /*f350*/  WARPSYNC.COLLECTIVE R15, `(.L_x_565) ;  /* 0x000000000f087348 */ /* 0x000fea0003c00000 */
[----:B------:R0:W1:Y:S02]  /*f360*/  SHFL.IDX P6, R14, R13, R12, R11 ;  /* 0x0000000c0d0e7389 */ /* 0x00006400000c000b */
[----:B01----:R-:W-:Y:S01]  /*f370*/  ENDCOLLECTIVE ;  /* 0x000000000000791b */ /* 0x003fe20003800000 */
.L_x_565:
[----:B------:R-:W-:Y:S02]  /*f380*/  IMAD.MOV.U32 R13, RZ, RZ, R6 ;  /* 0x000000ffff0d7224 */ /* 0x000fe400078e0006 */
[----:B------:R-:W-:Y:S01]  /*f390*/  IMAD.MOV.U32 R12, RZ, RZ, 0x2 ;  /* 0x00000002ff0c7424 */ /* 0x000fe200078e00ff */
[----:B------:R-:W-:-:S13]  /*f3a0*/  IADD3 R2, P4, R14, R0, RZ ;  /* 0x000000000e027210 */ /* 0x000fda0007f9e0ff */
[----:B------:R-:W-:Y:S05]  /*f3b0*/  WARPSYNC.COLLECTIVE R15, `(.L_x_566) ;  /* 0x000000000f087348 */ /* 0x000fea0003c00000 */
[----:B------:R0:W1:Y:S02]  /*f3c0*/  SHFL.IDX P6, R14, R13, R12, R11 ;  /* 0x0000000c0d0e7389 */ /* 0x00006400000c000b */
[----:B01----:R-:W-:Y:S01]  /*f3d0*/  ENDCOLLECTIVE ;  /* 0x000000000000791b */ /* 0x003fe20003800000 */
.L_x_566:
[----:B------:R-:W-:Y:S01]  /*f3e0*/  IMAD.X R3, RZ, RZ, R3, P4 ;  /* 0x000000ffff037224 */ /* 0x000fe200020e0603 */
        /* <DEDUP_REMOVED lines=8> */
[----:B------:R-:W-:-:S13]  /*f470*/  ISETP.LT.OR P4, PT, R32, 0x11, !P1 ;  /* 0x000000112000780c */ /* 0x000fda0004f81670 */
[----:B------:R-:W-:Y:S01]  /*f480*/  LDGSTS.E.BYPASS.LTC128B.128 [R4+0x6c00], desc[UR50][R2.64+0x100], !P4 ;  /* 0x06c0010002047fae */ /* 0x000fe2000e101d72 */
[----:B------:R-:W-:-:S13]  /*f490*/  ISETP.LT.OR P4, PT, R32, 0x11, !P0 ;  /* 0x000000112000780c */ /* 0x000fda0004781670 */
[----:B------:R0:W-:Y:S02]  /*f4a0*/  LDGSTS.E.BYPASS.LTC128B.128 [R4+0x9c00], desc[UR50][R2.64+0x180], !P4 ;  /* 0x09c0018002047fae */ /* 0x0001e4000e101d72 */
[----:B0-----:R-:W-:-:S07]  /*f4b0*/  IMAD.MOV.U32 R3, RZ, RZ, R14 ;  /* 0x000000ffff037224 */ /* 0x001fce00078e000e */
[----:B------:R-:W-:Y:S05]  /*f4c0*/  WARPSYNC.COLLECTIVE R15, `(.L_x_567) ;  /* 0x000000000f087348 */ /* 0x000fea0003c00000 */
[----:B------:R0:W1:Y:S02]  /*f4d0*/  SHFL.IDX P6, R14, R13, R12, R11 ;  /* 0x0000000c0d0e7389 */ /* 0x00006400000c000b */
[----:B01----:R-:W-:Y:S01]  /*f4e0*/  ENDCOLLECTIVE ;  /* 0x000000000000791b */ /* 0x003fe20003800000 */
.L_x_567:
[----:B------:R-:W-:Y:S02]  /*f4f0*/  IMAD.MOV.U32 R13, RZ, RZ, R6 ;  /* 0x000000ffff0d7224 */ /* 0x000fe400078e0006 */
[----:B------:R-:W-:Y:S01]  /*f500*/  IMAD.MOV.U32 R12, RZ, RZ, 0x3 ;  /* 0x00000003ff0c7424 */ /* 0x000fe200078e00ff */
[----:B------:R-:W-:-:S13]  /*f510*/  IADD3 R2, P4, R14, R0, RZ ;  /* 0x000000000e027210 */ /* 0x000fda0007f9e0ff */
[----:B------:R-:W-:Y:S05]  /*f520*/  WARPSYNC.COLLECTIVE R15, `(.L_x_568) ;  /* 0x000000000f087348 */ /* 0x000fea0003c00000 */
[----:B------:R0:W1:Y:S02]  /*f530*/  SHFL.IDX P6, R14, R13, R12, R11 ;  /* 0x0000000c0d0e7389 */ /* 0x00006400000c000b */
[----:B01----:R-:W-:Y:S01]  /*f540*/  ENDCOLLECTIVE ;  /* 0x000000000000791b */ /* 0x003fe20003800000 */
.L_x_568:
        /* <DEDUP_REMOVED lines=17> */
.L_x_569:
[----:B------:R-:W-:Y:S02]  /*f660*/  IMAD.MOV.U32 R13, RZ, RZ, R6 ;  /* 0x000000ffff0d7224 */ /* 0x000fe400078e0006 */
[----:B------:R-:W-:Y:S01]  /*f670*/  IMAD.MOV.U32 R12, RZ, RZ, 0x4 ;  /* 0x00000004ff0c7424 */ /* 0x000fe200078e00ff */
[----:B------:R-:W-:-:S13]  /*f680*/  IADD3 R2, P4, R14, R0, RZ ;  /* 0x000000000e027210 */ /* 0x000fda0007f9e0ff */
[----:B------:R-:W-:Y:S05]  /*f690*/  WARPSYNC.COLLECTIVE R15, `(.L_x_570) ;  /* 0x000000000f087348 */ /* 0x000fea0003c00000 */
[----:B------:R0:W1:Y:S02]  /*f6a0*/  SHFL.IDX P6, R14, R13, R12, R11 ;  /* 0x0000000c0d0e7389 */ /* 0x00006400000c000b */
[----:B01----:R-:W-:Y:S01]  /*f6b0*/  ENDCOLLECTIVE ;  /* 0x000000000000791b */ /* 0x003fe20003800000 */
.L_x_570:
        /* <DEDUP_REMOVED lines=17> */
.L_x_571:
[----:B------:R-:W-:Y:S02]  /*f7d0*/  IMAD.MOV.U32 R13, RZ, RZ, R6 ;  /* 0x000000ffff0d7224 */ /* 0x000fe400078e0006 */
[----:B------:R-:W-:Y:S01]  /*f7e0*/  IMAD.MOV.U32 R12, RZ, RZ, 0x5 ;  /* 0x00000005ff0c7424 */ /* 0x000fe200078e00ff */
[----:B------:R-:W-:-:S13]  /*f7f0*/  IADD3 R2, P4, R14, R0, RZ ;  /* 0x000000000e027210 */ /* 0x000fda0007f9e0ff */
[----:B------:R-:W-:Y:S05]  /*f800*/  WARPSYNC.COLLECTIVE R15, `(.L_x_572) ;  /* 0x000000000f087348 */ /* 0x000fea0003c00000 */
[----:B------:R0:W1:Y:S02]  /*f810*/  SHFL.IDX P6, R14, R13, R12, R11 ;  /* 0x0000000c0d0e7389 */ /* 0x00006400000c000b */
[----:B01----:R-:W-:Y:S01]  /*f820*/  ENDCOLLECTIVE ;  /* 0x000000000000791b */ /* 0x003fe20003800000 */
.L_x_572:
[----:B------:R-:W-:Y:S01]  /*f830*/  IMAD.X R3, RZ, RZ, R3, P4 ;  /* 0x000000ffff037224 */ /* 0x000fe200020e0603 */
[----:B------:R-:W-:Y:S01]  /*f840*/  ISETP.LT.OR P4, PT, R32, 0x41, P3 ;  /* 0x000000412000780c */ /* 0x000fe20001f81670 */
[----:B------:R-:W-:-:S12]  /*f850*/  IMAD.MOV.U32 R13, RZ, RZ, R5 ;  /* 0x000000ffff0d7224 */ /* 0x000fd800078e0005 */
[----:B------:R-:W-:Y:S01]  /*f860*/  @!PT LDS RZ, [RZ] ;  /* 0x00000000fffff984 */ /* 0x000fe20000000800 */
[----:B------:R-:W-:Y:S01]  /*f870*/  @!PT LDS RZ, [RZ] ;  /* 0x00000000fffff984 */ /* 0x000fe20000000800 */
[----:B------:R-:W-:Y:S01]  /*f880*/  @!PT LDS RZ, [RZ] ;  /* 0x00000000fffff984 */ /* 0x000fe20000000800 */
[----:B------:R0:W-:Y:S01]  /*f890*/  LDGSTS.E.BYPASS.LTC128B.128 [R4+0x2400], desc[UR50][R2.64], !P4 ;  /* 0x0240000002047fae */ /* 0x0001e2000e101d72 */
[----:B------:R-:W-:Y:S01]  /*f8a0*/  ISETP.LT.OR P4, PT, R32, 0x41, !P2 ;  /* 0x000000412000780c */ /* 0x000fe20005781670 */
[----:B------:R-:W-:-:S12]  /*f8b0*/  IMAD.MOV.U32 R6, RZ, RZ, R14 ;  /* 0x000000ffff067224 */ /* 0x000fd800078e000e */
[----:B0-----:R-:W-:Y:S05]  /*f8c0*/  WARPSYNC.COLLECTIVE R15, `(.L_x_573) ;  /* 0x000000000f087348 */ /* 0x001fea0003c00000 */
[----:B------:R1:W2:Y:S02]  /*f8d0*/  SHFL.IDX P6, R14, R13, R12, R11 ;  /* 0x0000000c0d0e7389 */ /* 0x0002a400000c000b */
[----:B012---:R-:W-:Y:S01]  /*f8e0*/  ENDCOLLECTIVE ;  /* 0x000000000000791b */ /* 0x007fe20003800000 */
.L_x_573:
[----:B------:R-:W-:Y:S01]  /*f8f0*/  @!PT LDS RZ, [RZ] ;  /* 0x00000000fffff984 */ /* 0x000fe20000000800 */
[----:B------:R-:W-:Y:S01]  /*f900*/  @!PT LDS RZ, [RZ] ;  /* 0x00000000fffff984 */ /* 0x000fe20000000800 */
[----:B------:R-:W-:Y:S01]  /*f910*/  @!PT LDS RZ, [RZ] ;  /* 0x00000000fffff984 */ /* 0x000fe20000000800 */
[----:B------:R0:W-:Y:S01]  /*f920*/  LDGSTS.E.BYPASS.LTC128B.128 [R4+0x5400], desc[UR50][R2.64+0x80], !P4 ;  /* 0x0540008002047fae */ /* 0x0001e2000e101d72 */
[----:B------:R-:W-:-:S13]  /*f930*/  ISETP.LT.OR P4, PT, R32, 0x41, !P1 ;  /* 0x000000412000780c */ /* 0x000fda0004f81670 */
[----:B------:R0:W-:Y:S01]  /*f940*/  LDGSTS.E.BYPASS.LTC128B.128 [R4+0x8400], desc[UR50][R2.64+0x100], !P4 ;  /* 0x0840010002047fae */ /* 0x0001e2000e101d72 */
[----:B------:R-:W-:-:S13]  /*f950*/  ISETP.LT.OR P4, PT, R32, 0x41, !P0 ;  /* 0x000000412000780c */ /* 0x000fda0004781670 */
[----:B------:R0:W-:Y:S01]  /*f960*/  LDGSTS.E.BYPASS.LTC128B.128 [R4+0xb400], desc[UR50][R2.64+0x180], !P4 ;  /* 0x0b40018002047fae */ /* 0x0001e2000e101d72 */
[----:B------:R-:W-:Y:S05]  /*f970*/  BRA `(.L_x_574) ;  /* 0xffffffc0007c7947 */ /* 0x000fea000383ffff */
.L_x_483:
[----:B0-----:R0:W2:Y:S02]  /*f980*/  SYNCS.PHASECHK.TRANS64.TRYWAIT P0, [R10+URZ+0x22840], R20 ;  /* 0x022840140a0075a7 */ /* 0x0010a4000800017f */
[----:B--2---:R-:W-:Y:S05]  /*f990*/  @!P0 NANOSLEEP.SYNCS 0x989680 ;  /* 0x009896800000895d */ /* 0x004fea0003900000 */
[----:B------:R-:W2:Y:S02]  /*f9a0*/  @!P0 SYNCS.PHASECHK.TRANS64 P0, [R10+URZ+0x22840], R20 ;  /* 0x022840140a0085a7 */ /* 0x000ea4000800007f */
[----:B--2---:R-:W-:Y:S05]  /*f9b0*/  @!P0 BRA `(.L_x_483) ;  /* 0xfffffffc00f08947 */ /* 0x004fea000383ffff */
[----:B------:R-:W-:Y:S05]  /*f9c0*/  BRA `(.L_x_575) ;  /* 0xffffffc400ac7947 */ /* 0x000fea000383ffff */
.L_x_484:
[----:B------:R-:W-:Y:S01]  /*f9d0*/  BSSY B1, `(.L_x_576) ;  /* 0x0000008000017945 */ /* 0x000fe20003800000 */
[----:B------:R-:W-:Y:S02]  /*f9e0*/  IMAD.MOV.U32 R13, RZ, RZ, R8 ;  /* 0x000000ffff0d7224 */ /* 0x000fe400078e0008 */
[----:B------:R-:W-:Y:S02]  /*f9f0*/  IMAD.MOV.U32 R12, RZ, RZ, RZ ;  /* 0x000000ffff0c7224 */ /* 0x000fe400078e00ff */
[----:B------:R-:W-:Y:S02]  /*fa00*/  IMAD.MOV.U32 R11, RZ, RZ, 0x181f ;  /* 0x0000181fff0b7424 */ /* 0x000fe400078e00ff */
[----:B------:R-:W-:-:S07]  /*fa10*/  IMAD.MOV.U32 R15, RZ, RZ, -0x1 ;  /* 0xffffffffff0f7424 */ /* 0x000fce00078e00ff */
[----:B01----:R-:W-:Y:S05]  /*fa20*/  WARPSYNC.COLLECTIVE R15, `(.L_x_577) ;  /* 0x000000000f087348 */ /* 0x003fea0003c00000 */
[----:B------:R2:W3:Y:S02]  /*fa30*/  SHFL.IDX P6, R14, R13, R12, R11 ;  /* 0x0000000c0d0e7389 */ /* 0x0004e400000c000b */
[----:B0123--:R-:W-:Y:S01]  /*fa40*/  ENDCOLLECTIVE ;  /* 0x000000000000791b */ /* 0x00ffe20003800000 */
.L_x_577:
[----:B------:R-:W-:Y:S05]  /*fa50*/  BSYNC B1 ;  /* 0x0000000000017941 */ /* 0x000fea0003800000 */
.L_x_576:
[----:B------:R-:W-:Y:S01]  /*fa60*/  IMAD.MOV.U32 R13, RZ, RZ, R6 ;  /* 0x000000ffff0d7224 */ /* 0x000fe200078e0006 */
[----:B------:R-:W-:Y:S01]  /*fa70*/  MOV R15, 0xffffffff ;  /* 0xffffffff000f7802 */ /* 0x000fe20000000f00 */
[----:B------:R-:W-:Y:S02]  /*fa80*/  IMAD.MOV.U32 R12, RZ, RZ, RZ ;  /* 0x000000ffff0c7224 */ /* 0x000fe400078e00ff */
[----:B------:R-:W-:Y:S02]  /*fa90*/  IMAD.MOV.U32 R11, RZ, RZ, 0x181f ;  /* 0x0000181fff0b7424 */ /* 0x000fe400078e00ff */
[----:B------:R-:W-:Y:S02]  /*faa0*/  IMAD.MOV.U32 R3, RZ, RZ, R14 ;  /* 0x000000ffff037224 */ /* 0x000fe400078e000e */
[----:B------:R-:W-:-:S07]  /*fab0*/  IMAD R7, R7, 0x2, R22 ;  /* 0x0000000207077824 */ /* 0x000fce00078e0216 */
[----:B------:R-:W-:Y:S05]  /*fac0*/  WARPSYNC.COLLECTIVE R15, `(.L_x_578) ;  /* 0x000000000f087348 */ /* 0x000fea0003c00000 */
[----:B------:R0:W1:Y:S02]  /*fad0*/  SHFL.IDX P6, R14, R13, R12, R11 ;  /* 0x0000000c0d0e7389 */ /* 0x00006400000c000b */
[----:B01----:R-:W-:Y:S01]  /*fae0*/  ENDCOLLECTIVE ;  /* 0x000000000000791b */ /* 0x003fe20003800000 */
.L_x_578:
[----:B------:R-:W-:Y:S02]  /*faf0*/  IMAD.MOV.U32 R13, RZ, RZ, R8 ;  /* 0x000000ffff0d7224 */ /* 0x000fe400078e0008 */
[----:B------:R-:W-:Y:S02]  /*fb00*/  IMAD.MOV.U32 R12, RZ, RZ, 0x1 ;  /* 0x00000001ff0c7424 */ /* 0x000fe400078e00ff */
[----:B------:R-:W-:-:S07]  /*fb10*/  IMAD.MOV.U32 R2, RZ, RZ, R14 ;  /* 0x000000ffff027224 */ /* 0x000fce00078e000e */
[----:B------:R-:W-:Y:S05]  /*fb20*/  WARPSYNC.COLLECTIVE R15, `(.L_x_579) ;  /* 0x000000000f087348 */ /* 0x000fea0003c00000 */
[----:B------:R0:W1:Y:S02]  /*fb30*/  SHFL.IDX P6, R14, R13, R12, R11 ;  /* 0x0000000c0d0e7389 */ /* 0x00006400000c000b */
[----:B01----:R-:W-:Y:S01]  /*fb40*/  ENDCOLLECTIVE ;  /* 0x000000000000791b */ /* 0x003fe20003800000 */
.L_x_579:
        /* <DEDUP_REMOVED lines=11> */
.L_x_580:
[----:B------:R-:W-:Y:S02]  /*fc00*/  IMAD.MOV.U32 R13, RZ, RZ, R8 ;  /* 0x000000ffff0d7224 */ /* 0x000fe400078e0008 */
[----:B------:R-:W-:Y:S02]  /*fc10*/  IMAD.MOV.U32 R12, RZ, RZ, 0x2 ;  /* 0x00000002ff0c7424 */ /* 0x000fe400078e00ff */
[----:B------:R-:W-:-:S07]  /*fc20*/  IMAD.MOV.U32 R2, RZ, RZ, R14 ;  /* 0x000000ffff027224 */ /* 0x000fce00078e000e */
[----:B------:R-:W-:Y:S05]  /*fc30*/  WARPSYNC.COLLECTIVE R15, `(.L_x_581) ;  /* 0x000000000f087348 */ /* 0x000fea0003c00000 */
[----:B------:R0:W1:Y:S02]  /*fc40*/  SHFL.IDX P6, R14, R13, R12, R11 ;  /* 0x0000000c0d0e7389 */ /* 0x00006400000c000b */
[----:B01----:R-:W-:Y:S01]  /*fc50*/  ENDCOLLECTIVE ;  /* 0x000000000000791b */ /* 0x003fe20003800000 */
.L_x_581:
        /* <DEDUP_REMOVED lines=11> */
.L_x_582:
[----:B------:R-:W-:Y:S02]  /*fd10*/  IMAD.MOV.U32 R13, RZ, RZ, R8 ;  /* 0x000000ffff0d7224 */ /* 0x000fe400078e0008 */
[----:B------:R-:W-:Y:S02]  /*fd20*/  IMAD.MOV.U32 R12, RZ, RZ, 0x3 ;  /* 0x00000003ff0c7424 */ /* 0x000fe400078e00ff */
[----:B------:R-:W-:-:S07]  /*fd30*/  IMAD.MOV.U32 R2, RZ, RZ, R14 ;  /* 0x000000ffff027224 */ /* 0x000fce00078e000e */
[----:B------:R-:W-:Y:S05]  /*fd40*/  WARPSYNC.COLLECTIVE R15, `(.L_x_583) ;  /* 0x000000000f087348 */ /* 0x000fea0003c00000 */
[----:B------:R0:W1:Y:S02]  /*fd50*/  SHFL.IDX P6, R14, R13, R12, R11 ;  /* 0x0000000c0d0e7389 */ /* 0x00006400000c000b */
[----:B01----:R-:W-:Y:S01]  /*fd60*/  ENDCOLLECTIVE ;  /* 0x000000000000791b */ /* 0x003fe20003800000 */
.L_x_583:
        /* <DEDUP_REMOVED lines=11> */
.L_x_584:
[----:B------:R-:W-:Y:S02]  /*fe20*/  IMAD.MOV.U32 R13, RZ, RZ, R8 ;  /* 0x000000ffff0d7224 */ /* 0x000fe400078e0008 */
[----:B------:R-:W-:Y:S02]  /*fe30*/  IMAD.MOV.U32 R12, RZ, RZ, 0x4 ;  /* 0x00000004ff0c7424 */ /* 0x000fe400078e00ff */
[----:B------:R-:W-:-:S07]  /*fe40*/  IMAD.MOV.U32 R2, RZ, RZ, R14 ;  /* 0x000000ffff027224 */ /* 0x000fce00078e000e */
[----:B------:R-:W-:Y:S05]  /*fe50*/  WARPSYNC.COLLECTIVE R15, `(.L_x_585) ;  /* 0x000000000f087348 */ /* 0x000fea0003c00000 */
[----:B------:R0:W1:Y:S02]  /*fe60*/  SHFL.IDX P6, R14, R13, R12, R11 ;  /* 0x0000000c0d0e7389 */ /* 0x00006400000c000b */
[----:B01----:R-:W-:Y:S01]  /*fe70*/  ENDCOLLECTIVE ;  /* 0x000000000000791b */ /* 0x003fe20003800000 */
.L_x_585:
        /* <DEDUP_REMOVED lines=11> */
.L_x_586:
[----:B------:R-:W-:Y:S02]  /*ff30*/  IMAD.MOV.U32 R13, RZ, RZ, R8 ;  /* 0x000000ffff0d7224 */ /* 0x000fe400078e0008 */
[----:B------:R-:W-:Y:S02]  /*ff40*/  IMAD.MOV.U32 R12, RZ, RZ, 0x5 ;  /* 0x00000005ff0c7424 */ /* 0x000fe400078e00ff */
[----:B------:R-:W-:-:S07]  /*ff50*/  IMAD.MOV.U32 R2, RZ, RZ, R14 ;  /* 0x000000ffff027224 */ /* 0x000fce00078e000e */
[----:B------:R-:W-:Y:S05]  /*ff60*/  WARPSYNC.COLLECTIVE R15, `(.L_x_587) ;  /* 0x000000000f087348 */ /* 0x000fea0003c00000 */
[----:B------:R0:W1:Y:S02]  /*ff70*/  SHFL.IDX P6, R14, R13, R12, R11 ;  /* 0x0000000c0d0e7389 */ /* 0x00006400000c000b */
[----:B01----:R-:W-:Y:S01]  /*ff80*/  ENDCOLLECTIVE ;  /* 0x000000000000791b */ /* 0x003fe20003800000 */
.L_x_587:
        /* <DEDUP_REMOVED lines=11> */
.L_x_588:
[----:B------:R-:W-:Y:S05]  /*10040*/  BRA `(.L_x_589) ;  /* 0xffffffc000dc7947 */ /* 0x000fea000383ffff */
.L_x_489:
[----:B---3--:R3:W4:Y:S02]  /*10050*/  SYNCS.PHASECHK.TRANS64.TRYWAIT P0, [R10+URZ+0x22860], R20 ;  /* 0x022860140a0075a7 */ /* 0x008724000800017f */
[----:B----4-:R-:W-:Y:S05]  /*10060*/  @!P0 NANOSLEEP.SYNCS 0x989680 ;  /* 0x009896800000895d */ /* 0x010fea0003900000 */
[----:B------:R-:W4:Y:S02]  /*10070*/  @!P0 SYNCS.PHASECHK.TRANS64 P0, [R10+URZ+0x22860], R20 ;  /* 0x022860140a0085a7 */ /* 0x000f24000800007f */
[----:B----4-:R-:W-:Y:S05]  /*10080*/  @!P0 BRA `(.L_x_489) ;  /* 0xfffffffc00f08947 */ /* 0x010fea000383ffff */
[----:B------:R-:W-:Y:S05]  /*10090*/  BRA `(.L_x_590) ;  /* 0xffffffc4002c7947 */ /* 0x000fea000383ffff */
.L_x_490:
[----:B------:R-:W-:Y:S01]  /*100a0*/  BSSY B1, `(.L_x_591) ;  /* 0x0000008000017945 */ /* 0x000fe20003800000 */
[----:B------:R-:W-:Y:S01]  /*100b0*/  IMAD.MOV.U32 R13, RZ, RZ, R25 ;  /* 0x000000ffff0d7224 */ /* 0x000fe200078e0019 */
[----:B------:R-:W-:Y:S01]  /*100c0*/  MOV R11, 0x181f ;  /* 0x0000181f000b7802 */ /* 0x000fe20000000f00 */
[----:B------:R-:W-:Y:S02]  /*100d0*/  IMAD.MOV.U32 R12, RZ, RZ, RZ ;  /* 0x000000ffff0c7224 */ /* 0x000fe400078e00ff */
[----:B------:R-:W-:-:S07]  /*100e0*/  IMAD.MOV.U32 R15, RZ, RZ, -0x1 ;  /* 0xffffffffff0f7424 */ /* 0x000fce00078e00ff */
[----:B-12---:R-:W-:Y:S05]  /*100f0*/  WARPSYNC.COLLECTIVE R15, `(.L_x_592) ;  /* 0x000000000f087348 */ /* 0x006fea0003c00000 */
[----:B------:R0:W3:Y:S02]  /*10100*/  SHFL.IDX P6, R14, R13, R12, R11 ;  /* 0x0000000c0d0e7389 */ /* 0x0000e400000c000b */
[----:B0123--:R-:W-:Y:S01]  /*10110*/  ENDCOLLECTIVE ;  /* 0x000000000000791b */ /* 0x00ffe20003800000 */
.L_x_592:
[----:B------:R-:W-:Y:S05]  /*10120*/  BSYNC B1 ;  /* 0x0000000000017941 */ /* 0x000fea0003800000 */
.L_x_591:
[----:B------:R-:W-:Y:S02]  /*10130*/  IMAD.MOV.U32 R13, RZ, RZ, R17 ;  /* 0x000000ffff0d7224 */ /* 0x000fe400078e0011 */
[----:B------:R-:W-:Y:S02]  /*10140*/  IMAD.MOV.U32 R12, RZ, RZ, RZ ;  /* 0x000000ffff0c7224 */ /* 0x000fe400078e00ff */
[----:B------:R-:W-:Y:S02]  /*10150*/  IMAD.MOV.U32 R11, RZ, RZ, 0x181f ;  /* 0x0000181fff0b7424 */ /* 0x000fe400078e00ff */
[----:B------:R-:W-:Y:S02]  /*10160*/  IMAD.MOV.U32 R15, RZ, RZ, -0x1 ;  /* 0xffffffffff0f7424 */ /* 0x000fe400078e00ff */
[----:B------:R-:W-:Y:S02]  /*10170*/  IMAD.MOV.U32 R3, RZ, RZ, R14 ;  /* 0x000000ffff037224 */ /* 0x000fe400078e000e */
[----:B------:R-:W-:-:S07]  /*10180*/  IMAD R20, R20, 0x2, R22 ;  /* 0x0000000214147824 */ /* 0x000fce00078e0216 */
[----:B------:R-:W-:Y:S05]  /*10190*/  WARPSYNC.COLLECTIVE R15, `(.L_x_593) ;  /* 0x000000000f087348 */ /* 0x000fea0003c00000 */
[----:B------:R0:W1:Y:S02]  /*101a0*/  SHFL.IDX P6, R14, R13, R12, R11 ;  /* 0x0000000c0d0e7389 */ /* 0x00006400000c000b */
[----:B01----:R-:W-:Y:S01]  /*101b0*/  ENDCOLLECTIVE ;  /* 0x000000000000791b */ /* 0x003fe20003800000 */
.L_x_593:
[----:B------:R-:W-:Y:S02]  /*101c0*/  IMAD.MOV.U32 R13, RZ, RZ, R25 ;  /* 0x000000ffff0d7224 */ /* 0x000fe400078e0019 */
[----:B------:R-:W-:Y:S01]  /*101d0*/  IMAD.MOV.U32 R12, RZ, RZ, 0x1 ;  /* 0x00000001ff0c7424 */ /* 0x000fe200078e00ff */
[----:B------:R-:W-:-:S13]  /*101e0*/  IADD3 R2, P0, R14, R0, RZ ;  /* 0x000000000e027210 */ /* 0x000fda0007f1e0ff */
[----:B------:R-:W-:Y:S05]  /*101f0*/  WARPSYNC.COLLECTIVE R15, `(.L_x_594) ;  /* 0x000000000f087348 */ /* 0x000fea0003c00000 */
[----:B------:R0:W1:Y:S02]  /*10200*/  SHFL.IDX P6, R14, R13, R12, R11 ;  /* 0x0000000c0d0e7389 */ /* 0x00006400000c000b */
[----:B01----:R-:W-:Y:S01]  /*10210*/  ENDCOLLECTIVE ;  /* 0x000000000000791b */ /* 0x003fe20003800000 */
.L_x_594:
[----:B------:R-:W-:-:S05]  /*10220*/  IMAD.X R3, RZ, RZ, R3, P0 ;  /* 0x000000ffff037224 */ /* 0x000fca00000e0603 */
[----:B------:R-:W-:Y:S01]  /*10230*/  @!PT LDS RZ, [RZ] ;  /* 0x00000000fffff984 */ /* 0x000fe20000000800 */
[----:B------:R-:W-:Y:S01]  /*10240*/  @!PT LDS RZ, [RZ] ;  /* 0x00000000fffff984 */ /* 0x000fe20000000800 */
[----:B------:R-:W-:Y:S01]  /*10250*/  @!PT LDS RZ, [RZ] ;  /* 0x00000000fffff984 */ /* 0x000fe20000000800 */
[----:B------:R0:W-:Y:S04]  /*10260*/  LDGSTS.E.BYPASS.LTC128B.128 [R20+0x400], desc[UR50][R2.64], !P5 ;  /* 0x0040000002147fae */ /* 0x0001e8000e901d72 */
[----:B------:R0:W-:Y:S01]  /*10270*/  LDGSTS.E.BYPASS.LTC128B.128 [R20+0x3400], desc[UR50][R2.64+0x80], !P4 ;  /* 0x0340008002147fae */ /* 0x0001e2000e101d72 */
[----:B------:R-:W-:-:S03]  /*10280*/  IMAD.MOV.U32 R13, RZ, RZ, R17 ;  /* 0x000000ffff0d7224 */ /* 0x000fc600078e0011 */
[----:B------:R0:W-:Y:S04]  /*10290*/  LDGSTS.E.BYPASS.LTC128B.128 [R20+0x6400], desc[UR50][R2.64+0x100], !P3 ;  /* 0x0640010002147fae */ /* 0x0001e8000d901d72 */
[----:B------:R0:W-:Y:S01]  /*102a0*/  LDGSTS.E.BYPASS.LTC128B.128 [R20+0x9400], desc[UR50][R2.64+0x180], !P1 ;  /* 0x0940018002147fae */ /* 0x0001e2000c901d72 */
[----:B------:R-:W-:-:S07]  /*102b0*/  IMAD.MOV.U32 R4, RZ, RZ, R14 ;  /* 0x000000ffff047224 */ /* 0x000fce00078e000e */
[----:B0-----:R-:W-:Y:S05]  /*102c0*/  WARPSYNC.COLLECTIVE R15, `(.L_x_595) ;  /* 0x000000000f087348 */ /* 0x001fea0003c00000 */
[----:B------:R1:W2:Y:S02]  /*102d0*/  SHFL.IDX P6, R14, R13, R12, R11 ;  /* 0x0000000c0d0e7389 */ /* 0x0002a400000c000b */
[----:B012---:R-:W-:Y:S01]  /*102e0*/  ENDCOLLECTIVE ;  /* 0x000000000000791b */ /* 0x007fe20003800000 */
.L_x_595:
[----:B------:R-:W-:Y:S02]  /*102f0*/  IMAD.MOV.U32 R13, RZ, RZ, R25 ;  /* 0x000000ffff0d7224 */ /* 0x000fe400078e0019 */
[----:B------:R-:W-:Y:S01]  /*10300*/  IMAD.MOV.U32 R12, RZ, RZ, 0x2 ;  /* 0x00000002ff0c7424 */ /* 0x000fe200078e00ff */
[----:B------:R-:W-:-:S13]  /*10310*/  IADD3 R2, P0, R14, R0, RZ ;  /* 0x000000000e027210 */ /* 0x000fda0007f1e0ff */
[----:B------:R-:W-:Y:S05]  /*10320*/  WARPSYNC.COLLECTIVE R15, `(.L_x_596) ;  /* 0x000000000f087348 */ /* 0x000fea0003c00000 */
[----:B------:R0:W1:Y:S02]  /*10330*/  SHFL.IDX P6, R14, R13, R12, R11 ;  /* 0x0000000c0d0e7389 */ /* 0x00006400000c000b */
[----:B01----:R-:W-:Y:S01]  /*10340*/  ENDCOLLECTIVE ;  /* 0x000000000000791b */ /* 0x003fe20003800000 */
.L_x_596:
        /* <DEDUP_REMOVED lines=13> */
.L_x_597:
[----:B------:R-:W-:Y:S02]  /*10420*/  IMAD.MOV.U32 R13, RZ, RZ, R25 ;  /* 0x000000ffff0d7224 */ /* 0x000fe400078e0019 */
[----:B------:R-:W-:Y:S02]  /*10430*/  IMAD.MOV.U32 R12, RZ, RZ, 0x3 ;  /* 0x00000003ff0c7424 */ /* 0x000fe400078e00ff */
[----:B------:R-:W-:-:S07]  /*10440*/  IMAD.MOV.U32 R8, RZ, RZ, R14 ;  /* 0x000000ffff087224 */ /* 0x000fce00078e000e */
[----:B------:R-:W-:Y:S05]  /*10450*/  WARPSYNC.COLLECTIVE R15, `(.L_x_598) ;  /* 0x000000000f087348 */ /* 0x000fea0003c00000 */
[----:B------:R0:W1:Y:S02]  /*10460*/  SHFL.IDX P6, R14, R13, R12, R11 ;  /* 0x0000000c0d0e7389 */ /* 0x00006400000c000b */
[----:B01----:R-:W-:Y:S01]  /*10470*/  ENDCOLLECTIVE ;  /* 0x000000000000791b */ /* 0x003fe20003800000 */
.L_x_598:
        /* <DEDUP_REMOVED lines=14> */
.L_x_599:
[----:B------:R-:W-:Y:S02]  /*10560*/  IMAD.MOV.U32 R13, RZ, RZ, R25 ;  /* 0x000000ffff0d7224 */ /* 0x000fe400078e0019 */
[----:B------:R-:W-:Y:S01]  /*10570*/  IMAD.MOV.U32 R12, RZ, RZ, 0x4 ;  /* 0x00000004ff0c7424 */ /* 0x000fe200078e00ff */
[----:B------:R-:W-:-:S13]  /*10580*/  IADD3 R2, P0, R14, R0, RZ ;  /* 0x000000000e027210 */ /* 0x000fda0007f1e0ff */
[----:B------:R-:W-:Y:S05]  /*10590*/  WARPSYNC.COLLECTIVE R15, `(.L_x_600) ;  /* 0x000000000f087348 */ /* 0x000fea0003c00000 */
[----:B------:R0:W1:Y:S02]  /*105a0*/  SHFL.IDX P6, R14, R13, R12, R11 ;  /* 0x0000000c0d0e7389 */ /* 0x00006400000c000b */
[----:B01----:R-:W-:Y:S01]  /*105b0*/  ENDCOLLECTIVE ;  /* 0x000000000000791b */ /* 0x003fe20003800000 */
.L_x_600:
        /* <DEDUP_REMOVED lines=13> */
.L_x_601:
[----:B------:R-:W-:Y:S02]  /*10690*/  IMAD.MOV.U32 R13, RZ, RZ, R25 ;  /* 0x000000ffff0d7224 */ /* 0x000fe400078e0019 */
[----:B------:R-:W-:Y:S01]  /*106a0*/  IMAD.MOV.U32 R12, RZ, RZ, 0x5 ;  /* 0x00000005ff0c7424 */ /* 0x000fe200078e00ff */
[----:B------:R-:W-:-:S13]  /*106b0*/  IADD3 R2, P0, R14, R0, RZ ;  /* 0x000000000e027210 */ /* 0x000fda0007f1e0ff */
[----:B------:R-:W-:Y:S05]  /*106c0*/  WARPSYNC.COLLECTIVE R15, `(.L_x_602) ;  /* 0x000000000f087348 */ /* 0x000fea0003c00000 */
[----:B------:R0:W1:Y:S02]  /*106d0*/  SHFL.IDX P6, R14, R13, R12, R11 ;  /* 0x0000000c0d0e7389 */ /* 0x00006400000c000b */
[----:B01----:R-:W-:Y:S01]  /*106e0*/  ENDCOLLECTIVE ;  /* 0x000000000000791b */ /* 0x003fe20003800000 */
.L_x_602:
        /* <DEDUP_REMOVED lines=13> */
.L_x_603:
[----:B------:R-:W-:Y:S05]  /*107c0*/  BRA `(.L_x_604) ;  /* 0xffffffc000747947 */ /* 0x000fea000383ffff */
.L_x_498:
[----:B------:R-:W-:Y:S01]  /*107d0*/  BSSY B0, `(.L_x_605) ;  /* 0x0000008000007945 */ /* 0x000fe20003800000 */
[----:B------:R-:W-:Y:S01]  /*107e0*/  MOV R13, R16 ;  /* 0x00000010000d7202 */ /* 0x000fe20000000f00 */
[----:B------:R-:W-:Y:S02]  /*107f0*/  IMAD.MOV.U32 R12, RZ, RZ, RZ ;  /* 0x000000ffff0c7224 */ /* 0x000fe400078e00ff */
[----:B------:R-:W-:Y:S02]  /*10800*/  IMAD.MOV.U32 R11, RZ, RZ, 0x1f ;  /* 0x0000001fff0b7424 */ /* 0x000fe400078e00ff */
[----:B------:R-:W-:-:S07]  /*10810*/  IMAD.MOV.U32 R15, RZ, RZ, -0x1 ;  /* 0xffffffffff0f7424 */ /* 0x000fce00078e00ff */
[----:B012---:R-:W-:Y:S05]  /*10820*/  WARPSYNC.COLLECTIVE R15, `(.L_x_606) ;  /* 0x000000000f087348 */ /* 0x007fea0003c00000 */
[----:B------:R3:W4:Y:S02]  /*10830*/  SHFL.IDX P6, R14, R13, R12, R11 ;  /* 0x0000000c0d0e7389 */ /* 0x00072400000c000b */
[----:B01234-:R-:W-:Y:S01]  /*10840*/  ENDCOLLECTIVE ;  /* 0x000000000000791b */ /* 0x01ffe20003800000 */
.L_x_606:
[----:B------:R-:W-:Y:S05]  /*10850*/  BSYNC B0 ;  /* 0x0000000000007941 */ /* 0x000fea0003800000 */
.L_x_605:
[----:B------:R-:W-:Y:S02]  /*10860*/  IMAD.MOV.U32 R13, RZ, RZ, R16 ;  /* 0x000000ffff0d7224 */ /* 0x000fe400078e0010 */
[----:B------:R-:W-:Y:S02]  /*10870*/  IMAD.MOV.U32 R12, RZ, RZ, 0x1 ;  /* 0x00000001ff0c7424 */ /* 0x000fe400078e00ff */
[----:B------:R-:W-:Y:S02]  /*10880*/  IMAD.MOV.U32 R11, RZ, RZ, 0x1f ;  /* 0x0000001fff0b7424 */ /* 0x000fe400078e00ff */
[----:B------:R-:W-:Y:S02]  /*10890*/  IMAD.MOV.U32 R15, RZ, RZ, -0x1 ;  /* 0xffffffffff0f7424 */ /* 0x000fe400078e00ff */
[----:B------:R-:W-:Y:S02]  /*108a0*/  IMAD.IADD R7, R19, 0x1, R8 ;  /* 0x0000000113077824 */ /* 0x000fe400078e0208 */
[----:B------:R-:W-:-:S07]  /*108b0*/  IMAD.MOV.U32 R5, RZ, RZ, R14 ;  /* 0x000000ffff057224 */ /* 0x000fce00078e000e */
[----:B------:R-:W-:Y:S05]  /*108c0*/  WARPSYNC.COLLECTIVE R15, `(.L_x_607) ;  /* 0x000000000f087348 */ /* 0x000fea0003c00000 */
[----:B------:R0:W1:Y:S02]  /*108d0*/  SHFL.IDX P6, R14, R13, R12, R11 ;  /* 0x0000000c0d0e7389 */ /* 0x00006400000c000b */
[----:B01----:R-:W-:Y:S01]  /*108e0*/  ENDCOLLECTIVE ;  /* 0x000000000000791b */ /* 0x003fe20003800000 */
.L_x_607:
[----:B------:R-:W-:Y:S02]  /*108f0*/  ULDC UR4, c[0x0][0xc3c] ;  /* 0x00030f0000047ab9 */ /* 0x000fe40000000800 */
[----:B------:R-:W-:-:S13]  /*10900*/  ISETP.GE.OR P1, PT, R7, UR4, !P0 ;  /* 0x0000000407007c0c */ /* 0x000fda000c726670 */
[----:B------:R-:W0:Y:S01]  /*10910*/  @!P1 LDC.64 R2, c[0x0][0xc80] ;  /* 0x00032000ff029b82 */ /* 0x000e220000000a00 */
[----:B------:R-:W-:Y:S02]  /*10920*/  IMAD.MOV.U32 R4, RZ, RZ, RZ ;  /* 0x000000ffff047224 */ /* 0x000fe400078e00ff */
[----:B------:R-:W-:Y:S02]  /*10930*/  IMAD.MOV.U32 R11, RZ, RZ, RZ ;  /* 0x000000ffff0b7224 */ /* 0x000fe400078e00ff */
[----:B------:R-:W-:Y:S02]  /*10940*/  IMAD.MOV.U32 R0, RZ, RZ, R14 ;  /* 0x000000ffff007224 */ /* 0x000fe400078e000e */
[----:B0-----:R-:W-:-:S06]  /*10950*/  @!P1 IMAD.WIDE R2, R7, 0x4, R2 ;  /* 0x0000000407029825 */ /* 0x001fcc00078e0202 */
[----:B------:R-:W2:Y:S01]  /*10960*/  @!P1 LDG.E R2, desc[UR50][R2.64] ;  /* 0x0000003202029981 */ /* 0x000ea2000c1e1900 */
[C---:B------:R-:W-:Y:S02]  /*10970*/  ISETP.GE.U32.AND P2, PT, R8.reuse, 0x2, PT ;  /* 0x000000020800780c */ /* 0x040fe40003f46070 */
[C---:B------:R-:W-:Y:S02]  /*10980*/  ISETP.GE.U32.AND P3, PT, R8.reuse, 0x4, PT ;  /* 0x000000040800780c */ /* 0x040fe40003f66070 */
[C---:B------:R-:W-:Y:S02]  /*10990*/  ISETP.GE.U32.AND P4, PT, R8.reuse, 0x8, PT ;  /* 0x000000080800780c */ /* 0x040fe40003f86070 */
[C---:B------:R-:W-:Y:S01]  /*109a0*/  ISETP.GE.U32.AND P5, PT, R8.reuse, 0x10, PT ;  /* 0x000000100800780c */ /* 0x040fe20003fa6070 */
[----:B--2---:R-:W-:Y:S01]  /*109b0*/  @!P1 IMAD.MOV.U32 R4, RZ, RZ, R2 ;  /* 0x000000ffff049224 */ /* 0x004fe200078e0002 */
[----:B------:R-:W-:-:S03]  /*109c0*/  ISETP.NE.AND P1, PT, R8, RZ, PT ;  /* 0x000000ff0800720c */ /* 0x000fc60003f25270 */
[----:B------:R-:W-:-:S10]  /*109d0*/  IMAD.MOV.U32 R13, RZ, RZ, R4 ;  /* 0x000000ffff0d7224 */ /* 0x000fd400078e0004 */
[----:B------:R-:W-:Y:S05]  /*109e0*/  WARPSYNC.COLLECTIVE R15, `(.L_x_608) ;  /* 0x000000000f087348 */ /* 0x000fea0003c00000 */
[----:B------:R0:W1:Y:S02]  /*109f0*/  SHFL.UP P6, R14, R13, R12, R11 ;  /* 0x0400000c0d0e7389 */ /* 0x00006400000c000b */
[----:B01----:R-:W-:Y:S01]  /*10a00*/  ENDCOLLECTIVE ;  /* 0x000000000000791b */ /* 0x003fe20003800000 */
.L_x_608:
[----:B------:R-:W-:Y:S01]  /*10a10*/  IMAD.MOV.U32 R12, RZ, RZ, 0x2 ;  /* 0x00000002ff0c7424 */ /* 0x000fe200078e00ff */
[----:B------:R-:W-:-:S05]  /*10a20*/  SEL R7, R14, RZ, P1 ;  /* 0x000000ff0e077207 */ /* 0x000fca0000800000 */
[----:B------:R-:W-:-:S04]  /*10a30*/  IMAD.IADD R6, R4, 0x1, R7 ;  /* 0x0000000104067824 */ /* 0x000fc800078e0207 */
[----:B------:R-:W-:-:S07]  /*10a40*/  IMAD.MOV.U32 R13, RZ, RZ, R6 ;  /* 0x000000ffff0d7224 */ /* 0x000fce00078e0006 */
[----:B------:R-:W-:Y:S05]  /*10a50*/  WARPSYNC.COLLECTIVE R15, `(.L_x_609) ;  /* 0x000000000f087348 */ /* 0x000fea0003c00000 */
[----:B------:R0:W1:Y:S02]  /*10a60*/  SHFL.UP P6, R14, R13, R12, R11 ;  /* 0x0400000c0d0e7389 */ /* 0x00006400000c000b */
[----:B01----:R-:W-:Y:S01]  /*10a70*/  ENDCOLLECTIVE ;  /* 0x000000000000791b */ /* 0x003fe20003800000 */
.L_x_609:
[----:B------:R-:W-:Y:S01]  /*10a80*/  IMAD.MOV.U32 R12, RZ, RZ, 0x4 ;  /* 0x00000004ff0c7424 */ /* 0x000fe200078e00ff */
[----:B------:R-:W-:-:S05]  /*10a90*/  SEL R7, R14, RZ, P2 ;  /* 0x000000ff0e077207 */ /* 0x000fca0001000000 */
[----:B------:R-:W-:-:S04]  /*10aa0*/  IMAD.IADD R7, R6, 0x1, R7 ;  /* 0x0000000106077824 */ /* 0x000fc800078e0207 */
[----:B------:R-:W-:-:S07]  /*10ab0*/  IMAD.MOV.U32 R13, RZ, RZ, R7 ;  /* 0x000000ffff0d7224 */ /* 0x000fce00078e0007 */
[----:B------:R-:W-:Y:S05]  /*10ac0*/  WARPSYNC.COLLECTIVE R15, `(.L_x_610) ;  /* 0x000000000f087348 */ /* 0x000fea0003c00000 */
[----:B------:R0:W1:Y:S02]  /*10ad0*/  SHFL.UP P6, R14, R13, R12, R11 ;  /* 0x0400000c0d0e7389 */ /* 0x00006400000c000b */
[----:B01----:R-:W-:Y:S01]  /*10ae0*/  ENDCOLLECTIVE ;  /* 0x000000000000791b */ /* 0x003fe20003800000 */
.L_x_610:
[----:B------:R-:W-:Y:S01]  /*10af0*/  IMAD.MOV.U32 R12, RZ, RZ, 0x8 ;  /* 0x00000008ff0c7424 */ /* 0x000fe200078e00ff */
[----:B------:R-:W-:-:S05]  /*10b00*/  SEL R2, R14, RZ, P3 ;  /* 0x000000ff0e027207 */ /* 0x000fca0001800000 */
[----:B------:R-:W-:-:S04]  /*10b10*/  IMAD.IADD R2, R7, 0x1, R2 ;  /* 0x0000000107027824 */ /* 0x000fc800078e0202 */
[----:B------:R-:W-:-:S07]  /*10b20*/  IMAD.MOV.U32 R13, RZ, RZ, R2 ;  /* 0x000000ffff0d7224 */ /* 0x000fce00078e0002 */
[----:B------:R-:W-:Y:S05]  /*10b30*/  WARPSYNC.COLLECTIVE R15, `(.L_x_611) ;  /* 0x000000000f087348 */ /* 0x000fea0003c00000 */
[----:B------:R0:W1:Y:S02]  /*10b40*/  SHFL.UP P6, R14, R13, R12, R11 ;  /* 0x0400000c0d0e7389 */ /* 0x00006400000c000b */
[----:B01----:R-:W-:Y:S01]  /*10b50*/  ENDCOLLECTIVE ;  /* 0x000000000000791b */ /* 0x003fe20003800000 */
.L_x_611:
[----:B------:R-:W-:Y:S01]  /*10b60*/  IMAD.MOV.U32 R12, RZ, RZ, 0x10 ;  /* 0x00000010ff0c7424 */ /* 0x000fe200078e00ff */
[----:B------:R-:W-:-:S05]  /*10b70*/  SEL R3, R14, RZ, P4 ;  /* 0x000000ff0e037207 */ /* 0x000fca0002000000 */
[----:B------:R-:W-:-:S04]  /*10b80*/  IMAD.IADD R3, R2, 0x1, R3 ;  /* 0x0000000102037824 */ /* 0x000fc800078e0203 */
[----:B------:R-:W-:-:S07]  /*10b90*/  IMAD.MOV.U32 R13, RZ, RZ, R3 ;  /* 0x000000ffff0d7224 */ /* 0x000fce00078e0003 */
[----:B------:R-:W-:Y:S05]  /*10ba0*/  WARPSYNC.COLLECTIVE R15, `(.L_x_612) ;  /* 0x000000000f087348 */ /* 0x000fea0003c00000 */
[----:B------:R0:W1:Y:S02]  /*10bb0*/  SHFL.UP P6, R14, R13, R12, R11 ;  /* 0x0400000c0d0e7389 */ /* 0x00006400000c000b */
[----:B01----:R-:W-:Y:S01]  /*10bc0*/  ENDCOLLECTIVE ;  /* 0x000000000000791b */ /* 0x003fe20003800000 */
.L_x_612:
[----:B------:R-:W-:Y:S02]  /*10bd0*/  IMAD.MOV.U32 R12, RZ, RZ, 0x1f ;  /* 0x0000001fff0c7424 */ /* 0x000fe400078e00ff */
[----:B------:R-:W-:Y:S01]  /*10be0*/  IMAD.MOV.U32 R11, RZ, RZ, 0x1f ;  /* 0x0000001fff0b7424 */ /* 0x000fe200078e00ff */
[----:B------:R-:W-:-:S05]  /*10bf0*/  SEL R6, R14, RZ, P5 ;  /* 0x000000ff0e067207 */ /* 0x000fca0002800000 */
[----:B------:R-:W-:-:S04]  /*10c00*/  IMAD.IADD R6, R3, 0x1, R6 ;  /* 0x0000000103067824 */ /* 0x000fc800078e0206 */
[----:B------:R-:W-:-:S07]  /*10c10*/  IMAD.MOV.U32 R13, RZ, RZ, R6 ;  /* 0x000000ffff0d7224 */ /* 0x000fce00078e0006 */
[----:B------:R-:W-:Y:S05]  /*10c20*/  WARPSYNC.COLLECTIVE R15, `(.L_x_613) ;  /* 0x000000000f087348 */ /* 0x000fea0003c00000 */
[----:B------:R0:W1:Y:S02]  /*10c30*/  SHFL.IDX P6, R14, R13, R12, R11 ;  /* 0x0000000c0d0e7389 */ /* 0x00006400000c000b */
[----:B01----:R-:W-:Y:S01]  /*10c40*/  ENDCOLLECTIVE ;  /* 0x000000000000791b */ /* 0x003fe20003800000 */
.L_x_613:
[----:B------:R-:W-:Y:S05]  /*10c50*/  BRA `(.L_x_614) ;  /* 0xffffffc000d07947 */ /* 0x000fea000383ffff */
.L_x_503:
[----:B------:R-:W-:Y:S01]  /*10c60*/  BSSY B0, `(.L_x_615) ;  /* 0x0000008000007945 */ /* 0x000fe20003800000 */
[----:B-----5:R-:W-:Y:S01]  /*10c70*/  IMAD.MOV.U32 R13, RZ, RZ, R4 ;  /* 0x000000ffff0d7224 */ /* 0x020fe200078e0004 */
[----:B------:R-:W-:Y:S01]  /*10c80*/  MOV R15, 0xffffffff ;  /* 0xffffffff000f7802 */ /* 0x000fe20000000f00 */
[----:B------:R-:W-:Y:S02]  /*10c90*/  IMAD.MOV.U32 R12, RZ, RZ, 0x1 ;  /* 0x00000001ff0c7424 */ /* 0x000fe400078e00ff */
[----:B------:R-:W-:-:S07]  /*10ca0*/  IMAD.MOV.U32 R11, RZ, RZ, RZ ;  /* 0x000000ffff0b7224 */ /* 0x000fce00078e00ff */
[----:B01234-:R-:W-:Y:S05]  /*10cb0*/  WARPSYNC.COLLECTIVE R15, `(.L_x_616) ;  /* 0x000000000f087348 */ /* 0x01ffea0003c00000 */
[----:B------:R0:W0:Y:S02]  /*10cc0*/  SHFL.UP P6, R14, R13, R12, R11 ;  /* 0x0400000c0d0e7389 */ /* 0x00002400000c000b */
[----:B01234-:R-:W-:Y:S01]  /*10cd0*/  ENDCOLLECTIVE ;  /* 0x000000000000791b */ /* 0x01ffe20003800000 */
.L_x_616:
[----:B------:R-:W-:Y:S05]  /*10ce0*/  BSYNC B0 ;  /* 0x0000000000007941 */ /* 0x000fea0003800000 */
.L_x_615:
[----:B------:R-:W-:Y:S01]  /*10cf0*/  SEL R13, R14, RZ, P1 ;  /* 0x000000ff0e0d7207 */ /* 0x000fe20000800000 */
[----:B------:R-:W-:Y:S02]  /*10d00*/  IMAD.MOV.U32 R12, RZ, RZ, 0x2 ;  /* 0x00000002ff0c7424 */ /* 0x000fe400078e00ff */
[----:B------:R-:W-:Y:S02]  /*10d10*/  IMAD.MOV.U32 R11, RZ, RZ, RZ ;  /* 0x000000ffff0b7224 */ /* 0x000fe400078e00ff */
[----:B------:R-:W-:Y:S02]  /*10d20*/  IMAD.IADD R13, R4, 0x1, R13 ;  /* 0x00000001040d7824 */ /* 0x000fe400078e020d */
[----:B------:R-:W-:-:S07]  /*10d30*/  IMAD.MOV.U32 R15, RZ, RZ, -0x1 ;  /* 0xffffffffff0f7424 */ /* 0x000fce00078e00ff */
[----:B------:R-:W-:Y:S05]  /*10d40*/  WARPSYNC.COLLECTIVE R15, `(.L_x_617) ;  /* 0x000000000f087348 */ /* 0x000fea0003c00000 */
[----:B------:R0:W1:Y:S02]  /*10d50*/  SHFL.UP P6, R14, R13, R12, R11 ;  /* 0x0400000c0d0e7389 */ /* 0x00006400000c000b */
[----:B01----:R-:W-:Y:S01]  /*10d60*/  ENDCOLLECTIVE ;  /* 0x000000000000791b */ /* 0x003fe20003800000 */
.L_x_617:
[----:B------:R-:W-:Y:S01]  /*10d70*/  IMAD.MOV.U32 R12, RZ, RZ, 0x4 ;  /* 0x00000004ff0c7424 */ /* 0x000fe200078e00ff */
[----:B------:R-:W-:-:S05]  /*10d80*/  SEL R0, R14, RZ, P2 ;  /* 0x000000ff0e007207 */ /* 0x000fca0001000000 */
[----:B------:R-:W-:-:S04]  /*10d90*/  IMAD.IADD R0, R13, 0x1, R0 ;  /* 0x000000010d007824 */ /* 0x000fc800078e0200 */
[----:B------:R-:W-:-:S07]  /*10da0*/  IMAD.MOV.U32 R13, RZ, RZ, R0 ;  /* 0x000000ffff0d7224 */ /* 0x000fce00078e0000 */
[----:B------:R-:W-:Y:S05]  /*10db0*/  WARPSYNC.COLLECTIVE R15, `(.L_x_618) ;  /* 0x000000000f087348 */ /* 0x000fea0003c00000 */
[----:B------:R0:W1:Y:S02]  /*10dc0*/  SHFL.UP P6, R14, R13, R12, R11 ;  /* 0x0400000c0d0e7389 */ /* 0x00006400000c000b */
[----:B01----:R-:W-:Y:S01]  /*10dd0*/  ENDCOLLECTIVE ;  /* 0x000000000000791b */ /* 0x003fe20003800000 */
.L_x_618:
[----:B------:R-:W-:Y:S01]  /*10de0*/  IMAD.MOV.U32 R12, RZ, RZ, 0x8 ;  /* 0x00000008ff0c7424 */ /* 0x000fe200078e00ff */
[----:B------:R-:W-:-:S05]  /*10df0*/  SEL R3, R14, RZ, P3 ;  /* 0x000000ff0e037207 */ /* 0x000fca0001800000 */
[----:B------:R-:W-:-:S04]  /*10e00*/  IMAD.IADD R2, R0, 0x1, R3 ;  /* 0x0000000100027824 */ /* 0x000fc800078e0203 */
[----:B------:R-:W-:-:S07]  /*10e10*/  IMAD.MOV.U32 R13, RZ, RZ, R2 ;  /* 0x000000ffff0d7224 */ /* 0x000fce00078e0002 */
[----:B------:R-:W-:Y:S05]  /*10e20*/  WARPSYNC.COLLECTIVE R15, `(.L_x_619) ;  /* 0x000000000f087348 */ /* 0x000fea0003c00000 */
[----:B------:R0:W1:Y:S02]  /*10e30*/  SHFL.UP P6, R14, R13, R12, R11 ;  /* 0x0400000c0d0e7389 */ /* 0x00006400000c000b */
[----:B01----:R-:W-:Y:S01]  /*10e40*/  ENDCOLLECTIVE ;  /* 0x000000000000791b */ /* 0x003fe20003800000 */
.L_x_619:
[----:B------:R-:W-:Y:S01]  /*10e50*/  IMAD.MOV.U32 R12, RZ, RZ, 0x10 ;  /* 0x00000010ff0c7424 */ /* 0x000fe200078e00ff */
[----:B------:R-:W-:-:S05]  /*10e60*/  SEL R3, R14, RZ, P4 ;  /* 0x000000ff0e037207 */ /* 0x000fca0002000000 */
[----:B------:R-:W-:-:S04]  /*10e70*/  IMAD.IADD R3, R2, 0x1, R3 ;  /* 0x0000000102037824 */ /* 0x000fc800078e0203 */
[----:B------:R-:W-:-:S07]  /*10e80*/  IMAD.MOV.U32 R13, RZ, RZ, R3 ;  /* 0x000000ffff0d7224 */ /* 0x000fce00078e0003 */
[----:B------:R-:W-:Y:S05]  /*10e90*/  WARPSYNC.COLLECTIVE R15, `(.L_x_620) ;  /* 0x000000000f087348 */ /* 0x000fea0003c00000 */
[----:B------:R0:W1:Y:S02]  /*10ea0*/  SHFL.UP P6, R14, R13, R12, R11 ;  /* 0x0400000c0d0e7389 */ /* 0x00006400000c000b */
[----:B01----:R-:W-:Y:S01]  /*10eb0*/  ENDCOLLECTIVE ;  /* 0x000000000000791b */ /* 0x003fe20003800000 */
.L_x_620:
        /* <DEDUP_REMOVED lines=8> */
.L_x_621:
[----:B------:R-:W-:Y:S05]  /*10f40*/  BRA `(.L_x_622) ;  /* 0xffffffc000b07947 */ /* 0x000fea000383ffff */
.L_x_505:
[----:B------:R-:W-:Y:S01]  /*10f50*/  BSSY B0, `(.L_x_623) ;  /* 0x0000006000007945 */ /* 0x000fe20003800000 */
[----:B------:R-:W-:Y:S01]  /*10f60*/  PLOP3.LUT P6, PT, P6, PT, PT, 0x8, 0x0 ;  /* 0x000000000000781c */ /* 0x000fe200037ce170 */
[----:B------:R-:W-:-:S12]  /*10f70*/  IMAD.MOV.U32 R15, RZ, RZ, -0x1 ;  /* 0xffffffffff0f7424 */ /* 0x000fd800078e00ff */
[----:B0123--:R-:W-:Y:S05]  /*10f80*/  WARPSYNC.COLLECTIVE R15, `(.L_x_624) ;  /* 0x000000000f087348 */ /* 0x00ffea0003c00000 */
[----:B------:R-:W-:Y:S01]  /*10f90*/  VOTE.ANY R14, PT, P6 ;  /* 0x00000000000e7806 */ /* 0x000fe200030e0100 */
[----:B0123--:R-:W-:Y:S06]  /*10fa0*/  ENDCOLLECTIVE ;  /* 0x000000000000791b */ /* 0x00ffec0003800000 */
.L_x_624:
[----:B------:R-:W-:Y:S05]  /*10fb0*/  BSYNC B0 ;  /* 0x0000000000007941 */ /* 0x000fea0003800000 */
.L_x_623:
[----:B------:R-:W-:Y:S02]  /*10fc0*/  IMAD.MOV.U32 R2, RZ, RZ, R14 ;  /* 0x000000ffff027224 */ /* 0x000fe400078e000e */
[----:B------:R-:W-:Y:S02]  /*10fd0*/  IMAD.MOV.U32 R13, RZ, RZ, R4 ;  /* 0x000000ffff0d7224 */ /* 0x000fe400078e0004 */
[----:B------:R-:W0:Y:S01]  /*10fe0*/  POPC R0, R2 ;  /* 0x0000000200007309 */ /* 0x000e220000000000 */
[----:B------:R-:W-:Y:S02]  /*10ff0*/  IMAD.MOV.U32 R11, RZ, RZ, 0x1f ;  /* 0x0000001fff0b7424 */ /* 0x000fe400078e00ff */
[----:B------:R-:W-:Y:S02]  /*11000*/  IMAD.MOV.U32 R15, RZ, RZ, -0x1 ;  /* 0xffffffffff0f7424 */ /* 0x000fe400078e00ff */
[----:B0-----:R-:W-:-:S07]  /*11010*/  IMAD.MOV.U32 R12, RZ, RZ, R0 ;  /* 0x000000ffff0c7224 */ /* 0x001fce00078e0000 */
[----:B------:R-:W-:Y:S05]  /*11020*/  WARPSYNC.COLLECTIVE R15, `(.L_x_625) ;  /* 0x000000000f087348 */ /* 0x000fea0003c00000 */
[----:B------:R0:W1:Y:S02]  /*11030*/  SHFL.IDX P6, R14, R13, R12, R11 ;  /* 0x0000000c0d0e7389 */ /* 0x00006400000c000b */
[----:B01----:R-:W-:Y:S01]  /*11040*/  ENDCOLLECTIVE ;  /* 0x000000000000791b */ /* 0x003fe20003800000 */
.L_x_625:
[----:B------:R-:W-:Y:S01]  /*11050*/  IMAD.MOV.U32 R4, RZ, RZ, R14 ;  /* 0x000000ffff047224 */ /* 0x000fe200078e000e */
[----:B------:R-:W-:Y:S06]  /*11060*/  BRA `(.L_x_626) ;  /* 0xffffffc000a07947 */ /* 0x000fec000383ffff */
.L_x_507:
[----:B------:R-:W-:Y:S01]  /*11070*/  BSSY B0, `(.L_x_627) ;  /* 0x0000007000007945 */ /* 0x000fe20003800000 */
[----:B------:R-:W-:Y:S02]  /*11080*/  IMAD.MOV.U32 R13, RZ, RZ, R6 ;  /* 0x000000ffff0d7224 */ /* 0x000fe400078e0006 */
[----:B------:R-:W-:Y:S02]  /*11090*/  IMAD.MOV.U32 R11, RZ, RZ, 0x1f ;  /* 0x0000001fff0b7424 */ /* 0x000fe400078e00ff */
[----:B------:R-:W-:-:S07]  /*110a0*/  IMAD.MOV.U32 R15, RZ, RZ, -0x1 ;  /* 0xffffffffff0f7424 */ /* 0x000fce00078e00ff */
[----:B01234-:R-:W-:Y:S05]  /*110b0*/  WARPSYNC.COLLECTIVE R15, `(.L_x_628) ;  /* 0x000000000f087348 */ /* 0x01ffea0003c00000 */
[----:B------:R0:W0:Y:S02]  /*110c0*/  SHFL.IDX P6, R14, R13, R12, R11 ;  /* 0x0000000c0d0e7389 */ /* 0x00002400000c000b */
[----:B01234-:R-:W-:Y:S01]  /*110d0*/  ENDCOLLECTIVE ;  /* 0x000000000000791b */ /* 0x01ffe20003800000 */
.L_x_628:
[----:B------:R-:W-:Y:S05]  /*110e0*/  BSYNC B0 ;  /* 0x0000000000007941 */ /* 0x000fea0003800000 */
.L_x_627:
[----:B------:R-:W-:Y:S05]  /*110f0*/  BRA `(.L_x_506) ;  /* 0xffffffc000987947 */ /* 0x000fea000383ffff */
.L_x_511:
[----:B0-----:R0:W4:Y:S02]  /*11100*/  SYNCS.PHASECHK.TRANS64.TRYWAIT P0, [R7+URZ+0x22820], R0 ;  /* 0x02282000070075a7 */ /* 0x001124000800017f */
[----:B----4-:R-:W-:Y:S05]  /*11110*/  @!P0 NANOSLEEP.SYNCS 0x989680 ;  /* 0x009896800000895d */ /* 0x010fea0003900000 */
[----:B------:R-:W4:Y:S02]  /*11120*/  @!P0 SYNCS.PHASECHK.TRANS64 P0, [R7+URZ+0x22820], R0 ;  /* 0x02282000070085a7 */ /* 0x000f24000800007f */
[----:B----4-:R-:W-:Y:S05]  /*11130*/  @!P0 BRA `(.L_x_511) ;  /* 0xfffffffc00f08947 */ /* 0x010fea000383ffff */
[----:B------:R-:W-:Y:S05]  /*11140*/  BRA `(.L_x_629) ;  /* 0xffffffc400847947 */ /* 0x000fea000383ffff */
.L_x_512:
[----:B------:R-:W4:Y:S01]  /*11150*/  S2R R2, SR_TID.X ;  /* 0x0000000000027919 */ /* 0x000f220000002100 */
[----:B------:R-:W-:Y:S01]  /*11160*/  BSSY B0, `(.L_x_630) ;  /* 0x000000a000007945 */ /* 0x000fe20003800000 */
[----:B------:R-:W-:Y:S02]  /*11170*/  IMAD.MOV.U32 R12, RZ, RZ, RZ ;  /* 0x000000ffff0c7224 */ /* 0x000fe400078e00ff */
[----:B------:R-:W-:Y:S02]  /*11180*/  IMAD.MOV.U32 R11, RZ, RZ, 0x1f ;  /* 0x0000001fff0b7424 */ /* 0x000fe400078e00ff */
[----:B------:R-:W-:Y:S01]  /*11190*/  IMAD.MOV.U32 R15, RZ, RZ, -0x1 ;  /* 0xffffffffff0f7424 */ /* 0x000fe200078e00ff */
[----:B----4-:R-:W-:-:S04]  /*111a0*/  SHF.R.U32.HI R2, RZ, 0x5, R2 ;  /* 0x00000005ff027819 */ /* 0x010fc80000011602 */
[----:B------:R-:W-:-:S05]  /*111b0*/  LOP3.LUT R2, R2, 0x3, RZ, 0xc0, !PT ;  /* 0x0000000302027812 */ /* 0x000fca00078ec0ff */
[----:B------:R-:W-:-:S07]  /*111c0*/  IMAD.MOV.U32 R13, RZ, RZ, R2 ;  /* 0x000000ffff0d7224 */ /* 0x000fce00078e0002 */
[----:B0123--:R-:W-:Y:S05]  /*111d0*/  WARPSYNC.COLLECTIVE R15, `(.L_x_631) ;  /* 0x000000000f087348 */ /* 0x00ffea0003c00000 */
[----:B------:R4:W0:Y:S02]  /*111e0*/  SHFL.IDX P6, R14, R13, R12, R11 ;  /* 0x0000000c0d0e7389 */ /* 0x00082400000c000b */
[----:B01234-:R-:W-:Y:S01]  /*111f0*/  ENDCOLLECTIVE ;  /* 0x000000000000791b */ /* 0x01ffe20003800000 */
.L_x_631:
[----:B------:R-:W-:Y:S05]  /*11200*/  BSYNC B0 ;  /* 0x0000000000007941 */ /* 0x000fea0003800000 */
.L_x_630:
[----:B------:R-:W-:Y:S05]  /*11210*/  BRA `(.L_x_632) ;  /* 0xffffffc4006c7947 */ /* 0x000fea000383ffff */
.L_x_515:
[----:B------:R-:W-:Y:S01]  /*11220*/  BSSY B1, `(.L_x_633) ;  /* 0x0000006000017945 */ /* 0x000fe20003800000 */
[----:B------:R-:W-:-:S07]  /*11230*/  IMAD.MOV.U32 R15, RZ, RZ, -0x1 ;  /* 0xffffffffff0f7424 */ /* 0x000fce00078e00ff */
[----:B0123--:R-:W-:Y:S05]  /*11240*/  WARPSYNC.COLLECTIVE R15, `(.L_x_634) ;  /* 0x000000000f0c7348 */ /* 0x00ffea0003c00000 */
[----:B------:R-:W-:Y:S02]  /*11250*/  ELECT P6, UR62, PT ;  /* 0x00000000003e782f */ /* 0x000fe400038c0000 */
[----:B------:R-:W-:Y:S01]  /*11260*/  MOV R14, UR62 ;  /* 0x0000003e000e7c02 */ /* 0x000fe20008000f00 */
[----:B0123--:R-:W-:Y:S10]  /*11270*/  ENDCOLLECTIVE ;  /* 0x000000000000791b */ /* 0x00fff40003800000 */
.L_x_634:
[----:B------:R-:W-:Y:S05]  /*11280*/  BSYNC B1 ;  /* 0x0000000000017941 */ /* 0x000fea0003800000 */
.L_x_633:
[----:B------:R-:W-:Y:S05]  /*11290*/  BRA `(.L_x_635) ;  /* 0xffffffc400647947 */ /* 0x000fea000383ffff */
.L_x_517:
[----:B0-----:R0:W4:Y:S02]  /*112a0*/  SYNCS.PHASECHK.TRANS64.TRYWAIT P1, [R5+URZ+0x22840], R0 ;  /* 0x02284000050075a7 */ /* 0x001124000802017f */
[----:B----4-:R-:W-:Y:S05]  /*112b0*/  @!P1 NANOSLEEP.SYNCS 0x989680 ;  /* 0x009896800000995d */ /* 0x010fea0003900000 */
[----:B------:R-:W4:Y:S02]  /*112c0*/  @!P1 SYNCS.PHASECHK.TRANS64 P1, [R5+URZ+0x22840], R0 ;  /* 0x02284000050095a7 */ /* 0x000f24000802007f */
[----:B----4-:R-:W-:Y:S05]  /*112d0*/  @!P1 BRA `(.L_x_517) ;  /* 0xfffffffc00f09947 */ /* 0x010fea000383ffff */
[----:B------:R-:W-:Y:S05]  /*112e0*/  BRA `(.L_x_636) ;  /* 0xffffffc400847947 */ /* 0x000fea000383ffff */
.L_x_519:
[----:B----4-:R4:W0:Y:S02]  /*112f0*/  SYNCS.PHASECHK.TRANS64.TRYWAIT P1, [R3+URZ+0x22840], R2 ;  /* 0x02284002030075a7 */ /* 0x010824000802017f */
[----:B0-----:R-:W-:Y:S05]  /*11300*/  @!P1 NANOSLEEP.SYNCS 0x989680 ;  /* 0x009896800000995d */ /* 0x001fea0003900000 */
[----:B------:R-:W0:Y:S02]  /*11310*/  @!P1 SYNCS.PHASECHK.TRANS64 P1, [R3+URZ+0x22840], R2 ;  /* 0x02284002030095a7 */ /* 0x000e24000802007f */
[----:B0-----:R-:W-:Y:S05]  /*11320*/  @!P1 BRA `(.L_x_519) ;  /* 0xfffffffc00f09947 */ /* 0x001fea000383ffff */
[----:B------:R-:W-:Y:S05]  /*11330*/  BRA `(.L_x_637) ;  /* 0xffffffc400907947 */ /* 0x000fea000383ffff */
.L_x_521:
[----:B------:R0:W0:Y:S02]  /*11340*/  SYNCS.PHASECHK.TRANS64.TRYWAIT P1, [R5+URZ+0x22860], R0 ;  /* 0x02286000050075a7 */ /* 0x000024000802017f */
[----:B0-----:R-:W-:Y:S05]  /*11350*/  @!P1 NANOSLEEP.SYNCS 0x989680 ;  /* 0x009896800000995d */ /* 0x001fea0003900000 */
[----:B------:R-:W0:Y:S02]  /*11360*/  @!P1 SYNCS.PHASECHK.TRANS64 P1, [R5+URZ+0x22860], R0 ;  /* 0x02286000050095a7 */ /* 0x000e24000802007f */
[----:B0-----:R-:W-:Y:S05]  /*11370*/  @!P1 BRA `(.L_x_521) ;  /* 0xfffffffc00f09947 */ /* 0x001fea000383ffff */
[----:B------:R-:W-:Y:S05]  /*11380*/  BRA `(.L_x_638) ;  /* 0xffffffc4008c7947 */ /* 0x000fea000383ffff */
.L_x_639:
        /* <DEDUP_REMOVED lines=15> */
.L_x_6450:


//--------------------- .text._ZN7cutlass13device_kernelIN5flash11enable_sm90INS1_16FlashAttnFwdSm90INS1_25CollectiveMainloopFwdSm90ILi2EN4cute5tupleIJNS5_1CILi1EEES8_S8_EEENS6_IJNS7_ILi128EEENS7_ILi96EEENS7_ILi64EEEEEELi256ENS_6half_tEfNS_4arch4Sm90ELb0ELb0ELb0ELb1ELb1ELb1ELb0ELb1ELb0ELb1ELb0ELb0EEENS1_21CollectiveEpilogueFwdINS6_IJSA_NS7_ILi256EEESB_EEES9_SE_SG_Li256ELb1ELb1ELb0ELb0EEENS1_36VarlenDynamicPersistentTileSchedulerILi128ELi96ELi256ELi128ELb0ELb1ELb1ELb0ELb1ELb1EEEEEEEEEvNT_6ParamsE --------------------------
	.section	.text._ZN7cutlass13device_kernelIN5flash11enable_sm90INS1_16FlashAttnFwdSm90INS1_25CollectiveMainloopFwdSm90ILi2EN4cute5tupleIJNS5_1CILi1EEES8_S8_EEENS6_IJNS7_ILi128EEENS7_ILi96EEENS7_ILi64EEEEEELi256ENS_6half_tEfNS_4arch4Sm90ELb0ELb0ELb0ELb1ELb1ELb1ELb0ELb1ELb0ELb1ELb0ELb0EEENS1_21CollectiveEpilogueFwdINS6_IJSA_NS7_ILi256EEESB_EEES9_SE_SG_Li256ELb1ELb1ELb0ELb0EEENS1_36VarlenDynamicPersistentTileSchedulerILi128ELi96ELi256ELi128ELb0ELb1ELb1ELb0ELb1ELb1EEEEEEEEEvNT_6ParamsE,"ax",@progbits
	.align	128
.text._ZN7cutlass13device_kernelIN5flash11enable_sm90INS1_16FlashAttnFwdSm90INS1_25CollectiveMainloopFwdSm90ILi2EN4cute5tupleIJNS5_1CILi1EEES8_S8_EEENS6_IJNS7_ILi128EEENS7_ILi96EEENS7_ILi64EEEEEELi256ENS_6half_tEfNS_4arch4Sm90ELb0ELb0ELb0ELb1ELb1ELb1ELb0ELb1ELb0ELb1ELb0ELb0EEENS1_21CollectiveEpilogueFwdINS6_IJSA_NS7_ILi256EEESB_EEES9_SE_SG_Li256ELb1ELb1ELb0ELb0EEENS1_36VarlenDynamicPersistentTileSchedulerILi128ELi96ELi256ELi128ELb0ELb1ELb1ELb0ELb1ELb1EEEEEEEEEvNT_6ParamsE:
        .type           _ZN7cutlass13device_kernelIN5flash11enable_sm90INS1_16FlashAttnFwdSm90INS1_25CollectiveMainloopFwdSm90ILi2EN4cute5tupleIJNS5_1CILi1EEES8_S8_EEENS6_IJNS7_ILi128EEENS7_ILi96EEENS7_ILi64EEEEEELi256ENS_6half_tEfNS_4arch4Sm90ELb0ELb0ELb0ELb1ELb1ELb1ELb0ELb1ELb0ELb1ELb0ELb0EEENS1_21CollectiveEpilogueFwdINS6_IJSA_NS7_ILi256EEESB_EEES9_SE_SG_Li256ELb1ELb1ELb0ELb0EEENS1_36VarlenDynamicPersistentTileSchedulerILi128ELi96ELi256ELi128ELb0ELb1ELb1ELb0ELb1ELb1EEEEEEEEEvNT_6ParamsE,@function
        .size           _ZN7cutlass13device_kernelIN5flash11enable_sm90INS1_16FlashAttnFwdSm90INS1_25CollectiveMainloopFwdSm90ILi2EN4cute5tupleIJNS5_1CILi1EEES8_S8_EEENS6_IJNS7_ILi128EEENS7_ILi96EEENS7_ILi64EEEEEELi256ENS_6half_tEfNS_4arch4Sm90ELb0ELb0ELb0ELb1ELb1ELb1ELb0ELb1ELb0ELb1ELb0ELb0EEENS1_21CollectiveEpilogueFwdINS6_IJSA_NS7_ILi256EEESB_EEES9_SE_SG_Li256ELb1ELb1ELb0ELb0EEENS1_36VarlenDynamicPersistentTileSchedulerILi128ELi96ELi256ELi128ELb0ELb1ELb1ELb0ELb1ELb1EEEEEEEEEvNT_6ParamsE,(.L_x_6451 - _ZN7cutlass13device_kernelIN5flash11enable_sm90INS1_16FlashAttnFwdSm90INS1_25CollectiveMainloopFwdSm90ILi2EN4cute5tupleIJNS5_1CILi1EEES8_S8_EEENS6_IJNS7_ILi128EEENS7_ILi96EEENS7_ILi64EEEEEELi256ENS_6half_tEfNS_4arch4Sm90ELb0ELb0ELb0ELb1ELb1ELb1ELb0ELb1ELb0ELb1ELb0ELb0EEENS1_21CollectiveEpilogueFwdINS6_IJSA_NS7_ILi256EEESB_EEES9_SE_SG_Li256ELb1ELb1ELb0ELb0EEENS1_36VarlenDynamicPersistentTileSchedulerILi128ELi96ELi256ELi128ELb0ELb1ELb1ELb0ELb1ELb1EEEEEEEEEvNT_6ParamsE)
        .other          _ZN7cutlass13device_kernelIN5flash11enable_sm90INS1_16FlashAttnFwdSm90INS1_25CollectiveMainloopFwdSm90ILi2EN4cute5tupleIJNS5_1CILi1EEES8_S8_EEENS6_IJNS7_ILi128EEENS7_ILi96EEENS7_ILi64EEEEEELi256ENS_6half_tEfNS_4arch4Sm90ELb0ELb0ELb0ELb1ELb1ELb1ELb0ELb1ELb0ELb1ELb0ELb0EEENS1_21CollectiveEpilogueFwdINS6_IJSA_NS7_ILi256EEESB_EEES9_SE_SG_Li256ELb1ELb1ELb0ELb0EEENS1_36VarlenDynamicPersistentTileSchedulerILi128ELi96ELi256ELi128ELb0ELb1ELb1ELb0ELb1ELb1EEEEEEEEEvNT_6ParamsE,@"STO_CUDA_ENTRY STV_DEFAULT"
_ZN7cutlass13device_kernelIN5flash11enable_sm90INS1_16FlashAttnFwdSm90INS1_25CollectiveMainloopFwdSm90ILi2EN4cute5tupleIJNS5_1CILi1EEES8_S8_EEENS6_IJNS7_ILi128EEENS7_ILi96EEENS7_ILi64EEEEEELi256ENS_6half_tEfNS_4arch4Sm90ELb0ELb0ELb0ELb1ELb1ELb1ELb0ELb1ELb0ELb1ELb0ELb0EEENS1_21CollectiveEpilogueFwdINS6_IJSA_NS7_ILi256EEESB_EEES9_SE_SG_Li256ELb1ELb1ELb0ELb0EEENS1_36VarlenDynamicPersistentTileSchedulerILi128ELi96ELi256ELi128ELb0ELb1ELb1ELb0ELb1ELb1EEEEEEEEEvNT_6ParamsE:
[----:B------:R-:W0:Y:S02]  /*0000*/  LDC R1, c[0x0][0x28] ;  /* 0x00000a00ff017b82 */ /* 0x000e240000000800 */
[----:B0-----:R-:W-:Y:S01]  /*0010*/  VIADD R1, R1, 0xffffffa8 ;  /* 0xffffffa801017836 */ /* 0x001fe20000000000 */
[----:B------:R-:W0:Y:S01]  /*0020*/  S2R R0, SR_TID.X ;  /* 0x0000000000007919 */ /* 0x000e220000002100 */
[----:B------:R-:W-:Y:S01]  /*0030*/  ELECT P0, URZ, PT ;  /* 0x00000000003f782f */ /* 0x000fe20003800000 */
[----:B------:R-:W-:Y:S01]  /*0040*/  BSSY B0, `(.L_x_640) ;  /* 0x000000d000007945 */ /* 0x000fe20003800000 */
[----:B0-----:R-:W-:-:S05]  /*0050*/  SHF.R.U32.HI R2, RZ, 0x5, R0 ;  /* 0x00000005ff027819 */ /* 0x001fca0000011600 */
[----:B------:R-:W0:Y:S02]  /*0060*/  SHFL.IDX PT, R3, R2, RZ, 0x1f ;  /* 0x00001fff02037589 */ /* 0x000e2400000e0000 */
[----:B0-----:R-:W-:-:S13]  /*0070*/  ISETP.EQ.AND P0, PT, R3, RZ, P0 ;  /* 0x000000ff0300720c */ /* 0x001fda0000702270 */
[----:B------:R-:W-:Y:S05]  /*0080*/  @!P0 BRA `(.L_x_641) ;  /* 0x0000000000208947 */ /* 0x000fea0003800000 */
[----:B------:R-:W-:Y:S02]  /*0090*/  ULDC.64 UR4, c[0x0][0x198] ;  /* 0x0000660000047ab9 */ /* 0x000fe40000000a00 */
[----:B------:R-:W-:Y:S02]  /*00a0*/  UIADD3 UR6, UP0, UR4, 0x570, URZ ;  /* 0x0000057004067890 */ /* 0x000fe4000ff1e03f */
[----:B------:R-:W-:Y:S02]  /*00b0*/  UIADD3 UR4, UP1, UR4, 0x670, URZ ;  /* 0x0000067004047890 */ /* 0x000fe4000ff3e03f */
[----:B------:R-:W-:Y:S02]  /*00c0*/  UIADD3.X UR7, URZ, UR5, URZ, UP0, !UPT ;  /* 0x000000053f077290 */ /* 0x000fe400087fe43f */
[----:B------:R-:W-:-:S07]  /*00d0*/  UIADD3.X UR5, URZ, UR5, URZ, UP1, !UPT ;  /* 0x000000053f057290 */ /* 0x000fce0008ffe43f */
[----:B------:R0:W-:Y:S02]  /*00e0*/  UTMACCTL.PF [UR6] ;  /* 0x00000000060079b9 */ /* 0x0001e40008040000 */
[----:B------:R0:W-:Y:S02]  /*00f0*/  UTMACCTL.PF [UR4] ;  /* 0x00000000040079b9 */ /* 0x0001e40008040000 */
[----:B0-----:R-:W-:Y:S01]  /*0100*/  NOP ;  /* 0x0000000000007918 */ /* 0x001fe20000000000 */
.L_x_641:
[----:B------:R-:W-:Y:S05]  /*0110*/  BSYNC B0 ;  /* 0x0000000000007941 */ /* 0x000fea0003800000 */
.L_x_640:
[----:B------:R-:W-:Y:S01]  /*0120*/  VOTEU.ANY UP0, P0 ;  /* 0x00000000003f7886 */ /* 0x000fe20000000100 */
[----:B------:R-:W0:Y:S01]  /*0130*/  SHFL.IDX PT, R3, R2, RZ, 0x1f ;  /* 0x00001fff02037589 */ /* 0x000e2200000e0000 */
[----:B------:R-:W-:Y:S01]  /*0140*/  UMOV UR4, 0x80 ;  /* 0x0000008000047882 */ /* 0x000fe20000000000 */
[----:B------:R-:W-:Y:S01]  /*0150*/  UMOV UR7, 0x100 ;  /* 0x0000010000077882 */ /* 0x000fe20000000000 */
[----:B------:R-:W-:Y:S01]  /*0160*/  SHF.R.U32.HI R4, RZ, 0x7, R0 ;  /* 0x00000007ff047819 */ /* 0x000fe20000011600 */
[----:B------:R-:W1:Y:S01]  /*0170*/  @UP0 S2UR UR8, SR_CgaCtaId ;  /* 0x00000000000809c3 */ /* 0x000e620000008800 */
[----:B------:R-:W-:Y:S01]  /*0180*/  @UP0 UMOV UR6, 0x400 ;  /* 0x0000040000060882 */ /* 0x000fe20000000000 */
[----:B------:R-:W-:-:S04]  /*0190*/  @UP0 UIADD3 UR4, -UR4, 0x100000, URZ ;  /* 0x0010000004040890 */ /* 0x000fc8000fffe13f */
[----:B------:R-:W-:Y:S02]  /*01a0*/  @UP0 USHF.L.U32 UR5, UR4, 0xb, URZ ;  /* 0x0000000b04050899 */ /* 0x000fe4000800063f */
[----:B------:R-:W-:Y:S01]  /*01b0*/  @UP0 USHF.L.U32 UR4, UR4, 0x1, URZ ;  /* 0x0000000104040899 */ /* 0x000fe2000800063f */
[----:B------:R-:W-:Y:S01]  /*01c0*/  VOTEU.ANY UP1, P0 ;  /* 0x00000000003f7886 */ /* 0x000fe20000020100 */
[----:B0-----:R-:W-:Y:S02]  /*01d0*/  ISETP.NE.AND P1, PT, R3, RZ, PT ;  /* 0x000000ff0300720c */ /* 0x001fe40003f25270 */
[----:B------:R0:W2:Y:S01]  /*01e0*/  SHFL.IDX PT, R3, R4, RZ, 0x1f ;  /* 0x00001fff04037589 */ /* 0x0000a200000e0000 */
[----:B-1----:R-:W-:Y:S02]  /*01f0*/  @UP0 ULEA UR8, UR8, UR6, 0x18 ;  /* 0x0000000608080291 */ /* 0x002fe4000f8ec03f */
[----:B------:R-:W-:-:S04]  /*0200*/  @UP0 UIADD3 UR6, -UR7, 0x100000, URZ ;  /* 0x0010000007060890 */ /* 0x000fc8000fffe13f */
[----:B------:R-:W-:Y:S02]  /*0210*/  @UP0 USHF.L.U32 UR7, UR6, 0xb, URZ ;  /* 0x0000000b06070899 */ /* 0x000fe4000800063f */
[----:B------:R-:W-:Y:S01]  /*0220*/  @UP0 USHF.L.U32 UR6, UR6, 0x1, URZ ;  /* 0x0000000106060899 */ /* 0x000fe2000800063f */
[----:B------:R-:W-:Y:S01]  /*0230*/  VOTEU.ANY UP0, P0 ;  /* 0x00000000003f7886 */ /* 0x000fe20000000100 */
[----:B------:R-:W1:Y:S04]  /*0240*/  FENCE.VIEW.ASYNC.S ;  /* 0x00000000000073c6 */ /* 0x000e680000000000 */
[----:B-1----:R0:W1:Y:S06]  /*0250*/  @UP0 SYNCS.EXCH.64 URZ, [UR8+0x22800], UR4 ;  /* 0x02280004083f05b2 */ /* 0x00206c0008000100 */
[----:B------:R0:W3:Y:S02]  /*0260*/  @UP1 SYNCS.EXCH.64 URZ, [UR8+0x22820], UR6 ;  /* 0x02282006083f15b2 */ /* 0x0000e40008000100 */
[----:B0-----:R-:W-:Y:S05]  /*0270*/  @P1 BRA `(.L_x_642) ;  /* 0x0000000000481947 */ /* 0x001fea0003800000 */
        /* <DEDUP_REMOVED lines=13> */
[----:B0-----:R0:W4:Y:S08]  /*0350*/  SYNCS.EXCH.64 URZ, [UR8+0x22830], UR4 ;  /* 0x02283004083f75b2 */ /* 0x0011300008000100 */
[----:B------:R0:W0:Y:S01]  /*0360*/  SYNCS.EXCH.64 URZ, [UR8+0x22840], UR6 ;  /* 0x02284006083f75b2 */ /* 0x0000220008000100 */
[----:B------:R0:W0:Y:S01]  /*0370*/  SYNCS.EXCH.64 URZ, [UR8+0x22838], UR4 ;  /* 0x02283804083f75b2 */ /* 0x0000220008000100 */
[----:B------:R0:W0:Y:S01]  /*0380*/  SYNCS.EXCH.64 URZ, [UR8+0x22848], UR6 ;  /* 0x02284806083f75b2 */ /* 0x0000220008000100 */
[----:B------:R-:W-:Y:S01]  /*0390*/  NOP ;  /* 0x0000000000007918 */ /* 0x000fe20000000000 */
.L_x_642:
        /* <DEDUP_REMOVED lines=22> */
.L_x_643:
        /* <DEDUP_REMOVED lines=18> */
.L_x_644:
        /* <DEDUP_REMOVED lines=22> */
.L_x_645:
        /* <DEDUP_REMOVED lines=22> */
.L_x_646:
[----:B--2---:R-:W-:Y:S01]  /*08e0*/  ISETP.NE.AND P0, PT, R3, RZ, PT ;  /* 0x000000ff0300720c */ /* 0x004fe20003f05270 */
[----:B------:R-:W-:Y:S01]  /*08f0*/  IMAD.MOV.U32 R3, RZ, RZ, 0x1 ;  /* 0x00000001ff037424 */ /* 0x000fe200078e00ff */
[----:B------:R-:W-:Y:S01]  /*0900*/  NOP ;  /* 0x0000000000007918 */ /* 0x000fe20000000000 */
[----:B------:R-:W-:Y:S01]  /*0910*/  ULDC.64 UR40, c[0x0][0x208] ;  /* 0x0000820000287ab9 */ /* 0x000fe20000000a00 */
[----:B------:R-:W-:Y:S02]  /*0920*/  BSSY B9, `(.L_x_647) ;  /* 0x00015c0000097945 */ /* 0x000fe40003800000 */
[----:B------:R-:W-:-:S05]  /*0930*/  SEL R3, R3, 0x2, !P0 ;  /* 0x0000000203037807 */ /* 0x000fca0004000000 */
[----:B------:R2:W-:Y:S01]  /*0940*/  STL [R1], R3 ;  /* 0x0000000301007387 */ /* 0x0005e20000100800 */
[----:B01-34-:R-:W-:Y:S06]  /*0950*/  BAR.SYNC.DEFER_BLOCKING 0x0 ;  /* 0x0000000000007b1d */ /* 0x01bfec0000010000 */
[----:B------:R-:W-:Y:S05]  /*0960*/  @!P0 BRA `(.L_x_648) ;  /* 0x000000f400308947 */ /* 0x000fea0003800000 */
.L_x_649:
[----:B------:R-:W-:-:S08]  /*0970*/  NOP ;  /* 0x0000000000007918 */ /* 0x000fd00000000000 */
[----:B------:R-:W0:Y:S02]  /*0980*/  USETMAXREG.TRY_ALLOC.CTAPOOL UP0, 0xe8 ;  /* 0x000000e8000079c8 */ /* 0x000e240008000600 */
[----:B0-----:R-:W-:-:S13]  /*0990*/  PLOP3.LUT P0, PT, PT, PT, UP0, 0x80, 0x0 ;  /* 0x000000000000781c */ /* 0x001fda0003f0f008 */
[----:B------:R-:W-:Y:S05]  /*09a0*/  @!P0 BRA `(.L_x_649) ;  /* 0xfffffffc00f08947 */ /* 0x000fea000383ffff */
[----:B--2---:R-:W-:Y:S01]  /*09b0*/  SHF.R.U32.HI R3, RZ, 0x7, R0 ;  /* 0x00000007ff037819 */ /* 0x004fe20000011600 */
[----:B------:R-:W0:Y:S01]  /*09c0*/  S2R R2, SR_CgaCtaId ;  /* 0x0000000000027919 */ /* 0x000e220000008800 */
[----:B------:R-:W-:Y:S01]  /*09d0*/  MOV R19, 0x400 ;  /* 0x0000040000137802 */ /* 0x000fe20000000f00 */
[----:B------:R-:W-:Y:S01]  /*09e0*/  ULDC UR4, c[0x0][0xc3c] ;  /* 0x00030f0000047ab9 */ /* 0x000fe20000000800 */
[----:B------:R-:W-:Y:S06]  /*09f0*/  BAR.ARV 0x8, 0x180 ;  /* 0x0206000000007b1d */ /* 0x000fec0000002000 */
[----:B------:R-:W-:-:S13]  /*0a00*/  ISETP.NE.AND P0, PT, R3, 0x1, PT ;  /* 0x000000010300780c */ /* 0x000fda0003f05270 */
[----:B------:R-:W-:Y:S08]  /*0a10*/  @!P0 BAR.ARV 0x9, 0x100 ;  /* 0x0244000000008b1d */ /* 0x000ff00000002000 */
[----:B------:R-:W-:Y:S01]  /*0a20*/  BAR.SYNC.DEFER_BLOCKING 0x5, 0x180 ;  /* 0x0146000000007b1d */ /* 0x000fe20000010000 */
[----:B0-----:R-:W-:-:S05]  /*0a30*/  LEA R19, R2, R19, 0x18 ;  /* 0x0000001302137211 */ /* 0x001fca00078ec0ff */
[----:B------:R-:W0:Y:S02]  /*0a40*/  LDS.128 R32, [R19+0x228d0] ;  /* 0x0228d00013207984 */ /* 0x000e240000000c00 */
[----:B------:R-:W-:Y:S06]  /*0a50*/  BAR.ARV 0x4, 0x180 ;  /* 0x0106000000007b1d */ /* 0x000fec0000002000 */
[----:B0-----:R-:W-:-:S13]  /*0a60*/  ISETP.GE.AND P0, PT, R35, UR4, PT ;  /* 0x0000000423007c0c */ /* 0x001fda000bf06270 */
[----:B------:R-:W-:Y:S05]  /*0a70*/  @P0 BRA `(.L_x_650) ;  /* 0x0000015800a80947 */ /* 0x000fea0003800000 */
[----:B------:R-:W2:Y:S01]  /*0a80*/  LDL.LU R12, [R1] ;  /* 0x00000000010c7983 */ /* 0x000ea20000300800 */
[----:B------:R-:W-:Y:S01]  /*0a90*/  VIADD R11, R0, 0xffffff80 ;  /* 0xffffff80000b7836 */ /* 0x000fe20000000000 */
[----:B------:R-:W-:Y:S01]  /*0aa0*/  CS2R R206, SRZ ;  /* 0x0000000000ce7805 */ /* 0x000fe2000001ff00 */
[----:B------:R-:W-:Y:S02]  /*0ab0*/  IMAD.MOV.U32 R18, RZ, RZ, RZ ;  /* 0x000000ffff127224 */ /* 0x000fe400078e00ff */
[----:B------:R-:W-:Y:S01]  /*0ac0*/  IMAD.MOV.U32 R216, RZ, RZ, RZ ;  /* 0x000000ffffd87224 */ /* 0x000fe200078e00ff */
[----:B------:R-:W-:-:S04]  /*0ad0*/  SHF.R.S32.HI R0, RZ, 0x1f, R11 ;  /* 0x0000001fff007819 */ /* 0x000fc8000001140b */
[CC--:B------:R-:W-:Y:S02]  /*0ae0*/  LEA.HI R2, R0.reuse, R11.reuse, RZ, 0x7 ;  /* 0x0000000b00027211 */ /* 0x0c0fe400078f38ff */
[----:B------:R-:W-:Y:S02]  /*0af0*/  LEA.HI R229, R0, R11, RZ, 0x5 ;  /* 0x0000000b00e57211 */ /* 0x000fe400078f28ff */
[C---:B------:R-:W-:Y:S02]  /*0b00*/  LOP3.LUT R3, R2.reuse, 0xffffff80, RZ, 0xc0, !PT ;  /* 0xffffff8002037812 */ /* 0x040fe400078ec0ff */
[----:B------:R-:W-:Y:S02]  /*0b10*/  SHF.R.S32.HI R13, RZ, 0x7, R2 ;  /* 0x00000007ff0d7819 */ /* 0x000fe40000011402 */
[----:B------:R-:W-:Y:S01]  /*0b20*/  SHF.R.S32.HI R229, RZ, 0x5, R229 ;  /* 0x00000005ffe57819 */ /* 0x000fe200000114e5 */
[----:B------:R-:W-:Y:S01]  /*0b30*/  IMAD.IADD R10, R11, 0x1, -R3 ;  /* 0x000000010b0a7824 */ /* 0x000fe200078e0a03 */
[----:B------:R-:W-:-:S04]  /*0b40*/  LEA.HI R2, R2, R13, RZ, 0x1 ;  /* 0x0000000d02027211 */ /* 0x000fc800078f08ff */
[----:B------:R-:W-:Y:S02]  /*0b50*/  SHF.R.S32.HI R5, RZ, 0x1f, R10 ;  /* 0x0000001fff057819 */ /* 0x000fe4000001140a */
[----:B------:R-:W-:Y:S02]  /*0b60*/  LOP3.LUT R2, R2, 0x3fffffe, RZ, 0xc0, !PT ;  /* 0x03fffffe02027812 */ /* 0x000fe400078ec0ff */
[CC--:B------:R-:W-:Y:S02]  /*0b70*/  LEA.HI R7, R5.reuse, R10.reuse, RZ, 0x2 ;  /* 0x0000000a05077211 */ /* 0x0c0fe400078f10ff */
[----:B------:R-:W-:Y:S01]  /*0b80*/  LEA.HI R5, R5, R10, RZ, 0x5 ;  /* 0x0000000a05057211 */ /* 0x000fe200078f28ff */
[----:B------:R-:W-:Y:S01]  /*0b90*/  IMAD.IADD R2, R13, 0x1, -R2 ;  /* 0x000000010d027824 */ /* 0x000fe200078e0a02 */
[--C-:B------:R-:W-:Y:S02]  /*0ba0*/  SHF.R.S32.HI R4, RZ, 0x2, R7.reuse ;  /* 0x00000002ff047819 */ /* 0x100fe40000011407 */
        /* <DEDUP_REMOVED lines=9> */
[----:B------:R-:W-:Y:S01]  /*0c40*/  LEA.HI R3, R3, R6, RZ, 0x1 ;  /* 0x0000000603037211 */ /* 0x000fe200078f08ff */
[----:B------:R-:W-:Y:S02]  /*0c50*/  IMAD R5, R5, 0x10, R8 ;  /* 0x0000001005057824 */ /* 0x000fe400078e0208 */
[----:B------:R-:W-:Y:S01]  /*0c60*/  IMAD.IADD R4, R11, 0x1, -R4 ;  /* 0x000000010b047824 */ /* 0x000fe200078e0a04 */
[----:B------:R-:W-:Y:S01]  /*0c70*/  LOP3.LUT R3, R3, 0x1ffffffe, RZ, 0xc0, !PT ;  /* 0x1ffffffe03037812 */ /* 0x000fe200078ec0ff */
[----:B------:R-:W-:Y:S01]  /*0c80*/  IMAD R8, R2, 0x40, R5 ;  /* 0x0000004002087824 */ /* 0x000fe200078e0205 */
[-C--:B------:R-:W-:Y:S02]  /*0c90*/  LEA.HI R2, R0, R11.reuse, RZ, 0x2 ;  /* 0x0000000b00027211 */ /* 0x080fe400078f10ff */
[----:B------:R-:W-:Y:S01]  /*0ca0*/  LEA R4, R229, R4, 0x4 ;  /* 0x00000004e5047211 */ /* 0x000fe200078e20ff */
[----:B------:R-:W-:Y:S01]  /*0cb0*/  IMAD.IADD R3, R6, 0x1, -R3 ;  /* 0x0000000106037824 */ /* 0x000fe200078e0a03 */
[----:B------:R-:W-:Y:S01]  /*0cc0*/  LEA.HI R0, R0, R11, RZ, 0x3 ;  /* 0x0000000b00007211 */ /* 0x000fe200078f18ff */
[----:B------:R-:W-:Y:S01]  /*0cd0*/  STL [R1+0x48], R8 ;  /* 0x0000480801007387 */ /* 0x000fe20000100800 */
[--C-:B------:R-:W-:Y:S01]  /*0ce0*/  SHF.R.S32.HI R204, RZ, 0x2, R2.reuse ;  /* 0x00000002ffcc7819 */ /* 0x100fe20000011402 */
[----:B------:R-:W-:Y:S01]  /*0cf0*/  IMAD R6, R4, 0x8, R3 ;  /* 0x0000000804067824 */ /* 0x000fe200078e0203 */
[----:B------:R-:W-:Y:S01]  /*0d00*/  SHF.R.S32.HI R3, RZ, 0x1f, R2 ;  /* 0x0000001fff037819 */ /* 0x000fe20000011402 */
[----:B------:R-:W-:Y:S01]  /*0d10*/  STL [R1+0x28], RZ ;  /* 0x000028ff01007387 */ /* 0x000fe20000100800 */
[----:B------:R-:W-:Y:S01]  /*0d20*/  SHF.R.S32.HI R4, RZ, 0x3, R0 ;  /* 0x00000003ff047819 */ /* 0x000fe20000011400 */
[----:B------:R-:W-:Y:S01]  /*0d30*/  IMAD.SHL.U32 R6, R6, 0x8, RZ ;  /* 0x0000000806067824 */ /* 0x000fe200078e00ff */
[----:B------:R-:W-:-:S02]  /*0d40*/  LOP3.LUT R0, R0, 0xfffffff8, RZ, 0xc0, !PT ;  /* 0xfffffff800007812 */ /* 0x000fc400078ec0ff */
[----:B------:R-:W-:Y:S02]  /*0d50*/  LOP3.LUT R2, R2, 0xfffffffc, RZ, 0xc0, !PT ;  /* 0xfffffffc02027812 */ /* 0x000fe400078ec0ff */
[----:B------:R-:W-:Y:S01]  /*0d60*/  LEA.HI R3, R3, R204, RZ, 0x3 ;  /* 0x000000cc03037211 */ /* 0x000fe200078f18ff */
[C---:B------:R-:W-:Y:S01]  /*0d70*/  IMAD.IADD R9, R11.reuse, 0x1, -R0 ;  /* 0x000000010b097824 */ /* 0x040fe200078e0a00 */
[----:B------:R-:W-:Y:S01]  /*0d80*/  IADD3 R5, R204, 0x40, RZ ;  /* 0x00000040cc057810 */ /* 0x000fe20007ffe0ff */
[----:B------:R-:W-:Y:S01]  /*0d90*/  IMAD.IADD R4, R11, 0x1, -R2 ;  /* 0x000000010b047824 */ /* 0x000fe200078e0a02 */
[----:B------:R-:W-:Y:S01]  /*0da0*/  LOP3.LUT R3, R3, 0xfffffff8, RZ, 0xc0, !PT ;  /* 0xfffffff803037812 */ /* 0x000fe200078ec0ff */
[----:B------:R-:W-:Y:S01]  /*0db0*/  IMAD.SHL.U32 R217, R9, 0x8, RZ ;  /* 0x0000000809d97824 */ /* 0x000fe200078e00ff */
[----:B------:R-:W-:Y:S01]  /*0dc0*/  SHF.R.S32.HI R2, RZ, 0x1f, R5 ;  /* 0x0000001fff027819 */ /* 0x000fe20000011405 */
[----:B------:R-:W-:Y:S01]  /*0dd0*/  IMAD.SHL.U32 R227, R5, 0x40, RZ ;  /* 0x0000004005e37824 */ /* 0x000fe200078e00ff */
[----:B------:R-:W-:Y:S01]  /*0de0*/  LEA.HI R0, R4, R4, RZ, 0x1 ;  /* 0x0000000404007211 */ /* 0x000fe200078f08ff */
[----:B------:R-:W-:Y:S01]  /*0df0*/  IMAD.IADD R9, R204, 0x1, -R3 ;  /* 0x00000001cc097824 */ /* 0x000fe200078e0a03 */
[----:B------:R-:W-:Y:S01]  /*0e00*/  LEA.HI R3, R2, R5, RZ, 0x3 ;  /* 0x0000000502037211 */ /* 0x000fe200078f18ff */
[----:B------:R-:W-:Y:S01]  /*0e10*/  IMAD.SHL.U32 R16, R4, 0x8, RZ ;  /* 0x0000000804107824 */ /* 0x000fe200078e00ff */
[----:B------:R-:W-:Y:S01]  /*0e20*/  LOP3.LUT R0, R0, 0x1ffffffe, RZ, 0xc0, !PT ;  /* 0x1ffffffe00007812 */ /* 0x000fe200078ec0ff */
[C---:B------:R-:W-:Y:S01]  /*0e30*/  IMAD.SHL.U32 R22, R4.reuse, 0x4, RZ ;  /* 0x0000000404167824 */ /* 0x040fe200078e00ff */
[----:B------:R-:W-:Y:S01]  /*0e40*/  LOP3.LUT R227, R227, 0x1c0, RZ, 0xc0, !PT ;  /* 0x000001c0e3e37812 */ /* 0x000fe200078ec0ff */
[----:B------:R-:W-:Y:S01]  /*0e50*/  IMAD.SHL.U32 R3, R3, 0x40, RZ ;  /* 0x0000004003037824 */ /* 0x000fe200078e00ff */
[----:B------:R0:W-:Y:S01]  /*0e60*/  STL [R1+0x30], R9 ;  /* 0x0000300901007387 */ /* 0x0001e20000100800 */
[C---:B------:R-:W-:Y:S01]  /*0e70*/  VIADD R13, R217.reuse, 0x40 ;  /* 0x00000040d90d7836 */ /* 0x040fe20000000000 */
[----:B------:R-:W-:Y:S01]  /*0e80*/  SHF.R.S32.HI R5, RZ, 0x1f, R217 ;  /* 0x0000001fff057819 */ /* 0x000fe200000114d9 */
[----:B------:R-:W-:Y:S01]  /*0e90*/  VIADD R11, R217, 0xc0 ;  /* 0x000000c0d90b7836 */ /* 0x000fe20000000000 */
[----:B------:R-:W-:Y:S01]  /*0ea0*/  LOP3.LUT R3, R3, 0xfffffe00, RZ, 0xc0, !PT ;  /* 0xfffffe0003037812 */ /* 0x000fe200078ec0ff */
[----:B------:R-:W-:Y:S01]  /*0eb0*/  IMAD.IADD R0, R4, 0x1, -R0 ;  /* 0x0000000104007824 */ /* 0x000fe200078e0a00 */
[----:B------:R-:W-:Y:S01]  /*0ec0*/  LOP3.LUT R4, R227, 0x38, R16, 0xf8, !PT ;  /* 0x00000038e3047812 */ /* 0x000fe200078ef810 */
[----:B------:R-:W-:Y:S01]  /*0ed0*/  VIADD R208, R22, 0x10 ;  /* 0x0000001016d07836 */ /* 0x000fe20000000000 */
[----:B------:R-:W-:Y:S01]  /*0ee0*/  SHF.R.S32.HI R14, RZ, 0x1f, R13 ;  /* 0x0000001fff0e7819 */ /* 0x000fe2000001140d */
[----:B------:R1:W-:Y:S01]  /*0ef0*/  STL [R1+0x4], R3 ;  /* 0x0000040301007387 */ /* 0x0003e20000100800 */
[----:B0-----:R-:W-:Y:S01]  /*0f00*/  SHF.R.U32.HI R9, RZ, 0x3, R227 ;  /* 0x00000003ff097819 */ /* 0x001fe200000116e3 */
[C---:B------:R-:W-:Y:S01]  /*0f10*/  VIADD R213, R16.reuse, 0x40 ;  /* 0x0000004010d57836 */ /* 0x040fe20000000000 */
[----:B------:R-:W-:Y:S01]  /*0f20*/  SHF.R.S32.HI R5, RZ, 0x1f, R208 ;  /* 0x0000001fff057819 */ /* 0x000fe200000114d0 */
[C---:B------:R-:W-:Y:S01]  /*0f30*/  VIADD R212, R16.reuse, 0x60 ;  /* 0x0000006010d47836 */ /* 0x040fe20000000000 */
[----:B------:R-:W-:Y:S01]  /*0f40*/  LOP3.LUT R4, R3, R4, R9, 0xf6, !PT ;  /* 0x0000000403047212 */ /* 0x000fe200078ef609 */
[----:B------:R-:W-:Y:S01]  /*0f50*/  VIADD R211, R16, 0x80 ;  /* 0x0000008010d37836 */ /* 0x000fe20000000000 */
[----:B------:R-:W-:Y:S01]  /*0f60*/  SHF.L.U64.HI R5, R208, 0x1, R5 ;  /* 0x00000001d0057819 */ /* 0x000fe20000010205 */
[----:B------:R-:W-:Y:S01]  /*0f70*/  VIADD R210, R16, 0xa0 ;  /* 0x000000a010d27836 */ /* 0x000fe20000000000 */
[----:B------:R-:W-:Y:S01]  /*0f80*/  LEA R0, R0, R8, 0x3 ;  /* 0x0000000800007211 */ /* 0x000fe200078e18ff */
[----:B-1----:R-:W-:Y:S01]  /*0f90*/  IMAD.IADD R3, R10, 0x1, -R7 ;  /* 0x000000010a037824 */ /* 0x002fe200078e0a07 */
[C---:B------:R-:W-:Y:S01]  /*0fa0*/  IADD3 R2, R16.reuse, 0x20, RZ ;  /* 0x0000002010027810 */ /* 0x040fe20007ffe0ff */
[C---:B------:R-:W-:Y:S01]  /*0fb0*/  VIADD R215, R16.reuse, 0xc0 ;  /* 0x000000c010d77836 */ /* 0x040fe20000000000 */
[----:B------:R-:W-:Y:S01]  /*0fc0*/  SHF.R.S32.HI R17, RZ, 0x1f, R16 ;  /* 0x0000001fff117819 */ /* 0x000fe20000011410 */
[----:B------:R-:W-:Y:S01]  /*0fd0*/  VIADD R214, R16, 0xe0 ;  /* 0x000000e010d67836 */ /* 0x000fe20000000000 */
[----:B------:R-:W-:-:S02]  /*0fe0*/  SHF.R.S32.HI R205, RZ, 0x1f, R2 ;  /* 0x0000001fffcd7819 */ /* 0x000fc40000011402 */
[----:B------:R-:W-:Y:S02]  /*0ff0*/  SHF.R.S32.HI R223, RZ, 0x1f, R213 ;  /* 0x0000001fffdf7819 */ /* 0x000fe400000114d5 */
[----:B------:R-:W-:Y:S02]  /*1000*/  SHF.R.S32.HI R222, RZ, 0x1f, R212 ;  /* 0x0000001fffde7819 */ /* 0x000fe400000114d4 */
[----:B------:R-:W-:Y:S02]  /*1010*/  SHF.R.S32.HI R221, RZ, 0x1f, R211 ;  /* 0x0000001fffdd7819 */ /* 0x000fe400000114d3 */
[----:B------:R-:W-:Y:S02]  /*1020*/  SHF.R.S32.HI R220, RZ, 0x1f, R210 ;  /* 0x0000001fffdc7819 */ /* 0x000fe400000114d2 */
[----:B------:R-:W-:Y:S02]  /*1030*/  SHF.R.S32.HI R219, RZ, 0x1f, R215 ;  /* 0x0000001fffdb7819 */ /* 0x000fe400000114d7 */
[----:B------:R-:W-:-:S02]  /*1040*/  SHF.R.S32.HI R218, RZ, 0x1f, R214 ;  /* 0x0000001fffda7819 */ /* 0x000fc400000114d6 */
[----:B--2---:R-:W-:Y:S02]  /*1050*/  LOP3.LUT R209, R12, 0x1, RZ, 0xfc, !PT ;  /* 0x000000010cd17812 */ /* 0x004fe400078efcff */
[----:B------:R-:W-:-:S04]  /*1060*/  IADD3 R12, R217, 0x80, RZ ;  /* 0x00000080d90c7810 */ /* 0x000fc80007ffe0ff */
[----:B------:R-:W-:Y:S02]  /*1070*/  SHF.R.S32.HI R13, RZ, 0x1f, R12 ;  /* 0x0000001fff0d7819 */ /* 0x000fe4000001140c */
[----:B------:R-:W-:Y:S01]  /*1080*/  SHF.R.S32.HI R12, RZ, 0x1f, R11 ;  /* 0x0000001fff0c7819 */ /* 0x000fe2000001140b */
[----:B------:R-:W-:-:S05]  /*1090*/  IMAD.SHL.U32 R11, R208, 0x2, RZ ;  /* 0x00000002d00b7824 */ /* 0x000fca00078e00ff */
[----:B------:R-:W-:Y:S04]  /*10a0*/  STL [R1+0x40], R11 ;  /* 0x0000400b01007387 */ /* 0x000fe80000100800 */
[----:B------:R0:W-:Y:S04]  /*10b0*/  STL [R1+0x4c], R3 ;  /* 0x00004c0301007387 */ /* 0x0001e80000100800 */
[----:B------:R1:W-:Y:S04]  /*10c0*/  STL [R1+0x54], R6 ;  /* 0x0000540601007387 */ /* 0x0003e80000100800 */
[----:B------:R1:W-:Y:S01]  /*10d0*/  STL [R1+0x3c], R5 ;  /* 0x00003c0501007387 */ /* 0x0003e20000100800 */
[----:B0-----:R-:W-:-:S03]  /*10e0*/  IMAD R3, R4, 0x2, R19 ;  /* 0x0000000204037824 */ /* 0x001fc600078e0213 */
[----:B------:R1:W-:Y:S04]  /*10f0*/  STL [R1+0x50], R0 ;  /* 0x0000500001007387 */ /* 0x0003e80000100800 */
[----:B------:R1:W-:Y:S02]  /*1100*/  STL [R1+0x44], R3 ;  /* 0x0000440301007387 */ /* 0x0003e40000100800 */
.L_x_793:
[----:B012---:R-:W0:Y:S02]  /*1110*/  LDC.64 R4, c[0x0][0xc88] ;  /* 0x00032200ff047b82 */ /* 0x007e240000000a00 */
[----:B0-----:R-:W-:-:S05]  /*1120*/  IMAD.WIDE R4, R35, 0x4, R4 ;  /* 0x0000000423047825 */ /* 0x001fca00078e0204 */
[----:B------:R-:W2:Y:S01]  /*1130*/  LDG.E R0, desc[UR40][R4.64] ;  /* 0x0000002804007981 */ /* 0x000ea2000c1e1900 */
[----:B------:R-:W-:Y:S05]  /*1140*/  YIELD ;  /* 0x0000000000007946 */ /* 0x000fea0003800000 */
[----:B------:R-:W-:Y:S01]  /*1150*/  ULDC.64 UR4, c[0x0][0xa28] ;  /* 0x00028a0000047ab9 */ /* 0x000fe20000000a00 */
[----:B------:R-:W-:Y:S01]  /*1160*/  ULDC.64 UR8, c[0x0][0xa18] ;  /* 0x0002860000087ab9 */ /* 0x000fe20000000a00 */
[----:B------:R-:W-:Y:S01]  /*1170*/  ISETP.NE.U32.AND P1, PT, RZ, UR4, PT ;  /* 0x00000004ff007c0c */ /* 0x000fe2000bf25070 */
[----:B------:R-:W-:Y:S01]  /*1180*/  ULDC.64 UR6, c[0x0][0xa08] ;  /* 0x0002820000067ab9 */ /* 0x000fe20000000a00 */
[----:B------:R-:W-:Y:S01]  /*1190*/  IMAD.MOV.U32 R35, RZ, RZ, RZ ;  /* 0x000000ffff237224 */ /* 0x000fe200078e00ff */
[----:B------:R-:W-:-:S02]  /*11a0*/  ISETP.NE.U32.AND P0, PT, RZ, UR6, PT ;  /* 0x00000006ff007c0c */ /* 0x000fc4000bf05070 */
[----:B------:R-:W-:Y:S02]  /*11b0*/  ISETP.NE.AND.EX P1, PT, RZ, UR5, PT, P1 ;  /* 0x00000005ff007c0c */ /* 0x000fe4000bf25310 */
[----:B------:R-:W-:Y:S02]  /*11c0*/  ISETP.NE.AND.EX P0, PT, RZ, UR7, PT, P0 ;  /* 0x00000007ff007c0c */ /* 0x000fe4000bf05300 */
[----:B--2---:R-:W-:Y:S01]  /*11d0*/  SHF.R.S32.HI R3, RZ, 0x1f, R0 ;  /* 0x0000001fff037819 */ /* 0x004fe20000011400 */
[----:B------:R-:W-:Y:S08]  /*11e0*/  STL [R1+0x24], R0 ;  /* 0x0000240001007387 */ /* 0x000ff00000100800 */
[C---:B------:R-:W-:Y:S01]  /*11f0*/  @P1 LEA R6, P2, R0.reuse, UR4, 0x2 ;  /* 0x0000000400061c11 */ /* 0x040fe2000f8410ff */
[C---:B------:R-:W-:Y:S01]  /*1200*/  IMAD.SHL.U32 R37, R0.reuse, 0x4, RZ ;  /* 0x0000000400257824 */ /* 0x040fe200078e00ff */
[C-C-:B------:R-:W-:Y:S01]  /*1210*/  SHF.L.U64.HI R36, R0.reuse, 0x2, R3.reuse ;  /* 0x0000000200247819 */ /* 0x140fe20000010203 */
[----:B------:R0:W-:Y:S01]  /*1220*/  STL [R1+0x38], R3 ;  /* 0x0000380301007387 */ /* 0x0001e20000100800 */
[----:B------:R-:W-:-:S02]  /*1230*/  @P1 LEA.HI.X R7, R0, UR5, R3, 0x2, P2 ;  /* 0x0000000500071c11 */ /* 0x000fc400090f1403 */
[----:B------:R-:W-:Y:S01]  /*1240*/  ISETP.NE.U32.AND P2, PT, RZ, UR8, PT ;  /* 0x00000008ff007c0c */ /* 0x000fe2000bf45070 */
[----:B------:R-:W-:Y:S01]  /*1250*/  ULDC UR4, c[0x0][0x288] ;  /* 0x0000a20000047ab9 */ /* 0x000fe20000000800 */
[C---:B------:R-:W-:Y:S01]  /*1260*/  IADD3 R8, P3, R37.reuse, UR6, RZ ;  /* 0x0000000625087c10 */ /* 0x040fe2000ff7e0ff */
[----:B------:R1:W-:Y:S01]  /*1270*/  STL [R1+0x1c], R37 ;  /* 0x00001c2501007387 */ /* 0x0003e20000100800 */
[----:B------:R-:W-:Y:S01]  /*1280*/  ISETP.NE.AND.EX P2, PT, RZ, UR9, PT, P2 ;  /* 0x00000009ff007c0c */ /* 0x000fe2000bf45320 */
[----:B0-----:R-:W-:Y:S01]  /*1290*/  IMAD.MOV.U32 R3, RZ, RZ, RZ ;  /* 0x000000ffff037224 */ /* 0x001fe200078e00ff */
[C---:B------:R-:W-:Y:S01]  /*12a0*/  IADD3.X R9, R36.reuse, UR7, RZ, P3, !PT ;  /* 0x0000000724097c10 */ /* 0x040fe20009ffe4ff */
[----:B------:R-:W-:Y:S01]  /*12b0*/  IMAD.U32 R31, RZ, RZ, UR4 ;  /* 0x00000004ff1f7e24 */ /* 0x000fe2000f8e00ff */
[----:B------:R-:W-:Y:S01]  /*12c0*/  ULDC.64 UR4, c[0x0][0x418] ;  /* 0x0001060000047ab9 */ /* 0x000fe20000000a00 */
[----:B------:R1:W-:Y:S04]  /*12d0*/  STL [R1+0x20], R36 ;  /* 0x0000202401007387 */ /* 0x0003e80000100800 */
[----:B------:R1:W5:Y:S04]  /*12e0*/  @P1 LDG.E R3, desc[UR40][R6.64] ;  /* 0x0000002806031981 */ /* 0x000368000c1e1900 */
[----:B------:R-:W-:Y:S01]  /*12f0*/  @P2 IADD3 R4, P1, R37, UR8, RZ ;  /* 0x0000000825042c10 */ /* 0x000fe2000ff3e0ff */
[----:B------:R1:W5:Y:S03]  /*1300*/  @P0 LDG.E R35, desc[UR40][R8.64] ;  /* 0x0000002808230981 */ /* 0x000366000c1e1900 */
[----:B------:R-:W-:-:S05]  /*1310*/  @P2 IADD3.X R5, R36, UR9, RZ, P1, !PT ;  /* 0x0000000924052c10 */ /* 0x000fca0008ffe4ff */
[----:B------:R1:W5:Y:S01]  /*1320*/  @P2 LDG.E R31, desc[UR40][R4.64] ;  /* 0x00000028041f2981 */ /* 0x000362000c1e1900 */
[----:B------:R-:W-:Y:S01]  /*1330*/  UISETP.NE.U32.AND UP0, UPT, UR4, URZ, UPT ;  /* 0x0000003f0400728c */ /* 0x000fe2000bf05070 */
[----:B------:R-:W-:Y:S02]  /*1340*/  IMAD.MOV.U32 R29, RZ, RZ, R0 ;  /* 0x000000ffff1d7224 */ /* 0x000fe400078e0000 */
[----:B------:R-:W-:Y:S01]  /*1350*/  ULDC UR4, c[0x0][0x424] ;  /* 0x0001090000047ab9 */ /* 0x000fe20000000800 */
[----:B------:R-:W-:-:S03]  /*1360*/  UISETP.NE.AND.EX UP0, UPT, UR5, URZ, UPT, UP0 ;  /* 0x0000003f0500728c */ /* 0x000fc6000bf05300 */
[----:B------:R-:W-:Y:S01]  /*1370*/  ULDC UR5, c[0x0][0x2f0] ;  /* 0x0000bc0000057ab9 */ /* 0x000fe20000000800 */
[----:B------:R-:W-:-:S04]  /*1380*/  USEL UR4, UR4, 0x1, UP0 ;  /* 0x0000000104047887 */ /* 0x000fc80008000000 */
[----:B------:R-:W-:-:S03]  /*1390*/  UIMAD UR4, UR4, UR5, URZ ;  /* 0x00000005040472a4 */ /* 0x000fc6000f8e023f */
[----:B------:R-:W-:Y:S02]  /*13a0*/  ULDC UR5, c[0x0][0x348] ;  /* 0x0000d20000057ab9 */ /* 0x000fe40000000800 */
[----:B----4-:R-:W-:Y:S02]  /*13b0*/  IMAD.U32 R30, RZ, RZ, UR5 ;  /* 0x00000005ff1e7e24 */ /* 0x010fe4000f8e00ff */
[----:B------:R-:W-:Y:S01]  /*13c0*/  IMAD.U32 R32, RZ, RZ, UR4 ;  /* 0x00000004ff207e24 */ /* 0x000fe2000f8e00ff */
[----:B-1-3--:R-:W-:Y:S06]  /*13d0*/  @P2 BRA `(.L_x_651) ;  /* 0x0000000000242947 */ /* 0x00afec0003800000 */
[----:B------:R-:W-:Y:S02]  /*13e0*/  ULDC.64 UR4, c[0x0][0xa00] ;  /* 0x0002800000047ab9 */ /* 0x000fe40000000a00 */
[----:B------:R-:W-:-:S04]  /*13f0*/  ISETP.NE.U32.AND P1, PT, RZ, UR4, PT ;  /* 0x00000004ff007c0c */ /* 0x000fc8000bf25070 */
[----:B------:R-:W-:-:S13]  /*1400*/  ISETP.NE.AND.EX P1, PT, RZ, UR5, PT, P1 ;  /* 0x00000005ff007c0c */ /* 0x000fda000bf25310 */
[----:B------:R-:W-:Y:S05]  /*1410*/  @!P1 BRA `(.L_x_651) ;  /* 0x0000000000149947 */ /* 0x000fea0003800000 */
[----:B------:R-:W0:Y:S02]  /*1420*/  LDC.64 R4, c[0x0][0xa00] ;  /* 0x00028000ff047b82 */ /* 0x000e240000000a00 */
[----:B0-----:R-:W-:-:S05]  /*1430*/  IMAD.WIDE R4, R29, 0x4, R4 ;  /* 0x000000041d047825 */ /* 0x001fca00078e0204 */
[----:B-----5:R-:W2:Y:S04]  /*1440*/  LDG.E R31, desc[UR40][R4.64] ;  /* 0x00000028041f7981 */ /* 0x020ea8000c1e1900 */
[----:B------:R-:W2:Y:S02]  /*1450*/  LDG.E R0, desc[UR40][R4.64+0x4] ;  /* 0x0000042804007981 */ /* 0x000ea4000c1e1900 */
[----:B--2---:R-:W-:-:S07]  /*1460*/  IADD3 R31, -R31, R0, RZ ;  /* 0x000000001f1f7210 */ /* 0x004fce0007ffe1ff */
.L_x_651:
[----:B------:R-:W-:Y:S01]  /*1470*/  ULDC.64 UR4, c[0x0][0xa20] ;  /* 0x0002880000047ab9 */ /* 0x000fe20000000a00 */
[----:B------:R0:W-:Y:S01]  /*1480*/  STL [R1+0x2c], R33 ;  /* 0x00002c2101007387 */ /* 0x0001e20000100800 */
[----:B------:R-:W-:-:S03]  /*1490*/  ISETP.NE.U32.AND P1, PT, RZ, UR4, PT ;  /* 0x00000004ff007c0c */ /* 0x000fc6000bf25070 */
[----:B------:R0:W-:Y:S01]  /*14a0*/  STL [R1+0x18], R34 ;  /* 0x0000182201007387 */ /* 0x0001e20000100800 */
[----:B------:R-:W-:-:S13]  /*14b0*/  ISETP.NE.AND.EX P1, PT, RZ, UR5, PT, P1 ;  /* 0x00000005ff007c0c */ /* 0x000fda000bf25310 */
[----:B0-----:R-:W-:Y:S05]  /*14c0*/  @!P1 BRA `(.L_x_652) ;  /* 0x0000000000109947 */ /* 0x001fea0003800000 */
[----:B------:R-:W-:-:S04]  /*14d0*/  IADD3 R4, P0, R37, UR4, RZ ;  /* 0x0000000425047c10 */ /* 0x000fc8000ff1e0ff */
[----:B------:R-:W-:-:S05]  /*14e0*/  IADD3.X R5, R36, UR5, RZ, P0, !PT ;  /* 0x0000000524057c10 */ /* 0x000fca00087fe4ff */
[----:B------:R0:W5:Y:S01]  /*14f0*/  LDG.E R32, desc[UR40][R4.64] ;  /* 0x0000002804207981 */ /* 0x000162000c1e1900 */
[----:B------:R-:W-:Y:S05]  /*1500*/  BRA `(.L_x_653) ;  /* 0x0000000000107947 */ /* 0x000fea0003800000 */
.L_x_652:
[----:B------:R-:W-:Y:S05]  /*1510*/  @!P0 BRA `(.L_x_653) ;  /* 0x00000000000c8947 */ /* 0x000fea0003800000 */
[----:B------:R-:W2:Y:S04]  /*1520*/  LDG.E R5, desc[UR40][R8.64] ;  /* 0x0000002808057981 */ /* 0x000ea8000c1e1900 */
[----:B------:R-:W2:Y:S02]  /*1530*/  LDG.E R32, desc[UR40][R8.64+0x4] ;  /* 0x0000042808207981 */ /* 0x000ea4000c1e1900 */
[----:B--2---:R-:W-:-:S07]  /*1540*/  IMAD.IADD R32, R32, 0x1, -R5 ;  /* 0x0000000120207824 */ /* 0x004fce00078e0a05 */
.L_x_653:
[----:B------:R-:W-:Y:S02]  /*1550*/  ULDC.64 UR4, c[0x0][0xa10] ;  /* 0x0002840000047ab9 */ /* 0x000fe40000000a00 */
[----:B------:R-:W-:-:S04]  /*1560*/  ISETP.NE.U32.AND P0, PT, RZ, UR4, PT ;  /* 0x00000004ff007c0c */ /* 0x000fc8000bf05070 */
[----:B------:R-:W-:Y:S01]  /*1570*/  ISETP.NE.AND.EX P0, PT, RZ, UR5, PT, P0 ;  /* 0x00000005ff007c0c */ /* 0x000fe2000bf05300 */
[----:B-----5:R-:W-:Y:S01]  /*1580*/  IMAD.IADD R11, R32, 0x1, -R3 ;  /* 0x00000001200b7824 */ /* 0x020fe200078e0a03 */
[----:B------:R-:W-:-:S11]  /*1590*/  ULDC.64 UR4, c[0x0][0xa30] ;  /* 0x00028c0000047ab9 */ /* 0x000fd60000000a00 */
[----:B0-----:R-:W0:Y:S02]  /*15a0*/  @P0 LDC.64 R4, c[0x0][0xa10] ;  /* 0x00028400ff040b82 */ /* 0x001e240000000a00 */
[----:B0-----:R-:W-:-:S05]  /*15b0*/  @P0 IMAD.WIDE R4, R29, 0x4, R4 ;  /* 0x000000041d040825 */ /* 0x001fca00078e0204 */
[----:B------:R-:W2:Y:S04]  /*15c0*/  @P0 LDG.E R0, desc[UR40][R4.64] ;  /* 0x0000002804000981 */ /* 0x000ea8000c1e1900 */
[----:B------:R0:W2:Y:S01]  /*15d0*/  @P0 LDG.E R9, desc[UR40][R4.64+0x4] ;  /* 0x0000042804090981 */ /* 0x0000a2000c1e1900 */
[----:B------:R-:W-:Y:S01]  /*15e0*/  ISETP.NE.U32.AND P1, PT, RZ, UR4, PT ;  /* 0x00000004ff007c0c */ /* 0x000fe2000bf25070 */
[----:B------:R-:W-:-:S03]  /*15f0*/  IMAD.MOV.U32 R28, RZ, RZ, R32 ;  /* 0x000000ffff1c7224 */ /* 0x000fc600078e0020 */
[----:B------:R-:W-:Y:S01]  /*1600*/  ISETP.NE.AND.EX P1, PT, RZ, UR5, PT, P1 ;  /* 0x00000005ff007c0c */ /* 0x000fe2000bf25310 */
[----:B0-----:R-:W-:-:S05]  /*1610*/  IMAD.MOV R4, RZ, RZ, -R11 ;  /* 0x000000ffff047224 */ /* 0x001fca00078e0a0b */
[----:B------:R-:W-:-:S07]  /*1620*/  VIMNMX R4, RZ, R4, !PT ;  /* 0x00000004ff047248 */ /* 0x000fce0007fe0100 */
[----:B------:R-:W-:-:S04]  /*1630*/  @P1 IADD3 R6, P2, R37, UR4, RZ ;  /* 0x0000000425061c10 */ /* 0x000fc8000ff5e0ff */
[----:B------:R-:W-:-:S05]  /*1640*/  @P1 IADD3.X R7, R36, UR5, RZ, P2, !PT ;  /* 0x0000000524071c10 */ /* 0x000fca00097fe4ff */
[----:B------:R0:W5:Y:S01]  /*1650*/  @P1 LDG.E R28, desc[UR40][R6.64] ;  /* 0x00000028061c1981 */ /* 0x000162000c1e1900 */
[----:B--2---:R-:W-:-:S04]  /*1660*/  @P0 IMAD.IADD R30, R9, 0x1, -R0 ;  /* 0x00000001091e0824 */ /* 0x004fc800078e0a00 */
[----:B------:R-:W-:-:S04]  /*1670*/  IMAD.IADD R177, R11, 0x1, R30 ;  /* 0x000000010bb17824 */ /* 0x000fc800078e021e */
[----:B------:R-:W-:-:S04]  /*1680*/  VIADD R0, R177, 0x5f ;  /* 0x0000005fb1007836 */ /* 0x000fc80000000000 */
[----:B------:R-:W-:-:S05]  /*1690*/  IMAD.HI R0, R0, 0x2aaaaaab, RZ ;  /* 0x2aaaaaab00007827 */ /* 0x000fca00078e02ff */
[----:B------:R-:W-:-:S04]  /*16a0*/  SHF.R.U32.HI R3, RZ, 0x1f, R0 ;  /* 0x0000001fff037819 */ /* 0x000fc80000011600 */
[----:B------:R-:W-:-:S05]  /*16b0*/  LEA.HI.SX32 R178, R0, R3, 0x1c ;  /* 0x0000000300b27211 */ /* 0x000fca00078fe2ff */
[----:B------:R-:W-:-:S05]  /*16c0*/  IMAD R3, R178, 0x60, -R11 ;  /* 0x00000060b2037824 */ /* 0x000fca00078e0a0b */
[----:B------:R-:W-:-:S04]  /*16d0*/  VIMNMX R3, R3, R30, PT ;  /* 0x0000001e03037248 */ /* 0x000fc80003fe0100 */
[----:B------:R-:W-:Y:S01]  /*16e0*/  ISETP.GT.AND P0, PT, R3, R4, PT ;  /* 0x000000040300720c */ /* 0x000fe20003f04270 */
[----:B------:R-:W-:-:S05]  /*16f0*/  IMAD.WIDE.U32 R4, R4, -0x55555555, RZ ;  /* 0xaaaaaaab04047825 */ /* 0x000fca00078e00ff */
[----:B------:R-:W-:-:S05]  /*1700*/  SHF.R.U32.HI R27, RZ, 0x6, R5 ;  /* 0x00000006ff1b7819 */ /* 0x000fca0000011605 */
[----:B------:R-:W-:Y:S02]  /*1710*/  IMAD.MOV.U32 R26, RZ, RZ, R27 ;  /* 0x000000ffff1a7224 */ /* 0x000fe400078e001b */
[----:B------:R-:W-:-:S05]  /*1720*/  @P0 IADD3 R0, R3, 0x5f, RZ ;  /* 0x0000005f03000810 */ /* 0x000fca0007ffe0ff */
[----:B------:R-:W-:-:S05]  /*1730*/  @P0 IMAD.HI R0, R0, 0x2aaaaaab, RZ ;  /* 0x2aaaaaab00000827 */ /* 0x000fca00078e02ff */
[----:B------:R-:W-:-:S04]  /*1740*/  @P0 SHF.R.U32.HI R3, RZ, 0x1f, R0 ;  /* 0x0000001fff030819 */ /* 0x000fc80000011600 */
[----:B------:R-:W-:Y:S02]  /*1750*/  @P0 LEA.HI.SX32 R26, R0, R3, 0x1c ;  /* 0x00000003001a0211 */ /* 0x000fe400078fe2ff */
[----:B------:R-:W-:Y:S02]  /*1760*/  PLOP3.LUT P0, PT, PT, PT, PT, 0x80, 0x0 ;  /* 0x000000000000781c */ /* 0x000fe40003f0f070 */
[----:B------:R-:W-:-:S13]  /*1770*/  ISETP.GT.AND P1, PT, R26, R27, PT ;  /* 0x0000001b1a00720c */ /* 0x000fda0003f24270 */
[----:B0-----:R-:W-:Y:S05]  /*1780*/  @!P1 BRA `(.L_x_654) ;  /* 0x0000004400089947 */ /* 0x001fea0003800000 */
[----:B------:R-:W-:Y:S01]  /*1790*/  VIADD R25, R19, 0x1c400 ;  /* 0x0001c40013197836 */ /* 0x000fe20000000000 */
[----:B------:R-:W-:Y:S04]  /*17a0*/  BSSY B6, `(.L_x_655) ;  /* 0x0000013000067945 */ /* 0x000fe80003800000 */
[----:B------:R-:W-:-:S13]  /*17b0*/  LOP3.LUT P0, RZ, R25, 0x3ff, RZ, 0xc0, !PT ;  /* 0x000003ff19ff7812 */ /* 0x000fda000780c0ff */
        /* <DEDUP_REMOVED lines=17> */
.L_x_656:
[----:B------:R-:W-:Y:S05]  /*18d0*/  BSYNC B6 ;  /* 0x0000000000067941 */ /* 0x000fea0003800000 */
.L_x_655:
        /* <DEDUP_REMOVED lines=20> */
.L_x_658:
[----:B------:R-:W-:Y:S05]  /*1a20*/  BSYNC B6 ;  /* 0x0000000000067941 */ /* 0x000fea0003800000 */
.L_x_657:
[----:B------:R-:W-:Y:S01]  /*1a30*/  ULDC.64 UR4, c[0x0][0x9f8] ;  /* 0x00027e0000047ab9 */ /* 0x000fe20000000a00 */
[----:B------:R-:W0:Y:S01]  /*1a40*/  LDC.64 R56, c[0x0][0x3f8] ;  /* 0x0000fe00ff387b82 */ /* 0x000e220000000a00 */
[----:B------:R-:W-:Y:S01]  /*1a50*/  ISETP.NE.U32.AND P0, PT, RZ, UR4, PT ;  /* 0x00000004ff007c0c */ /* 0x000fe2000bf05070 */
[----:B------:R-:W2:Y:S03]  /*1a60*/  LDL R14, [R1+0x30] ;  /* 0x00003000010e7983 */ /* 0x000ea60000100800 */
[----:B------:R-:W-:-:S03]  /*1a70*/  ISETP.NE.AND.EX P0, PT, RZ, UR5, PT, P0 ;  /* 0x00000005ff007c0c */ /* 0x000fc6000bf05300 */
[----:B------:R-:W1:Y:S08]  /*1a80*/  LDC R67, c[0x0][0x3f4] ;  /* 0x0000fd00ff437b82 */ /* 0x000e700000000800 */
[----:B------:R-:W3:Y:S02]  /*1a90*/  LDC.64 R62, c[0x0][0x408] ;  /* 0x00010200ff3e7b82 */ /* 0x000ee40000000a00 */
[----:B------:R-:W-:Y:S01]  /*1aa0*/  @P0 IADD3 R4, P1, R37, UR4, RZ ;  /* 0x0000000425040c10 */ /* 0x000fe2000ff3e0ff */
[----:B------:R-:W-:-:S03]  /*1ab0*/  ULDC UR4, c[0x0][0x320] ;  /* 0x0000c80000047ab9 */ /* 0x000fc60000000800 */
[----:B------:R-:W-:Y:S02]  /*1ac0*/  @P0 IADD3.X R5, R36, UR5, RZ, P1, !PT ;  /* 0x0000000524050c10 */ /* 0x000fe40008ffe4ff */
[----:B------:R-:W-:-:S03]  /*1ad0*/  ISETP.GE.AND P1, PT, R2, UR4, PT ;  /* 0x0000000402007c0c */ /* 0x000fc6000bf26270 */
[----:B------:R4:W2:Y:S01]  /*1ae0*/  @P0 LDG.E R29, desc[UR40][R4.64] ;  /* 0x00000028041d0981 */ /* 0x0008a2000c1e1900 */
[----:B------:R-:W-:Y:S02]  /*1af0*/  SEL R3, RZ, 0xffffffff, P1 ;  /* 0xffffffffff037807 */ /* 0x000fe40000800000 */
[----:B------:R-:W-:-:S03]  /*1b00*/  ISETP.GE.AND P0, PT, R16, UR4, PT ;  /* 0x0000000410007c0c */ /* 0x000fc6000bf06270 */
[----:B------:R-:W-:Y:S01]  /*1b10*/  IMAD.SHL.U32 R3, R3, 0x2, RZ ;  /* 0x0000000203037824 */ /* 0x000fe200078e00ff */
[----:B------:R-:W-:Y:S02]  /*1b20*/  SEL R0, RZ, 0x1, P0 ;  /* 0x00000001ff007807 */ /* 0x000fe40000000000 */
[----:B------:R-:W-:Y:S02]  /*1b30*/  ISETP.GE.AND P0, PT, R213, UR4, PT ;  /* 0x00000004d5007c0c */ /* 0x000fe4000bf06270 */
[----:B------:R-:W-:Y:S02]  /*1b40*/  ISETP.GE.AND P1, PT, R212, UR4, PT ;  /* 0x00000004d4007c0c */ /* 0x000fe4000bf26270 */
[----:B------:R-:W-:Y:S02]  /*1b50*/  LOP3.LUT R0, R3, 0x2, R0, 0xe2, !PT ;  /* 0x0000000203007812 */ /* 0x000fe400078ee200 */
[----:B------:R-:W-:Y:S02]  /*1b60*/  SEL R3, RZ, 0x4, P0 ;  /* 0x00000004ff037807 */ /* 0x000fe40000000000 */
[----:B----4-:R-:W-:-:S02]  /*1b70*/  SEL R4, RZ, 0x8, P1 ;  /* 0x00000008ff047807 */ /* 0x010fc40000800000 */
[----:B------:R-:W-:Y:S02]  /*1b80*/  ISETP.GE.AND P0, PT, R211, UR4, PT ;  /* 0x00000004d3007c0c */ /* 0x000fe4000bf06270 */
[----:B------:R-:W-:Y:S02]  /*1b90*/  ISETP.GE.AND P1, PT, R210, UR4, PT ;  /* 0x00000004d2007c0c */ /* 0x000fe4000bf26270 */
[----:B------:R-:W-:Y:S02]  /*1ba0*/  LOP3.LUT R0, R4, R0, R3, 0xfe, !PT ;  /* 0x0000000004007212 */ /* 0x000fe400078efe03 */
[----:B------:R-:W-:Y:S02]  /*1bb0*/  SEL R3, RZ, 0x10, P0 ;  /* 0x00000010ff037807 */ /* 0x000fe40000000000 */
[----:B------:R-:W-:Y:S02]  /*1bc0*/  SEL R4, RZ, 0x20, P1 ;  /* 0x00000020ff047807 */ /* 0x000fe40000800000 */
[----:B------:R-:W-:-:S02]  /*1bd0*/  SHF.R.S32.HI R9, RZ, 0x1f, R204 ;  /* 0x0000001fff097819 */ /* 0x000fc400000114cc */
[----:B------:R-:W-:-:S03]  /*1be0*/  LOP3.LUT R3, R4, R0, R3, 0xfe, !PT ;  /* 0x0000000004037212 */ /* 0x000fc600078efe03 */
[-C--:B0-----:R-:W-:Y:S02]  /*1bf0*/  IMAD R0, R9, R56.reuse, RZ ;  /* 0x0000003809007224 */ /* 0x081fe400078e02ff */
[----:B------:R-:W-:-:S04]  /*1c00*/  IMAD.WIDE.U32 R10, R204, R56, R16 ;  /* 0x00000038cc0a7225 */ /* 0x000fc800078e0010 */
[----:B------:R-:W-:-:S04]  /*1c10*/  IMAD R15, R204, R57, R0 ;  /* 0x00000039cc0f7224 */ /* 0x000fc800078e0200 */
[----:B------:R-:W-:Y:S02]  /*1c20*/  IMAD.IADD R11, R15, 0x1, R11 ;  /* 0x000000010f0b7824 */ /* 0x000fe400078e020b */
[----:B-----5:R-:W-:-:S04]  /*1c30*/  IMAD.WIDE.U32 R20, R28, R56, R10 ;  /* 0x000000381c147225 */ /* 0x020fc800078e000a */
[----:B------:R-:W4:Y:S01]  /*1c40*/  LDL R11, [R1+0x4] ;  /* 0x00000400010b7983 */ /* 0x000f220000100800 */
[----:B------:R-:W0:Y:S01]  /*1c50*/  S2R R36, SR_TID.X ;  /* 0x0000000000247919 */ /* 0x000e220000002100 */
[----:B------:R-:W0:Y:S01]  /*1c60*/  S2R R38, SR_TID.X ;  /* 0x0000000000267919 */ /* 0x000e220000002100 */
[----:B------:R-:W-:-:S04]  /*1c70*/  ISETP.GE.AND P0, PT, R215, UR4, PT ;  /* 0x00000004d7007c0c */ /* 0x000fc8000bf06270 */
[----:B------:R-:W-:Y:S02]  /*1c80*/  SEL R6, RZ, 0x40, P0 ;  /* 0x00000040ff067807 */ /* 0x000fe40000000000 */
[----:B-1----:R-:W-:Y:S02]  /*1c90*/  ISETP.GE.AND P0, PT, R16, R67, PT ;  /* 0x000000431000720c */ /* 0x002fe40003f06270 */
[----:B------:R-:W-:Y:S02]  /*1ca0*/  ISETP.GE.AND P1, PT, R214, UR4, PT ;  /* 0x00000004d6007c0c */ /* 0x000fe4000bf26270 */
[----:B------:R-:W-:Y:S02]  /*1cb0*/  SEL R13, R67, RZ, P0 ;  /* 0x000000ff430d7207 */ /* 0x000fe40000000000 */
[----:B------:R-:W-:Y:S01]  /*1cc0*/  SHF.R.S32.HI R23, RZ, 0x1f, R22 ;  /* 0x0000001fff177819 */ /* 0x000fe20000011416 */
[----:B---3--:R-:W-:Y:S01]  /*1cd0*/  IMAD R8, R9, R62, RZ ;  /* 0x0000003e09087224 */ /* 0x008fe200078e02ff */
[----:B------:R-:W-:-:S02]  /*1ce0*/  SEL R7, RZ, 0x7fff80, P1 ;  /* 0x007fff80ff077807 */ /* 0x000fc40000800000 */
[----:B0-----:R-:W-:-:S04]  /*1cf0*/  SHF.R.U32.HI R36, RZ, 0x7, R36 ;  /* 0x00000007ff247819 */ /* 0x001fc80000011624 */
[----:B------:R-:W-:Y:S01]  /*1d00*/  ISETP.NE.AND P6, PT, R36, 0x1, PT ;  /* 0x000000012400780c */ /* 0x000fe20003fc5270 */
[----:B------:R-:W-:Y:S01]  /*1d10*/  IMAD.IADD R13, R16, 0x1, R13 ;  /* 0x00000001100d7824 */ /* 0x000fe200078e020d */
[----:B------:R-:W-:Y:S01]  /*1d20*/  LOP3.LUT R3, R7, R3, R6, 0xfe, !PT ;  /* 0x0000000307037212 */ /* 0x000fe200078efe06 */
[----:B------:R-:W-:-:S04]  /*1d30*/  IMAD.WIDE.U32 R4, R204, R56, R22 ;  /* 0x00000038cc047225 */ /* 0x000fc800078e0016 */
[----:B------:R-:W-:Y:S02]  /*1d40*/  VIADD R38, R38, 0xffffff80 ;  /* 0xffffff8026267836 */ /* 0x000fe40000000000 */
[----:B------:R-:W-:Y:S02]  /*1d50*/  IMAD.IADD R0, R35, 0x1, R32 ;  /* 0x0000000123007824 */ /* 0x000fe400078e0220 */
[CC--:B------:R-:W-:Y:S02]  /*1d60*/  IMAD.WIDE.U32 R6, R204.reuse, R62.reuse, R22 ;  /* 0x0000003ecc067225 */ /* 0x0c0fe400078e0016 */
[----:B------:R-:W-:Y:S05]  /*1d70*/  @!P6 WARPSYNC.ALL ;  /* 0x000000000000e948 */ /* 0x000fea0003800000 */
[C---:B------:R-:W-:Y:S01]  /*1d80*/  IMAD R61, R204.reuse, R63, R8 ;  /* 0x0000003fcc3d7224 */ /* 0x040fe200078e0208 */
[----:B------:R-:W-:Y:S01]  /*1d90*/  SHF.R.S32.HI R12, RZ, 0x1f, R13 ;  /* 0x0000001fff0c7819 */ /* 0x000fe2000001140d */
[----:B------:R-:W-:Y:S01]  /*1da0*/  IMAD.MOV.U32 R8, RZ, RZ, R4 ;  /* 0x000000ffff087224 */ /* 0x000fe200078e0004 */
[----:B------:R-:W-:Y:S01]  /*1db0*/  IADD3 R9, R5, R15, RZ ;  /* 0x0000000f05097210 */ /* 0x000fe20007ffe0ff */
[----:B------:R-:W-:Y:S01]  /*1dc0*/  IMAD.IADD R59, R7, 0x1, R61 ;  /* 0x00000001073b7824 */ /* 0x000fe200078e023d */
[----:B------:R-:W-:Y:S01]  /*1dd0*/  SHF.R.S32.HI R37, RZ, 0x1f, R38 ;  /* 0x0000001fff257819 */ /* 0x000fe20000011426 */
[----:B------:R-:W-:Y:S01]  /*1de0*/  IMAD.WIDE.U32 R4, R204, R62, R16 ;  /* 0x0000003ecc047225 */ /* 0x000fe200078e0010 */
[----:B------:R-:W-:Y:S01]  /*1df0*/  SHF.R.S32.HI R7, RZ, 0x1f, R28 ;  /* 0x0000001fff077819 */ /* 0x000fe2000001141c */
[----:B------:R-:W-:Y:S01]  /*1e00*/  ULDC UR4, c[0x0][0x2f4] ;  /* 0x0000bd0000047ab9 */ /* 0x000fe20000000800 */
[----:B------:R-:W-:Y:S01]  /*1e10*/  LEA.HI R12, R12, R13, RZ, 0x3 ;  /* 0x0000000d0c0c7211 */ /* 0x000fe200078f18ff */
[----:B------:R-:W-:Y:S01]  /*1e20*/  IMAD.IADD R61, R61, 0x1, R5 ;  /* 0x000000013d3d7824 */ /* 0x000fe200078e0205 */
[----:B------:R-:W-:Y:S01]  /*1e30*/  LEA.HI R37, R37, R38, RZ, 0x2 ;  /* 0x0000002625257211 */ /* 0x000fe200078f10ff */
[C---:B------:R-:W-:Y:S01]  /*1e40*/  IMAD R5, R7.reuse, R56, RZ ;  /* 0x0000003807057224 */ /* 0x040fe200078e02ff */
[----:B------:R-:W-:Y:S01]  /*1e50*/  SHF.R.S32.HI R76, RZ, 0x3, R12 ;  /* 0x00000003ff4c7819 */ /* 0x000fe2000001140c */
[----:B------:R-:W-:Y:S01]  /*1e60*/  IMAD R7, R7, R62, RZ ;  /* 0x0000003e07077224 */ /* 0x000fe200078e02ff */
[----:B------:R-:W-:Y:S01]  /*1e70*/  LOP3.LUT R77, R12, 0xfffffff8, RZ, 0xc0, !PT ;  /* 0xfffffff80c4d7812 */ /* 0x000fe200078ec0ff */
[----:B------:R-:W-:Y:S01]  /*1e80*/  IMAD.MOV.U32 R66, RZ, RZ, 0x20 ;  /* 0x00000020ff427424 */ /* 0x000fe200078e00ff */
[----:B------:R-:W-:Y:S01]  /*1e90*/  LOP3.LUT R37, R37, 0xfffffffc, RZ, 0xc0, !PT ;  /* 0xfffffffc25257812 */ /* 0x000fe200078ec0ff */
[----:B------:R-:W-:Y:S01]  /*1ea0*/  IMAD.MOV.U32 R58, RZ, RZ, R6 ;  /* 0x000000ffff3a7224 */ /* 0x000fe200078e0006 */
[----:B------:R-:W-:Y:S01]  /*1eb0*/  PRMT R88, R3, 0x8880, RZ ;  /* 0x0000888003587816 */ /* 0x000fe200000000ff */
[----:B------:R-:W-:Y:S01]  /*1ec0*/  IMAD.MOV.U32 R60, RZ, RZ, R4 ;  /* 0x000000ffff3c7224 */ /* 0x000fe200078e0004 */
[----:B------:R-:W-:Y:S01]  /*1ed0*/  SHF.R.U32.HI R15, RZ, 0x3, R227 ;  /* 0x00000003ff0f7819 */ /* 0x000fe200000116e3 */
[----:B------:R-:W-:Y:S01]  /*1ee0*/  IMAD R73, R28, R57, R5 ;  /* 0x000000391c497224 */ /* 0x000fe200078e0205 */
[----:B------:R-:W-:Y:S01]  /*1ef0*/  SHF.L.U64.HI R4, R56, 0x6, R57 ;  /* 0x0000000638047819 */ /* 0x000fe20000010239 */
[----:B------:R-:W-:Y:S01]  /*1f00*/  IMAD R75, R28, R63, R7 ;  /* 0x0000003f1c4b7224 */ /* 0x000fe200078e0207 */
[----:B------:R-:W-:Y:S01]  /*1f10*/  SHF.L.U32 R5, R56, 0x6, RZ ;  /* 0x0000000638057819 */ /* 0x000fe200000006ff */
[----:B------:R-:W-:Y:S01]  /*1f20*/  IMAD R13, R57, 0x60, RZ ;  /* 0x00000060390d7824 */ /* 0x000fe200078e02ff */
[----:B------:R-:W-:Y:S01]  /*1f30*/  SHF.L.U64.HI R6, R62, 0x6, R63 ;  /* 0x000000063e067819 */ /* 0x000fe2000001023f */
[----:B------:R-:W-:Y:S01]  /*1f40*/  IMAD.WIDE.U32 R8, R28, R56, R8 ;  /* 0x000000381c087225 */ /* 0x000fe200078e0008 */
[----:B------:R-:W-:-:S02]  /*1f50*/  PRMT R88, R88, 0x7710, RZ ;  /* 0x0000771058587816 */ /* 0x000fc400000000ff */
[----:B------:R-:W-:Y:S01]  /*1f60*/  ISETP.GE.AND P2, PT, R2, UR4, PT ;  /* 0x0000000402007c0c */ /* 0x000fe2000bf46270 */
[----:B------:R-:W-:Y:S02]  /*1f70*/  IMAD R69, R63, 0x60, RZ ;  /* 0x000000603f457824 */ /* 0x000fe400078e02ff */
[----:B------:R-:W-:Y:S02]  /*1f80*/  IMAD.SHL.U32 R7, R62, 0x40, RZ ;  /* 0x000000403e077824 */ /* 0x000fe400078e00ff */
[----:B------:R-:W-:-:S04]  /*1f90*/  IMAD.WIDE.U32 R58, R28, R62, R58 ;  /* 0x0000003e1c3a7225 */ /* 0x000fc800078e003a */
[----:B------:R-:W-:Y:S01]  /*1fa0*/  IMAD.WIDE.U32 R60, R28, R62, R60 ;  /* 0x0000003e1c3c7225 */ /* 0x000fe200078e003c */
[----:B------:R-:W-:-:S03]  /*1fb0*/  LOP3.LUT R82, R88, 0x1, RZ, 0xc0, !PT ;  /* 0x0000000158527812 */ /* 0x000fc600078ec0ff */
[----:B------:R-:W-:Y:S01]  /*1fc0*/  IMAD.WIDE.U32 R56, R56, 0x60, RZ ;  /* 0x0000006038387825 */ /* 0x000fe200078e00ff */
[----:B------:R-:W-:-:S03]  /*1fd0*/  LOP3.LUT R83, R88, 0x2, RZ, 0xc0, !PT ;  /* 0x0000000258537812 */ /* 0x000fc600078ec0ff */
[----:B------:R-:W-:Y:S01]  /*1fe0*/  IMAD.WIDE.U32 R62, R62, 0x60, RZ ;  /* 0x000000603e3e7825 */ /* 0x000fe200078e00ff */
[----:B------:R-:W-:-:S03]  /*1ff0*/  LOP3.LUT R84, R88, 0x4, RZ, 0xc0, !PT ;  /* 0x0000000458547812 */ /* 0x000fc600078ec0ff */
[----:B------:R-:W-:Y:S01]  /*2000*/  IMAD.IADD R37, R38, 0x1, -R37 ;  /* 0x0000000126257824 */ /* 0x000fe200078e0a25 */
[C---:B------:R-:W-:Y:S01]  /*2010*/  LOP3.LUT R85, R88.reuse, 0x8, RZ, 0xc0, !PT ;  /* 0x0000000858557812 */ /* 0x040fe200078ec0ff */
[----:B------:R-:W-:Y:S01]  /*2020*/  IMAD.IADD R72, R9, 0x1, R73 ;  /* 0x0000000109487824 */ /* 0x000fe200078e0249 */
[C---:B------:R-:W-:Y:S01]  /*2030*/  LOP3.LUT R86, R88.reuse, 0x10, RZ, 0xc0, !PT ;  /* 0x0000001058567812 */ /* 0x040fe200078ec0ff */
[----:B------:R-:W-:Y:S01]  /*2040*/  IMAD.IADD R74, R59, 0x1, R75 ;  /* 0x000000013b4a7824 */ /* 0x000fe200078e024b */
[----:B------:R-:W-:Y:S01]  /*2050*/  LOP3.LUT R87, R88, 0x20, RZ, 0xc0, !PT ;  /* 0x0000002058577812 */ /* 0x000fe200078ec0ff */
[----:B------:R-:W-:Y:S01]  /*2060*/  VIADD R64, R36, 0x8 ;  /* 0x0000000824407836 */ /* 0x000fe20000000000 */
[----:B------:R-:W-:Y:S01]  /*2070*/  SHF.R.S32.HI R32, RZ, 0x1f, R34 ;  /* 0x0000001fff207819 */ /* 0x000fe20000011422 */
[----:B------:R-:W-:Y:S01]  /*2080*/  IMAD R65, R37, 0x40, R204 ;  /* 0x0000004025417824 */ /* 0x000fe200078e02cc */
[----:B------:R-:W-:Y:S01]  /*2090*/  SHF.L.U32 R67, R67, 0x1, RZ ;  /* 0x0000000143437819 */ /* 0x000fe200000006ff */
[----:B------:R-:W-:Y:S01]  /*20a0*/  IMAD.IADD R68, R57, 0x1, R13 ;  /* 0x0000000139447824 */ /* 0x000fe200078e020d */
[----:B------:R-:W-:Y:S01]  /*20b0*/  IADD3 R75, R75, R61, RZ ;  /* 0x0000003d4b4b7210 */ /* 0x000fe20007ffe0ff */
[----:B------:R-:W-:Y:S01]  /*20c0*/  IMAD.IADD R69, R63, 0x1, R69 ;  /* 0x000000013f457824 */ /* 0x000fe200078e0245 */
[----:B------:R-:W-:Y:S01]  /*20d0*/  P2R R90, PR, RZ, 0x4 ;  /* 0x00000004ff5a7803 */ /* 0x000fe20000000000 */
[----:B------:R-:W-:Y:S01]  /*20e0*/  IMAD.IADD R73, R73, 0x1, R21 ;  /* 0x0000000149497824 */ /* 0x000fe200078e0215 */
[----:B------:R-:W-:-:S02]  /*20f0*/  SHF.R.S32.HI R79, RZ, 0x1f, R77 ;  /* 0x0000001fff4f7819 */ /* 0x000fc4000001144d */
[----:B------:R-:W-:Y:S01]  /*2100*/  LOP3.LUT R88, R88, 0x40, RZ, 0xc0, !PT ;  /* 0x0000004058587812 */ /* 0x000fe200078ec0ff */
[C---:B--2---:R-:W-:Y:S01]  /*2110*/  IMAD.SHL.U32 R10, R14.reuse, 0x40, RZ ;  /* 0x000000400e0a7824 */ /* 0x044fe200078e00ff */
[----:B------:R-:W-:Y:S01]  /*2120*/  @!P6 BAR.SYNC.DEFER_BLOCKING 0x9, 0x100 ;  /* 0x024400000000eb1d */ /* 0x000fe20000010000 */
[----:B------:R-:W-:-:S03]  /*2130*/  LOP3.LUT P1, RZ, R14, 0x4, RZ, 0xc0, !PT ;  /* 0x000000040eff7812 */ /* 0x000fc6000782c0ff */
[----:B------:R-:W-:-:S04]  /*2140*/  LOP3.LUT R10, R10, 0x1c0, RZ, 0xc0, !PT ;  /* 0x000001c00a0a7812 */ /* 0x000fc800078ec0ff */
[----:B------:R-:W-:Y:S02]  /*2150*/  SHF.R.U32.HI R35, RZ, 0x3, R10 ;  /* 0x00000003ff237819 */ /* 0x000fe4000001160a */
[----:B------:R-:W-:-:S04]  /*2160*/  LOP3.LUT R14, R10, 0x18, R16, 0xf8, !PT ;  /* 0x000000180a0e7812 */ /* 0x000fc800078ef810 */
[----:B------:R-:W-:-:S05]  /*2170*/  LOP3.LUT R14, R14, R35, RZ, 0x3c, !PT ;  /* 0x000000230e0e7212 */ /* 0x000fca00078e3cff */
[----:B------:R-:W-:Y:S01]  /*2180*/  IMAD R70, R229, 0x200, R14 ;  /* 0x00000200e5467824 */ /* 0x000fe200078e020e */
[--C-:B------:R-:W-:Y:S02]  /*2190*/  LOP3.LUT R14, R10, 0x38, R12.reuse, 0xf8, !PT ;  /* 0x000000380a0e7812 */ /* 0x100fe400078ef80c */
[----:B------:R-:W-:Y:S02]  /*21a0*/  LOP3.LUT R12, R227, 0x38, R12, 0xf8, !PT ;  /* 0x00000038e30c7812 */ /* 0x000fe400078ef80c */
[----:B------:R-:W-:Y:S02]  /*21b0*/  SEL R66, R66, 0xffffffe0, !P1 ;  /* 0xffffffe042427807 */ /* 0x000fe40004800000 */
[----:B------:R-:W-:Y:S02]  /*21c0*/  LOP3.LUT R14, R14, R35, RZ, 0x3c, !PT ;  /* 0x000000230e0e7212 */ /* 0x000fe400078e3cff */
[----:B------:R-:W-:Y:S01]  /*21d0*/  LOP3.LUT R12, R12, R15, RZ, 0x3c, !PT ;  /* 0x0000000f0c0c7212 */ /* 0x000fe200078e3cff */
[----:B------:R-:W-:Y:S01]  /*21e0*/  IMAD.IADD R71, R66, 0x1, R70 ;  /* 0x0000000142477824 */ /* 0x000fe200078e0246 */
[----:B------:R-:W-:Y:S01]  /*21f0*/  ISETP.GE.AND P1, PT, R16, UR4, PT ;  /* 0x0000000410007c0c */ /* 0x000fe2000bf26270 */
[----:B------:R-:W-:Y:S01]  /*2200*/  IMAD R80, R229, 0x200, R14 ;  /* 0x00000200e5507824 */ /* 0x000fe200078e020e */
[----:B------:R-:W-:Y:S01]  /*2210*/  SHF.R.S32.HI R78, RZ, 0x1f, R29 ;  /* 0x0000001fff4e7819 */ /* 0x000fe2000001141d */
[----:B----4-:R-:W-:-:S10]  /*2220*/  IMAD.IADD R81, R11, 0x1, R12 ;  /* 0x000000010b517824 */ /* 0x010fd400078e020c */
.L_x_712:
[----:B------:R-:W0:Y:S01]  /*2230*/  LDC R97, c[0x0][0x430] ;  /* 0x00010c00ff617b82 */ /* 0x000e220000000800 */
[----:B------:R-:W-:Y:S02]  /*2240*/  VIADD R26, R26, 0xffffffff ;  /* 0xffffffff1a1a7836 */ /* 0x000fe40000000000 */
[----:B------:R-:W-:Y:S02]  /*2250*/  IMAD.MOV.U32 R96, RZ, RZ, RZ ;  /* 0x000000ffff607224 */ /* 0x000fe400078e00ff */
[----:B------:R-:W-:-:S03]  /*2260*/  IMAD R13, R26, 0x60, R65 ;  /* 0x000000601a0d7824 */ /* 0x000fc600078e0241 */
[----:B------:R-:W1:Y:S01]  /*2270*/  LDC R54, c[0x0][0x3f4] ;  /* 0x0000fd00ff367b82 */ /* 0x000e620000000800 */
[----:B------:R-:W-:Y:S01]  /*2280*/  IMAD.IADD R40, R0, 0x1, R13 ;  /* 0x0000000100287824 */ /* 0x000fe200078e020d */
[----:B------:R-:W-:-:S03]  /*2290*/  ISETP.GE.AND P2, PT, R13, R30, PT ;  /* 0x0000001e0d00720c */ /* 0x000fc60003f46270 */
[----:B------:R-:W-:Y:S01]  /*22a0*/  IMAD.MOV.U32 R36, RZ, RZ, R40 ;  /* 0x000000ffff247224 */ /* 0x000fe200078e0028 */
[----:B------:R-:W-:Y:S02]  /*22b0*/  ISETP.GT.OR P2, PT, R65, 0x5f, P2 ;  /* 0x0000005f4100780c */ /* 0x000fe40001744670 */
[----:B0-----:R-:W-:-:S11]  /*22c0*/  ISETP.NE.AND P3, PT, R97, 0x1, PT ;  /* 0x000000016100780c */ /* 0x001fd60003f65270 */
[----:B------:R-:W0:Y:S08]  /*22d0*/  @!P2 LDC.64 R14, c[0x0][0x428] ;  /* 0x00010a00ff0eab82 */ /* 0x000e300000000a00 */
[----:B--2---:R-:W2:Y:S08]  /*22e0*/  @!P2 LDC.64 R12, c[0x0][0x418] ;  /* 0x00010600ff0cab82 */ /* 0x004eb00000000a00 */
[----:B---3--:R-:W3:Y:S08]  /*22f0*/  @P3 LDC R11, c[0x0][0x434] ;  /* 0x00010d00ff0b3b82 */ /* 0x008ef00000000800 */
[----:B------:R-:W4:Y:S01]  /*2300*/  @P3 LDC R38, c[0x0][0x438] ;  /* 0x00010e00ff263b82 */ /* 0x000f220000000800 */
[----:B---3--:R-:W-:-:S05]  /*2310*/  @P3 IMAD.HI.U32 R11, R40, R11, RZ ;  /* 0x0000000b280b3227 */ /* 0x008fca00078e00ff */
[----:B----4-:R-:W-:Y:S01]  /*2320*/  @P3 SHF.R.U32.HI R36, RZ, R38, R11 ;  /* 0x00000026ff243219 */ /* 0x010fe2000001160b */
[----:B0-----:R-:W-:-:S03]  /*2330*/  @!P2 IMAD R38, R78, R14, RZ ;  /* 0x0000000e4e26a224 */ /* 0x001fc600078e02ff */
[----:B------:R-:W-:Y:S01]  /*2340*/  @!P2 SHF.R.S32.HI R37, RZ, 0x1f, R36 ;  /* 0x0000001fff25a819 */ /* 0x000fe20000011424 */
[C---:B------:R-:W-:Y:S02]  /*2350*/  @!P2 IMAD R11, R29.reuse, R15, R38 ;  /* 0x0000000f1d0ba224 */ /* 0x040fe400078e0226 */
[----:B------:R-:W-:-:S04]  /*2360*/  @!P2 IMAD.WIDE.U32 R14, R29, R14, R36 ;  /* 0x0000000e1d0ea225 */ /* 0x000fc800078e0024 */
[----:B------:R-:W-:Y:S01]  /*2370*/  @!P2 IMAD.IADD R11, R15, 0x1, R11 ;  /* 0x000000010f0ba824 */ /* 0x000fe200078e020b */
[----:B--2---:R-:W-:-:S04]  /*2380*/  @!P2 LEA R12, P3, R14, R12, 0x2 ;  /* 0x0000000c0e0ca211 */ /* 0x004fc800078610ff */
[----:B------:R-:W-:-:S05]  /*2390*/  @!P2 LEA.HI.X R13, R14, R13, R11, 0x2, P3 ;  /* 0x0000000d0e0da211 */ /* 0x000fca00018f140b */
[----:B------:R0:W5:Y:S01]  /*23a0*/  @!P2 LDG.E R96, desc[UR40][R12.64] ;  /* 0x000000280c60a981 */ /* 0x000162000c1e1900 */
[----:B-1----:R-:W-:Y:S01]  /*23b0*/  ISETP.GE.AND P2, PT, R54, 0x1, PT ;  /* 0x000000013600780c */ /* 0x002fe20003f46270 */
[----:B------:R-:W-:Y:S01]  /*23c0*/  IMAD R94, R18, 0x1800, R70 ;  /* 0x00001800125e7824 */ /* 0x000fe200078e0246 */
[----:B------:R-:W-:Y:S01]  /*23d0*/  IADD3 R14, -R36, RZ, RZ ;  /* 0x000000ff240e7210 */ /* 0x000fe20007ffe1ff */
[----:B------:R-:W-:Y:S01]  /*23e0*/  IMAD R92, R18, 0x1800, R71 ;  /* 0x00001800125c7824 */ /* 0x000fe200078e0247 */
[----:B------:R-:W-:Y:S01]  /*23f0*/  ISETP.GT.AND P3, PT, R26, R27, PT ;  /* 0x0000001b1a00720c */ /* 0x000fe20003f64270 */
[----:B------:R-:W-:Y:S05]  /*2400*/  YIELD ;  /* 0x0000000000007946 */ /* 0x000fea0003800000 */
[----:B------:R-:W-:Y:S01]  /*2410*/  BSSY B0, `(.L_x_659) ;  /* 0x00002d8000007945 */ /* 0x000fe20003800000 */
[----:B------:R-:W-:Y:S01]  /*2420*/  IMAD R97, R97, R14, R40 ;  /* 0x0000000e61617224 */ /* 0x000fe200078e0228 */
[----:B------:R-:W-:Y:S01]  /*2430*/  P2R R91, PR, RZ, 0x8 ;  /* 0x00000008ff5b7803 */ /* 0x000fe20000000000 */
[----:B------:R-:W-:-:S02]  /*2440*/  IMAD R94, R94, 0x2, R25 ;  /* 0x000000025e5e7824 */ /* 0x000fc400078e0219 */
[----:B------:R-:W-:Y:S01]  /*2450*/  IMAD R92, R92, 0x2, R25 ;  /* 0x000000025c5c7824 */ /* 0x000fe200078e0219 */
[----:B0-----:R-:W-:Y:S06]  /*2460*/  @!P2 BRA `(.L_x_660) ;  /* 0x000000280038a947 */ /* 0x001fec0003800000 */
[----:B------:R-:W-:Y:S01]  /*2470*/  SHF.R.S32.HI R98, RZ, 0x1f, R97 ;  /* 0x0000001fff627819 */ /* 0x000fe20000011461 */
[----:B------:R-:W-:Y:S01]  /*2480*/  ULDC.64 UR4, c[0x0][0x300] ;  /* 0x0000c00000047ab9 */ /* 0x000fe20000000a00 */
[----:B-----5:R-:W-:Y:S01]  /*2490*/  SHF.R.S32.HI R99, RZ, 0x1f, R96 ;  /* 0x0000001fff637819 */ /* 0x020fe20000011460 */
[----:B------:R-:W-:Y:S01]  /*24a0*/  IMAD.WIDE.U32 R12, R97, UR4, RZ ;  /* 0x00000004610c7c25 */ /* 0x000fe2000f8e00ff */
[----:B------:R-:W-:Y:S02]  /*24b0*/  ULDC.U8 UR6, c[0x0][0x410] ;  /* 0x0001040000067ab9 */ /* 0x000fe40000000000 */
[----:B------:R-:W-:Y:S01]  /*24c0*/  ISETP.NE.AND P2, PT, RZ, UR6, PT ;  /* 0x00000006ff007c0c */ /* 0x000fe2000bf45270 */
[----:B------:R-:W-:Y:S02]  /*24d0*/  IMAD R14, R98, UR4, RZ ;  /* 0x00000004620e7c24 */ /* 0x000fe4000f8e02ff */
[-C--:B------:R-:W-:Y:S02]  /*24e0*/  IMAD R36, R69, R26.reuse, RZ ;  /* 0x0000001a45247224 */ /* 0x080fe400078e02ff */
[----:B------:R-:W-:Y:S01]  /*24f0*/  IMAD R11, R97, UR5, R14 ;  /* 0x00000005610b7c24 */ /* 0x000fe2000f8e020e */
[----:B------:R-:W-:Y:S01]  /*2500*/  ULDC.64 UR4, c[0x0][0x310] ;  /* 0x0000c40000047ab9 */ /* 0x000fe20000000a00 */
[----:B------:R-:W-:-:S02]  /*2510*/  IMAD R14, R68, R26, RZ ;  /* 0x0000001a440e7224 */ /* 0x000fc400078e02ff */
[----:B------:R-:W-:Y:S02]  /*2520*/  IMAD R15, R99, UR4, RZ ;  /* 0x00000004630f7c24 */ /* 0x000fe4000f8e02ff */
[----:B------:R-:W-:Y:S01]  /*2530*/  IMAD.IADD R13, R13, 0x1, R11 ;  /* 0x000000010d0d7824 */ /* 0x000fe200078e020b */
[----:B------:R-:W-:Y:S01]  /*2540*/  SHF.R.S32.HI R11, RZ, 0x1f, R26 ;  /* 0x0000001fff0b7819 */ /* 0x000fe2000001141a */
[C---:B------:R-:W-:Y:S02]  /*2550*/  IMAD R15, R96.reuse, UR5, R15 ;  /* 0x00000005600f7c24 */ /* 0x040fe4000f8e020f */
[----:B------:R-:W-:Y:S01]  /*2560*/  IMAD.WIDE.U32 R12, R96, UR4, R12 ;  /* 0x00000004600c7c25 */ /* 0x000fe2000f8e000c */
[----:B------:R-:W-:-:S03]  /*2570*/  ULDC.64 UR4, c[0x0][0x308] ;  /* 0x0000c20000047ab9 */ /* 0x000fc60000000a00 */
[----:B------:R-:W-:Y:S02]  /*2580*/  IMAD.IADD R13, R13, 0x1, R15 ;  /* 0x000000010d0d7824 */ /* 0x000fe400078e020f */
[----:B------:R-:W-:Y:S02]  /*2590*/  IMAD R15, R32, UR4, RZ ;  /* 0x00000004200f7c24 */ /* 0x000fe4000f8e02ff */
[C---:B------:R-:W-:Y:S02]  /*25a0*/  IMAD R39, R11.reuse, R56, R14 ;  /* 0x000000380b277224 */ /* 0x040fe400078e020e */
[----:B------:R-:W-:Y:S02]  /*25b0*/  IMAD R11, R11, R62, R36 ;  /* 0x0000003e0b0b7224 */ /* 0x000fe400078e0224 */
[C---:B------:R-:W-:Y:S02]  /*25c0*/  IMAD R103, R34.reuse, UR5, R15 ;  /* 0x0000000522677c24 */ /* 0x040fe4000f8e020f */
[----:B------:R-:W-:Y:S01]  /*25d0*/  IMAD.WIDE.U32 R36, R34, UR4, R12 ;  /* 0x0000000422247c25 */ /* 0x000fe2000f8e000c */
[----:B------:R-:W-:-:S03]  /*25e0*/  ULDC.64 UR4, c[0x0][0x2e8] ;  /* 0x0000ba0000047ab9 */ /* 0x000fc60000000a00 */
[----:B------:R-:W-:Y:S01]  /*25f0*/  IMAD.IADD R103, R37, 0x1, R103 ;  /* 0x0000000125677824 */ /* 0x000fe200078e0267 */
[----:B------:R-:W-:Y:S01]  /*2600*/  LEA R102, P3, R36, UR4, 0x1 ;  /* 0x0000000424667c11 */ /* 0x000fe2000f8608ff */
[----:B------:R-:W-:Y:S02]  /*2610*/  IMAD R100, R26, -0x60, R30 ;  /* 0xffffffa01a647824 */ /* 0x000fe400078e021e */
[-C--:B------:R-:W-:Y:S01]  /*2620*/  IMAD.WIDE.U32 R14, R56, R26.reuse, RZ ;  /* 0x0000001a380e7225 */ /* 0x080fe200078e00ff */
[----:B------:R-:W-:Y:S02]  /*2630*/  LEA.HI.X R103, R36, UR5, R103, 0x1, P3 ;  /* 0x0000000524677c11 */ /* 0x000fe400098f0c67 */
[----:B------:R-:W-:Y:S01]  /*2640*/  VIMNMX R100, R100, 0x60, PT ;  /* 0x0000006064647848 */ /* 0x000fe20003fe0100 */
[----:B------:R-:W-:-:S04]  /*2650*/  IMAD.WIDE.U32 R12, R62, R26, RZ ;  /* 0x0000001a3e0c7225 */ /* 0x000fc800078e00ff */
[----:B------:R-:W-:Y:S02]  /*2660*/  IMAD.IADD R53, R15, 0x1, R39 ;  /* 0x000000010f357824 */ /* 0x000fe400078e0227 */
[----:B------:R-:W-:Y:S01]  /*2670*/  IMAD.IADD R55, R13, 0x1, R11 ;  /* 0x000000010d377824 */ /* 0x000fe200078e020b */
[----:B------:R-:W-:Y:S06]  /*2680*/  @!P2 BRA `(.L_x_661) ;  /* 0x0000001000c4a947 */ /* 0x000fec0003800000 */
[----:B------:R-:W-:Y:S01]  /*2690*/  ISETP.GE.AND P2, PT, R204, R100, PT ;  /* 0x00000064cc00720c */ /* 0x000fe20003f46270 */
[----:B------:R-:W-:Y:S01]  /*26a0*/  BSSY B1, `(.L_x_662) ;  /* 0x000001b000017945 */ /* 0x000fe20003800000 */
[----:B------:R-:W-:Y:S02]  /*26b0*/  CS2R R36, SRZ ;  /* 0x0000000000247805 */ /* 0x000fe4000001ff00 */
[----:B------:R-:W-:Y:S02]  /*26c0*/  CS2R R44, SRZ ;  /* 0x00000000002c7805 */ /* 0x000fe4000001ff00 */
[----:B------:R-:W-:Y:S02]  /*26d0*/  CS2R R48, SRZ ;  /* 0x0000000000307805 */ /* 0x000fe4000001ff00 */
[----:B------:R-:W-:Y:S02]  /*26e0*/  CS2R R46, SRZ ;  /* 0x00000000002e7805 */ /* 0x000fe4000001ff00 */
[----:B------:R-:W-:-:S03]  /*26f0*/  CS2R R50, SRZ ;  /* 0x0000000000327805 */ /* 0x000fc6000001ff00 */
[----:B------:R-:W-:Y:S05]  /*2700*/  @P2 BRA `(.L_x_663) ;  /* 0x0000000000502947 */ /* 0x000fea0003800000 */
[----:B------:R-:W-:Y:S01]  /*2710*/  IADD3 R11, P3, R8, R14, RZ ;  /* 0x0000000e080b7210 */ /* 0x000fe20007f7e0ff */
[----:B------:R-:W-:Y:S01]  /*2720*/  ULDC.64 UR4, c[0x0][0x3e8] ;  /* 0x0000fa0000047ab9 */ /* 0x000fe20000000a00 */
[----:B------:R-:W-:Y:S02]  /*2730*/  CS2R R48, SRZ ;  /* 0x0000000000307805 */ /* 0x000fe4000001ff00 */
[----:B------:R-:W-:Y:S02]  /*2740*/  CS2R R50, SRZ ;  /* 0x0000000000327805 */ /* 0x000fe4000001ff00 */
[----:B------:R-:W-:Y:S02]  /*2750*/  IADD3.X R40, R53, R72, RZ, P3, !PT ;  /* 0x0000004835287210 */ /* 0x000fe40001ffe4ff */
[----:B------:R-:W-:-:S04]  /*2760*/  LEA R38, P3, R11, UR4, 0x1 ;  /* 0x000000040b267c11 */ /* 0x000fc8000f8608ff */
[----:B------:R-:W-:Y:S01]  /*2770*/  LEA.HI.X R39, R11, UR5, R40, 0x1, P3 ;  /* 0x000000050b277c11 */ /* 0x000fe200098f0c28 */
[----:B------:R-:W-:Y:S01]  /*2780*/  ULDC.64 UR4, c[0x0][0x400] ;  /* 0x0001000000047ab9 */ /* 0x000fe20000000a00 */
[----:B------:R-:W-:-:S05]  /*2790*/  IADD3 R11, P3, R58, R12, RZ ;  /* 0x0000000c3a0b7210 */ /* 0x000fca0007f7e0ff */
[----:B------:R-:W-:Y:S01]  /*27a0*/  IMAD.X R42, R55, 0x1, R74, P3 ;  /* 0x00000001372a7824 */ /* 0x000fe200018e064a */
[----:B------:R-:W-:-:S04]  /*27b0*/  LEA R40, P3, R11, UR4, 0x1 ;  /* 0x000000040b287c11 */ /* 0x000fc8000f8608ff */
[----:B------:R-:W-:Y:S02]  /*27c0*/  LEA.HI.X R41, R11, UR5, R42, 0x1, P3 ;  /* 0x000000050b297c11 */ /* 0x000fe400098f0c2a */
[----:B------:R-:W-:Y:S02]  /*27d0*/  ISETP.GE.AND P3, PT, R22, R54, PT ;  /* 0x000000361600720c */ /* 0x000fe40003f66270 */
[----:B------:R-:W-:Y:S02]  /*27e0*/  CS2R R44, SRZ ;  /* 0x00000000002c7805 */ /* 0x000fe4000001ff00 */
[----:B------:R-:W-:-:S09]  /*27f0*/  CS2R R46, SRZ ;  /* 0x00000000002e7805 */ /* 0x000fd2000001ff00 */
[----:B------:R0:W5:Y:S04]  /*2800*/  @!P3 LDG.E.64 R48, desc[UR40][R38.64] ;  /* 0x000000282630b981 */ /* 0x000168000c1e1b00 */
[----:B------:R0:W5:Y:S01]  /*2810*/  @!P3 LDG.E.64 R50, desc[UR40][R40.64] ;  /* 0x000000282832b981 */ /* 0x000162000c1e1b00 */
[----:B------:R-:W-:-:S13]  /*2820*/  ISETP.GE.AND P3, PT, R208, R54, PT ;  /* 0x00000036d000720c */ /* 0x000fda0003f66270 */
[----:B------:R0:W5:Y:S04]  /*2830*/  @!P3 LDG.E.64 R44, desc[UR40][R38.64+0x20] ;  /* 0x00002028262cb981 */ /* 0x000168000c1e1b00 */
[----:B------:R0:W5:Y:S02]  /*2840*/  @!P3 LDG.E.64 R46, desc[UR40][R40.64+0x20] ;  /* 0x00002028282eb981 */ /* 0x000164000c1e1b00 */
.L_x_663:
[----:B------:R-:W-:Y:S05]  /*2850*/  BSYNC B1 ;  /* 0x0000000000017941 */ /* 0x000fea0003800000 */
.L_x_662:
[----:B------:R-:W-:Y:S01]  /*2860*/  VIADD R11, R204, 0x40 ;  /* 0x00000040cc0b7836 */ /* 0x000fe20000000000 */
[----:B------:R-:W-:Y:S01]  /*2870*/  BSSY B1, `(.L_x_664) ;  /* 0x000001c000017945 */ /* 0x000fe20003800000 */
[----:B0-----:R-:W-:Y:S02]  /*2880*/  CS2R R40, SRZ ;  /* 0x0000000000287805 */ /* 0x001fe4000001ff00 */
[----:B------:R-:W-:Y:S01]  /*2890*/  CS2R R38, SRZ ;  /* 0x0000000000267805 */ /* 0x000fe2000001ff00 */
[----:B-----5:R-:W-:Y:S01]  /*28a0*/  IMAD.MOV.U32 R52, RZ, RZ, R44 ;  /* 0x000000ffff347224 */ /* 0x020fe200078e002c */
[----:B------:R-:W-:Y:S01]  /*28b0*/  ISETP.GE.AND P4, PT, R11, R100, PT ;  /* 0x000000640b00720c */ /* 0x000fe20003f86270 */
[----:B------:R-:W-:Y:S01]  /*28c0*/  IMAD.MOV.U32 R89, RZ, RZ, R45 ;  /* 0x000000ffff597224 */ /* 0x000fe200078e002d */
[----:B------:R-:W-:-:S11]  /*28d0*/  CS2R R42, SRZ ;  /* 0x00000000002a7805 */ /* 0x000fd6000001ff00 */
[----:B------:R-:W-:Y:S05]  /*28e0*/  @P4 BRA `(.L_x_665) ;  /* 0x0000000000504947 */ /* 0x000fea0003800000 */
[----:B------:R-:W-:Y:S01]  /*28f0*/  IADD3 R14, P3, P5, R8, R14, R5 ;  /* 0x0000000e080e7210 */ /* 0x000fe20007d7e005 */
[----:B------:R-:W-:Y:S01]  /*2900*/  ULDC.64 UR4, c[0x0][0x3e8] ;  /* 0x0000fa0000047ab9 */ /* 0x000fe20000000a00 */
[----:B------:R-:W-:Y:S02]  /*2910*/  CS2R R40, SRZ ;  /* 0x0000000000287805 */ /* 0x000fe4000001ff00 */
[----:B------:R-:W-:Y:S02]  /*2920*/  CS2R R42, SRZ ;  /* 0x00000000002a7805 */ /* 0x000fe4000001ff00 */
[----:B------:R-:W-:Y:S02]  /*2930*/  IADD3.X R13, R72, R53, R4, P3, P5 ;  /* 0x00000035480d7210 */ /* 0x000fe40001fea404 */
[----:B------:R-:W-:-:S04]  /*2940*/  IADD3 R11, P3, P5, R58, R12, R7 ;  /* 0x0000000c3a0b7210 */ /* 0x000fc80007d7e007 */
[----:B------:R-:W-:Y:S02]  /*2950*/  IADD3.X R36, R74, R55, R6, P3, P5 ;  /* 0x000000374a247210 */ /* 0x000fe40001fea406 */
[----:B------:R-:W-:-:S04]  /*2960*/  LEA R12, P3, R14, UR4, 0x1 ;  /* 0x000000040e0c7c11 */ /* 0x000fc8000f8608ff */
[----:B------:R-:W-:Y:S01]  /*2970*/  LEA.HI.X R13, R14, UR5, R13, 0x1, P3 ;  /* 0x000000050e0d7c11 */ /* 0x000fe200098f0c0d */
[----:B------:R-:W-:Y:S02]  /*2980*/  ULDC.64 UR4, c[0x0][0x400] ;  /* 0x0001000000047ab9 */ /* 0x000fe40000000a00 */
        /* <DEDUP_REMOVED lines=10> */
.L_x_665:
[----:B------:R-:W-:Y:S05]  /*2a30*/  BSYNC B1 ;  /* 0x0000000000017941 */ /* 0x000fea0003800000 */
.L_x_664:
[----:B------:R-:W-:Y:S01]  /*2a40*/  IMAD.MOV.U32 R11, RZ, RZ, R48 ;  /* 0x000000ffff0b7224 */ /* 0x000fe200078e0030 */
[----:B------:R-:W-:Y:S01]  /*2a50*/  ISETP.NE.AND P3, PT, R209, 0x3, PT ;  /* 0x00000003d100780c */ /* 0x000fe20003f65270 */
[----:B0-----:R-:W-:Y:S01]  /*2a60*/  IMAD.MOV.U32 R12, RZ, RZ, R49 ;  /* 0x000000ffff0c7224 */ /* 0x001fe200078e0031 */
[----:B------:R-:W-:Y:S01]  /*2a70*/  PRMT R107, R89, 0x5410, R52 ;  /* 0x00005410596b7816 */ /* 0x000fe20000000034 */
[----:B------:R-:W-:Y:S02]  /*2a80*/  IMAD.MOV.U32 R13, RZ, RZ, R50 ;  /* 0x000000ffff0d7224 */ /* 0x000fe400078e0032 */
[----:B------:R-:W-:Y:S01]  /*2a90*/  IMAD.MOV.U32 R14, RZ, RZ, R51 ;  /* 0x000000ffff0e7224 */ /* 0x000fe200078e0033 */
[----:B------:R-:W-:Y:S01]  /*2aa0*/  PRMT R113, R11, 0x5410, R12 ;  /* 0x000054100b717816 */ /* 0x000fe2000000000c */
[----:B------:R-:W-:Y:S01]  /*2ab0*/  IMAD.MOV.U32 R11, RZ, RZ, R46 ;  /* 0x000000ffff0b7224 */ /* 0x000fe200078e002e */
[----:B------:R-:W-:Y:S02]  /*2ac0*/  MOV R12, R47 ;  /* 0x0000002f000c7202 */ /* 0x000fe40000000f00 */
[----:B------:R-:W-:Y:S01]  /*2ad0*/  PRMT R115, R13, 0x5410, R14 ;  /* 0x000054100d737816 */ /* 0x000fe2000000000e */
[----:B-----5:R-:W-:Y:S01]  /*2ae0*/  IMAD.MOV.U32 R13, RZ, RZ, R40 ;  /* 0x000000ffff0d7224 */ /* 0x020fe200078e0028 */
[----:B------:R-:W-:Y:S01]  /*2af0*/  PRMT R108, R11, 0x5410, R12 ;  /* 0x000054100b6c7816 */ /* 0x000fe2000000000c */
[----:B------:R-:W-:-:S02]  /*2b00*/  IMAD.MOV.U32 R11, RZ, RZ, R36 ;  /* 0x000000ffff0b7224 */ /* 0x000fc400078e0024 */
[----:B------:R-:W-:Y:S02]  /*2b10*/  IMAD.MOV.U32 R12, RZ, RZ, R37 ;  /* 0x000000ffff0c7224 */ /* 0x000fe400078e0025 */
[----:B------:R-:W-:-:S03]  /*2b20*/  IMAD.MOV.U32 R14, RZ, RZ, R41 ;  /* 0x000000ffff0e7224 */ /* 0x000fc600078e0029 */
[----:B------:R-:W-:Y:S01]  /*2b30*/  PRMT R95, R11, 0x5410, R12 ;  /* 0x000054100b5f7816 */ /* 0x000fe2000000000c */
[----:B------:R-:W-:Y:S01]  /*2b40*/  IMAD.MOV.U32 R11, RZ, RZ, R38 ;  /* 0x000000ffff0b7224 */ /* 0x000fe200078e0026 */
[----:B------:R-:W-:Y:S01]  /*2b50*/  PRMT R105, R13, 0x5410, R14 ;  /* 0x000054100d697816 */ /* 0x000fe2000000000e */
[----:B------:R-:W-:Y:S01]  /*2b60*/  IMAD.MOV.U32 R13, RZ, RZ, R42 ;  /* 0x000000ffff0d7224 */ /* 0x000fe200078e002a */
[----:B------:R-:W-:Y:S01]  /*2b70*/  MOV R12, R39 ;  /* 0x00000027000c7202 */ /* 0x000fe20000000f00 */
[----:B------:R-:W-:-:S03]  /*2b80*/  IMAD.MOV.U32 R14, RZ, RZ, R43 ;  /* 0x000000ffff0e7224 */ /* 0x000fc600078e002b */
[----:B------:R-:W-:Y:S02]  /*2b90*/  PRMT R104, R11, 0x5410, R12 ;  /* 0x000054100b687816 */ /* 0x000fe4000000000c */
[----:B------:R-:W-:Y:S01]  /*2ba0*/  PRMT R106, R13, 0x5410, R14 ;  /* 0x000054100d6a7816 */ /* 0x000fe2000000000e */
[----:B------:R-:W-:Y:S06]  /*2bb0*/  @!P3 BRA `(.L_x_666) ;  /* 0x000000000004b947 */ /* 0x000fec0003800000 */
[----:B------:R-:W-:Y:S01]  /*2bc0*/  BPT.TRAP 0x1 ;  /* 0x000000040000795c */ /* 0x000fe20000300000 */
.L_x_666:
[----:B------:R-:W-:Y:S01]  /*2bd0*/  IMAD R89, R18, 0x8, R19 ;  /* 0x0000000812597824 */ /* 0x000fe200078e0213 */
[----:B------:R-:W-:Y:S01]  /*2be0*/  SHF.L.U32 R101, R207, 0x1f, RZ ;  /* 0x0000001fcf657819 */ /* 0x000fe200000006ff */
[----:B------:R-:W-:Y:S03]  /*2bf0*/  BSSY B1, `(.L_x_667) ;  /* 0x0000003000017945 */ /* 0x000fe60003800000 */
[----:B------:R-:W0:Y:S02]  /*2c00*/  SYNCS.PHASECHK.TRANS64.TRYWAIT P5, [R89+URZ+0x22890], R101 ;  /* 0x02289065590075a7 */ /* 0x000e2400080a017f */
[----:B0-----:R-:W-:Y:S05]  /*2c10*/  @!P5 BRA `(.L_x_668) ;  /* 0x000001380048d947 */ /* 0x001fea0003800000 */
.L_x_914:
[----:B------:R-:W-:Y:S05]  /*2c20*/  BSYNC B1 ;  /* 0x0000000000017941 */ /* 0x000fea0003800000 */
.L_x_667:
[----:B------:R-:W-:-:S03]  /*2c30*/  UMOV UR4, 0xffffffff ;  /* 0xffffffff00047882 */ /* 0x000fc60000000000 */
[----:B------:R-:W-:Y:S05]  /*2c40*/  BRA.DIV UR4, `(.L_x_669) ;  /* 0x0000013a04507947 */ /* 0x000fea000b800000 */
[----:B------:R1:W2:Y:S04]  /*2c50*/  SHFL.IDX PT, R55, R103, RZ, 0x1c1f ;  /* 0x001c1fff67377589 */ /* 0x0002a800000e0000 */
[----:B------:R1:W3:Y:S02]  /*2c60*/  SHFL.IDX PT, R93, R102, RZ, 0x1c1f ;  /* 0x001c1fff665d7589 */ /* 0x0002e400000e0000 */
.L_x_918:
[----:B------:R-:W-:Y:S04]  /*2c70*/  BSSY B1, `(.L_x_670) ;  /* 0x0000067000017945 */ /* 0x000fe80003800000 */
[----:B------:R-:W-:Y:S05]  /*2c80*/  @P2 BRA `(.L_x_671) ;  /* 0x0000000400942947 */ /* 0x000fea0003800000 */
[----:B------:R-:W-:Y:S04]  /*2c90*/  BSSY B2, `(.L_x_672) ;  /* 0x0000032000027945 */ /* 0x000fe80003800000 */
[----:B------:R-:W-:Y:S05]  /*2ca0*/  @P1 BRA `(.L_x_673) ;  /* 0x0000000000c01947 */ /* 0x000fea0003800000 */
[----:B------:R4:W0:Y:S01]  /*2cb0*/  LDS.128 R12, [R94] ;  /* 0x000000005e0c7984 */ /* 0x0008220000000c00 */
[C---:B---3--:R-:W-:Y:S01]  /*2cc0*/  LEA R52, P2, R16.reuse, R93, 0x1 ;  /* 0x0000005d10347211 */ /* 0x048fe200078408ff */
[----:B------:R-:W-:Y:S03]  /*2cd0*/  BSSY B3, `(.L_x_674) ;  /* 0x000002c000037945 */ /* 0x000fe60003800000 */
[----:B--2---:R-:W-:Y:S02]  /*2ce0*/  LEA.HI.X R53, R16, R55, R17, 0x1, P2 ;  /* 0x0000003710357211 */ /* 0x004fe400010f0c11 */
[----:B------:R-:W-:-:S13]  /*2cf0*/  ISETP.GE.AND P2, PT, R22, R54, PT ;  /* 0x000000361600720c */ /* 0x000fda0003f46270 */
[----:B----4-:R-:W-:Y:S05]  /*2d00*/  @P2 BRA `(.L_x_675) ;  /* 0x0000000000a02947 */ /* 0x010fea0003800000 */
[----:B------:R-:W-:Y:S01]  /*2d10*/  SHF.R.U64 R11, R48, 0x10, R49 ;  /* 0x00000010300b7819 */ /* 0x000fe20000001231 */
[--C-:B0-----:R-:W-:Y:S01]  /*2d20*/  HADD2.F32 R48, -RZ, R15.reuse.H1_H1 ;  /* 0x3000000fff307230 */ /* 0x101fe20000004100 */
[--C-:B------:R-:W-:Y:S01]  /*2d30*/  SHF.R.U64 R110, R50, 0x10, R51.reuse ;  /* 0x00000010326e7819 */ /* 0x100fe20000001233 */
[----:B------:R-:W-:Y:S01]  /*2d40*/  HADD2.F32 R15, -RZ, R15.H0_H0 ;  /* 0x2000000fff0f7230 */ /* 0x000fe20000004100 */
[----:B------:R-:W-:Y:S01]  /*2d50*/  SHF.R.U32.HI R51, RZ, 0x10, R51 ;  /* 0x00000010ff337819 */ /* 0x000fe20000011633 */
[----:B------:R-:W-:Y:S01]  /*2d60*/  HADD2.F32 R50, -RZ, R11.H0_H0 ;  /* 0x2000000bff327230 */ /* 0x000fe20000004100 */
[----:B------:R-:W-:Y:S01]  /*2d70*/  SHF.R.U32.HI R49, RZ, 0x10, R49 ;  /* 0x00000010ff317819 */ /* 0x000fe20000011631 */
[----:B------:R-:W-:Y:S02]  /*2d80*/  HADD2.F32 R110, -RZ, R110.H0_H0 ;  /* 0x2000006eff6e7230 */ /* 0x000fe40000004100 */
[----:B------:R-:W-:Y:S02]  /*2d90*/  HADD2.F32 R11, -RZ, R13.H1_H1 ;  /* 0x3000000dff0b7230 */ /* 0x000fe40000004100 */
[----:B------:R-:W-:-:S02]  /*2da0*/  HADD2.F32 R51, -RZ, R51.H0_H0 ;  /* 0x20000033ff337230 */ /* 0x000fc40000004100 */
[----:B------:R-:W-:Y:S02]  /*2db0*/  HADD2.F32 R13, -RZ, R13.H0_H0 ;  /* 0x2000000dff0d7230 */ /* 0x000fe40000004100 */
[-C--:B------:R-:W-:Y:S01]  /*2dc0*/  FMUL.FTZ R112, R11, R110.reuse ;  /* 0x0000006e0b707220 */ /* 0x080fe20000410000 */
[----:B------:R-:W-:Y:S02]  /*2dd0*/  HADD2.F32 R49, -RZ, R49.H0_H0 ;  /* 0x20000031ff317230 */ /* 0x000fe40000004100 */
[CC--:B------:R-:W-:Y:S01]  /*2de0*/  FMUL.FTZ R114, R48.reuse, R51.reuse ;  /* 0x0000003330727220 */ /* 0x0c0fe20000410000 */
[----:B------:R-:W-:Y:S01]  /*2df0*/  FMUL.FTZ R51, R15, R51 ;  /* 0x000000330f337220 */ /* 0x000fe20000410000 */
[C---:B------:R-:W-:Y:S01]  /*2e00*/  FMUL.FTZ R110, R13.reuse, R110 ;  /* 0x0000006e0d6e7220 */ /* 0x040fe20000410000 */
[-C--:B------:R-:W-:Y:S01]  /*2e10*/  FFMA.FTZ R112, R13, R50.reuse, -R112 ;  /* 0x000000320d707223 */ /* 0x080fe20000010870 */
[-C--:B------:R-:W-:Y:S01]  /*2e20*/  FFMA.FTZ R114, R15, R49.reuse, -R114 ;  /* 0x000000310f727223 */ /* 0x080fe20000010872 */
[----:B------:R-:W-:Y:S01]  /*2e30*/  FFMA.FTZ R111, R48, R49, R51 ;  /* 0x00000031306f7223 */ /* 0x000fe20000010033 */
[----:B------:R-:W-:Y:S01]  /*2e40*/  FFMA.FTZ R109, R11, R50, R110 ;  /* 0x000000320b6d7223 */ /* 0x000fe2000001006e */
[----:B------:R-:W-:-:S02]  /*2e50*/  HADD2.F32 R11, -RZ, R12.H1_H1 ;  /* 0x3000000cff0b7230 */ /* 0x000fc40000004100 */
[--C-:B------:R-:W-:Y:S02]  /*2e60*/  HADD2.F32 R49, -RZ, R115.reuse.H0_H0 ;  /* 0x20000073ff317230 */ /* 0x100fe40000004100 */
[----:B------:R-:W-:Y:S02]  /*2e70*/  HADD2.F32 R12, -RZ, R12.H0_H0 ;  /* 0x2000000cff0c7230 */ /* 0x000fe40000004100 */
[----:B------:R-:W-:Y:S02]  /*2e80*/  HADD2.F32 R50, -RZ, R115.H1_H1 ;  /* 0x30000073ff327230 */ /* 0x000fe40000004100 */
[-C--:B------:R-:W-:Y:S01]  /*2e90*/  FMUL.FTZ R51, R11, R49.reuse ;  /* 0x000000310b337220 */ /* 0x080fe20000410000 */
[--C-:B------:R-:W-:Y:S02]  /*2ea0*/  HADD2.F32 R13, -RZ, R14.reuse.H1_H1 ;  /* 0x3000000eff0d7230 */ /* 0x100fe40000004100 */
[----:B------:R-:W-:Y:S01]  /*2eb0*/  FMUL.FTZ R110, R12, R49 ;  /* 0x000000310c6e7220 */ /* 0x000fe20000410000 */
[----:B------:R-:W-:-:S02]  /*2ec0*/  HADD2.F32 R14, -RZ, R14.H0_H0 ;  /* 0x2000000eff0e7230 */ /* 0x000fc40000004100 */
[--C-:B------:R-:W-:Y:S02]  /*2ed0*/  HADD2.F32 R15, -RZ, R113.reuse.H0_H0 ;  /* 0x20000071ff0f7230 */ /* 0x100fe40000004100 */
[-C--:B------:R-:W-:Y:S01]  /*2ee0*/  FMUL.FTZ R49, R13, R50.reuse ;  /* 0x000000320d317220 */ /* 0x080fe20000410000 */
[----:B------:R-:W-:Y:S02]  /*2ef0*/  HADD2.F32 R48, -RZ, R113.H1_H1 ;  /* 0x30000071ff307230 */ /* 0x000fe40000004100 */
[----:B------:R-:W-:Y:S01]  /*2f00*/  FMUL.FTZ R50, R14, R50 ;  /* 0x000000320e327220 */ /* 0x000fe20000410000 */
[-C--:B------:R-:W-:Y:S01]  /*2f10*/  FFMA.FTZ R51, R12, R15.reuse, -R51 ;  /* 0x0000000f0c337223 */ /* 0x080fe20000010833 */
[----:B------:R-:W-:Y:S01]  /*2f20*/  FFMA.FTZ R110, R11, R15, R110 ;  /* 0x0000000f0b6e7223 */ /* 0x000fe2000001006e */
[-C--:B------:R-:W-:Y:S01]  /*2f30*/  FFMA.FTZ R49, R14, R48.reuse, -R49 ;  /* 0x000000300e317223 */ /* 0x080fe20000010831 */
[----:B------:R-:W-:Y:S01]  /*2f40*/  FFMA.FTZ R50, R13, R48, R50 ;  /* 0x000000300d327223 */ /* 0x000fe20000010032 */
[----:B------:R-:W-:-:S02]  /*2f50*/  F2FP.F16.F32.PACK_AB R13, R109, R112 ;  /* 0x000000706d0d723e */ /* 0x000fc400000000ff */
[----:B------:R-:W-:Y:S02]  /*2f60*/  F2FP.F16.F32.PACK_AB R15, R111, R114 ;  /* 0x000000726f0f723e */ /* 0x000fe400000000ff */
[----:B------:R-:W-:Y:S02]  /*2f70*/  F2FP.F16.F32.PACK_AB R12, R110, R51 ;  /* 0x000000336e0c723e */ /* 0x000fe400000000ff */
[----:B------:R-:W-:-:S07]  /*2f80*/  F2FP.F16.F32.PACK_AB R14, R50, R49 ;  /* 0x00000031320e723e */ /* 0x000fce00000000ff */
.L_x_675:
[----:B------:R-:W-:Y:S05]  /*2f90*/  BSYNC B3 ;  /* 0x0000000000037941 */ /* 0x000fea0003800000 */
.L_x_674:
[----:B0-----:R4:W-:Y:S02]  /*2fa0*/  ST.E.128 desc[UR40][R52.64], R12 ;  /* 0x0000000c34007985 */ /* 0x0019e4000c101d28 */
.L_x_673:
[----:B------:R-:W-:Y:S05]  /*2fb0*/  BSYNC B2 ;  /* 0x0000000000027941 */ /* 0x000fea0003800000 */
.L_x_672:
[----:B------:R-:W-:-:S13]  /*2fc0*/  ISETP.NE.AND P2, PT, R90, RZ, PT ;  /* 0x000000ff5a00720c */ /* 0x000fda0003f45270 */
[----:B------:R-:W-:Y:S05]  /*2fd0*/  @P2 BRA `(.L_x_671) ;  /* 0x0000000000c02947 */ /* 0x000fea0003800000 */
[----:B----4-:R4:W0:Y:S01]  /*2fe0*/  LDS.128 R12, [R92] ;  /* 0x000000005c0c7984 */ /* 0x0108220000000c00 */
        /* <DEDUP_REMOVED lines=13> */
[----:B------:R-:W-:Y:S02]  /*30c0*/  HADD2.F32 R47, -RZ, R47.H0_H0 ;  /* 0x2000002fff2f7230 */ /* 0x000fe40000004100 */
[----:B------:R-:W-:-:S02]  /*30d0*/  HADD2.F32 R11, -RZ, R13.H1_H1 ;  /* 0x3000000dff0b7230 */ /* 0x000fc40000004100 */
[----:B------:R-:W-:Y:S02]  /*30e0*/  HADD2.F32 R13, -RZ, R13.H0_H0 ;  /* 0x2000000dff0d7230 */ /* 0x000fe40000004100 */
[-C--:B------:R-:W-:Y:S01]  /*30f0*/  FMUL.FTZ R51, R15, R47.reuse ;  /* 0x0000002f0f337220 */ /* 0x080fe20000410000 */
[----:B------:R-:W-:Y:S02]  /*3100*/  HADD2.F32 R45, -RZ, R45.H0_H0 ;  /* 0x2000002dff2d7230 */ /* 0x000fe40000004100 */
[-C--:B------:R-:W-:Y:S01]  /*3110*/  FMUL.FTZ R52, R11, R50.reuse ;  /* 0x000000320b347220 */ /* 0x080fe20000410000 */
[C---:B------:R-:W-:Y:S01]  /*3120*/  FMUL.FTZ R110, R44.reuse, R47 ;  /* 0x0000002f2c6e7220 */ /* 0x040fe20000410000 */
[C---:B------:R-:W-:Y:S01]  /*3130*/  FMUL.FTZ R50, R13.reuse, R50 ;  /* 0x000000320d327220 */ /* 0x040fe20000410000 */
[----:B------:R-:W-:Y:S01]  /*3140*/  FFMA.FTZ R53, R44, R45, R51 ;  /* 0x0000002d2c357223 */ /* 0x000fe20000010033 */
[-C--:B------:R-:W-:Y:S02]  /*3150*/  FFMA.FTZ R52, R13, R46.reuse, -R52 ;  /* 0x0000002e0d347223 */ /* 0x080fe40000010834 */
[----:B------:R-:W-:Y:S01]  /*3160*/  FFMA.FTZ R47, R11, R46, R50 ;  /* 0x0000002e0b2f7223 */ /* 0x000fe20000010032 */
[----:B------:R-:W-:-:S02]  /*3170*/  HADD2.F32 R44, -RZ, R108.H0_H0 ;  /* 0x2000006cff2c7230 */ /* 0x000fc40000004100 */
[----:B------:R-:W-:Y:S01]  /*3180*/  FFMA.FTZ R110, R15, R45, -R110 ;  /* 0x0000002d0f6e7223 */ /* 0x000fe2000001086e */
[----:B------:R-:W-:Y:S02]  /*3190*/  HADD2.F32 R108, -RZ, R108.H1_H1 ;  /* 0x3000006cff6c7230 */ /* 0x000fe40000004100 */
[----:B------:R-:W-:Y:S02]  /*31a0*/  HADD2.F32 R11, -RZ, R12.H1_H1 ;  /* 0x3000000cff0b7230 */ /* 0x000fe40000004100 */
[----:B------:R-:W-:Y:S02]  /*31b0*/  HADD2.F32 R13, -RZ, R14.H1_H1 ;  /* 0x3000000eff0d7230 */ /* 0x000fe40000004100 */
[----:B------:R-:W-:Y:S02]  /*31c0*/  HADD2.F32 R12, -RZ, R12.H0_H0 ;  /* 0x2000000cff0c7230 */ /* 0x000fe40000004100 */
[----:B------:R-:W-:Y:S01]  /*31d0*/  FMUL.FTZ R45, R11, R44 ;  /* 0x0000002c0b2d7220 */ /* 0x000fe20000410000 */
[----:B------:R-:W-:-:S02]  /*31e0*/  HADD2.F32 R14, -RZ, R14.H0_H0 ;  /* 0x2000000eff0e7230 */ /* 0x000fc40000004100 */
[----:B------:R-:W-:Y:S01]  /*31f0*/  FMUL.FTZ R51, R13, R108 ;  /* 0x0000006c0d337220 */ /* 0x000fe20000410000 */
[--C-:B------:R-:W-:Y:S02]  /*3200*/  HADD2.F32 R15, -RZ, R107.reuse.H1_H1 ;  /* 0x3000006bff0f7230 */ /* 0x100fe40000004100 */
[----:B------:R-:W-:Y:S01]  /*3210*/  FMUL.FTZ R44, R12, R44 ;  /* 0x0000002c0c2c7220 */ /* 0x000fe20000410000 */
[----:B------:R-:W-:Y:S02]  /*3220*/  HADD2.F32 R107, -RZ, R107.H0_H0 ;  /* 0x2000006bff6b7230 */ /* 0x000fe40000004100 */
        /* <DEDUP_REMOVED lines=9> */
.L_x_677:
[----:B------:R-:W-:Y:S05]  /*32c0*/  BSYNC B2 ;  /* 0x0000000000027941 */ /* 0x000fea0003800000 */
.L_x_676:
[----:B0-----:R0:W-:Y:S02]  /*32d0*/  ST.E.128 desc[UR40][R48.64], R12 ;  /* 0x0000000c30007985 */ /* 0x0011e4000c101d28 */
.L_x_671:
[----:B------:R-:W-:Y:S05]  /*32e0*/  BSYNC B1 ;  /* 0x0000000000017941 */ /* 0x000fea0003800000 */
.L_x_670:
[----:B------:R-:W-:-:S03]  /*32f0*/  UMOV UR4, 0xffffffff ;  /* 0xffffffff00047882 */ /* 0x000fc60000000000 */
[----:B------:R-:W-:Y:S05]  /*3300*/  BRA.DIV UR4, `(.L_x_678) ;  /* 0x0000013204ec7947 */ /* 0x000fea000b800000 */
[----:B-1----:R-:W1:Y:S04]  /*3310*/  SHFL.IDX PT, R103, R103, 0x1, 0x1c1f ;  /* 0x003c1f0067677f89 */ /* 0x002e6800000e0000 */
[----:B------:R0:W0:Y:S02]  /*3320*/  SHFL.IDX PT, R47, R102, 0x1, 0x1c1f ;  /* 0x003c1f00662f7f89 */ /* 0x00002400000e0000 */
.L_x_922:
[----:B------:R-:W-:Y:S05]  /*3330*/  @P4 BRA `(.L_x_679) ;  /* 0x0000001c00944947 */ /* 0x000fea0003800000 */
[----:B------:R-:W-:Y:S04]  /*3340*/  BSSY B1, `(.L_x_680) ;  /* 0x0000032000017945 */ /* 0x000fe80003800000 */
[----:B------:R-:W-:Y:S05]  /*3350*/  @P1 BRA `(.L_x_681) ;  /* 0x0000000000c01947 */ /* 0x000fea0003800000 */
[----:B0---4-:R0:W4:Y:S01]  /*3360*/  LDS.128 R12, [R94+0x2000] ;  /* 0x002000005e0c7984 */ /* 0x0111220000000c00 */
[C---:B------:R-:W-:Y:S01]  /*3370*/  LEA R44, P2, R16.reuse, R47, 0x1 ;  /* 0x0000002f102c7211 */ /* 0x040fe200078408ff */
[----:B------:R-:W-:Y:S03]  /*3380*/  BSSY B2, `(.L_x_682) ;  /* 0x000002c000027945 */ /* 0x000fe60003800000 */
[----:B-1----:R-:W-:Y:S02]  /*3390*/  LEA.HI.X R45, R16, R103, R17, 0x1, P2 ;  /* 0x00000067102d7211 */ /* 0x002fe400010f0c11 */
[----:B------:R-:W-:-:S13]  /*33a0*/  ISETP.GE.AND P2, PT, R22, R54, PT ;  /* 0x000000361600720c */ /* 0x000fda0003f46270 */
[----:B0-----:R-:W-:Y:S05]  /*33b0*/  @P2 BRA `(.L_x_683) ;  /* 0x0000000000a02947 */ /* 0x001fea0003800000 */
[----:B------:R-:W-:Y:S01]  /*33c0*/  SHF.R.U64 R11, R40, 0x10, R41 ;  /* 0x00000010280b7819 */ /* 0x000fe20000001229 */
[--C-:B----4-:R-:W-:Y:S01]  /*33d0*/  HADD2.F32 R40, -RZ, R15.reuse.H1_H1 ;  /* 0x3000000fff287230 */ /* 0x110fe20000004100 */
        /* <DEDUP_REMOVED lines=26> */
[--C-:B------:R-:W-:Y:S02]  /*3580*/  HADD2.F32 R15, -RZ, R105.reuse.H0_H0 ;  /* 0x20000069ff0f7230 */ /* 0x100fe40000004100 */
[----:B------:R-:W-:Y:S01]  /*3590*/  FMUL.FTZ R40, R12, R40 ;  /* 0x000000280c287220 */ /* 0x000fe20000410000 */
        /* <DEDUP_REMOVED lines=10> */
.L_x_683:
[----:B------:R-:W-:Y:S05]  /*3640*/  BSYNC B2 ;  /* 0x0000000000027941 */ /* 0x000fea0003800000 */
.L_x_682:
[----:B----4-:R0:W-:Y:S02]  /*3650*/  ST.E.128 desc[UR40][R44.64], R12 ;  /* 0x0000000c2c007985 */ /* 0x0101e4000c101d28 */
.L_x_681:
[----:B------:R-:W-:Y:S05]  /*3660*/  BSYNC B1 ;  /* 0x0000000000017941 */ /* 0x000fea0003800000 */
.L_x_680:
[----:B------:R-:W-:-:S13]  /*3670*/  ISETP.NE.AND P2, PT, R90, RZ, PT ;  /* 0x000000ff5a00720c */ /* 0x000fda0003f45270 */
        /* <DEDUP_REMOVED lines=47> */
.L_x_685:
[----:B------:R-:W-:Y:S05]  /*3970*/  BSYNC B1 ;  /* 0x0000000000017941 */ /* 0x000fea0003800000 */
.L_x_684:
[----:B----4-:R0:W-:Y:S01]  /*3980*/  ST.E.128 desc[UR40][R40.64], R12 ;  /* 0x0000000c28007985 */ /* 0x0101e2000c101d28 */
[----:B------:R-:W-:Y:S05]  /*3990*/  BRA `(.L_x_679) ;  /* 0x0000001400fc7947 */ /* 0x000fea0003800000 */
.L_x_661:
[----:B------:R-:W-:Y:S01]  /*39a0*/  VIADD R11, R204, 0x40 ;  /* 0x00000040cc0b7836 */ /* 0x000fe20000000000 */
[----:B------:R-:W-:Y:S02]  /*39b0*/  CS2R R38, SRZ ;  /* 0x0000000000267805 */ /* 0x000fe4000001ff00 */
[----:B------:R-:W-:Y:S02]  /*39c0*/  CS2R R42, SRZ ;  /* 0x00000000002a7805 */ /* 0x000fe4000001ff00 */
[----:B------:R-:W-:Y:S02]  /*39d0*/  CS2R R40, SRZ ;  /* 0x0000000000287805 */ /* 0x000fe4000001ff00 */
[----:B------:R-:W-:-:S04]  /*39e0*/  ISETP.GE.AND P2, PT, R11, R100, PT ;  /* 0x000000640b00720c */ /* 0x000fc80003f46270 */
[----:B------:R-:W-:-:S13]  /*39f0*/  ISETP.GE.OR P2, PT, R16, R54, P2 ;  /* 0x000000361000720c */ /* 0x000fda0001746670 */
[----:B------:R-:W-:Y:S01]  /*3a00*/  @!P2 IADD3 R49, P3, P4, R20, R14, R5 ;  /* 0x0000000e1431a210 */ /* 0x000fe20007c7e005 */
[----:B------:R-:W0:Y:S03]  /*3a10*/  @!P2 LDC.64 R44, c[0x0][0x3e8] ;  /* 0x0000fa00ff2cab82 */ /* 0x000e260000000a00 */
[----:B------:R-:W-:Y:S02]  /*3a20*/  @!P2 IADD3.X R50, R73, R53, R4, P3, P4 ;  /* 0x000000354932a210 */ /* 0x000fe40001fe8404 */
[----:B------:R-:W-:-:S04]  /*3a30*/  @!P2 IADD3 R11, P3, P4, R60, R12, R7 ;  /* 0x0000000c3c0ba210 */ /* 0x000fc80007c7e007 */
[----:B------:R-:W-:Y:S02]  /*3a40*/  @!P2 IADD3.X R48, R75, R55, R6, P3, P4 ;  /* 0x000000374b30a210 */ /* 0x000fe40001fe8406 */
[----:B------:R-:W-:-:S04]  /*3a50*/  ISETP.GE.AND P3, PT, R204, R100, PT ;  /* 0x00000064cc00720c */ /* 0x000fc80003f66270 */
[----:B------:R-:W-:-:S13]  /*3a60*/  ISETP.GE.OR P3, PT, R16, R54, P3 ;  /* 0x000000361000720c */ /* 0x000fda0001f66670 */
[----:B------:R-:W-:Y:S01]  /*3a70*/  @!P3 IADD3 R13, P4, R20, R14, RZ ;  /* 0x0000000e140db210 */ /* 0x000fe20007f9e0ff */
[----:B------:R-:W1:Y:S04]  /*3a80*/  @!P3 LDC.64 R46, c[0x0][0x400] ;  /* 0x00010000ff2ebb82 */ /* 0x000e680000000a00 */
[----:B------:R-:W-:-:S04]  /*3a90*/  @!P3 IMAD.X R36, R53, 0x1, R73, P4 ;  /* 0x000000013524b824 */ /* 0x000fc800020e0649 */
[----:B------:R-:W2:Y:S02]  /*3aa0*/  @!P3 LDC.64 R14, c[0x0][0x3e8] ;  /* 0x0000fa00ff0ebb82 */ /* 0x000ea40000000a00 */
[----:B--2---:R-:W-:-:S04]  /*3ab0*/  @!P3 LEA R14, P4, R13, R14, 0x1 ;  /* 0x0000000e0d0eb211 */ /* 0x004fc800078808ff */
[----:B------:R-:W-:Y:S02]  /*3ac0*/  @!P3 LEA.HI.X R15, R13, R15, R36, 0x1, P4 ;  /* 0x0000000f0d0fb211 */ /* 0x000fe400020f0c24 */
[----:B------:R-:W-:Y:S02]  /*3ad0*/  CS2R R36, SRZ ;  /* 0x0000000000247805 */ /* 0x000fe4000001ff00 */
[----:B------:R-:W-:-:S05]  /*3ae0*/  @!P3 IADD3 R12, P4, R60, R12, RZ ;  /* 0x0000000c3c0cb210 */ /* 0x000fca0007f9e0ff */
[----:B------:R-:W-:Y:S01]  /*3af0*/  @!P3 IMAD.X R13, R55, 0x1, R75, P4 ;  /* 0x00000001370db824 */ /* 0x000fe200020e064b */
[C---:B-1----:R-:W-:Y:S01]  /*3b00*/  @!P3 LEA R46, P4, R12.reuse, R46, 0x1 ;  /* 0x0000002e0c2eb211 */ /* 0x042fe200078808ff */
[----:B------:R0:W2:Y:S03]  /*3b10*/  @!P3 LDG.E.128 R36, desc[UR40][R14.64] ;  /* 0x000000280e24b981 */ /* 0x0000a6000c1e1d00 */
[----:B------:R-:W-:Y:S02]  /*3b20*/  @!P3 LEA.HI.X R47, R12, R47, R13, 0x1, P4 ;  /* 0x0000002f0c2fb211 */ /* 0x000fe400020f0c0d */
[----:B------:R-:W1:Y:S03]  /*3b30*/  @!P2 LDC.64 R12, c[0x0][0x400] ;  /* 0x00010000ff0cab82 */ /* 0x000e660000000a00 */
[----:B------:R3:W4:Y:S01]  /*3b40*/  @!P3 LDG.E.128 R40, desc[UR40][R46.64] ;  /* 0x000000282e28b981 */ /* 0x000722000c1e1d00 */
[----:B0-----:R-:W-:-:S04]  /*3b50*/  @!P2 LEA R14, P3, R49, R44, 0x1 ;  /* 0x0000002c310ea211 */ /* 0x001fc800078608ff */
[----:B------:R-:W-:Y:S02]  /*3b60*/  @!P2 LEA.HI.X R15, R49, R45, R50, 0x1, P3 ;  /* 0x0000002d310fa211 */ /* 0x000fe400018f0c32 */
[----:B------:R-:W-:Y:S02]  /*3b70*/  CS2R R44, SRZ ;  /* 0x00000000002c7805 */ /* 0x000fe4000001ff00 */
[----:B---3--:R-:W-:Y:S02]  /*3b80*/  CS2R R46, SRZ ;  /* 0x00000000002e7805 */ /* 0x008fe4000001ff00 */
[----:B------:R-:W-:-:S04]  /*3b90*/  CS2R R50, SRZ ;  /* 0x0000000000327805 */ /* 0x000fc8000001ff00 */
[----:B------:R-:W3:Y:S01]  /*3ba0*/  @!P2 LDG.E.128 R44, desc[UR40][R14.64] ;  /* 0x000000280e2ca981 */ /* 0x000ee2000c1e1d00 */
[----:B-1----:R-:W-:-:S04]  /*3bb0*/  @!P2 LEA R12, P3, R11, R12, 0x1 ;  /* 0x0000000c0b0ca211 */ /* 0x002fc800078608ff */
[----:B------:R-:W-:Y:S02]  /*3bc0*/  @!P2 LEA.HI.X R13, R11, R13, R48, 0x1, P3 ;  /* 0x0000000d0b0da211 */ /* 0x000fe400018f0c30 */
[----:B------:R-:W-:-:S06]  /*3bd0*/  CS2R R48, SRZ ;  /* 0x0000000000307805 */ /* 0x000fcc000001ff00 */
[----:B------:R0:W5:Y:S01]  /*3be0*/  @!P2 LDG.E.128 R48, desc[UR40][R12.64] ;  /* 0x000000280c30a981 */ /* 0x000162000c1e1d00 */
[----:B------:R-:W-:Y:S02]  /*3bf0*/  ISETP.GE.AND P2, PT, R16, R54, PT ;  /* 0x000000361000720c */ /* 0x000fe40003f46270 */
[----:B------:R-:W-:Y:S01]  /*3c00*/  ISETP.NE.AND P3, PT, R209, 0x3, PT ;  /* 0x00000003d100780c */ /* 0x000fe20003f65270 */
[----:B--2---:R-:W-:Y:S02]  /*3c10*/  IMAD.MOV.U32 R11, RZ, RZ, R38 ;  /* 0x000000ffff0b7224 */ /* 0x004fe400078e0026 */
[----:B------:R-:W-:Y:S02]  /*3c20*/  IMAD.MOV.U32 R53, RZ, RZ, R36 ;  /* 0x000000ffff357224 */ /* 0x000fe400078e0024 */
[----:B------:R-:W-:Y:S01]  /*3c30*/  IMAD.MOV.U32 R54, RZ, RZ, R37 ;  /* 0x000000ffff367224 */ /* 0x000fe200078e0025 */
[----:B------:R-:W-:Y:S02]  /*3c40*/  MOV R52, R39 ;  /* 0x0000002700347202 */ /* 0x000fe40000000f00 */
[----:B------:R-:W-:Y:S01]  /*3c50*/  PRMT R111, R111, 0x5410, R11 ;  /* 0x000054106f6f7816 */ /* 0x000fe2000000000b */
[----:B----4-:R-:W-:Y:S01]  /*3c60*/  IMAD.MOV.U32 R11, RZ, RZ, R42 ;  /* 0x000000ffff0b7224 */ /* 0x010fe200078e002a */
[----:B------:R-:W-:Y:S01]  /*3c70*/  PRMT R121, R53, 0x7610, R121 ;  /* 0x0000761035797816 */ /* 0x000fe20000000079 */
[----:B0-----:R-:W-:Y:S01]  /*3c80*/  IMAD.MOV.U32 R13, RZ, RZ, R40 ;  /* 0x000000ffff0d7224 */ /* 0x001fe200078e0028 */
[----:B------:R-:W-:Y:S01]  /*3c90*/  PRMT R114, R54, 0x7610, R114 ;  /* 0x0000761036727816 */ /* 0x000fe20000000072 */
[----:B------:R-:W-:Y:S01]  /*3ca0*/  IMAD.MOV.U32 R14, RZ, RZ, R41 ;  /* 0x000000ffff0e7224 */ /* 0x000fe200078e0029 */
[----:B------:R-:W-:Y:S01]  /*3cb0*/  PRMT R117, R52, 0x7610, R117 ;  /* 0x0000761034757816 */ /* 0x000fe20000000075 */
[----:B------:R-:W-:Y:S01]  /*3cc0*/  IMAD.MOV.U32 R12, RZ, RZ, R43 ;  /* 0x000000ffff0c7224 */ /* 0x000fe200078e002b */
[----:B------:R-:W-:-:S02]  /*3cd0*/  PRMT R111, R11, 0x7610, R111 ;  /* 0x000076100b6f7816 */ /* 0x000fc4000000006f */
[----:B------:R-:W-:Y:S02]  /*3ce0*/  PRMT R121, R121, 0x5410, R13 ;  /* 0x0000541079797816 */ /* 0x000fe4000000000d */
[----:B------:R-:W-:Y:S02]  /*3cf0*/  PRMT R114, R114, 0x5410, R14 ;  /* 0x0000541072727816 */ /* 0x000fe4000000000e */
[----:B------:R-:W-:Y:S01]  /*3d00*/  PRMT R117, R117, 0x5410, R12 ;  /* 0x0000541075757816 */ /* 0x000fe2000000000c */
[----:B---3--:R-:W-:Y:S01]  /*3d10*/  IMAD.MOV.U32 R11, RZ, RZ, R46 ;  /* 0x000000ffff0b7224 */ /* 0x008fe200078e002e */
[----:B------:R-:W-:Y:S01]  /*3d20*/  MOV R12, R47 ;  /* 0x0000002f000c7202 */ /* 0x000fe20000000f00 */
[----:B------:R-:W-:Y:S02]  /*3d30*/  IMAD.MOV.U32 R13, RZ, RZ, R44 ;  /* 0x000000ffff0d7224 */ /* 0x000fe400078e002c */
[----:B------:R-:W-:Y:S01]  /*3d40*/  IMAD.MOV.U32 R14, RZ, RZ, R45 ;  /* 0x000000ffff0e7224 */ /* 0x000fe200078e002d */
[----:B------:R-:W-:-:S04]  /*3d50*/  PRMT R105, R11, 0x5410, R12 ;  /* 0x000054100b697816 */ /* 0x000fc8000000000c */
[----:B------:R-:W-:Y:S01]  /*3d60*/  PRMT R107, R13, 0x5410, R14 ;  /* 0x000054100d6b7816 */ /* 0x000fe2000000000e */
[----:B-----5:R-:W-:Y:S02]  /*3d70*/  IMAD.MOV.U32 R11, RZ, RZ, R50 ;  /* 0x000000ffff0b7224 */ /* 0x020fe400078e0032 */
[----:B------:R-:W-:Y:S02]  /*3d80*/  IMAD.MOV.U32 R12, RZ, RZ, R51 ;  /* 0x000000ffff0c7224 */ /* 0x000fe400078e0033 */
[----:B------:R-:W-:Y:S02]  /*3d90*/  IMAD.MOV.U32 R13, RZ, RZ, R48 ;  /* 0x000000ffff0d7224 */ /* 0x000fe400078e0030 */
[----:B------:R-:W-:Y:S01]  /*3da0*/  IMAD.MOV.U32 R14, RZ, RZ, R49 ;  /* 0x000000ffff0e7224 */ /* 0x000fe200078e0031 */
[----:B------:R-:W-:-:S04]  /*3db0*/  PRMT R108, R11, 0x5410, R12 ;  /* 0x000054100b6c7816 */ /* 0x000fc8000000000c */
[----:B------:R-:W-:Y:S01]  /*3dc0*/  PRMT R109, R13, 0x5410, R14 ;  /* 0x000054100d6d7816 */ /* 0x000fe2000000000e */
[----:B------:R-:W-:Y:S06]  /*3dd0*/  @!P3 BRA `(.L_x_686) ;  /* 0x000000000004b947 */ /* 0x000fec0003800000 */
[----:B------:R-:W-:Y:S01]  /*3de0*/  BPT.TRAP 0x1 ;  /* 0x000000040000795c */ /* 0x000fe20000300000 */
.L_x_686:
[----:B------:R-:W-:Y:S01]  /*3df0*/  IMAD R89, R18, 0x8, R19 ;  /* 0x0000000812597824 */ /* 0x000fe200078e0213 */
[----:B------:R-:W-:Y:S01]  /*3e00*/  SHF.L.U32 R101, R207, 0x1f, RZ ;  /* 0x0000001fcf657819 */ /* 0x000fe200000006ff */
[----:B------:R-:W0:Y:S01]  /*3e10*/  LDC R104, c[0x0][0x2f4] ;  /* 0x0000bd00ff687b82 */ /* 0x000e220000000800 */
[----:B------:R-:W-:Y:S02]  /*3e20*/  BSSY B1, `(.L_x_687) ;  /* 0x0000003000017945 */ /* 0x000fe40003800000 */
[----:B------:R-:W1:Y:S02]  /*3e30*/  SYNCS.PHASECHK.TRANS64.TRYWAIT P4, [R89+URZ+0x22890], R101 ;  /* 0x02289065590075a7 */ /* 0x000e64000808017f */
[----:B-1----:R-:W-:Y:S05]  /*3e40*/  @!P4 BRA `(.L_x_688) ;  /* 0x000001280068c947 */ /* 0x002fea0003800000 */
.L_x_923:
[----:B------:R-:W-:Y:S05]  /*3e50*/  BSYNC B1 ;  /* 0x0000000000017941 */ /* 0x000fea0003800000 */
.L_x_687:
[----:B------:R-:W-:Y:S01]  /*3e60*/  UMOV UR4, 0xffffffff ;  /* 0xffffffff00047882 */ /* 0x000fe20000000000 */
[----:B0-----:R-:W-:Y:S02]  /*3e70*/  IADD3 R106, -R67, R104, RZ ;  /* 0x00000068436a7210 */ /* 0x001fe40007ffe1ff */
[----:B------:R-:W-:Y:S05]  /*3e80*/  BRA.DIV UR4, `(.L_x_689) ;  /* 0x0000012a046c7947 */ /* 0x000fea000b800000 */
[----:B------:R0:W2:Y:S04]  /*3e90*/  SHFL.IDX PT, R95, R103, RZ, 0x1c1f ;  /* 0x001c1fff675f7589 */ /* 0x0000a800000e0000 */
[----:B------:R0:W3:Y:S02]  /*3ea0*/  SHFL.IDX PT, R94, R102, RZ, 0x1c1f ;  /* 0x001c1fff665e7589 */ /* 0x0000e400000e0000 */
.L_x_927:
[----:B------:R-:W-:Y:S01]  /*3eb0*/  ISETP.GE.OR P4, PT, R204, R100, P1 ;  /* 0x00000064cc00720c */ /* 0x000fe20000f86670 */
[----:B------:R-:W-:-:S12]  /*3ec0*/  BSSY B1, `(.L_x_690) ;  /* 0x000006e000017945 */ /* 0x000fd80003800000 */
[----:B------:R-:W-:Y:S05]  /*3ed0*/  @P4 BRA `(.L_x_691) ;  /* 0x0000000400b04947 */ /* 0x000fea0003800000 */
[----:B------:R-:W-:Y:S01]  /*3ee0*/  SEL R11, R67, R106, !P0 ;  /* 0x0000006a430b7207 */ /* 0x000fe20004000000 */
[----:B------:R-:W-:Y:S01]  /*3ef0*/  BSSY B2, `(.L_x_692) ;  /* 0x0000066000027945 */ /* 0x000fe20003800000 */
[C---:B---3--:R-:W-:Y:S02]  /*3f00*/  LEA R92, P4, R77.reuse, R94, 0x1 ;  /* 0x0000005e4d5c7211 */ /* 0x048fe400078808ff */
[----:B------:R-:W-:Y:S02]  /*3f10*/  SHF.R.S32.HI R12, RZ, 0x1f, R11 ;  /* 0x0000001fff0c7819 */ /* 0x000fe4000001140b */
[----:B--2---:R-:W-:Y:S02]  /*3f20*/  LEA.HI.X R93, R77, R95, R79, 0x1, P4 ;  /* 0x0000005f4d5d7211 */ /* 0x004fe400020f0c4f */
[----:B------:R-:W-:-:S04]  /*3f30*/  LEA.HI R11, R12, R11, RZ, 0x4 ;  /* 0x0000000b0c0b7211 */ /* 0x000fc800078f20ff */
[----:B------:R-:W-:-:S05]  /*3f40*/  LEA.HI.SX32 R11, R11, R76, 0x1c ;  /* 0x0000004c0b0b7211 */ /* 0x000fca00078fe2ff */
[----:B------:R-:W-:-:S05]  /*3f50*/  IMAD.SHL.U32 R11, R11, 0x8, RZ ;  /* 0x000000080b0b7824 */ /* 0x000fca00078e00ff */
[----:B------:R-:W-:-:S04]  /*3f60*/  LOP3.LUT R12, R10, 0x38, R11, 0xf8, !PT ;  /* 0x000000380a0c7812 */ /* 0x000fc800078ef80b */
[----:B------:R-:W-:-:S05]  /*3f70*/  LOP3.LUT R12, R12, R35, RZ, 0x3c, !PT ;  /* 0x000000230c0c7212 */ /* 0x000fca00078e3cff */
[----:B------:R-:W-:Y:S02]  /*3f80*/  IMAD R13, R229, 0x200, R12 ;  /* 0x00000200e50d7824 */ /* 0x000fe400078e020c */
[C---:B------:R-:W-:Y:S02]  /*3f90*/  IMAD R12, R18.reuse, 0x1800, R80 ;  /* 0x00001800120c7824 */ /* 0x040fe400078e0250 */
[----:B------:R-:W-:Y:S02]  /*3fa0*/  IMAD R14, R18, 0x1800, R13 ;  /* 0x00001800120e7824 */ /* 0x000fe400078e020d */
[--C-:B------:R-:W-:Y:S02]  /*3fb0*/  IMAD R12, R12, 0x2, R19.reuse ;  /* 0x000000020c0c7824 */ /* 0x100fe400078e0213 */
[----:B------:R-:W-:-:S04]  /*3fc0*/  IMAD R52, R14, 0x2, R19 ;  /* 0x000000020e347824 */ /* 0x000fc800078e0213 */
[----:B------:R-:W2:Y:S04]  /*3fd0*/  LDS.128 R12, [R12+0x1c400] ;  /* 0x01c400000c0c7984 */ /* 0x000ea80000000c00 */
[----:B------:R-:W3:Y:S01]  /*3fe0*/  LDS.128 R52, [R52+0x1c400] ;  /* 0x01c4000034347984 */ /* 0x000ee20000000c00 */
[----:B------:R-:W-:Y:S05]  /*3ff0*/  @P2 BRA `(.L_x_693) ;  /* 0x0000000400542947 */ /* 0x000fea0003800000 */
[----:B------:R-:W-:Y:S02]  /*4000*/  SHF.R.U32.HI R112, RZ, 0x10, R41 ;  /* 0x00000010ff707819 */ /* 0x000fe40000011629 */
[--C-:B------:R-:W-:Y:S02]  /*4010*/  SHF.R.U64 R110, R36, 0x10, R37.reuse ;  /* 0x00000010246e7819 */ /* 0x100fe40000001225 */
[----:B------:R-:W-:Y:S01]  /*4020*/  SHF.R.U32.HI R113, RZ, 0x10, R37 ;  /* 0x00000010ff717819 */ /* 0x000fe20000011625 */
[----:B------:R-:W-:Y:S01]  /*4030*/  HADD2.F32 R112, -RZ, R112.H0_H0 ;  /* 0x20000070ff707230 */ /* 0x000fe20000004100 */
[----:B------:R-:W-:Y:S01]  /*4040*/  SHF.R.U64 R119, R40, 0x10, R41 ;  /* 0x0000001028777819 */ /* 0x000fe20000001229 */
[--C-:B---3--:R-:W-:Y:S01]  /*4050*/  HADD2.F32 R40, -RZ, R53.reuse.H0_H0 ;  /* 0x20000035ff287230 */ /* 0x108fe20000004100 */
[----:B------:R-:W-:Y:S01]  /*4060*/  SHF.R.U64 R36, R38, 0x10, R39 ;  /* 0x0000001026247819 */ /* 0x000fe20000001227 */
[----:B--2---:R-:W-:Y:S01]  /*4070*/  IMAD.MOV.U32 R38, RZ, RZ, R12 ;  /* 0x000000ffff267224 */ /* 0x004fe200078e000c */
[--C-:B------:R-:W-:Y:S01]  /*4080*/  SHF.R.U64 R37, R42, 0x10, R43.reuse ;  /* 0x000000102a257819 */ /* 0x100fe2000000122b */
[----:B------:R-:W-:Y:S01]  /*4090*/  HADD2.F32 R53, -RZ, R53.H1_H1 ;  /* 0x30000035ff357230 */ /* 0x000fe20000004100 */
[----:B------:R-:W-:Y:S01]  /*40a0*/  SHF.R.U32.HI R115, RZ, 0x10, R43 ;  /* 0x00000010ff737819 */ /* 0x000fe2000001162b */
[----:B------:R-:W-:Y:S01]  /*40b0*/  HADD2.F32 R43, -RZ, R114.H1_H1 ;  /* 0x30000072ff2b7230 */ /* 0x000fe20000004100 */
[----:B------:R-:W-:Y:S01]  /*40c0*/  SHF.R.U32.HI R116, RZ, 0x10, R39 ;  /* 0x00000010ff747819 */ /* 0x000fe20000011627 */
[----:B------:R-:W-:-:S02]  /*40d0*/  IMAD.MOV.U32 R39, RZ, RZ, R15 ;  /* 0x000000ffff277224 */ /* 0x000fc400078e000f */
[--C-:B------:R-:W-:Y:S02]  /*40e0*/  HADD2.F32 R12, -RZ, R13.reuse.H0_H0 ;  /* 0x2000000dff0c7230 */ /* 0x100fe40000004100 */
[----:B------:R-:W-:Y:S02]  /*40f0*/  HADD2.F32 R15, -RZ, R13.H1_H1 ;  /* 0x3000000dff0f7230 */ /* 0x000fe40000004100 */
[-C--:B------:R-:W-:Y:S01]  /*4100*/  FMUL.FTZ R13, R40, R43.reuse ;  /* 0x0000002b280d7220 */ /* 0x080fe20000410000 */
[----:B------:R-:W-:Y:S02]  /*4110*/  HADD2.F32 R41, -RZ, R114.H0_H0 ;  /* 0x20000072ff297230 */ /* 0x000fe40000004100 */
[C---:B------:R-:W-:Y:S01]  /*4120*/  FMUL.FTZ R43, R12.reuse, R43 ;  /* 0x0000002b0c2b7220 */ /* 0x040fe20000410000 */
[----:B------:R-:W-:Y:S02]  /*4130*/  HADD2.F32 R42, -RZ, R113.H0_H0 ;  /* 0x20000071ff2a7230 */ /* 0x000fe40000004100 */
[-C--:B------:R-:W-:Y:S01]  /*4140*/  FMUL.FTZ R114, R53, R112.reuse ;  /* 0x0000007035727220 */ /* 0x080fe20000410000 */
[C---:B------:R-:W-:Y:S01]  /*4150*/  FMUL.FTZ R112, R15.reuse, R112 ;  /* 0x000000700f707220 */ /* 0x040fe20000410000 */
[-C--:B------:R-:W-:Y:S01]  /*4160*/  FFMA.FTZ R12, R12, R41.reuse, -R13 ;  /* 0x000000290c0c7223 */ /* 0x080fe2000001080d */
[----:B------:R-:W-:Y:S01]  /*4170*/  FFMA.FTZ R13, R40, R41, R43 ;  /* 0x00000029280d7223 */ /* 0x000fe2000001002b */
[-C--:B------:R-:W-:Y:S01]  /*4180*/  FFMA.FTZ R113, R15, R42.reuse, -R114 ;  /* 0x0000002a0f717223 */ /* 0x080fe20000010872 */
[----:B------:R-:W-:Y:S01]  /*4190*/  FFMA.FTZ R114, R53, R42, R112 ;  /* 0x0000002a35727223 */ /* 0x000fe20000010070 */
[----:B------:R-:W-:-:S02]  /*41a0*/  HADD2.F32 R40, -RZ, R55.H0_H0 ;  /* 0x20000037ff287230 */ /* 0x000fc40000004100 */
[----:B------:R-:W-:Y:S01]  /*41b0*/  HADD2.F32 R43, -RZ, R117.H1_H1 ;  /* 0x30000075ff2b7230 */ /* 0x000fe20000004100 */
[----:B------:R-:W-:Y:S01]  /*41c0*/  F2FP.F16.F32.PACK_AB R113, R113, R12 ;  /* 0x0000000c7171723e */ /* 0x000fe200000000ff */
[----:B------:R-:W-:Y:S01]  /*41d0*/  HADD2.F32 R55, -RZ, R55.H1_H1 ;  /* 0x30000037ff377230 */ /* 0x000fe20000004100 */
[----:B------:R-:W-:Y:S01]  /*41e0*/  F2FP.F16.F32.PACK_AB R114, R114, R13 ;  /* 0x0000000d7272723e */ /* 0x000fe200000000ff */
[----:B------:R-:W-:Y:S02]  /*41f0*/  HADD2.F32 R112, -RZ, R115.H0_H0 ;  /* 0x20000073ff707230 */ /* 0x000fe40000004100 */
[--C-:B------:R-:W-:Y:S02]  /*4200*/  HADD2.F32 R15, -RZ, R39.reuse.H0_H0 ;  /* 0x20000027ff0f7230 */ /* 0x100fe40000004100 */
[----:B------:R-:W-:Y:S02]  /*4210*/  HADD2.F32 R39, -RZ, R39.H1_H1 ;  /* 0x30000027ff277230 */ /* 0x000fe40000004100 */
[----:B------:R-:W-:Y:S01]  /*4220*/  FMUL.FTZ R118, R55, R112 ;  /* 0x0000007037767220 */ /* 0x000fe20000410000 */
[----:B------:R-:W-:-:S02]  /*4230*/  HADD2.F32 R42, -RZ, R116.H0_H0 ;  /* 0x20000074ff2a7230 */ /* 0x000fc40000004100 */
[CC--:B------:R-:W-:Y:S01]  /*4240*/  FMUL.FTZ R116, R40.reuse, R43.reuse ;  /* 0x0000002b28747220 */ /* 0x0c0fe20000410000 */
[----:B------:R-:W-:Y:S02]  /*4250*/  HADD2.F32 R41, -RZ, R117.H0_H0 ;  /* 0x20000075ff297230 */ /* 0x000fe40000004100 */
[----:B------:R-:W-:Y:S01]  /*4260*/  FMUL.FTZ R43, R15, R43 ;  /* 0x0000002b0f2b7220 */ /* 0x000fe20000410000 */
[C---:B------:R-:W-:Y:S01]  /*4270*/  FMUL.FTZ R120, R39.reuse, R112 ;  /* 0x0000007027787220 */ /* 0x040fe20000410000 */
[----:B------:R-:W-:Y:S01]  /*4280*/  FFMA.FTZ R115, R39, R42, -R118 ;  /* 0x0000002a27737223 */ /* 0x000fe20000010876 */
[----:B------:R-:W-:Y:S02]  /*4290*/  HADD2.F32 R39, -RZ, R52.H0_H0 ;  /* 0x20000034ff277230 */ /* 0x000fe40000004100 */
[-C--:B------:R-:W-:Y:S01]  /*42a0*/  FFMA.FTZ R116, R15, R41.reuse, -R116 ;  /* 0x000000290f747223 */ /* 0x080fe20000010874 */
[----:B------:R-:W-:Y:S01]  /*42b0*/  FFMA.FTZ R112, R40, R41, R43 ;  /* 0x0000002928707223 */ /* 0x000fe2000001002b */
[----:B------:R-:W-:-:S02]  /*42c0*/  HADD2.F32 R43, -RZ, R119.H0_H0 ;  /* 0x20000077ff2b7230 */ /* 0x000fc40000004100 */
[----:B------:R-:W-:Y:S01]  /*42d0*/  FFMA.FTZ R117, R55, R42, R120 ;  /* 0x0000002a37757223 */ /* 0x000fe20000010078 */
[----:B------:R-:W-:Y:S02]  /*42e0*/  HADD2.F32 R15, -RZ, R38.H0_H0 ;  /* 0x20000026ff0f7230 */ /* 0x000fe40000004100 */
[----:B------:R-:W-:Y:S02]  /*42f0*/  HADD2.F32 R52, -RZ, R52.H1_H1 ;  /* 0x30000034ff347230 */ /* 0x000fe40000004100 */
[----:B------:R-:W-:Y:S01]  /*4300*/  HADD2.F32 R38, -RZ, R38.H1_H1 ;  /* 0x30000026ff267230 */ /* 0x000fe20000004100 */
[----:B------:R-:W-:Y:S01]  /*4310*/  F2FP.F16.F32.PACK_AB R112, R117, R112 ;  /* 0x000000707570723e */ /* 0x000fe200000000ff */
[----:B------:R-:W-:Y:S02]  /*4320*/  HADD2.F32 R42, -RZ, R121.H1_H1 ;  /* 0x30000079ff2a7230 */ /* 0x000fe40000004100 */
[----:B------:R-:W-:Y:S01]  /*4330*/  FMUL.FTZ R53, R52, R43 ;  /* 0x0000002b34357220 */ /* 0x000fe20000410000 */
[----:B------:R-:W-:-:S02]  /*4340*/  HADD2.F32 R41, -RZ, R110.H0_H0 ;  /* 0x2000006eff297230 */ /* 0x000fc40000004100 */
[C---:B------:R-:W-:Y:S01]  /*4350*/  FMUL.FTZ R43, R38.reuse, R43 ;  /* 0x0000002b262b7220 */ /* 0x040fe20000410000 */
[----:B------:R-:W-:Y:S02]  /*4360*/  HADD2.F32 R40, -RZ, R121.H0_H0 ;  /* 0x20000079ff287230 */ /* 0x000fe40000004100 */
[-C--:B------:R-:W-:Y:S01]  /*4370*/  FMUL.FTZ R110, R39, R42.reuse ;  /* 0x0000002a276e7220 */ /* 0x080fe20000410000 */
[C---:B------:R-:W-:Y:S01]  /*4380*/  FMUL.FTZ R42, R15.reuse, R42 ;  /* 0x0000002a0f2a7220 */ /* 0x040fe20000410000 */
[-C--:B------:R-:W-:Y:S01]  /*4390*/  FFMA.FTZ R53, R38, R41.reuse, -R53 ;  /* 0x0000002926357223 */ /* 0x080fe20000010835 */
[----:B------:R-:W-:Y:S01]  /*43a0*/  FFMA.FTZ R43, R52, R41, R43 ;  /* 0x00000029342b7223 */ /* 0x000fe2000001002b */
[----:B------:R-:W-:Y:S02]  /*43b0*/  HADD2.F32 R41, -RZ, R37.H0_H0 ;  /* 0x20000025ff297230 */ /* 0x000fe40000004100 */
[-C--:B------:R-:W-:Y:S01]  /*43c0*/  FFMA.FTZ R110, R15, R40.reuse, -R110 ;  /* 0x000000280f6e7223 */ /* 0x080fe2000001086e */
[----:B------:R-:W-:Y:S01]  /*43d0*/  FFMA.FTZ R42, R39, R40, R42 ;  /* 0x00000028272a7223 */ /* 0x000fe2000001002a */
[----:B------:R-:W-:-:S02]  /*43e0*/  HADD2.F32 R37, -RZ, R54.H0_H0 ;  /* 0x20000036ff257230 */ /* 0x000fc40000004100 */
[--C-:B------:R-:W-:Y:S01]  /*43f0*/  HADD2.F32 R40, -RZ, R111.reuse.H0_H0 ;  /* 0x2000006fff287230 */ /* 0x100fe20000004100 */
[----:B------:R-:W-:Y:S01]  /*4400*/  F2FP.F16.F32.PACK_AB R12, R53, R110 ;  /* 0x0000006e350c723e */ /* 0x000fe200000000ff */
[----:B------:R-:W-:Y:S01]  /*4410*/  HADD2.F32 R15, -RZ, R14.H0_H0 ;  /* 0x2000000eff0f7230 */ /* 0x000fe20000004100 */
[----:B------:R-:W-:Y:S01]  /*4420*/  F2FP.F16.F32.PACK_AB R52, R43, R42 ;  /* 0x0000002a2b34723e */ /* 0x000fe200000000ff */
[----:B------:R-:W-:Y:S01]  /*4430*/  HADD2.F32 R54, -RZ, R54.H1_H1 ;  /* 0x30000036ff367230 */ /* 0x000fe20000004100 */
[----:B------:R-:W-:Y:S01]  /*4440*/  MOV R53, R114 ;  /* 0x0000007200357202 */ /* 0x000fe20000000f00 */
[----:B------:R-:W-:Y:S02]  /*4450*/  HADD2.F32 R14, -RZ, R14.H1_H1 ;  /* 0x3000000eff0e7230 */ /* 0x000fe40000004100 */
[----:B------:R-:W-:Y:S02]  /*4460*/  HADD2.F32 R38, -RZ, R111.H1_H1 ;  /* 0x3000006fff267230 */ /* 0x000fe40000004100 */
[----:B------:R-:W-:Y:S01]  /*4470*/  FMUL.FTZ R55, R54, R41 ;  /* 0x0000002936377220 */ /* 0x000fe20000410000 */
[----:B------:R-:W-:-:S02]  /*4480*/  HADD2.F32 R39, -RZ, R36.H0_H0 ;  /* 0x20000024ff277230 */ /* 0x000fc40000004100 */
[-C--:B------:R-:W-:Y:S01]  /*4490*/  FMUL.FTZ R36, R37, R40.reuse ;  /* 0x0000002825247220 */ /* 0x080fe20000410000 */
[C---:B------:R-:W-:Y:S01]  /*44a0*/  FMUL.FTZ R40, R15.reuse, R40 ;  /* 0x000000280f287220 */ /* 0x040fe20000410000 */
[C---:B------:R-:W-:Y:S01]  /*44b0*/  FMUL.FTZ R41, R14.reuse, R41 ;  /* 0x000000290e297220 */ /* 0x040fe20000410000 */
[----:B------:R-:W-:Y:S02]  /*44c0*/  IMAD.MOV.U32 R13, RZ, RZ, R113 ;  /* 0x000000ffff0d7224 */ /* 0x000fe400078e0071 */
[-C--:B------:R-:W-:Y:S01]  /*44d0*/  FFMA.FTZ R36, R15, R38.reuse, -R36 ;  /* 0x000000260f247223 */ /* 0x080fe20000010824 */
[-C--:B------:R-:W-:Y:S01]  /*44e0*/  FFMA.FTZ R55, R14, R39.reuse, -R55 ;  /* 0x000000270e377223 */ /* 0x080fe20000010837 */
[----:B------:R-:W-:Y:S01]  /*44f0*/  FFMA.FTZ R40, R37, R38, R40 ;  /* 0x0000002625287223 */ /* 0x000fe20000010028 */
[----:B------:R-:W-:Y:S01]  /*4500*/  FFMA.FTZ R41, R54, R39, R41 ;  /* 0x0000002736297223 */ /* 0x000fe20000010029 */
[----:B------:R-:W-:Y:S02]  /*4510*/  F2FP.F16.F32.PACK_AB R15, R115, R116 ;  /* 0x00000074730f723e */ /* 0x000fe400000000ff */
[----:B------:R-:W-:Y:S01]  /*4520*/  F2FP.F16.F32.PACK_AB R14, R55, R36 ;  /* 0x00000024370e723e */ /* 0x000fe200000000ff */
[----:B------:R-:W-:Y:S01]  /*4530*/  IMAD.MOV.U32 R55, RZ, RZ, R112 ;  /* 0x000000ffff377224 */ /* 0x000fe200078e0070 */
[----:B------:R-:W-:-:S07]  /*4540*/  F2FP.F16.F32.PACK_AB R54, R41, R40 ;  /* 0x000000282936723e */ /* 0x000fce00000000ff */
.L_x_693:
[----:B------:R-:W-:Y:S05]  /*4550*/  BSYNC B2 ;  /* 0x0000000000027941 */ /* 0x000fea0003800000 */
.L_x_692:
[----:B------:R-:W-:Y:S01]  /*4560*/  ISETP.GE.AND P4, PT, R11, R104, PT ;  /* 0x000000680b00720c */ /* 0x000fe20003f86270 */
[----:B--2---:R4:W-:-:S12]  /*4570*/  ST.E.128 desc[UR40][R92.64], R12 ;  /* 0x0000000c5c007985 */ /* 0x0049d8000c101d28 */
[----:B------:R-:W-:-:S05]  /*4580*/  @!P4 IMAD.WIDE R94, R11, 0x2, R94 ;  /* 0x000000020b5ec825 */ /* 0x000fca00078e025e */
[----:B---3--:R4:W-:Y:S02]  /*4590*/  @!P4 ST.E.128 desc[UR40][R94.64], R52 ;  /* 0x000000345e00c985 */ /* 0x0089e4000c101d28 */
.L_x_691:
[----:B------:R-:W-:Y:S05]  /*45a0*/  BSYNC B1 ;  /* 0x0000000000017941 */ /* 0x000fea0003800000 */
.L_x_690:
[----:B------:R-:W-:-:S03]  /*45b0*/  UMOV UR4, 0xffffffff ;  /* 0xffffffff00047882 */ /* 0x000fc60000000000 */
[----:B------:R-:W-:Y:S05]  /*45c0*/  BRA.DIV UR4, `(.L_x_694) ;  /* 0x0000012204e87947 */ /* 0x000fea000b800000 */
[----:B------:R1:W1:Y:S04]  /*45d0*/  SHFL.IDX PT, R42, R103, 0x1, 0x1c1f ;  /* 0x003c1f00672a7f89 */ /* 0x00026800000e0000 */
[----:B0-----:R-:W0:Y:S02]  /*45e0*/  SHFL.IDX PT, R102, R102, 0x1, 0x1c1f ;  /* 0x003c1f0066667f89 */ /* 0x001e2400000e0000 */
.L_x_931:
[----:B------:R-:W-:-:S05]  /*45f0*/  VIADD R11, R204, 0x40 ;  /* 0x00000040cc0b7836 */ /* 0x000fca0000000000 */
[----:B------:R-:W-:-:S13]  /*4600*/  ISETP.GE.OR P4, PT, R11, R100, P1 ;  /* 0x000000640b00720c */ /* 0x000fda0000f86670 */
[----:B------:R-:W-:Y:S05]  /*4610*/  @P4 BRA `(.L_x_679) ;  /* 0x0000000800dc4947 */ /* 0x000fea0003800000 */
[----:B----4-:R-:W4:Y:S01]  /*4620*/  LDL R13, [R1+0x4] ;  /* 0x00000400010d7983 */ /* 0x010f220000100800 */
[----:B------:R-:W-:Y:S01]  /*4630*/  SEL R106, R67, R106, !P0 ;  /* 0x0000006a436a7207 */ /* 0x000fe20004000000 */
[----:B------:R-:W-:Y:S01]  /*4640*/  BSSY B1, `(.L_x_695) ;  /* 0x0000068000017945 */ /* 0x000fe20003800000 */
[----:B------:R-:W-:Y:S02]  /*4650*/  SHF.R.U32.HI R14, RZ, 0x3, R227 ;  /* 0x00000003ff0e7819 */ /* 0x000fe400000116e3 */
[----:B------:R-:W-:Y:S02]  /*4660*/  SHF.R.S32.HI R11, RZ, 0x1f, R106 ;  /* 0x0000001fff0b7819 */ /* 0x000fe4000001146a */
[----:B0-----:R-:W-:Y:S02]  /*4670*/  LEA R40, P4, R77, R102, 0x1 ;  /* 0x000000664d287211 */ /* 0x001fe400078808ff */
[----:B------:R-:W-:Y:S02]  /*4680*/  LEA.HI R11, R11, R106, RZ, 0x4 ;  /* 0x0000006a0b0b7211 */ /* 0x000fe400078f20ff */
[----:B-1----:R-:W-:-:S02]  /*4690*/  LEA.HI.X R41, R77, R42, R79, 0x1, P4 ;  /* 0x0000002a4d297211 */ /* 0x002fc400020f0c4f */
[----:B------:R-:W-:-:S05]  /*46a0*/  LEA.HI.SX32 R11, R11, R76, 0x1c ;  /* 0x0000004c0b0b7211 */ /* 0x000fca00078fe2ff */
[----:B------:R-:W-:-:S05]  /*46b0*/  IMAD.SHL.U32 R11, R11, 0x8, RZ ;  /* 0x000000080b0b7824 */ /* 0x000fca00078e00ff */
[----:B------:R-:W-:-:S04]  /*46c0*/  LOP3.LUT R12, R227, 0x38, R11, 0xf8, !PT ;  /* 0x00000038e30c7812 */ /* 0x000fc800078ef80b */
[----:B------:R-:W-:-:S05]  /*46d0*/  LOP3.LUT R12, R12, R14, RZ, 0x3c, !PT ;  /* 0x0000000e0c0c7212 */ /* 0x000fca00078e3cff */
[----:B----4-:R-:W-:Y:S02]  /*46e0*/  IMAD.IADD R13, R13, 0x1, R12 ;  /* 0x000000010d0d7824 */ /* 0x010fe400078e020c */
[C---:B------:R-:W-:Y:S02]  /*46f0*/  IMAD R12, R18.reuse, 0x1800, R81 ;  /* 0x00001800120c7824 */ /* 0x040fe400078e0251 */
[----:B------:R-:W-:Y:S02]  /*4700*/  IMAD R14, R18, 0x1800, R13 ;  /* 0x00001800120e7824 */ /* 0x000fe400078e020d */
[--C-:B------:R-:W-:Y:S02]  /*4710*/  IMAD R12, R12, 0x2, R19.reuse ;  /* 0x000000020c0c7824 */ /* 0x100fe400078e0213 */
[----:B------:R-:W-:-:S04]  /*4720*/  IMAD R36, R14, 0x2, R19 ;  /* 0x000000020e247824 */ /* 0x000fc800078e0213 */
[----:B------:R-:W0:Y:S04]  /*4730*/  LDS.128 R12, [R12+0x1c400] ;  /* 0x01c400000c0c7984 */ /* 0x000e280000000c00 */
[----:B------:R-:W1:Y:S01]  /*4740*/  LDS.128 R36, [R36+0x1c400] ;  /* 0x01c4000024247984 */ /* 0x000e620000000c00 */
[----:B------:R-:W-:Y:S05]  /*4750*/  @P2 BRA `(.L_x_696) ;  /* 0x0000000400582947 */ /* 0x000fea0003800000 */
[--C-:B------:R-:W-:Y:S01]  /*4760*/  SHF.R.U64 R92, R48, 0x10, R49.reuse ;  /* 0x00000010305c7819 */ /* 0x100fe20000001231 */
[----:B-1----:R-:W-:Y:S01]  /*4770*/  IMAD.MOV.U32 R43, RZ, RZ, R36 ;  /* 0x000000ffff2b7224 */ /* 0x002fe200078e0024 */
[----:B------:R-:W-:Y:S02]  /*4780*/  SHF.R.U32.HI R48, RZ, 0x10, R49 ;  /* 0x00000010ff307819 */ /* 0x000fe40000011631 */
[----:B---3--:R-:W-:Y:S01]  /*4790*/  SHF.R.U64 R94, R44, 0x10, R45 ;  /* 0x000000102c5e7819 */ /* 0x008fe2000000122d */
[----:B------:R-:W-:Y:S01]  /*47a0*/  IMAD.MOV.U32 R44, RZ, RZ, R38 ;  /* 0x000000ffff2c7224 */ /* 0x000fe200078e0026 */
[--C-:B------:R-:W-:Y:S01]  /*47b0*/  SHF.R.U64 R93, R46, 0x10, R47.reuse ;  /* 0x000000102e5d7819 */ /* 0x100fe2000000122f */
[----:B------:R-:W-:Y:S01]  /*47c0*/  HADD2.F32 R38, -RZ, R37.H0_H0 ;  /* 0x20000025ff267230 */ /* 0x000fe20000004100 */
[----:B------:R-:W-:Y:S01]  /*47d0*/  SHF.R.U32.HI R52, RZ, 0x10, R47 ;  /* 0x00000010ff347819 */ /* 0x000fe2000001162f */
[----:B------:R-:W-:Y:S01]  /*47e0*/  HADD2.F32 R47, -RZ, R109.H1_H1 ;  /* 0x3000006dff2f7230 */ /* 0x000fe20000004100 */
[----:B0-----:R-:W-:Y:S01]  /*47f0*/  MOV R36, R14 ;  /* 0x0000000e00247202 */ /* 0x001fe20000000f00 */
[----:B------:R-:W-:Y:S01]  /*4800*/  HADD2.F32 R14, -RZ, R13.H0_H0 ;  /* 0x2000000dff0e7230 */ /* 0x000fe20000004100 */
[----:B------:R-:W-:Y:S01]  /*4810*/  SHF.R.U32.HI R53, RZ, 0x10, R45 ;  /* 0x00000010ff357819 */ /* 0x000fe2000001162d */
[----:B------:R-:W-:-:S02]  /*4820*/  HADD2.F32 R37, -RZ, R37.H1_H1 ;  /* 0x30000025ff257230 */ /* 0x000fc40000004100 */
[-C--:B------:R-:W-:Y:S01]  /*4830*/  FMUL.FTZ R49, R38, R47.reuse ;  /* 0x0000002f26317220 */ /* 0x080fe20000410000 */
[----:B------:R-:W-:Y:S01]  /*4840*/  HADD2.F32 R48, -RZ, R48.H0_H0 ;  /* 0x20000030ff307230 */ /* 0x000fe20000004100 */
[----:B------:R-:W-:Y:S01]  /*4850*/  SHF.R.U64 R55, R50, 0x10, R51 ;  /* 0x0000001032377819 */ /* 0x000fe20000001233 */
[----:B------:R-:W-:Y:S02]  /*4860*/  HADD2.F32 R45, -RZ, R107.H1_H1 ;  /* 0x3000006bff2d7230 */ /* 0x000fe40000004100 */
[C---:B------:R-:W-:Y:S01]  /*4870*/  FMUL.FTZ R47, R14.reuse, R47 ;  /* 0x0000002f0e2f7220 */ /* 0x040fe20000410000 */
[----:B------:R-:W-:Y:S02]  /*4880*/  HADD2.F32 R13, -RZ, R13.H1_H1 ;  /* 0x3000000dff0d7230 */ /* 0x000fe40000004100 */
[-C--:B------:R-:W-:Y:S01]  /*4890*/  FMUL.FTZ R50, R37, R48.reuse ;  /* 0x0000003025327220 */ /* 0x080fe20000410000 */
[----:B------:R-:W-:Y:S02]  /*48a0*/  HADD2.F32 R46, -RZ, R53.H0_H0 ;  /* 0x20000035ff2e7230 */ /* 0x000fe40000004100 */
[-C--:B------:R-:W-:Y:S01]  /*48b0*/  FFMA.FTZ R49, R14, R45.reuse, -R49 ;  /* 0x0000002d0e317223 */ /* 0x080fe20000010831 */
[----:B------:R-:W-:Y:S01]  /*48c0*/  FFMA.FTZ R47, R38, R45, R47 ;  /* 0x0000002d262f7223 */ /* 0x000fe2000001002f */
[----:B------:R-:W-:Y:S01]  /*48d0*/  SHF.R.U32.HI R51, RZ, 0x10, R51 ;  /* 0x00000010ff337819 */ /* 0x000fe20000011633 */
[C---:B------:R-:W-:Y:S01]  /*48e0*/  FMUL.FTZ R48, R13.reuse, R48 ;  /* 0x000000300d307220 */ /* 0x040fe20000410000 */
[----:B------:R-:W-:Y:S01]  /*48f0*/  FFMA.FTZ R50, R13, R46, -R50 ;  /* 0x0000002e0d327223 */ /* 0x000fe20000010832 */
[----:B------:R-:W-:-:S02]  /*4900*/  HADD2.F32 R45, -RZ, R108.H1_H1 ;  /* 0x3000006cff2d7230 */ /* 0x000fc40000004100 */
[----:B------:R-:W-:Y:S02]  /*4910*/  HADD2.F32 R14, -RZ, R39.H0_H0 ;  /* 0x20000027ff0e7230 */ /* 0x000fe40000004100 */
[----:B------:R-:W-:Y:S01]  /*4920*/  FFMA.FTZ R48, R37, R46, R48 ;  /* 0x0000002e25307223 */ /* 0x000fe20000010030 */
[----:B------:R-:W-:Y:S02]  /*4930*/  HADD2.F32 R13, -RZ, R15.H0_H0 ;  /* 0x2000000fff0d7230 */ /* 0x000fe40000004100 */
[----:B------:R-:W-:Y:S02]  /*4940*/  HADD2.F32 R38, -RZ, R52.H0_H0 ;  /* 0x20000034ff267230 */ /* 0x000fe40000004100 */
[-C--:B------:R-:W-:Y:S01]  /*4950*/  FMUL.FTZ R52, R14, R45.reuse ;  /* 0x0000002d0e347220 */ /* 0x080fe20000410000 */
[----:B------:R-:W-:Y:S02]  /*4960*/  HADD2.F32 R37, -RZ, R105.H1_H1 ;  /* 0x30000069ff257230 */ /* 0x000fe40000004100 */
[----:B------:R-:W-:Y:S01]  /*4970*/  FMUL.FTZ R45, R13, R45 ;  /* 0x0000002d0d2d7220 */ /* 0x000fe20000410000 */
[----:B------:R-:W-:Y:S01]  /*4980*/  HADD2.F32 R39, -RZ, R39.H1_H1 ;  /* 0x30000027ff277230 */ /* 0x000fe20000004100 */
[----:B------:R-:W-:Y:S01]  /*4990*/  F2FP.F16.F32.PACK_AB R47, R48, R47 ;  /* 0x0000002f302f723e */ /* 0x000fe200000000ff */
[----:B------:R-:W-:-:S02]  /*49a0*/  HADD2.F32 R46, -RZ, R51.H0_H0 ;  /* 0x20000033ff2e7230 */ /* 0x000fc40000004100 */
[-C--:B------:R-:W-:Y:S01]  /*49b0*/  FFMA.FTZ R51, R14, R37.reuse, R45 ;  /* 0x000000250e337223 */ /* 0x080fe2000001002d */
[----:B------:R-:W-:Y:S02]  /*49c0*/  HADD2.F32 R15, -RZ, R15.H1_H1 ;  /* 0x3000000fff0f7230 */ /* 0x000fe40000004100 */
[----:B------:R-:W-:Y:S01]  /*49d0*/  FFMA.FTZ R52, R13, R37, -R52 ;  /* 0x000000250d347223 */ /* 0x000fe20000010834 */
[----:B------:R-:W-:Y:S02]  /*49e0*/  HADD2.F32 R109, -RZ, R109.H0_H0 ;  /* 0x2000006dff6d7230 */ /* 0x000fe40000004100 */
[-C--:B------:R-:W-:Y:S01]  /*49f0*/  FMUL.FTZ R54, R39, R46.reuse ;  /* 0x0000002e27367220 */ /* 0x080fe20000410000 */
[----:B------:R-:W-:Y:S02]  /*4a00*/  HADD2.F32 R14, -RZ, R43.H0_H0 ;  /* 0x2000002bff0e7230 */ /* 0x000fe40000004100 */
[----:B------:R-:W-:Y:S01]  /*4a10*/  FMUL.FTZ R46, R15, R46 ;  /* 0x0000002e0f2e7220 */ /* 0x000fe20000410000 */
[----:B------:R-:W-:-:S02]  /*4a20*/  HADD2.F32 R37, -RZ, R92.H0_H0 ;  /* 0x2000005cff257230 */ /* 0x000fc40000004100 */
[-C--:B------:R-:W-:Y:S01]  /*4a30*/  FFMA.FTZ R53, R15, R38.reuse, -R54 ;  /* 0x000000260f357223 */ /* 0x080fe20000010836 */
[----:B------:R-:W-:Y:S02]  /*4a40*/  HADD2.F32 R43, -RZ, R43.H1_H1 ;  /* 0x3000002bff2b7230 */ /* 0x000fe40000004100 */
[----:B------:R-:W-:Y:S01]  /*4a50*/  FFMA.FTZ R54, R39, R38, R46 ;  /* 0x0000002627367223 */ /* 0x000fe2000001002e */
[----:B------:R-:W-:Y:S02]  /*4a60*/  HADD2.F32 R107, -RZ, R107.H0_H0 ;  /* 0x2000006bff6b7230 */ /* 0x000fe40000004100 */
[----:B------:R-:W-:Y:S01]  /*4a70*/  FMUL.FTZ R38, R14, R109 ;  /* 0x0000006d0e267220 */ /* 0x000fe20000410000 */
[--C-:B------:R-:W-:Y:S02]  /*4a80*/  HADD2.F32 R13, -RZ, R12.reuse.H0_H0 ;  /* 0x2000000cff0d7230 */ /* 0x100fe40000004100 */
[----:B------:R-:W-:Y:S01]  /*4a90*/  FMUL.FTZ R39, R43, R37 ;  /* 0x000000252b277220 */ /* 0x000fe20000410000 */
[----:B------:R-:W-:Y:S01]  /*4aa0*/  HADD2.F32 R12, -RZ, R12.H1_H1 ;  /* 0x3000000cff0c7230 */ /* 0x000fe20000004100 */
[----:B------:R-:W-:Y:S01]  /*4ab0*/  F2FP.F16.F32.PACK_AB R51, R54, R51 ;  /* 0x000000333633723e */ /* 0x000fe200000000ff */
[----:B------:R-:W-:-:S02]  /*4ac0*/  HADD2.F32 R15, -RZ, R94.H0_H0 ;  /* 0x2000005eff0f7230 */ /* 0x000fc40000004100 */
[C---:B------:R-:W-:Y:S01]  /*4ad0*/  FMUL.FTZ R109, R13.reuse, R109 ;  /* 0x0000006d0d6d7220 */ /* 0x040fe20000410000 */
[----:B------:R-:W-:Y:S01]  /*4ae0*/  FFMA.FTZ R38, R13, R107, -R38 ;  /* 0x0000006b0d267223 */ /* 0x000fe20000010826 */
[C---:B------:R-:W-:Y:S01]  /*4af0*/  FMUL.FTZ R46, R12.reuse, R37 ;  /* 0x000000250c2e7220 */ /* 0x040fe20000410000 */
[----:B------:R-:W-:Y:S02]  /*4b00*/  HADD2.F32 R13, -RZ, R44.H0_H0 ;  /* 0x2000002cff0d7230 */ /* 0x000fe40000004100 */
[-C--:B------:R-:W-:Y:S01]  /*4b10*/  FFMA.FTZ R39, R12, R15.reuse, -R39 ;  /* 0x0000000f0c277223 */ /* 0x080fe20000010827 */
[----:B------:R-:W-:Y:S02]  /*4b20*/  HADD2.F32 R108, -RZ, R108.H0_H0 ;  /* 0x2000006cff6c7230 */ /* 0x000fe40000004100 */
[----:B------:R-:W-:Y:S01]  /*4b30*/  FFMA.FTZ R46, R43, R15, R46 ;  /* 0x0000000f2b2e7223 */ /* 0x000fe2000001002e */
[----:B------:R-:W-:Y:S02]  /*4b40*/  HADD2.F32 R37, -RZ, R55.H0_H0 ;  /* 0x20000037ff257230 */ /* 0x000fe40000004100 */
[----:B------:R-:W-:Y:S01]  /*4b50*/  FFMA.FTZ R109, R14, R107, R109 ;  /* 0x0000006b0e6d7223 */ /* 0x000fe2000001006d */
[----:B------:R-:W-:-:S02]  /*4b60*/  HADD2.F32 R12, -RZ, R36.H0_H0 ;  /* 0x20000024ff0c7230 */ /* 0x000fc40000004100 */
[CC--:B------:R-:W-:Y:S01]  /*4b70*/  FMUL.FTZ R43, R13.reuse, R108.reuse ;  /* 0x0000006c0d2b7220 */ /* 0x0c0fe20000410000 */
[----:B------:R-:W-:Y:S02]  /*4b80*/  HADD2.F32 R44, -RZ, R44.H1_H1 ;  /* 0x3000002cff2c7230 */ /* 0x000fe40000004100 */
[----:B------:R-:W-:Y:S02]  /*4b90*/  HADD2.F32 R36, -RZ, R36.H1_H1 ;  /* 0x30000024ff247230 */ /* 0x000fe40000004100 */
[----:B------:R-:W-:Y:S01]  /*4ba0*/  FMUL.FTZ R108, R12, R108 ;  /* 0x0000006c0c6c7220 */ /* 0x000fe20000410000 */
[----:B------:R-:W-:Y:S02]  /*4bb0*/  HADD2.F32 R105, -RZ, R105.H0_H0 ;  /* 0x20000069ff697230 */ /* 0x000fe40000004100 */
[-C--:B------:R-:W-:Y:S01]  /*4bc0*/  FMUL.FTZ R45, R44, R37.reuse ;  /* 0x000000252c2d7220 */ /* 0x080fe20000410000 */
[----:B------:R-:W-:Y:S02]  /*4bd0*/  HADD2.F32 R15, -RZ, R93.H0_H0 ;  /* 0x2000005dff0f7230 */ /* 0x000fe40000004100 */
[----:B------:R-:W-:Y:S01]  /*4be0*/  FMUL.FTZ R37, R36, R37 ;  /* 0x0000002524257220 */ /* 0x000fe20000410000 */
[----:B------:R-:W-:Y:S01]  /*4bf0*/  F2FP.F16.F32.PACK_AB R46, R46, R109 ;  /* 0x0000006d2e2e723e */ /* 0x000fe200000000ff */
[-C--:B------:R-:W-:Y:S01]  /*4c00*/  FFMA.FTZ R43, R12, R105.reuse, -R43 ;  /* 0x000000690c2b7223 */ /* 0x080fe2000001082b */
[----:B------:R-:W-:Y:S01]  /*4c10*/  FFMA.FTZ R108, R13, R105, R108 ;  /* 0x000000690d6c7223 */ /* 0x000fe2000001006c */
[-C--:B------:R-:W-:Y:S01]  /*4c20*/  FFMA.FTZ R36, R36, R15.reuse, -R45 ;  /* 0x0000000f24247223 */ /* 0x080fe2000001082d */
[----:B------:R-:W-:Y:S01]  /*4c30*/  FFMA.FTZ R37, R44, R15, R37 ;  /* 0x0000000f2c257223 */ /* 0x000fe20000010025 */
[----:B------:R-:W-:Y:S01]  /*4c40*/  F2FP.F16.F32.PACK_AB R12, R39, R38 ;  /* 0x00000026270c723e */ /* 0x000fe200000000ff */
[----:B------:R-:W-:Y:S01]  /*4c50*/  IMAD.MOV.U32 R39, RZ, RZ, R51 ;  /* 0x000000ffff277224 */ /* 0x000fe200078e0033 */
[----:B------:R-:W-:-:S02]  /*4c60*/  F2FP.F16.F32.PACK_AB R13, R50, R49 ;  /* 0x00000031320d723e */ /* 0x000fc400000000ff */
[----:B------:R-:W-:Y:S01]  /*4c70*/  F2FP.F16.F32.PACK_AB R14, R36, R43 ;  /* 0x0000002b240e723e */ /* 0x000fe200000000ff */
[----:B------:R-:W-:Y:S01]  /*4c80*/  IMAD.MOV.U32 R36, RZ, RZ, R46 ;  /* 0x000000ffff247224 */ /* 0x000fe200078e002e */
[----:B------:R-:W-:Y:S01]  /*4c90*/  F2FP.F16.F32.PACK_AB R38, R37, R108 ;  /* 0x0000006c2526723e */ /* 0x000fe200000000ff */
[----:B------:R-:W-:Y:S01]  /*4ca0*/  IMAD.MOV.U32 R37, RZ, RZ, R47 ;  /* 0x000000ffff257224 */ /* 0x000fe200078e002f */
[----:B------:R-:W-:-:S07]  /*4cb0*/  F2FP.F16.F32.PACK_AB R15, R53, R52 ;  /* 0x00000034350f723e */ /* 0x000fce00000000ff */
.L_x_696:
[----:B------:R-:W-:Y:S05]  /*4cc0*/  BSYNC B1 ;  /* 0x0000000000017941 */ /* 0x000fea0003800000 */
.L_x_695:
[----:B------:R-:W-:Y:S01]  /*4cd0*/  ISETP.GE.AND P2, PT, R11, R104, PT ;  /* 0x000000680b00720c */ /* 0x000fe20003f46270 */
[----:B0-----:R0:W-:Y:S02]  /*4ce0*/  ST.E.128 desc[UR40][R40.64], R12 ;  /* 0x0000000c28007985 */ /* 0x0011e4000c101d28 */
[----:B0-----:R-:W-:Y:S02]  /*4cf0*/  IMAD.MOV.U32 R12, RZ, RZ, R102 ;  /* 0x000000ffff0c7224 */ /* 0x001fe400078e0066 */
[----:B------:R-:W-:-:S08]  /*4d00*/  IMAD.MOV.U32 R13, RZ, RZ, R42 ;  /* 0x000000ffff0d7224 */ /* 0x000fd000078e002a */
[----:B------:R-:W-:Y:S05]  /*4d10*/  @P2 BRA `(.L_x_679) ;  /* 0x00000004001c2947 */ /* 0x000fea0003800000 */
[----:B------:R-:W-:-:S05]  /*4d20*/  IMAD.WIDE R12, R11, 0x2, R12 ;  /* 0x000000020b0c7825 */ /* 0x000fca00078e020c */
[----:B-1----:R0:W-:Y:S01]  /*4d30*/  ST.E.128 desc[UR40][R12.64], R36 ;  /* 0x000000240c007985 */ /* 0x0021e2000c101d28 */
[----:B------:R-:W-:Y:S05]  /*4d40*/  BRA `(.L_x_679) ;  /* 0x0000000400107947 */ /* 0x000fea0003800000 */
.L_x_660:
[----:B------:R-:W-:-:S13]  /*4d50*/  ISETP.NE.AND P3, PT, R209, 0x3, PT ;  /* 0x00000003d100780c */ /* 0x000fda0003f65270 */
[----:B------:R-:W-:Y:S05]  /*4d60*/  @!P3 BRA `(.L_x_697) ;  /* 0x000000000004b947 */ /* 0x000fea0003800000 */
[----:B------:R-:W-:Y:S01]  /*4d70*/  BPT.TRAP 0x1 ;  /* 0x000000040000795c */ /* 0x000fe20000300000 */
.L_x_697:
[----:B------:R-:W-:Y:S01]  /*4d80*/  IMAD R89, R18, 0x8, R19 ;  /* 0x0000000812597824 */ /* 0x000fe200078e0213 */
[----:B------:R-:W-:Y:S01]  /*4d90*/  SHF.L.U32 R101, R207, 0x1f, RZ ;  /* 0x0000001fcf657819 */ /* 0x000fe200000006ff */
[----:B------:R-:W-:Y:S01]  /*4da0*/  BSSY B1, `(.L_x_698) ;  /* 0x0000004000017945 */ /* 0x000fe20003800000 */
[----:B------:R-:W-:Y:S02]  /*4db0*/  SHF.R.S32.HI R98, RZ, 0x1f, R97 ;  /* 0x0000001fff627819 */ /* 0x000fe40000011461 */
[----:B------:R-:W0:Y:S02]  /*4dc0*/  SYNCS.PHASECHK.TRANS64.TRYWAIT P2, [R89+URZ+0x22890], R101 ;  /* 0x02289065590075a7 */ /* 0x000e24000804017f */
[----:B0-----:R-:W-:Y:S05]  /*4dd0*/  @!P2 BRA `(.L_x_699) ;  /* 0x0000011c0030a947 */ /* 0x001fea0003800000 */
.L_x_932:
[----:B------:R-:W-:Y:S05]  /*4de0*/  BSYNC B1 ;  /* 0x0000000000017941 */ /* 0x000fea0003800000 */
.L_x_698:
[----:B------:R-:W-:Y:S01]  /*4df0*/  ULDC.64 UR4, c[0x0][0x300] ;  /* 0x0000c00000047ab9 */ /* 0x000fe20000000a00 */
[----:B-----5:R-:W-:Y:S01]  /*4e00*/  SHF.R.S32.HI R99, RZ, 0x1f, R96 ;  /* 0x0000001fff637819 */ /* 0x020fe20000011460 */
[----:B------:R-:W-:Y:S02]  /*4e10*/  IMAD R14, R98, UR4, RZ ;  /* 0x00000004620e7c24 */ /* 0x000fe4000f8e02ff */
[----:B------:R-:W-:-:S04]  /*4e20*/  IMAD.WIDE.U32 R12, R97, UR4, RZ ;  /* 0x00000004610c7c25 */ /* 0x000fc8000f8e00ff */
[----:B------:R-:W-:Y:S01]  /*4e30*/  IMAD R11, R97, UR5, R14 ;  /* 0x00000005610b7c24 */ /* 0x000fe2000f8e020e */
[----:B------:R-:W-:Y:S01]  /*4e40*/  ULDC.64 UR4, c[0x0][0x310] ;  /* 0x0000c40000047ab9 */ /* 0x000fe20000000a00 */
[----:B------:R-:W-:Y:S02]  /*4e50*/  IMAD R100, R26, -0x60, R30 ;  /* 0xffffffa01a647824 */ /* 0x000fe400078e021e */
[----:B------:R-:W-:Y:S01]  /*4e60*/  IMAD R15, R99, UR4, RZ ;  /* 0x00000004630f7c24 */ /* 0x000fe2000f8e02ff */
[----:B------:R-:W-:Y:S02]  /*4e70*/  IADD3 R13, R13, R11, RZ ;  /* 0x0000000b0d0d7210 */ /* 0x000fe40007ffe0ff */
[----:B------:R-:W-:Y:S01]  /*4e80*/  VIMNMX R100, R100, 0x60, PT ;  /* 0x0000006064647848 */ /* 0x000fe20003fe0100 */
[C---:B------:R-:W-:Y:S02]  /*4e90*/  IMAD R15, R96.reuse, UR5, R15 ;  /* 0x00000005600f7c24 */ /* 0x040fe4000f8e020f */
[----:B------:R-:W-:Y:S01]  /*4ea0*/  IMAD.WIDE.U32 R12, R96, UR4, R12 ;  /* 0x00000004600c7c25 */ /* 0x000fe2000f8e000c */
[----:B------:R-:W-:-:S03]  /*4eb0*/  ULDC.64 UR4, c[0x0][0x308] ;  /* 0x0000c20000047ab9 */ /* 0x000fc60000000a00 */
[----:B------:R-:W-:Y:S02]  /*4ec0*/  IMAD R11, R32, UR4, RZ ;  /* 0x00000004200b7c24 */ /* 0x000fe4000f8e02ff */
[----:B------:R-:W-:Y:S02]  /*4ed0*/  IMAD.IADD R13, R13, 0x1, R15 ;  /* 0x000000010d0d7824 */ /* 0x000fe400078e020f */
[C---:B------:R-:W-:Y:S02]  /*4ee0*/  IMAD R11, R34.reuse, UR5, R11 ;  /* 0x00000005220b7c24 */ /* 0x040fe4000f8e020b */
[----:B------:R-:W-:Y:S01]  /*4ef0*/  IMAD.WIDE.U32 R12, R34, UR4, R12 ;  /* 0x00000004220c7c25 */ /* 0x000fe2000f8e000c */
[----:B------:R-:W-:-:S03]  /*4f00*/  ULDC.64 UR4, c[0x0][0x2e8] ;  /* 0x0000ba0000047ab9 */ /* 0x000fc60000000a00 */
[----:B------:R-:W-:Y:S01]  /*4f10*/  IMAD.IADD R11, R13, 0x1, R11 ;  /* 0x000000010d0b7824 */ /* 0x000fe200078e020b */
[----:B------:R-:W-:Y:S01]  /*4f20*/  LEA R40, P2, R12, UR4, 0x1 ;  /* 0x000000040c287c11 */ /* 0x000fe2000f8408ff */
[----:B------:R-:W-:Y:S01]  /*4f30*/  IMAD.IADD R42, R100, 0x1, -R204 ;  /* 0x00000001642a7824 */ /* 0x000fe200078e0acc */
[----:B------:R-:W-:Y:S02]  /*4f40*/  UMOV UR4, 0xffffffff ;  /* 0xffffffff00047882 */ /* 0x000fe40000000000 */
[----:B------:R-:W-:Y:S02]  /*4f50*/  LEA.HI.X R41, R12, UR5, R11, 0x1, P2 ;  /* 0x000000050c297c11 */ /* 0x000fe400090f0c0b */
[----:B------:R-:W-:Y:S01]  /*4f60*/  ISETP.GE.AND P2, PT, R42, 0x1, PT ;  /* 0x000000012a00780c */ /* 0x000fe20003f46270 */
[----:B------:R-:W-:-:S12]  /*4f70*/  BRA.DIV UR4, `(.L_x_700) ;  /* 0x0000011a04dc7947 */ /* 0x000fd8000b800000 */
[----:B------:R1:W2:Y:S04]  /*4f80*/  SHFL.IDX PT, R37, R41, RZ, 0x1c1f ;  /* 0x001c1fff29257589 */ /* 0x0002a800000e0000 */
[----:B------:R1:W3:Y:S02]  /*4f90*/  SHFL.IDX PT, R14, R40, RZ, 0x1c1f ;  /* 0x001c1fff280e7589 */ /* 0x0002e400000e0000 */
.L_x_936:
[----:B------:R-:W-:Y:S04]  /*4fa0*/  BSSY B1, `(.L_x_701) ;  /* 0x000000d000017945 */ /* 0x000fe80003800000 */
[----:B------:R-:W-:Y:S05]  /*4fb0*/  @!P2 BRA `(.L_x_702) ;  /* 0x00000000002ca947 */ /* 0x000fea0003800000 */
[----:B------:R-:W-:Y:S02]  /*4fc0*/  ULDC UR4, c[0x0][0x2f4] ;  /* 0x0000bd0000047ab9 */ /* 0x000fe40000000800 */
[----:B------:R-:W-:-:S13]  /*4fd0*/  ISETP.GE.AND P2, PT, R16, UR4, PT ;  /* 0x0000000410007c0c */ /* 0x000fda000bf46270 */
[----:B---3--:R-:W-:-:S04]  /*4fe0*/  @!P2 LEA R38, P4, R16, R14, 0x1 ;  /* 0x0000000e1026a211 */ /* 0x008fc800078808ff */
[----:B--2---:R-:W-:Y:S02]  /*4ff0*/  @!P2 LEA.HI.X R39, R16, R37, R17, 0x1, P4 ;  /* 0x000000251027a211 */ /* 0x004fe400020f0c11 */
[----:B------:R-:W-:-:S13]  /*5000*/  ISETP.GE.AND P4, PT, R2, UR4, PT ;  /* 0x0000000402007c0c */ /* 0x000fda000bf86270 */
[C---:B------:R-:W-:Y:S02]  /*5010*/  @!P4 LEA R36, P5, R2.reuse, R14, 0x1 ;  /* 0x0000000e0224c211 */ /* 0x040fe400078a08ff */
[----:B------:R-:W2:Y:S02]  /*5020*/  @!P2 LDS.128 R12, [R94] ;  /* 0x000000005e0ca984 */ /* 0x000ea40000000c00 */
[----:B------:R-:W-:Y:S02]  /*5030*/  @!P4 LEA.HI.X R37, R2, R37, R205, 0x1, P5 ;  /* 0x000000250225c211 */ /* 0x000fe400028f0ccd */
[----:B--2---:R-:W-:Y:S04]  /*5040*/  @!P2 ST.E.128 desc[UR40][R38.64], R12 ;  /* 0x0000000c2600a985 */ /* 0x004fe8000c101d28 */
[----:B------:R-:W2:Y:S04]  /*5050*/  @!P4 LDS.128 R12, [R92] ;  /* 0x000000005c0cc984 */ /* 0x000ea80000000c00 */
[----:B--2---:R4:W-:Y:S02]  /*5060*/  @!P4 ST.E.128 desc[UR40][R36.64], R12 ;  /* 0x0000000c2400c985 */ /* 0x0049e4000c101d28 */
.L_x_702:
[----:B------:R-:W-:Y:S05]  /*5070*/  BSYNC B1 ;  /* 0x0000000000017941 */ /* 0x000fea0003800000 */
.L_x_701:
[----:B------:R-:W-:-:S03]  /*5080*/  UMOV UR4, 0xffffffff ;  /* 0xffffffff00047882 */ /* 0x000fc60000000000 */
[----:B------:R-:W-:Y:S05]  /*5090*/  BRA.DIV UR4, `(.L_x_703) ;  /* 0x0000011a04dc7947 */ /* 0x000fea000b800000 */
[----:B--2-4-:R2:W4:Y:S04]  /*50a0*/  SHFL.IDX PT, R37, R41, 0x1, 0x1c1f ;  /* 0x003c1f0029257f89 */ /* 0x01452800000e0000 */
[----:B---3--:R2:W3:Y:S02]  /*50b0*/  SHFL.IDX PT, R14, R40, 0x1, 0x1c1f ;  /* 0x003c1f00280e7f89 */ /* 0x0084e400000e0000 */
.L_x_940:
[----:B------:R-:W-:-:S13]  /*50c0*/  ISETP.GE.AND P2, PT, R42, 0x41, PT ;  /* 0x000000412a00780c */ /* 0x000fda0003f46270 */
[----:B------:R-:W-:Y:S05]  /*50d0*/  @!P2 BRA `(.L_x_679) ;  /* 0x00000000002ca947 */ /* 0x000fea0003800000 */
[----:B------:R-:W-:Y:S02]  /*50e0*/  ULDC UR4, c[0x0][0x2f4] ;  /* 0x0000bd0000047ab9 */ /* 0x000fe40000000800 */
[----:B------:R-:W-:-:S13]  /*50f0*/  ISETP.GE.AND P2, PT, R16, UR4, PT ;  /* 0x0000000410007c0c */ /* 0x000fda000bf46270 */
[----:B---3--:R-:W-:-:S04]  /*5100*/  @!P2 LEA R38, P4, R16, R14, 0x1 ;  /* 0x0000000e1026a211 */ /* 0x008fc800078808ff */
[----:B----4-:R-:W-:Y:S02]  /*5110*/  @!P2 LEA.HI.X R39, R16, R37, R17, 0x1, P4 ;  /* 0x000000251027a211 */ /* 0x010fe400020f0c11 */
[----:B------:R-:W-:-:S13]  /*5120*/  ISETP.GE.AND P4, PT, R2, UR4, PT ;  /* 0x0000000402007c0c */ /* 0x000fda000bf86270 */
[C---:B------:R-:W-:Y:S02]  /*5130*/  @!P4 LEA R36, P5, R2.reuse, R14, 0x1 ;  /* 0x0000000e0224c211 */ /* 0x040fe400078a08ff */
[----:B------:R-:W3:Y:S02]  /*5140*/  @!P2 LDS.128 R12, [R94+0x2000] ;  /* 0x002000005e0ca984 */ /* 0x000ee40000000c00 */
[----:B------:R-:W-:Y:S02]  /*5150*/  @!P4 LEA.HI.X R37, R2, R37, R205, 0x1, P5 ;  /* 0x000000250225c211 */ /* 0x000fe400028f0ccd */
[----:B---3--:R-:W-:Y:S04]  /*5160*/  @!P2 ST.E.128 desc[UR40][R38.64], R12 ;  /* 0x0000000c2600a985 */ /* 0x008fe8000c101d28 */
[----:B------:R-:W3:Y:S04]  /*5170*/  @!P4 LDS.128 R12, [R92+0x2000] ;  /* 0x002000005c0cc984 */ /* 0x000ee80000000c00 */
[----:B---3--:R3:W-:Y:S02]  /*5180*/  @!P4 ST.E.128 desc[UR40][R36.64], R12 ;  /* 0x0000000c2400c985 */ /* 0x0087e4000c101d28 */
.L_x_679:
[----:B------:R-:W-:Y:S05]  /*5190*/  BSYNC B0 ;  /* 0x0000000000007941 */ /* 0x000fea0003800000 */
.L_x_659:
[----:B------:R-:W5:Y:S01]  /*51a0*/  S2R R11, SR_TID.X ;  /* 0x00000000000b7919 */ /* 0x000f620000002100 */
[----:B------:R-:W-:Y:S01]  /*51b0*/  @!PT LDS RZ, [RZ] ;  /* 0x00000000fffff984 */ /* 0x000fe20000000800 */
[----:B------:R-:W-:Y:S01]  /*51c0*/  @!PT LDS RZ, [RZ] ;  /* 0x00000000fffff984 */ /* 0x000fe20000000800 */
[----:B------:R-:W-:Y:S01]  /*51d0*/  @!PT LDS RZ, [RZ] ;  /* 0x00000000fffff984 */ /* 0x000fe20000000800 */
[----:B------:R-:W-:Y:S01]  /*51e0*/  @!PT LDS RZ, [RZ] ;  /* 0x00000000fffff984 */ /* 0x000fe20000000800 */
[----:B------:R2:W-:Y:S06]  /*51f0*/  MEMBAR.ALL.CTA ;  /* 0x0000000000007992 */ /* 0x0005ec0000008000 */
[----:B--2---:R-:W2:Y:S01]  /*5200*/  FENCE.VIEW.ASYNC.S ;  /* 0x00000000000073c6 */ /* 0x004ea20000000000 */
[----:B------:R-:W-:Y:S05]  /*5210*/  WARPSYNC.ALL ;  /* 0x0000000000007948 */ /* 0x000fea0003800000 */
[----:B------:R-:W-:Y:S01]  /*5220*/  BSSY B0, `(.L_x_704) ;  /* 0x0000009000007945 */ /* 0x000fe20003800000 */
[----:B-----5:R-:W-:Y:S01]  /*5230*/  LOP3.LUT R11, R11, 0x7f, RZ, 0xc0, !PT ;  /* 0x0000007f0b0b7812 */ /* 0x020fe200078ec0ff */
[----:B--2---:R2:W-:Y:S03]  /*5240*/  BAR.SYNC.DEFER_BLOCKING R64, 0x80 ;  /* 0x000200400000751d */ /* 0x0045e60000010000 */
[----:B------:R-:W-:-:S13]  /*5250*/  ISETP.NE.AND P2, PT, R11, RZ, PT ;  /* 0x000000ff0b00720c */ /* 0x000fda0003f45270 */
[----:B------:R-:W-:-:S05]  /*5260*/  @!P2 VIADD R11, R89, 0x228a0 ;  /* 0x000228a0590ba836 */ /* 0x000fca0000000000 */
[----:B------:R-:W-:-:S04]  /*5270*/  @!P2 PRMT R11, RZ, 0x654, R11 ;  /* 0x00000654ff0ba816 */ /* 0x000fc8000000000b */
[----:B------:R2:W-:Y:S01]  /*5280*/  @!P2 SYNCS.ARRIVE.TRANS64.RED.A1T0 RZ, [R11+URZ], RZ ;  /* 0x000000ff0bffa9a7 */ /* 0x0005e2000810043f */
[----:B------:R-:W-:Y:S05]  /*5290*/  @!P3 BRA `(.L_x_705) ;  /* 0x000000000004b947 */ /* 0x000fea0003800000 */
[----:B------:R-:W-:Y:S01]  /*52a0*/  BPT.TRAP 0x1 ;  /* 0x000000040000795c */ /* 0x000fe20000300000 */
.L_x_705:
[----:B------:R-:W-:Y:S05]  /*52b0*/  BSYNC B0 ;  /* 0x0000000000007941 */ /* 0x000fea0003800000 */
.L_x_704:
[----:B------:R-:W5:Y:S01]  /*52c0*/  SYNCS.PHASECHK.TRANS64.TRYWAIT P3, [R89+URZ+0x228b0], R101 ;  /* 0x0228b065590075a7 */ /* 0x000f62000806017f */
[----:B------:R-:W-:Y:S04]  /*52d0*/  BSSY B0, `(.L_x_706) ;  /* 0x0000002000007945 */ /* 0x000fe80003800000 */
[----:B-----5:R-:W-:Y:S05]  /*52e0*/  @!P3 BRA `(.L_x_707) ;  /* 0x000001180090b947 */ /* 0x020fea0003800000 */
.L_x_941:
[----:B------:R-:W-:Y:S05]  /*52f0*/  BSYNC B0 ;  /* 0x0000000000007941 */ /* 0x000fea0003800000 */
.L_x_706:
[----:B------:R-:W-:Y:S01]  /*5300*/  ULDC.64 UR4, c[0x0][0x328] ;  /* 0x0000ca0000047ab9 */ /* 0x000fe20000000a00 */
[----:B------:R-:W-:Y:S01]  /*5310*/  IADD3 R100, -R204, R100, RZ ;  /* 0x00000064cc647210 */ /* 0x000fe20007ffe1ff */
[----:B------:R-:W-:Y:S01]  /*5320*/  IMAD R98, R98, UR4, RZ ;  /* 0x0000000462627c24 */ /* 0x000fe2000f8e02ff */
[----:B------:R-:W-:Y:S01]  /*5330*/  BSSY B0, `(.L_x_708) ;  /* 0x0000042000007945 */ /* 0x000fe20003800000 */
[----:B0--34-:R-:W-:-:S04]  /*5340*/  IMAD.WIDE.U32 R12, R97, UR4, RZ ;  /* 0x00000004610c7c25 */ /* 0x019fc8000f8e00ff */
[----:B------:R-:W-:Y:S01]  /*5350*/  IMAD R97, R97, UR5, R98 ;  /* 0x0000000561617c24 */ /* 0x000fe2000f8e0262 */
[----:B------:R-:W-:Y:S02]  /*5360*/  ULDC.64 UR4, c[0x0][0x338] ;  /* 0x0000ce0000047ab9 */ /* 0x000fe40000000a00 */
[----:B------:R-:W-:Y:S02]  /*5370*/  IMAD R99, R99, UR4, RZ ;  /* 0x0000000463637c24 */ /* 0x000fe4000f8e02ff */
[----:B------:R-:W-:Y:S02]  /*5380*/  IMAD.IADD R13, R13, 0x1, R97 ;  /* 0x000000010d0d7824 */ /* 0x000fe400078e0261 */
[C---:B------:R-:W-:Y:S02]  /*5390*/  IMAD R99, R96.reuse, UR5, R99 ;  /* 0x0000000560637c24 */ /* 0x040fe4000f8e0263 */
[----:B------:R-:W-:Y:S01]  /*53a0*/  IMAD.WIDE.U32 R12, R96, UR4, R12 ;  /* 0x00000004600c7c25 */ /* 0x000fe2000f8e000c */
[----:B------:R-:W-:-:S03]  /*53b0*/  ULDC.64 UR4, c[0x0][0x330] ;  /* 0x0000cc0000047ab9 */ /* 0x000fc60000000a00 */
[----:B--2---:R-:W-:Y:S02]  /*53c0*/  IMAD R11, R32, UR4, RZ ;  /* 0x00000004200b7c24 */ /* 0x004fe4000f8e02ff */
[----:B------:R-:W-:Y:S02]  /*53d0*/  IMAD.IADD R13, R13, 0x1, R99 ;  /* 0x000000010d0d7824 */ /* 0x000fe400078e0263 */
[C---:B------:R-:W-:Y:S02]  /*53e0*/  IMAD R11, R34.reuse, UR5, R11 ;  /* 0x00000005220b7c24 */ /* 0x040fe4000f8e020b */
[----:B------:R-:W-:Y:S01]  /*53f0*/  IMAD.WIDE.U32 R12, R34, UR4, R12 ;  /* 0x00000004220c7c25 */ /* 0x000fe2000f8e000c */
[----:B------:R-:W-:-:S03]  /*5400*/  ULDC.64 UR4, c[0x0][0x318] ;  /* 0x0000c60000047ab9 */ /* 0x000fc60000000a00 */
[----:B------:R-:W-:Y:S01]  /*5410*/  IMAD.IADD R13, R13, 0x1, R11 ;  /* 0x000000010d0d7824 */ /* 0x000fe200078e020b */
[----:B-1----:R-:W-:Y:S01]  /*5420*/  LEA R42, P3, R12, UR4, 0x1 ;  /* 0x000000040c2a7c11 */ /* 0x002fe2000f8608ff */
[----:B------:R-:W-:-:S03]  /*5430*/  IMAD R11, R18, 0x6000, R70 ;  /* 0x00006000120b7824 */ /* 0x000fc600078e0246 */
[----:B------:R-:W-:Y:S01]  /*5440*/  LEA.HI.X R43, R12, UR5, R13, 0x1, P3 ;  /* 0x000000050c2b7c11 */ /* 0x000fe200098f0c0d */
[----:B------:R-:W-:Y:S01]  /*5450*/  IMAD.IADD R13, R66, 0x1, R11 ;  /* 0x00000001420d7824 */ /* 0x000fe200078e020b */
[----:B------:R-:W-:Y:S01]  /*5460*/  ISETP.GE.AND P3, PT, R100, 0x1, PT ;  /* 0x000000016400780c */ /* 0x000fe20003f66270 */
[----:B------:R0:W1:Y:S01]  /*5470*/  SHFL.IDX PT, R47, R42, RZ, 0x1c1f ;  /* 0x001c1fff2a2f7589 */ /* 0x00006200000e0000 */
[--C-:B------:R-:W-:Y:S02]  /*5480*/  IMAD R44, R11, 0x2, R24.reuse ;  /* 0x000000020b2c7824 */ /* 0x100fe400078e0218 */
[----:B------:R-:W-:Y:S01]  /*5490*/  IMAD R46, R13, 0x2, R24 ;  /* 0x000000020d2e7824 */ /* 0x000fe200078e0218 */
[----:B------:R0:W2:Y:S08]  /*54a0*/  SHFL.IDX PT, R45, R43, RZ, 0x1c1f ;  /* 0x001c1fff2b2d7589 */ /* 0x0000b000000e0000 */
[----:B0-----:R-:W-:Y:S05]  /*54b0*/  @!P3 BRA `(.L_x_709) ;  /* 0x0000000000a4b947 */ /* 0x001fea0003800000 */
[----:B------:R-:W-:Y:S02]  /*54c0*/  ISETP.NE.AND P5, PT, R82, RZ, PT ;  /* 0x000000ff5200720c */ /* 0x000fe40003fa5270 */
[----:B------:R-:W-:Y:S02]  /*54d0*/  ISETP.NE.AND P4, PT, R83, RZ, PT ;  /* 0x000000ff5300720c */ /* 0x000fe40003f85270 */
[----:B------:R-:W-:-:S09]  /*54e0*/  PRMT R11, R3, 0x8880, RZ ;  /* 0x00008880030b7816 */ /* 0x000fd200000000ff */
[----:B------:R-:W0:Y:S01]  /*54f0*/  @P5 LDS.128 R12, [R44] ;  /* 0x000000002c0c5984 */ /* 0x000e220000000c00 */
[----:B-1----:R-:W-:-:S04]  /*5500*/  @P5 LEA R40, P3, R16, R47, 0x1 ;  /* 0x0000002f10285211 */ /* 0x002fc800078608ff */
[----:B--2---:R-:W-:Y:S02]  /*5510*/  @P5 LEA.HI.X R41, R16, R45, R17, 0x1, P3 ;  /* 0x0000002d10295211 */ /* 0x004fe400018f0c11 */
[----:B------:R-:W-:-:S04]  /*5520*/  @P4 LEA R38, P3, R2, R47, 0x1 ;  /* 0x0000002f02264211 */ /* 0x000fc800078608ff */
[----:B------:R-:W-:Y:S02]  /*5530*/  @P4 LEA.HI.X R39, R2, R45, R205, 0x1, P3 ;  /* 0x0000002d02274211 */ /* 0x000fe400018f0ccd */
[----:B------:R-:W-:-:S13]  /*5540*/  ISETP.NE.AND P3, PT, R84, RZ, PT ;  /* 0x000000ff5400720c */ /* 0x000fda0003f65270 */
[----:B------:R-:W-:-:S04]  /*5550*/  @P3 LEA R36, P6, R213, R47, 0x1 ;  /* 0x0000002fd5243211 */ /* 0x000fc800078c08ff */
[----:B------:R-:W-:Y:S01]  /*5560*/  @P3 LEA.HI.X R37, R213, R45, R223, 0x1, P6 ;  /* 0x0000002dd5253211 */ /* 0x000fe200030f0cdf */
[----:B0-----:R0:W-:Y:S01]  /*5570*/  @P5 ST.E.128 desc[UR40][R40.64], R12 ;  /* 0x0000000c28005985 */ /* 0x0011e2000c101d28 */
[----:B------:R-:W-:-:S03]  /*5580*/  ISETP.NE.AND P5, PT, R85, RZ, PT ;  /* 0x000000ff5500720c */ /* 0x000fc60003fa5270 */
[----:B------:R-:W1:Y:S10]  /*5590*/  @P4 LDS.128 R12, [R46] ;  /* 0x000000002e0c4984 */ /* 0x000e740000000c00 */
[----:B0-----:R-:W-:-:S04]  /*55a0*/  @P5 LEA R40, P6, R212, R47, 0x1 ;  /* 0x0000002fd4285211 */ /* 0x001fc800078c08ff */
[----:B------:R-:W-:Y:S01]  /*55b0*/  @P5 LEA.HI.X R41, R212, R45, R222, 0x1, P6 ;  /* 0x0000002dd4295211 */ /* 0x000fe200030f0cde */
[----:B-1----:R0:W-:Y:S01]  /*55c0*/  @P4 ST.E.128 desc[UR40][R38.64], R12 ;  /* 0x0000000c26004985 */ /* 0x0021e2000c101d28 */
[----:B------:R-:W-:-:S03]  /*55d0*/  ISETP.NE.AND P4, PT, R86, RZ, PT ;  /* 0x000000ff5600720c */ /* 0x000fc60003f85270 */
[----:B------:R-:W1:Y:S10]  /*55e0*/  @P3 LDS.128 R12, [R44+0x3000] ;  /* 0x003000002c0c3984 */ /* 0x000e740000000c00 */
        /* <DEDUP_REMOVED lines=13> */
[----:B------:R-:W-:-:S03]  /*56c0*/  ISETP.GT.AND P4, PT, R11, -0x1, PT ;  /* 0xffffffff0b00780c */ /* 0x000fc60003f84270 */
[----:B------:R-:W1:Y:S10]  /*56d0*/  @P3 LDS.128 R12, [R46+0x6000] ;  /* 0x006000002e0c3984 */ /* 0x000e740000000c00 */
[----:B0-----:R-:W-:-:S04]  /*56e0*/  @!P4 LEA R38, P6, R214, R47, 0x1 ;  /* 0x0000002fd626c211 */ /* 0x001fc800078c08ff */
[----:B------:R-:W-:Y:S01]  /*56f0*/  @!P4 LEA.HI.X R39, R214, R45, R218, 0x1, P6 ;  /* 0x0000002dd627c211 */ /* 0x000fe200030f0cda */
[----:B-1----:R-:W-:Y:S04]  /*5700*/  @P3 ST.E.128 desc[UR40][R36.64], R12 ;  /* 0x0000000c24003985 */ /* 0x002fe8000c101d28 */
[----:B------:R-:W0:Y:S04]  /*5710*/  @P5 LDS.128 R12, [R44+0x9000] ;  /* 0x009000002c0c5984 */ /* 0x000e280000000c00 */
[----:B0-----:R-:W-:Y:S04]  /*5720*/  @P5 ST.E.128 desc[UR40][R40.64], R12 ;  /* 0x0000000c28005985 */ /* 0x001fe8000c101d28 */
[----:B------:R-:W0:Y:S04]  /*5730*/  @!P4 LDS.128 R12, [R46+0x9000] ;  /* 0x009000002e0cc984 */ /* 0x000e280000000c00 */
[----:B0-----:R0:W-:Y:S02]  /*5740*/  @!P4 ST.E.128 desc[UR40][R38.64], R12 ;  /* 0x0000000c2600c985 */ /* 0x0011e4000c101d28 */
.L_x_709:
[----:B------:R-:W-:Y:S05]  /*5750*/  BSYNC B0 ;  /* 0x0000000000007941 */ /* 0x000fea0003800000 */
.L_x_708:
[----:B------:R-:W-:Y:S01]  /*5760*/  ISETP.GE.AND P3, PT, R100, 0x41, PT ;  /* 0x000000416400780c */ /* 0x000fe20003f66270 */
[----:B------:R-:W3:Y:S01]  /*5770*/  SHFL.IDX PT, R43, R43, 0x1, 0x1c1f ;  /* 0x003c1f002b2b7f89 */ /* 0x000ee200000e0000 */
[----:B------:R-:W-:Y:S03]  /*5780*/  BSSY B0, `(.L_x_710) ;  /* 0x000002c000007945 */ /* 0x000fe60003800000 */
[----:B------:R4:W0:Y:S08]  /*5790*/  SHFL.IDX PT, R11, R42, 0x1, 0x1c1f ;  /* 0x003c1f002a0b7f89 */ /* 0x00083000000e0000 */
[----:B----4-:R-:W-:Y:S05]  /*57a0*/  @!P3 BRA `(.L_x_711) ;  /* 0x0000000000a4b947 */ /* 0x010fea0003800000 */
[----:B------:R-:W-:Y:S02]  /*57b0*/  ISETP.NE.AND P5, PT, R82, RZ, PT ;  /* 0x000000ff5200720c */ /* 0x000fe40003fa5270 */
[----:B------:R-:W-:Y:S02]  /*57c0*/  ISETP.NE.AND P4, PT, R83, RZ, PT ;  /* 0x000000ff5300720c */ /* 0x000fe40003f85270 */
[----:B------:R-:W-:-:S09]  /*57d0*/  PRMT R42, R3, 0x8880, RZ ;  /* 0x00008880032a7816 */ /* 0x000fd200000000ff */
[----:B0-----:R-:W0:Y:S01]  /*57e0*/  @P5 LDS.128 R12, [R44+0x2000] ;  /* 0x002000002c0c5984 */ /* 0x001e220000000c00 */
[----:B------:R-:W-:-:S04]  /*57f0*/  @P5 LEA R40, P3, R16, R11, 0x1 ;  /* 0x0000000b10285211 */ /* 0x000fc800078608ff */
[----:B---3--:R-:W-:Y:S02]  /*5800*/  @P5 LEA.HI.X R41, R16, R43, R17, 0x1, P3 ;  /* 0x0000002b10295211 */ /* 0x008fe400018f0c11 */
[----:B------:R-:W-:-:S04]  /*5810*/  @P4 LEA R38, P3, R2, R11, 0x1 ;  /* 0x0000000b02264211 */ /* 0x000fc800078608ff */
[----:B------:R-:W-:Y:S02]  /*5820*/  @P4 LEA.HI.X R39, R2, R43, R205, 0x1, P3 ;  /* 0x0000002b02274211 */ /* 0x000fe400018f0ccd */
[----:B------:R-:W-:-:S13]  /*5830*/  ISETP.NE.AND P3, PT, R84, RZ, PT ;  /* 0x000000ff5400720c */ /* 0x000fda0003f65270 */
[----:B------:R-:W-:-:S04]  /*5840*/  @P3 LEA R36, P6, R213, R11, 0x1 ;  /* 0x0000000bd5243211 */ /* 0x000fc800078c08ff */
[----:B------:R-:W-:Y:S01]  /*5850*/  @P3 LEA.HI.X R37, R213, R43, R223, 0x1, P6 ;  /* 0x0000002bd5253211 */ /* 0x000fe200030f0cdf */
[----:B0-----:R0:W-:Y:S01]  /*5860*/  @P5 ST.E.128 desc[UR40][R40.64], R12 ;  /* 0x0000000c28005985 */ /* 0x0011e2000c101d28 */
[----:B------:R-:W-:-:S03]  /*5870*/  ISETP.NE.AND P5, PT, R85, RZ, PT ;  /* 0x000000ff5500720c */ /* 0x000fc60003fa5270 */
[----:B------:R-:W3:Y:S10]  /*5880*/  @P4 LDS.128 R12, [R46+0x2000] ;  /* 0x002000002e0c4984 */ /* 0x000ef40000000c00 */
[----:B0-----:R-:W-:-:S04]  /*5890*/  @P5 LEA R40, P6, R212, R11, 0x1 ;  /* 0x0000000bd4285211 */ /* 0x001fc800078c08ff */
[----:B------:R-:W-:Y:S01]  /*58a0*/  @P5 LEA.HI.X R41, R212, R43, R222, 0x1, P6 ;  /* 0x0000002bd4295211 */ /* 0x000fe200030f0cde */
[----:B---3--:R0:W-:Y:S01]  /*58b0*/  @P4 ST.E.128 desc[UR40][R38.64], R12 ;  /* 0x0000000c26004985 */ /* 0x0081e2000c101d28 */
        /* <DEDUP_REMOVED lines=15> */
[----:B------:R-:W-:-:S03]  /*59b0*/  ISETP.GT.AND P4, PT, R42, -0x1, PT ;  /* 0xffffffff2a00780c */ /* 0x000fc60003f84270 */
[----:B------:R-:W3:Y:S10]  /*59c0*/  @P3 LDS.128 R12, [R46+0x8000] ;  /* 0x008000002e0c3984 */ /* 0x000ef40000000c00 */
[----:B0-----:R-:W-:-:S04]  /*59d0*/  @!P4 LEA R38, P6, R214, R11, 0x1 ;  /* 0x0000000bd626c211 */ /* 0x001fc800078c08ff */
[----:B------:R-:W-:Y:S01]  /*59e0*/  @!P4 LEA.HI.X R39, R214, R43, R218, 0x1, P6 ;  /* 0x0000002bd627c211 */ /* 0x000fe200030f0cda */
[----:B---3--:R-:W-:Y:S04]  /*59f0*/  @P3 ST.E.128 desc[UR40][R36.64], R12 ;  /* 0x0000000c24003985 */ /* 0x008fe8000c101d28 */
[----:B------:R-:W0:Y:S04]  /*5a00*/  @P5 LDS.128 R12, [R44+0xb000] ;  /* 0x00b000002c0c5984 */ /* 0x000e280000000c00 */
[----:B0-----:R-:W-:Y:S04]  /*5a10*/  @P5 ST.E.128 desc[UR40][R40.64], R12 ;  /* 0x0000000c28005985 */ /* 0x001fe8000c101d28 */
[----:B------:R-:W0:Y:S04]  /*5a20*/  @!P4 LDS.128 R12, [R46+0xb000] ;  /* 0x00b000002e0cc984 */ /* 0x000e280000000c00 */
[----:B0-----:R4:W-:Y:S02]  /*5a30*/  @!P4 ST.E.128 desc[UR40][R38.64], R12 ;  /* 0x0000000c2600c985 */ /* 0x0019e4000c101d28 */
.L_x_711:
[----:B------:R-:W-:Y:S05]  /*5a40*/  BSYNC B0 ;  /* 0x0000000000007941 */ /* 0x000fea0003800000 */
.L_x_710:
[----:B------:R-:W-:Y:S01]  /*5a50*/  @!PT LDS RZ, [RZ] ;  /* 0x00000000fffff984 */ /* 0x000fe20000000800 */
[----:B------:R-:W-:Y:S01]  /*5a60*/  @!PT LDS RZ, [RZ] ;  /* 0x00000000fffff984 */ /* 0x000fe20000000800 */
[----:B------:R-:W-:Y:S01]  /*5a70*/  @!PT LDS RZ, [RZ] ;  /* 0x00000000fffff984 */ /* 0x000fe20000000800 */
[----:B------:R-:W-:Y:S01]  /*5a80*/  @!PT LDS RZ, [RZ] ;  /* 0x00000000fffff984 */ /* 0x000fe20000000800 */
[----:B------:R5:W-:Y:S06]  /*5a90*/  MEMBAR.ALL.CTA ;  /* 0x0000000000007992 */ /* 0x000bec0000008000 */
[----:B-----5:R-:W5:Y:S01]  /*5aa0*/  FENCE.VIEW.ASYNC.S ;  /* 0x00000000000073c6 */ /* 0x020f620000000000 */
[----:B------:R-:W-:Y:S01]  /*5ab0*/  @!P2 VIADD R89, R89, 0x228c0 ;  /* 0x000228c05959a836 */ /* 0x000fe20000000000 */
[----:B-----5:R0:W-:Y:S01]  /*5ac0*/  BAR.SYNC.DEFER_BLOCKING R64, 0x80 ;  /* 0x000200400000751d */ /* 0x0201e20000010000 */
[----:B------:R-:W-:Y:S01]  /*5ad0*/  ISETP.NE.AND P3, PT, R91, RZ, PT ;  /* 0x000000ff5b00720c */ /* 0x000fe20003f65270 */
[----:B------:R-:W-:-:S02]  /*5ae0*/  VIADD R18, R18, 0x1 ;  /* 0x0000000112127836 */ /* 0x000fc40000000000 */
[----:B------:R-:W-:-:S04]  /*5af0*/  @!P2 PRMT R89, RZ, 0x654, R89 ;  /* 0x00000654ff59a816 */ /* 0x000fc80000000059 */
[----:B------:R1:W-:Y:S01]  /*5b00*/  @!P2 SYNCS.ARRIVE.TRANS64.RED.A1T0 RZ, [R89+URZ], RZ ;  /* 0x000000ff59ffa9a7 */ /* 0x0003e2000810043f */
[----:B------:R-:W-:-:S04]  /*5b10*/  ISETP.NE.AND P2, PT, R18, 0x2, PT ;  /* 0x000000021200780c */ /* 0x000fc80003f45270 */
[----:B0---4-:R-:W-:Y:S02]  /*5b20*/  SEL R12, RZ, 0x1, P2 ;  /* 0x00000001ff0c7807 */ /* 0x011fe40001000000 */
[----:B------:R-:W-:Y:S02]  /*5b30*/  SEL R18, R18, RZ, P2 ;  /* 0x000000ff12127207 */ /* 0x000fe40001000000 */
[----:B------:R-:W-:Y:S01]  /*5b40*/  LOP3.LUT R207, R207, R12, RZ, 0x3c, !PT ;  /* 0x0000000ccfcf7212 */ /* 0x000fe200078e3cff */
[----:B-1----:R-:W-:Y:S06]  /*5b50*/  @P3 BRA `(.L_x_712) ;  /* 0xffffffc400b43947 */ /* 0x002fec000383ffff */
[----:B------:R-:W0:Y:S01]  /*5b60*/  S2R R11, SR_TID.X ;  /* 0x00000000000b7919 */ /* 0x000e220000002100 */
[----:B------:R-:W-:Y:S02]  /*5b70*/  PLOP3.LUT P0, PT, PT, PT, PT, 0x8, 0x0 ;  /* 0x000000000000781c */ /* 0x000fe40003f0e170 */
[----:B0-----:R-:W-:-:S04]  /*5b80*/  SHF.R.U32.HI R11, RZ, 0x7, R11 ;  /* 0x00000007ff0b7819 */ /* 0x001fc8000001160b */
[----:B------:R-:W-:-:S13]  /*5b90*/  ISETP.NE.AND P3, PT, R11, 0x1, PT ;  /* 0x000000010b00780c */ /* 0x000fda0003f65270 */
[----:B------:R-:W-:Y:S06]  /*5ba0*/  @!P3 BAR.ARV 0x9, 0x100 ;  /* 0x024400000000bb1d */ /* 0x000fec0000002000 */
.L_x_654:
[----:B------:R-:W-:Y:S02]  /*5bb0*/  ISETP.GE.AND P2, PT, R177, 0x1, PT ;  /* 0x00000001b100780c */ /* 0x000fe40003f46270 */
[----:B------:R-:W-:Y:S02]  /*5bc0*/  CS2R R20, SRZ ;  /* 0x0000000000147805 */ /* 0x000fe4000001ff00 */
[----:B------:R-:W-:Y:S02]  /*5bd0*/  PLOP3.LUT P1, PT, PT, PT, PT, 0x80, 0x0 ;  /* 0x000000000000781c */ /* 0x000fe40003f2f070 */
        /* <DEDUP_REMOVED lines=11> */
[----:B------:R-:W-:Y:S01]  /*5c90*/  CS2R R104, SRZ ;  /* 0x0000000000687805 */ /* 0x000fe2000001ff00 */
[----:B------:R-:W-:Y:S01]  /*5ca0*/  IMAD.MOV.U32 R176, RZ, RZ, RZ ;  /* 0x000000ffffb07224 */ /* 0x000fe200078e00ff */
        /* <DEDUP_REMOVED lines=9> */
[----:B------:R-:W-:Y:S01]  /*5d40*/  CS2R R92, SRZ ;  /* 0x00000000005c7805 */ /* 0x000fe2000001ff00 */
[----:B------:R-:W-:Y:S01]  /*5d50*/  IMAD.MOV.U32 R172, RZ, RZ, RZ ;  /* 0x000000ffffac7224 */ /* 0x000fe200078e00ff */
        /* <DEDUP_REMOVED lines=10> */
[----:B--2---:R-:W-:-:S02]  /*5e00*/  CS2R R44, SRZ ;  /* 0x00000000002c7805 */ /* 0x004fc4000001ff00 */
        /* <DEDUP_REMOVED lines=23> */
[----:B---3--:R-:W-:-:S02]  /*5f80*/  MOV R43, RZ ;  /* 0x000000ff002b7202 */ /* 0x008fc40000000f00 */
[----:B------:R-:W-:Y:S02]  /*5f90*/  CS2R R8, SRZ ;  /* 0x0000000000087805 */ /* 0x000fe4000001ff00 */
[----:B------:R-:W-:Y:S01]  /*5fa0*/  CS2R R40, SRZ ;  /* 0x0000000000287805 */ /* 0x000fe2000001ff00 */
[----:B------:R-:W-:Y:S01]  /*5fb0*/  IMAD.MOV.U32 R7, RZ, RZ, RZ ;  /* 0x000000ffff077224 */ /* 0x000fe200078e00ff */
[----:B------:R-:W-:Y:S01]  /*5fc0*/  CS2R R152, SRZ ;  /* 0x0000000000987805 */ /* 0x000fe2000001ff00 */
[----:B------:R-:W-:Y:S01]  /*5fd0*/  IMAD.MOV.U32 R0, RZ, RZ, RZ ;  /* 0x000000ffff007224 */ /* 0x000fe200078e00ff */
[----:B------:R-:W-:Y:S01]  /*5fe0*/  CS2R R4, SRZ ;  /* 0x0000000000047805 */ /* 0x000fe2000001ff00 */
[----:B------:R-:W-:Y:S01]  /*5ff0*/  IMAD.MOV.U32 R29, RZ, RZ, RZ ;  /* 0x000000ffff1d7224 */ /* 0x000fe200078e00ff */
[----:B------:R-:W-:Y:S06]  /*6000*/  @P0 BRA `(.L_x_713) ;  /* 0x00000000000c0947 */ /* 0x000fec0003800000 */
[----:B------:R-:W0:Y:S01]  /*6010*/  FENCE.VIEW.ASYNC.G ;  /* 0x00000000000073c6 */ /* 0x000e220000000100 */
[----:B------:R-:W-:Y:S05]  /*6020*/  WARPSYNC.ALL ;  /* 0x0000000000007948 */ /* 0x000fea0003800000 */
[----:B0-----:R-:W-:Y:S06]  /*6030*/  BAR.ARV 0xc, 0x180 ;  /* 0x0306000000007b1d */ /* 0x001fec0000002000 */
.L_x_713:
[----:B------:R-:W-:Y:S01]  /*6040*/  CS2R R24, SRZ ;  /* 0x0000000000187805 */ /* 0x000fe2000001ff00 */
[----:B------:R-:W-:Y:S06]  /*6050*/  @!P2 BRA `(.L_x_714) ;  /* 0x0000006800e4a947 */ /* 0x000fec0003800000 */
[----:B------:R-:W-:-:S03]  /*6060*/  UMOV UR4, 0xffffffff ;  /* 0xffffffff00047882 */ /* 0x000fc60000000000 */
[----:B------:R-:W-:Y:S05]  /*6070*/  BRA.DIV UR4, `(.L_x_715) ;  /* 0x0000010e04407947 */ /* 0x000fea000b800000 */
[----:B------:R-:W0:Y:S02]  /*6080*/  S2R R3, SR_TID.X ;  /* 0x0000000000037919 */ /* 0x000e240000002100 */
[----:B0-----:R-:W-:-:S05]  /*6090*/  VIADD R3, R3, 0xffffff80 ;  /* 0xffffff8003037836 */ /* 0x001fca0000000000 */
[----:B------:R-:W-:-:S04]  /*60a0*/  SHF.R.S32.HI R0, RZ, 0x1f, R3 ;  /* 0x0000001fff007819 */ /* 0x000fc80000011403 */
[----:B------:R-:W-:-:S04]  /*60b0*/  LEA.HI R0, R0, R3, RZ, 0x7 ;  /* 0x0000000300007211 */ /* 0x000fc800078f38ff */
[----:B------:R-:W-:-:S05]  /*60c0*/  SHF.R.S32.HI R0, RZ, 0x7, R0 ;  /* 0x00000007ff007819 */ /* 0x000fca0000011400 */
[----:B------:R0:W1:Y:S02]  /*60d0*/  SHFL.IDX PT, R14, R0, RZ, 0x1f ;  /* 0x00001fff000e7589 */ /* 0x00006400000e0000 */
.L_x_944:
[----:B01----:R-:W-:Y:S01]  /*60e0*/  LEA.HI R0, R14, R14, RZ, 0x1 ;  /* 0x0000000e0e007211 */ /* 0x003fe200078f08ff */
[----:B------:R-:W-:Y:S01]  /*60f0*/  VIADD R24, R19, 0x18400 ;  /* 0x0001840013187836 */ /* 0x000fe20000000000 */
[----:B------:R-:W-:Y:S02]  /*6100*/  BSSY B6, `(.L_x_716) ;  /* 0x0000018000067945 */ /* 0x000fe40003800000 */
[----:B------:R-:W-:Y:S02]  /*6110*/  LOP3.LUT R3, R0, 0x1e, RZ, 0xc0, !PT ;  /* 0x0000001e00037812 */ /* 0x000fe400078ec0ff */
[----:B------:R-:W-:-:S03]  /*6120*/  LOP3.LUT P0, RZ, R24, 0x1bf, RZ, 0xc0, !PT ;  /* 0x000001bf18ff7812 */ /* 0x000fc6000780c0ff */
[----:B------:R-:W-:-:S04]  /*6130*/  IMAD.IADD R3, R14, 0x1, -R3 ;  /* 0x000000010e037824 */ /* 0x000fc800078e0a03 */
[----:B------:R-:W-:-:S05]  /*6140*/  IMAD R3, R3, 0x2000, R24 ;  /* 0x0000200003037824 */ /* 0x000fca00078e0218 */
[----:B------:R-:W-:-:S04]  /*6150*/  SHF.R.U32.HI R3, RZ, 0x4, R3 ;  /* 0x00000004ff037819 */ /* 0x000fc80000011603 */
[----:B------:R-:W-:Y:S01]  /*6160*/  LOP3.LUT R29, R3, 0x3fff, RZ, 0xc0, !PT ;  /* 0x00003fff031d7812 */ /* 0x000fe200078ec0ff */
[----:B------:R-:W-:Y:S06]  /*6170*/  @!P0 BRA `(.L_x_717) ;  /* 0x0000000000408947 */ /* 0x000fec0003800000 */
[----:B------:R-:W-:Y:S01]  /*6180*/  MOV R0, 0x0 ;  /* 0x0000000000007802 */ /* 0x000fe20000000f00 */
[----:B------:R-:W-:Y:S01]  /*6190*/  ULDC.64 UR4, c[0x4][0x98] ;  /* 0x0100260000047ab9 */ /* 0x000fe20000000a00 */
[----:B------:R-:W-:Y:S01]  /*61a0*/  ULDC.64 UR6, c[0x4][0xa0] ;  /* 0x0100280000067ab9 */ /* 0x000fe20000000a00 */
[----:B------:R-:W-:Y:S01]  /*61b0*/  MOV R4, UR4 ;  /* 0x0000000400047c02 */ /* 0x000fe20008000f00 */
[----:B------:R0:W1:Y:S01]  /*61c0*/  LDC.64 R14, c[0x4][R0] ;  /* 0x01000000000e7b82 */ /* 0x0000620000000a00 */
[----:B------:R-:W-:Y:S01]  /*61d0*/  IMAD.U32 R5, RZ, RZ, UR5 ;  /* 0x00000005ff057e24 */ /* 0x000fe2000f8e00ff */
[----:B------:R-:W-:Y:S01]  /*61e0*/  ULDC.64 UR4, c[0x4][0x38] ;  /* 0x01000e0000047ab9 */ /* 0x000fe20000000a00 */
[----:B------:R-:W-:Y:S01]  /*61f0*/  IMAD.U32 R6, RZ, RZ, UR6 ;  /* 0x00000006ff067e24 */ /* 0x000fe2000f8e00ff */
[----:B------:R-:W-:Y:S01]  /*6200*/  MOV R13, RZ ;  /* 0x000000ff000d7202 */ /* 0x000fe20000000f00 */
[----:B------:R-:W-:Y:S02]  /*6210*/  IMAD.U32 R7, RZ, RZ, UR7 ;  /* 0x00000007ff077e24 */ /* 0x000fe4000f8e00ff */
[----:B------:R-:W-:-:S02]  /*6220*/  IMAD.U32 R10, RZ, RZ, UR4 ;  /* 0x00000004ff0a7e24 */ /* 0x000fc4000f8e00ff */
[----:B------:R-:W-:Y:S02]  /*6230*/  IMAD.U32 R11, RZ, RZ, UR5 ;  /* 0x00000005ff0b7e24 */ /* 0x000fe4000f8e00ff */
[----:B------:R-:W-:Y:S02]  /*6240*/  IMAD.MOV.U32 R8, RZ, RZ, 0x70 ;  /* 0x00000070ff087424 */ /* 0x000fe400078e00ff */
[----:B0-----:R-:W-:-:S07]  /*6250*/  IMAD.MOV.U32 R12, RZ, RZ, 0x1 ;  /* 0x00000001ff0c7424 */ /* 0x001fce00078e00ff */
[----:B------:R-:W-:-:S07]  /*6260*/  LEPC R20, `(.L_x_717) ;  /* 0x000000001014794e */ /* 0x000fce0000000000 */
[----:B-1---5:R-:W-:Y:S05]  /*6270*/  CALL.ABS.NOINC R14 ;  /* 0x000000000e007343 */ /* 0x022fea0003c00000 */
.L_x_717:
[----:B------:R-:W-:Y:S05]  /*6280*/  BSYNC B6 ;  /* 0x0000000000067941 */ /* 0x000fea0003800000 */
.L_x_716:
[----:B------:R-:W-:Y:S02]  /*6290*/  ULDC UR4, c[0x0][0x3f4] ;  /* 0x0000fd0000047ab9 */ /* 0x000fe40000000800 */
[----:B------:R-:W-:-:S13]  /*62a0*/  ISETP.LT.AND P0, PT, RZ, UR4, PT ;  /* 0x00000004ff007c0c */ /* 0x000fda000bf01270 */
[----:B------:R-:W-:Y:S05]  /*62b0*/  @P0 BRA `(.L_x_718) ;  /* 0x0000000000400947 */ /* 0x000fea0003800000 */
[----:B------:R-:W2:Y:S02]  /*62c0*/  LDL R20, [R1+0x28] ;  /* 0x0000280001147983 */ /* 0x000ea40000100800 */
[----:B--2---:R-:W-:-:S04]  /*62d0*/  LEA.HI R0, R20, R20, RZ, 0x1 ;  /* 0x0000001414007211 */ /* 0x004fc800078f08ff */
[----:B------:R-:W-:-:S05]  /*62e0*/  LOP3.LUT R0, R0, 0xfffffffe, RZ, 0xc0, !PT ;  /* 0xfffffffe00007812 */ /* 0x000fca00078ec0ff */
[----:B------:R-:W-:-:S05]  /*62f0*/  IMAD.IADD R0, R20, 0x1, -R0 ;  /* 0x0000000114007824 */ /* 0x000fca00078e0a00 */
[----:B------:R-:W-:-:S04]  /*6300*/  SHF.L.U32 R0, R0, 0x1f, RZ ;  /* 0x0000001f00007819 */ /* 0x000fc800000006ff */
[----:B------:R0:W1:Y:S03]  /*6310*/  SYNCS.PHASECHK.TRANS64.TRYWAIT P0, [R19+URZ+0x22800], R0 ;  /* 0x02280000130075a7 */ /* 0x000066000800017f */
[----:B-1----:R-:W-:Y:S05]  /*6320*/  @!P0 NANOSLEEP.SYNCS 0x989680 ;  /* 0x009896800000895d */ /* 0x002fea0003900000 */
[----:B------:R-:W1:Y:S01]  /*6330*/  @!P0 SYNCS.PHASECHK.TRANS64 P0, [R19+URZ+0x22800], R0 ;  /* 0x02280000130085a7 */ /* 0x000e62000800007f */
[----:B------:R-:W-:Y:S04]  /*6340*/  BSSY B0, `(.L_x_719) ;  /* 0x0000006000007945 */ /* 0x000fe80003800000 */
[----:B-1----:R-:W-:Y:S05]  /*6350*/  @P0 BRA `(.L_x_720) ;  /* 0x0000000000100947 */ /* 0x002fea0003800000 */
.L_x_721:
[----:B-1----:R1:W2:Y:S02]  /*6360*/  SYNCS.PHASECHK.TRANS64.TRYWAIT P0, [R19+URZ+0x22800], R0 ;  /* 0x02280000130075a7 */ /* 0x0022a4000800017f */
[----:B--2---:R-:W-:Y:S05]  /*6370*/  @!P0 NANOSLEEP.SYNCS 0x989680 ;  /* 0x009896800000895d */ /* 0x004fea0003900000 */
[----:B------:R-:W2:Y:S02]  /*6380*/  @!P0 SYNCS.PHASECHK.TRANS64 P0, [R19+URZ+0x22800], R0 ;  /* 0x02280000130085a7 */ /* 0x000ea4000800007f */
[----:B--2---:R-:W-:Y:S05]  /*6390*/  @!P0 BRA `(.L_x_721) ;  /* 0xfffffffc00f08947 */ /* 0x004fea000383ffff */
.L_x_720:
[----:B------:R-:W-:Y:S05]  /*63a0*/  BSYNC B0 ;  /* 0x0000000000007941 */ /* 0x000fea0003800000 */
.L_x_719:
[----:B------:R-:W-:Y:S05]  /*63b0*/  BRA `(.L_x_722) ;  /* 0x0000002000a47947 */ /* 0x000fea0003800000 */
.L_x_718:
[----:B-----5:R-:W-:Y:S01]  /*63c0*/  SHF.R.S32.HI R0, RZ, 0x1f, R28 ;  /* 0x0000001fff007819 */ /* 0x020fe2000001141c */
[----:B------:R-:W-:Y:S01]  /*63d0*/  ULDC.64 UR4, c[0x0][0x3f8] ;  /* 0x0000fe0000047ab9 */ /* 0x000fe20000000a00 */
[----:B------:R-:W-:Y:S01]  /*63e0*/  ULDC.64 UR6, c[0x0][0x408] ;  /* 0x0001020000067ab9 */ /* 0x000fe20000000a00 */
[----:B------:R-:W-:Y:S01]  /*63f0*/  LOP3.LUT P0, RZ, R24, 0x3ff, RZ, 0xc0, !PT ;  /* 0x000003ff18ff7812 */ /* 0x000fe2000780c0ff */
[----:B------:R-:W-:Y:S01]  /*6400*/  IMAD.WIDE.U32 R4, R28, UR4, RZ ;  /* 0x000000041c047c25 */ /* 0x000fe2000f8e00ff */
[----:B------:R-:W-:Y:S03]  /*6410*/  BSSY B6, `(.L_x_723) ;  /* 0x000001f000067945 */ /* 0x000fe60003800000 */
[C---:B------:R-:W-:Y:S02]  /*6420*/  IMAD R3, R0.reuse, UR4, RZ ;  /* 0x0000000400037c24 */ /* 0x040fe4000f8e02ff */
[----:B------:R-:W-:-:S02]  /*6430*/  IMAD R9, R0, UR6, RZ ;  /* 0x0000000600097c24 */ /* 0x000fc4000f8e02ff */
[C---:B------:R-:W-:Y:S01]  /*6440*/  IMAD R3, R28.reuse, UR5, R3 ;  /* 0x000000051c037c24 */ /* 0x040fe2000f8e0203 */
[----:B------:R-:W-:Y:S01]  /*6450*/  ULDC.64 UR4, c[0x0][0x3e8] ;  /* 0x0000fa0000047ab9 */ /* 0x000fe20000000a00 */
[----:B------:R-:W-:Y:S01]  /*6460*/  IMAD.WIDE.U32 R6, R28, UR6, RZ ;  /* 0x000000061c067c25 */ /* 0x000fe2000f8e00ff */
[----:B------:R-:W-:-:S03]  /*6470*/  LEA R24, P1, R4, UR4, 0x1 ;  /* 0x0000000404187c11 */ /* 0x000fc6000f8208ff */
[----:B------:R-:W-:Y:S01]  /*6480*/  IMAD R9, R28, UR7, R9 ;  /* 0x000000071c097c24 */ /* 0x000fe2000f8e0209 */
[----:B------:R-:W-:Y:S01]  /*6490*/  ULDC.64 UR6, c[0x0][0x400] ;  /* 0x0001000000067ab9 */ /* 0x000fe20000000a00 */
[----:B------:R-:W-:Y:S01]  /*64a0*/  IMAD.IADD R25, R3, 0x1, R5 ;  /* 0x0000000103197824 */ /* 0x000fe200078e0205 */
[----:B------:R-:W-:Y:S01]  /*64b0*/  LEA R26, P2, R6, UR6, 0x1 ;  /* 0x00000006061a7c11 */ /* 0x000fe2000f8408ff */
[----:B------:R-:W-:-:S03]  /*64c0*/  IMAD.IADD R27, R9, 0x1, R7 ;  /* 0x00000001091b7824 */ /* 0x000fc600078e0207 */
[----:B------:R-:W-:Y:S02]  /*64d0*/  LEA.HI.X R25, R4, UR5, R25, 0x1, P1 ;  /* 0x0000000504197c11 */ /* 0x000fe400088f0c19 */
[----:B------:R-:W-:Y:S01]  /*64e0*/  LEA.HI.X R27, R6, UR7, R27, 0x1, P2 ;  /* 0x00000007061b7c11 */ /* 0x000fe200090f0c1b */
[----:B------:R-:W-:Y:S06]  /*64f0*/  @!P0 BRA `(.L_x_724) ;  /* 0x0000000000408947 */ /* 0x000fec0003800000 */
        /* <DEDUP_REMOVED lines=15> */
[----:B-1----:R-:W-:Y:S05]  /*65f0*/  CALL.ABS.NOINC R14 ;  /* 0x000000000e007343 */ /* 0x002fea0003c00000 */
.L_x_724:
[----:B------:R-:W-:Y:S05]  /*6600*/  BSYNC B6 ;  /* 0x0000000000067941 */ /* 0x000fea0003800000 */
.L_x_723:
[----:B------:R-:W-:Y:S01]  /*6610*/  ULDC.U8 UR4, c[0x0][0x410] ;  /* 0x0001040000047ab9 */ /* 0x000fe20000000000 */
[----:B------:R-:W-:Y:S01]  /*6620*/  BSSY B0, `(.L_x_725) ;  /* 0x00001fa000007945 */ /* 0x000fe20003800000 */
[----:B------:R-:W-:Y:S01]  /*6630*/  ISETP.NE.AND P0, PT, RZ, UR4, PT ;  /* 0x00000004ff007c0c */ /* 0x000fe2000bf05270 */
[----:B------:R-:W-:-:S12]  /*6640*/  IMAD R4, R33, 0x80, R204 ;  /* 0x0000008021047824 */ /* 0x000fd800078e02cc */
[----:B------:R-:W-:Y:S05]  /*6650*/  @!P0 BRA `(.L_x_726) ;  /* 0x00000010000c8947 */ /* 0x000fea0003800000 */
[----:B------:R-:W-:-:S03]  /*6660*/  UMOV UR4, 0xffffffff ;  /* 0xffffffff00047882 */ /* 0x000fc60000000000 */
[----:B------:R-:W-:Y:S05]  /*6670*/  BRA.DIV UR4, `(.L_x_727) ;  /* 0x0000010604fc7947 */ /* 0x000fea000b800000 */
[----:B------:R0:W1:Y:S04]  /*6680*/  SHFL.IDX PT, R3, R25, RZ, 0x1c1f ;  /* 0x001c1fff19037589 */ /* 0x00006800000e0000 */
[----:B------:R0:W2:Y:S04]  /*6690*/  SHFL.IDX PT, R0, R24, RZ, 0x1c1f ;  /* 0x001c1fff18007589 */ /* 0x0000a800000e0000 */
[----:B------:R0:W3:Y:S04]  /*66a0*/  SHFL.IDX PT, R5, R27, RZ, 0x1c1f ;  /* 0x001c1fff1b057589 */ /* 0x0000e800000e0000 */
[----:B------:R0:W4:Y:S02]  /*66b0*/  SHFL.IDX PT, R14, R26, RZ, 0x1c1f ;  /* 0x001c1fff1a0e7589 */ /* 0x00012400000e0000 */
.L_x_950:
[----:B------:R-:W5:Y:S01]  /*66c0*/  LDL R30, [R1+0x30] ;  /* 0x00003000011e7983 */ /* 0x000f620000100800 */
[----:B------:R-:W-:-:S03]  /*66d0*/  ULDC UR4, c[0x0][0x448] ;  /* 0x0001120000047ab9 */ /* 0x000fc60000000800 */
[----:B------:R-:W2:Y:S01]  /*66e0*/  LDL R12, [R1+0x28] ;  /* 0x00002800010c7983 */ /* 0x000ea20000100800 */
[----:B0-----:R-:W-:-:S05]  /*66f0*/  IMAD R26, R31, UR4, RZ ;  /* 0x000000041f1a7c24 */ /* 0x001fca000f8e02ff */
[----:B------:R-:W-:Y:S01]  /*6700*/  ISETP.GE.AND P0, PT, R4, R26, PT ;  /* 0x0000001a0400720c */ /* 0x000fe20003f06270 */
[----:B------:R-:W-:Y:S01]  /*6710*/  BSSY B1, `(.L_x_728) ;  /* 0x0000025000017945 */ /* 0x000fe20003800000 */
[----:B------:R-:W-:Y:S01]  /*6720*/  IMAD R26, R33, -0x80, R26 ;  /* 0xffffff80211a7824 */ /* 0x000fe200078e021a */
[----:B------:R-:W-:Y:S01]  /*6730*/  CS2R R10, SRZ ;  /* 0x00000000000a7805 */ /* 0x000fe2000001ff00 */
[----:B-----5:R-:W-:-:S05]  /*6740*/  IMAD.SHL.U32 R6, R30, 0x40, RZ ;  /* 0x000000401e067824 */ /* 0x020fca00078e00ff */
[----:B------:R-:W-:Y:S02]  /*6750*/  LOP3.LUT R7, R6, 0x1c0, RZ, 0xc0, !PT ;  /* 0x000001c006077812 */ /* 0x000fe400078ec0ff */
[----:B--2---:R-:W-:Y:S02]  /*6760*/  LEA.HI R6, R12, R12, RZ, 0x1 ;  /* 0x0000000c0c067211 */ /* 0x004fe400078f08ff */
[----:B------:R-:W-:Y:S02]  /*6770*/  LOP3.LUT R8, R7, 0x18, R16, 0xf8, !PT ;  /* 0x0000001807087812 */ /* 0x000fe400078ef810 */
[----:B------:R-:W-:Y:S02]  /*6780*/  LOP3.LUT R4, R6, 0xfffffffe, RZ, 0xc0, !PT ;  /* 0xfffffffe06047812 */ /* 0x000fe400078ec0ff */
[----:B------:R-:W-:-:S03]  /*6790*/  SHF.R.U32.HI R7, RZ, 0x3, R7 ;  /* 0x00000003ff077819 */ /* 0x000fc60000011607 */
[----:B------:R-:W-:Y:S01]  /*67a0*/  IMAD.IADD R27, R12, 0x1, -R4 ;  /* 0x000000010c1b7824 */ /* 0x000fe200078e0a04 */
[----:B------:R-:W-:Y:S02]  /*67b0*/  LOP3.LUT R28, R8, R7, RZ, 0x3c, !PT ;  /* 0x00000007081c7212 */ /* 0x000fe400078e3cff */
[----:B------:R-:W-:Y:S02]  /*67c0*/  CS2R R6, SRZ ;  /* 0x0000000000067805 */ /* 0x000fe4000001ff00 */
[----:B------:R-:W-:Y:S02]  /*67d0*/  CS2R R8, SRZ ;  /* 0x0000000000087805 */ /* 0x000fe4000001ff00 */
[----:B------:R-:W-:Y:S01]  /*67e0*/  CS2R R12, SRZ ;  /* 0x00000000000c7805 */ /* 0x000fe2000001ff00 */
[----:B------:R-:W-:Y:S06]  /*67f0*/  @P0 BRA `(.L_x_729) ;  /* 0x0000000000580947 */ /* 0x000fec0003800000 */
[----:B------:R-:W2:Y:S01]  /*6800*/  LDL R34, [R1+0x40] ;  /* 0x0000400001227983 */ /* 0x000ea20000100800 */
[----:B------:R-:W-:-:S03]  /*6810*/  ULDC UR4, c[0x0][0x3f4] ;  /* 0x0000fd0000047ab9 */ /* 0x000fc60000000800 */
[----:B------:R-:W4:Y:S01]  /*6820*/  LDL R32, [R1+0x3c] ;  /* 0x00003c0001207983 */ /* 0x000f220000100800 */
[----:B------:R-:W-:Y:S01]  /*6830*/  ISETP.GE.AND P3, PT, R208, UR4, PT ;  /* 0x00000004d0007c0c */ /* 0x000fe2000bf66270 */
[----:B-1----:R-:W-:Y:S01]  /*6840*/  IMAD.MOV.U32 R7, RZ, RZ, R3 ;  /* 0x000000ffff077224 */ /* 0x002fe200078e0003 */
[----:B------:R-:W-:Y:S01]  /*6850*/  ISETP.GE.AND P2, PT, R22, UR4, PT ;  /* 0x0000000416007c0c */ /* 0x000fe2000bf46270 */
[----:B---3--:R-:W-:Y:S01]  /*6860*/  IMAD.MOV.U32 R15, RZ, RZ, R5 ;  /* 0x000000ffff0f7224 */ /* 0x008fe200078e0005 */
[----:B------:R-:W-:Y:S02]  /*6870*/  MOV R6, R0 ;  /* 0x0000000000067202 */ /* 0x000fe40000000f00 */
[----:B------:R-:W-:Y:S02]  /*6880*/  CS2R R10, SRZ ;  /* 0x00000000000a7805 */ /* 0x000fe4000001ff00 */
[----:B------:R-:W-:Y:S02]  /*6890*/  CS2R R12, SRZ ;  /* 0x00000000000c7805 */ /* 0x000fe4000001ff00 */
[----:B------:R-:W-:-:S05]  /*68a0*/  CS2R R8, SRZ ;  /* 0x0000000000087805 */ /* 0x000fca000001ff00 */
[----:B------:R-:W-:Y:S01]  /*68b0*/  @!P2 IMAD.WIDE R20, R22, 0x2, R6 ;  /* 0x000000021614a825 */ /* 0x000fe200078e0206 */
[----:B------:R-:W-:-:S04]  /*68c0*/  CS2R R6, SRZ ;  /* 0x0000000000067805 */ /* 0x000fc8000001ff00 */
[----:B------:R0:W5:Y:S01]  /*68d0*/  @!P2 LD.E.64 R10, desc[UR40][R20.64] ;  /* 0x00000028140aa980 */ /* 0x000162000c101b00 */
[-C--:B--2---:R-:W-:Y:S02]  /*68e0*/  @!P3 IADD3 R24, P0, R0, R34.reuse, RZ ;  /* 0x000000220018b210 */ /* 0x084fe40007f1e0ff */
[----:B----4-:R-:W-:Y:S01]  /*68f0*/  @!P3 IADD3 R4, P1, R14, R34, RZ ;  /* 0x000000220e04b210 */ /* 0x010fe20007f3e0ff */
[----:B------:R-:W-:-:S04]  /*6900*/  @!P2 IMAD.WIDE R14, R22, 0x2, R14 ;  /* 0x00000002160ea825 */ /* 0x000fc800078e020e */
[--C-:B------:R-:W-:Y:S01]  /*6910*/  @!P3 IMAD.X R25, R3, 0x1, R32.reuse, P0 ;  /* 0x000000010319b824 */ /* 0x100fe200000e0620 */
[----:B------:R0:W5:Y:S01]  /*6920*/  @!P2 LD.E.64 R6, desc[UR40][R14.64] ;  /* 0x000000280e06a980 */ /* 0x000162000c101b00 */
[----:B------:R-:W-:-:S03]  /*6930*/  @!P3 IMAD.X R5, R5, 0x1, R32, P1 ;  /* 0x000000010505b824 */ /* 0x000fc600008e0620 */
[----:B------:R0:W5:Y:S04]  /*6940*/  @!P3 LD.E.64 R12, desc[UR40][R24.64] ;  /* 0x00000028180cb980 */ /* 0x000168000c101b00 */
[----:B------:R0:W5:Y:S02]  /*6950*/  @!P3 LD.E.64 R8, desc[UR40][R4.64] ;  /* 0x000000280408b980 */ /* 0x000164000c101b00 */
.L_x_729:
[----:B------:R-:W-:Y:S05]  /*6960*/  BSYNC B1 ;  /* 0x0000000000017941 */ /* 0x000fea0003800000 */
.L_x_728:
[----:B0---4-:R-:W-:Y:S01]  /*6970*/  SHF.L.U32 R14, R27, 0x1f, RZ ;  /* 0x0000001f1b0e7819 */ /* 0x011fe200000006ff */
[----:B------:R-:W-:Y:S01]  /*6980*/  IMAD R28, R229, 0x200, R28 ;  /* 0x00000200e51c7824 */ /* 0x000fe200078e021c */
[----:B------:R-:W-:Y:S01]  /*6990*/  LOP3.LUT P1, RZ, R30, 0x4, RZ, 0xc0, !PT ;  /* 0x000000041eff7812 */ /* 0x000fe2000782c0ff */
[----:B-----5:R-:W-:Y:S01]  /*69a0*/  IMAD.MOV.U32 R31, RZ, RZ, R10 ;  /* 0x000000ffff1f7224 */ /* 0x020fe200078e000a */
[----:B------:R-:W0:Y:S01]  /*69b0*/  SYNCS.PHASECHK.TRANS64.TRYWAIT P0, [R19+URZ+0x22800], R14 ;  /* 0x0228000e130075a7 */ /* 0x000e22000800017f */
[----:B-1----:R-:W-:Y:S01]  /*69c0*/  IMAD R3, R28, 0x2, R19 ;  /* 0x000000021c037824 */ /* 0x002fe200078e0213 */
[--C-:B------:R-:W-:Y:S01]  /*69d0*/  SHF.R.U64 R33, R10, 0x10, R11.reuse ;  /* 0x000000100a217819 */ /* 0x100fe2000000120b */
[----:B------:R-:W-:Y:S01]  /*69e0*/  IMAD.MOV.U32 R15, RZ, RZ, R11 ;  /* 0x000000ffff0f7224 */ /* 0x000fe200078e000b */
[----:B------:R-:W-:Y:S01]  /*69f0*/  MOV R32, R12 ;  /* 0x0000000c00207202 */ /* 0x000fe20000000f00 */
[--C-:B------:R-:W-:Y:S01]  /*6a00*/  IMAD.MOV.U32 R10, RZ, RZ, R13.reuse ;  /* 0x000000ffff0a7224 */ /* 0x100fe200078e000d */
[----:B------:R-:W-:Y:S01]  /*6a10*/  SHF.R.U64 R34, R12, 0x10, R13 ;  /* 0x000000100c227819 */ /* 0x000fe2000000120d */
[----:B------:R-:W-:Y:S01]  /*6a20*/  IMAD.MOV.U32 R28, RZ, RZ, R6 ;  /* 0x000000ffff1c7224 */ /* 0x000fe200078e0006 */
[--C-:B------:R-:W-:Y:S01]  /*6a30*/  SHF.R.U64 R35, R6, 0x10, R7.reuse ;  /* 0x0000001006237819 */ /* 0x100fe20000001207 */
[----:B---3--:R-:W-:Y:S01]  /*6a40*/  IMAD.MOV.U32 R5, RZ, RZ, R7 ;  /* 0x000000ffff057224 */ /* 0x008fe200078e0007 */
[----:B------:R-:W-:Y:S01]  /*6a50*/  SHF.R.U32.HI R11, RZ, 0x10, R11 ;  /* 0x00000010ff0b7819 */ /* 0x000fe2000001160b */
[----:B------:R-:W-:Y:S01]  /*6a60*/  IMAD.MOV.U32 R30, RZ, RZ, R8 ;  /* 0x000000ffff1e7224 */ /* 0x000fe200078e0008 */
[----:B------:R-:W-:Y:S01]  /*6a70*/  SHF.R.U32.HI R12, RZ, 0x10, R13 ;  /* 0x00000010ff0c7819 */ /* 0x000fe2000001160d */
[C---:B------:R-:W-:Y:S01]  /*6a80*/  VIADD R4, R3.reuse, 0x18400 ;  /* 0x0001840003047836 */ /* 0x040fe20000000000 */
[----:B------:R-:W-:Y:S01]  /*6a90*/  SHF.R.U32.HI R7, RZ, 0x10, R7 ;  /* 0x00000010ff077819 */ /* 0x000fe20000011607 */
[----:B------:R-:W-:Y:S01]  /*6aa0*/  BSSY B1, `(.L_x_730) ;  /* 0x0000010000017945 */ /* 0x000fe20003800000 */
[----:B------:R-:W-:Y:S01]  /*6ab0*/  MOV R6, R9 ;  /* 0x0000000900067202 */ /* 0x000fe20000000f00 */
[----:B------:R-:W-:Y:S01]  /*6ac0*/  VIADD R0, R3, 0x18440 ;  /* 0x0001844003007836 */ /* 0x000fe20000000000 */
[----:B------:R-:W-:Y:S01]  /*6ad0*/  VIMNMX R27, R26, 0x80, PT ;  /* 0x000000801a1b7848 */ /* 0x000fe20003fe0100 */
[----:B------:R-:W-:Y:S01]  /*6ae0*/  @P1 VIADD R0, R4, 0xffffffc0 ;  /* 0xffffffc004001836 */ /* 0x000fe20000000000 */
[----:B------:R-:W-:-:S02]  /*6af0*/  SHF.R.U64 R36, R8, 0x10, R9 ;  /* 0x0000001008247819 */ /* 0x000fc40000001209 */
[----:B------:R-:W-:Y:S02]  /*6b00*/  SHF.R.U32.HI R8, RZ, 0x10, R9 ;  /* 0x00000010ff087819 */ /* 0x000fe40000011609 */
[----:B------:R-:W-:Y:S02]  /*6b10*/  PRMT R31, R31, 0x5410, R15 ;  /* 0x000054101f1f7816 */ /* 0x000fe4000000000f */
[----:B------:R-:W-:Y:S02]  /*6b20*/  PRMT R33, R33, 0x5410, R11 ;  /* 0x0000541021217816 */ /* 0x000fe4000000000b */
[----:B------:R-:W-:Y:S02]  /*6b30*/  PRMT R32, R32, 0x5410, R10 ;  /* 0x0000541020207816 */ /* 0x000fe4000000000a */
[----:B------:R-:W-:Y:S02]  /*6b40*/  PRMT R34, R34, 0x5410, R12 ;  /* 0x0000541022227816 */ /* 0x000fe4000000000c */
[----:B------:R-:W-:-:S02]  /*6b50*/  ISETP.GE.AND P1, PT, R204, R27, PT ;  /* 0x0000001bcc00720c */ /* 0x000fc40003f26270 */
[----:B------:R-:W-:Y:S02]  /*6b60*/  PRMT R28, R28, 0x5410, R5 ;  /* 0x000054101c1c7816 */ /* 0x000fe40000000005 */
[----:B------:R-:W-:Y:S02]  /*6b70*/  PRMT R35, R35, 0x5410, R7 ;  /* 0x0000541023237816 */ /* 0x000fe40000000007 */
[----:B------:R-:W-:Y:S01]  /*6b80*/  PRMT R30, R30, 0x5410, R6 ;  /* 0x000054101e1e7816 */ /* 0x000fe20000000006 */
[----:B0-----:R-:W-:Y:S06]  /*6b90*/  @!P0 BRA `(.L_x_731) ;  /* 0x0000010400248947 */ /* 0x001fec0003800000 */
.L_x_951:
[----:B------:R-:W-:Y:S05]  /*6ba0*/  BSYNC B1 ;  /* 0x0000000000017941 */ /* 0x000fea0003800000 */
.L_x_730:
[----:B------:R-:W-:Y:S01]  /*6bb0*/  BSSY B1, `(.L_x_732) ;  /* 0x0000056000017945 */ /* 0x000fe20003800000 */
[----:B------:R-:W-:-:S03]  /*6bc0*/  PRMT R36, R36, 0x5410, R8 ;  /* 0x0000541024247816 */ /* 0x000fc60000000008 */
[----:B------:R-:W-:Y:S05]  /*6bd0*/  @P1 BRA `(.L_x_733) ;  /* 0x00000004004c1947 */ /* 0x000fea0003800000 */
[----:B------:R-:W1:Y:S01]  /*6be0*/  LDC R5, c[0x0][0x3f4] ;  /* 0x0000fd00ff057b82 */ /* 0x000e620000000800 */
[----:B------:R-:W-:Y:S01]  /*6bf0*/  BSSY B2, `(.L_x_734) ;  /* 0x000002a000027945 */ /* 0x000fe20003800000 */
[-C--:B-1----:R-:W-:Y:S02]  /*6c00*/  ISETP.GE.AND P0, PT, R22, R5.reuse, PT ;  /* 0x000000051600720c */ /* 0x082fe40003f06270 */
[----:B------:R-:W-:-:S11]  /*6c10*/  ISETP.GE.AND P1, PT, R208, R5, PT ;  /* 0x00000005d000720c */ /* 0x000fd60003f26270 */
[----:B------:R-:W-:Y:S05]  /*6c20*/  @P0 BRA `(.L_x_735) ;  /* 0x0000000000980947 */ /* 0x000fea0003800000 */
[----:B------:R-:W1:Y:S01]  /*6c30*/  LDS.128 R4, [R3+0x18400] ;  /* 0x0184000003047984 */ /* 0x000e620000000c00 */
[----:B------:R-:W-:Y:S02]  /*6c40*/  HADD2.F32 R15, -RZ, R28.H0_H0 ;  /* 0x2000001cff0f7230 */ /* 0x000fe40000004100 */
[----:B------:R-:W-:Y:S02]  /*6c50*/  HADD2.F32 R13, -RZ, R31.H0_H0 ;  /* 0x2000001fff0d7230 */ /* 0x000fe40000004100 */
[----:B------:R-:W-:Y:S02]  /*6c60*/  HADD2.F32 R12, -RZ, R33.H0_H0 ;  /* 0x20000021ff0c7230 */ /* 0x000fe40000004100 */
[----:B0-----:R-:W-:Y:S02]  /*6c70*/  HADD2.F32 R14, -RZ, R35.H0_H0 ;  /* 0x20000023ff0e7230 */ /* 0x001fe40000004100 */
[--C-:B-1----:R-:W-:Y:S02]  /*6c80*/  HADD2.F32 R8, -RZ, R4.reuse.H0_H0 ;  /* 0x20000004ff087230 */ /* 0x102fe40000004100 */
[----:B------:R-:W-:-:S02]  /*6c90*/  HADD2.F32 R4, -RZ, R4.H1_H1 ;  /* 0x30000004ff047230 */ /* 0x000fc40000004100 */
[--C-:B------:R-:W-:Y:S02]  /*6ca0*/  HADD2.F32 R9, -RZ, R5.reuse.H0_H0 ;  /* 0x20000005ff097230 */ /* 0x100fe40000004100 */
[----:B------:R-:W-:Y:S02]  /*6cb0*/  HADD2.F32 R5, -RZ, R5.H1_H1 ;  /* 0x30000005ff057230 */ /* 0x000fe40000004100 */
[C---:B------:R-:W-:Y:S01]  /*6cc0*/  FMUL.FTZ R21, R4.reuse, R15 ;  /* 0x0000000f04157220 */ /* 0x040fe20000410000 */
[-C--:B------:R-:W-:Y:S01]  /*6cd0*/  FMUL.FTZ R4, R4, R13.reuse ;  /* 0x0000000d04047220 */ /* 0x080fe20000410000 */
[--C-:B------:R-:W-:Y:S02]  /*6ce0*/  HADD2.F32 R10, -RZ, R6.reuse.H0_H0 ;  /* 0x20000006ff0a7230 */ /* 0x100fe40000004100 */
[----:B------:R-:W-:Y:S02]  /*6cf0*/  HADD2.F32 R11, -RZ, R7.H0_H0 ;  /* 0x20000007ff0b7230 */ /* 0x000fe40000004100 */
[C---:B------:R-:W-:Y:S01]  /*6d00*/  FMUL.FTZ R24, R5.reuse, R14 ;  /* 0x0000000e05187220 */ /* 0x040fe20000410000 */
[C---:B------:R-:W-:Y:S01]  /*6d10*/  FFMA.FTZ R21, R8.reuse, R13, -R21 ;  /* 0x0000000d08157223 */ /* 0x040fe20000010815 */
[----:B------:R-:W-:Y:S01]  /*6d20*/  FFMA.FTZ R20, R8, R15, R4 ;  /* 0x0000000f08147223 */ /* 0x000fe20000010004 */
[----:B------:R-:W-:Y:S01]  /*6d30*/  FMUL.FTZ R26, R5, R12 ;  /* 0x0000000c051a7220 */ /* 0x000fe20000410000 */
[----:B------:R-:W-:-:S02]  /*6d40*/  HADD2.F32 R6, -RZ, R6.H1_H1 ;  /* 0x30000006ff067230 */ /* 0x000fc40000004100 */
[C---:B------:R-:W-:Y:S01]  /*6d50*/  FFMA.FTZ R24, R9.reuse, R12, -R24 ;  /* 0x0000000c09187223 */ /* 0x040fe20000010818 */
[----:B------:R-:W-:Y:S02]  /*6d60*/  HADD2.F32 R7, -RZ, R7.H1_H1 ;  /* 0x30000007ff077230 */ /* 0x000fe40000004100 */
[----:B------:R-:W-:Y:S01]  /*6d70*/  FFMA.FTZ R9, R9, R14, R26 ;  /* 0x0000000e09097223 */ /* 0x000fe2000001001a */
[----:B------:R-:W-:Y:S02]  /*6d80*/  HADD2.F32 R13, -RZ, R28.H1_H1 ;  /* 0x3000001cff0d7230 */ /* 0x000fe40000004100 */
[----:B------:R-:W-:Y:S02]  /*6d90*/  HADD2.F32 R5, -RZ, R31.H1_H1 ;  /* 0x3000001fff057230 */ /* 0x000fe40000004100 */
[----:B------:R-:W-:Y:S02]  /*6da0*/  HADD2.F32 R8, -RZ, R35.H1_H1 ;  /* 0x30000023ff087230 */ /* 0x000fe40000004100 */
[----:B------:R-:W-:Y:S01]  /*6db0*/  FMUL.FTZ R15, R6, R13 ;  /* 0x0000000d060f7220 */ /* 0x000fe20000410000 */
[----:B------:R-:W-:-:S02]  /*6dc0*/  HADD2.F32 R4, -RZ, R33.H1_H1 ;  /* 0x30000021ff047230 */ /* 0x000fc40000004100 */
[-C--:B------:R-:W-:Y:S01]  /*6dd0*/  FMUL.FTZ R12, R6, R5.reuse ;  /* 0x00000005060c7220 */ /* 0x080fe20000410000 */
[C---:B------:R-:W-:Y:S01]  /*6de0*/  FMUL.FTZ R14, R7.reuse, R8 ;  /* 0x00000008070e7220 */ /* 0x040fe20000410000 */
[C---:B------:R-:W-:Y:S01]  /*6df0*/  FFMA.FTZ R6, R10.reuse, R5, -R15 ;  /* 0x000000050a067223 */ /* 0x040fe2000001080f */
[-C--:B------:R-:W-:Y:S01]  /*6e00*/  FMUL.FTZ R25, R7, R4.reuse ;  /* 0x0000000407197220 */ /* 0x080fe20000410000 */
[----:B------:R-:W-:Y:S01]  /*6e10*/  FFMA.FTZ R13, R10, R13, R12 ;  /* 0x0000000d0a0d7223 */ /* 0x000fe2000001000c */
[C---:B------:R-:W-:Y:S01]  /*6e20*/  FFMA.FTZ R7, R11.reuse, R4, -R14 ;  /* 0x000000040b077223 */ /* 0x040fe2000001080e */
[----:B------:R-:W-:Y:S01]  /*6e30*/  F2FP.F16.F32.PACK_AB R4, R20, R21 ;  /* 0x000000151404723e */ /* 0x000fe200000000ff */
[----:B------:R-:W-:Y:S01]  /*6e40*/  FFMA.FTZ R8, R11, R8, R25 ;  /* 0x000000080b087223 */ /* 0x000fe20000010019 */
[----:B------:R-:W-:Y:S02]  /*6e50*/  F2FP.F16.F32.PACK_AB R5, R9, R24 ;  /* 0x000000180905723e */ /* 0x000fe400000000ff */
[----:B------:R-:W-:-:S02]  /*6e60*/  F2FP.F16.F32.PACK_AB R6, R13, R6 ;  /* 0x000000060d06723e */ /* 0x000fc400000000ff */
[----:B------:R-:W-:-:S05]  /*6e70*/  F2FP.F16.F32.PACK_AB R7, R8, R7 ;  /* 0x000000070807723e */ /* 0x000fca00000000ff */
[----:B------:R1:W-:Y:S02]  /*6e80*/  STS.128 [R3+0x18400], R4 ;  /* 0x0184000403007388 */ /* 0x0003e40000000c00 */
.L_x_735:
[----:B------:R-:W-:Y:S05]  /*6e90*/  BSYNC B2 ;  /* 0x0000000000027941 */ /* 0x000fea0003800000 */
.L_x_734:
[----:B------:R-:W-:Y:S05]  /*6ea0*/  @P1 BRA `(.L_x_733) ;  /* 0x0000000000981947 */ /* 0x000fea0003800000 */
[----:B-1----:R-:W1:Y:S01]  /*6eb0*/  LDS.128 R4, [R0] ;  /* 0x0000000000047984 */ /* 0x002e620000000c00 */
        /* <DEDUP_REMOVED lines=36> */
[----:B------:R2:W-:Y:S02]  /*7100*/  STS.128 [R0], R4 ;  /* 0x0000000400007388 */ /* 0x0005e40000000c00 */
.L_x_733:
[----:B------:R-:W-:Y:S05]  /*7110*/  BSYNC B1 ;  /* 0x0000000000017941 */ /* 0x000fea0003800000 */
.L_x_732:
[----:B-12---:R-:W-:-:S05]  /*7120*/  VIADD R4, R204, 0x40 ;  /* 0x00000040cc047836 */ /* 0x006fca0000000000 */
[----:B------:R-:W-:-:S13]  /*7130*/  ISETP.GE.AND P0, PT, R4, R27, PT ;  /* 0x0000001b0400720c */ /* 0x000fda0003f06270 */
[----:B------:R-:W-:Y:S05]  /*7140*/  @P0 BRA `(.L_x_736) ;  /* 0x00000014001c0947 */ /* 0x000fea0003800000 */
[----:B------:R-:W1:Y:S01]  /*7150*/  LDC R5, c[0x0][0x3f4] ;  /* 0x0000fd00ff057b82 */ /* 0x000e620000000800 */
[----:B------:R-:W-:Y:S01]  /*7160*/  BSSY B1, `(.L_x_737) ;  /* 0x000002a000017945 */ /* 0x000fe20003800000 */
[-C--:B-1----:R-:W-:Y:S02]  /*7170*/  ISETP.GE.AND P0, PT, R22, R5.reuse, PT ;  /* 0x000000051600720c */ /* 0x082fe40003f06270 */
[----:B------:R-:W-:-:S11]  /*7180*/  ISETP.GE.AND P1, PT, R208, R5, PT ;  /* 0x00000005d000720c */ /* 0x000fd60003f26270 */
[----:B------:R-:W-:Y:S05]  /*7190*/  @P0 BRA `(.L_x_738) ;  /* 0x0000000000980947 */ /* 0x000fea0003800000 */
[----:B------:R-:W1:Y:S01]  /*71a0*/  LDS.128 R4, [R3+0x1a400] ;  /* 0x01a4000003047984 */ /* 0x000e620000000c00 */
[----:B0-----:R-:W-:Y:S02]  /*71b0*/  HADD2.F32 R14, -RZ, R31.H0_H0 ;  /* 0x2000001fff0e7230 */ /* 0x001fe40000004100 */
[--C-:B------:R-:W-:Y:S02]  /*71c0*/  HADD2.F32 R20, -RZ, R28.reuse.H0_H0 ;  /* 0x2000001cff147230 */ /* 0x100fe40000004100 */
[----:B------:R-:W-:Y:S02]  /*71d0*/  HADD2.F32 R25, -RZ, R35.H0_H0 ;  /* 0x20000023ff197230 */ /* 0x000fe40000004100 */
[----:B------:R-:W-:Y:S02]  /*71e0*/  HADD2.F32 R21, -RZ, R33.H0_H0 ;  /* 0x20000021ff157230 */ /* 0x000fe40000004100 */
[----:B------:R-:W-:Y:S02]  /*71f0*/  HADD2.F32 R24, -RZ, R28.H1_H1 ;  /* 0x3000001cff187230 */ /* 0x000fe40000004100 */
[----:B------:R-:W-:-:S02]  /*7200*/  HADD2.F32 R27, -RZ, R35.H1_H1 ;  /* 0x30000023ff1b7230 */ /* 0x000fc40000004100 */
[--C-:B-1----:R-:W-:Y:S02]  /*7210*/  HADD2.F32 R8, -RZ, R4.reuse.H0_H0 ;  /* 0x20000004ff087230 */ /* 0x102fe40000004100 */
[----:B------:R-:W-:Y:S02]  /*7220*/  HADD2.F32 R4, -RZ, R4.H1_H1 ;  /* 0x30000004ff047230 */ /* 0x000fe40000004100 */
[--C-:B------:R-:W-:Y:S02]  /*7230*/  HADD2.F32 R9, -RZ, R5.reuse.H0_H0 ;  /* 0x20000005ff097230 */ /* 0x100fe40000004100 */
[----:B------:R-:W-:Y:S02]  /*7240*/  HADD2.F32 R5, -RZ, R5.H1_H1 ;  /* 0x30000005ff057230 */ /* 0x000fe40000004100 */
[-C--:B------:R-:W-:Y:S01]  /*7250*/  FMUL.FTZ R13, R20, R4.reuse ;  /* 0x00000004140d7220 */ /* 0x080fe20000410000 */
[----:B------:R-:W-:Y:S01]  /*7260*/  FMUL.FTZ R15, R14, R4 ;  /* 0x000000040e0f7220 */ /* 0x000fe20000410000 */
[----:B------:R-:W-:-:S02]  /*7270*/  HADD2.F32 R10, -RZ, R6.H0_H0 ;  /* 0x20000006ff0a7230 */ /* 0x000fc40000004100 */
[-C--:B------:R-:W-:Y:S01]  /*7280*/  FMUL.FTZ R12, R25, R5.reuse ;  /* 0x00000005190c7220 */ /* 0x080fe20000410000 */
[-C--:B------:R-:W-:Y:S01]  /*7290*/  FFMA.FTZ R4, R14, R8.reuse, -R13 ;  /* 0x000000080e047223 */ /* 0x080fe2000001080d */
[----:B------:R-:W-:Y:S01]  /*72a0*/  FFMA.FTZ R15, R20, R8, R15 ;  /* 0x00000008140f7223 */ /* 0x000fe2000001000f */
[C---:B------:R-:W-:Y:S01]  /*72b0*/  FMUL.FTZ R8, R21.reuse, R5 ;  /* 0x0000000515087220 */ /* 0x040fe20000410000 */
[--C-:B------:R-:W-:Y:S02]  /*72c0*/  HADD2.F32 R11, -RZ, R7.reuse.H0_H0 ;  /* 0x20000007ff0b7230 */ /* 0x100fe40000004100 */
[-C--:B------:R-:W-:Y:S01]  /*72d0*/  FFMA.FTZ R5, R21, R9.reuse, -R12 ;  /* 0x0000000915057223 */ /* 0x080fe2000001080c */
[----:B------:R-:W-:Y:S02]  /*72e0*/  HADD2.F32 R6, -RZ, R6.H1_H1 ;  /* 0x30000006ff067230 */ /* 0x000fe40000004100 */
[----:B------:R-:W-:Y:S01]  /*72f0*/  FFMA.FTZ R8, R25, R9, R8 ;  /* 0x0000000919087223 */ /* 0x000fe20000010008 */
[----:B------:R-:W-:Y:S01]  /*7300*/  HADD2.F32 R7, -RZ, R7.H1_H1 ;  /* 0x30000007ff077230 */ /* 0x000fe20000004100 */
[----:B------:R-:W-:Y:S01]  /*7310*/  F2FP.F16.F32.PACK_AB R4, R15, R4 ;  /* 0x000000040f04723e */ /* 0x000fe200000000ff */
[----:B------:R-:W-:-:S02]  /*7320*/  HADD2.F32 R20, -RZ, R31.H1_H1 ;  /* 0x3000001fff147230 */ /* 0x000fc40000004100 */
[-C--:B------:R-:W-:Y:S01]  /*7330*/  FMUL.FTZ R9, R24, R6.reuse ;  /* 0x0000000618097220 */ /* 0x080fe20000410000 */
[----:B------:R-:W-:Y:S02]  /*7340*/  HADD2.F32 R21, -RZ, R33.H1_H1 ;  /* 0x30000021ff157230 */ /* 0x000fe40000004100 */
[----:B------:R-:W-:Y:S01]  /*7350*/  FMUL.FTZ R12, R27, R7 ;  /* 0x000000071b0c7220 */ /* 0x000fe20000410000 */
[----:B------:R-:W-:Y:S01]  /*7360*/  F2FP.F16.F32.PACK_AB R5, R8, R5 ;  /* 0x000000050805723e */ /* 0x000fe200000000ff */
[C---:B------:R-:W-:Y:S01]  /*7370*/  FMUL.FTZ R13, R20.reuse, R6 ;  /* 0x00000006140d7220 */ /* 0x040fe20000410000 */
[-C--:B------:R-:W-:Y:S01]  /*7380*/  FFMA.FTZ R6, R20, R10.reuse, -R9 ;  /* 0x0000000a14067223 */ /* 0x080fe20000010809 */
[C---:B------:R-:W-:Y:S01]  /*7390*/  FMUL.FTZ R14, R21.reuse, R7 ;  /* 0x00000007150e7220 */ /* 0x040fe20000410000 */
[-C--:B------:R-:W-:Y:S01]  /*73a0*/  FFMA.FTZ R7, R21, R11.reuse, -R12 ;  /* 0x0000000b15077223 */ /* 0x080fe2000001080c */
[----:B------:R-:W-:Y:S02]  /*73b0*/  FFMA.FTZ R13, R24, R10, R13 ;  /* 0x0000000a180d7223 */ /* 0x000fe4000001000d */
[----:B------:R-:W-:-:S03]  /*73c0*/  FFMA.FTZ R14, R27, R11, R14 ;  /* 0x0000000b1b0e7223 */ /* 0x000fc6000001000e */
[----:B------:R-:W-:Y:S02]  /*73d0*/  F2FP.F16.F32.PACK_AB R6, R13, R6 ;  /* 0x000000060d06723e */ /* 0x000fe400000000ff */
[----:B------:R-:W-:-:S05]  /*73e0*/  F2FP.F16.F32.PACK_AB R7, R14, R7 ;  /* 0x000000070e07723e */ /* 0x000fca00000000ff */
[----:B------:R1:W-:Y:S02]  /*73f0*/  STS.128 [R3+0x1a400], R4 ;  /* 0x01a4000403007388 */ /* 0x0003e40000000c00 */
.L_x_738:
[----:B------:R-:W-:Y:S05]  /*7400*/  BSYNC B1 ;  /* 0x0000000000017941 */ /* 0x000fea0003800000 */
.L_x_737:
[----:B------:R-:W-:Y:S05]  /*7410*/  @P1 BRA `(.L_x_736) ;  /* 0x0000001000681947 */ /* 0x000fea0003800000 */
[----:B-1----:R-:W1:Y:S01]  /*7420*/  LDS.128 R4, [R0+0x2000] ;  /* 0x0020000000047984 */ /* 0x002e620000000c00 */
[----:B------:R-:W-:Y:S02]  /*7430*/  HADD2.F32 R15, -RZ, R30.H0_H0 ;  /* 0x2000001eff0f7230 */ /* 0x000fe40000004100 */
[----:B------:R-:W-:Y:S02]  /*7440*/  HADD2.F32 R13, -RZ, R32.H0_H0 ;  /* 0x20000020ff0d7230 */ /* 0x000fe40000004100 */
        /* <DEDUP_REMOVED lines=9> */
[----:B0-----:R-:W-:Y:S01]  /*74e0*/  FMUL.FTZ R14, R13, R4 ;  /* 0x000000040d0e7220 */ /* 0x001fe20000410000 */
[----:B------:R-:W-:-:S02]  /*74f0*/  HADD2.F32 R9, -RZ, R6.H0_H0 ;  /* 0x20000006ff097230 */ /* 0x000fc40000004100 */
[----:B------:R-:W-:Y:S01]  /*7500*/  FMUL.FTZ R11, R24, R5 ;  /* 0x00000005180b7220 */ /* 0x000fe20000410000 */
[----:B------:R-:W-:Y:S01]  /*7510*/  FFMA.FTZ R4, R13, R3, -R12 ;  /* 0x000000030d047223 */ /* 0x000fe2000001080c */
[--C-:B------:R-:W-:Y:S02]  /*7520*/  HADD2.F32 R10, -RZ, R7.reuse.H0_H0 ;  /* 0x20000007ff0a7230 */ /* 0x100fe40000004100 */
[C---:B------:R-:W-:Y:S01]  /*7530*/  FMUL.FTZ R13, R20.reuse, R5 ;  /* 0x00000005140d7220 */ /* 0x040fe20000410000 */
[----:B------:R-:W-:Y:S02]  /*7540*/  HADD2.F32 R6, -RZ, R6.H1_H1 ;  /* 0x30000006ff067230 */ /* 0x000fe40000004100 */
[----:B------:R-:W-:Y:S01]  /*7550*/  FFMA.FTZ R3, R15, R3, R14 ;  /* 0x000000030f037223 */ /* 0x000fe2000001000e */
[----:B------:R-:W-:Y:S02]  /*7560*/  HADD2.F32 R7, -RZ, R7.H1_H1 ;  /* 0x30000007ff077230 */ /* 0x000fe40000004100 */
[----:B------:R-:W-:Y:S01]  /*7570*/  FFMA.FTZ R5, R20, R8, -R11 ;  /* 0x0000000814057223 */ /* 0x000fe2000001080b */
[----:B------:R-:W-:-:S02]  /*7580*/  HADD2.F32 R15, -RZ, R32.H1_H1 ;  /* 0x30000020ff0f7230 */ /* 0x000fc40000004100 */
[----:B------:R-:W-:Y:S01]  /*7590*/  FFMA.FTZ R8, R24, R8, R13 ;  /* 0x0000000818087223 */ /* 0x000fe2000001000d */
[----:B------:R-:W-:Y:S02]  /*75a0*/  HADD2.F32 R20, -RZ, R34.H1_H1 ;  /* 0x30000022ff147230 */ /* 0x000fe40000004100 */
[-C--:B------:R-:W-:Y:S01]  /*75b0*/  FMUL.FTZ R12, R21, R6.reuse ;  /* 0x00000006150c7220 */ /* 0x080fe20000410000 */
[-C--:B------:R-:W-:Y:S01]  /*75c0*/  FMUL.FTZ R11, R26, R7.reuse ;  /* 0x000000071a0b7220 */ /* 0x080fe20000410000 */
[----:B------:R-:W-:Y:S01]  /*75d0*/  FMUL.FTZ R14, R15, R6 ;  /* 0x000000060f0e7220 */ /* 0x000fe20000410000 */
[----:B------:R-:W-:Y:S01]  /*75e0*/  F2FP.F16.F32.PACK_AB R4, R3, R4 ;  /* 0x000000040304723e */ /* 0x000fe200000000ff */
[C---:B------:R-:W-:Y:S01]  /*75f0*/  FMUL.FTZ R13, R20.reuse, R7 ;  /* 0x00000007140d7220 */ /* 0x040fe20000410000 */
[-C--:B------:R-:W-:Y:S01]  /*7600*/  FFMA.FTZ R6, R15, R9.reuse, -R12 ;  /* 0x000000090f067223 */ /* 0x080fe2000001080c */
[-C--:B------:R-:W-:Y:S01]  /*7610*/  FFMA.FTZ R7, R20, R10.reuse, -R11 ;  /* 0x0000000a14077223 */ /* 0x080fe2000001080b */
[----:B------:R-:W-:Y:S01]  /*7620*/  FFMA.FTZ R9, R21, R9, R14 ;  /* 0x0000000915097223 */ /* 0x000fe2000001000e */
[----:B------:R-:W-:Y:S01]  /*7630*/  FFMA.FTZ R10, R26, R10, R13 ;  /* 0x0000000a1a0a7223 */ /* 0x000fe2000001000d */
[----:B------:R-:W-:-:S03]  /*7640*/  F2FP.F16.F32.PACK_AB R5, R8, R5 ;  /* 0x000000050805723e */ /* 0x000fc600000000ff */
[----:B------:R-:W-:Y:S02]  /*7650*/  F2FP.F16.F32.PACK_AB R6, R9, R6 ;  /* 0x000000060906723e */ /* 0x000fe400000000ff */
[----:B------:R-:W-:-:S05]  /*7660*/  F2FP.F16.F32.PACK_AB R7, R10, R7 ;  /* 0x000000070a07723e */ /* 0x000fca00000000ff */
[----:B------:R2:W-:Y:S01]  /*7670*/  STS.128 [R0+0x2000], R4 ;  /* 0x0020000400007388 */ /* 0x0005e20000000c00 */
[----:B------:R-:W-:Y:S05]  /*7680*/  BRA `(.L_x_736) ;  /* 0x0000000c00cc7947 */ /* 0x000fea0003800000 */
.L_x_726:
[----:B------:R-:W-:-:S03]  /*7690*/  UMOV UR4, 0xffffffff ;  /* 0xffffffff00047882 */ /* 0x000fc60000000000 */
[----:B------:R-:W-:Y:S05]  /*76a0*/  BRA.DIV UR4, `(.L_x_739) ;  /* 0x000000fa04747947 */ /* 0x000fea000b800000 */
[----:B------:R0:W1:Y:S04]  /*76b0*/  SHFL.IDX PT, R0, R25, RZ, 0x1c1f ;  /* 0x001c1fff19007589 */ /* 0x00006800000e0000 */
[----:B------:R0:W2:Y:S04]  /*76c0*/  SHFL.IDX PT, R3, R24, RZ, 0x1c1f ;  /* 0x001c1fff18037589 */ /* 0x0000a800000e0000 */
[----:B------:R0:W3:Y:S04]  /*76d0*/  SHFL.IDX PT, R20, R27, RZ, 0x1c1f ;  /* 0x001c1fff1b147589 */ /* 0x0000e800000e0000 */
[----:B------:R0:W4:Y:S02]  /*76e0*/  SHFL.IDX PT, R14, R26, RZ, 0x1c1f ;  /* 0x001c1fff1a0e7589 */ /* 0x00012400000e0000 */
.L_x_957:
[----:B------:R-:W5:Y:S01]  /*76f0*/  LDL R6, [R1+0x28] ;  /* 0x0000280001067983 */ /* 0x000f620000100800 */
[----:B------:R-:W-:Y:S01]  /*7700*/  ULDC UR4, c[0x0][0x448] ;  /* 0x0001120000047ab9 */ /* 0x000fe20000000800 */
[----:B------:R-:W-:Y:S01]  /*7710*/  BSSY B1, `(.L_x_740) ;  /* 0x0000019000017945 */ /* 0x000fe20003800000 */
[----:B------:R-:W-:Y:S01]  /*7720*/  IMAD R21, R31, UR4, RZ ;  /* 0x000000041f157c24 */ /* 0x000fe2000f8e02ff */
[----:B------:R-:W-:Y:S02]  /*7730*/  CS2R R10, SRZ ;  /* 0x00000000000a7805 */ /* 0x000fe4000001ff00 */
[----:B------:R-:W-:Y:S02]  /*7740*/  CS2R R8, SRZ ;  /* 0x0000000000087805 */ /* 0x000fe4000001ff00 */
[----:B------:R-:W-:Y:S01]  /*7750*/  ISETP.GE.AND P0, PT, R4, R21, PT ;  /* 0x000000150400720c */ /* 0x000fe20003f06270 */
[----:B------:R-:W-:Y:S01]  /*7760*/  IMAD R21, R33, -0x80, R21 ;  /* 0xffffff8021157824 */ /* 0x000fe200078e0215 */
[----:B-----5:R-:W-:-:S04]  /*7770*/  LEA.HI R5, R6, R6, RZ, 0x1 ;  /* 0x0000000606057211 */ /* 0x020fc800078f08ff */
[----:B------:R-:W-:-:S05]  /*7780*/  LOP3.LUT R5, R5, 0xfffffffe, RZ, 0xc0, !PT ;  /* 0xfffffffe05057812 */ /* 0x000fca00078ec0ff */
[----:B0-----:R-:W-:Y:S01]  /*7790*/  IMAD.IADD R24, R6, 0x1, -R5 ;  /* 0x0000000106187824 */ /* 0x001fe200078e0a05 */
[----:B------:R-:W-:Y:S02]  /*77a0*/  CS2R R6, SRZ ;  /* 0x0000000000067805 */ /* 0x000fe4000001ff00 */
[----:B------:R-:W-:Y:S02]  /*77b0*/  CS2R R4, SRZ ;  /* 0x0000000000047805 */ /* 0x000fe4000001ff00 */
[----:B------:R-:W-:Y:S01]  /*77c0*/  SHF.L.U32 R24, R24, 0x1f, RZ ;  /* 0x0000001f18187819 */ /* 0x000fe200000006ff */
[----:B------:R-:W-:Y:S06]  /*77d0*/  @P0 BRA `(.L_x_741) ;  /* 0x0000000000300947 */ /* 0x000fec0003800000 */
[----:B------:R-:W-:Y:S01]  /*77e0*/  ULDC UR4, c[0x0][0x3f4] ;  /* 0x0000fd0000047ab9 */ /* 0x000fe20000000800 */
[C---:B------:R-:W-:Y:S01]  /*77f0*/  IMAD.SHL.U32 R15, R16.reuse, 0x2, RZ ;  /* 0x00000002100f7824 */ /* 0x040fe200078e00ff */
[C---:B------:R-:W-:Y:S02]  /*7800*/  ISETP.GE.AND P2, PT, R16.reuse, UR4, PT ;  /* 0x0000000410007c0c */ /* 0x040fe4000bf46270 */
[----:B------:R-:W-:Y:S02]  /*7810*/  SHF.L.U64.HI R7, R16, 0x1, R17 ;  /* 0x0000000110077819 */ /* 0x000fe40000010211 */
[-C--:B--2---:R-:W-:Y:S02]  /*7820*/  IADD3 R12, P0, R3, R15.reuse, RZ ;  /* 0x0000000f030c7210 */ /* 0x084fe40007f1e0ff */
[----:B----4-:R-:W-:-:S03]  /*7830*/  IADD3 R14, P1, R14, R15, RZ ;  /* 0x0000000f0e0e7210 */ /* 0x010fc60007f3e0ff */
[--C-:B-1----:R-:W-:Y:S02]  /*7840*/  IMAD.X R13, R0, 0x1, R7.reuse, P0 ;  /* 0x00000001000d7824 */ /* 0x102fe400000e0607 */
[----:B---3--:R-:W-:Y:S01]  /*7850*/  IMAD.X R15, R20, 0x1, R7, P1 ;  /* 0x00000001140f7824 */ /* 0x008fe200008e0607 */
[----:B------:R-:W-:Y:S01]  /*7860*/  CS2R R6, SRZ ;  /* 0x0000000000067805 */ /* 0x000fe2000001ff00 */
[----:B------:R-:W-:Y:S06]  /*7870*/  @P2 BRA `(.L_x_741) ;  /* 0x0000000000082947 */ /* 0x000fec0003800000 */
[----:B------:R0:W5:Y:S04]  /*7880*/  LD.E.128 R8, desc[UR40][R12.64] ;  /* 0x000000280c087980 */ /* 0x000168000c101d00 */
[----:B------:R0:W5:Y:S02]  /*7890*/  LD.E.128 R4, desc[UR40][R14.64] ;  /* 0x000000280e047980 */ /* 0x000164000c101d00 */
.L_x_741:
[----:B------:R-:W-:Y:S05]  /*78a0*/  BSYNC B1 ;  /* 0x0000000000017941 */ /* 0x000fea0003800000 */
.L_x_740:
[----:B------:R-:W3:Y:S01]  /*78b0*/  SYNCS.PHASECHK.TRANS64.TRYWAIT P1, [R19+URZ+0x22800], R24 ;  /* 0x02280018130075a7 */ /* 0x000ee2000802017f */
[----:B-----5:R-:W-:Y:S01]  /*78c0*/  IMAD.MOV.U32 R40, RZ, RZ, R8 ;  /* 0x000000ffff287224 */ /* 0x020fe200078e0008 */
[----:B0-----:R-:W-:Y:S01]  /*78d0*/  MOV R12, R9 ;  /* 0x00000009000c7202 */ /* 0x001fe20000000f00 */
[----:B-1----:R-:W-:Y:S01]  /*78e0*/  IMAD.MOV.U32 R0, RZ, RZ, R4 ;  /* 0x000000ffff007224 */ /* 0x002fe200078e0004 */
[--C-:B------:R-:W-:Y:S01]  /*78f0*/  SHF.R.U64 R41, R8, 0x10, R9.reuse ;  /* 0x0000001008297819 */ /* 0x100fe20000001209 */
[----:B------:R-:W-:Y:S01]  /*7900*/  IMAD.MOV.U32 R37, RZ, RZ, R6 ;  /* 0x000000ffff257224 */ /* 0x000fe200078e0006 */
[----:B------:R-:W-:Y:S01]  /*7910*/  SHF.R.U32.HI R13, RZ, 0x10, R9 ;  /* 0x00000010ff0d7819 */ /* 0x000fe20000011609 */
[----:B------:R-:W-:Y:S01]  /*7920*/  IMAD.MOV.U32 R39, RZ, RZ, R10 ;  /* 0x000000ffff277224 */ /* 0x000fe200078e000a */
[----:B------:R-:W-:Y:S01]  /*7930*/  SHF.R.U64 R43, R4, 0x10, R5 ;  /* 0x00000010042b7819 */ /* 0x000fe20000001205 */
[--C-:B------:R-:W-:Y:S01]  /*7940*/  IMAD.MOV.U32 R9, RZ, RZ, R11.reuse ;  /* 0x000000ffff097224 */ /* 0x100fe200078e000b */
[----:B------:R-:W-:Y:S01]  /*7950*/  SHF.R.U64 R42, R10, 0x10, R11 ;  /* 0x000000100a2a7819 */ /* 0x000fe2000000120b */
[--C-:B------:R-:W-:Y:S01]  /*7960*/  IMAD.MOV.U32 R8, RZ, RZ, R5.reuse ;  /* 0x000000ffff087224 */ /* 0x100fe200078e0005 */
[----:B------:R-:W-:Y:S01]  /*7970*/  SHF.R.U32.HI R4, RZ, 0x10, R5 ;  /* 0x00000010ff047819 */ /* 0x000fe20000011605 */
[----:B------:R-:W-:Y:S01]  /*7980*/  IMAD.MOV.U32 R38, RZ, RZ, R7 ;  /* 0x000000ffff267224 */ /* 0x000fe200078e0007 */
[----:B------:R-:W-:Y:S01]  /*7990*/  VIMNMX R21, R21, 0x80, PT ;  /* 0x0000008015157848 */ /* 0x000fe20003fe0100 */
[----:B----4-:R-:W-:Y:S01]  /*79a0*/  VIADD R14, R204, 0x40 ;  /* 0x00000040cc0e7836 */ /* 0x010fe20000000000 */
[----:B--2---:R-:W0:Y:S01]  /*79b0*/  LDC R3, c[0x0][0x3f4] ;  /* 0x0000fd00ff037b82 */ /* 0x004e220000000800 */
[----:B------:R-:W-:Y:S01]  /*79c0*/  SHF.R.U32.HI R10, RZ, 0x10, R11 ;  /* 0x00000010ff0a7819 */ /* 0x000fe2000001160b */
[----:B------:R-:W-:Y:S01]  /*79d0*/  BSSY B1, `(.L_x_742) ;  /* 0x0000010000017945 */ /* 0x000fe20003800000 */
[----:B------:R-:W-:-:S02]  /*79e0*/  SHF.R.U64 R44, R6, 0x10, R7 ;  /* 0x00000010062c7819 */ /* 0x000fc40000001207 */
[----:B------:R-:W-:Y:S02]  /*79f0*/  SHF.R.U32.HI R5, RZ, 0x10, R7 ;  /* 0x00000010ff057819 */ /* 0x000fe40000011607 */
[----:B------:R-:W-:Y:S02]  /*7a00*/  PRMT R37, R37, 0x5410, R0 ;  /* 0x0000541025257816 */ /* 0x000fe40000000000 */
[----:B------:R-:W-:Y:S02]  /*7a10*/  PRMT R40, R40, 0x5410, R12 ;  /* 0x0000541028287816 */ /* 0x000fe4000000000c */
[----:B------:R-:W-:Y:S02]  /*7a20*/  PRMT R41, R41, 0x5410, R13 ;  /* 0x0000541029297816 */ /* 0x000fe4000000000d */
[----:B------:R-:W-:Y:S02]  /*7a30*/  PRMT R39, R39, 0x5410, R9 ;  /* 0x0000541027277816 */ /* 0x000fe40000000009 */
[----:B------:R-:W-:-:S02]  /*7a40*/  PRMT R42, R42, 0x5410, R10 ;  /* 0x000054102a2a7816 */ /* 0x000fc4000000000a */
[----:B------:R-:W-:Y:S02]  /*7a50*/  PRMT R38, R38, 0x5410, R8 ;  /* 0x0000541026267816 */ /* 0x000fe40000000008 */
[----:B------:R-:W-:Y:S02]  /*7a60*/  PRMT R43, R43, 0x5410, R4 ;  /* 0x000054102b2b7816 */ /* 0x000fe40000000004 */
[----:B------:R-:W-:Y:S02]  /*7a70*/  PRMT R44, R44, 0x5410, R5 ;  /* 0x000054102c2c7816 */ /* 0x000fe40000000005 */
[CC--:B0-----:R-:W-:Y:S02]  /*7a80*/  ISETP.GE.AND P0, PT, R16.reuse, R3.reuse, PT ;  /* 0x000000031000720c */ /* 0x0c1fe40003f06270 */
[----:B------:R-:W-:Y:S02]  /*7a90*/  IADD3 R0, R16, R3, RZ ;  /* 0x0000000310007210 */ /* 0x000fe40007ffe0ff */
[----:B------:R-:W-:-:S02]  /*7aa0*/  ISETP.GE.OR P2, PT, R204, R21, P0 ;  /* 0x00000015cc00720c */ /* 0x000fc40000746670 */
[----:B------:R-:W-:Y:S01]  /*7ab0*/  ISETP.GE.OR P0, PT, R14, R21, P0 ;  /* 0x000000150e00720c */ /* 0x000fe20000706670 */
[----:B---3--:R-:W-:-:S12]  /*7ac0*/  @!P1 BRA `(.L_x_743) ;  /* 0x000000f400dc9947 */ /* 0x008fd80003800000 */
.L_x_958:
[----:B------:R-:W-:Y:S05]  /*7ad0*/  BSYNC B1 ;  /* 0x0000000000017941 */ /* 0x000fea0003800000 */
.L_x_742:
[----:B------:R-:W-:Y:S01]  /*7ae0*/  BSSY B1, `(.L_x_744) ;  /* 0x000005a000017945 */ /* 0x000fe20003800000 */
[----:B------:R-:W-:-:S03]  /*7af0*/  LOP3.LUT R0, R0, 0x38, RZ, 0xc0, !PT ;  /* 0x0000003800007812 */ /* 0x000fc600078ec0ff */
[----:B------:R-:W-:Y:S05]  /*7b00*/  @P2 BRA `(.L_x_745) ;  /* 0x00000004005c2947 */ /* 0x000fea0003800000 */
[----:B------:R-:W2:Y:S01]  /*7b10*/  LDL R3, [R1+0x30] ;  /* 0x0000300001037983 */ /* 0x000ea20000100800 */
[----:B------:R-:W-:Y:S02]  /*7b20*/  HADD2.F32 R26, -RZ, R40.H0_H0 ;  /* 0x20000028ff1a7230 */ /* 0x000fe40000004100 */
[----:B------:R-:W-:Y:S02]  /*7b30*/  HADD2.F32 R28, -RZ, R37.H1_H1 ;  /* 0x30000025ff1c7230 */ /* 0x000fe40000004100 */
[----:B------:R-:W-:Y:S02]  /*7b40*/  HADD2.F32 R25, -RZ, R43.H0_H0 ;  /* 0x2000002bff197230 */ /* 0x000fe40000004100 */
[----:B------:R-:W-:Y:S02]  /*7b50*/  HADD2.F32 R27, -RZ, R38.H1_H1 ;  /* 0x30000026ff1b7230 */ /* 0x000fe40000004100 */
[----:B--2---:R-:W-:-:S05]  /*7b60*/  IMAD.SHL.U32 R3, R3, 0x40, RZ ;  /* 0x0000004003037824 */ /* 0x004fca00078e00ff */
[----:B------:R-:W-:-:S04]  /*7b70*/  LOP3.LUT R5, R3, 0x1c0, RZ, 0xc0, !PT ;  /* 0x000001c003057812 */ /* 0x000fc800078ec0ff */
[----:B------:R-:W-:Y:S02]  /*7b80*/  LOP3.LUT R3, R5, 0x38, R16, 0xf8, !PT ;  /* 0x0000003805037812 */ /* 0x000fe400078ef810 */
[----:B------:R-:W-:-:S04]  /*7b90*/  SHF.R.U32.HI R8, RZ, 0x3, R5 ;  /* 0x00000003ff087819 */ /* 0x000fc80000011605 */
[----:B------:R-:W-:Y:S02]  /*7ba0*/  LOP3.LUT R4, R3, R8, RZ, 0x3c, !PT ;  /* 0x0000000803047212 */ /* 0x000fe400078e3cff */
[----:B------:R-:W-:-:S03]  /*7bb0*/  LOP3.LUT R8, R8, R0, R5, 0x1e, !PT ;  /* 0x0000000008087212 */ /* 0x000fc600078e1e05 */
[C---:B------:R-:W-:Y:S02]  /*7bc0*/  IMAD R4, R229.reuse, 0x200, R4 ;  /* 0x00000200e5047824 */ /* 0x040fe400078e0204 */
[----:B------:R-:W-:Y:S02]  /*7bd0*/  IMAD R8, R229, 0x200, R8 ;  /* 0x00000200e5087824 */ /* 0x000fe400078e0208 */
[--C-:B------:R-:W-:Y:S02]  /*7be0*/  IMAD R35, R4, 0x2, R19.reuse ;  /* 0x0000000204237824 */ /* 0x100fe400078e0213 */
[----:B------:R-:W-:-:S03]  /*7bf0*/  IMAD R36, R8, 0x2, R19 ;  /* 0x0000000208247824 */ /* 0x000fc600078e0213 */
[----:B------:R-:W1:Y:S04]  /*7c00*/  LDS.128 R4, [R35+0x18400] ;  /* 0x0184000023047984 */ /* 0x000e680000000c00 */
[----:B------:R-:W2:Y:S01]  /*7c10*/  LDS.128 R8, [R36+0x18400] ;  /* 0x0184000024087984 */ /* 0x000ea20000000c00 */
[--C-:B-1----:R-:W-:Y:S02]  /*7c20*/  HADD2.F32 R3, -RZ, R4.reuse.H0_H0 ;  /* 0x20000004ff037230 */ /* 0x102fe40000004100 */
[----:B------:R-:W-:Y:S02]  /*7c30*/  HADD2.F32 R4, -RZ, R4.H1_H1 ;  /* 0x30000004ff047230 */ /* 0x000fe40000004100 */
[--C-:B--2---:R-:W-:Y:S02]  /*7c40*/  HADD2.F32 R15, -RZ, R8.reuse.H0_H0 ;  /* 0x20000008ff0f7230 */ /* 0x104fe40000004100 */
[----:B------:R-:W-:-:S02]  /*7c50*/  HADD2.F32 R8, -RZ, R8.H1_H1 ;  /* 0x30000008ff087230 */ /* 0x000fc40000004100 */
[----:B------:R-:W-:Y:S02]  /*7c60*/  HADD2.F32 R20, -RZ, R9.H0_H0 ;  /* 0x20000009ff147230 */ /* 0x000fe40000004100 */
[C---:B------:R-:W-:Y:S01]  /*7c70*/  FMUL.FTZ R30, R15.reuse, R28 ;  /* 0x0000001c0f1e7220 */ /* 0x040fe20000410000 */
[-C--:B------:R-:W-:Y:S01]  /*7c80*/  FMUL.FTZ R32, R15, R26.reuse ;  /* 0x0000001a0f207220 */ /* 0x080fe20000410000 */
[----:B------:R-:W-:Y:S02]  /*7c90*/  HADD2.F32 R15, -RZ, R41.H0_H0 ;  /* 0x20000029ff0f7230 */ /* 0x000fe40000004100 */
[C---:B------:R-:W-:Y:S01]  /*7ca0*/  FMUL.FTZ R31, R8.reuse, R25 ;  /* 0x00000019081f7220 */ /* 0x040fe20000410000 */
[C---:B------:R-:W-:Y:S01]  /*7cb0*/  FFMA.FTZ R30, R3.reuse, R26, -R30 ;  /* 0x0000001a031e7223 */ /* 0x040fe2000001081e */
[----:B------:R-:W-:Y:S01]  /*7cc0*/  FFMA.FTZ R32, R3, R28, R32 ;  /* 0x0000001c03207223 */ /* 0x000fe20000010020 */
[----:B------:R-:W-:Y:S02]  /*7cd0*/  HADD2.F32 R3, -RZ, R40.H1_H1 ;  /* 0x30000028ff037230 */ /* 0x000fe40000004100 */
[-C--:B------:R-:W-:Y:S01]  /*7ce0*/  FMUL.FTZ R33, R8, R15.reuse ;  /* 0x0000000f08217220 */ /* 0x080fe20000410000 */
[----:B------:R-:W-:Y:S01]  /*7cf0*/  FFMA.FTZ R31, R4, R15, -R31 ;  /* 0x0000000f041f7223 */ /* 0x000fe2000001081f */
[----:B------:R-:W-:-:S02]  /*7d00*/  HADD2.F32 R12, -RZ, R5.H0_H0 ;  /* 0x20000005ff0c7230 */ /* 0x000fc40000004100 */
[C---:B------:R-:W-:Y:S01]  /*7d10*/  FMUL.FTZ R15, R20.reuse, R27 ;  /* 0x0000001b140f7220 */ /* 0x040fe20000410000 */
[----:B------:R-:W-:Y:S02]  /*7d20*/  HADD2.F32 R9, -RZ, R9.H1_H1 ;  /* 0x30000009ff097230 */ /* 0x000fe40000004100 */
[----:B------:R-:W-:Y:S01]  /*7d30*/  FMUL.FTZ R20, R20, R3 ;  /* 0x0000000314147220 */ /* 0x000fe20000410000 */
[----:B------:R-:W-:Y:S02]  /*7d40*/  HADD2.F32 R26, -RZ, R43.H1_H1 ;  /* 0x3000002bff1a7230 */ /* 0x000fe40000004100 */
[----:B------:R-:W-:Y:S01]  /*7d50*/  FFMA.FTZ R33, R4, R25, R33 ;  /* 0x0000001904217223 */ /* 0x000fe20000010021 */
[----:B------:R-:W-:Y:S02]  /*7d60*/  HADD2.F32 R4, -RZ, R41.H1_H1 ;  /* 0x30000029ff047230 */ /* 0x000fe40000004100 */
[----:B------:R-:W-:Y:S01]  /*7d70*/  FFMA.FTZ R15, R12, R3, -R15 ;  /* 0x000000030c0f7223 */ /* 0x000fe2000001080f */
[----:B------:R-:W-:-:S02]  /*7d80*/  HADD2.F32 R5, -RZ, R5.H1_H1 ;  /* 0x30000005ff057230 */ /* 0x000fc40000004100 */
[----:B------:R-:W-:Y:S01]  /*7d90*/  FFMA.FTZ R20, R12, R27, R20 ;  /* 0x0000001b0c147223 */ /* 0x000fe20000010014 */
[--C-:B------:R-:W-:Y:S02]  /*7da0*/  HADD2.F32 R21, -RZ, R10.reuse.H0_H0 ;  /* 0x2000000aff157230 */ /* 0x100fe40000004100 */
[C---:B------:R-:W-:Y:S01]  /*7db0*/  FMUL.FTZ R28, R9.reuse, R26 ;  /* 0x0000001a091c7220 */ /* 0x040fe20000410000 */
[----:B------:R-:W-:Y:S02]  /*7dc0*/  HADD2.F32 R8, -RZ, R39.H0_H0 ;  /* 0x20000027ff087230 */ /* 0x000fe40000004100 */
[-C--:B------:R-:W-:Y:S01]  /*7dd0*/  FMUL.FTZ R34, R9, R4.reuse ;  /* 0x0000000409227220 */ /* 0x080fe20000410000 */
[----:B------:R-:W-:Y:S02]  /*7de0*/  HADD2.F32 R12, -RZ, R37.H0_H0 ;  /* 0x20000025ff0c7230 */ /* 0x000fe40000004100 */
[----:B------:R-:W-:Y:S01]  /*7df0*/  FFMA.FTZ R28, R5, R4, -R28 ;  /* 0x00000004051c7223 */ /* 0x000fe2000001081c */
[----:B------:R-:W-:-:S02]  /*7e00*/  HADD2.F32 R10, -RZ, R10.H1_H1 ;  /* 0x3000000aff0a7230 */ /* 0x000fc40000004100 */
[C---:B------:R-:W-:Y:S01]  /*7e10*/  FMUL.FTZ R27, R21.reuse, R8 ;  /* 0x00000008151b7220 */ /* 0x040fe20000410000 */
[----:B------:R-:W-:Y:S02]  /*7e20*/  HADD2.F32 R9, -RZ, R44.H0_H0 ;  /* 0x2000002cff097230 */ /* 0x000fe40000004100 */
[----:B------:R-:W-:Y:S01]  /*7e30*/  FMUL.FTZ R4, R21, R12 ;  /* 0x0000000c15047220 */ /* 0x000fe20000410000 */
[----:B------:R-:W-:Y:S02]  /*7e40*/  HADD2.F32 R13, -RZ, R6.H0_H0 ;  /* 0x20000006ff0d7230 */ /* 0x000fe40000004100 */
[----:B------:R-:W-:Y:S01]  /*7e50*/  FFMA.FTZ R21, R5, R26, R34 ;  /* 0x0000001a05157223 */ /* 0x000fe20000010022 */
[----:B------:R-:W-:Y:S02]  /*7e60*/  HADD2.F32 R3, -RZ, R42.H0_H0 ;  /* 0x2000002aff037230 */ /* 0x000fe40000004100 */
[----:B------:R-:W-:Y:S01]  /*7e70*/  FMUL.FTZ R5, R10, R9 ;  /* 0x000000090a057220 */ /* 0x000fe20000410000 */
[----:B------:R-:W-:-:S02]  /*7e80*/  HADD2.F32 R6, -RZ, R6.H1_H1 ;  /* 0x30000006ff067230 */ /* 0x000fc40000004100 */
[C---:B------:R-:W-:Y:S01]  /*7e90*/  FFMA.FTZ R25, R13.reuse, R8, -R4 ;  /* 0x000000080d197223 */ /* 0x040fe20000010804 */
[----:B------:R-:W-:Y:S01]  /*7ea0*/  FFMA.FTZ R27, R13, R12, R27 ;  /* 0x0000000c0d1b7223 */ /* 0x000fe2000001001b */
[-C--:B------:R-:W-:Y:S01]  /*7eb0*/  FMUL.FTZ R13, R10, R3.reuse ;  /* 0x000000030a0d7220 */ /* 0x080fe20000410000 */
[----:B0-----:R-:W-:Y:S02]  /*7ec0*/  HADD2.F32 R24, -RZ, R11.H0_H0 ;  /* 0x2000000bff187230 */ /* 0x001fe40000004100 */
[C---:B------:R-:W-:Y:S01]  /*7ed0*/  FFMA.FTZ R10, R6.reuse, R3, -R5 ;  /* 0x00000003060a7223 */ /* 0x040fe20000010805 */
[----:B------:R-:W-:Y:S02]  /*7ee0*/  HADD2.F32 R5, -RZ, R38.H0_H0 ;  /* 0x20000026ff057230 */ /* 0x000fe40000004100 */
[----:B------:R-:W-:Y:S01]  /*7ef0*/  FFMA.FTZ R12, R6, R9, R13 ;  /* 0x00000009060c7223 */ /* 0x000fe2000001000d */
[----:B------:R-:W-:Y:S02]  /*7f00*/  HADD2.F32 R3, -RZ, R39.H1_H1 ;  /* 0x30000027ff037230 */ /* 0x000fe40000004100 */
[----:B------:R-:W-:-:S02]  /*7f10*/  HADD2.F32 R11, -RZ, R11.H1_H1 ;  /* 0x3000000bff0b7230 */ /* 0x000fc40000004100 */
[C---:B------:R-:W-:Y:S01]  /*7f20*/  FMUL.FTZ R9, R24.reuse, R5 ;  /* 0x0000000518097220 */ /* 0x040fe20000410000 */
[----:B------:R-:W-:Y:S02]  /*7f30*/  HADD2.F32 R8, -RZ, R44.H1_H1 ;  /* 0x3000002cff087230 */ /* 0x000fe40000004100 */
[-C--:B------:R-:W-:Y:S01]  /*7f40*/  FMUL.FTZ R24, R24, R3.reuse ;  /* 0x0000000318187220 */ /* 0x080fe20000410000 */
[----:B------:R-:W-:Y:S02]  /*7f50*/  HADD2.F32 R4, -RZ, R42.H1_H1 ;  /* 0x3000002aff047230 */ /* 0x000fe40000004100 */
[--C-:B------:R-:W-:Y:S02]  /*7f60*/  HADD2.F32 R14, -RZ, R7.reuse.H0_H0 ;  /* 0x20000007ff0e7230 */ /* 0x100fe40000004100 */
[C---:B------:R-:W-:Y:S01]  /*7f70*/  FMUL.FTZ R6, R11.reuse, R8 ;  /* 0x000000080b067220 */ /* 0x040fe20000410000 */
[----:B------:R-:W-:Y:S02]  /*7f80*/  HADD2.F32 R7, -RZ, R7.H1_H1 ;  /* 0x30000007ff077230 */ /* 0x000fe40000004100 */
[-C--:B------:R-:W-:Y:S01]  /*7f90*/  FMUL.FTZ R13, R11, R4.reuse ;  /* 0x000000040b0d7220 */ /* 0x080fe20000410000 */
[C---:B------:R-:W-:Y:S01]  /*7fa0*/  FFMA.FTZ R3, R14.reuse, R3, -R9 ;  /* 0x000000030e037223 */ /* 0x040fe20000010809 */
[----:B------:R-:W-:Y:S01]  /*7fb0*/  FFMA.FTZ R11, R14, R5, R24 ;  /* 0x000000050e0b7223 */ /* 0x000fe20000010018 */
[C---:B------:R-:W-:Y:S01]  /*7fc0*/  FFMA.FTZ R14, R7.reuse, R4, -R6 ;  /* 0x00000004070e7223 */ /* 0x040fe20000010806 */
[----:B------:R-:W-:Y:S01]  /*7fd0*/  FFMA.FTZ R24, R7, R8, R13 ;  /* 0x0000000807187223 */ /* 0x000fe2000001000d */
[----:B------:R-:W-:-:S02]  /*7fe0*/  F2FP.F16.F32.PACK_AB R4, R31, R30 ;  /* 0x0000001e1f04723e */ /* 0x000fc400000000ff */
[----:B------:R-:W-:Y:S02]  /*7ff0*/  F2FP.F16.F32.PACK_AB R5, R28, R15 ;  /* 0x0000000f1c05723e */ /* 0x000fe400000000ff */
[----:B------:R-:W-:Y:S02]  /*8000*/  F2FP.F16.F32.PACK_AB R6, R10, R25 ;  /* 0x000000190a06723e */ /* 0x000fe400000000ff */
[----:B------:R-:W-:Y:S02]  /*8010*/  F2FP.F16.F32.PACK_AB R7, R14, R3 ;  /* 0x000000030e07723e */ /* 0x000fe400000000ff */
[----:B------:R-:W-:Y:S02]  /*8020*/  F2FP.F16.F32.PACK_AB R8, R33, R32 ;  /* 0x000000202108723e */ /* 0x000fe400000000ff */
[----:B------:R-:W-:Y:S01]  /*8030*/  F2FP.F16.F32.PACK_AB R9, R21, R20 ;  /* 0x000000141509723e */ /* 0x000fe200000000ff */
[----:B------:R1:W-:Y:S01]  /*8040*/  STS.128 [R35+0x18400], R4 ;  /* 0x0184000423007388 */ /* 0x0003e20000000c00 */
[----:B------:R-:W-:-:S02]  /*8050*/  F2FP.F16.F32.PACK_AB R10, R12, R27 ;  /* 0x0000001b0c0a723e */ /* 0x000fc400000000ff */
[----:B------:R-:W-:-:S05]  /*8060*/  F2FP.F16.F32.PACK_AB R11, R24, R11 ;  /* 0x0000000b180b723e */ /* 0x000fca00000000ff */
[----:B------:R1:W-:Y:S02]  /*8070*/  STS.128 [R36+0x18400], R8 ;  /* 0x0184000824007388 */ /* 0x0003e40000000c00 */
.L_x_745:
[----:B------:R-:W-:Y:S05]  /*8080*/  BSYNC B1 ;  /* 0x0000000000017941 */ /* 0x000fea0003800000 */
.L_x_744:
[----:B------:R-:W-:Y:S05]  /*8090*/  @P0 BRA `(.L_x_736) ;  /* 0x0000000400480947 */ /* 0x000fea0003800000 */
[----:B------:R-:W2:Y:S01]  /*80a0*/  LDL R3, [R1+0x4] ;  /* 0x0000040001037983 */ /* 0x000ea20000100800 */
[----:B-1----:R-:W-:-:S03]  /*80b0*/  SHF.R.U32.HI R4, RZ, 0x3, R227 ;  /* 0x00000003ff047819 */ /* 0x002fc600000116e3 */
[----:B------:R-:W3:Y:S01]  /*80c0*/  LDL R45, [R1+0x44] ;  /* 0x00004400012d7983 */ /* 0x000ee20000100800 */
[----:B------:R-:W-:Y:S01]  /*80d0*/  LOP3.LUT R0, R4, R0, R227, 0x1e, !PT ;  /* 0x0000000004007212 */ /* 0x000fe200078e1ee3 */
[----:B------:R-:W-:Y:S02]  /*80e0*/  HADD2.F32 R25, -RZ, R40.H0_H0 ;  /* 0x20000028ff197230 */ /* 0x000fe40000004100 */
[----:B------:R-:W-:Y:S02]  /*80f0*/  HADD2.F32 R27, -RZ, R37.H1_H1 ;  /* 0x30000025ff1b7230 */ /* 0x000fe40000004100 */
[----:B------:R-:W-:Y:S02]  /*8100*/  HADD2.F32 R34, -RZ, R43.H0_H0 ;  /* 0x2000002bff227230 */ /* 0x000fe40000004100 */
[----:B------:R-:W-:Y:S02]  /*8110*/  HADD2.F32 R30, -RZ, R41.H0_H0 ;  /* 0x20000029ff1e7230 */ /* 0x000fe40000004100 */
[----:B------:R-:W-:-:S02]  /*8120*/  HADD2.F32 R36, -RZ, R38.H1_H1 ;  /* 0x30000026ff247230 */ /* 0x000fc40000004100 */
[----:B------:R-:W-:Y:S02]  /*8130*/  HADD2.F32 R32, -RZ, R40.H1_H1 ;  /* 0x30000028ff207230 */ /* 0x000fe40000004100 */
[----:B------:R-:W-:Y:S02]  /*8140*/  HADD2.F32 R35, -RZ, R43.H1_H1 ;  /* 0x3000002bff237230 */ /* 0x000fe40000004100 */
[----:B------:R-:W-:Y:S02]  /*8150*/  HADD2.F32 R31, -RZ, R41.H1_H1 ;  /* 0x30000029ff1f7230 */ /* 0x000fe40000004100 */
[----:B------:R-:W-:Y:S02]  /*8160*/  HADD2.F32 R37, -RZ, R37.H0_H0 ;  /* 0x20000025ff257230 */ /* 0x000fe40000004100 */
[----:B------:R-:W-:Y:S02]  /*8170*/  HADD2.F32 R33, -RZ, R39.H0_H0 ;  /* 0x20000027ff217230 */ /* 0x000fe40000004100 */
[----:B--2---:R-:W-:-:S04]  /*8180*/  IMAD.IADD R0, R3, 0x1, R0 ;  /* 0x0000000103007824 */ /* 0x004fc800078e0200 */
[----:B------:R-:W-:Y:S01]  /*8190*/  IMAD R0, R0, 0x2, R19 ;  /* 0x0000000200007824 */ /* 0x000fe200078e0213 */
[----:B---3--:R-:W1:Y:S04]  /*81a0*/  LDS.128 R4, [R45+0x18400] ;  /* 0x018400002d047984 */ /* 0x008e680000000c00 */
[----:B------:R-:W2:Y:S01]  /*81b0*/  LDS.128 R8, [R0+0x18400] ;  /* 0x0184000000087984 */ /* 0x000ea20000000c00 */
[----:B-1----:R-:W-:Y:S02]  /*81c0*/  HADD2.F32 R3, -RZ, R4.H0_H0 ;  /* 0x20000004ff037230 */ /* 0x002fe40000004100 */
[--C-:B--2---:R-:W-:Y:S02]  /*81d0*/  HADD2.F32 R15, -RZ, R8.reuse.H0_H0 ;  /* 0x20000008ff0f7230 */ /* 0x104fe40000004100 */
[----:B------:R-:W-:-:S03]  /*81e0*/  HADD2.F32 R8, -RZ, R8.H1_H1 ;  /* 0x30000008ff087230 */ /* 0x000fc60000004100 */
[-C--:B------:R-:W-:Y:S01]  /*81f0*/  FMUL.FTZ R26, R27, R15.reuse ;  /* 0x0000000f1b1a7220 */ /* 0x080fe20000410000 */
[C---:B------:R-:W-:Y:S01]  /*8200*/  FMUL.FTZ R28, R25.reuse, R15 ;  /* 0x0000000f191c7220 */ /* 0x040fe20000410000 */
[--C-:B------:R-:W-:Y:S02]  /*8210*/  HADD2.F32 R20, -RZ, R9.reuse.H0_H0 ;  /* 0x20000009ff147230 */ /* 0x100fe40000004100 */
[-C--:B------:R-:W-:Y:S01]  /*8220*/  FMUL.FTZ R15, R34, R8.reuse ;  /* 0x00000008220f7220 */ /* 0x080fe20000410000 */
[----:B------:R-:W-:Y:S02]  /*8230*/  HADD2.F32 R4, -RZ, R4.H1_H1 ;  /* 0x30000004ff047230 */ /* 0x000fe40000004100 */
[-C--:B------:R-:W-:Y:S01]  /*8240*/  FFMA.FTZ R26, R25, R3.reuse, -R26 ;  /* 0x00000003191a7223 */ /* 0x080fe2000001081a */
[----:B------:R-:W-:Y:S01]  /*8250*/  FFMA.FTZ R28, R27, R3, R28 ;  /* 0x000000031b1c7223 */ /* 0x000fe2000001001c */
[----:B------:R-:W-:Y:S02]  /*8260*/  HADD2.F32 R9, -RZ, R9.H1_H1 ;  /* 0x30000009ff097230 */ /* 0x000fe40000004100 */
[----:B------:R-:W-:Y:S01]  /*8270*/  FMUL.FTZ R3, R30, R8 ;  /* 0x000000081e037220 */ /* 0x000fe20000410000 */
[----:B------:R-:W-:-:S02]  /*8280*/  HADD2.F32 R12, -RZ, R5.H0_H0 ;  /* 0x20000005ff0c7230 */ /* 0x000fc40000004100 */
[----:B------:R-:W-:Y:S01]  /*8290*/  FMUL.FTZ R25, R36, R20 ;  /* 0x0000001424197220 */ /* 0x000fe20000410000 */
[----:B------:R-:W-:Y:S02]  /*82a0*/  HADD2.F32 R5, -RZ, R5.H1_H1 ;  /* 0x30000005ff057230 */ /* 0x000fe40000004100 */
[----:B------:R-:W-:Y:S01]  /*82b0*/  FFMA.FTZ R15, R30, R4, -R15 ;  /* 0x000000041e0f7223 */ /* 0x000fe2000001080f */
[--C-:B------:R-:W-:Y:S02]  /*82c0*/  HADD2.F32 R21, -RZ, R10.reuse.H0_H0 ;  /* 0x2000000aff157230 */ /* 0x100fe40000004100 */
[----:B------:R-:W-:Y:S01]  /*82d0*/  FMUL.FTZ R27, R32, R20 ;  /* 0x00000014201b7220 */ /* 0x000fe20000410000 */
[----:B------:R-:W-:Y:S01]  /*82e0*/  FFMA.FTZ R3, R34, R4, R3 ;  /* 0x0000000422037223 */ /* 0x000fe20000010003 */
[----:B------:R-:W-:Y:S02]  /*82f0*/  HADD2.F32 R10, -RZ, R10.H1_H1 ;  /* 0x3000000aff0a7230 */ /* 0x000fe40000004100 */
[-C--:B------:R-:W-:Y:S01]  /*8300*/  FMUL.FTZ R4, R35, R9.reuse ;  /* 0x0000000923047220 */ /* 0x080fe20000410000 */
[----:B------:R-:W-:Y:S01]  /*8310*/  FMUL.FTZ R8, R31, R9 ;  /* 0x000000091f087220 */ /* 0x000fe20000410000 */
[----:B------:R-:W-:-:S02]  /*8320*/  HADD2.F32 R34, -RZ, R44.H0_H0 ;  /* 0x2000002cff227230 */ /* 0x000fc40000004100 */
[-C--:B------:R-:W-:Y:S01]  /*8330*/  FFMA.FTZ R25, R32, R12.reuse, -R25 ;  /* 0x0000000c20197223 */ /* 0x080fe20000010819 */
[----:B------:R-:W-:Y:S02]  /*8340*/  HADD2.F32 R13, -RZ, R6.H0_H0 ;  /* 0x20000006ff0d7230 */ /* 0x000fe40000004100 */
[----:B------:R-:W-:Y:S01]  /*8350*/  FFMA.FTZ R27, R36, R12, R27 ;  /* 0x0000000c241b7223 */ /* 0x000fe2000001001b */
[----:B------:R-:W-:Y:S02]  /*8360*/  HADD2.F32 R32, -RZ, R42.H0_H0 ;  /* 0x2000002aff207230 */ /* 0x000fe40000004100 */
[-C--:B------:R-:W-:Y:S01]  /*8370*/  FFMA.FTZ R12, R31, R5.reuse, -R4 ;  /* 0x000000051f0c7223 */ /* 0x080fe20000010804 */
[----:B------:R-:W-:Y:S02]  /*8380*/  HADD2.F32 R6, -RZ, R6.H1_H1 ;  /* 0x30000006ff067230 */ /* 0x000fe40000004100 */
[----:B------:R-:W-:Y:S01]  /*8390*/  FFMA.FTZ R20, R35, R5, R8 ;  /* 0x0000000523147223 */ /* 0x000fe20000010008 */
[-C--:B------:R-:W-:Y:S01]  /*83a0*/  FMUL.FTZ R4, R37, R21.reuse ;  /* 0x0000001525047220 */ /* 0x080fe20000410000 */
[-C--:B------:R-:W-:Y:S01]  /*83b0*/  FMUL.FTZ R5, R34, R10.reuse ;  /* 0x0000000a22057220 */ /* 0x080fe20000410000 */
[----:B------:R-:W-:Y:S01]  /*83c0*/  FMUL.FTZ R30, R33, R21 ;  /* 0x00000015211e7220 */ /* 0x000fe20000410000 */
[----:B------:R-:W-:Y:S01]  /*83d0*/  FMUL.FTZ R9, R32, R10 ;  /* 0x0000000a20097220 */ /* 0x000fe20000410000 */
[----:B0-----:R-:W-:-:S02]  /*83e0*/  HADD2.F32 R24, -RZ, R11.H0_H0 ;  /* 0x2000000bff187230 */ /* 0x001fc40000004100 */
[----:B------:R-:W-:Y:S01]  /*83f0*/  FFMA.FTZ R21, R33, R13, -R4 ;  /* 0x0000000d21157223 */ /* 0x000fe20000010804 */
[----:B------:R-:W-:Y:S01]  /*8400*/  FFMA.FTZ R10, R32, R6, -R5 ;  /* 0x00000006200a7223 */ /* 0x000fe20000010805 */
[----:B------:R-:W-:Y:S02]  /*8410*/  HADD2.F32 R11, -RZ, R11.H1_H1 ;  /* 0x3000000bff0b7230 */ /* 0x000fe40000004100 */
[----:B------:R-:W-:Y:S02]  /*8420*/  HADD2.F32 R32, -RZ, R38.H0_H0 ;  /* 0x20000026ff207230 */ /* 0x000fe40000004100 */
[----:B------:R-:W-:Y:S02]  /*8430*/  HADD2.F32 R33, -RZ, R44.H1_H1 ;  /* 0x3000002cff217230 */ /* 0x000fe40000004100 */
[----:B------:R-:W-:Y:S02]  /*8440*/  HADD2.F32 R8, -RZ, R39.H1_H1 ;  /* 0x30000027ff087230 */ /* 0x000fe40000004100 */
[----:B------:R-:W-:-:S02]  /*8450*/  HADD2.F32 R31, -RZ, R42.H1_H1 ;  /* 0x3000002aff1f7230 */ /* 0x000fc40000004100 */
[----:B------:R-:W-:Y:S01]  /*8460*/  FFMA.FTZ R30, R37, R13, R30 ;  /* 0x0000000d251e7223 */ /* 0x000fe2000001001e */
[--C-:B------:R-:W-:Y:S02]  /*8470*/  HADD2.F32 R14, -RZ, R7.reuse.H0_H0 ;  /* 0x20000007ff0e7230 */ /* 0x100fe40000004100 */
[----:B------:R-:W-:Y:S01]  /*8480*/  FFMA.FTZ R13, R34, R6, R9 ;  /* 0x00000006220d7223 */ /* 0x000fe20000010009 */
[----:B------:R-:W-:Y:S02]  /*8490*/  HADD2.F32 R7, -RZ, R7.H1_H1 ;  /* 0x30000007ff077230 */ /* 0x000fe40000004100 */
[-C--:B------:R-:W-:Y:S01]  /*84a0*/  FMUL.FTZ R5, R32, R24.reuse ;  /* 0x0000001820057220 */ /* 0x080fe20000410000 */
[-C--:B------:R-:W-:Y:S01]  /*84b0*/  FMUL.FTZ R4, R33, R11.reuse ;  /* 0x0000000b21047220 */ /* 0x080fe20000410000 */
[C---:B------:R-:W-:Y:S01]  /*84c0*/  FMUL.FTZ R9, R8.reuse, R24 ;  /* 0x0000001808097220 */ /* 0x040fe20000410000 */
[C---:B------:R-:W-:Y:S01]  /*84d0*/  FMUL.FTZ R6, R31.reuse, R11 ;  /* 0x0000000b1f067220 */ /* 0x040fe20000410000 */
[-C--:B------:R-:W-:Y:S01]  /*84e0*/  FFMA.FTZ R11, R8, R14.reuse, -R5 ;  /* 0x0000000e080b7223 */ /* 0x080fe20000010805 */
[-C--:B------:R-:W-:Y:S01]  /*84f0*/  FFMA.FTZ R24, R31, R7.reuse, -R4 ;  /* 0x000000071f187223 */ /* 0x080fe20000010804 */
[----:B------:R-:W-:Y:S01]  /*8500*/  FFMA.FTZ R14, R32, R14, R9 ;  /* 0x0000000e200e7223 */ /* 0x000fe20000010009 */
[----:B------:R-:W-:Y:S01]  /*8510*/  FFMA.FTZ R31, R33, R7, R6 ;  /* 0x00000007211f7223 */ /* 0x000fe20000010006 */
[----:B------:R-:W-:-:S02]  /*8520*/  F2FP.F16.F32.PACK_AB R4, R15, R26 ;  /* 0x0000001a0f04723e */ /* 0x000fc400000000ff */
[----:B------:R-:W-:Y:S02]  /*8530*/  F2FP.F16.F32.PACK_AB R5, R12, R25 ;  /* 0x000000190c05723e */ /* 0x000fe400000000ff */
[----:B------:R-:W-:Y:S02]  /*8540*/  F2FP.F16.F32.PACK_AB R6, R10, R21 ;  /* 0x000000150a06723e */ /* 0x000fe400000000ff */
[----:B------:R-:W-:Y:S02]  /*8550*/  F2FP.F16.F32.PACK_AB R7, R24, R11 ;  /* 0x0000000b1807723e */ /* 0x000fe400000000ff */
[----:B------:R-:W-:Y:S02]  /*8560*/  F2FP.F16.F32.PACK_AB R8, R3, R28 ;  /* 0x0000001c0308723e */ /* 0x000fe400000000ff */
[----:B------:R-:W-:Y:S02]  /*8570*/  F2FP.F16.F32.PACK_AB R9, R20, R27 ;  /* 0x0000001b1409723e */ /* 0x000fe400000000ff */
[----:B------:R-:W-:-:S02]  /*8580*/  F2FP.F16.F32.PACK_AB R10, R13, R30 ;  /* 0x0000001e0d0a723e */ /* 0x000fc400000000ff */
[----:B------:R-:W-:Y:S01]  /*8590*/  F2FP.F16.F32.PACK_AB R11, R31, R14 ;  /* 0x0000000e1f0b723e */ /* 0x000fe200000000ff */
[----:B------:R3:W-:Y:S04]  /*85a0*/  STS.128 [R45+0x18400], R4 ;  /* 0x018400042d007388 */ /* 0x0007e80000000c00 */
[----:B------:R3:W-:Y:S02]  /*85b0*/  STS.128 [R0+0x18400], R8 ;  /* 0x0184000800007388 */ /* 0x0007e40000000c00 */
.L_x_736:
[----:B------:R-:W-:Y:S05]  /*85c0*/  BSYNC B0 ;  /* 0x0000000000007941 */ /* 0x000fea0003800000 */
.L_x_725:
[----:B------:R-:W-:Y:S01]  /*85d0*/  @!PT LDS RZ, [RZ] ;  /* 0x00000000fffff984 */ /* 0x000fe20000000800 */
[----:B------:R-:W-:Y:S01]  /*85e0*/  @!PT LDS RZ, [RZ] ;  /* 0x00000000fffff984 */ /* 0x000fe20000000800 */
[----:B------:R-:W-:Y:S01]  /*85f0*/  @!PT LDS RZ, [RZ] ;  /* 0x00000000fffff984 */ /* 0x000fe20000000800 */
[----:B------:R-:W-:Y:S01]  /*8600*/  @!PT LDS RZ, [RZ] ;  /* 0x00000000fffff984 */ /* 0x000fe20000000800 */
[----:B------:R4:W-:Y:S06]  /*8610*/  MEMBAR.ALL.CTA ;  /* 0x0000000000007992 */ /* 0x0009ec0000008000 */
[----:B----4-:R-:W4:Y:S01]  /*8620*/  FENCE.VIEW.ASYNC.S ;  /* 0x00000000000073c6 */ /* 0x010f220000000000 */
[----:B------:R-:W-:Y:S05]  /*8630*/  WARPSYNC.ALL ;  /* 0x0000000000007948 */ /* 0x000fea0003800000 */
[----:B----4-:R-:W-:Y:S06]  /*8640*/  BAR.SYNC.DEFER_BLOCKING 0xd, 0x100 ;  /* 0x0344000000007b1d */ /* 0x010fec0000010000 */
.L_x_722:
[----:B0123--:R-:W0:Y:S01]  /*8650*/  S2R R0, SR_TID.X ;  /* 0x0000000000007919 */ /* 0x00fe220000002100 */
[----:B------:R-:W-:Y:S01]  /*8660*/  ISETP.NE.AND P0, PT, R209, 0x3, PT ;  /* 0x00000003d100780c */ /* 0x000fe20003f05270 */
[----:B------:R-:W-:Y:S05]  /*8670*/  WARPSYNC.ALL ;  /* 0x0000000000007948 */ /* 0x000fea0003800000 */
[----:B0-----:R-:W-:-:S04]  /*8680*/  SHF.R.U32.HI R0, RZ, 0x7, R0 ;  /* 0x00000007ff007819 */ /* 0x001fc80000011600 */
[----:B------:R-:W-:-:S05]  /*8690*/  IADD3 R9, R0, 0x8, RZ ;  /* 0x0000000800097810 */ /* 0x000fca0007ffe0ff */
[----:B------:R0:W-:Y:S06]  /*86a0*/  BAR.SYNC.DEFER_BLOCKING R9, 0x100 ;  /* 0x000400090000751d */ /* 0x0001ec0000010000 */
[----:B------:R-:W-:Y:S05]  /*86b0*/  @!P0 BRA `(.L_x_746) ;  /* 0x0000000000048947 */ /* 0x000fea0003800000 */
[----:B------:R-:W-:Y:S01]  /*86c0*/  BPT.TRAP 0x1 ;  /* 0x000000040000795c */ /* 0x000fe20000300000 */
.L_x_746:
[----:B------:R-:W-:Y:S01]  /*86d0*/  IMAD R8, R206, 0x8, R19 ;  /* 0x00000008ce087824 */ /* 0x000fe200078e0213 */
[----:B------:R-:W-:-:S04]  /*86e0*/  SHF.L.U32 R73, R216, 0x1f, RZ ;  /* 0x0000001fd8497819 */ /* 0x000fc800000006ff */
[----:B------:R1:W2:Y:S01]  /*86f0*/  SYNCS.PHASECHK.TRANS64.TRYWAIT P1, [R8+URZ+0x22830], R73 ;  /* 0x02283049080075a7 */ /* 0x0002a2000802017f */
[----:B------:R-:W-:Y:S05]  /*8700*/  @!P0 BRA `(.L_x_747) ;  /* 0x0000000000048947 */ /* 0x000fea0003800000 */
[----:B------:R-:W-:Y:S01]  /*8710*/  BPT.TRAP 0x1 ;  /* 0x000000040000795c */ /* 0x000fe20000300000 */
.L_x_747:
[----:B------:R-:W-:Y:S01]  /*8720*/  VIADD R0, R19, 0x1c400 ;  /* 0x0001c40013007836 */ /* 0x000fe20000000000 */
[----:B------:R-:W-:Y:S01]  /*8730*/  LOP3.LUT R4, R29, 0x10000, RZ, 0xfc, !PT ;  /* 0x000100001d047812 */ /* 0x000fe200078efcff */
[----:B------:R-:W-:-:S03]  /*8740*/  IMAD.MOV.U32 R5, RZ, RZ, 0x40000040 ;  /* 0x40000040ff057424 */ /* 0x000fc600078e00ff */
[----:B------:R-:W-:-:S04]  /*8750*/  SHF.R.U32.HI R0, RZ, 0x4, R0 ;  /* 0x00000004ff007819 */ /* 0x000fc80000011600 */
[----:B------:R-:W-:-:S04]  /*8760*/  LOP3.LUT R0, R0, 0x3fff, RZ, 0xc0, !PT ;  /* 0x00003fff00007812 */ /* 0x000fc800078ec0ff */
[----:B------:R-:W-:-:S05]  /*8770*/  LOP3.LUT R0, R0, 0x10000, RZ, 0xfc, !PT ;  /* 0x0001000000007812 */ /* 0x000fca00078efcff */
[----:B------:R3:W-:Y:S01]  /*8780*/  STL [R1], R0 ;  /* 0x0000000001007387 */ /* 0x0007e20000100800 */
[----:B--2---:R-:W-:Y:S05]  /*8790*/  @P1 BRA `(.L_x_748) ;  /* 0x0000000000081947 */ /* 0x004fea0003800000 */
[----:B------:R-:W2:Y:S02]  /*87a0*/  SYNCS.PHASECHK.TRANS64.TRYWAIT P1, [R8+URZ+0x22830], R73 ;  /* 0x02283049080075a7 */ /* 0x000ea4000802017f */
[----:B--2---:R-:W-:Y:S05]  /*87b0*/  @!P1 BRA `(.L_x_749) ;  /* 0x000000e800b49947 */ /* 0x004fea0003800000 */
.L_x_748:
[----:B---3--:R-:W3:Y:S01]  /*87c0*/  LDL R0, [R1] ;  /* 0x0000000001007983 */ /* 0x008ee20000100800 */
[----:B------:R-:W-:Y:S01]  /*87d0*/  IMAD.MOV.U32 R7, RZ, RZ, 0x40000040 ;  /* 0x40000040ff077424 */ /* 0x000fe200078e00ff */
[----:B------:R-:W-:Y:S05]  /*87e0*/  WARPSYNC.ALL ;  /* 0x0000000000007948 */ /* 0x000fea0003800000 */
[C---:B------:R-:W-:Y:S01]  /*87f0*/  R2UR UR4, R4.reuse ;  /* 0x00000000040472ca */ /* 0x040fe200000e0000 */
[----:B-----5:R-:W-:Y:S01]  /*8800*/  WARPGROUP.ARRIVE ;  /* 0x00000000000079c5 */ /* 0x020fe20000000000 */
[----:B------:R-:W-:Y:S01]  /*8810*/  R2UR UR5, R5 ;  /* 0x00000000050572ca */ /* 0x000fe200000e0000 */
[C---:B------:R-:W-:Y:S01]  /*8820*/  VIADD R20, R4.reuse, 0x2 ;  /* 0x0000000204147836 */ /* 0x040fe20000000000 */
[----:B------:R-:W-:Y:S01]  /*8830*/  R2UR UR7, R7 ;  /* 0x00000000070772ca */ /* 0x000fe200000e0000 */
[----:B------:R-:W-:Y:S01]  /*8840*/  IMAD.MOV.U32 R21, RZ, RZ, 0x40000040 ;  /* 0x40000040ff157424 */ /* 0x000fe200078e00ff */
[----:B------:R-:W-:Y:S01]  /*8850*/  MOV R11, 0x40000040 ;  /* 0x40000040000b7802 */ /* 0x000fe20000000f00 */
[----:B------:R-:W-:Y:S01]  /*8860*/  VIADD R14, R4, 0x4 ;  /* 0x00000004040e7836 */ /* 0x000fe20000000000 */
[----:B------:R-:W-:Y:S01]  /*8870*/  MOV R7, 0x40000040 ;  /* 0x4000004000077802 */ /* 0x000fe20000000f00 */
[----:B------:R-:W-:-:S02]  /*8880*/  IMAD.MOV.U32 R15, RZ, RZ, 0x40000040 ;  /* 0x40000040ff0f7424 */ /* 0x000fc400078e00ff */
[----:B------:R-:W-:Y:S02]  /*8890*/  VIADD R12, R4, 0x6 ;  /* 0x00000006040c7836 */ /* 0x000fe40000000000 */
[----:B------:R-:W-:Y:S02]  /*88a0*/  IMAD.MOV.U32 R13, RZ, RZ, 0x40000040 ;  /* 0x40000040ff0d7424 */ /* 0x000fe400078e00ff */
[----:B---3--:R-:W-:Y:S02]  /*88b0*/  IMAD R6, R206, 0x300, R0 ;  /* 0x00000300ce067824 */ /* 0x008fe400078e0200 */
[----:B------:R-:W3:Y:S02]  /*88c0*/  S2R R0, SR_TID.X ;  /* 0x0000000000007919 */ /* 0x000ee40000002100 */
[C---:B------:R-:W-:Y:S01]  /*88d0*/  VIADD R10, R6.reuse, 0x2 ;  /* 0x00000002060a7836 */ /* 0x040fe20000000000 */
[----:B------:R-:W-:-:S13]  /*88e0*/  R2UR UR6, R6 ;  /* 0x00000000060672ca */ /* 0x000fda00000e0000 */
[----:B------:R-:W-:Y:S01]  /*88f0*/  HGMMA.64x96x16.F32 R24, gdesc[UR4], RZ, !UPT, gsb0 ;  /* 0x01600000041879f0 */ /* 0x000fe2000c0008ff */
[----:B------:R-:W-:Y:S02]  /*8900*/  R2UR UR4, R20 ;  /* 0x00000000140472ca */ /* 0x000fe400000e0000 */
[----:B------:R-:W-:Y:S02]  /*8910*/  R2UR UR5, R21 ;  /* 0x00000000150572ca */ /* 0x000fe400000e0000 */
[----:B------:R-:W-:Y:S01]  /*8920*/  R2UR UR6, R10 ;  /* 0x000000000a0672ca */ /* 0x000fe200000e0000 */
[C---:B------:R-:W-:Y:S01]  /*8930*/  VIADD R10, R6.reuse, 0x4 ;  /* 0x00000004060a7836 */ /* 0x040fe20000000000 */
[----:B------:R-:W-:Y:S01]  /*8940*/  R2UR UR7, R11 ;  /* 0x000000000b0772ca */ /* 0x000fe200000e0000 */
[----:B------:R-:W-:Y:S02]  /*8950*/  IMAD.MOV.U32 R11, RZ, RZ, 0x40000040 ;  /* 0x40000040ff0b7424 */ /* 0x000fe400078e00ff */
[----:B------:R-:W-:Y:S01]  /*8960*/  VIADD R6, R6, 0x6 ;  /* 0x0000000606067836 */ /* 0x000fe20000000000 */
[----:B---3--:R-:W-:Y:S01]  /*8970*/  SHF.R.U32.HI R0, RZ, 0x7, R0 ;  /* 0x00000007ff007819 */ /* 0x008fe20000011600 */
[----:B------:R-:W-:-:S02]  /*8980*/  WARPGROUP.DEPBAR.LE gsb0, 0x0 ;  /* 0x00008000000079c5 */ /* 0x000fc40000010000 */
[----:B------:R-:W-:-:S06]  /*8990*/  WARPGROUP.ARRIVE ;  /* 0x00000000000079c5 */ /* 0x000fcc0000000000 */
[----:B------:R-:W-:Y:S01]  /*89a0*/  HGMMA.64x96x16.F32 R24, gdesc[UR4], R24, gsb0 ;  /* 0x01600000041879f0 */ /* 0x000fe20008000818 */
[----:B------:R-:W-:Y:S02]  /*89b0*/  R2UR UR4, R14 ;  /* 0x000000000e0472ca */ /* 0x000fe400000e0000 */
[----:B------:R-:W-:Y:S02]  /*89c0*/  R2UR UR5, R15 ;  /* 0x000000000f0572ca */ /* 0x000fe400000e0000 */
[----:B------:R-:W-:Y:S02]  /*89d0*/  R2UR UR6, R10 ;  /* 0x000000000a0672ca */ /* 0x000fe400000e0000 */
[----:B------:R-:W-:Y:S02]  /*89e0*/  R2UR UR7, R11 ;  /* 0x000000000b0772ca */ /* 0x000fe400000e0000 */
[----:B------:R-:W-:Y:S01]  /*89f0*/  IADD3 R11, -R0, 0xb, RZ ;  /* 0x0000000b000b7810 */ /* 0x000fe20007ffe1ff */
[----:B------:R-:W-:-:S02]  /*8a00*/  WARPGROUP.DEPBAR.LE gsb0, 0x0 ;  /* 0x00008000000079c5 */ /* 0x000fc40000010000 */
[----:B------:R-:W-:-:S08]  /*8a10*/  WARPGROUP.ARRIVE ;  /* 0x00000000000079c5 */ /* 0x000fd00000000000 */
[----:B------:R-:W-:Y:S01]  /*8a20*/  HGMMA.64x96x16.F32 R24, gdesc[UR4], R24, gsb0 ;  /* 0x01600000041879f0 */ /* 0x000fe20008000818 */
[----:B------:R-:W-:Y:S02]  /*8a30*/  R2UR UR4, R12 ;  /* 0x000000000c0472ca */ /* 0x000fe400000e0000 */
[----:B------:R-:W-:Y:S02]  /*8a40*/  R2UR UR5, R13 ;  /* 0x000000000d0572ca */ /* 0x000fe400000e0000 */
[----:B------:R-:W-:Y:S02]  /*8a50*/  R2UR UR6, R6 ;  /* 0x00000000060672ca */ /* 0x000fe400000e0000 */
[----:B------:R-:W-:Y:S01]  /*8a60*/  R2UR UR7, R7 ;  /* 0x00000000070772ca */ /* 0x000fe200000e0000 */
[----:B------:R-:W-:Y:S02]  /*8a70*/  WARPGROUP.DEPBAR.LE gsb0, 0x0 ;  /* 0x00008000000079c5 */ /* 0x000fe40000010000 */
[----:B------:R-:W-:-:S10]  /*8a80*/  WARPGROUP.ARRIVE ;  /* 0x00000000000079c5 */ /* 0x000fd40000000000 */
[----:B------:R-:W-:Y:S03]  /*8a90*/  HGMMA.64x96x16.F32 R24, gdesc[UR4], R24, gsb0 ;  /* 0x01600000041879f0 */ /* 0x000fe60008000818 */
[----:B------:R-:W-:Y:S02]  /*8aa0*/  WARPGROUP.DEPBAR.LE gsb0, 0x0 ;  /* 0x00008000000079c5 */ /* 0x000fe40000010000 */
[----:B------:R3:W-:Y:S06]  /*8ab0*/  BAR.ARV R11, 0x100 ;  /* 0x0004000b0000751d */ /* 0x0007ec0000002000 */
[----:B------:R-:W-:Y:S05]  /*8ac0*/  @!P0 BRA `(.L_x_750) ;  /* 0x0000000000048947 */ /* 0x000fea0003800000 */
[----:B------:R-:W-:Y:S01]  /*8ad0*/  BPT.TRAP 0x1 ;  /* 0x000000040000795c */ /* 0x000fe20000300000 */
.L_x_750:
[----:B------:R-:W4:Y:S01]  /*8ae0*/  LDL R3, [R1+0x4c] ;  /* 0x00004c0001037983 */ /* 0x000f220000100800 */
[----:B------:R-:W-:Y:S01]  /*8af0*/  IMAD R0, R178, -0x60, R177 ;  /* 0xffffffa0b2007824 */ /* 0x000fe200078e02b1 */
[----:B------:R-:W-:Y:S01]  /*8b00*/  ULDC UR4, c[0x0][0x988] ;  /* 0x0002620000047ab9 */ /* 0x000fe20000000800 */
[----:B------:R-:W5:Y:S02]  /*8b10*/  S2R R72, SR_CgaCtaId ;  /* 0x0000000000487919 */ /* 0x000f640000008800 */
[----:B------:R-:W-:-:S04]  /*8b20*/  VIADD R0, R0, 0x60 ;  /* 0x0000006000007836 */ /* 0x000fc80000000000 */
[----:B----4-:R-:W-:-:S05]  /*8b30*/  IMAD R0, R3, -0x2, R0 ;  /* 0xfffffffe03007824 */ /* 0x010fca00078e0200 */
[C---:B------:R-:W-:Y:S02]  /*8b40*/  ISETP.GT.AND P2, PT, R0.reuse, RZ, PT ;  /* 0x000000ff0000720c */ /* 0x040fe40003f44270 */
[C---:B------:R-:W-:Y:S02]  /*8b50*/  ISETP.GT.AND P3, PT, R0.reuse, 0x1, PT ;  /* 0x000000010000780c */ /* 0x040fe40003f64270 */
[----:B------:R-:W-:Y:S02]  /*8b60*/  ISETP.GT.AND P4, PT, R0, 0x8, PT ;  /* 0x000000080000780c */ /* 0x000fe40003f84270 */
        /* <DEDUP_REMOVED lines=8> */
[----:B------:R-:W-:-:S02]  /*8bf0*/  FSEL R7, R26, -INF , P2 ;  /* 0xff8000001a077808 */ /* 0x000fc40001000000 */
[----:B------:R-:W-:Y:S02]  /*8c00*/  ISETP.GT.AND P2, PT, R0, 0x11, PT ;  /* 0x000000110000780c */ /* 0x000fe40003f44270 */
[----:B------:R-:W-:Y:S02]  /*8c10*/  FSEL R81, R32, -INF , P1 ;  /* 0xff80000020517808 */ /* 0x000fe40000800000 */
[----:B------:R-:W-:Y:S02]  /*8c20*/  FMNMX.FTZ R10, R79, R10, !PT ;  /* 0x0000000a4f0a7209 */ /* 0x000fe40007810000 */
[----:B------:R-:W-:Y:S02]  /*8c30*/  FSEL R27, R27, -INF , P3 ;  /* 0xff8000001b1b7808 */ /* 0x000fe40001800000 */
[----:B------:R-:W-:Y:S02]  /*8c40*/  ISETP.GT.AND P3, PT, R0, 0x18, PT ;  /* 0x000000180000780c */ /* 0x000fe40003f64270 */
[----:B------:R-:W-:-:S02]  /*8c50*/  FSEL R83, R33, -INF , P2 ;  /* 0xff80000021537808 */ /* 0x000fc40001000000 */
[----:B------:R-:W-:Y:S02]  /*8c60*/  FMNMX.FTZ R10, R81, R10, !PT ;  /* 0x0000000a510a7209 */ /* 0x000fe40007810000 */
[----:B------:R-:W-:Y:S02]  /*8c70*/  FSEL R25, R30, -INF , P4 ;  /* 0xff8000001e197808 */ /* 0x000fe40002000000 */
        /* <DEDUP_REMOVED lines=64> */
[----:B------:R-:W-:Y:S01]  /*9080*/  ISETP.GT.AND P5, PT, R0, 0x59, PT ;  /* 0x000000590000780c */ /* 0x000fe20003fa4270 */
[----:B------:R-:W-:Y:S01]  /*9090*/  IMAD.U32 R0, RZ, RZ, UR4 ;  /* 0x00000004ff007e24 */ /* 0x000fe2000f8e00ff */
[----:B------:R-:W-:Y:S02]  /*90a0*/  FSEL R117, R68, -INF , P4 ;  /* 0xff80000044757808 */ /* 0x000fe40002000000 */
[----:B------:R-:W-:Y:S02]  /*90b0*/  FMNMX.FTZ R10, R115, R10, !PT ;  /* 0x0000000a730a7209 */ /* 0x000fe40007810000 */
[----:B------:R-:W-:Y:S02]  /*90c0*/  FSEL R119, R69, -INF , P5 ;  /* 0xff80000045777808 */ /* 0x000fe40002800000 */
[----:B------:R-:W-:-:S04]  /*90d0*/  FMNMX.FTZ R10, R117, R10, !PT ;  /* 0x0000000a750a7209 */ /* 0x000fc80007810000 */
[----:B------:R-:W-:-:S05]  /*90e0*/  FMNMX.FTZ R24, R119, R10, !PT ;  /* 0x0000000a77187209 */ /* 0x000fca0007810000 */
[----:B------:R-:W4:Y:S02]  /*90f0*/  SHFL.BFLY PT, R3, R24, 0x2, 0x1f ;  /* 0x0c401f0018037f89 */ /* 0x000f2400000e0000 */
[----:B----4-:R-:W-:-:S05]  /*9100*/  FMNMX.FTZ R26, R24, R3, !PT ;  /* 0x00000003181a7209 */ /* 0x010fca0007810000 */
[----:B------:R-:W4:Y:S02]  /*9110*/  SHFL.BFLY PT, R3, R26, 0x1, 0x1f ;  /* 0x0c201f001a037f89 */ /* 0x000f2400000e0000 */
[----:B----4-:R-:W-:-:S04]  /*9120*/  FMNMX.FTZ R3, R26, R3, !PT ;  /* 0x000000031a037209 */ /* 0x010fc80007810000 */
[C---:B------:R-:W-:Y:S01]  /*9130*/  FSETP.NEU.FTZ.AND P6, PT, R3.reuse, -INF , PT ;  /* 0xff8000000300780b */ /* 0x040fe20003fdd000 */
[----:B------:R-:W-:-:S05]  /*9140*/  FMUL.FTZ R10, R3, R0 ;  /* 0x00000000030a7220 */ /* 0x000fca0000410000 */
[----:B------:R-:W-:Y:S02]  /*9150*/  FSEL R28, R10, RZ, P6 ;  /* 0x000000ff0a1c7208 */ /* 0x000fe40003000000 */
[----:B------:R-:W-:-:S03]  /*9160*/  FMNMX.FTZ R10, R7, R27, !PT ;  /* 0x0000001b070a7209 */ /* 0x000fc60007810000 */
[--C-:B------:R-:W-:Y:S01]  /*9170*/  FFMA.FTZ R200, R75, R0, -R28.reuse ;  /* 0x000000004bc87223 */ /* 0x100fe2000001081c */
[----:B------:R-:W-:Y:S01]  /*9180*/  FMNMX.FTZ R10, R25, R10, !PT ;  /* 0x0000000a190a7209 */ /* 0x000fe20007810000 */
[-CC-:B------:R-:W-:Y:S01]  /*9190*/  FFMA.FTZ R202, R77, R0.reuse, -R28.reuse ;  /* 0x000000004dca7223 */ /* 0x180fe2000001081c */
[----:B------:R-:W-:Y:S01]  /*91a0*/  FSEL R75, R63, -INF , P1 ;  /* 0xff8000003f4b7808 */ /* 0x000fe20000800000 */
        /* <DEDUP_REMOVED lines=10> */
[----:B------:R-:W-:Y:S01]  /*9250*/  MUFU.EX2 R200, R200 ;  /* 0x000000c800c87308 */ /* 0x000fe20000000800 */
[----:B------:R-:W-:Y:S01]  /*9260*/  FSEL R81, R70, -INF , P4 ;  /* 0xff80000046517808 */ /* 0x000fe20002000000 */
[--C-:B------:R-:W-:Y:S01]  /*9270*/  FFMA.FTZ R154, R85, R0, -R28.reuse ;  /* 0x00000000559a7223 */ /* 0x100fe2000001081c */
[----:B------:R-:W-:Y:S01]  /*9280*/  FMNMX.FTZ R10, R33, R10, !PT ;  /* 0x0000000a210a7209 */ /* 0x000fe20007810000 */
[-CC-:B------:R-:W-:Y:S01]  /*9290*/  FFMA.FTZ R87, R87, R0.reuse, -R28.reuse ;  /* 0x0000000057577223 */ /* 0x180fe2000001081c */
[----:B------:R-:W-:Y:S01]  /*92a0*/  FSEL R83, R71, -INF , P5 ;  /* 0xff80000047537808 */ /* 0x000fe20002800000 */
[--C-:B------:R-:W-:Y:S01]  /*92b0*/  FFMA.FTZ R67, R91, R0, -R28.reuse ;  /* 0x000000005b437223 */ /* 0x100fe2000001081c */
[----:B------:R-:W-:Y:S01]  /*92c0*/  FMNMX.FTZ R10, R39, R10, !PT ;  /* 0x0000000a270a7209 */ /* 0x000fe20007810000 */
[----:B------:R-:W4:Y:S01]  /*92d0*/  MUFU.EX2 R61, R61 ;  /* 0x0000003d003d7308 */ /* 0x000f220000000800 */
[-CC-:B------:R-:W-:Y:S01]  /*92e0*/  FFMA.FTZ R158, R93, R0.reuse, -R28.reuse ;  /* 0x000000005d9e7223 */ /* 0x180fe2000001081c */
[--C-:B------:R-:W-:Y:S01]  /*92f0*/  FFMA.FTZ R71, R95, R0, -R28.reuse ;  /* 0x000000005f477223 */ /* 0x100fe2000001081c */
[----:B------:R-:W-:Y:S01]  /*9300*/  FMNMX.FTZ R10, R37, R10, !PT ;  /* 0x0000000a250a7209 */ /* 0x000fe20007810000 */
[-CC-:B------:R-:W-:Y:S01]  /*9310*/  FFMA.FTZ R160, R97, R0.reuse, -R28.reuse ;  /* 0x0000000061a07223 */ /* 0x180fe2000001081c */
[-CC-:B------:R-:W-:Y:S01]  /*9320*/  FFMA.FTZ R85, R99, R0.reuse, -R28.reuse ;  /* 0x0000000063557223 */ /* 0x180fe2000001081c */
[--C-:B------:R-:W-:Y:S01]  /*9330*/  FFMA.FTZ R162, R101, R0, -R28.reuse ;  /* 0x0000000065a27223 */ /* 0x100fe2000001081c */
[----:B------:R-:W-:Y:S01]  /*9340*/  FMNMX.FTZ R10, R43, R10, !PT ;  /* 0x0000000a2b0a7209 */ /* 0x000fe20007810000 */
[----:B------:R-:W0:Y:S01]  /*9350*/  MUFU.EX2 R202, R202 ;  /* 0x000000ca00ca7308 */ /* 0x000e220000000800 */
[-CC-:B------:R-:W-:Y:S01]  /*9360*/  FFMA.FTZ R164, R105, R0.reuse, -R28.reuse ;  /* 0x0000000069a47223 */ /* 0x180fe2000001081c */
[--C-:B------:R-:W-:Y:S01]  /*9370*/  FFMA.FTZ R166, R109, R0, -R28.reuse ;  /* 0x000000006da67223 */ /* 0x100fe2000001081c */
[----:B------:R-:W-:Y:S01]  /*9380*/  FMNMX.FTZ R10, R41, R10, !PT ;  /* 0x0000000a290a7209 */ /* 0x000fe20007810000 */
[-CC-:B------:R-:W-:Y:S01]  /*9390*/  FFMA.FTZ R91, R111, R0.reuse, -R28.reuse ;  /* 0x000000006f5b7223 */ /* 0x180fe2000001081c */
[-CC-:B------:R-:W-:Y:S01]  /*93a0*/  FFMA.FTZ R168, R113, R0.reuse, -R28.reuse ;  /* 0x0000000071a87223 */ /* 0x180fe2000001081c */
[--C-:B------:R-:W-:Y:S01]  /*93b0*/  FFMA.FTZ R93, R115, R0, -R28.reuse ;  /* 0x00000000735d7223 */ /* 0x100fe2000001081c */
[----:B------:R-:W-:Y:S01]  /*93c0*/  FMNMX.FTZ R10, R47, R10, !PT ;  /* 0x0000000a2f0a7209 */ /* 0x000fe20007810000 */
[----:B------:R-:W1:Y:S01]  /*93d0*/  MUFU.EX2 R65, R65 ;  /* 0x0000004100417308 */ /* 0x000e620000000800 */
[-CC-:B------:R-:W-:Y:S01]  /*93e0*/  FFMA.FTZ R170, R117, R0.reuse, -R28.reuse ;  /* 0x0000000075aa7223 */ /* 0x180fe2000001081c */
[----:B------:R-:W-:Y:S01]  /*93f0*/  FFMA.FTZ R95, R119, R0, -R28 ;  /* 0x00000000775f7223 */ /* 0x000fe2000001081c */
[----:B------:R-:W-:-:S04]  /*9400*/  FMNMX.FTZ R10, R45, R10, !PT ;  /* 0x0000000a2d0a7209 */ /* 0x000fc80007810000 */
[----:B------:R-:W-:Y:S01]  /*9410*/  FMNMX.FTZ R10, R51, R10, !PT ;  /* 0x0000000a330a7209 */ /* 0x000fe20007810000 */
[----:B------:R-:W2:Y:S03]  /*9420*/  MUFU.EX2 R152, R152 ;  /* 0x0000009800987308 */ /* 0x000ea60000000800 */
[----:B------:R-:W-:-:S04]  /*9430*/  FMNMX.FTZ R10, R49, R10, !PT ;  /* 0x0000000a310a7209 */ /* 0x000fc80007810000 */
[----:B------:R-:W-:Y:S01]  /*9440*/  FMNMX.FTZ R10, R55, R10, !PT ;  /* 0x0000000a370a7209 */ /* 0x000fe20007810000 */
[----:B------:R-:W3:Y:S03]  /*9450*/  MUFU.EX2 R69, R69 ;  /* 0x0000004500457308 */ /* 0x000ee60000000800 */
[----:B------:R-:W-:-:S04]  /*9460*/  FMNMX.FTZ R10, R53, R10, !PT ;  /* 0x0000000a350a7209 */ /* 0x000fc80007810000 */
[----:B------:R-:W-:Y:S01]  /*9470*/  FMNMX.FTZ R10, R59, R10, !PT ;  /* 0x0000000a3b0a7209 */ /* 0x000fe20007810000 */
[----:B------:R-:W5:Y:S03]  /*9480*/  MUFU.EX2 R154, R154 ;  /* 0x0000009a009a7308 */ /* 0x000f660000000800 */
[----:B------:R-:W-:-:S04]  /*9490*/  FMNMX.FTZ R10, R57, R10, !PT ;  /* 0x0000000a390a7209 */ /* 0x000fc80007810000 */
[----:B------:R-:W-:Y:S01]  /*94a0*/  FMNMX.FTZ R10, R75, R10, !PT ;  /* 0x0000000a4b0a7209 */ /* 0x000fe20007810000 */
[----:B------:R4:W5:Y:S03]  /*94b0*/  MUFU.EX2 R63, R87 ;  /* 0x00000057003f7308 */ /* 0x0009660000000800 */
[----:B------:R-:W-:-:S04]  /*94c0*/  FMNMX.FTZ R10, R77, R10, !PT ;  /* 0x0000000a4d0a7209 */ /* 0x000fc80007810000 */
[----:B------:R-:W-:Y:S01]  /*94d0*/  FMNMX.FTZ R10, R79, R10, !PT ;  /* 0x0000000a4f0a7209 */ /* 0x000fe20007810000 */
[----:B------:R-:W-:Y:S01]  /*94e0*/  MUFU.EX2 R156, R156 ;  /* 0x0000009c009c7308 */ /* 0x000fe20000000800 */
[----:B----4-:R-:W-:Y:S02]  /*94f0*/  FFMA.FTZ R87, R103, R0, -R28 ;  /* 0x0000000067577223 */ /* 0x010fe4000001081c */
[----:B------:R-:W-:-:S04]  /*9500*/  FMNMX.FTZ R10, R81, R10, !PT ;  /* 0x0000000a510a7209 */ /* 0x000fc80007810000 */
[----:B------:R-:W-:Y:S01]  /*9510*/  FMNMX.FTZ R10, R83, R10, !PT ;  /* 0x0000000a530a7209 */ /* 0x000fe20007810000 */
[----:B------:R-:W-:Y:S04]  /*9520*/  MUFU.EX2 R67, R67 ;  /* 0x0000004300437308 */ /* 0x000fe80000000800 */
[----:B------:R-:W4:Y:S04]  /*9530*/  SHFL.BFLY PT, R89, R10, 0x2, 0x1f ;  /* 0x0c401f000a597f89 */ /* 0x000f2800000e0000 */
[----:B------:R-:W-:Y:S08]  /*9540*/  MUFU.EX2 R158, R158 ;  /* 0x0000009e009e7308 */ /* 0x000ff00000000800 */
[----:B------:R-:W-:Y:S08]  /*9550*/  MUFU.EX2 R71, R71 ;  /* 0x0000004700477308 */ /* 0x000ff00000000800 */
[----:B------:R-:W-:Y:S01]  /*9560*/  MUFU.EX2 R160, R160 ;  /* 0x000000a000a07308 */ /* 0x000fe20000000800 */
[----:B----4-:R-:W-:Y:S01]  /*9570*/  FMNMX.FTZ R6, R10, R89, !PT ;  /* 0x000000590a067209 */ /* 0x010fe20007810000 */
[----:B------:R-:W-:-:S06]  /*9580*/  FFMA.FTZ R89, R107, R0, -R28 ;  /* 0x000000006b597223 */ /* 0x000fcc000001081c */
[----:B------:R-:W-:Y:S01]  /*9590*/  MUFU.EX2 R85, R85 ;  /* 0x0000005500557308 */ /* 0x000fe20000000800 */
[----:B------:R-:W4:Y:S07]  /*95a0*/  SHFL.BFLY PT, R173, R6, 0x1, 0x1f ;  /* 0x0c201f0006ad7f89 */ /* 0x000f2e00000e0000 */
[----:B------:R-:W-:Y:S08]  /*95b0*/  MUFU.EX2 R162, R162 ;  /* 0x000000a200a27308 */ /* 0x000ff00000000800 */
[----:B------:R-:W-:Y:S08]  /*95c0*/  MUFU.EX2 R87, R87 ;  /* 0x0000005700577308 */ /* 0x000ff00000000800 */
[----:B------:R-:W-:Y:S01]  /*95d0*/  MUFU.EX2 R164, R164 ;  /* 0x000000a400a47308 */ /* 0x000fe20000000800 */
[----:B----4-:R-:W-:-:S04]  /*95e0*/  FMNMX.FTZ R173, R6, R173, !PT ;  /* 0x000000ad06ad7209 */ /* 0x010fc80007810000 */
[C---:B------:R-:W-:Y:S01]  /*95f0*/  FSETP.NEU.FTZ.AND P1, PT, R173.reuse, -INF , PT ;  /* 0xff800000ad00780b */ /* 0x040fe20003f3d000 */
[----:B------:R-:W-:Y:S02]  /*9600*/  FMUL.FTZ R6, R173, R0 ;  /* 0x00000000ad067220 */ /* 0x000fe40000410000 */
[----:B------:R-:W-:Y:S03]  /*9610*/  MUFU.EX2 R89, R89 ;  /* 0x0000005900597308 */ /* 0x000fe60000000800 */
[----:B------:R-:W-:-:S05]  /*9620*/  FSEL R24, R6, RZ, P1 ;  /* 0x000000ff06187208 */ /* 0x000fca0000800000 */
[-CC-:B------:R-:W-:Y:S01]  /*9630*/  FFMA.FTZ R201, R7, R0.reuse, -R24.reuse ;  /* 0x0000000007c97223 */ /* 0x180fe20000010818 */
[-CC-:B------:R-:W-:Y:S01]  /*9640*/  FFMA.FTZ R10, R27, R0.reuse, -R24.reuse ;  /* 0x000000001b0a7223 */ /* 0x180fe20000010818 */
[-CC-:B------:R-:W-:Y:S01]  /*9650*/  FFMA.FTZ R25, R25, R0.reuse, -R24.reuse ;  /* 0x0000000019197223 */ /* 0x180fe20000010818 */
[-CC-:B------:R-:W-:Y:S01]  /*9660*/  FFMA.FTZ R31, R31, R0.reuse, -R24.reuse ;  /* 0x000000001f1f7223 */ /* 0x180fe20000010818 */
[-CC-:B------:R-:W-:Y:S01]  /*9670*/  FFMA.FTZ R29, R29, R0.reuse, -R24.reuse ;  /* 0x000000001d1d7223 */ /* 0x180fe20000010818 */
[----:B------:R-:W-:Y:S01]  /*9680*/  FADD.FTZ R7, R200, R61 ;  /* 0x0000003dc8077221 */ /* 0x000fe20000010000 */
[----:B------:R-:W-:Y:S01]  /*9690*/  MUFU.EX2 R201, R201 ;  /* 0x000000c900c97308 */ /* 0x000fe20000000800 */
[-CC-:B------:R-:W-:Y:S01]  /*96a0*/  FFMA.FTZ R35, R35, R0.reuse, -R24.reuse ;  /* 0x0000000023237223 */ /* 0x180fe20000010818 */
[-CC-:B------:R-:W-:Y:S01]  /*96b0*/  FFMA.FTZ R33, R33, R0.reuse, -R24.reuse ;  /* 0x0000000021217223 */ /* 0x180fe20000010818 */
[----:B0-----:R-:W-:Y:S01]  /*96c0*/  FADD.FTZ R6, R202, R7 ;  /* 0x00000007ca067221 */ /* 0x001fe20000010000 */
[-CC-:B------:R-:W-:Y:S01]  /*96d0*/  FFMA.FTZ R39, R39, R0.reuse, -R24.reuse ;  /* 0x0000000027277223 */ /* 0x180fe20000010818 */
[-CC-:B------:R-:W-:Y:S01]  /*96e0*/  FFMA.FTZ R37, R37, R0.reuse, -R24.reuse ;  /* 0x0000000025257223 */ /* 0x180fe20000010818 */
[-C--:B------:R-:W-:Y:S01]  /*96f0*/  FFMA.FTZ R43, R43, R0.reuse, -R24 ;  /* 0x000000002b2b7223 */ /* 0x080fe20000010818 */
[----:B-1----:R-:W-:Y:S01]  /*9700*/  FADD.FTZ R7, R65, R6 ;  /* 0x0000000641077221 */ /* 0x002fe20000010000 */
[----:B------:R-:W0:Y:S01]  /*9710*/  MUFU.EX2 R10, R10 ;  /* 0x0000000a000a7308 */ /* 0x000e220000000800 */
[-CC-:B------:R-:W-:Y:S01]  /*9720*/  FFMA.FTZ R41, R41, R0.reuse, -R24.reuse ;  /* 0x0000000029297223 */ /* 0x180fe20000010818 */
[-CC-:B------:R-:W-:Y:S01]  /*9730*/  FFMA.FTZ R47, R47, R0.reuse, -R24.reuse ;  /* 0x000000002f2f7223 */ /* 0x180fe20000010818 */
[----:B--2---:R-:W-:Y:S01]  /*9740*/  FADD.FTZ R38, R152, R7 ;  /* 0x0000000798267221 */ /* 0x004fe20000010000 */
[-CC-:B------:R-:W-:Y:S01]  /*9750*/  FFMA.FTZ R45, R45, R0.reuse, -R24.reuse ;  /* 0x000000002d2d7223 */ /* 0x180fe20000010818 */
[-CC-:B------:R-:W-:Y:S01]  /*9760*/  FFMA.FTZ R51, R51, R0.reuse, -R24.reuse ;  /* 0x0000000033337223 */ /* 0x180fe20000010818 */
[-C--:B------:R-:W-:Y:S01]  /*9770*/  FFMA.FTZ R49, R49, R0.reuse, -R24 ;  /* 0x0000000031317223 */ /* 0x080fe20000010818 */
[----:B---3--:R-:W-:Y:S01]  /*9780*/  FADD.FTZ R27, R69, R38 ;  /* 0x00000026451b7221 */ /* 0x008fe20000010000 */
[----:B------:R-:W1:Y:S01]  /*9790*/  MUFU.EX2 R25, R25 ;  /* 0x0000001900197308 */ /* 0x000e620000000800 */
[-CC-:B------:R-:W-:Y:S01]  /*97a0*/  FFMA.FTZ R55, R55, R0.reuse, -R24.reuse ;  /* 0x0000000037377223 */ /* 0x180fe20000010818 */
[-CC-:B------:R-:W-:Y:S01]  /*97b0*/  FFMA.FTZ R53, R53, R0.reuse, -R24.reuse ;  /* 0x0000000035357223 */ /* 0x180fe20000010818 */
[----:B-----5:R-:W-:Y:S01]  /*97c0*/  FADD.FTZ R40, R154, R27 ;  /* 0x0000001b9a287221 */ /* 0x020fe20000010000 */
[-CC-:B------:R-:W-:Y:S01]  /*97d0*/  FFMA.FTZ R59, R59, R0.reuse, -R24.reuse ;  /* 0x000000003b3b7223 */ /* 0x180fe20000010818 */
[-CC-:B------:R-:W-:Y:S01]  /*97e0*/  FFMA.FTZ R57, R57, R0.reuse, -R24.reuse ;  /* 0x0000000039397223 */ /* 0x180fe20000010818 */
[-C--:B------:R-:W-:Y:S01]  /*97f0*/  FFMA.FTZ R75, R75, R0.reuse, -R24 ;  /* 0x000000004b4b7223 */ /* 0x080fe20000010818 */
[----:B------:R-:W-:Y:S01]  /*9800*/  FADD.FTZ R27, R63, R40 ;  /* 0x000000283f1b7221 */ /* 0x000fe20000010000 */
[----:B------:R-:W2:Y:S01]  /*9810*/  MUFU.EX2 R26, R31 ;  /* 0x0000001f001a7308 */ /* 0x000ea20000000800 */
[----:B0-----:R-:W-:Y:S01]  /*9820*/  FADD.FTZ R6, R201, R10 ;  /* 0x0000000ac9067221 */ /* 0x001fe20000010000 */
[-CC-:B------:R-:W-:Y:S01]  /*9830*/  FFMA.FTZ R77, R77, R0.reuse, -R24.reuse ;  /* 0x000000004d4d7223 */ /* 0x180fe20000010818 */
[-CC-:B------:R-:W-:Y:S01]  /*9840*/  FFMA.FTZ R79, R79, R0.reuse, -R24.reuse ;  /* 0x000000004f4f7223 */ /* 0x180fe20000010818 */
[-CC-:B------:R-:W-:Y:S01]  /*9850*/  FFMA.FTZ R81, R81, R0.reuse, -R24.reuse ;  /* 0x0000000051517223 */ /* 0x180fe20000010818 */
[----:B------:R-:W-:Y:S01]  /*9860*/  FFMA.FTZ R83, R83, R0, -R24 ;  /* 0x0000000053537223 */ /* 0x000fe20000010818 */
[----:B------:R-:W-:-:S02]  /*9870*/  F2FP.F16.F32.PACK_AB R201, R10, R201 ;  /* 0x000000c90ac9723e */ /* 0x000fc400000000ff */
[----:B------:R-:W0:Y:S01]  /*9880*/  MUFU.EX2 R29, R29 ;  /* 0x0000001d001d7308 */ /* 0x000e220000000800 */
[----:B-1----:R-:W-:Y:S01]  /*9890*/  FADD.FTZ R7, R25, R6 ;  /* 0x0000000619077221 */ /* 0x002fe20000010000 */
[----:B------:R-:W-:Y:S02]  /*98a0*/  F2FP.F16.F32.PACK_AB R200, R61, R200 ;  /* 0x000000c83dc8723e */ /* 0x000fe400000000ff */
[----:B------:R-:W-:Y:S02]  /*98b0*/  F2FP.F16.F32.PACK_AB R202, R65, R202 ;  /* 0x000000ca41ca723e */ /* 0x000fe400000000ff */
[----:B------:R-:W-:Y:S02]  /*98c0*/  F2FP.F16.F32.PACK_AB R152, R69, R152 ;  /* 0x000000984598723e */ /* 0x000fe400000000ff */
[----:B------:R-:W1:Y:S01]  /*98d0*/  MUFU.EX2 R28, R35 ;  /* 0x00000023001c7308 */ /* 0x000e620000000800 */
[----:B--2---:R-:W-:Y:S01]  /*98e0*/  FADD.FTZ R6, R26, R7 ;  /* 0x000000071a067221 */ /* 0x004fe20000010000 */
[----:B------:R-:W-:-:S02]  /*98f0*/  F2FP.F16.F32.PACK_AB R154, R63, R154 ;  /* 0x0000009a3f9a723e */ /* 0x000fc400000000ff */
[----:B------:R-:W-:-:S04]  /*9900*/  F2FP.F16.F32.PACK_AB R203, R26, R25 ;  /* 0x000000191acb723e */ /* 0x000fc800000000ff */
[----:B------:R-:W2:Y:S01]  /*9910*/  MUFU.EX2 R33, R33 ;  /* 0x0000002100217308 */ /* 0x000ea20000000800 */
[----:B0-----:R-:W-:Y:S01]  /*9920*/  FADD.FTZ R7, R29, R6 ;  /* 0x000000061d077221 */ /* 0x001fe20000010000 */
[----:B------:R-:W-:Y:S01]  /*9930*/  FADD.FTZ R6, R156, R27 ;  /* 0x0000001b9c067221 */ /* 0x000fe20000010000 */
[----:B------:R-:W-:-:S03]  /*9940*/  F2FP.F16.F32.PACK_AB R156, R67, R156 ;  /* 0x0000009c439c723e */ /* 0x000fc600000000ff */
[----:B------:R-:W-:Y:S01]  /*9950*/  FADD.FTZ R27, R67, R6 ;  /* 0x00000006431b7221 */ /* 0x000fe20000010000 */
[----:B------:R-:W-:Y:S01]  /*9960*/  VIADD R6, R8, 0x22840 ;  /* 0x0002284008067836 */ /* 0x000fe20000000000 */
[----:B------:R-:W0:Y:S01]  /*9970*/  MUFU.EX2 R30, R39 ;  /* 0x00000027001e7308 */ /* 0x000e220000000800 */
[----:B-1----:R-:W-:Y:S01]  /*9980*/  FADD.FTZ R40, R28, R7 ;  /* 0x000000071c287221 */ /* 0x002fe20000010000 */
[----:B------:R-:W-:Y:S01]  /*9990*/  FADD.FTZ R44, R158, R27 ;  /* 0x0000001b9e2c7221 */ /* 0x000fe20000010000 */
[C---:B------:R-:W-:Y:S02]  /*99a0*/  F2FP.F16.F32.PACK_AB R158, R71.reuse, R158 ;  /* 0x0000009e479e723e */ /* 0x040fe400000000ff */
[----:B------:R-:W-:Y:S01]  /*99b0*/  PRMT R6, R72, 0x654, R6 ;  /* 0x0000065448067816 */ /* 0x000fe20000000006 */
[----:B------:R-:W-:Y:S01]  /*99c0*/  FADD.FTZ R27, R71, R44 ;  /* 0x0000002c471b7221 */ /* 0x000fe20000010000 */
[----:B------:R-:W-:Y:S01]  /*99d0*/  F2FP.F16.F32.PACK_AB R153, R28, R29 ;  /* 0x0000001d1c99723e */ /* 0x000fe200000000ff */
[----:B------:R-:W1:Y:S01]  /*99e0*/  MUFU.EX2 R37, R37 ;  /* 0x0000002500257308 */ /* 0x000e620000000800 */
[----:B--2---:R-:W-:Y:S01]  /*99f0*/  FADD.FTZ R7, R33, R40 ;  /* 0x0000002821077221 */ /* 0x004fe20000010000 */
[----:B------:R2:W-:Y:S06]  /*9a00*/  SYNCS.ARRIVE.TRANS64.RED.A1T0 RZ, [R6+URZ], RZ ;  /* 0x000000ff06ff79a7 */ /* 0x0005ec000810043f */
[----:B------:R-:W2:Y:S01]  /*9a10*/  MUFU.EX2 R32, R43 ;  /* 0x0000002b00207308 */ /* 0x000ea20000000800 */
[C---:B0-----:R-:W-:Y:S01]  /*9a20*/  FADD.FTZ R42, R30.reuse, R7 ;  /* 0x000000071e2a7221 */ /* 0x041fe20000010000 */
[----:B------:R-:W-:-:S06]  /*9a30*/  F2FP.F16.F32.PACK_AB R155, R30, R33 ;  /* 0x000000211e9b723e */ /* 0x000fcc00000000ff */
[----:B------:R-:W0:Y:S01]  /*9a40*/  MUFU.EX2 R41, R41 ;  /* 0x0000002900297308 */ /* 0x000e220000000800 */
[----:B-1----:R-:W-:Y:S01]  /*9a50*/  FADD.FTZ R7, R37, R42 ;  /* 0x0000002a25077221 */ /* 0x002fe20000010000 */
[----:B------:R-:W-:Y:S01]  /*9a60*/  FADD.FTZ R42, R160, R27 ;  /* 0x0000001ba02a7221 */ /* 0x000fe20000010000 */
[----:B------:R-:W-:-:S03]  /*9a70*/  F2FP.F16.F32.PACK_AB R160, R85, R160 ;  /* 0x000000a055a0723e */ /* 0x000fc600000000ff */
[----:B------:R-:W-:Y:S02]  /*9a80*/  FADD.FTZ R27, R85, R42 ;  /* 0x0000002a551b7221 */ /* 0x000fe40000010000 */
[----:B------:R-:W1:Y:S01]  /*9a90*/  MUFU.EX2 R34, R47 ;  /* 0x0000002f00227308 */ /* 0x000e620000000800 */
[----:B--2---:R-:W-:Y:S01]  /*9aa0*/  FADD.FTZ R6, R32, R7 ;  /* 0x0000000720067221 */ /* 0x004fe20000010000 */
[----:B------:R-:W-:Y:S01]  /*9ab0*/  FADD.FTZ R44, R162, R27 ;  /* 0x0000001ba22c7221 */ /* 0x000fe20000010000 */
[C---:B------:R-:W-:Y:S02]  /*9ac0*/  F2FP.F16.F32.PACK_AB R162, R87.reuse, R162 ;  /* 0x000000a257a2723e */ /* 0x040fe400000000ff */
[----:B------:R-:W-:Y:S01]  /*9ad0*/  F2FP.F16.F32.PACK_AB R157, R32, R37 ;  /* 0x00000025209d723e */ /* 0x000fe200000000ff */
[----:B------:R-:W-:Y:S02]  /*9ae0*/  FADD.FTZ R27, R87, R44 ;  /* 0x0000002c571b7221 */ /* 0x000fe40000010000 */
[----:B------:R-:W2:Y:S01]  /*9af0*/  MUFU.EX2 R45, R45 ;  /* 0x0000002d002d7308 */ /* 0x000ea20000000800 */
[----:B0-----:R-:W-:Y:S01]  /*9b00*/  FADD.FTZ R7, R41, R6 ;  /* 0x0000000629077221 */ /* 0x001fe20000010000 */
[----:B------:R-:W-:Y:S01]  /*9b10*/  FADD.FTZ R24, R164, R27 ;  /* 0x0000001ba4187221 */ /* 0x000fe20000010000 */
[----:B------:R-:W-:-:S03]  /*9b20*/  F2FP.F16.F32.PACK_AB R164, R89, R164 ;  /* 0x000000a459a4723e */ /* 0x000fc600000000ff */
[----:B------:R-:W-:Y:S02]  /*9b30*/  FADD.FTZ R27, R89, R24 ;  /* 0x00000018591b7221 */ /* 0x000fe40000010000 */
[----:B------:R-:W0:Y:S01]  /*9b40*/  MUFU.EX2 R36, R51 ;  /* 0x0000003300247308 */ /* 0x000e220000000800 */
[C---:B-1----:R-:W-:Y:S01]  /*9b50*/  FADD.FTZ R6, R34.reuse, R7 ;  /* 0x0000000722067221 */ /* 0x042fe20000010000 */
[----:B------:R-:W-:-:S06]  /*9b60*/  F2FP.F16.F32.PACK_AB R159, R34, R41 ;  /* 0x00000029229f723e */ /* 0x000fcc00000000ff */
        /* <DEDUP_REMOVED lines=45> */
.L_x_751:
[----:B------:R0:W1:Y:S01]  /*9e40*/  SYNCS.PHASECHK.TRANS64.TRYWAIT P1, [R8+URZ+0x22850], R73 ;  /* 0x02285049080075a7 */ /* 0x000062000802017f */
[----:B------:R-:W-:Y:S05]  /*9e50*/  @!P0 BRA `(.L_x_752) ;  /* 0x0000000000048947 */ /* 0x000fea0003800000 */
[----:B------:R-:W-:Y:S01]  /*9e60*/  BPT.TRAP 0x1 ;  /* 0x000000040000795c */ /* 0x000fe20000300000 */
.L_x_752:
[----:B------:R-:W-:Y:S04]  /*9e70*/  BSSY B0, `(.L_x_753) ;  /* 0x0000004000007945 */ /* 0x000fe80003800000 */
[----:B-1----:R-:W-:Y:S05]  /*9e80*/  @P1 BRA `(.L_x_754) ;  /* 0x0000000000081947 */ /* 0x002fea0003800000 */
[----:B------:R-:W1:Y:S02]  /*9e90*/  SYNCS.PHASECHK.TRANS64.TRYWAIT P1, [R8+URZ+0x22850], R73 ;  /* 0x02285049080075a7 */ /* 0x000e64000802017f */
[----:B-1----:R-:W-:Y:S05]  /*9ea0*/  @!P1 BRA `(.L_x_755) ;  /* 0x000000d4000c9947 */ /* 0x002fea0003800000 */
.L_x_754:
[----:B------:R-:W-:Y:S05]  /*9eb0*/  BSYNC B0 ;  /* 0x0000000000007941 */ /* 0x000fea0003800000 */
.L_x_753:
[----:B------:R-:W-:Y:S05]  /*9ec0*/  WARPSYNC.ALL ;  /* 0x0000000000007948 */ /* 0x000fea0003800000 */
[----:B------:R-:W-:Y:S01]  /*9ed0*/  VIADD R10, R19, 0x400 ;  /* 0x00000400130a7836 */ /* 0x000fe20000000000 */
[----:B------:R2:W-:Y:S01]  /*9ee0*/  BAR.SYNC.DEFER_BLOCKING R9, 0x100 ;  /* 0x000400090000751d */ /* 0x0005e20000010000 */
[----:B------:R-:W-:Y:S01]  /*9ef0*/  IMAD.MOV.U32 R25, RZ, RZ, 0x40000040 ;  /* 0x40000040ff197424 */ /* 0x000fe200078e00ff */
[----:B------:R-:W-:Y:S01]  /*9f00*/  MOV R27, 0x40000040 ;  /* 0x40000040001b7802 */ /* 0x000fe20000000f00 */
[----:B------:R-:W-:Y:S01]  /*9f10*/  IMAD.MOV.U32 R29, RZ, RZ, 0x40000040 ;  /* 0x40000040ff1d7424 */ /* 0x000fe200078e00ff */
[----:B------:R-:W-:Y:S01]  /*9f20*/  SHF.R.U32.HI R10, RZ, 0x4, R10 ;  /* 0x00000004ff0a7819 */ /* 0x000fe2000001160a */
[----:B------:R-:W-:Y:S01]  /*9f30*/  IMAD.MOV.U32 R31, RZ, RZ, 0x40000040 ;  /* 0x40000040ff1f7424 */ /* 0x000fe200078e00ff */
[----:B------:R-:W-:-:S02]  /*9f40*/  R2UR UR7, R25 ;  /* 0x00000000190772ca */ /* 0x000fc400000e0000 */
[----:B------:R-:W-:Y:S02]  /*9f50*/  LOP3.LUT R10, R10, 0x3fff, RZ, 0xc0, !PT ;  /* 0x00003fff0a0a7812 */ /* 0x000fe400078ec0ff */
[----:B------:R-:W-:Y:S02]  /*9f60*/  R2UR UR11, R27 ;  /* 0x000000001b0b72ca */ /* 0x000fe400000e0000 */
[----:B------:R-:W-:Y:S02]  /*9f70*/  LOP3.LUT R228, R10, 0x3000000, RZ, 0xfc, !PT ;  /* 0x030000000ae47812 */ /* 0x000fe400078efcff */
[----:B------:R-:W-:Y:S02]  /*9f80*/  R2UR UR15, R29 ;  /* 0x000000001d0f72ca */ /* 0x000fe400000e0000 */
[----:B------:R-:W-:Y:S01]  /*9f90*/  R2UR UR19, R27 ;  /* 0x000000001b1372ca */ /* 0x000fe200000e0000 */
[----:B------:R-:W-:Y:S01]  /*9fa0*/  IMAD R24, R206, 0xc00, R228 ;  /* 0x00000c00ce187824 */ /* 0x000fe200078e02e4 */
[----:B------:R-:W-:-:S02]  /*9fb0*/  R2UR UR23, R31 ;  /* 0x000000001f1772ca */ /* 0x000fc400000e0000 */
[----:B------:R-:W-:Y:S01]  /*9fc0*/  R2UR UR27, R25 ;  /* 0x00000000191b72ca */ /* 0x000fe200000e0000 */
[C---:B------:R-:W-:Y:S01]  /*9fd0*/  VIADD R26, R24.reuse, 0x80 ;  /* 0x00000080181a7836 */ /* 0x040fe20000000000 */
[C---:B------:R-:W-:Y:S01]  /*9fe0*/  R2UR UR6, R24.reuse ;  /* 0x00000000180672ca */ /* 0x040fe200000e0000 */
[C---:B------:R-:W-:Y:S02]  /*9ff0*/  VIADD R28, R24.reuse, 0x100 ;  /* 0x00000100181c7836 */ /* 0x040fe40000000000 */
[----:B------:R-:W-:Y:S01]  /*a000*/  VIADD R30, R24, 0x200 ;  /* 0x00000200181e7836 */ /* 0x000fe20000000000 */
[----:B------:R-:W-:Y:S01]  /*a010*/  R2UR UR10, R26 ;  /* 0x000000001a0a72ca */ /* 0x000fe200000e0000 */
[----:B------:R-:W-:Y:S01]  /*a020*/  VIADD R26, R24, 0x180 ;  /* 0x00000180181a7836 */ /* 0x000fe20000000000 */
[----:B------:R-:W-:Y:S01]  /*a030*/  R2UR UR14, R28 ;  /* 0x000000001c0e72ca */ /* 0x000fe200000e0000 */
[----:B------:R-:W-:Y:S01]  /*a040*/  VIADD R24, R24, 0x280 ;  /* 0x0000028018187836 */ /* 0x000fe20000000000 */
[----:B------:R-:W-:-:S02]  /*a050*/  R2UR UR22, R30 ;  /* 0x000000001e1672ca */ /* 0x000fc400000e0000 */
[----:B------:R-:W-:Y:S02]  /*a060*/  R2UR UR18, R26 ;  /* 0x000000001a1272ca */ /* 0x000fe400000e0000 */
[----:B------:R-:W-:Y:S02]  /*a070*/  R2UR UR26, R24 ;  /* 0x00000000181a72ca */ /* 0x000fe400000e0000 */
[----:B01----:R-:W-:-:S06]  /*a080*/  WARPGROUP.ARRIVE ;  /* 0x00000000000079c5 */ /* 0x003fcc0000000000 */
[----:B------:R-:W-:Y:S03]  /*a090*/  HGMMA.64x256x16.F32 R24, R200, gdesc[UR4].tnspB, RZ, !UPT, gsb0 ;  /* 0x43e00004c8187df0 */ /* 0x000fe6000c0008ff */
[----:B------:R-:W-:Y:S02]  /*a0a0*/  WARPGROUP.DEPBAR.LE gsb0, 0x0 ;  /* 0x00008000000079c5 */ /* 0x000fe40000010000 */
[----:B------:R-:W-:-:S15]  /*a0b0*/  WARPGROUP.ARRIVE ;  /* 0x00000000000079c5 */ /* 0x000fde0000000000 */
[----:B------:R-:W-:-:S08]  /*a0c0*/  NOP ;  /* 0x0000000000007918 */ /* 0x000fd00000000000 */
[----:B------:R-:W-:Y:S03]  /*a0d0*/  HGMMA.64x256x16.F32 R24, R152, gdesc[UR8].tnspB, R24, gsb0 ;  /* 0x43e0000898187df0 */ /* 0x000fe60008000818 */
        /* <DEDUP_REMOVED lines=17> */
[----:B--2---:R-:W-:Y:S05]  /*a1f0*/  @!P0 BRA `(.L_x_756) ;  /* 0x0000000000048947 */ /* 0x004fea0003800000 */
[----:B------:R-:W-:Y:S01]  /*a200*/  BPT.TRAP 0x1 ;  /* 0x000000040000795c */ /* 0x000fe20000300000 */
.L_x_756:
[----:B------:R-:W0:Y:S01]  /*a210*/  S2R R9, SR_CgaCtaId ;  /* 0x0000000000097919 */ /* 0x000e220000008800 */
[----:B------:R-:W-:Y:S01]  /*a220*/  ISETP.GE.AND P1, PT, R177, 0x61, PT ;  /* 0x00000061b100780c */ /* 0x000fe20003f26270 */
[----:B------:R-:W-:-:S05]  /*a230*/  VIADD R8, R8, 0x22860 ;  /* 0x0002286008087836 */ /* 0x000fca0000000000 */
[----:B0-----:R-:W-:-:S04]  /*a240*/  PRMT R8, R9, 0x654, R8 ;  /* 0x0000065409087816 */ /* 0x001fc80000000008 */
[----:B------:R0:W-:Y:S03]  /*a250*/  SYNCS.ARRIVE.TRANS64.RED.A1T0 RZ, [R8+URZ], RZ ;  /* 0x000000ff08ff79a7 */ /* 0x0001e6000810043f */
[----:B------:R-:W-:Y:S05]  /*a260*/  @!P1 BRA `(.L_x_757) ;  /* 0x0000001c00d09947 */ /* 0x000fea0003800000 */
[----:B0-----:R-:W-:Y:S01]  /*a270*/  VIADD R8, R178, 0xfffffffe ;  /* 0xfffffffeb2087836 */ /* 0x001fe20000000000 */
[----:B------:R-:W-:Y:S01]  /*a280*/  MOV R201, R173 ;  /* 0x000000ad00c97202 */ /* 0x000fe20000000f00 */
[----:B------:R-:W-:-:S07]  /*a290*/  IMAD.MOV.U32 R200, RZ, RZ, R3 ;  /* 0x000000ffffc87224 */ /* 0x000fce00078e0003 */
.L_x_769:
[----:B------:R-:W-:Y:S01]  /*a2a0*/  VIADD R206, R206, 0x1 ;  /* 0x00000001cece7836 */ /* 0x000fe20000000000 */
[----:B------:R-:W-:Y:S05]  /*a2b0*/  YIELD ;  /* 0x0000000000007946 */ /* 0x000fea0003800000 */
[----:B------:R-:W-:Y:S02]  /*a2c0*/  ISETP.NE.AND P2, PT, R206, 0x2, PT ;  /* 0x00000002ce00780c */ /* 0x000fe40003f45270 */
[C---:B------:R-:W-:Y:S01]  /*a2d0*/  ISETP.GT.AND P1, PT, R8.reuse, RZ, PT ;  /* 0x000000ff0800720c */ /* 0x040fe20003f24270 */
[----:B------:R-:W-:Y:S01]  /*a2e0*/  VIADD R8, R8, 0xffffffff ;  /* 0xffffffff08087836 */ /* 0x000fe20000000000 */
[----:B------:R-:W-:-:S02]  /*a2f0*/  SEL R3, RZ, 0x1, P2 ;  /* 0x00000001ff037807 */ /* 0x000fc40001000000 */
[----:B------:R-:W-:Y:S02]  /*a300*/  SEL R206, R206, RZ, P2 ;  /* 0x000000ffcece7207 */ /* 0x000fe40001000000 */
[----:B------:R-:W-:Y:S01]  /*a310*/  LOP3.LUT R216, R216, R3, RZ, 0x3c, !PT ;  /* 0x00000003d8d87212 */ /* 0x000fe200078e3cff */
[----:B-12---:R-:W-:Y:S06]  /*a320*/  @!P0 BRA `(.L_x_758) ;  /* 0x0000000000048947 */ /* 0x006fec0003800000 */
[----:B------:R-:W-:Y:S01]  /*a330*/  BPT.TRAP 0x1 ;  /* 0x000000040000795c */ /* 0x000fe20000300000 */
.L_x_758:
[----:B------:R-:W-:Y:S01]  /*a340*/  IMAD R9, R206, 0x8, R19 ;  /* 0x00000008ce097824 */ /* 0x000fe200078e0213 */
[----:B------:R-:W-:-:S04]  /*a350*/  SHF.L.U32 R10, R216, 0x1f, RZ ;  /* 0x0000001fd80a7819 */ /* 0x000fc800000006ff */
[----:B------:R0:W1:Y:S01]  /*a360*/  SYNCS.PHASECHK.TRANS64.TRYWAIT P2, [R9+URZ+0x22830], R10 ;  /* 0x0228300a090075a7 */ /* 0x000062000804017f */
[----:B------:R-:W-:Y:S05]  /*a370*/  @!P0 BRA `(.L_x_759) ;  /* 0x0000000000048947 */ /* 0x000fea0003800000 */
[----:B------:R-:W-:Y:S01]  /*a380*/  BPT.TRAP 0x1 ;  /* 0x000000040000795c */ /* 0x000fe20000300000 */
.L_x_759:
[----:B------:R-:W2:Y:S01]  /*a390*/  LDL R0, [R1] ;  /* 0x0000000001007983 */ /* 0x000ea20000100800 */
[----:B------:R-:W-:Y:S02]  /*a3a0*/  IMAD.MOV.U32 R157, RZ, RZ, 0x40000040 ;  /* 0x40000040ff9d7424 */ /* 0x000fe400078e00ff */
[----:B--2---:R-:W-:Y:S01]  /*a3b0*/  IMAD R156, R206, 0x300, R0 ;  /* 0x00000300ce9c7824 */ /* 0x004fe200078e0200 */
[----:B-1----:R-:W-:Y:S06]  /*a3c0*/  @P2 BRA `(.L_x_760) ;  /* 0x0000000000082947 */ /* 0x002fec0003800000 */
[----:B------:R-:W1:Y:S02]  /*a3d0*/  SYNCS.PHASECHK.TRANS64.TRYWAIT P2, [R9+URZ+0x22830], R10 ;  /* 0x0228300a090075a7 */ /* 0x000e64000804017f */
[----:B-1----:R-:W-:Y:S05]  /*a3e0*/  @!P2 BRA `(.L_x_761) ;  /* 0x000000cc00d0a947 */ /* 0x002fea0003800000 */
.L_x_760:
[----:B------:R-:W-:Y:S05]  /*a3f0*/  WARPSYNC.ALL ;  /* 0x0000000000007948 */ /* 0x000fea0003800000 */
[C---:B------:R-:W-:Y:S01]  /*a400*/  R2UR UR6, R156.reuse ;  /* 0x000000009c0672ca */ /* 0x040fe200000e0000 */
[C---:B------:R-:W-:Y:S01]  /*a410*/  VIADD R154, R156.reuse, 0x2 ;  /* 0x000000029c9a7836 */ /* 0x040fe20000000000 */
[----:B------:R-:W-:Y:S01]  /*a420*/  R2UR UR7, R157 ;  /* 0x000000009d0772ca */ /* 0x000fe200000e0000 */
[----:B------:R-:W-:Y:S01]  /*a430*/  VIADD R152, R156, 0x4 ;  /* 0x000000049c987836 */ /* 0x000fe20000000000 */
[----:B------:R-:W-:Y:S01]  /*a440*/  R2UR UR4, R4 ;  /* 0x00000000040472ca */ /* 0x000fe200000e0000 */
[----:B------:R-:W-:Y:S01]  /*a450*/  IMAD.MOV.U32 R155, RZ, RZ, 0x40000040 ;  /* 0x40000040ff9b7424 */ /* 0x000fe200078e00ff */
[----:B------:R-:W-:Y:S01]  /*a460*/  R2UR UR5, R5 ;  /* 0x00000000050572ca */ /* 0x000fe200000e0000 */
[----:B------:R-:W-:Y:S01]  /*a470*/  IMAD.MOV.U32 R153, RZ, RZ, 0x40000040 ;  /* 0x40000040ff997424 */ /* 0x000fe200078e00ff */
[----:B------:R-:W-:Y:S01]  /*a480*/  IADD3 R156, R156, 0x6, RZ ;  /* 0x000000069c9c7810 */ /* 0x000fe20007ffe0ff */
[----:B------:R-:W-:Y:S01]  /*a490*/  IMAD.MOV.U32 R157, RZ, RZ, 0x40000040 ;  /* 0x40000040ff9d7424 */ /* 0x000fe200078e00ff */
[----:B------:R-:W-:Y:S01]  /*a4a0*/  R2UR UR10, R154 ;  /* 0x000000009a0a72ca */ /* 0x000fe200000e0000 */
[----:B------:R-:W2:Y:S01]  /*a4b0*/  S2R R0, SR_TID.X ;  /* 0x0000000000007919 */ /* 0x000ea20000002100 */
[----:B------:R-:W-:-:S02]  /*a4c0*/  R2UR UR11, R155 ;  /* 0x000000009b0b72ca */ /* 0x000fc400000e0000 */
[----:B------:R-:W-:Y:S02]  /*a4d0*/  R2UR UR14, R152 ;  /* 0x00000000980e72ca */ /* 0x000fe400000e0000 */
[----:B------:R-:W-:Y:S02]  /*a4e0*/  R2UR UR15, R153 ;  /* 0x00000000990f72ca */ /* 0x000fe400000e0000 */
[----:B------:R-:W-:Y:S02]  /*a4f0*/  R2UR UR18, R156 ;  /* 0x000000009c1272ca */ /* 0x000fe400000e0000 */
[----:B------:R-:W-:Y:S02]  /*a500*/  R2UR UR19, R157 ;  /* 0x000000009d1372ca */ /* 0x000fe400000e0000 */
[----:B------:R-:W-:Y:S01]  /*a510*/  WARPGROUP.ARRIVE ;  /* 0x00000000000079c5 */ /* 0x000fe20000000000 */
[----:B------:R-:W-:Y:S02]  /*a520*/  R2UR UR8, R20 ;  /* 0x00000000140872ca */ /* 0x000fe400000e0000 */
[----:B------:R-:W-:-:S02]  /*a530*/  R2UR UR9, R21 ;  /* 0x00000000150972ca */ /* 0x000fc400000e0000 */
[----:B------:R-:W-:Y:S01]  /*a540*/  R2UR UR12, R14 ;  /* 0x000000000e0c72ca */ /* 0x000fe200000e0000 */
[----:B------:R-:W-:Y:S01]  /*a550*/  HGMMA.64x96x16.F32 R152, gdesc[UR4], RZ, !UPT, gsb0 ;  /* 0x01600000049879f0 */ /* 0x000fe2000c0008ff */
[----:B------:R-:W-:Y:S02]  /*a560*/  R2UR UR13, R15 ;  /* 0x000000000f0d72ca */ /* 0x000fe400000e0000 */
[----:B------:R-:W-:Y:S02]  /*a570*/  R2UR UR16, R12 ;  /* 0x000000000c1072ca */ /* 0x000fe400000e0000 */
[----:B------:R-:W-:Y:S02]  /*a580*/  R2UR UR17, R13 ;  /* 0x000000000d1172ca */ /* 0x000fe400000e0000 */
        /* <DEDUP_REMOVED lines=15> */
.L_x_762:
        /* <DEDUP_REMOVED lines=24> */
[----:B------:R-:W3:Y:S02]  /*a800*/  SHFL.BFLY PT, R3, R0, 0x2, 0x1f ;  /* 0x0c401f0000037f89 */ /* 0x000ee400000e0000 */
[----:B---3--:R-:W-:-:S05]  /*a810*/  FMNMX.FTZ R3, R0, R3, !PT ;  /* 0x0000000300037209 */ /* 0x008fca0007810000 */
[----:B------:R-:W3:Y:S02]  /*a820*/  SHFL.BFLY PT, R0, R3, 0x1, 0x1f ;  /* 0x0c201f0003007f89 */ /* 0x000ee400000e0000 */
[----:B---3--:R-:W-:Y:S02]  /*a830*/  FMNMX.FTZ R3, R3, R0, !PT ;  /* 0x0000000003037209 */ /* 0x008fe40007810000 */
[----:B------:R-:W3:Y:S03]  /*a840*/  LDC R0, c[0x0][0x988] ;  /* 0x00026200ff007b82 */ /* 0x000ee60000000800 */
[C---:B------:R-:W-:Y:S01]  /*a850*/  FADD.FTZ R200, -R3.reuse, R200 ;  /* 0x000000c803c87221 */ /* 0x040fe20000010100 */
[----:B---3--:R-:W-:-:S04]  /*a860*/  FMUL.FTZ R203, R3, R0 ;  /* 0x0000000003cb7220 */ /* 0x008fc80000410000 */
[-CC-:B------:R-:W-:Y:S01]  /*a870*/  FFMA.FTZ R224, R172, R0.reuse, -R203.reuse ;  /* 0x00000000ace07223 */ /* 0x180fe200000108cb */
[-CC-:B------:R-:W-:Y:S01]  /*a880*/  FFMA.FTZ R152, R152, R0.reuse, -R203.reuse ;  /* 0x0000000098987223 */ /* 0x180fe200000108cb */
[-C--:B------:R-:W-:Y:S01]  /*a890*/  FMUL.FTZ R172, R200, R0.reuse ;  /* 0x00000000c8ac7220 */ /* 0x080fe20000410000 */
[-CC-:B------:R-:W-:Y:S01]  /*a8a0*/  FFMA.FTZ R153, R153, R0.reuse, -R203.reuse ;  /* 0x0000000099997223 */ /* 0x180fe200000108cb */
[-CC-:B------:R-:W-:Y:S01]  /*a8b0*/  FFMA.FTZ R156, R156, R0.reuse, -R203.reuse ;  /* 0x000000009c9c7223 */ /* 0x180fe200000108cb */
[-CC-:B------:R-:W-:Y:S01]  /*a8c0*/  FFMA.FTZ R157, R157, R0.reuse, -R203.reuse ;  /* 0x000000009d9d7223 */ /* 0x180fe200000108cb */
[-CC-:B------:R-:W-:Y:S01]  /*a8d0*/  FFMA.FTZ R160, R160, R0.reuse, -R203.reuse ;  /* 0x00000000a0a07223 */ /* 0x180fe200000108cb */
[----:B------:R-:W-:Y:S01]  /*a8e0*/  MUFU.EX2 R152, R152 ;  /* 0x0000009800987308 */ /* 0x000fe20000000800 */
[-CC-:B------:R-:W-:Y:S01]  /*a8f0*/  FFMA.FTZ R161, R161, R0.reuse, -R203.reuse ;  /* 0x00000000a1a17223 */ /* 0x180fe200000108cb */
[-CC-:B------:R-:W-:Y:S01]  /*a900*/  FFMA.FTZ R173, R173, R0.reuse, -R203.reuse ;  /* 0x00000000adad7223 */ /* 0x180fe200000108cb */
[-CC-:B------:R-:W-:Y:S01]  /*a910*/  FFMA.FTZ R164, R164, R0.reuse, -R203.reuse ;  /* 0x00000000a4a47223 */ /* 0x180fe200000108cb */
[-CC-:B------:R-:W-:Y:S01]  /*a920*/  FFMA.FTZ R165, R165, R0.reuse, -R203.reuse ;  /* 0x00000000a5a57223 */ /* 0x180fe200000108cb */
[-CC-:B------:R-:W-:Y:S01]  /*a930*/  FFMA.FTZ R168, R168, R0.reuse, -R203.reuse ;  /* 0x00000000a8a87223 */ /* 0x180fe200000108cb */
[-CC-:B------:R-:W-:Y:S01]  /*a940*/  FFMA.FTZ R169, R169, R0.reuse, -R203.reuse ;  /* 0x00000000a9a97223 */ /* 0x180fe200000108cb */
[-CC-:B------:R-:W-:Y:S01]  /*a950*/  FFMA.FTZ R176, R176, R0.reuse, -R203.reuse ;  /* 0x00000000b0b07223 */ /* 0x180fe200000108cb */
[----:B------:R-:W3:Y:S01]  /*a960*/  MUFU.EX2 R172, R172 ;  /* 0x000000ac00ac7308 */ /* 0x000ee20000000800 */
[-CC-:B------:R-:W-:Y:S01]  /*a970*/  FFMA.FTZ R177, R177, R0.reuse, -R203.reuse ;  /* 0x00000000b1b17223 */ /* 0x180fe200000108cb */
[-CC-:B------:R-:W-:Y:S01]  /*a980*/  FFMA.FTZ R180, R180, R0.reuse, -R203.reuse ;  /* 0x00000000b4b47223 */ /* 0x180fe200000108cb */
[-CC-:B------:R-:W-:Y:S01]  /*a990*/  FFMA.FTZ R181, R181, R0.reuse, -R203.reuse ;  /* 0x00000000b5b57223 */ /* 0x180fe200000108cb */
[-CC-:B------:R-:W-:Y:S01]  /*a9a0*/  FFMA.FTZ R184, R184, R0.reuse, -R203.reuse ;  /* 0x00000000b8b87223 */ /* 0x180fe200000108cb */
[-CC-:B------:R-:W-:Y:S01]  /*a9b0*/  FFMA.FTZ R185, R185, R0.reuse, -R203.reuse ;  /* 0x00000000b9b97223 */ /* 0x180fe200000108cb */
[-CC-:B------:R-:W-:Y:S01]  /*a9c0*/  FFMA.FTZ R188, R188, R0.reuse, -R203.reuse ;  /* 0x00000000bcbc7223 */ /* 0x180fe200000108cb */
[-CC-:B------:R-:W-:Y:S01]  /*a9d0*/  FFMA.FTZ R189, R189, R0.reuse, -R203.reuse ;  /* 0x00000000bdbd7223 */ /* 0x180fe200000108cb */
[----:B------:R-:W4:Y:S01]  /*a9e0*/  MUFU.EX2 R153, R153 ;  /* 0x0000009900997308 */ /* 0x000f220000000800 */
[-CC-:B------:R-:W-:Y:S01]  /*a9f0*/  FFMA.FTZ R192, R192, R0.reuse, -R203.reuse ;  /* 0x00000000c0c07223 */ /* 0x180fe200000108cb */
[-CC-:B------:R-:W-:Y:S01]  /*aa00*/  FFMA.FTZ R193, R193, R0.reuse, -R203.reuse ;  /* 0x00000000c1c17223 */ /* 0x180fe200000108cb */
[-CC-:B------:R-:W-:Y:S01]  /*aa10*/  FFMA.FTZ R196, R196, R0.reuse, -R203.reuse ;  /* 0x00000000c4c47223 */ /* 0x180fe200000108cb */
[----:B------:R-:W-:-:S02]  /*aa20*/  FFMA.FTZ R197, R197, R0, -R203 ;  /* 0x00000000c5c57223 */ /* 0x000fc400000108cb */
[----:B------:R-:W5:Y:S02]  /*aa30*/  S2R R203, SR_CgaCtaId ;  /* 0x0000000000cb7919 */ /* 0x000f640000008800 */
[----:B------:R-:W0:Y:S01]  /*aa40*/  MUFU.EX2 R156, R156 ;  /* 0x0000009c009c7308 */ /* 0x000e220000000800 */
[----:B---3--:R-:W-:Y:S01]  /*aa50*/  FFMA.FTZ R6, R172, R6, R152 ;  /* 0x00000006ac067223 */ /* 0x008fe20000010098 */
[-C--:B------:R-:W-:Y:S01]  /*aa60*/  FMUL.FTZ R24, R24, R172.reuse ;  /* 0x000000ac18187220 */ /* 0x080fe20000410000 */
[-C--:B------:R-:W-:Y:S01]  /*aa70*/  FMUL.FTZ R25, R25, R172.reuse ;  /* 0x000000ac19197220 */ /* 0x080fe20000410000 */
[-C--:B------:R-:W-:Y:S01]  /*aa80*/  FMUL.FTZ R28, R28, R172.reuse ;  /* 0x000000ac1c1c7220 */ /* 0x080fe20000410000 */
[-C--:B------:R-:W-:Y:S01]  /*aa90*/  FMUL.FTZ R29, R29, R172.reuse ;  /* 0x000000ac1d1d7220 */ /* 0x080fe20000410000 */
[-C--:B------:R-:W-:Y:S01]  /*aaa0*/  FMUL.FTZ R32, R32, R172.reuse ;  /* 0x000000ac20207220 */ /* 0x080fe20000410000 */
[----:B------:R-:W-:Y:S01]  /*aab0*/  FMUL.FTZ R33, R33, R172 ;  /* 0x000000ac21217220 */ /* 0x000fe20000410000 */
[----:B------:R-:W3:Y:S01]  /*aac0*/  MUFU.EX2 R157, R157 ;  /* 0x0000009d009d7308 */ /* 0x000ee20000000800 */
[C---:B----4-:R-:W-:Y:S01]  /*aad0*/  FADD.FTZ R6, R153.reuse, R6 ;  /* 0x0000000699067221 */ /* 0x050fe20000010000 */
[----:B------:R-:W-:Y:S01]  /*aae0*/  F2FP.F16.F32.PACK_AB R200, R153, R152 ;  /* 0x0000009899c8723e */ /* 0x000fe200000000ff */
[-C--:B------:R-:W-:Y:S01]  /*aaf0*/  FMUL.FTZ R36, R36, R172.reuse ;  /* 0x000000ac24247220 */ /* 0x080fe20000410000 */
[----:B------:R-:W-:Y:S01]  /*ab00*/  FMNMX.FTZ R153, R154, R201, !PT ;  /* 0x000000c99a997209 */ /* 0x000fe20007810000 */
[-C--:B------:R-:W-:Y:S01]  /*ab10*/  FMUL.FTZ R37, R37, R172.reuse ;  /* 0x000000ac25257220 */ /* 0x080fe20000410000 */
[-C--:B------:R-:W-:Y:S01]  /*ab20*/  FMUL.FTZ R40, R40, R172.reuse ;  /* 0x000000ac28287220 */ /* 0x080fe20000410000 */
[-C--:B------:R-:W-:Y:S01]  /*ab30*/  FMUL.FTZ R41, R41, R172.reuse ;  /* 0x000000ac29297220 */ /* 0x080fe20000410000 */
[----:B------:R-:W-:Y:S01]  /*ab40*/  FMNMX.FTZ R153, R155, R153, !PT ;  /* 0x000000999b997209 */ /* 0x000fe20007810000 */
[----:B0-----:R-:W-:Y:S01]  /*ab50*/  FADD.FTZ R6, R156, R6 ;  /* 0x000000069c067221 */ /* 0x001fe20000010000 */
[----:B------:R-:W0:Y:S01]  /*ab60*/  MUFU.EX2 R152, R160 ;  /* 0x000000a000987308 */ /* 0x000e220000000800 */
[-C--:B------:R-:W-:Y:S01]  /*ab70*/  FMUL.FTZ R44, R44, R172.reuse ;  /* 0x000000ac2c2c7220 */ /* 0x080fe20000410000 */
[----:B------:R-:W-:Y:S01]  /*ab80*/  FMNMX.FTZ R153, R158, R153, !PT ;  /* 0x000000999e997209 */ /* 0x000fe20007810000 */
[-C--:B------:R-:W-:Y:S01]  /*ab90*/  FMUL.FTZ R45, R45, R172.reuse ;  /* 0x000000ac2d2d7220 */ /* 0x080fe20000410000 */
[-C--:B------:R-:W-:Y:S01]  /*aba0*/  FMUL.FTZ R48, R48, R172.reuse ;  /* 0x000000ac30307220 */ /* 0x080fe20000410000 */
[----:B------:R-:W-:Y:S01]  /*abb0*/  FMUL.FTZ R49, R49, R172 ;  /* 0x000000ac31317220 */ /* 0x000fe20000410000 */
[----:B------:R-:W-:Y:S01]  /*abc0*/  FMNMX.FTZ R153, R159, R153, !PT ;  /* 0x000000999f997209 */ /* 0x000fe20007810000 */
[C---:B---3--:R-:W-:Y:S01]  /*abd0*/  FADD.FTZ R6, R157.reuse, R6 ;  /* 0x000000069d067221 */ /* 0x048fe20000010000 */
[----:B------:R-:W-:Y:S01]  /*abe0*/  F2FP.F16.F32.PACK_AB R202, R157, R156 ;  /* 0x0000009c9dca723e */ /* 0x000fe200000000ff */
[----:B------:R-:W3:Y:S01]  /*abf0*/  MUFU.EX2 R161, R161 ;  /* 0x000000a100a17308 */ /* 0x000ee20000000800 */
        /* <DEDUP_REMOVED lines=8> */
[----:B------:R-:W-:Y:S01]  /*ac80*/  FMNMX.FTZ R153, R166, R153, !PT ;  /* 0x00000099a6997209 */ /* 0x000fe20007810000 */
[----:B0-----:R-:W-:Y:S01]  /*ac90*/  FADD.FTZ R6, R152, R6 ;  /* 0x0000000698067221 */ /* 0x001fe20000010000 */
        /* <DEDUP_REMOVED lines=12> */
[-C--:B------:R-:W-:Y:S01]  /*ad60*/  FMUL.FTZ R73, R73, R172.reuse ;  /* 0x000000ac49497220 */ /* 0x080fe20000410000 */
[----:B------:R-:W0:Y:S01]  /*ad70*/  MUFU.EX2 R226, R164 ;  /* 0x000000a400e27308 */ /* 0x000e220000000800 */
[----:B------:R-:W-:Y:S01]  /*ad80*/  FMNMX.FTZ R153, R174, R153, !PT ;  /* 0x00000099ae997209 */ /* 0x000fe20007810000 */
[-C--:B------:R-:W-:Y:S01]  /*ad90*/  FMUL.FTZ R76, R76, R172.reuse ;  /* 0x000000ac4c4c7220 */ /* 0x080fe20000410000 */
[-C--:B------:R-:W-:Y:S01]  /*ada0*/  FMUL.FTZ R77, R77, R172.reuse ;  /* 0x000000ac4d4d7220 */ /* 0x080fe20000410000 */
[-C--:B------:R-:W-:Y:S01]  /*adb0*/  FMUL.FTZ R80, R80, R172.reuse ;  /* 0x000000ac50507220 */ /* 0x080fe20000410000 */
[----:B------:R-:W-:Y:S01]  /*adc0*/  FMNMX.FTZ R153, R175, R153, !PT ;  /* 0x00000099af997209 */ /* 0x000fe20007810000 */
[-C--:B------:R-:W-:Y:S01]  /*add0*/  FMUL.FTZ R81, R81, R172.reuse ;  /* 0x000000ac51517220 */ /* 0x080fe20000410000 */
[-C--:B------:R-:W-:Y:S01]  /*ade0*/  FMUL.FTZ R84, R84, R172.reuse ;  /* 0x000000ac54547220 */ /* 0x080fe20000410000 */
        /* <DEDUP_REMOVED lines=8> */
[----:B------:R-:W4:Y:S01]  /*ae70*/  MUFU.EX2 R225, R168 ;  /* 0x000000a800e17308 */ /* 0x000f220000000800 */
[----:B------:R-:W-:Y:S01]  /*ae80*/  FMNMX.FTZ R153, R182, R153, !PT ;  /* 0x00000099b6997209 */ /* 0x000fe20007810000 */
[----:B0-----:R-:W-:Y:S01]  /*ae90*/  FADD.FTZ R6, R226, R6 ;  /* 0x00000006e2067221 */ /* 0x001fe20000010000 */
[-C--:B------:R-:W-:Y:S01]  /*aea0*/  FMUL.FTZ R96, R96, R172.reuse ;  /* 0x000000ac60607220 */ /* 0x080fe20000410000 */
[-C--:B------:R-:W-:Y:S01]  /*aeb0*/  FMUL.FTZ R97, R97, R172.reuse ;  /* 0x000000ac61617220 */ /* 0x080fe20000410000 */
[----:B------:R-:W-:Y:S01]  /*aec0*/  FMNMX.FTZ R153, R183, R153, !PT ;  /* 0x00000099b7997209 */ /* 0x000fe20007810000 */
[-C--:B------:R-:W-:Y:S01]  /*aed0*/  FMUL.FTZ R100, R100, R172.reuse ;  /* 0x000000ac64647220 */ /* 0x080fe20000410000 */
[-C--:B------:R-:W-:Y:S01]  /*aee0*/  FMUL.FTZ R101, R101, R172.reuse ;  /* 0x000000ac65657220 */ /* 0x080fe20000410000 */
[----:B------:R-:W0:Y:S01]  /*aef0*/  MUFU.EX2 R224, R224 ;  /* 0x000000e000e07308 */ /* 0x000e220000000800 */
[----:B------:R-:W-:Y:S01]  /*af00*/  FMNMX.FTZ R153, R186, R153, !PT ;  /* 0x00000099ba997209 */ /* 0x000fe20007810000 */
[----:B---3--:R-:W-:Y:S01]  /*af10*/  FADD.FTZ R6, R165, R6 ;  /* 0x00000006a5067221 */ /* 0x008fe20000010000 */
[-C--:B------:R-:W-:Y:S01]  /*af20*/  FMUL.FTZ R104, R104, R172.reuse ;  /* 0x000000ac68687220 */ /* 0x080fe20000410000 */
[-C--:B------:R-:W-:Y:S01]  /*af30*/  FMUL.FTZ R105, R105, R172.reuse ;  /* 0x000000ac69697220 */ /* 0x080fe20000410000 */
[----:B------:R-:W-:Y:S01]  /*af40*/  FMNMX.FTZ R153, R187, R153, !PT ;  /* 0x00000099bb997209 */ /* 0x000fe20007810000 */
[-C--:B------:R-:W-:Y:S01]  /*af50*/  FMUL.FTZ R108, R108, R172.reuse ;  /* 0x000000ac6c6c7220 */ /* 0x080fe20000410000 */
[-C--:B------:R-:W-:Y:S01]  /*af60*/  FMUL.FTZ R109, R109, R172.reuse ;  /* 0x000000ac6d6d7220 */ /* 0x080fe20000410000 */
[----:B------:R-:W3:Y:S01]  /*af70*/  MUFU.EX2 R176, R176 ;  /* 0x000000b000b07308 */ /* 0x000ee20000000800 */
[----:B------:R-:W-:Y:S01]  /*af80*/  FMNMX.FTZ R153, R190, R153, !PT ;  /* 0x00000099be997209 */ /* 0x000fe20007810000 */
[----:B----4-:R-:W-:Y:S01]  /*af90*/  FADD.FTZ R6, R225, R6 ;  /* 0x00000006e1067221 */ /* 0x010fe20000010000 */
[-C--:B------:R-:W-:Y:S01]  /*afa0*/  FMUL.FTZ R112, R112, R172.reuse ;  /* 0x000000ac70707220 */ /* 0x080fe20000410000 */
[-C--:B------:R-:W-:Y:S01]  /*afb0*/  FMUL.FTZ R113, R113, R172.reuse ;  /* 0x000000ac71717220 */ /* 0x080fe20000410000 */
[----:B------:R-:W-:Y:S01]  /*afc0*/  FMNMX.FTZ R153, R191, R153, !PT ;  /* 0x00000099bf997209 */ /* 0x000fe20007810000 */
[C---:B------:R-:W-:Y:S01]  /*afd0*/  FADD.FTZ R6, R156.reuse, R6 ;  /* 0x000000069c067221 */ /* 0x040fe20000010000 */
[----:B------:R-:W-:Y:S01]  /*afe0*/  F2FP.F16.F32.PACK_AB R156, R156, R225 ;  /* 0x000000e19c9c723e */ /* 0x000fe200000000ff */
[----:B------:R-:W4:Y:S01]  /*aff0*/  MUFU.EX2 R177, R177 ;  /* 0x000000b100b17308 */ /* 0x000f220000000800 */
[----:B------:R-:W-:Y:S01]  /*b000*/  FMNMX.FTZ R153, R194, R153, !PT ;  /* 0x00000099c2997209 */ /* 0x000fe20007810000 */
[----:B0-----:R-:W-:Y:S01]  /*b010*/  FADD.FTZ R6, R224, R6 ;  /* 0x00000006e0067221 */ /* 0x001fe20000010000 */
[-C--:B------:R-:W-:Y:S01]  /*b020*/  FMUL.FTZ R116, R116, R172.reuse ;  /* 0x000000ac74747220 */ /* 0x080fe20000410000 */
[-C--:B------:R-:W-:Y:S01]  /*b030*/  FMUL.FTZ R117, R117, R172.reuse ;  /* 0x000000ac75757220 */ /* 0x080fe20000410000 */
[----:B------:R-:W-:Y:S01]  /*b040*/  FMNMX.FTZ R153, R195, R153, !PT ;  /* 0x00000099c3997209 */ /* 0x000fe20007810000 */
[----:B------:R-:W-:Y:S01]  /*b050*/  FADD.FTZ R6, R160, R6 ;  /* 0x00000006a0067221 */ /* 0x000fe20000010000 */
        /* <DEDUP_REMOVED lines=10> */
[----:B----4-:R-:W-:Y:S01]  /*b100*/  FADD.FTZ R6, R177, R6 ;  /* 0x00000006b1067221 */ /* 0x010fe20000010000 */
[----:B------:R-:W4:Y:S01]  /*b110*/  SHFL.BFLY PT, R153, R157, 0x2, 0x1f ;  /* 0x0c401f009d997f89 */ /* 0x000f2200000e0000 */
[-C--:B------:R-:W-:Y:S01]  /*b120*/  FMUL.FTZ R129, R129, R172.reuse ;  /* 0x000000ac81817220 */ /* 0x080fe20000410000 */
[-C--:B------:R-:W-:Y:S01]  /*b130*/  FMUL.FTZ R132, R132, R172.reuse ;  /* 0x000000ac84847220 */ /* 0x080fe20000410000 */
[-C--:B------:R-:W-:Y:S01]  /*b140*/  FMUL.FTZ R133, R133, R172.reuse ;  /* 0x000000ac85857220 */ /* 0x080fe20000410000 */
[-C--:B------:R-:W-:Y:S01]  /*b150*/  FMUL.FTZ R136, R136, R172.reuse ;  /* 0x000000ac88887220 */ /* 0x080fe20000410000 */
[-C--:B------:R-:W-:Y:S01]  /*b160*/  FMUL.FTZ R137, R137, R172.reuse ;  /* 0x000000ac89897220 */ /* 0x080fe20000410000 */
[----:B------:R-:W1:Y:S01]  /*b170*/  MUFU.EX2 R184, R184 ;  /* 0x000000b800b87308 */ /* 0x000e620000000800 */
        /* <DEDUP_REMOVED lines=8> */
[----:B---3--:R-:W-:-:S07]  /*b200*/  FADD.FTZ R6, R181, R6 ;  /* 0x00000006b5067221 */ /* 0x008fce0000010000 */
[----:B------:R-:W3:Y:S01]  /*b210*/  MUFU.EX2 R188, R188 ;  /* 0x000000bc00bc7308 */ /* 0x000ee20000000800 */
[----:B-1----:R-:W-:Y:S01]  /*b220*/  FADD.FTZ R6, R184, R6 ;  /* 0x00000006b8067221 */ /* 0x002fe20000010000 */
[----:B----4-:R-:W-:-:S05]  /*b230*/  FMNMX.FTZ R157, R157, R153, !PT ;  /* 0x000000999d9d7209 */ /* 0x010fca0007810000 */
[----:B------:R-:W1:Y:S01]  /*b240*/  SHFL.BFLY PT, R153, R157, 0x1, 0x1f ;  /* 0x0c201f009d997f89 */ /* 0x000e6200000e0000 */
[----:B------:R-:W4:Y:S01]  /*b250*/  MUFU.EX2 R189, R189 ;  /* 0x000000bd00bd7308 */ /* 0x000f220000000800 */
[C---:B0-----:R-:W-:Y:S01]  /*b260*/  FADD.FTZ R6, R164.reuse, R6 ;  /* 0x00000006a4067221 */ /* 0x041fe20000010000 */
[----:B------:R-:W-:-:S06]  /*b270*/  F2FP.F16.F32.PACK_AB R164, R164, R184 ;  /* 0x000000b8a4a4723e */ /* 0x000fcc00000000ff */
[----:B------:R-:W0:Y:S01]  /*b280*/  MUFU.EX2 R168, R192 ;  /* 0x000000c000a87308 */ /* 0x000e220000000800 */
[----:B---3--:R-:W-:-:S07]  /*b290*/  FADD.FTZ R6, R188, R6 ;  /* 0x00000006bc067221 */ /* 0x008fce0000010000 */
[----:B------:R-:W-:Y:S01]  /*b2a0*/  MUFU.EX2 R193, R193 ;  /* 0x000000c100c17308 */ /* 0x000fe20000000800 */
[----:B----4-:R-:W-:Y:S01]  /*b2b0*/  FADD.FTZ R6, R189, R6 ;  /* 0x00000006bd067221 */ /* 0x010fe20000010000 */
[----:B-1----:R-:W-:-:S06]  /*b2c0*/  FMNMX.FTZ R173, R157, R153, !PT ;  /* 0x000000999dad7209 */ /* 0x002fcc0007810000 */
[----:B------:R-:W-:Y:S01]  /*b2d0*/  MUFU.EX2 R196, R196 ;  /* 0x000000c400c47308 */ /* 0x000fe20000000800 */
[----:B0-----:R-:W-:Y:S01]  /*b2e0*/  FADD.FTZ R6, R168, R6 ;  /* 0x00000006a8067221 */ /* 0x001fe20000010000 */
[C---:B------:R-:W-:Y:S01]  /*b2f0*/  FMUL.FTZ R153, R173.reuse, R0 ;  /* 0x00000000ad997220 */ /* 0x040fe20000410000 */
[----:B------:R-:W-:-:S03]  /*b300*/  FADD.FTZ R157, -R173, R201 ;  /* 0x000000c9ad9d7221 */ /* 0x000fc60000010100 */
[-CC-:B------:R-:W-:Y:S01]  /*b310*/  FFMA.FTZ R154, R154, R0.reuse, -R153.reuse ;  /* 0x000000009a9a7223 */ /* 0x180fe20000010899 */
[-C--:B------:R-:W-:Y:S01]  /*b320*/  FMUL.FTZ R157, R157, R0.reuse ;  /* 0x000000009d9d7220 */ /* 0x080fe20000410000 */
[-CC-:B------:R-:W-:Y:S01]  /*b330*/  FFMA.FTZ R155, R155, R0.reuse, -R153.reuse ;  /* 0x000000009b9b7223 */ /* 0x180fe20000010899 */
[-CC-:B------:R-:W-:Y:S01]  /*b340*/  FFMA.FTZ R161, R174, R0.reuse, -R153.reuse ;  /* 0x00000000aea17223 */ /* 0x180fe20000010899 */
[-CC-:B------:R-:W-:Y:S01]  /*b350*/  FFMA.FTZ R158, R158, R0.reuse, -R153.reuse ;  /* 0x000000009e9e7223 */ /* 0x180fe20000010899 */
[----:B------:R0:W-:Y:S01]  /*b360*/  MUFU.EX2 R174, R157 ;  /* 0x0000009d00ae7308 */ /* 0x0001e20000000800 */
[-CC-:B------:R-:W-:Y:S01]  /*b370*/  FFMA.FTZ R159, R159, R0.reuse, -R153.reuse ;  /* 0x000000009f9f7223 */ /* 0x180fe20000010899 */
[-CC-:B------:R-:W-:Y:S01]  /*b380*/  FFMA.FTZ R162, R162, R0.reuse, -R153.reuse ;  /* 0x00000000a2a27223 */ /* 0x180fe20000010899 */
[-CC-:B------:R-:W-:Y:S01]  /*b390*/  FFMA.FTZ R163, R163, R0.reuse, -R153.reuse ;  /* 0x00000000a3a37223 */ /* 0x180fe20000010899 */
[-CC-:B------:R-:W-:Y:S01]  /*b3a0*/  FFMA.FTZ R166, R166, R0.reuse, -R153.reuse ;  /* 0x00000000a6a67223 */ /* 0x180fe20000010899 */
[-CC-:B------:R-:W-:Y:S01]  /*b3b0*/  FFMA.FTZ R167, R167, R0.reuse, -R153.reuse ;  /* 0x00000000a7a77223 */ /* 0x180fe20000010899 */
[-CC-:B------:R-:W-:Y:S01]  /*b3c0*/  FFMA.FTZ R169, R170, R0.reuse, -R153.reuse ;  /* 0x00000000aaa97223 */ /* 0x180fe20000010899 */
[-CC-:B------:R-:W-:Y:S01]  /*b3d0*/  FFMA.FTZ R171, R171, R0.reuse, -R153.reuse ;  /* 0x00000000abab7223 */ /* 0x180fe20000010899 */
[----:B------:R-:W1:Y:S01]  /*b3e0*/  MUFU.EX2 R154, R154 ;  /* 0x0000009a009a7308 */ /* 0x000e620000000800 */
        /* <DEDUP_REMOVED lines=13> */
[----:B------:R-:W-:Y:S01]  /*b4c0*/  FFMA.FTZ R199, R199, R0, -R153 ;  /* 0x00000000c7c77223 */ /* 0x000fe20000010899 */
[----:B0-----:R-:W-:Y:S01]  /*b4d0*/  VIADD R157, R9, 0x22840 ;  /* 0x00022840099d7836 */ /* 0x001fe20000000000 */
[----:B------:R-:W0:Y:S01]  /*b4e0*/  MUFU.EX2 R158, R158 ;  /* 0x0000009e009e7308 */ /* 0x000e220000000800 */
[----:B-1----:R-:W-:Y:S01]  /*b4f0*/  FFMA.FTZ R7, R174, R7, R154 ;  /* 0x00000007ae077223 */ /* 0x002fe2000001009a */
[C---:B------:R-:W-:Y:S01]  /*b500*/  FADD.FTZ R6, R193.reuse, R6 ;  /* 0x00000006c1067221 */ /* 0x040fe20000010000 */
[----:B------:R-:W-:Y:S01]  /*b510*/  F2FP.F16.F32.PACK_AB R168, R193, R168 ;  /* 0x000000a8c1a8723e */ /* 0x000fe200000000ff */
[-C--:B------:R-:W-:Y:S01]  /*b520*/  FMUL.FTZ R26, R26, R174.reuse ;  /* 0x000000ae1a1a7220 */ /* 0x080fe20000410000 */
[----:B-----5:R-:W-:Y:S01]  /*b530*/  PRMT R157, R203, 0x654, R157 ;  /* 0x00000654cb9d7816 */ /* 0x020fe2000000009d */
[----:B------:R-:W-:Y:S01]  /*b540*/  FADD.FTZ R6, R196, R6 ;  /* 0x00000006c4067221 */ /* 0x000fe20000010000 */
[----:B------:R-:W-:Y:S01]  /*b550*/  FMUL.FTZ R27, R27, R174 ;  /* 0x000000ae1b1b7220 */ /* 0x000fe20000410000 */
[----:B------:R-:W1:Y:S01]  /*b560*/  MUFU.EX2 R159, R159 ;  /* 0x0000009f009f7308 */ /* 0x000e620000000800 */
[C---:B---3--:R-:W-:Y:S01]  /*b570*/  FADD.FTZ R7, R155.reuse, R7 ;  /* 0x000000079b077221 */ /* 0x048fe20000010000 */
[----:B------:R3:W-:Y:S01]  /*b580*/  SYNCS.ARRIVE.TRANS64.RED.A1T0 RZ, [R157+URZ], RZ ;  /* 0x000000ff9dff79a7 */ /* 0x0007e2000810043f */
[----:B------:R-:W-:Y:S01]  /*b590*/  F2FP.F16.F32.PACK_AB R201, R155, R154 ;  /* 0x0000009a9bc9723e */ /* 0x000fe200000000ff */
[----:B------:R-:W-:Y:S01]  /*b5a0*/  FMUL.FTZ R30, R30, R174 ;  /* 0x000000ae1e1e7220 */ /* 0x000fe20000410000 */
[----:B------:R-:W-:Y:S01]  /*b5b0*/  F2FP.F16.F32.PACK_AB R154, R165, R226 ;  /* 0x000000e2a59a723e */ /* 0x000fe200000000ff */
[-C--:B------:R-:W-:Y:S01]  /*b5c0*/  FMUL.FTZ R31, R31, R174.reuse ;  /* 0x000000ae1f1f7220 */ /* 0x080fe20000410000 */
[-C--:B------:R-:W-:Y:S01]  /*b5d0*/  FMUL.FTZ R34, R34, R174.reuse ;  /* 0x000000ae22227220 */ /* 0x080fe20000410000 */
[----:B------:R-:W4:Y:S01]  /*b5e0*/  MUFU.EX2 R153, R162 ;  /* 0x000000a200997308 */ /* 0x000f220000000800 */
        /* <DEDUP_REMOVED lines=10> */
[----:B------:R-:W-:Y:S01]  /*b690*/  FMUL.FTZ R47, R47, R174 ;  /* 0x000000ae2f2f7220 */ /* 0x000fe20000410000 */
[----:B------:R-:W-:Y:S01]  /*b6a0*/  F2FP.F16.F32.PACK_AB R158, R160, R224 ;  /* 0x000000e0a09e723e */ /* 0x000fe200000000ff */
[----:B------:R-:W-:Y:S01]  /*b6b0*/  FMUL.FTZ R50, R50, R174 ;  /* 0x000000ae32327220 */ /* 0x000fe20000410000 */
[----:B------:R-:W-:Y:S01]  /*b6c0*/  F2FP.F16.F32.PACK_AB R160, R177, R176 ;  /* 0x000000b0b1a0723e */ /* 0x000fe200000000ff */
[----:B------:R-:W-:Y:S01]  /*b6d0*/  FMUL.FTZ R51, R51, R174 ;  /* 0x000000ae33337220 */ /* 0x000fe20000410000 */
[----:B------:R-:W1:Y:S01]  /*b6e0*/  MUFU.EX2 R166, R166 ;  /* 0x000000a600a67308 */ /* 0x000e620000000800 */
[----:B----4-:R-:W-:Y:S01]  /*b6f0*/  FADD.FTZ R7, R153, R7 ;  /* 0x0000000799077221 */ /* 0x010fe20000010000 */
[----:B------:R-:W-:Y:S01]  /*b700*/  F2FP.F16.F32.PACK_AB R162, R181, R180 ;  /* 0x000000b4b5a2723e */ /* 0x000fe200000000ff */
[-C--:B------:R-:W-:Y:S01]  /*b710*/  FMUL.FTZ R54, R54, R174.reuse ;  /* 0x000000ae36367220 */ /* 0x080fe20000410000 */
[-C--:B------:R-:W-:Y:S01]  /*b720*/  FMUL.FTZ R55, R55, R174.reuse ;  /* 0x000000ae37377220 */ /* 0x080fe20000410000 */
[-C--:B------:R-:W-:Y:S01]  /*b730*/  FMUL.FTZ R58, R58, R174.reuse ;  /* 0x000000ae3a3a7220 */ /* 0x080fe20000410000 */
[-C--:B------:R-:W-:Y:S01]  /*b740*/  FMUL.FTZ R59, R59, R174.reuse ;  /* 0x000000ae3b3b7220 */ /* 0x080fe20000410000 */
[-C--:B------:R-:W-:Y:S01]  /*b750*/  FMUL.FTZ R62, R62, R174.reuse ;  /* 0x000000ae3e3e7220 */ /* 0x080fe20000410000 */
[----:B------:R-:W4:Y:S01]  /*b760*/  MUFU.EX2 R167, R167 ;  /* 0x000000a700a77308 */ /* 0x000f220000000800 */
[C---:B0-----:R-:W-:Y:S01]  /*b770*/  FADD.FTZ R7, R163.reuse, R7 ;  /* 0x00000007a3077221 */ /* 0x041fe20000010000 */
[----:B------:R-:W-:Y:S01]  /*b780*/  F2FP.F16.F32.PACK_AB R153, R163, R153 ;  /* 0x00000099a399723e */ /* 0x000fe200000000ff */
[-C--:B------:R-:W-:Y:S01]  /*b790*/  FMUL.FTZ R63, R63, R174.reuse ;  /* 0x000000ae3f3f7220 */ /* 0x080fe20000410000 */
[-C--:B------:R-:W-:Y:S01]  /*b7a0*/  FMUL.FTZ R66, R66, R174.reuse ;  /* 0x000000ae42427220 */ /* 0x080fe20000410000 */
[-C--:B------:R-:W-:Y:S01]  /*b7b0*/  FMUL.FTZ R67, R67, R174.reuse ;  /* 0x000000ae43437220 */ /* 0x080fe20000410000 */
[-C--:B------:R-:W-:Y:S01]  /*b7c0*/  FMUL.FTZ R70, R70, R174.reuse ;  /* 0x000000ae46467220 */ /* 0x080fe20000410000 */
[-C--:B------:R-:W-:Y:S01]  /*b7d0*/  FMUL.FTZ R71, R71, R174.reuse ;  /* 0x000000ae47477220 */ /* 0x080fe20000410000 */
[----:B---3--:R-:W0:Y:S01]  /*b7e0*/  MUFU.EX2 R157, R169 ;  /* 0x000000a9009d7308 */ /* 0x008e220000000800 */
        /* <DEDUP_REMOVED lines=8> */
[C---:B----4-:R-:W-:Y:S01]  /*b870*/  FADD.FTZ R7, R167.reuse, R7 ;  /* 0x00000007a7077221 */ /* 0x050fe20000010000 */
[----:B------:R-:W-:Y:S01]  /*b880*/  F2FP.F16.F32.PACK_AB R155, R167, R166 ;  /* 0x000000a6a79b723e */ /* 0x000fe200000000ff */
[----:B------:R-:W-:Y:S01]  /*b890*/  FMUL.FTZ R86, R86, R174 ;  /* 0x000000ae56567220 */ /* 0x000fe20000410000 */
[----:B------:R-:W-:Y:S01]  /*b8a0*/  F2FP.F16.F32.PACK_AB R166, R189, R188 ;  /* 0x000000bcbda6723e */ /* 0x000fe200000000ff */
        /* <DEDUP_REMOVED lines=10> */
[-C--:B------:R-:W-:Y:S01]  /*b950*/  FMUL.FTZ R103, R103, R174.reuse ;  /* 0x000000ae67677220 */ /* 0x080fe20000410000 */
[----:B------:R-:W0:Y:S01]  /*b960*/  MUFU.EX2 R175, R175 ;  /* 0x000000af00af7308 */ /* 0x000e220000000800 */
[C---:B-1----:R-:W-:Y:S01]  /*b970*/  FADD.FTZ R7, R171.reuse, R7 ;  /* 0x00000007ab077221 */ /* 0x042fe20000010000 */
[----:B------:R-:W-:Y:S01]  /*b980*/  F2FP.F16.F32.PACK_AB R157, R171, R157 ;  /* 0x0000009dab9d723e */ /* 0x000fe200000000ff */
[-C--:B------:R-:W-:Y:S01]  /*b990*/  FMUL.FTZ R106, R106, R174.reuse ;  /* 0x000000ae6a6a7220 */ /* 0x080fe20000410000 */
[-C--:B------:R-:W-:Y:S01]  /*b9a0*/  FMUL.FTZ R107, R107, R174.reuse ;  /* 0x000000ae6b6b7220 */ /* 0x080fe20000410000 */
[-C--:B------:R-:W-:Y:S01]  /*b9b0*/  FMUL.FTZ R110, R110, R174.reuse ;  /* 0x000000ae6e6e7220 */ /* 0x080fe20000410000 */
[-C--:B------:R-:W-:Y:S01]  /*b9c0*/  FMUL.FTZ R111, R111, R174.reuse ;  /* 0x000000ae6f6f7220 */ /* 0x080fe20000410000 */
[-C--:B------:R-:W-:Y:S01]  /*b9d0*/  FMUL.FTZ R114, R114, R174.reuse ;  /* 0x000000ae72727220 */ /* 0x080fe20000410000 */
[----:B------:R-:W1:Y:S01]  /*b9e0*/  MUFU.EX2 R161, R178 ;  /* 0x000000b200a17308 */ /* 0x000e620000000800 */
[----:B---3--:R-:W-:Y:S01]  /*b9f0*/  FADD.FTZ R7, R159, R7 ;  /* 0x000000079f077221 */ /* 0x008fe20000010000 */
[-C--:B------:R-:W-:Y:S01]  /*ba00*/  FMUL.FTZ R115, R115, R174.reuse ;  /* 0x000000ae73737220 */ /* 0x080fe20000410000 */
[-C--:B------:R-:W-:Y:S01]  /*ba10*/  FMUL.FTZ R118, R118, R174.reuse ;  /* 0x000000ae76767220 */ /* 0x080fe20000410000 */
[-C--:B------:R-:W-:Y:S01]  /*ba20*/  FMUL.FTZ R119, R119, R174.reuse ;  /* 0x000000ae77777220 */ /* 0x080fe20000410000 */
[-C--:B------:R-:W-:Y:S01]  /*ba30*/  FMUL.FTZ R122, R122, R174.reuse ;  /* 0x000000ae7a7a7220 */ /* 0x080fe20000410000 */
[-C--:B------:R-:W-:Y:S01]  /*ba40*/  FMUL.FTZ R123, R123, R174.reuse ;  /* 0x000000ae7b7b7220 */ /* 0x080fe20000410000 */
[-C--:B------:R-:W-:Y:S01]  /*ba50*/  FMUL.FTZ R126, R126, R174.reuse ;  /* 0x000000ae7e7e7220 */ /* 0x080fe20000410000 */
[----:B------:R-:W3:Y:S01]  /*ba60*/  MUFU.EX2 R179, R179 ;  /* 0x000000b300b37308 */ /* 0x000ee20000000800 */
[C---:B0-----:R-:W-:Y:S01]  /*ba70*/  FADD.FTZ R7, R175.reuse, R7 ;  /* 0x00000007af077221 */ /* 0x041fe20000010000 */
[----:B------:R-:W-:Y:S01]  /*ba80*/  F2FP.F16.F32.PACK_AB R159, R175, R159 ;  /* 0x0000009faf9f723e */ /* 0x000fe200000000ff */
[-C--:B------:R-:W-:Y:S01]  /*ba90*/  FMUL.FTZ R127, R127, R174.reuse ;  /* 0x000000ae7f7f7220 */ /* 0x080fe20000410000 */
[-C--:B------:R-:W-:Y:S01]  /*baa0*/  FMUL.FTZ R130, R130, R174.reuse ;  /* 0x000000ae82827220 */ /* 0x080fe20000410000 */
[-C--:B------:R-:W-:Y:S01]  /*bab0*/  FMUL.FTZ R131, R131, R174.reuse ;  /* 0x000000ae83837220 */ /* 0x080fe20000410000 */
        /* <DEDUP_REMOVED lines=12> */
[----:B------:R-:W-:Y:S01]  /*bb80*/  F2FP.F16.F32.PACK_AB R161, R179, R161 ;  /* 0x000000a1b3a1723e */ /* 0x000fe200000000ff */
[-C--:B------:R-:W-:Y:S01]  /*bb90*/  FMUL.FTZ R150, R150, R174.reuse ;  /* 0x000000ae96967220 */ /* 0x080fe20000410000 */
[----:B------:R-:W-:-:S04]  /*bba0*/  FMUL.FTZ R151, R151, R174 ;  /* 0x000000ae97977220 */ /* 0x000fc80000410000 */
[----:B------:R-:W3:Y:S01]  /*bbb0*/  MUFU.EX2 R165, R186 ;  /* 0x000000ba00a57308 */ /* 0x000ee20000000800 */
[----:B0-----:R-:W-:-:S07]  /*bbc0*/  FADD.FTZ R7, R163, R7 ;  /* 0x00000007a3077221 */ /* 0x001fce0000010000 */
[----:B------:R-:W0:Y:S01]  /*bbd0*/  MUFU.EX2 R187, R187 ;  /* 0x000000bb00bb7308 */ /* 0x000e220000000800 */
[C---:B-1----:R-:W-:Y:S01]  /*bbe0*/  FADD.FTZ R7, R183.reuse, R7 ;  /* 0x00000007b7077221 */ /* 0x042fe20000010000 */
[----:B------:R-:W-:-:S06]  /*bbf0*/  F2FP.F16.F32.PACK_AB R163, R183, R163 ;  /* 0x000000a3b7a3723e */ /* 0x000fcc00000000ff */
[----:B------:R-:W1:Y:S01]  /*bc00*/  MUFU.EX2 R167, R190 ;  /* 0x000000be00a77308 */ /* 0x000e620000000800 */
[----:B---3--:R-:W-:-:S07]  /*bc10*/  FADD.FTZ R7, R165, R7 ;  /* 0x00000007a5077221 */ /* 0x008fce0000010000 */
[----:B------:R-:W3:Y:S01]  /*bc20*/  MUFU.EX2 R191, R191 ;  /* 0x000000bf00bf7308 */ /* 0x000ee20000000800 */
[C---:B0-----:R-:W-:Y:S01]  /*bc30*/  FADD.FTZ R7, R187.reuse, R7 ;  /* 0x00000007bb077221 */ /* 0x041fe20000010000 */
[----:B------:R-:W-:-:S06]  /*bc40*/  F2FP.F16.F32.PACK_AB R165, R187, R165 ;  /* 0x000000a5bba5723e */ /* 0x000fcc00000000ff */
[----:B------:R-:W0:Y:S01]  /*bc50*/  MUFU.EX2 R169, R194 ;  /* 0x000000c200a97308 */ /* 0x000e220000000800 */
[----:B-1----:R-:W-:-:S07]  /*bc60*/  FADD.FTZ R7, R167, R7 ;  /* 0x00000007a7077221 */ /* 0x002fce0000010000 */
[----:B------:R-:W1:Y:S01]  /*bc70*/  MUFU.EX2 R195, R195 ;  /* 0x000000c300c37308 */ /* 0x000e620000000800 */
[C---:B---3--:R-:W-:Y:S01]  /*bc80*/  FADD.FTZ R7, R191.reuse, R7 ;  /* 0x00000007bf077221 */ /* 0x048fe20000010000 */
[----:B------:R-:W-:-:S06]  /*bc90*/  F2FP.F16.F32.PACK_AB R167, R191, R167 ;  /* 0x000000a7bfa7723e */ /* 0x000fcc00000000ff */
[----:B------:R-:W3:Y:S01]  /*bca0*/  MUFU.EX2 R171, R198 ;  /* 0x000000c600ab7308 */ /* 0x000ee20000000800 */
[----:B0-----:R-:W-:-:S07]  /*bcb0*/  FADD.FTZ R7, R169, R7 ;  /* 0x00000007a9077221 */ /* 0x001fce0000010000 */
[----:B------:R-:W0:Y:S01]  /*bcc0*/  MUFU.EX2 R170, R197 ;  /* 0x000000c500aa7308 */ /* 0x000e220000000800 */
[C---:B-1----:R-:W-:Y:S01]  /*bcd0*/  FADD.FTZ R7, R195.reuse, R7 ;  /* 0x00000007c3077221 */ /* 0x042fe20000010000 */
[----:B------:R-:W-:-:S06]  /*bce0*/  F2FP.F16.F32.PACK_AB R169, R195, R169 ;  /* 0x000000a9c3a9723e */ /* 0x000fcc00000000ff */
        /* <DEDUP_REMOVED lines=8> */
.L_x_763:
[----:B------:R0:W1:Y:S01]  /*bd70*/  SYNCS.PHASECHK.TRANS64.TRYWAIT P2, [R9+URZ+0x22850], R10 ;  /* 0x0228500a090075a7 */ /* 0x000062000804017f */
[----:B------:R-:W-:Y:S05]  /*bd80*/  @!P0 BRA `(.L_x_764) ;  /* 0x0000000000048947 */ /* 0x000fea0003800000 */
[----:B------:R-:W-:Y:S01]  /*bd90*/  BPT.TRAP 0x1 ;  /* 0x000000040000795c */ /* 0x000fe20000300000 */
.L_x_764:
[----:B------:R-:W-:Y:S04]  /*bda0*/  BSSY B0, `(.L_x_765) ;  /* 0x0000004000007945 */ /* 0x000fe80003800000 */
[----:B-1----:R-:W-:Y:S05]  /*bdb0*/  @P2 BRA `(.L_x_766) ;  /* 0x0000000000082947 */ /* 0x002fea0003800000 */
[----:B------:R-:W1:Y:S02]  /*bdc0*/  SYNCS.PHASECHK.TRANS64.TRYWAIT P2, [R9+URZ+0x22850], R10 ;  /* 0x0228500a090075a7 */ /* 0x000e64000804017f */
[----:B-1----:R-:W-:Y:S05]  /*bdd0*/  @!P2 BRA `(.L_x_767) ;  /* 0x000000b40068a947 */ /* 0x002fea0003800000 */
.L_x_766:
[----:B------:R-:W-:Y:S05]  /*bde0*/  BSYNC B0 ;  /* 0x0000000000007941 */ /* 0x000fea0003800000 */
.L_x_765:
[----:B------:R-:W3:Y:S01]  /*bdf0*/  S2R R172, SR_TID.X ;  /* 0x0000000000ac7919 */ /* 0x000ee20000002100 */
[----:B------:R-:W-:Y:S05]  /*be00*/  WARPSYNC.ALL ;  /* 0x0000000000007948 */ /* 0x000fea0003800000 */
[----:B------:R-:W-:Y:S01]  /*be10*/  IMAD R174, R206, 0xc00, R228 ;  /* 0x00000c00ceae7824 */ /* 0x000fe200078e02e4 */
[----:B------:R-:W-:Y:S01]  /*be20*/  MOV R177, 0x40000040 ;  /* 0x4000004000b17802 */ /* 0x000fe20000000f00 */
[----:B------:R-:W-:Y:S02]  /*be30*/  IMAD.MOV.U32 R175, RZ, RZ, 0x40000040 ;  /* 0x40000040ffaf7424 */ /* 0x000fe400078e00ff */
[C---:B------:R-:W-:Y:S01]  /*be40*/  VIADD R176, R174.reuse, 0x80 ;  /* 0x00000080aeb07836 */ /* 0x040fe20000000000 */
[----:B------:R-:W-:-:S02]  /*be50*/  R2UR UR6, R174 ;  /* 0x00000000ae0672ca */ /* 0x000fc400000e0000 */
[----:B------:R-:W-:Y:S02]  /*be60*/  R2UR UR7, R175 ;  /* 0x00000000af0772ca */ /* 0x000fe400000e0000 */
[----:B------:R-:W-:Y:S02]  /*be70*/  MOV R175, 0x40000040 ;  /* 0x4000004000af7802 */ /* 0x000fe40000000f00 */
[----:B---3--:R-:W-:-:S05]  /*be80*/  SHF.R.U32.HI R172, RZ, 0x7, R172 ;  /* 0x00000007ffac7819 */ /* 0x008fca00000116ac */
[----:B01----:R-:W-:-:S05]  /*be90*/  VIADD R10, R172, 0x8 ;  /* 0x00000008ac0a7836 */ /* 0x003fca0000000000 */
[----:B------:R0:W-:Y:S06]  /*bea0*/  BAR.SYNC.DEFER_BLOCKING R10, 0x100 ;  /* 0x0004000a0000751d */ /* 0x0001ec0000010000 */
[----:B------:R-:W-:-:S06]  /*beb0*/  WARPGROUP.ARRIVE ;  /* 0x00000000000079c5 */ /* 0x000fcc0000000000 */
[----:B------:R-:W-:Y:S01]  /*bec0*/  HGMMA.64x256x16.F32 R24, R200, gdesc[UR4].tnspB, R24, gsb0 ;  /* 0x43e00004c8187df0 */ /* 0x000fe20008000818 */
[----:B------:R-:W-:Y:S02]  /*bed0*/  R2UR UR6, R176 ;  /* 0x00000000b00672ca */ /* 0x000fe400000e0000 */
[----:B------:R-:W-:Y:S01]  /*bee0*/  R2UR UR7, R177 ;  /* 0x00000000b10772ca */ /* 0x000fe200000e0000 */
[----:B------:R-:W-:Y:S02]  /*bef0*/  WARPGROUP.DEPBAR.LE gsb0, 0x0 ;  /* 0x00008000000079c5 */ /* 0x000fe40000010000 */
[----:B------:R-:W-:-:S15]  /*bf00*/  WARPGROUP.ARRIVE ;  /* 0x00000000000079c5 */ /* 0x000fde0000000000 */
[----:B------:R-:W-:-:S07]  /*bf10*/  NOP ;  /* 0x0000000000007918 */ /* 0x000fce0000000000 */
[----:B------:R-:W-:Y:S03]  /*bf20*/  HGMMA.64x256x16.F32 R24, R152, gdesc[UR4].tnspB, R24, gsb0 ;  /* 0x43e0000498187df0 */ /* 0x000fe60008000818 */
[----:B------:R-:W-:Y:S02]  /*bf30*/  WARPGROUP.DEPBAR.LE gsb0, 0x0 ;  /* 0x00008000000079c5 */ /* 0x000fe40000010000 */
[----:B------:R-:W-:Y:S01]  /*bf40*/  VIADD R152, R174, 0x100 ;  /* 0x00000100ae987836 */ /* 0x000fe20000000000 */
[----:B------:R-:W-:Y:S01]  /*bf50*/  WARPGROUP.ARRIVE ;  /* 0x00000000000079c5 */ /* 0x000fe20000000000 */
[----:B------:R-:W-:-:S03]  /*bf60*/  IMAD.MOV.U32 R153, RZ, RZ, 0x40000040 ;  /* 0x40000040ff997424 */ /* 0x000fc600078e00ff */
[----:B------:R-:W-:Y:S01]  /*bf70*/  R2UR UR6, R152 ;  /* 0x00000000980672ca */ /* 0x000fe200000e0000 */
[----:B------:R-:W-:Y:S01]  /*bf80*/  VIADD R152, R174, 0x180 ;  /* 0x00000180ae987836 */ /* 0x000fe20000000000 */
[----:B------:R-:W-:Y:S01]  /*bf90*/  R2UR UR7, R153 ;  /* 0x00000000990772ca */ /* 0x000fe200000e0000 */
[----:B------:R-:W-:-:S15]  /*bfa0*/  IMAD.MOV.U32 R153, RZ, RZ, 0x40000040 ;  /* 0x40000040ff997424 */ /* 0x000fde00078e00ff */
[----:B------:R-:W-:Y:S01]  /*bfb0*/  HGMMA.64x256x16.F32 R24, R156, gdesc[UR4].tnspB, R24, gsb0 ;  /* 0x43e000049c187df0 */ /* 0x000fe20008000818 */
[----:B------:R-:W-:Y:S01]  /*bfc0*/  R2UR UR6, R152 ;  /* 0x00000000980672ca */ /* 0x000fe200000e0000 */
[C---:B------:R-:W-:Y:S01]  /*bfd0*/  VIADD R152, R174.reuse, 0x200 ;  /* 0x00000200ae987836 */ /* 0x040fe20000000000 */
[----:B------:R-:W-:Y:S01]  /*bfe0*/  R2UR UR7, R153 ;  /* 0x00000000990772ca */ /* 0x000fe200000e0000 */
[----:B------:R-:W-:Y:S02]  /*bff0*/  IMAD.MOV.U32 R153, RZ, RZ, 0x40000040 ;  /* 0x40000040ff997424 */ /* 0x000fe400078e00ff */
[----:B------:R-:W-:Y:S01]  /*c000*/  VIADD R174, R174, 0x280 ;  /* 0x00000280aeae7836 */ /* 0x000fe20000000000 */
[----:B------:R-:W-:Y:S02]  /*c010*/  WARPGROUP.DEPBAR.LE gsb0, 0x0 ;  /* 0x00008000000079c5 */ /* 0x000fe40000010000 */
[----:B------:R-:W-:-:S15]  /*c020*/  WARPGROUP.ARRIVE ;  /* 0x00000000000079c5 */ /* 0x000fde0000000000 */
[----:B------:R-:W-:-:S04]  /*c030*/  NOP ;  /* 0x0000000000007918 */ /* 0x000fc80000000000 */
[----:B------:R-:W-:Y:S01]  /*c040*/  HGMMA.64x256x16.F32 R24, R160, gdesc[UR4].tnspB, R24, gsb0 ;  /* 0x43e00004a0187df0 */ /* 0x000fe20008000818 */
[----:B------:R-:W-:Y:S02]  /*c050*/  R2UR UR6, R152 ;  /* 0x00000000980672ca */ /* 0x000fe400000e0000 */
[----:B------:R-:W-:Y:S01]  /*c060*/  R2UR UR7, R153 ;  /* 0x00000000990772ca */ /* 0x000fe200000e0000 */
[----:B------:R-:W-:Y:S02]  /*c070*/  WARPGROUP.DEPBAR.LE gsb0, 0x0 ;  /* 0x00008000000079c5 */ /* 0x000fe40000010000 */
[----:B------:R-:W-:-:S15]  /*c080*/  WARPGROUP.ARRIVE ;  /* 0x00000000000079c5 */ /* 0x000fde0000000000 */
[----:B------:R-:W-:-:S07]  /*c090*/  NOP ;  /* 0x0000000000007918 */ /* 0x000fce0000000000 */
        /* <DEDUP_REMOVED lines=8> */
[----:B0-----:R-:W-:Y:S05]  /*c120*/  @!P0 BRA `(.L_x_768) ;  /* 0x0000000000048947 */ /* 0x001fea0003800000 */
[----:B------:R-:W-:Y:S01]  /*c130*/  BPT.TRAP 0x1 ;  /* 0x000000040000795c */ /* 0x000fe20000300000 */
.L_x_768:
[----:B------:R-:W0:Y:S01]  /*c140*/  S2R R10, SR_CgaCtaId ;  /* 0x00000000000a7919 */ /* 0x000e220000008800 */
[----:B------:R-:W-:Y:S02]  /*c150*/  VIADD R9, R9, 0x22860 ;  /* 0x0002286009097836 */ /* 0x000fe40000000000 */
[----:B------:R-:W-:Y:S02]  /*c160*/  IMAD.MOV.U32 R201, RZ, RZ, R173 ;  /* 0x000000ffffc97224 */ /* 0x000fe400078e00ad */
[----:B------:R-:W-:Y:S01]  /*c170*/  IMAD.MOV.U32 R200, RZ, RZ, R3 ;  /* 0x000000ffffc87224 */ /* 0x000fe200078e0003 */
[----:B0-----:R-:W-:-:S04]  /*c180*/  PRMT R9, R10, 0x654, R9 ;  /* 0x000006540a097816 */ /* 0x001fc80000000009 */
[----:B------:R1:W-:Y:S01]  /*c190*/  SYNCS.ARRIVE.TRANS64.RED.A1T0 RZ, [R9+URZ], RZ ;  /* 0x000000ff09ff79a7 */ /* 0x0003e2000810043f */
[----:B------:R-:W-:Y:S05]  /*c1a0*/  @P1 BRA `(.L_x_769) ;  /* 0xffffffe0003c1947 */ /* 0x000fea000383ffff */
.L_x_757:
[----:B------:R-:W3:Y:S01]  /*c1b0*/  LDL.LU R177, [R1+0x28] ;  /* 0x0000280001b17983 */ /* 0x000ee20000300800 */
[----:B------:R-:W-:Y:S05]  /*c1c0*/  WARPSYNC.ALL ;  /* 0x0000000000007948 */ /* 0x000fea0003800000 */
[----:B------:R-:W4:Y:S01]  /*c1d0*/  SHFL.BFLY PT, R5, R6, 0x2, 0x1f ;  /* 0x0c401f0006057f89 */ /* 0x000f2200000e0000 */
[----:B-1----:R-:W-:Y:S01]  /*c1e0*/  IMAD.MOV.U32 R9, RZ, RZ, RZ ;  /* 0x000000ffff097224 */ /* 0x002fe200078e00ff */
[----:B------:R-:W-:Y:S01]  /*c1f0*/  MOV R20, 0xff800000 ;  /* 0xff80000000147802 */ /* 0x000fe20000000f00 */
[----:B------:R-:W-:Y:S01]  /*c200*/  VIADD R206, R206, 0x1 ;  /* 0x00000001cece7836 */ /* 0x000fe20000000000 */
[----:B0-----:R-:W0:Y:S01]  /*c210*/  SHFL.BFLY PT, R8, R7, 0x2, 0x1f ;  /* 0x0c401f0007087f89 */ /* 0x001e2200000e0000 */
[----:B------:R-:W-:Y:S01]  /*c220*/  IMAD.MOV.U32 R21, RZ, RZ, -0x800000 ;  /* 0xff800000ff157424 */ /* 0x000fe200078e00ff */
[----:B------:R2:W-:Y:S08]  /*c230*/  BAR.ARV R11, 0x100 ;  /* 0x0004000b0000751d */ /* 0x0005f00000002000 */
[----:B------:R-:W-:Y:S06]  /*c240*/  BAR.ARV 0x8, 0x180 ;  /* 0x0206000000007b1d */ /* 0x000fec0000002000 */
[----:B------:R-:W-:Y:S01]  /*c250*/  ISETP.NE.AND P0, PT, R206, 0x2, PT ;  /* 0x00000002ce00780c */ /* 0x000fe20003f05270 */
[----:B----4-:R-:W-:Y:S01]  /*c260*/  FADD.FTZ R5, R5, R6 ;  /* 0x0000000605057221 */ /* 0x010fe20000010000 */
[----:B------:R-:W-:Y:S01]  /*c270*/  IMAD.MOV.U32 R6, RZ, RZ, RZ ;  /* 0x000000ffff067224 */ /* 0x000fe200078e00ff */
[----:B------:R-:W-:Y:S01]  /*c280*/  PLOP3.LUT P1, PT, PT, PT, PT, 0x8, 0x0 ;  /* 0x000000000000781c */ /* 0x000fe20003f2e170 */
[----:B0-----:R-:W-:-:S02]  /*c290*/  FADD.FTZ R10, R8, R7 ;  /* 0x00000007080a7221 */ /* 0x001fc40000010000 */
[----:B------:R-:W0:Y:S01]  /*c2a0*/  SHFL.BFLY PT, R4, R5, 0x1, 0x1f ;  /* 0x0c201f0005047f89 */ /* 0x000e2200000e0000 */
[----:B------:R-:W-:-:S03]  /*c2b0*/  SEL R206, R206, RZ, P0 ;  /* 0x000000ffcece7207 */ /* 0x000fc60000000000 */
[----:B------:R-:W1:Y:S01]  /*c2c0*/  SHFL.BFLY PT, R13, R10, 0x1, 0x1f ;  /* 0x0c201f000a0d7f89 */ /* 0x000e6200000e0000 */
[----:B0-----:R-:W-:Y:S01]  /*c2d0*/  FADD.FTZ R7, R5, R4 ;  /* 0x0000000405077221 */ /* 0x001fe20000010000 */
[----:B------:R-:W-:Y:S01]  /*c2e0*/  SEL R5, RZ, 0x1, P0 ;  /* 0x00000001ff057807 */ /* 0x000fe20000000000 */
[----:B-1----:R-:W-:-:S03]  /*c2f0*/  FADD.FTZ R8, R10, R13 ;  /* 0x0000000d0a087221 */ /* 0x002fc60000010000 */
[----:B------:R-:W-:Y:S02]  /*c300*/  FSETP.NE.FTZ.AND P2, PT, R7, RZ, PT ;  /* 0x000000ff0700720b */ /* 0x000fe40003f55000 */
[----:B------:R-:W-:Y:S02]  /*c310*/  LOP3.LUT R216, R216, R5, RZ, 0x3c, !PT ;  /* 0x00000005d8d87212 */ /* 0x000fe400078e3cff */
[----:B------:R-:W-:-:S09]  /*c320*/  FSETP.NE.FTZ.AND P3, PT, R8, RZ, PT ;  /* 0x000000ff0800720b */ /* 0x000fd20003f75000 */
[----:B------:R-:W0:Y:S08]  /*c330*/  @P2 MUFU.RCP R9, R7 ;  /* 0x0000000700092308 */ /* 0x000e300000001000 */
[----:B------:R-:W1:Y:S08]  /*c340*/  @P3 MUFU.LG2 R19, R8 ;  /* 0x0000000800133308 */ /* 0x000e700000000c00 */
[----:B------:R-:W-:Y:S01]  /*c350*/  @P3 MUFU.RCP R6, R8 ;  /* 0x0000000800063308 */ /* 0x000fe20000001000 */
[-C--:B0-----:R-:W-:Y:S01]  /*c360*/  FMUL.FTZ R4, R28, R9.reuse ;  /* 0x000000091c047220 */ /* 0x081fe20000410000 */
[-C--:B------:R-:W-:Y:S01]  /*c370*/  FMUL.FTZ R152, R32, R9.reuse ;  /* 0x0000000920987220 */ /* 0x080fe20000410000 */
[-C--:B------:R-:W-:Y:S01]  /*c380*/  FMUL.FTZ R5, R33, R9.reuse ;  /* 0x0000000921057220 */ /* 0x080fe20000410000 */
[C---:B------:R-:W-:Y:S01]  /*c390*/  @P2 FMUL.FTZ R33, R0.reuse, 0.69314718246459960938 ;  /* 0x3f31721800212820 */ /* 0x040fe20000410000 */
[----:B------:R-:W-:Y:S01]  /*c3a0*/  @P3 FMUL.FTZ R32, R0, 0.69314718246459960938 ;  /* 0x3f31721800203820 */ /* 0x000fe20000410000 */
[-C--:B------:R-:W-:Y:S01]  /*c3b0*/  FMUL.FTZ R166, R88, R9.reuse ;  /* 0x0000000958a67220 */ /* 0x080fe20000410000 */
[-C--:B------:R-:W-:Y:S01]  /*c3c0*/  FMUL.FTZ R167, R92, R9.reuse ;  /* 0x000000095ca77220 */ /* 0x080fe20000410000 */
[----:B------:R-:W0:Y:S01]  /*c3d0*/  @P2 MUFU.LG2 R28, R7 ;  /* 0x00000007001c2308 */ /* 0x000e220000000c00 */
[----:B-1----:R-:W-:Y:S01]  /*c3e0*/  @P3 FMUL.FTZ R19, R19, 0.69314718246459960938 ;  /* 0x3f31721813133820 */ /* 0x002fe20000410000 */
        /* <DEDUP_REMOVED lines=61> */
[-C--:B--2---:R-:W-:Y:S01]  /*c7c0*/  FMUL.FTZ R11, R46, R6.reuse ;  /* 0x000000062e0b7220 */ /* 0x084fe20000410000 */
        /* <DEDUP_REMOVED lines=64> */
[----:B---3--:R-:W-:-:S05]  /*cbd0*/  VIADD R177, R177, 0x1 ;  /* 0x00000001b1b17836 */ /* 0x008fca0000000000 */
[----:B------:R0:W-:Y:S02]  /*cbe0*/  STL [R1+0x28], R177 ;  /* 0x000028b101007387 */ /* 0x0001e40000100800 */
.L_x_714:
[----:B------:R-:W-:Y:S05]  /*cbf0*/  WARPSYNC.ALL ;  /* 0x0000000000007948 */ /* 0x000fea0003800000 */
[----:B------:R-:W1:Y:S01]  /*cc00*/  S2R R3, SR_CgaCtaId ;  /* 0x0000000000037919 */ /* 0x000e620000008800 */
[----:B------:R-:W-:Y:S01]  /*cc10*/  MOV R19, 0x400 ;  /* 0x0000040000137802 */ /* 0x000fe20000000f00 */
[----:B------:R-:W-:Y:S01]  /*cc20*/  BSSY B0, `(.L_x_770) ;  /* 0x000031c000007945 */ /* 0x000fe20003800000 */
[----:B------:R-:W-:Y:S02]  /*cc30*/  BAR.SYNC.DEFER_BLOCKING 0x5, 0x180 ;  /* 0x0146000000007b1d */ /* 0x000fe40000010000 */
[----:B-1----:R-:W-:-:S05]  /*cc40*/  LEA R19, R3, R19, 0x18 ;  /* 0x0000001303137211 */ /* 0x002fca00078ec0ff */
[----:B------:R1:W2:Y:S01]  /*cc50*/  LDS.128 R32, [R19+0x228d0] ;  /* 0x0228d00013207984 */ /* 0x0002a20000000c00 */
[----:B------:R-:W-:Y:S06]  /*cc60*/  BAR.ARV 0x4, 0x180 ;  /* 0x0106000000007b1d */ /* 0x000fec0000002000 */
[----:B------:R-:W-:Y:S05]  /*cc70*/  @P1 BRA `(.L_x_771) ;  /* 0x00000020002c1947 */ /* 0x000fea0003800000 */
[----:B------:R-:W3:Y:S01]  /*cc80*/  LDL R3, [R1+0x54] ;  /* 0x0000540001037983 */ /* 0x000ee20000100800 */
[----:B------:R-:W4:Y:S01]  /*cc90*/  S2R R6, SR_SWINHI ;  /* 0x0000000000067919 */ /* 0x000f220000002f00 */
[----:B------:R-:W-:Y:S05]  /*cca0*/  WARPSYNC.ALL ;  /* 0x0000000000007948 */ /* 0x000fea0003800000 */
[----:B------:R-:W3:Y:S01]  /*ccb0*/  LDL.LU R179, [R1+0x1c] ;  /* 0x00001c0001b37983 */ /* 0x000ee20000300800 */
[----:B------:R-:W-:Y:S01]  /*ccc0*/  F2FP.F16.F32.PACK_AB R24, R25, R24 ;  /* 0x000000181918723e */ /* 0x000fe200000000ff */
[----:B------:R-:W-:Y:S01]  /*ccd0*/  ULDC.64 UR4, c[0x0][0xc00] ;  /* 0x0003000000047ab9 */ /* 0x000fe20000000a00 */
[----:B------:R-:W-:Y:S01]  /*cce0*/  F2FP.F16.F32.PACK_AB R7, R39, R7 ;  /* 0x000000072707723e */ /* 0x000fe200000000ff */
[----:B------:R-:W3:Y:S01]  /*ccf0*/  LDL.LU R178, [R1+0x20] ;  /* 0x0000200001b27983 */ /* 0x000ee20000300800 */
[----:B------:R-:W-:Y:S01]  /*cd00*/  F2FP.F16.F32.PACK_AB R9, R43, R9 ;  /* 0x000000092b09723e */ /* 0x000fe200000000ff */
[----:B--2---:R-:W2:Y:S01]  /*cd10*/  LDC R32, c[0x0][0xbe8] ;  /* 0x0002fa00ff207b82 */ /* 0x004ea20000000800 */
[----:B------:R-:W-:-:S02]  /*cd20*/  MOV R94, R19 ;  /* 0x00000013005e7202 */ /* 0x000fc40000000f00 */
[----:B----4-:R-:W-:Y:S01]  /*cd30*/  MOV R95, R6 ;  /* 0x00000006005f7202 */ /* 0x010fe20000000f00 */
[----:B0-----:R-:W4:Y:S01]  /*cd40*/  LDL R177, [R1+0x50] ;  /* 0x0000500001b17983 */ /* 0x001f220000100800 */
[----:B------:R-:W-:Y:S02]  /*cd50*/  F2FP.F16.F32.PACK_AB R25, R40, R12 ;  /* 0x0000000c2819723e */ /* 0x000fe400000000ff */
[----:B------:R-:W-:Y:S01]  /*cd60*/  F2FP.F16.F32.PACK_AB R6, R37, R153 ;  /* 0x000000992506723e */ /* 0x000fe200000000ff */
[----:B------:R-:W4:Y:S01]  /*cd70*/  LDL R173, [R1+0x2c] ;  /* 0x00002c0001ad7983 */ /* 0x000f220000100800 */
[----:B------:R-:W-:Y:S02]  /*cd80*/  F2FP.F16.F32.PACK_AB R11, R47, R11 ;  /* 0x0000000b2f0b723e */ /* 0x000fe400000000ff */
[----:B------:R-:W-:Y:S02]  /*cd90*/  F2FP.F16.F32.PACK_AB R12, R49, R156 ;  /* 0x0000009c310c723e */ /* 0x000fe400000000ff */
[----:B------:R-:W-:-:S02]  /*cda0*/  F2FP.F16.F32.PACK_AB R13, R51, R13 ;  /* 0x0000000d330d723e */ /* 0x000fc400000000ff */
        /* <DEDUP_REMOVED lines=15> */
[----:B------:R-:W-:Y:S01]  /*cea0*/  F2FP.F16.F32.PACK_AB R147, R151, R150 ;  /* 0x000000969793723e */ /* 0x000fe200000000ff */
[----:B------:R-:W-:Y:S01]  /*ceb0*/  BAR.SYNC.DEFER_BLOCKING 0x1, 0x100 ;  /* 0x0044000000007b1d */ /* 0x000fe20000010000 */
[----:B---3--:R-:W-:-:S03]  /*cec0*/  IMAD.WIDE R116, R3, 0x2, R94 ;  /* 0x0000000203747825 */ /* 0x008fc600078e025e */
[C---:B------:R-:W-:Y:S02]  /*ced0*/  LOP3.LUT R27, R116.reuse, 0x380, RZ, 0xc0, !PT ;  /* 0x00000380741b7812 */ /* 0x040fe400078ec0ff */
[C---:B------:R-:W-:Y:S02]  /*cee0*/  IADD3 R3, P2, R116.reuse, 0x40, RZ ;  /* 0x0000004074037810 */ /* 0x040fe40007f5e0ff */
[----:B------:R-:W-:Y:S02]  /*cef0*/  IADD3 R115, P3, R116, 0x60, RZ ;  /* 0x0000006074737810 */ /* 0x000fe40007f7e0ff */
[----:B------:R-:W-:Y:S02]  /*cf00*/  SHF.R.U64 R27, R27, 0x3, RZ ;  /* 0x000000031b1b7819 */ /* 0x000fe400000012ff */
[----:B-----5:R-:W-:Y:S02]  /*cf10*/  LOP3.LUT R28, R3, 0x380, RZ, 0xc0, !PT ;  /* 0x00000380031c7812 */ /* 0x020fe400078ec0ff */
[----:B------:R-:W-:-:S02]  /*cf20*/  LOP3.LUT R114, R115, 0x380, RZ, 0xc0, !PT ;  /* 0x0000038073727812 */ /* 0x000fc400078ec0ff */
[----:B------:R-:W-:Y:S01]  /*cf30*/  LOP3.LUT R26, R27, R116, RZ, 0x3c, !PT ;  /* 0x000000741b1a7212 */ /* 0x000fe200078e3cff */
[--C-:B------:R-:W-:Y:S01]  /*cf40*/  IMAD.MOV.U32 R27, RZ, RZ, R117.reuse ;  /* 0x000000ffff1b7224 */ /* 0x100fe200078e0075 */
[----:B------:R-:W-:Y:S02]  /*cf50*/  SHF.R.U64 R28, R28, 0x3, RZ ;  /* 0x000000031c1c7819 */ /* 0x000fe400000012ff */
[----:B------:R-:W-:Y:S02]  /*cf60*/  SHF.R.U64 R114, R114, 0x3, RZ ;  /* 0x0000000372727819 */ /* 0x000fe400000012ff */
[----:B------:R-:W-:Y:S02]  /*cf70*/  LOP3.LUT R28, R28, R3, RZ, 0x3c, !PT ;  /* 0x000000031c1c7212 */ /* 0x000fe400078e3cff */
[----:B------:R-:W-:Y:S01]  /*cf80*/  LOP3.LUT R114, R114, R115, RZ, 0x3c, !PT ;  /* 0x0000007372727212 */ /* 0x000fe200078e3cff */
[----:B------:R-:W-:Y:S01]  /*cf90*/  IMAD.X R115, RZ, RZ, R117, P3 ;  /* 0x000000ffff737224 */ /* 0x000fe200018e0675 */
[----:B------:R-:W-:-:S02]  /*cfa0*/  MOV R3, R26 ;  /* 0x0000001a00037202 */ /* 0x000fc40000000f00 */
[----:B------:R-:W-:Y:S01]  /*cfb0*/  F2FP.F16.F32.PACK_AB R26, R29, R4 ;  /* 0x000000041d1a723e */ /* 0x000fe200000000ff */
[----:B------:R-:W-:Y:S01]  /*cfc0*/  IMAD.X R29, RZ, RZ, R117, P2 ;  /* 0x000000ffff1d7224 */ /* 0x000fe200010e0675 */
[C---:B------:R-:W-:Y:S02]  /*cfd0*/  IADD3 R121, P3, R116.reuse, 0x8020, RZ ;  /* 0x0000802074797810 */ /* 0x040fe40007f7e0ff */
[C---:B------:R-:W-:Y:S02]  /*cfe0*/  IADD3 R31, P1, R116.reuse, 0x20, RZ ;  /* 0x00000020741f7810 */ /* 0x040fe40007f3e0ff */
[----:B------:R-:W-:Y:S02]  /*cff0*/  IADD3 R119, P2, R116, 0x8000, RZ ;  /* 0x0000800074777810 */ /* 0x000fe40007f5e0ff */
[----:B------:R-:W-:Y:S02]  /*d000*/  LOP3.LUT R120, R121, 0x380, RZ, 0xc0, !PT ;  /* 0x0000038079787812 */ /* 0x000fe400078ec0ff */
[----:B------:R-:W-:-:S02]  /*d010*/  LOP3.LUT R30, R31, 0x380, RZ, 0xc0, !PT ;  /* 0x000003801f1e7812 */ /* 0x000fc400078ec0ff */
[----:B------:R-:W-:Y:S02]  /*d020*/  LOP3.LUT R118, R119, 0x380, RZ, 0xc0, !PT ;  /* 0x0000038077767812 */ /* 0x000fe400078ec0ff */
[----:B------:R-:W-:Y:S02]  /*d030*/  IADD3 R103, P4, R116, 0x4000, RZ ;  /* 0x0000400074677810 */ /* 0x000fe40007f9e0ff */
[----:B------:R-:W-:Y:S02]  /*d040*/  F2FP.F16.F32.PACK_AB R27, R14, R10 ;  /* 0x0000000a0e1b723e */ /* 0x000fe400000000ff */
[----:B------:R-:W-:Y:S02]  /*d050*/  SHF.R.U64 R120, R120, 0x3, RZ ;  /* 0x0000000378787819 */ /* 0x000fe400000012ff */
[----:B------:R-:W-:Y:S02]  /*d060*/  SHF.R.U64 R30, R30, 0x3, RZ ;  /* 0x000000031e1e7819 */ /* 0x000fe400000012ff */
[----:B------:R-:W-:Y:S01]  /*d070*/  SHF.R.U64 R118, R118, 0x3, RZ ;  /* 0x0000000376767819 */ /* 0x000fe200000012ff */
[----:B------:R0:W-:Y:S01]  /*d080*/  STSM.16.M88.4 [R3], R24 ;  /* 0x0000001803007844 */ /* 0x0001e20000000200 */
[----:B------:R-:W-:-:S02]  /*d090*/  LOP3.LUT R102, R103, 0x380, RZ, 0xc0, !PT ;  /* 0x0000038067667812 */ /* 0x000fc400078ec0ff */
[----:B------:R-:W-:Y:S01]  /*d0a0*/  LOP3.LUT R120, R120, R121, RZ, 0x3c, !PT ;  /* 0x0000007978787212 */ /* 0x000fe200078e3cff */
[--C-:B------:R-:W-:Y:S01]  /*d0b0*/  IMAD.X R121, RZ, RZ, R117.reuse, P3 ;  /* 0x000000ffff797224 */ /* 0x100fe200018e0675 */
[----:B------:R-:W-:Y:S01]  /*d0c0*/  LOP3.LUT R30, R30, R31, RZ, 0x3c, !PT ;  /* 0x0000001f1e1e7212 */ /* 0x000fe200078e3cff */
[--C-:B------:R-:W-:Y:S01]  /*d0d0*/  IMAD.X R31, RZ, RZ, R117.reuse, P1 ;  /* 0x000000ffff1f7224 */ /* 0x100fe200008e0675 */
[----:B------:R-:W-:Y:S02]  /*d0e0*/  IADD3 R113, P5, R116, 0x4020, RZ ;  /* 0x0000402074717810 */ /* 0x000fe40007fbe0ff */
[----:B------:R-:W-:Y:S01]  /*d0f0*/  LOP3.LUT R118, R118, R119, RZ, 0x3c, !PT ;  /* 0x0000007776767212 */ /* 0x000fe200078e3cff */
[----:B------:R-:W-:Y:S01]  /*d100*/  IMAD.X R119, RZ, RZ, R117, P2 ;  /* 0x000000ffff777224 */ /* 0x000fe200010e0675 */
[C---:B------:R-:W-:Y:S02]  /*d110*/  IADD3 R111, P0, R116.reuse, 0x4040, RZ ;  /* 0x00004040746f7810 */ /* 0x040fe40007f1e0ff */
[----:B------:R-:W-:-:S02]  /*d120*/  IADD3 R107, P1, R116, 0x4060, RZ ;  /* 0x00004060746b7810 */ /* 0x000fc40007f3e0ff */
[C---:B0-----:R-:W-:Y:S02]  /*d130*/  IADD3 R27, P3, R116.reuse, 0xc060, RZ ;  /* 0x0000c060741b7810 */ /* 0x041fe40007f7e0ff */
[----:B------:R-:W-:Y:S02]  /*d140*/  IADD3 R25, P2, R116, 0xc040, RZ ;  /* 0x0000c04074197810 */ /* 0x000fe40007f5e0ff */
[----:B------:R-:W-:Y:S02]  /*d150*/  SHF.R.U64 R102, R102, 0x3, RZ ;  /* 0x0000000366667819 */ /* 0x000fe400000012ff */
[----:B------:R-:W-:Y:S02]  /*d160*/  LOP3.LUT R112, R113, 0x380, RZ, 0xc0, !PT ;  /* 0x0000038071707812 */ /* 0x000fe400078ec0ff */
[----:B------:R-:W-:Y:S02]  /*d170*/  LOP3.LUT R110, R111, 0x380, RZ, 0xc0, !PT ;  /* 0x000003806f6e7812 */ /* 0x000fe400078ec0ff */
[----:B------:R-:W-:-:S02]  /*d180*/  LOP3.LUT R26, R27, 0x380, RZ, 0xc0, !PT ;  /* 0x000003801b1a7812 */ /* 0x000fc400078ec0ff */
[----:B------:R-:W-:Y:S02]  /*d190*/  LOP3.LUT R106, R107, 0x380, RZ, 0xc0, !PT ;  /* 0x000003806b6a7812 */ /* 0x000fe400078ec0ff */
[----:B------:R-:W-:Y:S02]  /*d1a0*/  LOP3.LUT R24, R25, 0x380, RZ, 0xc0, !PT ;  /* 0x0000038019187812 */ /* 0x000fe400078ec0ff */
[----:B------:R-:W-:Y:S01]  /*d1b0*/  LOP3.LUT R102, R102, R103, RZ, 0x3c, !PT ;  /* 0x0000006766667212 */ /* 0x000fe200078e3cff */
[----:B------:R-:W-:Y:S01]  /*d1c0*/  IMAD.X R103, RZ, RZ, R117, P4 ;  /* 0x000000ffff677224 */ /* 0x000fe200020e0675 */
[----:B------:R-:W-:Y:S02]  /*d1d0*/  SHF.R.U64 R112, R112, 0x3, RZ ;  /* 0x0000000370707819 */ /* 0x000fe400000012ff */
[----:B------:R-:W-:Y:S02]  /*d1e0*/  SHF.R.U64 R110, R110, 0x3, RZ ;  /* 0x000000036e6e7819 */ /* 0x000fe400000012ff */
[----:B------:R-:W-:-:S02]  /*d1f0*/  IADD3 R123, P4, R116, 0x8040, RZ ;  /* 0x00008040747b7810 */ /* 0x000fc40007f9e0ff */
[----:B------:R-:W-:Y:S02]  /*d200*/  SHF.R.U64 R26, R26, 0x3, RZ ;  /* 0x000000031a1a7819 */ /* 0x000fe400000012ff */
[----:B------:R-:W-:Y:S02]  /*d210*/  SHF.R.U64 R106, R106, 0x3, RZ ;  /* 0x000000036a6a7819 */ /* 0x000fe400000012ff */
[----:B------:R-:W-:Y:S02]  /*d220*/  SHF.R.U64 R24, R24, 0x3, RZ ;  /* 0x0000000318187819 */ /* 0x000fe400000012ff */
[----:B------:R-:W-:Y:S01]  /*d230*/  LOP3.LUT R112, R112, R113, RZ, 0x3c, !PT ;  /* 0x0000007170707212 */ /* 0x000fe200078e3cff */
[----:B------:R-:W-:Y:S01]  /*d240*/  IMAD.X R113, RZ, RZ, R117, P5 ;  /* 0x000000ffff717224 */ /* 0x000fe200028e0675 */
[----:B------:R-:W-:Y:S02]  /*d250*/  LOP3.LUT R110, R110, R111, RZ, 0x3c, !PT ;  /* 0x0000006f6e6e7212 */ /* 0x000fe400078e3cff */
[----:B------:R-:W-:-:S02]  /*d260*/  LOP3.LUT R122, R123, 0x380, RZ, 0xc0, !PT ;  /* 0x000003807b7a7812 */ /* 0x000fc400078ec0ff */
[----:B------:R-:W-:Y:S01]  /*d270*/  LOP3.LUT R26, R26, R27, RZ, 0x3c, !PT ;  /* 0x0000001b1a1a7212 */ /* 0x000fe200078e3cff */
[--C-:B------:R-:W-:Y:S01]  /*d280*/  IMAD.X R27, RZ, RZ, R117.reuse, P3 ;  /* 0x000000ffff1b7224 */ /* 0x100fe200018e0675 */
[----:B------:R-:W-:Y:S01]  /*d290*/  LOP3.LUT R106, R106, R107, RZ, 0x3c, !PT ;  /* 0x0000006b6a6a7212 */ /* 0x000fe200078e3cff */
[----:B------:R-:W-:Y:S01]  /*d2a0*/  IMAD.X R107, RZ, RZ, R117, P1 ;  /* 0x000000ffff6b7224 */ /* 0x000fe200008e0675 */
[----:B------:R-:W-:Y:S02]  /*d2b0*/  IADD3 R125, P5, R116, 0x8060, RZ ;  /* 0x00008060747d7810 */ /* 0x000fe40007fbe0ff */
[----:B------:R-:W-:Y:S02]  /*d2c0*/  IADD3.X R111, RZ, R117, RZ, P0, !PT ;  /* 0x00000075ff6f7210 */ /* 0x000fe400007fe4ff */
[----:B------:R-:W-:Y:S02]  /*d2d0*/  LOP3.LUT R24, R24, R25, RZ, 0x3c, !PT ;  /* 0x0000001918187212 */ /* 0x000fe400078e3cff */
[----:B------:R-:W-:-:S02]  /*d2e0*/  F2FP.F16.F32.PACK_AB R4, R5, R152 ;  /* 0x000000980504723e */ /* 0x000fc400000000ff */
[----:B------:R-:W-:Y:S02]  /*d2f0*/  IADD3 R127, P0, R116, 0xc000, RZ ;  /* 0x0000c000747f7810 */ /* 0x000fe40007f1e0ff */
[----:B------:R-:W-:Y:S02]  /*d300*/  MOV R30, R30 ;  /* 0x0000001e001e7202 */ /* 0x000fe40000000f00 */
[----:B------:R-:W-:Y:S02]  /*d310*/  IADD3.X R25, RZ, R117, RZ, P2, !PT ;  /* 0x00000075ff197210 */ /* 0x000fe400017fe4ff */
[----:B------:R-:W-:Y:S02]  /*d320*/  F2FP.F16.F32.PACK_AB R5, R8, R0 ;  /* 0x000000000805723e */ /* 0x000fe400000000ff */
[----:B------:R-:W-:Y:S02]  /*d330*/  IADD3 R129, P1, R116, 0xc020, RZ ;  /* 0x0000c02074817810 */ /* 0x000fe40007f3e0ff */
[----:B------:R-:W-:-:S02]  /*d340*/  SHF.R.U64 R122, R122, 0x3, RZ ;  /* 0x000000037a7a7819 */ /* 0x000fc400000012ff */
[----:B------:R-:W-:Y:S02]  /*d350*/  MOV R28, R28 ;  /* 0x0000001c001c7202 */ /* 0x000fe40000000f00 */
[----:B------:R-:W-:Y:S02]  /*d360*/  F2FP.F16.F32.PACK_AB R8, R41, R154 ;  /* 0x0000009a2908723e */ /* 0x000fe400000000ff */
[----:B------:R-:W-:Y:S02]  /*d370*/  F2FP.F16.F32.PACK_AB R10, R45, R155 ;  /* 0x0000009b2d0a723e */ /* 0x000fe400000000ff */
[----:B------:R-:W-:Y:S01]  /*d380*/  LOP3.LUT R124, R125, 0x380, RZ, 0xc0, !PT ;  /* 0x000003807d7c7812 */ /* 0x000fe200078ec0ff */
[----:B------:R0:W-:Y:S01]  /*d390*/  STSM.16.M88.4 [R30], R4 ;  /* 0x000000041e007844 */ /* 0x0001e20000000200 */
[----:B------:R-:W-:Y:S02]  /*d3a0*/  LOP3.LUT R126, R127, 0x380, RZ, 0xc0, !PT ;  /* 0x000003807f7e7812 */ /* 0x000fe400078ec0ff */
[----:B------:R-:W-:-:S02]  /*d3b0*/  MOV R114, R114 ;  /* 0x0000007200727202 */ /* 0x000fc40000000f00 */
[----:B------:R-:W-:Y:S02]  /*d3c0*/  MOV R0, R24 ;  /* 0x0000001800007202 */ /* 0x000fe40000000f00 */
[----:B------:R-:W-:Y:S02]  /*d3d0*/  MOV R3, R26 ;  /* 0x0000001a00037202 */ /* 0x000fe40000000f00 */
[----:B------:R-:W-:Y:S02]  /*d3e0*/  F2FP.F16.F32.PACK_AB R14, R53, R157 ;  /* 0x0000009d350e723e */ /* 0x000fe400000000ff */
[----:B------:R-:W-:Y:S02]  /*d3f0*/  LOP3.LUT R128, R129, 0x380, RZ, 0xc0, !PT ;  /* 0x0000038081807812 */ /* 0x000fe400078ec0ff */
[----:B------:R-:W-:Y:S02]  /*d400*/  MOV R102, R102 ;  /* 0x0000006600667202 */ /* 0x000fe40000000f00 */
[----:B------:R-:W-:-:S02]  /*d410*/  F2FP.F16.F32.PACK_AB R24, R57, R158 ;  /* 0x0000009e3918723e */ /* 0x000fc400000000ff */
[----:B------:R-:W-:Y:S02]  /*d420*/  F2FP.F16.F32.PACK_AB R25, R59, R58 ;  /* 0x0000003a3b19723e */ /* 0x000fe400000000ff */
[----:B------:R-:W-:Y:S02]  /*d430*/  F2FP.F16.F32.PACK_AB R26, R61, R159 ;  /* 0x0000009f3d1a723e */ /* 0x000fe400000000ff */
[----:B------:R-:W-:Y:S01]  /*d440*/  F2FP.F16.F32.PACK_AB R27, R63, R62 ;  /* 0x0000003e3f1b723e */ /* 0x000fe200000000ff */
[----:B------:R3:W-:Y:S01]  /*d450*/  STSM.16.M88.4 [R28], R8 ;  /* 0x000000081c007844 */ /* 0x0007e20000000200 */
[----:B------:R-:W-:Y:S01]  /*d460*/  LOP3.LUT R122, R122, R123, RZ, 0x3c, !PT ;  /* 0x0000007b7a7a7212 */ /* 0x000fe200078e3cff */
[----:B------:R-:W-:Y:S01]  /*d470*/  IMAD.X R123, RZ, RZ, R117, P4 ;  /* 0x000000ffff7b7224 */ /* 0x000fe200020e0675 */
[----:B------:R-:W-:Y:S02]  /*d480*/  MOV R112, R112 ;  /* 0x0000007000707202 */ /* 0x000fe40000000f00 */
[----:B0-----:R-:W-:-:S02]  /*d490*/  F2FP.F16.F32.PACK_AB R4, R65, R160 ;  /* 0x000000a04104723e */ /* 0x001fc400000000ff */
[----:B------:R-:W-:Y:S02]  /*d4a0*/  F2FP.F16.F32.PACK_AB R5, R67, R66 ;  /* 0x000000424305723e */ /* 0x000fe400000000ff */
[----:B------:R-:W-:Y:S02]  /*d4b0*/  F2FP.F16.F32.PACK_AB R6, R69, R161 ;  /* 0x000000a14506723e */ /* 0x000fe400000000ff */
[----:B------:R-:W-:Y:S02]  /*d4c0*/  F2FP.F16.F32.PACK_AB R7, R71, R70 ;  /* 0x000000464707723e */ /* 0x000fe400000000ff */
[----:B------:R-:W-:Y:S01]  /*d4d0*/  SHF.R.U64 R124, R124, 0x3, RZ ;  /* 0x000000037c7c7819 */ /* 0x000fe200000012ff */
[----:B------:R-:W-:Y:S01]  /*d4e0*/  STSM.16.M88.4 [R114], R12 ;  /* 0x0000000c72007844 */ /* 0x000fe20000000200 */
[----:B------:R-:W-:Y:S02]  /*d4f0*/  SHF.R.U64 R126, R126, 0x3, RZ ;  /* 0x000000037e7e7819 */ /* 0x000fe400000012ff */
[----:B------:R-:W-:-:S02]  /*d500*/  MOV R110, R110 ;  /* 0x0000006e006e7202 */ /* 0x000fc40000000f00 */
[----:B---3--:R-:W-:Y:S02]  /*d510*/  F2FP.F16.F32.PACK_AB R8, R73, R162 ;  /* 0x000000a24908723e */ /* 0x008fe400000000ff */
[----:B------:R-:W-:Y:S02]  /*d520*/  F2FP.F16.F32.PACK_AB R9, R75, R74 ;  /* 0x0000004a4b09723e */ /* 0x000fe400000000ff */
[----:B------:R-:W-:Y:S02]  /*d530*/  F2FP.F16.F32.PACK_AB R10, R77, R163 ;  /* 0x000000a34d0a723e */ /* 0x000fe400000000ff */
[----:B------:R-:W-:Y:S01]  /*d540*/  F2FP.F16.F32.PACK_AB R11, R79, R78 ;  /* 0x0000004e4f0b723e */ /* 0x000fe200000000ff */
[----:B------:R-:W-:Y:S01]  /*d550*/  STSM.16.M88.4 [R102], R24 ;  /* 0x0000001866007844 */ /* 0x000fe20000000200 */
[----:B------:R-:W-:Y:S02]  /*d560*/  SHF.R.U64 R128, R128, 0x3, RZ ;  /* 0x0000000380807819 */ /* 0x000fe400000012ff */
[----:B------:R-:W-:-:S02]  /*d570*/  MOV R106, R106 ;  /* 0x0000006a006a7202 */ /* 0x000fc40000000f00 */
[----:B------:R-:W-:Y:S02]  /*d580*/  F2FP.F16.F32.PACK_AB R28, R81, R164 ;  /* 0x000000a4511c723e */ /* 0x000fe400000000ff */
[----:B------:R-:W-:Y:S02]  /*d590*/  F2FP.F16.F32.PACK_AB R29, R83, R82 ;  /* 0x00000052531d723e */ /* 0x000fe400000000ff */
[----:B------:R-:W-:Y:S02]  /*d5a0*/  F2FP.F16.F32.PACK_AB R30, R85, R165 ;  /* 0x000000a5551e723e */ /* 0x000fe400000000ff */
[----:B------:R-:W-:Y:S01]  /*d5b0*/  F2FP.F16.F32.PACK_AB R31, R87, R86 ;  /* 0x00000056571f723e */ /* 0x000fe200000000ff */
[----:B------:R0:W-:Y:S01]  /*d5c0*/  STSM.16.M88.4 [R112], R4 ;  /* 0x0000000470007844 */ /* 0x0001e20000000200 */
[----:B------:R-:W-:Y:S02]  /*d5d0*/  MOV R118, R118 ;  /* 0x0000007600767202 */ /* 0x000fe40000000f00 */
[----:B------:R-:W-:-:S02]  /*d5e0*/  F2FP.F16.F32.PACK_AB R41, R91, R90 ;  /* 0x0000005a5b29723e */ /* 0x000fc400000000ff */
[----:B------:R-:W-:Y:S01]  /*d5f0*/  LOP3.LUT R124, R124, R125, RZ, 0x3c, !PT ;  /* 0x0000007d7c7c7212 */ /* 0x000fe200078e3cff */
[--C-:B------:R-:W-:Y:S01]  /*d600*/  IMAD.X R125, RZ, RZ, R117.reuse, P5 ;  /* 0x000000ffff7d7224 */ /* 0x100fe200028e0675 */
[----:B------:R-:W-:Y:S01]  /*d610*/  MOV R120, R120 ;  /* 0x0000007800787202 */ /* 0x000fe20000000f00 */
[----:B------:R3:W-:Y:S01]  /*d620*/  STSM.16.M88.4 [R110], R8 ;  /* 0x000000086e007844 */ /* 0x0007e20000000200 */
[----:B------:R-:W-:Y:S01]  /*d630*/  LOP3.LUT R126, R126, R127, RZ, 0x3c, !PT ;  /* 0x0000007f7e7e7212 */ /* 0x000fe200078e3cff */
[--C-:B------:R-:W-:Y:S01]  /*d640*/  IMAD.X R127, RZ, RZ, R117.reuse, P0 ;  /* 0x000000ffff7f7224 */ /* 0x100fe200000e0675 */
[----:B------:R-:W-:Y:S01]  /*d650*/  MOV R122, R122 ;  /* 0x0000007a007a7202 */ /* 0x000fe20000000f00 */
[----:B------:R-:W-:Y:S01]  /*d660*/  STSM.16.M88.4 [R106], R28 ;  /* 0x0000001c6a007844 */ /* 0x000fe20000000200 */
[----:B------:R-:W-:Y:S01]  /*d670*/  LOP3.LUT R128, R128, R129, RZ, 0x3c, !PT ;  /* 0x0000008180807212 */ /* 0x000fe200078e3cff */
[----:B------:R-:W-:Y:S01]  /*d680*/  IMAD.X R129, RZ, RZ, R117, P1 ;  /* 0x000000ffff817224 */ /* 0x000fe200008e0675 */
[----:B0-----:R-:W-:-:S02]  /*d690*/  F2FP.F16.F32.PACK_AB R4, R105, R170 ;  /* 0x000000aa6904723e */ /* 0x001fc400000000ff */
[----:B------:R-:W-:Y:S02]  /*d6a0*/  F2FP.F16.F32.PACK_AB R5, R50, R48 ;  /* 0x000000303205723e */ /* 0x000fe400000000ff */
[----:B------:R-:W-:Y:S02]  /*d6b0*/  F2FP.F16.F32.PACK_AB R6, R109, R108 ;  /* 0x0000006c6d06723e */ /* 0x000fe400000000ff */
[----:B------:R-:W-:Y:S01]  /*d6c0*/  F2FP.F16.F32.PACK_AB R7, R54, R52 ;  /* 0x000000343607723e */ /* 0x000fe200000000ff */
[----:B------:R-:W-:Y:S01]  /*d6d0*/  STSM.16.M88.4 [R118], R40 ;  /* 0x0000002876007844 */ /* 0x000fe20000000200 */
[----:B------:R-:W-:Y:S02]  /*d6e0*/  MOV R124, R124 ;  /* 0x0000007c007c7202 */ /* 0x000fe40000000f00 */
[----:B---3--:R-:W-:Y:S01]  /*d6f0*/  F2FP.F16.F32.PACK_AB R8, R88, R171 ;  /* 0x000000ab5808723e */ /* 0x008fe200000000ff */
[----:B------:R-:W-:Y:S01]  /*d700*/  STSM.16.M88.4 [R120], R36 ;  /* 0x0000002478007844 */ /* 0x000fe20000000200 */
[----:B------:R-:W-:-:S02]  /*d710*/  F2FP.F16.F32.PACK_AB R9, R60, R56 ;  /* 0x000000383c09723e */ /* 0x000fc400000000ff */
[----:B------:R-:W-:Y:S01]  /*d720*/  F2FP.F16.F32.PACK_AB R10, R92, R172 ;  /* 0x000000ac5c0a723e */ /* 0x000fe200000000ff */
[----:B------:R0:W-:Y:S01]  /*d730*/  STSM.16.M88.4 [R122], R4 ;  /* 0x000000047a007844 */ /* 0x0001e20000000200 */
[----:B------:R-:W-:Y:S02]  /*d740*/  F2FP.F16.F32.PACK_AB R11, R68, R64 ;  /* 0x00000040440b723e */ /* 0x000fe400000000ff */
[----:B------:R-:W-:Y:S02]  /*d750*/  MOV R126, R126 ;  /* 0x0000007e007e7202 */ /* 0x000fe40000000f00 */
[----:B------:R-:W-:Y:S02]  /*d760*/  F2FP.F16.F32.PACK_AB R12, R96, R174 ;  /* 0x000000ae600c723e */ /* 0x000fe400000000ff */
[----:B------:R-:W-:Y:S02]  /*d770*/  F2FP.F16.F32.PACK_AB R13, R76, R72 ;  /* 0x000000484c0d723e */ /* 0x000fe400000000ff */
[----:B------:R-:W-:-:S02]  /*d780*/  F2FP.F16.F32.PACK_AB R14, R100, R175 ;  /* 0x000000af640e723e */ /* 0x000fc400000000ff */
[----:B------:R-:W-:Y:S02]  /*d790*/  F2FP.F16.F32.PACK_AB R15, R84, R80 ;  /* 0x00000050540f723e */ /* 0x000fe400000000ff */
[----:B------:R-:W-:Y:S02]  /*d7a0*/  ISETP.NE.U32.AND P0, PT, RZ, UR4, PT ;  /* 0x00000004ff007c0c */ /* 0x000fe4000bf05070 */
[----:B------:R-:W-:Y:S02]  /*d7b0*/  MOV R128, R128 ;  /* 0x0000008000807202 */ /* 0x000fe40000000f00 */
[----:B0-----:R-:W-:Y:S02]  /*d7c0*/  IADD3 R6, P1, R179, UR4, RZ ;  /* 0x00000004b3067c10 */ /* 0x001fe4000ff3e0ff */
[----:B------:R-:W-:Y:S02]  /*d7d0*/  F2FP.F16.F32.PACK_AB R24, R104, R176 ;  /* 0x000000b06818723e */ /* 0x000fe400000000ff */
[----:B------:R-:W-:-:S02]  /*d7e0*/  F2FP.F16.F32.PACK_AB R25, R131, R130 ;  /* 0x000000828319723e */ /* 0x000fc400000000ff */
[----:B------:R-:W-:Y:S02]  /*d7f0*/  F2FP.F16.F32.PACK_AB R26, R133, R132 ;  /* 0x00000084851a723e */ /* 0x000fe400000000ff */
[----:B------:R-:W-:Y:S01]  /*d800*/  F2FP.F16.F32.PACK_AB R27, R135, R134 ;  /* 0x00000086871b723e */ /* 0x000fe200000000ff */
[----:B------:R0:W-:Y:S01]  /*d810*/  STSM.16.M88.4 [R124], R8 ;  /* 0x000000087c007844 */ /* 0x0001e20000000200 */
[----:B------:R-:W-:Y:S02]  /*d820*/  ISETP.NE.AND.EX P0, PT, RZ, UR5, PT, P0 ;  /* 0x00000005ff007c0c */ /* 0x000fe4000bf05300 */
[----:B------:R-:W-:Y:S01]  /*d830*/  IADD3.X R7, R178, UR5, RZ, P1, !PT ;  /* 0x00000005b2077c10 */ /* 0x000fe20008ffe4ff */
[----:B------:R-:W-:Y:S01]  /*d840*/  STSM.16.M88.4 [R126], R12 ;  /* 0x0000000c7e007844 */ /* 0x000fe20000000200 */
[----:B------:R-:W-:Y:S02]  /*d850*/  ULDC.64 UR4, c[0x0][0xc08] ;  /* 0x0003020000047ab9 */ /* 0x000fe40000000a00 */
[----:B------:R-:W-:Y:S01]  /*d860*/  ISETP.NE.U32.AND P2, PT, RZ, UR4, PT ;  /* 0x00000004ff007c0c */ /* 0x000fe2000bf45070 */
[----:B------:R4:W-:Y:S04]  /*d870*/  STSM.16.M88.4 [R128], R24 ;  /* 0x0000001880007844 */ /* 0x0009e80000000200 */
[----:B------:R3:W-:Y:S01]  /*d880*/  STSM.16.M88.4 [R0], R136 ;  /* 0x0000008800007844 */ /* 0x0007e20000000200 */
[----:B------:R-:W-:-:S03]  /*d890*/  ISETP.NE.AND.EX P2, PT, RZ, UR5, PT, P2 ;  /* 0x00000005ff007c0c */ /* 0x000fc6000bf45320 */
[----:B------:R3:W-:Y:S01]  /*d8a0*/  STSM.16.M88.4 [R3], R144 ;  /* 0x0000009003007844 */ /* 0x0007e20000000200 */
[----:B------:R-:W-:Y:S01]  /*d8b0*/  IMAD.MOV.U32 R80, RZ, RZ, RZ ;  /* 0x000000ffff507224 */ /* 0x000fe200078e00ff */
[----:B------:R-:W-:Y:S08]  /*d8c0*/  BAR.SYNC.DEFER_BLOCKING 0x1, 0x100 ;  /* 0x0044000000007b1d */ /* 0x000ff00000010000 */
[----:B------:R-:W-:Y:S01]  /*d8d0*/  @P2 IADD3 R4, P3, R179, UR4, RZ ;  /* 0x00000004b3042c10 */ /* 0x000fe2000ff7e0ff */
[----:B------:R-:W-:-:S02]  /*d8e0*/  ULDC UR4, c[0x0][0xa88] ;  /* 0x0002a20000047ab9 */ /* 0x000fc40000000800 */
[----:B0-----:R-:W-:Y:S01]  /*d8f0*/  IMAD.U32 R11, RZ, RZ, UR4 ;  /* 0x00000004ff0b7e24 */ /* 0x001fe2000f8e00ff */
[----:B------:R-:W-:Y:S01]  /*d900*/  @P2 IADD3.X R5, R178, UR5, RZ, P3, !PT ;  /* 0x00000005b2052c10 */ /* 0x000fe20009ffe4ff */
[----:B------:R3:W5:Y:S04]  /*d910*/  @P0 LDG.E R80, desc[UR40][R6.64] ;  /* 0x0000002806500981 */ /* 0x000768000c1e1900 */
[----:B------:R3:W5:Y:S01]  /*d920*/  @P2 LDG.E R11, desc[UR40][R4.64] ;  /* 0x00000028040b2981 */ /* 0x000762000c1e1900 */
[----:B--2---:R-:W-:-:S13]  /*d930*/  ISETP.NE.AND P1, PT, R32, 0x1, PT ;  /* 0x000000012000780c */ /* 0x004fda0003f25270 */
[----:B------:R-:W0:Y:S08]  /*d940*/  @P1 LDC R8, c[0x0][0xbec] ;  /* 0x0002fb00ff081b82 */ /* 0x000e300000000800 */
[----:B------:R-:W2:Y:S01]  /*d950*/  @P1 LDC R9, c[0x0][0xbf0] ;  /* 0x0002fc00ff091b82 */ /* 0x000ea20000000800 */
[----:B----4-:R-:W-:Y:S01]  /*d960*/  IMAD R25, R173, 0x80, R177 ;  /* 0x00000080ad197824 */ /* 0x010fe200078e02b1 */
[----:B---3--:R-:W-:Y:S06]  /*d970*/  @P2 BRA `(.L_x_772) ;  /* 0x0000000000102947 */ /* 0x008fec0003800000 */
[----:B------:R-:W-:Y:S05]  /*d980*/  @!P0 BRA `(.L_x_772) ;  /* 0x00000000000c8947 */ /* 0x000fea0003800000 */
[----:B------:R-:W3:Y:S04]  /*d990*/  LDG.E R0, desc[UR40][R6.64] ;  /* 0x0000002806007981 */ /* 0x000ee8000c1e1900 */
[----:B-----5:R-:W3:Y:S02]  /*d9a0*/  LDG.E R11, desc[UR40][R6.64+0x4] ;  /* 0x00000428060b7981 */ /* 0x020ee4000c1e1900 */
[----:B---3--:R-:W-:-:S07]  /*d9b0*/  IMAD.IADD R11, R11, 0x1, -R0 ;  /* 0x000000010b0b7824 */ /* 0x008fce00078e0a00 */
.L_x_772:
[----:B------:R-:W3:Y:S01]  /*d9c0*/  LDL.LU R10, [R1+0x38] ;  /* 0x00003800010a7983 */ /* 0x000ee20000300800 */
[----:B0-----:R-:W-:Y:S01]  /*d9d0*/  @P1 IMAD.HI.U32 R0, R25, R8, RZ ;  /* 0x0000000819001227 */ /* 0x001fe200078e00ff */
[----:B------:R-:W-:-:S03]  /*d9e0*/  ULDC.64 UR4, c[0x0][0xb90] ;  /* 0x0002e40000047ab9 */ /* 0x000fc60000000a00 */
[----:B------:R-:W-:Y:S01]  /*d9f0*/  IMAD.MOV.U32 R7, RZ, RZ, R25 ;  /* 0x000000ffff077224 */ /* 0x000fe200078e0019 */
[----:B------:R-:W4:Y:S01]  /*da00*/  LDL.LU R6, [R1+0x24] ;  /* 0x0000240001067983 */ /* 0x000f220000300800 */
[----:B-----5:R-:W-:Y:S01]  /*da10*/  SHF.R.S32.HI R81, RZ, 0x1f, R80 ;  /* 0x0000001fff517819 */ /* 0x020fe20000011450 */
[----:B------:R-:W0:Y:S02]  /*da20*/  @P1 LDC R85, c[0x0][0xbec] ;  /* 0x0002fb00ff551b82 */ /* 0x000e240000000800 */
[----:B------:R-:W3:Y:S01]  /*da30*/  LDL.LU R88, [R1+0x18] ;  /* 0x0000180001587983 */ /* 0x000ee20000300800 */
[----:B--2---:R-:W-:Y:S01]  /*da40*/  @P1 SHF.R.U32.HI R7, RZ, R9, R0 ;  /* 0x00000009ff071219 */ /* 0x004fe20000011600 */
[----:B------:R-:W2:Y:S04]  /*da50*/  S2R R87, SR_TID.X ;  /* 0x0000000000577919 */ /* 0x000ea80000002100 */
[----:B------:R-:W-:Y:S01]  /*da60*/  IMAD.MOV R15, RZ, RZ, -R7 ;  /* 0x000000ffff0f7224 */ /* 0x000fe200078e0a07 */
[----:B------:R-:W1:Y:S01]  /*da70*/  S2R R26, SR_TID.X ;  /* 0x00000000001a7919 */ /* 0x000e620000002100 */
[----:B--2---:R-:W-:-:S05]  /*da80*/  VIADD R87, R87, 0xffffff80 ;  /* 0xffffff8057577836 */ /* 0x004fca0000000000 */
[----:B------:R-:W-:-:S04]  /*da90*/  SHF.R.S32.HI R86, RZ, 0x1f, R87 ;  /* 0x0000001fff567819 */ /* 0x000fc80000011457 */
[----:B------:R-:W-:-:S04]  /*daa0*/  LEA.HI R86, R86, R87, RZ, 0x3 ;  /* 0x0000005756567211 */ /* 0x000fc800078f18ff */
[----:B------:R-:W-:-:S04]  /*dab0*/  SHF.R.S32.HI R86, RZ, 0x3, R86 ;  /* 0x00000003ff567819 */ /* 0x000fc80000011456 */
[----:B------:R-:W-:Y:S01]  /*dac0*/  LEA R13, R86, R217, 0x6 ;  /* 0x000000d9560d7211 */ /* 0x000fe200078e30ff */
[C---:B------:R-:W-:Y:S01]  /*dad0*/  VIADD R90, R217.reuse, 0xc0 ;  /* 0x000000c0d95a7836 */ /* 0x040fe20000000000 */
[C---:B------:R-:W-:Y:S01]  /*dae0*/  IADD3 R92, R217.reuse, 0x80, RZ ;  /* 0x00000080d95c7810 */ /* 0x040fe20007ffe0ff */
[----:B------:R-:W-:Y:S01]  /*daf0*/  BSSY B1, `(.L_x_773) ;  /* 0x00000df000017945 */ /* 0x000fe20003800000 */
[C---:B------:R-:W-:Y:S02]  /*db00*/  VIADD R89, R217.reuse, 0xc0 ;  /* 0x000000c0d9597836 */ /* 0x040fe40000000000 */
[C---:B------:R-:W-:Y:S02]  /*db10*/  VIADD R91, R217.reuse, 0x80 ;  /* 0x00000080d95b7836 */ /* 0x040fe40000000000 */
[----:B------:R-:W-:Y:S01]  /*db20*/  VIADD R93, R217, 0x40 ;  /* 0x00000040d95d7836 */ /* 0x000fe20000000000 */
[----:B----4-:R-:W-:Y:S02]  /*db30*/  SEL R82, R6, RZ, !P0 ;  /* 0x000000ff06527207 */ /* 0x010fe40004000000 */
[----:B---3--:R-:W-:Y:S01]  /*db40*/  SHF.R.S32.HI R83, RZ, 0x1f, R88 ;  /* 0x0000001fff537819 */ /* 0x008fe20000011458 */
[----:B------:R-:W-:-:S04]  /*db50*/  IMAD.WIDE.U32 R4, R88, UR4, R80 ;  /* 0x0000000458047c25 */ /* 0x000fc8000f8e0050 */
[----:B------:R-:W-:-:S04]  /*db60*/  IMAD R3, R83, UR4, RZ ;  /* 0x0000000453037c24 */ /* 0x000fc8000f8e02ff */
[----:B------:R-:W-:Y:S01]  /*db70*/  IMAD R9, R88, UR5, R3 ;  /* 0x0000000558097c24 */ /* 0x000fe2000f8e0203 */
[----:B------:R-:W-:Y:S01]  /*db80*/  SEL R3, R10, RZ, !P0 ;  /* 0x000000ff0a037207 */ /* 0x000fe20004000000 */
[----:B------:R-:W-:Y:S01]  /*db90*/  ULDC.64 UR4, c[0x0][0xb98] ;  /* 0x0002e60000047ab9 */ /* 0x000fe20000000a00 */
[----:B------:R-:W2:Y:S01]  /*dba0*/  LDL R10, [R1+0x48] ;  /* 0x00004800010a7983 */ /* 0x000ea20000100800 */
[----:B------:R-:W-:Y:S02]  /*dbb0*/  IMAD.IADD R5, R5, 0x1, R9 ;  /* 0x0000000105057824 */ /* 0x000fe400078e0209 */
[----:B------:R-:W-:Y:S02]  /*dbc0*/  IMAD R9, R32, R15, R25 ;  /* 0x0000000f20097224 */ /* 0x000fe400078e0219 */
[----:B------:R-:W-:Y:S02]  /*dbd0*/  IMAD R15, R3, UR4, RZ ;  /* 0x00000004030f7c24 */ /* 0x000fe4000f8e02ff */
[----:B------:R-:W-:Y:S01]  /*dbe0*/  IMAD.WIDE.U32 R4, R82, UR4, R4 ;  /* 0x0000000452047c25 */ /* 0x000fe2000f8e0004 */
[----:B------:R-:W-:-:S03]  /*dbf0*/  SHF.R.S32.HI R0, RZ, 0x1f, R9 ;  /* 0x0000001fff007819 */ /* 0x000fc60000011409 */
[----:B------:R-:W-:Y:S01]  /*dc00*/  IMAD.WIDE R94, R13, 0x2, R94 ;  /* 0x000000020d5e7825 */ /* 0x000fe200078e025e */
[----:B------:R-:W-:Y:S02]  /*dc10*/  SHF.R.S32.HI R13, RZ, 0x1f, R7 ;  /* 0x0000001fff0d7819 */ /* 0x000fe40000011407 */
[----:B------:R-:W-:Y:S01]  /*dc20*/  IADD3 R4, P0, R7, R4, RZ ;  /* 0x0000000407047210 */ /* 0x000fe20007f1e0ff */
[----:B------:R-:W-:Y:S01]  /*dc30*/  IMAD R15, R82, UR5, R15 ;  /* 0x00000005520f7c24 */ /* 0x000fe2000f8e020f */
[----:B------:R-:W-:Y:S02]  /*dc40*/  ULDC.64 UR4, c[0x0][0xb88] ;  /* 0x0002e20000047ab9 */ /* 0x000fe40000000a00 */
[----:B------:R-:W-:Y:S02]  /*dc50*/  IMAD R0, R0, UR4, RZ ;  /* 0x0000000400007c24 */ /* 0x000fe4000f8e02ff */
[----:B------:R-:W-:Y:S02]  /*dc60*/  IADD3.X R5, R13, R5, R15, P0, !PT ;  /* 0x000000050d057210 */ /* 0x000fe400007fe40f */
[----:B------:R-:W-:-:S02]  /*dc70*/  IMAD R13, R9, UR5, R0 ;  /* 0x00000005090d7c24 */ /* 0x000fc4000f8e0200 */
[----:B------:R-:W-:Y:S01]  /*dc80*/  IMAD.WIDE.U32 R4, R9, UR4, R4 ;  /* 0x0000000409047c25 */ /* 0x000fe2000f8e0004 */
[----:B------:R-:W-:-:S03]  /*dc90*/  ULDC.64 UR4, c[0x0][0xb50] ;  /* 0x0002d40000047ab9 */ /* 0x000fc60000000a00 */
[----:B------:R-:W-:Y:S01]  /*dca0*/  IMAD.IADD R5, R5, 0x1, R13 ;  /* 0x0000000105057824 */ /* 0x000fe200078e020d */
[----:B------:R-:W-:Y:S02]  /*dcb0*/  LEA R6, P0, R4, UR4, 0x2 ;  /* 0x0000000404067c11 */ /* 0x000fe4000f8010ff */
[----:B------:R-:W-:Y:S02]  /*dcc0*/  IADD3 R7, P2, R94, 0x1000, RZ ;  /* 0x000010005e077810 */ /* 0x000fe40007f5e0ff */
[----:B------:R-:W-:Y:S01]  /*dcd0*/  LEA.HI.X R4, R4, UR5, R5, 0x2, P0 ;  /* 0x0000000504047c11 */ /* 0x000fe200080f1405 */
[----:B-1----:R-:W-:Y:S01]  /*dce0*/  VIADD R26, R26, 0xffffff80 ;  /* 0xffffff801a1a7836 */ /* 0x002fe20000000000 */
[C---:B------:R-:W-:Y:S01]  /*dcf0*/  IADD3 R29, P0, R94.reuse, 0x4000, RZ ;  /* 0x000040005e1d7810 */ /* 0x040fe20007f1e0ff */
[----:B------:R-:W-:Y:S01]  /*dd00*/  IMAD.X R9, RZ, RZ, R95, P2 ;  /* 0x000000ffff097224 */ /* 0x000fe200010e065f */
[C---:B------:R-:W-:Y:S02]  /*dd10*/  IADD3 R41, P2, R94.reuse, 0x6000, RZ ;  /* 0x000060005e297810 */ /* 0x040fe40007f5e0ff */
[----:B------:R-:W-:Y:S01]  /*dd20*/  IADD3 R13, P3, R94, 0x2000, RZ ;  /* 0x000020005e0d7810 */ /* 0x000fe20007f7e0ff */
[----:B------:R-:W-:Y:S01]  /*dd30*/  SHFL.IDX PT, R54, R6, RZ, 0x1c1f ;  /* 0x001c1fff06367589 */ /* 0x000fe200000e0000 */
[----:B------:R-:W-:Y:S01]  /*dd40*/  LOP3.LUT R28, R29, 0x380, RZ, 0xc0, !PT ;  /* 0x000003801d1c7812 */ /* 0x000fe200078ec0ff */
[----:B------:R-:W-:Y:S01]  /*dd50*/  IMAD R0, R11, R32, RZ ;  /* 0x000000200b007224 */ /* 0x000fe200078e02ff */
[----:B------:R-:W-:Y:S01]  /*dd60*/  LOP3.LUT R40, R41, 0x380, RZ, 0xc0, !PT ;  /* 0x0000038029287812 */ /* 0x000fe200078ec0ff */
[----:B------:R-:W-:Y:S01]  /*dd70*/  SHFL.IDX PT, R58, R6, 0x1, 0x1c1f ;  /* 0x003c1f00063a7f89 */ /* 0x000fe200000e0000 */
[----:B------:R-:W-:Y:S01]  /*dd80*/  SHF.R.U64 R28, R28, 0x3, RZ ;  /* 0x000000031c1c7819 */ /* 0x000fe200000012ff */
[----:B------:R-:W-:Y:S01]  /*dd90*/  ULDC.64 UR4, c[0x0][0xaa0] ;  /* 0x0002a80000047ab9 */ /* 0x000fe20000000a00 */
[----:B------:R-:W-:-:S02]  /*dda0*/  SHF.R.S32.HI R14, RZ, 0x1f, R26 ;  /* 0x0000001fff0e7819 */ /* 0x000fc4000001141a */
[----:B------:R-:W-:Y:S01]  /*ddb0*/  LOP3.LUT R28, R28, R29, RZ, 0x3c, !PT ;  /* 0x0000001d1c1c7212 */ /* 0x000fe200078e3cff */
[--C-:B------:R-:W-:Y:S01]  /*ddc0*/  IMAD.X R29, RZ, RZ, R95.reuse, P0 ;  /* 0x000000ffff1d7224 */ /* 0x100fe200000e065f */
[----:B------:R-:W-:Y:S02]  /*ddd0*/  SHF.R.U64 R40, R40, 0x3, RZ ;  /* 0x0000000328287819 */ /* 0x000fe400000012ff */
[----:B------:R-:W-:Y:S02]  /*dde0*/  IADD3 R53, P0, R94, 0x9000, RZ ;  /* 0x000090005e357810 */ /* 0x000fe40007f1e0ff */
[----:B------:R-:W-:Y:S02]  /*ddf0*/  LEA.HI R14, R14, R26, RZ, 0x7 ;  /* 0x0000001a0e0e7211 */ /* 0x000fe400078f38ff */
[----:B------:R-:W-:Y:S01]  /*de00*/  LOP3.LUT R40, R40, R41, RZ, 0x3c, !PT ;  /* 0x0000002928287212 */ /* 0x000fe200078e3cff */
[----:B------:R-:W-:Y:S01]  /*de10*/  IMAD.X R41, RZ, RZ, R95, P2 ;  /* 0x000000ffff297224 */ /* 0x000fe200010e065f */
[----:B------:R-:W-:-:S02]  /*de20*/  LOP3.LUT R52, R53, 0x380, RZ, 0xc0, !PT ;  /* 0x0000038035347812 */ /* 0x000fc400078ec0ff */
[----:B------:R-:W-:Y:S02]  /*de30*/  IADD3 R61, P2, R94, 0xb000, RZ ;  /* 0x0000b0005e3d7810 */ /* 0x000fe40007f5e0ff */
[----:B------:R-:W-:Y:S01]  /*de40*/  LOP3.LUT R14, R14, 0xffffff80, RZ, 0xc0, !PT ;  /* 0xffffff800e0e7812 */ /* 0x000fe200078ec0ff */
[----:B------:R-:W1:Y:S01]  /*de50*/  SHFL.IDX PT, R55, R4, RZ, 0x1c1f ;  /* 0x001c1fff04377589 */ /* 0x000e6200000e0000 */
[----:B------:R-:W-:Y:S02]  /*de60*/  SHF.R.U64 R52, R52, 0x3, RZ ;  /* 0x0000000334347819 */ /* 0x000fe400000012ff */
[----:B------:R-:W-:Y:S01]  /*de70*/  LOP3.LUT R60, R61, 0x380, RZ, 0xc0, !PT ;  /* 0x000003803d3c7812 */ /* 0x000fe200078ec0ff */
[----:B------:R-:W-:Y:S01]  /*de80*/  IMAD.IADD R14, R26, 0x1, -R14 ;  /* 0x000000011a0e7824 */ /* 0x000fe200078e0a0e */
[----:B------:R-:W-:Y:S01]  /*de90*/  LOP3.LUT R12, R13, 0x380, RZ, 0xc0, !PT ;  /* 0x000003800d0c7812 */ /* 0x000fe200078ec0ff */
[----:B------:R3:W4:Y:S01]  /*dea0*/  SHFL.IDX PT, R59, R4, 0x1, 0x1c1f ;  /* 0x003c1f00043b7f89 */ /* 0x00072200000e0000 */
[----:B------:R-:W-:Y:S01]  /*deb0*/  LOP3.LUT R52, R52, R53, RZ, 0x3c, !PT ;  /* 0x0000003534347212 */ /* 0x000fe200078e3cff */
[----:B------:R-:W-:Y:S01]  /*dec0*/  IMAD.X R53, RZ, RZ, R95, P0 ;  /* 0x000000ffff357224 */ /* 0x000fe200000e065f */
[----:B------:R-:W-:-:S02]  /*ded0*/  SHF.R.U64 R60, R60, 0x3, RZ ;  /* 0x000000033c3c7819 */ /* 0x000fc400000012ff */
[----:B------:R-:W-:Y:S02]  /*dee0*/  SHF.R.U64 R12, R12, 0x3, RZ ;  /* 0x000000030c0c7819 */ /* 0x000fe400000012ff */
[----:B------:R-:W-:Y:S02]  /*def0*/  LOP3.LUT P0, RZ, R14, 0x3, RZ, 0xc0, !PT ;  /* 0x000000030eff7812 */ /* 0x000fe4000780c0ff */
[----:B------:R-:W-:Y:S02]  /*df00*/  SHF.R.S32.HI R84, RZ, 0x1f, R87 ;  /* 0x0000001fff547819 */ /* 0x000fe40000011457 */
[----:B------:R-:W-:Y:S01]  /*df10*/  LOP3.LUT R60, R60, R61, RZ, 0x3c, !PT ;  /* 0x0000003d3c3c7212 */ /* 0x000fe200078e3cff */
[--C-:B------:R-:W-:Y:S01]  /*df20*/  IMAD.X R61, RZ, RZ, R95.reuse, P2 ;  /* 0x000000ffff3d7224 */ /* 0x100fe200010e065f */
[----:B------:R-:W-:Y:S01]  /*df30*/  LOP3.LUT R12, R12, R13, RZ, 0x3c, !PT ;  /* 0x0000000d0c0c7212 */ /* 0x000fe200078e3cff */
[----:B------:R-:W-:Y:S01]  /*df40*/  IMAD.X R13, RZ, RZ, R95, P3 ;  /* 0x000000ffff0d7224 */ /* 0x000fe200018e065f */
[----:B------:R-:W-:-:S02]  /*df50*/  IADD3 R25, P5, R94, 0x3000, RZ ;  /* 0x000030005e197810 */ /* 0x000fc40007fbe0ff */
[----:B------:R-:W-:Y:S02]  /*df60*/  IADD3 R37, P4, R94, 0x5000, RZ ;  /* 0x000050005e257810 */ /* 0x000fe40007f9e0ff */
[----:B------:R-:W-:Y:S02]  /*df70*/  LEA.HI R84, R84, R87, RZ, 0x3 ;  /* 0x0000005754547211 */ /* 0x000fe400078f18ff */
[----:B------:R-:W-:Y:S02]  /*df80*/  IADD3 R45, P3, R94, 0x7000, RZ ;  /* 0x000070005e2d7810 */ /* 0x000fe40007f7e0ff */
[----:B------:R-:W-:Y:S02]  /*df90*/  LOP3.LUT R24, R25, 0x380, RZ, 0xc0, !PT ;  /* 0x0000038019187812 */ /* 0x000fe400078ec0ff */
[----:B------:R-:W-:Y:S02]  /*dfa0*/  LOP3.LUT R36, R37, 0x380, RZ, 0xc0, !PT ;  /* 0x0000038025247812 */ /* 0x000fe400078ec0ff */
[----:B------:R-:W-:-:S02]  /*dfb0*/  LOP3.LUT R84, R84, 0xfffffff8, RZ, 0xc0, !PT ;  /* 0xfffffff854547812 */ /* 0x000fc400078ec0ff */
[----:B------:R-:W-:Y:S02]  /*dfc0*/  LOP3.LUT R44, R45, 0x380, RZ, 0xc0, !PT ;  /* 0x000003802d2c7812 */ /* 0x000fe400078ec0ff */
[----:B------:R-:W-:Y:S01]  /*dfd0*/  SHF.R.U64 R24, R24, 0x3, RZ ;  /* 0x0000000318187819 */ /* 0x000fe200000012ff */
[----:B------:R-:W-:Y:S01]  /*dfe0*/  IMAD.IADD R84, R87, 0x1, -R84 ;  /* 0x0000000157547824 */ /* 0x000fe200078e0a54 */
[----:B------:R-:W-:Y:S01]  /*dff0*/  SHF.R.U64 R36, R36, 0x3, RZ ;  /* 0x0000000324247819 */ /* 0x000fe200000012ff */
[----:B------:R-:W0:Y:S01]  /*e000*/  @P1 LDC R87, c[0x0][0xbf0] ;  /* 0x0002fc00ff571b82 */ /* 0x000e220000000800 */
[----:B------:R-:W-:Y:S02]  /*e010*/  SHF.R.U64 R44, R44, 0x3, RZ ;  /* 0x000000032c2c7819 */ /* 0x000fe400000012ff */
[----:B------:R-:W-:Y:S01]  /*e020*/  LOP3.LUT R24, R24, R25, RZ, 0x3c, !PT ;  /* 0x0000001918187212 */ /* 0x000fe200078e3cff */
[----:B------:R-:W-:Y:S01]  /*e030*/  IMAD.X R25, RZ, RZ, R95, P5 ;  /* 0x000000ffff197224 */ /* 0x000fe200028e065f */
[----:B------:R-:W-:-:S02]  /*e040*/  LOP3.LUT R36, R36, R37, RZ, 0x3c, !PT ;  /* 0x0000002524247212 */ /* 0x000fc400078e3cff */
[----:B------:R-:W-:Y:S01]  /*e050*/  LOP3.LUT R44, R44, R45, RZ, 0x3c, !PT ;  /* 0x0000002d2c2c7212 */ /* 0x000fe200078e3cff */
[----:B------:R-:W-:Y:S01]  /*e060*/  IMAD.X R45, RZ, RZ, R95, P3 ;  /* 0x000000ffff2d7224 */ /* 0x000fe200018e065f */
[----:B------:R-:W-:Y:S02]  /*e070*/  IADD3.X R37, RZ, R95, RZ, P4, !PT ;  /* 0x0000005fff257210 */ /* 0x000fe400027fe4ff */
[C---:B------:R-:W-:Y:S02]  /*e080*/  IADD3 R49, P5, R94.reuse, 0x8000, RZ ;  /* 0x000080005e317810 */ /* 0x040fe40007fbe0ff */
[C---:B------:R-:W-:Y:S02]  /*e090*/  IADD3 R57, P4, R94.reuse, 0xa000, RZ ;  /* 0x0000a0005e397810 */ /* 0x040fe40007f9e0ff */
[----:B------:R-:W-:Y:S02]  /*e0a0*/  IADD3 R65, P3, R94, 0xc000, RZ ;  /* 0x0000c0005e417810 */ /* 0x000fe40007f7e0ff */
        /* <DEDUP_REMOVED lines=8> */
[----:B------:R-:W-:Y:S01]  /*e130*/  LOP3.LUT R48, R48, R49, RZ, 0x3c, !PT ;  /* 0x0000003130307212 */ /* 0x000fe200078e3cff */
[--C-:B------:R-:W-:Y:S01]  /*e140*/  IMAD.X R49, RZ, RZ, R95.reuse, P5 ;  /* 0x000000ffff317224 */ /* 0x100fe200028e065f */
[----:B------:R-:W-:Y:S02]  /*e150*/  LOP3.LUT R56, R56, R57, RZ, 0x3c, !PT ;  /* 0x0000003938387212 */ /* 0x000fe400078e3cff */
[----:B------:R-:W-:Y:S01]  /*e160*/  LOP3.LUT R64, R64, R65, RZ, 0x3c, !PT ;  /* 0x0000004140407212 */ /* 0x000fe200078e3cff */
[----:B------:R-:W-:Y:S01]  /*e170*/  IMAD.X R65, RZ, RZ, R95, P3 ;  /* 0x000000ffff417224 */ /* 0x000fe200018e065f */
[----:B------:R-:W-:Y:S02]  /*e180*/  IADD3.X R57, RZ, R95, RZ, P4, !PT ;  /* 0x0000005fff397210 */ /* 0x000fe400027fe4ff */
[----:B------:R-:W-:-:S02]  /*e190*/  LOP3.LUT R8, R8, R7, RZ, 0x3c, !PT ;  /* 0x0000000708087212 */ /* 0x000fc400078e3cff */
[C---:B------:R-:W-:Y:S02]  /*e1a0*/  IADD3 R69, P5, R94.reuse, 0xd000, RZ ;  /* 0x0000d0005e457810 */ /* 0x040fe40007fbe0ff */
[C---:B------:R-:W-:Y:S02]  /*e1b0*/  IADD3 R73, P4, R94.reuse, 0xe000, RZ ;  /* 0x0000e0005e497810 */ /* 0x040fe40007f9e0ff */
[----:B------:R-:W-:Y:S02]  /*e1c0*/  IADD3 R7, P3, R94, 0xf000, RZ ;  /* 0x0000f0005e077810 */ /* 0x000fe40007f7e0ff */
[----:B------:R-:W-:Y:S02]  /*e1d0*/  LOP3.LUT R68, R69, 0x380, RZ, 0xc0, !PT ;  /* 0x0000038045447812 */ /* 0x000fe400078ec0ff */
[----:B------:R-:W-:Y:S02]  /*e1e0*/  LOP3.LUT R72, R73, 0x380, RZ, 0xc0, !PT ;  /* 0x0000038049487812 */ /* 0x000fe400078ec0ff */
[----:B---3--:R-:W-:-:S02]  /*e1f0*/  LOP3.LUT R4, R7, 0x380, RZ, 0xc0, !PT ;  /* 0x0000038007047812 */ /* 0x008fc400078ec0ff */
[----:B------:R-:W-:Y:S02]  /*e200*/  LOP3.LUT R11, R94, 0x380, RZ, 0xc0, !PT ;  /* 0x000003805e0b7812 */ /* 0x000fe400078ec0ff */
[----:B------:R-:W-:Y:S02]  /*e210*/  SHF.R.U64 R68, R68, 0x3, RZ ;  /* 0x0000000344447819 */ /* 0x000fe400000012ff */
[----:B------:R-:W-:Y:S02]  /*e220*/  SHF.R.U64 R72, R72, 0x3, RZ ;  /* 0x0000000348487819 */ /* 0x000fe400000012ff */
[----:B------:R-:W-:Y:S02]  /*e230*/  SHF.R.U64 R4, R4, 0x3, RZ ;  /* 0x0000000304047819 */ /* 0x000fe400000012ff */
[----:B------:R-:W-:Y:S01]  /*e240*/  SHF.R.U64 R11, R11, 0x3, RZ ;  /* 0x000000030b0b7819 */ /* 0x000fe200000012ff */
[--C-:B------:R-:W-:Y:S01]  /*e250*/  IMAD.X R77, RZ, RZ, R95.reuse, P3 ;  /* 0x000000ffff4d7224 */ /* 0x100fe200018e065f */
[----:B------:R-:W-:Y:S01]  /*e260*/  LOP3.LUT R68, R68, R69, RZ, 0x3c, !PT ;  /* 0x0000004544447212 */ /* 0x000fe200078e3cff */
[--C-:B------:R-:W-:Y:S01]  /*e270*/  IMAD.X R69, RZ, RZ, R95.reuse, P5 ;  /* 0x000000ffff457224 */ /* 0x100fe200028e065f */
[----:B------:R-:W-:Y:S01]  /*e280*/  LOP3.LUT R72, R72, R73, RZ, 0x3c, !PT ;  /* 0x0000004948487212 */ /* 0x000fe200078e3cff */
[----:B------:R-:W-:Y:S01]  /*e290*/  IMAD.X R73, RZ, RZ, R95, P4 ;  /* 0x000000ffff497224 */ /* 0x000fe200020e065f */
[----:B------:R-:W-:-:S02]  /*e2a0*/  LOP3.LUT R76, R4, R7, RZ, 0x3c, !PT ;  /* 0x00000007044c7212 */ /* 0x000fc400078e3cff */
[----:B------:R-:W-:Y:S02]  /*e2b0*/  LOP3.LUT R94, R11, R94, RZ, 0x3c, !PT ;  /* 0x0000005e0b5e7212 */ /* 0x000fe400078e3cff */
[----:B------:R-:W-:Y:S02]  /*e2c0*/  SHF.R.S32.HI R90, RZ, 0x1f, R90 ;  /* 0x0000001fff5a7819 */ /* 0x000fe4000001145a */
[----:B------:R-:W-:Y:S01]  /*e2d0*/  SHF.R.S32.HI R92, RZ, 0x1f, R92 ;  /* 0x0000001fff5c7819 */ /* 0x000fe2000001145c */
[----:B--2---:R-:W-:-:S05]  /*e2e0*/  IMAD R5, R173, 0x80, R10 ;  /* 0x00000080ad057824 */ /* 0x004fca00078e020a */
[C---:B------:R-:W-:Y:S01]  /*e2f0*/  ISETP.GE.OR P2, PT, R5.reuse, R0, P0 ;  /* 0x000000000500720c */ /* 0x040fe20000746670 */
[----:B------:R-:W-:-:S05]  /*e300*/  VIADD R5, R5, 0x8 ;  /* 0x0000000805057836 */ /* 0x000fca0000000000 */
[----:B------:R-:W-:-:S07]  /*e310*/  ISETP.GE.OR P0, PT, R5, R0, P0 ;  /* 0x000000000500720c */ /* 0x000fce0000706670 */
[----:B-1----:R1:W-:Y:S06]  /*e320*/  @!P2 ST.E desc[UR40][R54.64], R21 ;  /* 0x000000153600a985 */ /* 0x0023ec000c101928 */
[----:B----4-:R2:W-:Y:S04]  /*e330*/  @!P0 ST.E desc[UR40][R58.64], R20 ;  /* 0x000000143a008985 */ /* 0x0105e8000c101928 */
[----:B------:R3:W5:Y:S01]  /*e340*/  LD.E.128 R4, desc[UR40][R94.64] ;  /* 0x000000285e047980 */ /* 0x000762000c101d00 */
[----:B-1----:R-:W-:-:S03]  /*e350*/  IMAD R21, R81, UR4, RZ ;  /* 0x0000000451157c24 */ /* 0x002fc6000f8e02ff */
[----:B------:R-:W5:Y:S01]  /*e360*/  LD.E.128 R8, desc[UR40][R8.64] ;  /* 0x0000002808087980 */ /* 0x000f62000c101d00 */
[C---:B------:R-:W-:Y:S02]  /*e370*/  IMAD R81, R80.reuse, UR5, R21 ;  /* 0x0000000550517c24 */ /* 0x040fe4000f8e0215 */
[----:B--2---:R-:W-:Y:S01]  /*e380*/  IMAD.WIDE.U32 R20, R80, UR4, RZ ;  /* 0x0000000450147c25 */ /* 0x004fe2000f8e00ff */
[----:B------:R-:W-:Y:S01]  /*e390*/  ULDC.64 UR4, c[0x0][0xae8] ;  /* 0x0002ba0000047ab9 */ /* 0x000fe20000000a00 */
[----:B------:R-:W5:Y:S02]  /*e3a0*/  LD.E.128 R12, desc[UR40][R12.64] ;  /* 0x000000280c0c7980 */ /* 0x000f64000c101d00 */
[----:B------:R-:W-:Y:S01]  /*e3b0*/  IMAD R80, R84, 0x20, R86 ;  /* 0x0000002054507824 */ /* 0x000fe200078e0256 */
[----:B------:R-:W-:Y:S01]  /*e3c0*/  IADD3 R21, R21, R81, RZ ;  /* 0x0000005115157210 */ /* 0x000fe20007ffe0ff */
[----:B------:R-:W-:Y:S01]  /*e3d0*/  IMAD R83, R83, UR4, RZ ;  /* 0x0000000453537c24 */ /* 0x000fe2000f8e02ff */
[----:B------:R-:W5:Y:S01]  /*e3e0*/  LD.E.128 R24, desc[UR40][R24.64] ;  /* 0x0000002818187980 */ /* 0x000f62000c101d00 */
[----:B------:R-:W-:-:S02]  /*e3f0*/  IMAD R84, R173, 0x80, R80 ;  /* 0x00000080ad547824 */ /* 0x000fc400078e0250 */
[----:B------:R-:W-:Y:S01]  /*e400*/  IMAD R83, R88, UR5, R83 ;  /* 0x0000000558537c24 */ /* 0x000fe2000f8e0253 */
[----:B------:R-:W5:Y:S01]  /*e410*/  LD.E.128 R28, desc[UR40][R28.64] ;  /* 0x000000281c1c7980 */ /* 0x000f62000c101d00 */
[----:B0-----:R-:W-:-:S03]  /*e420*/  @P1 IMAD.HI.U32 R80, R84, R85, RZ ;  /* 0x0000005554501227 */ /* 0x001fc600078e00ff */
[----:B------:R-:W5:Y:S01]  /*e430*/  LD.E.128 R36, desc[UR40][R36.64] ;  /* 0x0000002824247980 */ /* 0x000f62000c101d00 */
[----:B------:R-:W-:Y:S01]  /*e440*/  IMAD.WIDE.U32 R20, R88, UR4, R20 ;  /* 0x0000000458147c25 */ /* 0x000fe2000f8e0014 */
[----:B------:R-:W-:Y:S02]  /*e450*/  ULDC.64 UR4, c[0x0][0xaf0] ;  /* 0x0002bc0000047ab9 */ /* 0x000fe40000000a00 */
[----:B------:R-:W5:Y:S01]  /*e460*/  LD.E.128 R40, desc[UR40][R40.64] ;  /* 0x0000002828287980 */ /* 0x000f62000c101d00 */
[----:B------:R-:W-:Y:S01]  /*e470*/  IMAD.MOV.U32 R81, RZ, RZ, R84 ;  /* 0x000000ffff517224 */ /* 0x000fe200078e0054 */
[----:B------:R-:W-:Y:S01]  /*e480*/  @P1 SHF.R.U32.HI R81, RZ, R87, R80 ;  /* 0x00000057ff511219 */ /* 0x000fe20000011650 */
[----:B------:R-:W-:Y:S01]  /*e490*/  IMAD R3, R3, UR4, RZ ;  /* 0x0000000403037c24 */ /* 0x000fe2000f8e02ff */
[----:B------:R-:W5:Y:S01]  /*e4a0*/  LD.E.128 R44, desc[UR40][R44.64] ;  /* 0x000000282c2c7980 */ /* 0x000f62000c101d00 */
[----:B------:R-:W-:Y:S02]  /*e4b0*/  IMAD.IADD R21, R21, 0x1, R83 ;  /* 0x0000000115157824 */ /* 0x000fe400078e0253 */
[C---:B------:R-:W-:Y:S01]  /*e4c0*/  IMAD R85, R82.reuse, UR5, R3 ;  /* 0x0000000552557c24 */ /* 0x040fe2000f8e0203 */
[----:B------:R-:W-:Y:S01]  /*e4d0*/  SHF.R.S32.HI R3, RZ, 0x1f, R81 ;  /* 0x0000001fff037819 */ /* 0x000fe20000011451 */
[----:B------:R-:W-:Y:S01]  /*e4e0*/  IMAD.WIDE.U32 R82, R82, UR4, R20 ;  /* 0x0000000452527c25 */ /* 0x000fe2000f8e0014 */
[----:B------:R-:W-:Y:S01]  /*e4f0*/  ULDC.64 UR4, c[0x0][0xae0] ;  /* 0x0002b80000047ab9 */ /* 0x000fe20000000a00 */
[----:B------:R-:W5:Y:S02]  /*e500*/  LD.E.128 R48, desc[UR40][R48.64] ;  /* 0x0000002830307980 */ /* 0x000f64000c101d00 */
[----:B------:R-:W-:-:S02]  /*e510*/  IMAD.MOV R21, RZ, RZ, -R81 ;  /* 0x000000ffff157224 */ /* 0x000fc400078e0a51 */
[----:B------:R-:W-:Y:S01]  /*e520*/  IMAD R20, R3, UR4, RZ ;  /* 0x0000000403147c24 */ /* 0x000fe2000f8e02ff */
[----:B------:R-:W5:Y:S01]  /*e530*/  LD.E.128 R52, desc[UR40][R52.64] ;  /* 0x0000002834347980 */ /* 0x000f62000c101d00 */
[----:B------:R-:W-:Y:S02]  /*e540*/  IMAD.IADD R83, R83, 0x1, R85 ;  /* 0x0000000153537824 */ /* 0x000fe400078e0255 */
[----:B------:R-:W-:Y:S01]  /*e550*/  IMAD R3, R32, R21, R84 ;  /* 0x0000001520037224 */ /* 0x000fe200078e0254 */
[----:B------:R-:W5:Y:S01]  /*e560*/  LD.E.128 R56, desc[UR40][R56.64] ;  /* 0x0000002838387980 */ /* 0x000f62000c101d00 */
[C---:B------:R-:W-:Y:S02]  /*e570*/  IMAD R85, R81.reuse, UR5, R20 ;  /* 0x0000000551557c24 */ /* 0x040fe4000f8e0214 */
[----:B------:R-:W-:Y:S01]  /*e580*/  IMAD.WIDE.U32 R20, R81, UR4, R82 ;  /* 0x0000000451147c25 */ /* 0x000fe2000f8e0052 */
[----:B------:R-:W5:Y:S01]  /*e590*/  LD.E.128 R60, desc[UR40][R60.64] ;  /* 0x000000283c3c7980 */ /* 0x000f62000c101d00 */
[----:B------:R-:W-:Y:S01]  /*e5a0*/  SHF.R.S32.HI R32, RZ, 0x1f, R3 ;  /* 0x0000001fff207819 */ /* 0x000fe20000011403 */
[----:B------:R-:W-:-:S02]  /*e5b0*/  ULDC.64 UR4, c[0x0][0xad8] ;  /* 0x0002b60000047ab9 */ /* 0x000fc40000000a00 */
        /* <DEDUP_REMOVED lines=10> */
[----:B------:R-:W-:Y:S01]  /*e660*/  IADD3 R21, R21, R85, RZ ;  /* 0x0000005515157210 */ /* 0x000fe20007ffe0ff */
[----:B------:R-:W-:-:S02]  /*e670*/  IMAD R32, R32, UR4, RZ ;  /* 0x0000000420207c24 */ /* 0x000fc4000f8e02ff */
[----:B------:R-:W-:Y:S02]  /*e680*/  IMAD R87, R173, 0x80, R86 ;  /* 0x00000080ad577824 */ /* 0x000fe400078e0256 */
[C---:B------:R-:W-:Y:S02]  /*e690*/  IMAD R83, R3.reuse, UR5, R32 ;  /* 0x0000000503537c24 */ /* 0x040fe4000f8e0220 */
[----:B------:R-:W-:Y:S01]  /*e6a0*/  IMAD.WIDE.U32 R20, R3, UR4, R20 ;  /* 0x0000000403147c25 */ /* 0x000fe2000f8e0014 */
[----:B------:R-:W-:Y:S01]  /*e6b0*/  ISETP.GE.AND P2, PT, R87, R0, PT ;  /* 0x000000005700720c */ /* 0x000fe20003f46270 */
[----:B------:R-:W-:Y:S02]  /*e6c0*/  ULDC.64 UR4, c[0x0][0xa80] ;  /* 0x0002a00000047ab9 */ /* 0x000fe40000000a00 */
[----:B------:R-:W-:Y:S01]  /*e6d0*/  IMAD.IADD R21, R21, 0x1, R83 ;  /* 0x0000000115157824 */ /* 0x000fe200078e0253 */
[----:B------:R-:W-:Y:S01]  /*e6e0*/  LEA R32, P3, R20, UR4, 0x1 ;  /* 0x0000000414207c11 */ /* 0x000fe2000f8608ff */
[----:B------:R-:W-:-:S02]  /*e6f0*/  VIADD R3, R19, 0x22820 ;  /* 0x0002282013037836 */ /* 0x000fc40000000000 */
[----:B------:R-:W-:Y:S01]  /*e700*/  VIADD R81, R87, 0x20 ;  /* 0x0000002057517836 */ /* 0x000fe20000000000 */
[----:B------:R-:W-:Y:S02]  /*e710*/  LEA.HI.X R86, R20, UR5, R21, 0x1, P3 ;  /* 0x0000000514567c11 */ /* 0x000fe400098f0c15 */
[----:B------:R-:W-:Y:S01]  /*e720*/  PRMT R3, RZ, 0x654, R3 ;  /* 0x00000654ff037816 */ /* 0x000fe20000000003 */
[----:B---3--:R-:W-:Y:S01]  /*e730*/  VIADD R94, R217, 0x40 ;  /* 0x00000040d95e7836 */ /* 0x008fe20000000000 */
[-C--:B------:R-:W-:Y:S01]  /*e740*/  ISETP.GE.AND P1, PT, R81, R0.reuse, PT ;  /* 0x000000005100720c */ /* 0x080fe20003f26270 */
[----:B------:R-:W-:Y:S01]  /*e750*/  VIADD R81, R87, 0x40 ;  /* 0x0000004057517836 */ /* 0x000fe20000000000 */
[----:B0-----:R0:W1:Y:S01]  /*e760*/  SHFL.IDX PT, R84, R32, RZ, 0x181f ;  /* 0x00181fff20547589 */ /* 0x00106200000e0000 */
[----:B------:R0:W-:Y:S03]  /*e770*/  SYNCS.ARRIVE.TRANS64.RED.A1T0 RZ, [R3+URZ], RZ ;  /* 0x000000ff03ff79a7 */ /* 0x0001e6000810043f */
[----:B------:R0:W2:Y:S01]  /*e780*/  SHFL.IDX PT, R88, R86, RZ, 0x181f ;  /* 0x00181fff56587589 */ /* 0x0000a200000e0000 */
[----:B------:R-:W-:-:S02]  /*e790*/  ISETP.GE.AND P0, PT, R81, R0, PT ;  /* 0x000000005100720c */ /* 0x000fc40003f06270 */
[----:B------:R-:W-:Y:S02]  /*e7a0*/  SHF.R.S32.HI R94, RZ, 0x1f, R94 ;  /* 0x0000001fff5e7819 */ /* 0x000fe4000001145e */
[----:B------:R-:W-:Y:S01]  /*e7b0*/  SHF.R.S32.HI R95, RZ, 0x1f, R217 ;  /* 0x0000001fff5f7819 */ /* 0x000fe200000114d9 */
[----:B------:R-:W-:Y:S08]  /*e7c0*/  @P2 BRA `(.L_x_774) ;  /* 0x0000000000442947 */ /* 0x000ff00003800000 */
[----:B------:R-:W-:Y:S02]  /*e7d0*/  ULDC UR4, c[0x0][0xac8] ;  /* 0x0002b20000047ab9 */ /* 0x000fe40000000800 */
[----:B------:R-:W-:Y:S02]  /*e7e0*/  ISETP.GE.AND P2, PT, R217, UR4, PT ;  /* 0x00000004d9007c0c */ /* 0x000fe4000bf46270 */
[----:B------:R-:W-:Y:S02]  /*e7f0*/  ISETP.GE.AND P3, PT, R93, UR4, PT ;  /* 0x000000045d007c0c */ /* 0x000fe4000bf66270 */
[----:B------:R-:W-:-:S09]  /*e800*/  ISETP.GE.AND P4, PT, R91, UR4, PT ;  /* 0x000000045b007c0c */ /* 0x000fd2000bf86270 */
[----:B-1----:R-:W-:-:S04]  /*e810*/  @!P2 LEA R20, P5, R217, R84, 0x1 ;  /* 0x00000054d914a211 */ /* 0x002fc800078a08ff */
[----:B--2---:R-:W-:Y:S02]  /*e820*/  @!P2 LEA.HI.X R21, R217, R88, R95, 0x1, P5 ;  /* 0x00000058d915a211 */ /* 0x004fe400028f0c5f */
[----:B------:R-:W-:-:S03]  /*e830*/  ISETP.GE.AND P5, PT, R89, UR4, PT ;  /* 0x0000000459007c0c */ /* 0x000fc6000bfa6270 */
[----:B-----5:R3:W-:Y:S01]  /*e840*/  @!P2 ST.E.128 desc[UR40][R20.64], R4 ;  /* 0x000000041400a985 */ /* 0x0207e2000c101d28 */
[----:B------:R-:W-:-:S04]  /*e850*/  @!P3 LEA R80, P2, R93, R84, 0x1 ;  /* 0x000000545d50b211 */ /* 0x000fc800078408ff */
        /* <DEDUP_REMOVED lines=8> */
.L_x_774:
[----:B------:R-:W-:Y:S05]  /*e8e0*/  BSYNC B1 ;  /* 0x0000000000017941 */ /* 0x000fea0003800000 */
.L_x_773:
        /* <DEDUP_REMOVED lines=9> */
[----:B0-----:R-:W-:-:S04]  /*e980*/  @!P4 LEA R4, P5, R217, R28, 0x1 ;  /* 0x0000001cd904c211 */ /* 0x001fc800078a08ff */
[----:B----4-:R-:W-:Y:S02]  /*e990*/  @!P4 LEA.HI.X R5, R217, R30, R95, 0x1, P5 ;  /* 0x0000001ed905c211 */ /* 0x010fe400028f0c5f */
[----:B------:R-:W-:-:S03]  /*e9a0*/  @!P3 LEA R6, P5, R93, R28, 0x1 ;  /* 0x0000001c5d06b211 */ /* 0x000fc600078a08ff */
[----:B------:R0:W-:Y:S01]  /*e9b0*/  @!P4 ST.E.128 desc[UR40][R4.64], R8 ;  /* 0x000000080400c985 */ /* 0x0001e2000c101d28 */
        /* <DEDUP_REMOVED lines=8> */
.L_x_776:
[----:B------:R-:W-:Y:S05]  /*ea40*/  BSYNC B1 ;  /* 0x0000000000017941 */ /* 0x000fea0003800000 */
.L_x_775:
[----:B0-----:R0:W0:Y:S01]  /*ea50*/  SHFL.IDX PT, R20, R86, 0x2, 0x181f ;  /* 0x00581f0056147f89 */ /* 0x00102200000e0000 */
        /* <DEDUP_REMOVED lines=8> */
[-C--:B0-----:R-:W-:Y:S02]  /*eae0*/  @!P3 LEA R4, P5, R217, R10.reuse, 0x1 ;  /* 0x0000000ad904b211 */ /* 0x081fe400078a08ff */
[----:B------:R-:W-:Y:S02]  /*eaf0*/  @!P2 LEA R6, P4, R93, R10, 0x1 ;  /* 0x0000000a5d06a211 */ /* 0x000fe400078808ff */
[----:B------:R-:W-:Y:S02]  /*eb00*/  @!P3 LEA.HI.X R5, R217, R20, R95, 0x1, P5 ;  /* 0x00000014d905b211 */ /* 0x000fe400028f0c5f */
        /* <DEDUP_REMOVED lines=9> */
.L_x_778:
[----:B------:R-:W-:Y:S05]  /*eba0*/  BSYNC B1 ;  /* 0x0000000000017941 */ /* 0x000fea0003800000 */
.L_x_777:
[----:B------:R-:W-:Y:S01]  /*ebb0*/  VIADD R3, R87, 0x60 ;  /* 0x0000006057037836 */ /* 0x000fe20000000000 */
[----:B0--3--:R-:W3:Y:S04]  /*ebc0*/  SHFL.IDX PT, R86, R86, 0x3, 0x181f ;  /* 0x00781f0056567f89 */ /* 0x009ee800000e0000 */
[----:B------:R-:W-:Y:S01]  /*ebd0*/  ISETP.GE.AND P0, PT, R3, R0, PT ;  /* 0x000000000300720c */ /* 0x000fe20003f06270 */
[----:B------:R-:W0:-:S12]  /*ebe0*/  SHFL.IDX PT, R32, R32, 0x3, 0x181f ;  /* 0x00781f0020207f89 */ /* 0x000e1800000e0000 */
[----:B------:R-:W-:Y:S05]  /*ebf0*/  @P0 BRA `(.L_x_779) ;  /* 0x0000001000780947 */ /* 0x000fea0003800000 */
[----:B------:R-:W-:Y:S02]  /*ec00*/  ULDC UR4, c[0x0][0xac8] ;  /* 0x0002b20000047ab9 */ /* 0x000fe40000000800 */
[----:B------:R-:W-:Y:S02]  /*ec10*/  ISETP.GE.AND P3, PT, R217, UR4, PT ;  /* 0x00000004d9007c0c */ /* 0x000fe4000bf66270 */
[----:B------:R-:W-:Y:S02]  /*ec20*/  ISETP.GE.AND P4, PT, R93, UR4, PT ;  /* 0x000000045d007c0c */ /* 0x000fe4000bf86270 */
[----:B------:R-:W-:-:S09]  /*ec30*/  ISETP.GE.AND P5, PT, R91, UR4, PT ;  /* 0x000000045b007c0c */ /* 0x000fd2000bfa6270 */
[-C--:B0-----:R-:W-:Y:S02]  /*ec40*/  @!P3 LEA R4, P0, R217, R32.reuse, 0x1 ;  /* 0x00000020d904b211 */ /* 0x081fe400078008ff */
[-C--:B------:R-:W-:Y:S02]  /*ec50*/  @!P4 LEA R6, P1, R93, R32.reuse, 0x1 ;  /* 0x000000205d06c211 */ /* 0x080fe400078208ff */
[----:B------:R-:W-:Y:S02]  /*ec60*/  @!P5 LEA R8, P2, R91, R32, 0x1 ;  /* 0x000000205b08d211 */ /* 0x000fe400078408ff */
[-C--:B---3--:R-:W-:Y:S02]  /*ec70*/  @!P3 LEA.HI.X R5, R217, R86.reuse, R95, 0x1, P0 ;  /* 0x00000056d905b211 */ /* 0x088fe400000f0c5f */
        /* <DEDUP_REMOVED lines=11> */
.L_x_771:
[----:B------:R-:W3:Y:S01]  /*ed30*/  LDL.LU R6, [R1+0x1c] ;  /* 0x00001c0001067983 */ /* 0x000ee20000300800 */
[----:B------:R-:W-:Y:S01]  /*ed40*/  ULDC.64 UR4, c[0x0][0xc00] ;  /* 0x0003000000047ab9 */ /* 0x000fe20000000a00 */
[----:B------:R-:W-:Y:S01]  /*ed50*/  IMAD.MOV.U32 R0, RZ, RZ, RZ ;  /* 0x000000ffff007224 */ /* 0x000fe200078e00ff */
[----:B------:R-:W4:Y:S01]  /*ed60*/  LDC R21, c[0x0][0xbe8] ;  /* 0x0002fa00ff157b82 */ /* 0x000f220000000800 */
[----:B------:R-:W2:Y:S01]  /*ed70*/  LDL.LU R3, [R1+0x20] ;  /* 0x0000200001037983 */ /* 0x000ea20000300800 */
[----:B------:R-:W-:-:S04]  /*ed80*/  ISETP.NE.U32.AND P0, PT, RZ, UR4, PT ;  /* 0x00000004ff007c0c */ /* 0x000fc8000bf05070 */
[----:B------:R-:W-:Y:S02]  /*ed90*/  ISETP.NE.AND.EX P0, PT, RZ, UR5, PT, P0 ;  /* 0x00000005ff007c0c */ /* 0x000fe4000bf05300 */
[----:B---3--:R-:W-:-:S04]  /*eda0*/  IADD3 R4, P1, R6, UR4, RZ ;  /* 0x0000000406047c10 */ /* 0x008fc8000ff3e0ff */
[----:B--2---:R-:W-:Y:S01]  /*edb0*/  IADD3.X R5, R3, UR5, RZ, P1, !PT ;  /* 0x0000000503057c10 */ /* 0x004fe20008ffe4ff */
[----:B------:R-:W-:Y:S02]  /*edc0*/  ULDC.64 UR4, c[0x0][0xc08] ;  /* 0x0003020000047ab9 */ /* 0x000fe40000000a00 */
[----:B------:R-:W-:-:S04]  /*edd0*/  ISETP.NE.U32.AND P1, PT, RZ, UR4, PT ;  /* 0x00000004ff007c0c */ /* 0x000fc8000bf25070 */
[----:B------:R2:W5:Y:S01]  /*ede0*/  @P0 LDG.E R0, desc[UR40][R4.64] ;  /* 0x0000002804000981 */ /* 0x000562000c1e1900 */
[----:B------:R-:W-:-:S13]  /*edf0*/  ISETP.NE.AND.EX P1, PT, RZ, UR5, PT, P1 ;  /* 0x00000005ff007c0c */ /* 0x000fda000bf25310 */
[----:B------:R-:W-:Y:S01]  /*ee00*/  @P1 IADD3 R6, P2, R6, UR4, RZ ;  /* 0x0000000406061c10 */ /* 0x000fe2000ff5e0ff */
[----:B------:R-:W-:Y:S02]  /*ee10*/  ULDC UR4, c[0x0][0xa88] ;  /* 0x0002a20000047ab9 */ /* 0x000fe40000000800 */
[----:B------:R-:W-:Y:S01]  /*ee20*/  IMAD.U32 R8, RZ, RZ, UR4 ;  /* 0x00000004ff087e24 */ /* 0x000fe2000f8e00ff */
[----:B------:R-:W-:-:S05]  /*ee30*/  @P1 IADD3.X R7, R3, UR5, RZ, P2, !PT ;  /* 0x0000000503071c10 */ /* 0x000fca00097fe4ff */
[----:B------:R2:W5:Y:S01]  /*ee40*/  @P1 LDG.E R8, desc[UR40][R6.64] ;  /* 0x0000002806081981 */ /* 0x000562000c1e1900 */
[----:B----4-:R-:W-:Y:S01]  /*ee50*/  ISETP.NE.AND P2, PT, R21, 0x1, PT ;  /* 0x000000011500780c */ /* 0x010fe20003f45270 */
[----:B-----5:R-:W3:-:S12]  /*ee60*/  S2R R28, SR_TID.X ;  /* 0x00000000001c7919 */ /* 0x020ed80000002100 */
[----:B------:R-:W4:Y:S08]  /*ee70*/  @P2 LDC R20, c[0x0][0xbec] ;  /* 0x0002fb00ff142b82 */ /* 0x000f300000000800 */
[----:B------:R-:W0:Y:S01]  /*ee80*/  @P2 LDC R25, c[0x0][0xbf0] ;  /* 0x0002fc00ff192b82 */ /* 0x000e220000000800 */
[----:B---3--:R-:W-:-:S05]  /*ee90*/  VIADD R28, R28, 0xffffff80 ;  /* 0xffffff801c1c7836 */ /* 0x008fca0000000000 */
[----:B------:R-:W-:Y:S01]  /*eea0*/  ISETP.GE.AND P3, PT, R28, 0x80, PT ;  /* 0x000000801c00780c */ /* 0x000fe20003f66270 */
[----:B--2---:R-:W-:-:S12]  /*eeb0*/  @P1 BRA `(.L_x_780) ;  /* 0x0000000000101947 */ /* 0x004fd80003800000 */
[----:B------:R-:W-:Y:S05]  /*eec0*/  @!P0 BRA `(.L_x_780) ;  /* 0x00000000000c8947 */ /* 0x000fea0003800000 */
[----:B------:R-:W2:Y:S04]  /*eed0*/  LDG.E R3, desc[UR40][R4.64] ;  /* 0x0000002804037981 */ /* 0x000ea8000c1e1900 */
[----:B------:R-:W2:Y:S02]  /*eee0*/  LDG.E R8, desc[UR40][R4.64+0x4] ;  /* 0x0000042804087981 */ /* 0x000ea4000c1e1900 */
[----:B--2---:R-:W-:-:S07]  /*eef0*/  IMAD.IADD R8, R8, 0x1, -R3 ;  /* 0x0000000108087824 */ /* 0x004fce00078e0a03 */
.L_x_780:
[----:B------:R-:W2:Y:S04]  /*ef00*/  LDL.LU R4, [R1+0x24] ;  /* 0x0000240001047983 */ /* 0x000ea80000300800 */
[----:B------:R-:W3:Y:S04]  /*ef10*/  LDL.LU R3, [R1+0x38] ;  /* 0x0000380001037983 */ /* 0x000ee80000300800 */
[----:B------:R-:W4:Y:S04]  /*ef20*/  LDL R27, [R1+0x18] ;  /* 0x00001800011b7983 */ /* 0x000f280000100800 */
[----:B------:R0:W5:Y:S01]  /*ef30*/  LDL R24, [R1+0x2c] ;  /* 0x00002c0001187983 */ /* 0x0001620000100800 */
[----:B------:R-:W-:Y:S01]  /*ef40*/  BSSY B1, `(.L_x_781) ;  /* 0x000002e000017945 */ /* 0x000fe20003800000 */
[----:B------:R-:W-:-:S02]  /*ef50*/  SHF.R.S32.HI R11, RZ, 0x1f, R0 ;  /* 0x0000001fff0b7819 */ /* 0x000fc40000011400 */
[----:B--2---:R-:W-:Y:S02]  /*ef60*/  SEL R13, R4, RZ, !P0 ;  /* 0x000000ff040d7207 */ /* 0x004fe40004000000 */
[----:B---3--:R-:W-:Y:S02]  /*ef70*/  SEL R12, R3, RZ, !P0 ;  /* 0x000000ff030c7207 */ /* 0x008fe40004000000 */
[----:B----4-:R-:W-:Y:S01]  /*ef80*/  SHF.R.S32.HI R10, RZ, 0x1f, R27 ;  /* 0x0000001fff0a7819 */ /* 0x010fe2000001141b */
[----:B0-----:R-:W-:Y:S06]  /*ef90*/  @P3 BRA `(.L_x_782) ;  /* 0x0000000000a03947 */ /* 0x001fec0003800000 */
[----:B------:R-:W0:Y:S01]  /*efa0*/  S2R R3, SR_TID.X ;  /* 0x0000000000037919 */ /* 0x000e220000002100 */
[----:B------:R-:W2:Y:S02]  /*efb0*/  LDC R14, c[0x0][0xbe8] ;  /* 0x0002fa00ff0e7b82 */ /* 0x000ea40000000800 */
[----:B--2---:R-:W-:Y:S01]  /*efc0*/  IMAD R4, R8, R14, RZ ;  /* 0x0000000e08047224 */ /* 0x004fe200078e02ff */
[----:B0----5:R-:W-:-:S05]  /*efd0*/  LEA R3, R24, R3, 0x7 ;  /* 0x0000000318037211 */ /* 0x021fca00078e38ff */
[----:B------:R-:W-:-:S05]  /*efe0*/  VIADD R9, R3, 0xffffff80 ;  /* 0xffffff8003097836 */ /* 0x000fca0000000000 */
[----:B------:R-:W-:-:S13]  /*eff0*/  ISETP.GE.AND P0, PT, R9, R4, PT ;  /* 0x000000040900720c */ /* 0x000fda0003f06270 */
[----:B------:R-:W-:Y:S05]  /*f000*/  @P0 BRA `(.L_x_782) ;  /* 0x0000000000840947 */ /* 0x000fea0003800000 */
[----:B------:R-:W-:Y:S01]  /*f010*/  ISETP.NE.AND P0, PT, R14, 0x1, PT ;  /* 0x000000010e00780c */ /* 0x000fe20003f05270 */
[----:B------:R-:W-:Y:S01]  /*f020*/  ULDC.64 UR4, c[0x0][0xb90] ;  /* 0x0002e40000047ab9 */ /* 0x000fe20000000a00 */
[----:B------:R-:W-:Y:S02]  /*f030*/  IMAD.MOV.U32 R4, RZ, RZ, R0 ;  /* 0x000000ffff047224 */ /* 0x000fe400078e0000 */
[----:B------:R-:W-:Y:S02]  /*f040*/  IMAD R7, R10, UR4, RZ ;  /* 0x000000040a077c24 */ /* 0x000fe4000f8e02ff */
[----:B------:R-:W-:Y:S02]  /*f050*/  IMAD.MOV.U32 R5, RZ, RZ, R11 ;  /* 0x000000ffff057224 */ /* 0x000fe400078e000b */
[----:B------:R-:W-:Y:S02]  /*f060*/  IMAD.MOV.U32 R3, RZ, RZ, R9 ;  /* 0x000000ffff037224 */ /* 0x000fe400078e0009 */
[----:B------:R-:W-:-:S03]  /*f070*/  IMAD.WIDE.U32 R4, R27, UR4, R4 ;  /* 0x000000041b047c25 */ /* 0x000fc6000f8e0004 */
[----:B------:R-:W0:Y:S01]  /*f080*/  @P0 LDC R6, c[0x0][0xbec] ;  /* 0x0002fb00ff060b82 */ /* 0x000e220000000800 */
[----:B------:R-:W-:Y:S01]  /*f090*/  IMAD R7, R27, UR5, R7 ;  /* 0x000000051b077c24 */ /* 0x000fe2000f8e0207 */
[----:B------:R-:W-:-:S03]  /*f0a0*/  ULDC.64 UR4, c[0x0][0xb98] ;  /* 0x0002e60000047ab9 */ /* 0x000fc60000000a00 */
[----:B------:R-:W-:-:S03]  /*f0b0*/  IMAD.IADD R5, R5, 0x1, R7 ;  /* 0x0000000105057824 */ /* 0x000fc600078e0207 */
[----:B------:R-:W2:Y:S01]  /*f0c0*/  @P0 LDC R15, c[0x0][0xbf0] ;  /* 0x0002fc00ff0f0b82 */ /* 0x000ea20000000800 */
[----:B------:R-:W-:-:S04]  /*f0d0*/  IMAD.WIDE.U32 R4, R13, UR4, R4 ;  /* 0x000000040d047c25 */ /* 0x000fc8000f8e0004 */
[----:B0-----:R-:W-:-:S05]  /*f0e0*/  @P0 IMAD.HI.U32 R6, R9, R6, RZ ;  /* 0x0000000609060227 */ /* 0x001fca00078e00ff */
[----:B--2---:R-:W-:Y:S01]  /*f0f0*/  @P0 SHF.R.U32.HI R3, RZ, R15, R6 ;  /* 0x0000000fff030219 */ /* 0x004fe20000011606 */
[----:B------:R-:W-:-:S03]  /*f100*/  IMAD R6, R12, UR4, RZ ;  /* 0x000000040c067c24 */ /* 0x000fc6000f8e02ff */
[----:B------:R-:W-:Y:S01]  /*f110*/  IADD3 R4, P0, R3, R4, RZ ;  /* 0x0000000403047210 */ /* 0x000fe20007f1e0ff */
[----:B------:R-:W-:Y:S02]  /*f120*/  IMAD.MOV R7, RZ, RZ, -R3 ;  /* 0x000000ffff077224 */ /* 0x000fe400078e0a03 */
[----:B------:R-:W-:Y:S01]  /*f130*/  IMAD R6, R13, UR5, R6 ;  /* 0x000000050d067c24 */ /* 0x000fe2000f8e0206 */
[----:B------:R-:W-:Y:S01]  /*f140*/  ULDC.64 UR4, c[0x0][0xb88] ;  /* 0x0002e20000047ab9 */ /* 0x000fe20000000a00 */
[----:B------:R-:W-:Y:S01]  /*f150*/  IMAD R7, R14, R7, R9 ;  /* 0x000000070e077224 */ /* 0x000fe200078e0209 */
[----:B------:R-:W-:-:S04]  /*f160*/  SHF.R.S32.HI R9, RZ, 0x1f, R3 ;  /* 0x0000001fff097819 */ /* 0x000fc80000011403 */
[----:B------:R-:W-:Y:S02]  /*f170*/  SHF.R.S32.HI R3, RZ, 0x1f, R7 ;  /* 0x0000001fff037819 */ /* 0x000fe40000011407 */
[----:B------:R-:W-:-:S03]  /*f180*/  IADD3.X R5, R9, R5, R6, P0, !PT ;  /* 0x0000000509057210 */ /* 0x000fc600007fe406 */
[----:B------:R-:W-:Y:S02]  /*f190*/  IMAD R6, R3, UR4, RZ ;  /* 0x0000000403067c24 */ /* 0x000fe4000f8e02ff */
[----:B------:R-:W-:-:S04]  /*f1a0*/  IMAD.WIDE.U32 R4, R7, UR4, R4 ;  /* 0x0000000407047c25 */ /* 0x000fc8000f8e0004 */
[----:B------:R-:W-:Y:S01]  /*f1b0*/  IMAD R3, R7, UR5, R6 ;  /* 0x0000000507037c24 */ /* 0x000fe2000f8e0206 */
[----:B------:R-:W-:Y:S02]  /*f1c0*/  ULDC.64 UR4, c[0x0][0xb50] ;  /* 0x0002d40000047ab9 */ /* 0x000fe40000000a00 */
[----:B------:R-:W-:Y:S01]  /*f1d0*/  LEA R6, P0, R4, UR4, 0x2 ;  /* 0x0000000404067c11 */ /* 0x000fe2000f8010ff */
[----:B------:R-:W-:-:S05]  /*f1e0*/  IMAD.IADD R3, R5, 0x1, R3 ;  /* 0x0000000105037824 */ /* 0x000fca00078e0203 */
[----:B------:R-:W-:Y:S02]  /*f1f0*/  LEA.HI.X R7, R4, UR5, R3, 0x2, P0 ;  /* 0x0000000504077c11 */ /* 0x000fe400080f1403 */
[----:B------:R-:W-:-:S05]  /*f200*/  MOV R3, 0xff800000 ;  /* 0xff80000000037802 */ /* 0x000fca0000000f00 */
[----:B------:R0:W-:Y:S02]  /*f210*/  STG.E desc[UR40][R6.64], R3 ;  /* 0x0000000306007986 */ /* 0x0001e4000c101928 */
.L_x_782:
[----:B------:R-:W-:Y:S05]  /*f220*/  BSYNC B1 ;  /* 0x0000000000017941 */ /* 0x000fea0003800000 */
.L_x_781:
[--C-:B0-----:R-:W-:Y:S01]  /*f230*/  SHF.R.S32.HI R6, RZ, 0x1f, R28.reuse ;  /* 0x0000001fff067819 */ /* 0x101fe2000001141c */
[----:B------:R-:W-:Y:S01]  /*f240*/  ULDC.64 UR4, c[0x0][0xaa0] ;  /* 0x0002a80000047ab9 */ /* 0x000fe20000000a00 */
[----:B------:R-:W-:Y:S01]  /*f250*/  SHF.R.S32.HI R26, RZ, 0x1f, R28 ;  /* 0x0000001fff1a7819 */ /* 0x000fe2000001141c */
[----:B------:R-:W-:Y:S01]  /*f260*/  IMAD R3, R11, UR4, RZ ;  /* 0x000000040b037c24 */ /* 0x000fe2000f8e02ff */
[-C--:B------:R-:W-:Y:S01]  /*f270*/  LEA.HI R6, R6, R28.reuse, RZ, 0x3 ;  /* 0x0000001c06067211 */ /* 0x080fe200078f18ff */
[----:B------:R-:W-:Y:S01]  /*f280*/  IMAD.WIDE.U32 R4, R0, UR4, RZ ;  /* 0x0000000400047c25 */ /* 0x000fe2000f8e00ff */
[----:B------:R-:W-:Y:S02]  /*f290*/  LEA.HI R26, R26, R28, RZ, 0x3 ;  /* 0x0000001c1a1a7211 */ /* 0x000fe400078f18ff */
[----:B------:R-:W-:Y:S01]  /*f2a0*/  LOP3.LUT R6, R6, 0xfffffff8, RZ, 0xc0, !PT ;  /* 0xfffffff806067812 */ /* 0x000fe200078ec0ff */
[----:B------:R-:W-:Y:S01]  /*f2b0*/  IMAD R3, R0, UR5, R3 ;  /* 0x0000000500037c24 */ /* 0x000fe2000f8e0203 */
[----:B------:R-:W-:Y:S01]  /*f2c0*/  SHF.R.S32.HI R26, RZ, 0x3, R26 ;  /* 0x00000003ff1a7819 */ /* 0x000fe2000001141a */
[----:B------:R-:W-:-:S02]  /*f2d0*/  ULDC.64 UR4, c[0x0][0xae8] ;  /* 0x0002ba0000047ab9 */ /* 0x000fc40000000a00 */
[----:B------:R-:W-:Y:S02]  /*f2e0*/  IMAD.IADD R6, R28, 0x1, -R6 ;  /* 0x000000011c067824 */ /* 0x000fe400078e0a06 */
[----:B------:R-:W-:Y:S02]  /*f2f0*/  IMAD.IADD R5, R5, 0x1, R3 ;  /* 0x0000000105057824 */ /* 0x000fe400078e0203 */
[----:B------:R-:W-:Y:S02]  /*f300*/  IMAD R0, R6, 0x20, R26 ;  /* 0x0000002006007824 */ /* 0x000fe400078e021a */
[----:B------:R-:W-:Y:S02]  /*f310*/  IMAD R6, R10, UR4, RZ ;  /* 0x000000040a067c24 */ /* 0x000fe4000f8e02ff */
[----:B-----5:R-:W-:Y:S02]  /*f320*/  IMAD R9, R24, 0x80, R0 ;  /* 0x0000008018097824 */ /* 0x020fe400078e0200 */
[----:B------:R-:W-:-:S02]  /*f330*/  IMAD R7, R27, UR5, R6 ;  /* 0x000000051b077c24 */ /* 0x000fc4000f8e0206 */
[----:B------:R-:W-:-:S04]  /*f340*/  @P2 IMAD.HI.U32 R0, R9, R20, RZ ;  /* 0x0000001409002227 */ /* 0x000fc800078e00ff */
[----:B------:R-:W-:Y:S01]  /*f350*/  IMAD.WIDE.U32 R4, R27, UR4, R4 ;  /* 0x000000041b047c25 */ /* 0x000fe2000f8e0004 */
[----:B------:R-:W-:-:S03]  /*f360*/  ULDC.64 UR4, c[0x0][0xaf0] ;  /* 0x0002bc0000047ab9 */ /* 0x000fc60000000a00 */
[----:B------:R-:W-:Y:S01]  /*f370*/  IMAD.MOV.U32 R3, RZ, RZ, R9 ;  /* 0x000000ffff037224 */ /* 0x000fe200078e0009 */
[----:B------:R-:W-:Y:S01]  /*f380*/  @P2 SHF.R.U32.HI R3, RZ, R25, R0 ;  /* 0x00000019ff032219 */ /* 0x000fe20000011600 */
[----:B------:R-:W-:Y:S02]  /*f390*/  IMAD R6, R12, UR4, RZ ;  /* 0x000000040c067c24 */ /* 0x000fe4000f8e02ff */
[----:B------:R-:W-:Y:S01]  /*f3a0*/  IMAD.IADD R5, R5, 0x1, R7 ;  /* 0x0000000105057824 */ /* 0x000fe200078e0207 */
[----:B------:R-:W-:Y:S01]  /*f3b0*/  SHF.R.S32.HI R0, RZ, 0x1f, R3 ;  /* 0x0000001fff007819 */ /* 0x000fe20000011403 */
[C---:B------:R-:W-:Y:S02]  /*f3c0*/  IMAD R7, R13.reuse, UR5, R6 ;  /* 0x000000050d077c24 */ /* 0x040fe4000f8e0206 */
[----:B------:R-:W-:Y:S01]  /*f3d0*/  IMAD.WIDE.U32 R4, R13, UR4, R4 ;  /* 0x000000040d047c25 */ /* 0x000fe2000f8e0004 */
[----:B------:R-:W-:-:S03]  /*f3e0*/  ULDC.64 UR4, c[0x0][0xae0] ;  /* 0x0002b80000047ab9 */ /* 0x000fc60000000a00 */
[----:B------:R-:W-:Y:S01]  /*f3f0*/  IMAD.MOV R6, RZ, RZ, -R3 ;  /* 0x000000ffff067224 */ /* 0x000fe200078e0a03 */
[----:B------:R-:W-:Y:S01]  /*f400*/  IADD3 R5, R5, R7, RZ ;  /* 0x0000000705057210 */ /* 0x000fe20007ffe0ff */
[----:B------:R-:W-:Y:S02]  /*f410*/  IMAD R0, R0, UR4, RZ ;  /* 0x0000000400007c24 */ /* 0x000fe4000f8e02ff */
[----:B------:R-:W-:Y:S02]  /*f420*/  IMAD R7, R21, R6, R9 ;  /* 0x0000000615077224 */ /* 0x000fe400078e0209 */
[C---:B------:R-:W-:Y:S02]  /*f430*/  IMAD R9, R3.reuse, UR5, R0 ;  /* 0x0000000503097c24 */ /* 0x040fe4000f8e0200 */
[----:B------:R-:W-:Y:S01]  /*f440*/  IMAD.WIDE.U32 R4, R3, UR4, R4 ;  /* 0x0000000403047c25 */ /* 0x000fe2000f8e0004 */
[----:B------:R-:W-:Y:S01]  /*f450*/  SHF.R.S32.HI R0, RZ, 0x1f, R7 ;  /* 0x0000001fff007819 */ /* 0x000fe20000011407 */
[----:B------:R-:W-:-:S02]  /*f460*/  ULDC.64 UR4, c[0x0][0xad8] ;  /* 0x0002b60000047ab9 */ /* 0x000fc40000000a00 */
        /* <DEDUP_REMOVED lines=10> */
[----:B------:R0:W2:Y:S04]  /*f510*/  SHFL.IDX PT, R0, R4, RZ, 0x181f ;  /* 0x00181fff04007589 */ /* 0x0000a800000e0000 */
[----:B------:R0:W3:Y:S02]  /*f520*/  SHFL.IDX PT, R14, R3, RZ, 0x181f ;  /* 0x00181fff030e7589 */ /* 0x0000e400000e0000 */
.L_x_961:
[----:B------:R-:W-:Y:S01]  /*f530*/  IMAD R8, R8, R21, RZ ;  /* 0x0000001508087224 */ /* 0x000fe200078e02ff */
[----:B------:R-:W-:Y:S01]  /*f540*/  BSSY B1, `(.L_x_784) ;  /* 0x000001f000017945 */ /* 0x000fe20003800000 */
[----:B------:R-:W-:-:S05]  /*f550*/  IMAD R7, R24, 0x80, R26 ;  /* 0x0000008018077824 */ /* 0x000fca00078e021a */
[----:B------:R-:W-:-:S13]  /*f560*/  ISETP.GE.AND P0, PT, R7, R8, PT ;  /* 0x000000080700720c */ /* 0x000fda0003f06270 */
[----:B------:R-:W-:Y:S05]  /*f570*/  @P0 BRA `(.L_x_785) ;  /* 0x00000000006c0947 */ /* 0x000fea0003800000 */
[----:B------:R-:W-:Y:S01]  /*f580*/  ULDC UR4, c[0x0][0xac8] ;  /* 0x0002b20000047ab9 */ /* 0x000fe20000000800 */
[C---:B------:R-:W-:Y:S01]  /*f590*/  VIADD R15, R217.reuse, 0x40 ;  /* 0x00000040d90f7836 */ /* 0x040fe20000000000 */
[C---:B------:R-:W-:Y:S01]  /*f5a0*/  ISETP.GE.AND P3, PT, R217.reuse, UR4, PT ;  /* 0x00000004d9007c0c */ /* 0x040fe2000bf66270 */
[C---:B------:R-:W-:Y:S01]  /*f5b0*/  VIADD R9, R217.reuse, 0x80 ;  /* 0x00000080d9097836 */ /* 0x040fe20000000000 */
[----:B------:R-:W-:Y:S01]  /*f5c0*/  SHF.R.S32.HI R6, RZ, 0x1f, R217 ;  /* 0x0000001fff067819 */ /* 0x000fe200000114d9 */
[----:B------:R-:W-:Y:S01]  /*f5d0*/  VIADD R5, R217, 0xc0 ;  /* 0x000000c0d9057836 */ /* 0x000fe20000000000 */
[----:B------:R-:W-:Y:S01]  /*f5e0*/  ISETP.GE.AND P2, PT, R15, UR4, PT ;  /* 0x000000040f007c0c */ /* 0x000fe2000bf46270 */
[----:B------:R-:W-:Y:S01]  /*f5f0*/  VIADD R24, R217, 0x80 ;  /* 0x00000080d9187836 */ /* 0x000fe20000000000 */
[----:B------:R-:W-:Y:S02]  /*f600*/  ISETP.GE.AND P1, PT, R9, UR4, PT ;  /* 0x0000000409007c0c */ /* 0x000fe4000bf26270 */
[----:B------:R-:W-:-:S02]  /*f610*/  ISETP.GE.AND P0, PT, R5, UR4, PT ;  /* 0x0000000405007c0c */ /* 0x000fc4000bf06270 */
[C---:B------:R-:W-:Y:S02]  /*f620*/  IADD3 R25, R217.reuse, 0x40, RZ ;  /* 0x00000040d9197810 */ /* 0x040fe40007ffe0ff */
[----:B------:R-:W-:Y:S02]  /*f630*/  SHF.R.S32.HI R24, RZ, 0x1f, R24 ;  /* 0x0000001fff187819 */ /* 0x000fe40000011418 */
[C---:B---3--:R-:W-:Y:S02]  /*f640*/  @!P3 LEA R10, P5, R217.reuse, R14, 0x1 ;  /* 0x0000000ed90ab211 */ /* 0x048fe400078a08ff */
[----:B------:R-:W-:Y:S02]  /*f650*/  SHF.R.S32.HI R25, RZ, 0x1f, R25 ;  /* 0x0000001fff197819 */ /* 0x000fe40000011419 */
[C---:B--2---:R-:W-:Y:S01]  /*f660*/  @!P3 LEA.HI.X R11, R217.reuse, R0, R6, 0x1, P5 ;  /* 0x00000000d90bb211 */ /* 0x044fe200028f0c06 */
[----:B------:R-:W-:Y:S01]  /*f670*/  VIADD R6, R217, 0xc0 ;  /* 0x000000c0d9067836 */ /* 0x000fe20000000000 */
[----:B------:R-:W-:-:S02]  /*f680*/  @!P2 LEA R12, P4, R15, R14, 0x1 ;  /* 0x0000000e0f0ca211 */ /* 0x000fc400078808ff */
[----:B------:R-:W-:Y:S01]  /*f690*/  @!P1 LEA R20, P5, R9, R14, 0x1 ;  /* 0x0000000e09149211 */ /* 0x000fe200078a08ff */
[----:B------:R4:W-:Y:S01]  /*f6a0*/  @!P3 ST.E.128 desc[UR40][R10.64], RZ ;  /* 0x000000ff0a00b985 */ /* 0x0009e2000c101d28 */
[----:B------:R-:W-:Y:S02]  /*f6b0*/  @!P2 LEA.HI.X R13, R15, R0, R25, 0x1, P4 ;  /* 0x000000000f0da211 */ /* 0x000fe400020f0c19 */
[----:B------:R-:W-:Y:S02]  /*f6c0*/  SHF.R.S32.HI R6, RZ, 0x1f, R6 ;  /* 0x0000001fff067819 */ /* 0x000fe40000011406 */
[----:B------:R-:W-:Y:S01]  /*f6d0*/  @!P0 LEA R14, P4, R5, R14, 0x1 ;  /* 0x0000000e050e8211 */ /* 0x000fe200078808ff */
[----:B------:R4:W-:Y:S01]  /*f6e0*/  @!P2 ST.E.128 desc[UR40][R12.64], RZ ;  /* 0x000000ff0c00a985 */ /* 0x0009e2000c101d28 */
[-C--:B------:R-:W-:Y:S02]  /*f6f0*/  @!P1 LEA.HI.X R21, R9, R0.reuse, R24, 0x1, P5 ;  /* 0x0000000009159211 */ /* 0x080fe400028f0c18 */
[----:B------:R-:W-:-:S03]  /*f700*/  @!P0 LEA.HI.X R15, R5, R0, R6, 0x1, P4 ;  /* 0x00000000050f8211 */ /* 0x000fc600020f0c06 */
[----:B------:R4:W-:Y:S04]  /*f710*/  @!P1 ST.E.128 desc[UR40][R20.64], RZ ;  /* 0x000000ff14009985 */ /* 0x0009e8000c101d28 */
[----:B------:R4:W-:Y:S02]  /*f720*/  @!P0 ST.E.128 desc[UR40][R14.64], RZ ;  /* 0x000000ff0e008985 */ /* 0x0009e4000c101d28 */
.L_x_785:
[----:B------:R-:W-:Y:S05]  /*f730*/  BSYNC B1 ;  /* 0x0000000000017941 */ /* 0x000fea0003800000 */
.L_x_784:
[----:B------:R-:W-:-:S03]  /*f740*/  UMOV UR4, 0xffffffff ;  /* 0xffffffff00047882 */ /* 0x000fc60000000000 */
[----:B------:R-:W-:Y:S05]  /*f750*/  BRA.DIV UR4, `(.L_x_786) ;  /* 0x0000007e04507947 */ /* 0x000fea000b800000 */
[----:B--2---:R2:W0:Y:S04]  /*f760*/  SHFL.IDX PT, R0, R4, 0x1, 0x181f ;  /* 0x00381f0004007f89 */ /* 0x00442800000e0000 */
[----:B---34-:R2:W3:Y:S02]  /*f770*/  SHFL.IDX PT, R14, R3, 0x1, 0x181f ;  /* 0x00381f00030e7f89 */ /* 0x0184e400000e0000 */
.L_x_965:
[----:B------:R-:W-:Y:S01]  /*f780*/  VIADD R5, R7, 0x20 ;  /* 0x0000002007057836 */ /* 0x000fe20000000000 */
[----:B------:R-:W-:Y:S04]  /*f790*/  BSSY B1, `(.L_x_787) ;  /* 0x000001e000017945 */ /* 0x000fe80003800000 */
        /* <DEDUP_REMOVED lines=12> */
[----:B------:R-:W-:Y:S02]  /*f860*/  SHF.R.S32.HI R26, RZ, 0x1f, R26 ;  /* 0x0000001fff1a7819 */ /* 0x000fe4000001141a */
[C---:B------:R-:W-:Y:S02]  /*f870*/  IADD3 R25, R217.reuse, 0x80, RZ ;  /* 0x00000080d9197810 */ /* 0x040fe40007ffe0ff */
[C---:B---3--:R-:W-:Y:S02]  /*f880*/  @!P3 LEA R10, P5, R217.reuse, R14, 0x1 ;  /* 0x0000000ed90ab211 */ /* 0x048fe400078a08ff */
[----:B------:R-:W-:Y:S02]  /*f890*/  SHF.R.S32.HI R25, RZ, 0x1f, R25 ;  /* 0x0000001fff197819 */ /* 0x000fe40000011419 */
[C---:B0-----:R-:W-:Y:S01]  /*f8a0*/  @!P3 LEA.HI.X R11, R217.reuse, R0, R9, 0x1, P5 ;  /* 0x00000000d90bb211 */ /* 0x041fe200028f0c09 */
        /* <DEDUP_REMOVED lines=12> */
.L_x_788:
[----:B------:R-:W-:Y:S05]  /*f970*/  BSYNC B1 ;  /* 0x0000000000017941 */ /* 0x000fea0003800000 */
.L_x_787:
[----:B------:R-:W-:-:S03]  /*f980*/  UMOV UR4, 0xffffffff ;  /* 0xffffffff00047882 */ /* 0x000fc60000000000 */
[----:B------:R-:W-:Y:S05]  /*f990*/  BRA.DIV UR4, `(.L_x_789) ;  /* 0x0000007e04087947 */ /* 0x000fea000b800000 */
[----:B0-----:R0:W0:Y:S04]  /*f9a0*/  SHFL.IDX PT, R0, R4, 0x2, 0x181f ;  /* 0x00581f0004007f89 */ /* 0x00102800000e0000 */
[----:B---34-:R3:W4:Y:S02]  /*f9b0*/  SHFL.IDX PT, R14, R3, 0x2, 0x181f ;  /* 0x00581f00030e7f89 */ /* 0x01872400000e0000 */
.L_x_969:
        /* <DEDUP_REMOVED lines=11> */
[C---:B------:R-:W-:Y:S01]  /*fa70*/  VIADD R26, R217.reuse, 0x40 ;  /* 0x00000040d91a7836 */ /* 0x040fe20000000000 */
[----:B------:R-:W-:Y:S01]  /*fa80*/  ISETP.GE.AND P1, PT, R24, UR4, PT ;  /* 0x0000000418007c0c */ /* 0x000fe2000bf26270 */
[----:B------:R-:W-:Y:S01]  /*fa90*/  VIADD R25, R217, 0x80 ;  /* 0x00000080d9197836 */ /* 0x000fe20000000000 */
[----:B------:R-:W-:-:S02]  /*faa0*/  ISETP.GE.AND P0, PT, R6, UR4, PT ;  /* 0x0000000406007c0c */ /* 0x000fc4000bf06270 */
[----:B------:R-:W-:Y:S02]  /*fab0*/  SHF.R.S32.HI R26, RZ, 0x1f, R26 ;  /* 0x0000001fff1a7819 */ /* 0x000fe4000001141a */
[----:B------:R-:W-:Y:S02]  /*fac0*/  SHF.R.S32.HI R25, RZ, 0x1f, R25 ;  /* 0x0000001fff197819 */ /* 0x000fe40000011419 */
[----:B----4-:R-:W-:-:S03]  /*fad0*/  @!P3 LEA R10, P5, R217, R14, 0x1 ;  /* 0x0000000ed90ab211 */ /* 0x010fc600078a08ff */
[----:B------:R-:W-:Y:S02]  /*fae0*/  @!P2 LEA R12, P4, R15, R14, 0x1 ;  /* 0x0000000e0f0ca211 */ /* 0x000fe400078808ff */
[C---:B0-----:R-:W-:Y:S01]  /*faf0*/  @!P3 LEA.HI.X R11, R217.reuse, R0, R9, 0x1, P5 ;  /* 0x00000000d90bb211 */ /* 0x041fe200028f0c09 */
[----:B------:R-:W-:Y:S01]  /*fb00*/  VIADD R9, R217, 0xc0 ;  /* 0x000000c0d9097836 */ /* 0x000fe20000000000 */
[----:B------:R-:W-:Y:S02]  /*fb10*/  @!P1 LEA R20, P5, R24, R14, 0x1 ;  /* 0x0000000e18149211 */ /* 0x000fe400078a08ff */
[----:B------:R-:W-:Y:S01]  /*fb20*/  @!P2 LEA.HI.X R13, R15, R0, R26, 0x1, P4 ;  /* 0x000000000f0da211 */ /* 0x000fe200020f0c1a */
[----:B------:R0:W-:Y:S01]  /*fb30*/  @!P3 ST.E.128 desc[UR40][R10.64], RZ ;  /* 0x000000ff0a00b985 */ /* 0x0001e2000c101d28 */
[----:B------:R-:W-:Y:S02]  /*fb40*/  SHF.R.S32.HI R9, RZ, 0x1f, R9 ;  /* 0x0000001fff097819 */ /* 0x000fe40000011409 */
[----:B------:R-:W-:Y:S01]  /*fb50*/  @!P0 LEA R14, P4, R6, R14, 0x1 ;  /* 0x0000000e060e8211 */ /* 0x000fe200078808ff */
[----:B------:R0:W-:Y:S01]  /*fb60*/  @!P2 ST.E.128 desc[UR40][R12.64], RZ ;  /* 0x000000ff0c00a985 */ /* 0x0001e2000c101d28 */
[----:B------:R-:W-:-:S02]  /*fb70*/  @!P1 LEA.HI.X R21, R24, R0, R25, 0x1, P5 ;  /* 0x0000000018159211 */ /* 0x000fc400028f0c19 */
[----:B------:R-:W-:-:S03]  /*fb80*/  @!P0 LEA.HI.X R15, R6, R0, R9, 0x1, P4 ;  /* 0x00000000060f8211 */ /* 0x000fc600020f0c09 */
[----:B------:R0:W-:Y:S04]  /*fb90*/  @!P1 ST.E.128 desc[UR40][R20.64], RZ ;  /* 0x000000ff14009985 */ /* 0x0001e8000c101d28 */
[----:B------:R0:W-:Y:S02]  /*fba0*/  @!P0 ST.E.128 desc[UR40][R14.64], RZ ;  /* 0x000000ff0e008985 */ /* 0x0001e4000c101d28 */
.L_x_791:
[----:B------:R-:W-:Y:S05]  /*fbb0*/  BSYNC B1 ;  /* 0x0000000000017941 */ /* 0x000fea0003800000 */
.L_x_790:
[----:B------:R-:W-:-:S03]  /*fbc0*/  UMOV UR4, 0xffffffff ;  /* 0xffffffff00047882 */ /* 0x000fc60000000000 */
[----:B------:R-:W-:Y:S05]  /*fbd0*/  BRA.DIV UR4, `(.L_x_792) ;  /* 0x0000007a04c07947 */ /* 0x000fea000b800000 */
[----:B0-----:R0:W0:Y:S04]  /*fbe0*/  SHFL.IDX PT, R0, R4, 0x3, 0x181f ;  /* 0x00781f0004007f89 */ /* 0x00102800000e0000 */
[----:B----4-:R4:W0:Y:S02]  /*fbf0*/  SHFL.IDX PT, R14, R3, 0x3, 0x181f ;  /* 0x00781f00030e7f89 */ /* 0x01082400000e0000 */
.L_x_973:
[----:B--234-:R-:W-:-:S04]  /*fc00*/  IADD3 R3, R7, 0x60, RZ ;  /* 0x0000006007037810 */ /* 0x01cfc80007ffe0ff */
[----:B------:R-:W-:-:S13]  /*fc10*/  ISETP.GE.AND P0, PT, R3, R8, PT ;  /* 0x000000080300720c */ /* 0x000fda0003f06270 */
[----:B------:R-:W-:Y:S05]  /*fc20*/  @P0 BRA `(.L_x_779) ;  /* 0x00000000006c0947 */ /* 0x000fea0003800000 */
[C---:B------:R-:W-:Y:S01]  /*fc30*/  VIADD R15, R217.reuse, 0x40 ;  /* 0x00000040d90f7836 */ /* 0x040fe20000000000 */
[----:B------:R-:W-:Y:S01]  /*fc40*/  ULDC UR4, c[0x0][0xac8] ;  /* 0x0002b20000047ab9 */ /* 0x000fe20000000800 */
[C---:B------:R-:W-:Y:S01]  /*fc50*/  VIADD R12, R217.reuse, 0x80 ;  /* 0x00000080d90c7836 */ /* 0x040fe20000000000 */
[C---:B------:R-:W-:Y:S01]  /*fc60*/  ISETP.GE.AND P3, PT, R217.reuse, UR4, PT ;  /* 0x00000004d9007c0c */ /* 0x040fe2000bf66270 */
[----:B------:R-:W-:Y:S01]  /*fc70*/  VIADD R10, R217, 0xc0 ;  /* 0x000000c0d90a7836 */ /* 0x000fe20000000000 */
[----:B------:R-:W-:Y:S01]  /*fc80*/  ISETP.GE.AND P2, PT, R15, UR4, PT ;  /* 0x000000040f007c0c */ /* 0x000fe2000bf46270 */
[C---:B------:R-:W-:Y:S01]  /*fc90*/  VIADD R20, R217.reuse, 0x40 ;  /* 0x00000040d9147836 */ /* 0x040fe20000000000 */
[----:B------:R-:W-:Y:S01]  /*fca0*/  ISETP.GE.AND P1, PT, R12, UR4, PT ;  /* 0x000000040c007c0c */ /* 0x000fe2000bf26270 */
[C---:B------:R-:W-:Y:S01]  /*fcb0*/  VIADD R13, R217.reuse, 0x80 ;  /* 0x00000080d90d7836 */ /* 0x040fe20000000000 */
[----:B------:R-:W-:Y:S01]  /*fcc0*/  ISETP.GE.AND P0, PT, R10, UR4, PT ;  /* 0x000000040a007c0c */ /* 0x000fe2000bf06270 */
[----:B------:R-:W-:Y:S01]  /*fcd0*/  VIADD R11, R217, 0xc0 ;  /* 0x000000c0d90b7836 */ /* 0x000fe20000000000 */
[----:B------:R-:W-:-:S02]  /*fce0*/  SHF.R.S32.HI R9, RZ, 0x1f, R217 ;  /* 0x0000001fff097819 */ /* 0x000fc400000114d9 */
[----:B------:R-:W-:Y:S02]  /*fcf0*/  SHF.R.S32.HI R20, RZ, 0x1f, R20 ;  /* 0x0000001fff147819 */ /* 0x000fe40000011414 */
[----:B------:R-:W-:Y:S02]  /*fd00*/  SHF.R.S32.HI R13, RZ, 0x1f, R13 ;  /* 0x0000001fff0d7819 */ /* 0x000fe4000001140d */
[-C--:B0-----:R-:W-:Y:S02]  /*fd10*/  @!P3 LEA R4, P5, R217, R14.reuse, 0x1 ;  /* 0x0000000ed904b211 */ /* 0x081fe400078a08ff */
[----:B------:R-:W-:Y:S02]  /*fd20*/  @!P2 LEA R6, P4, R15, R14, 0x1 ;  /* 0x0000000e0f06a211 */ /* 0x000fe400078808ff */
[----:B------:R-:W-:Y:S02]  /*fd30*/  @!P3 LEA.HI.X R5, R217, R0, R9, 0x1, P5 ;  /* 0x00000000d905b211 */ /* 0x000fe400028f0c09 */
[----:B------:R-:W-:-:S02]  /*fd40*/  @!P1 LEA R8, P5, R12, R14, 0x1 ;  /* 0x0000000e0c089211 */ /* 0x000fc400078a08ff */
[----:B------:R-:W-:Y:S01]  /*fd50*/  @!P2 LEA.HI.X R7, R15, R0, R20, 0x1, P4 ;  /* 0x000000000f07a211 */ /* 0x000fe200020f0c14 */
[----:B------:R2:W-:Y:S01]  /*fd60*/  @!P3 ST.E.128 desc[UR40][R4.64], RZ ;  /* 0x000000ff0400b985 */ /* 0x0005e2000c101d28 */
[----:B------:R-:W-:Y:S02]  /*fd70*/  SHF.R.S32.HI R11, RZ, 0x1f, R11 ;  /* 0x0000001fff0b7819 */ /* 0x000fe4000001140b */
[----:B------:R-:W-:Y:S01]  /*fd80*/  @!P0 LEA R14, P4, R10, R14, 0x1 ;  /* 0x0000000e0a0e8211 */ /* 0x000fe200078808ff */
[----:B------:R2:W-:Y:S01]  /*fd90*/  @!P2 ST.E.128 desc[UR40][R6.64], RZ ;  /* 0x000000ff0600a985 */ /* 0x0005e2000c101d28 */
[-C--:B------:R-:W-:Y:S02]  /*fda0*/  @!P1 LEA.HI.X R9, R12, R0.reuse, R13, 0x1, P5 ;  /* 0x000000000c099211 */ /* 0x080fe400028f0c0d */
[----:B------:R-:W-:-:S03]  /*fdb0*/  @!P0 LEA.HI.X R15, R10, R0, R11, 0x1, P4 ;  /* 0x000000000a0f8211 */ /* 0x000fc600020f0c0b */
[----:B------:R2:W-:Y:S04]  /*fdc0*/  @!P1 ST.E.128 desc[UR40][R8.64], RZ ;  /* 0x000000ff08009985 */ /* 0x0005e8000c101d28 */
[----:B------:R2:W-:Y:S02]  /*fdd0*/  @!P0 ST.E.128 desc[UR40][R14.64], RZ ;  /* 0x000000ff0e008985 */ /* 0x0005e4000c101d28 */
.L_x_779:
[----:B------:R-:W-:Y:S05]  /*fde0*/  BSYNC B0 ;  /* 0x0000000000007941 */ /* 0x000fea0003800000 */
.L_x_770:
[----:B------:R-:W-:Y:S02]  /*fdf0*/  ULDC UR4, c[0x0][0xc3c] ;  /* 0x00030f0000047ab9 */ /* 0x000fe40000000800 */
[----:B------:R-:W-:-:S13]  /*fe00*/  ISETP.GE.AND P0, PT, R35, UR4, PT ;  /* 0x0000000423007c0c */ /* 0x000fda000bf06270 */
[----:B------:R-:W-:Y:S05]  /*fe10*/  @!P0 BRA `(.L_x_793) ;  /* 0xffffff1000bc8947 */ /* 0x000fea000383ffff */
[----:B------:R-:W-:Y:S05]  /*fe20*/  BRA `(.L_x_650) ;  /* 0x0000006400bc7947 */ /* 0x000fea0003800000 */
.L_x_648:
[----:B------:R-:W-:-:S08]  /*fe30*/  NOP ;  /* 0x0000000000007918 */ /* 0x000fd00000000000 */
[----:B--2---:R-:W0:-:S00]  /*fe40*/  USETMAXREG.DEALLOC.CTAPOOL 0x28 ;  /* 0x00000028000079c8 */ /* 0x004e0000080e0500 */
[----:B0-----:R-:W-:Y:S01]  /*fe50*/  LOP3.LUT R2, R2, 0x3, RZ, 0xc0, !PT ;  /* 0x0000000302027812 */ /* 0x001fe200078ec0ff */
[----:B------:R-:W-:Y:S01]  /*fe60*/  IMAD.MOV.U32 R4, RZ, RZ, RZ ;  /* 0x000000ffff047224 */ /* 0x000fe200078e00ff */
[----:B------:R-:W-:-:S04]  /*fe70*/  LOP3.LUT R23, R23, 0xffffff7f, RZ, 0xc0, !PT ;  /* 0xffffff7f17177812 */ /* 0x000fc800078ec0ff */
[----:B------:R-:W0:Y:S02]  /*fe80*/  SHFL.IDX PT, R2, R2, RZ, 0x1f ;  /* 0x00001fff02027589 */ /* 0x000e2400000e0000 */
[----:B0-----:R-:W-:-:S13]  /*fe90*/  ISETP.NE.AND P0, PT, R2, RZ, PT ;  /* 0x000000ff0200720c */ /* 0x001fda0003f05270 */
[----:B------:R-:W-:Y:S01]  /*fea0*/  @P0 LOP3.LUT R23, R23, 0x80, RZ, 0xfc, !PT ;  /* 0x0000008017170812 */ /* 0x000fe200078efcff */
[----:B------:R-:W-:Y:S06]  /*feb0*/  @!P0 BRA `(.L_x_794) ;  /* 0x00000000001c8947 */ /* 0x000fec0003800000 */
[----:B------:R-:W0:Y:S08]  /*fec0*/  S2UR UR5, SR_CgaCtaId ;  /* 0x00000000000579c3 */ /* 0x000e300000008800 */
[----:B------:R-:W-:Y:S06]  /*fed0*/  BAR.SYNC.DEFER_BLOCKING 0x5, 0x180 ;  /* 0x0146000000007b1d */ /* 0x000fec0000010000 */
[----:B------:R-:W-:-:S02]  /*fee0*/  UMOV UR4, 0x400 ;  /* 0x0000040000047882 */ /* 0x000fc40000000000 */
[----:B0-----:R-:W-:-:S09]  /*fef0*/  ULEA UR4, UR5, UR4, 0x18 ;  /* 0x0000000405047291 */ /* 0x001fd2000f8ec03f */
[----:B------:R-:W0:Y:S01]  /*ff00*/  LDS.128 R16, [UR4+0x228d0] ;  /* 0x0228d004ff107984 */ /* 0x000e220008000c00 */
[----:B------:R-:W-:Y:S06]  /*ff10*/  BAR.ARV 0x4, 0x180 ;  /* 0x0106000000007b1d */ /* 0x000fec0000002000 */
[----:B------:R-:W-:Y:S05]  /*ff20*/  BRA `(.L_x_795) ;  /* 0x0000000400fc7947 */ /* 0x000fea0003800000 */
.L_x_794:
[----:B------:R-:W-:Y:S01]  /*ff30*/  LOP3.LUT R5, R0, 0x1f, RZ, 0xc0, !PT ;  /* 0x0000001f00057812 */ /* 0x000fe200078ec0ff */
[----:B------:R-:W-:Y:S01]  /*ff40*/  ULDC UR4, c[0x0][0xc3c] ;  /* 0x00030f0000047ab9 */ /* 0x000fe20000000800 */
[----:B------:R-:W0:Y:S01]  /*ff50*/  S2UR UR6, SR_CTAID.X ;  /* 0x00000000000679c3 */ /* 0x000e220000002500 */
[----:B------:R-:W-:Y:S01]  /*ff60*/  ULDC UR5, c[0x0][0xc38] ;  /* 0x00030e0000057ab9 */ /* 0x000fe20000000800 */
[----:B------:R-:W-:-:S04]  /*ff70*/  ISETP.NE.AND P0, PT, R5, 0x1f, PT ;  /* 0x0000001f0500780c */ /* 0x000fc80003f05270 */
[----:B------:R-:W-:-:S13]  /*ff80*/  ISETP.GE.OR P1, PT, R5, UR4, !P0 ;  /* 0x0000000405007c0c */ /* 0x000fda000c726670 */
[----:B------:R-:W1:Y:S02]  /*ff90*/  @!P1 LDC.64 R2, c[0x0][0xc80] ;  /* 0x00032000ff029b82 */ /* 0x000e640000000a00 */
[----:B-1----:R-:W-:-:S05]  /*ffa0*/  @!P1 IMAD.WIDE.U32 R2, R5, 0x4, R2 ;  /* 0x0000000405029825 */ /* 0x002fca00078e0002 */
        /* <DEDUP_REMOVED lines=8> */
[----:B--2---:R-:W1:Y:S02]  /*10030*/  SHFL.UP PT, R6, R4, 0x1, RZ ;  /* 0x0420000004067989 */ /* 0x004e6400000e00ff */
[----:B-1----:R-:W-:-:S04]  /*10040*/  SEL R7, R6, RZ, P1 ;  /* 0x000000ff06077207 */ /* 0x002fc80000800000 */
[----:B------:R-:W-:-:S05]  /*10050*/  IADD3 R7, R4, R7, RZ ;  /* 0x0000000704077210 */ /* 0x000fca0007ffe0ff */
[----:B------:R-:W1:Y:S02]  /*10060*/  SHFL.UP PT, R6, R7, 0x2, RZ ;  /* 0x0440000007067989 */ /* 0x000e6400000e00ff */
[----:B-1----:R-:W-:-:S05]  /*10070*/  SEL R6, R6, RZ, P2 ;  /* 0x000000ff06067207 */ /* 0x002fca0001000000 */
[----:B------:R-:W-:-:S05]  /*10080*/  IMAD.IADD R6, R7, 0x1, R6 ;  /* 0x0000000107067824 */ /* 0x000fca00078e0206 */
        /* <DEDUP_REMOVED lines=9> */
[----:B------:R-:W1:Y:S02]  /*10120*/  SHFL.IDX PT, R6, R7, 0x1f, 0x1f ;  /* 0x03e01f0007067f89 */ /* 0x000e6400000e0000 */
[----:B-1----:R-:W-:-:S04]  /*10130*/  IMAD R6, R6, UR5, RZ ;  /* 0x0000000506067c24 */ /* 0x002fc8000f8e02ff */
[----:B------:R-:W-:Y:S01]  /*10140*/  IMAD.MOV.U32 R3, RZ, RZ, R6 ;  /* 0x000000ffff037224 */ /* 0x000fe200078e0006 */
[----:B0-----:R-:W-:-:S13]  /*10150*/  ISETP.GT.AND P6, PT, R6, UR6, PT ;  /* 0x0000000606007c0c */ /* 0x001fda000bfc4270 */
[----:B------:R-:W-:Y:S05]  /*10160*/  @P6 BRA `(.L_x_796) ;  /* 0x00000000009c6947 */ /* 0x000fea0003800000 */
[----:B------:R-:W0:Y:S01]  /*10170*/  LDC R10, c[0x0][0xc3c] ;  /* 0x00030f00ff0a7b82 */ /* 0x000e220000000800 */
[----:B------:R-:W-:Y:S01]  /*10180*/  IMAD.MOV.U32 R6, RZ, RZ, R3 ;  /* 0x000000ffff067224 */ /* 0x000fe200078e0003 */
[----:B------:R-:W-:Y:S01]  /*10190*/  UMOV UR4, URZ ;  /* 0x0000003f00047c82 */ /* 0x000fe20008000000 */
[----:B------:R-:W-:Y:S01]  /*101a0*/  ULDC UR7, c[0x0][0xc3c] ;  /* 0x00030f0000077ab9 */ /* 0x000fe20000000800 */
[----:B------:R-:W-:-:S05]  /*101b0*/  ULDC UR5, c[0x0][0xc38] ;  /* 0x00030e0000057ab9 */ /* 0x000fca0000000800 */
.L_x_800:
[----:B------:R-:W-:Y:S01]  /*101c0*/  UIADD3 UR4, UR4, 0x1f, URZ ;  /* 0x0000001f04047890 */ /* 0x000fe2000fffe03f */
[----:B------:R-:W-:-:S05]  /*101d0*/  MOV R19, UR7 ;  /* 0x0000000700137c02 */ /* 0x000fca0008000f00 */
        /* <DEDUP_REMOVED lines=10> */
.L_x_799:
[----:B------:R-:W-:Y:S05]  /*10280*/  BSYNC B0 ;  /* 0x0000000000007941 */ /* 0x000fea0003800000 */
.L_x_798:
        /* <DEDUP_REMOVED lines=16> */
[----:B0-----:R-:W-:-:S05]  /*10390*/  IMAD R3, R3, UR5, RZ ;  /* 0x0000000503037c24 */ /* 0x001fca000f8e02ff */
[----:B------:R-:W-:-:S04]  /*103a0*/  IADD3 R6, R3, R6, RZ ;  /* 0x0000000603067210 */ /* 0x000fc80007ffe0ff */
[----:B------:R-:W-:-:S13]  /*103b0*/  ISETP.GT.AND P6, PT, R6, UR6, PT ;  /* 0x0000000606007c0c */ /* 0x000fda000bfc4270 */
[----:B------:R-:W-:Y:S05]  /*103c0*/  @!P6 BRA `(.L_x_800) ;  /* 0xfffffffc007ce947 */ /* 0x000fea000383ffff */
[----:B------:R-:W-:-:S07]  /*103d0*/  IMAD.MOV.U32 R7, RZ, RZ, R9 ;  /* 0x000000ffff077224 */ /* 0x000fce00078e0009 */
.L_x_796:
        /* <DEDUP_REMOVED lines=15> */
.L_x_801:
[----:B---3--:R-:W-:Y:S01]  /*104d0*/  IMAD R16, R16, UR5, R9 ;  /* 0x0000000510107c24 */ /* 0x008fe2000f8e0209 */
[----:B0-----:R-:W-:Y:S01]  /*104e0*/  IABS R2, R4 ;  /* 0x0000000400027213 */ /* 0x001fe20000000000 */
[----:B-12---:R-:W-:Y:S02]  /*104f0*/  IMAD.MOV R7, RZ, RZ, -R3 ;  /* 0x000000ffff077224 */ /* 0x006fe400078e0a03 */
[----:B------:R-:W-:Y:S01]  /*10500*/  VIADD R19, R19, UR4 ;  /* 0x0000000413137c36 */ /* 0x000fe20008000000 */
[----:B------:R-:W-:Y:S01]  /*10510*/  IADD3 R9, -R16, UR6, RZ ;  /* 0x0000000610097c10 */ /* 0x000fe2000fffe1ff */
[----:B------:R-:W-:Y:S02]  /*10520*/  IMAD.MOV R8, RZ, RZ, -R2 ;  /* 0x000000ffff087224 */ /* 0x000fe400078e0a02 */
[----:B------:R-:W-:Y:S01]  /*10530*/  IMAD R7, R7, R10, RZ ;  /* 0x0000000a07077224 */ /* 0x000fe200078e02ff */
[----:B------:R-:W-:Y:S01]  /*10540*/  IABS R6, R9 ;  /* 0x0000000900067213 */ /* 0x000fe20000000000 */
[----:B------:R-:W-:-:S04]  /*10550*/  IMAD.MOV.U32 R2, RZ, RZ, RZ ;  /* 0x000000ffff027224 */ /* 0x000fc800078e00ff */
[----:B------:R-:W-:Y:S01]  /*10560*/  IMAD.HI.U32 R2, R3, R7, R2 ;  /* 0x0000000703027227 */ /* 0x000fe200078e0002 */
[----:B------:R-:W-:-:S03]  /*10570*/  MOV R3, R6 ;  /* 0x0000000600037202 */ /* 0x000fc60000000f00 */
        /* <DEDUP_REMOVED lines=12> */
[----:B------:R-:W-:-:S04]  /*10640*/  @!P1 LOP3.LUT R2, RZ, R4, RZ, 0x33, !PT ;  /* 0x00000004ff029212 */ /* 0x000fc800078e33ff */
[----:B------:R-:W-:Y:S01]  /*10650*/  MOV R18, R2 ;  /* 0x0000000200127202 */ /* 0x000fe20000000f00 */
[----:B------:R-:W-:-:S04]  /*10660*/  IMAD.MOV R17, RZ, RZ, -R2 ;  /* 0x000000ffff117224 */ /* 0x000fc800078e0a02 */
[----:B------:R-:W-:Y:S01]  /*10670*/  IMAD R17, R4, R17, R9 ;  /* 0x0000001104117224 */ /* 0x000fe200078e0209 */
[----:B------:R-:W-:Y:S06]  /*10680*/  BRA `(.L_x_802) ;  /* 0x00000000000c7947 */ /* 0x000fec0003800000 */
.L_x_797:
[----:B------:R-:W-:Y:S02]  /*10690*/  IMAD.MOV.U32 R17, RZ, RZ, RZ ;  /* 0x000000ffff117224 */ /* 0x000fe400078e00ff */
[----:B------:R-:W-:Y:S02]  /*106a0*/  IMAD.U32 R16, RZ, RZ, UR6 ;  /* 0x00000006ff107e24 */ /* 0x000fe4000f8e00ff */
[----:B------:R-:W-:-:S07]  /*106b0*/  IMAD.MOV.U32 R18, RZ, RZ, RZ ;  /* 0x000000ffff127224 */ /* 0x000fce00078e00ff */
.L_x_802:
[----:B------:R-:W-:-:S13]  /*106c0*/  ISETP.NE.AND P0, PT, R5, RZ, PT ;  /* 0x000000ff0500720c */ /* 0x000fda0003f05270 */
[----:B------:R-:W0:Y:S01]  /*106d0*/  @!P0 S2R R3, SR_CgaCtaId ;  /* 0x0000000000038919 */ /* 0x000e220000008800 */
[----:B------:R-:W-:-:S04]  /*106e0*/  @!P0 MOV R2, 0x400 ;  /* 0x0000040000028802 */ /* 0x000fc80000000f00 */
[----:B0-----:R-:W-:-:S05]  /*106f0*/  @!P0 LEA R2, R3, R2, 0x18 ;  /* 0x0000000203028211 */ /* 0x001fca00078ec0ff */
[----:B------:R1:W-:Y:S01]  /*10700*/  @!P0 STS.128 [R2+0x228d0], R16 ;  /* 0x0228d01002008388 */ /* 0x0003e20000000c00 */
[----:B------:R-:W-:Y:S06]  /*10710*/  BAR.ARV 0x5, 0x180 ;  /* 0x0146000000007b1d */ /* 0x000fec0000002000 */
.L_x_795:
[----:B------:R2:W-:Y:S01]  /*10720*/  STL [R1+0x28], RZ ;  /* 0x000028ff01007387 */ /* 0x0005e20000100800 */
[----:B------:R-:W-:Y:S01]  /*10730*/  ULDC UR4, c[0x0][0xc3c] ;  /* 0x00030f0000047ab9 */ /* 0x000fe20000000800 */
[----:B------:R-:W-:Y:S01]  /*10740*/  IMAD.MOV.U32 R26, RZ, RZ, 0x1 ;  /* 0x00000001ff1a7424 */ /* 0x000fe200078e00ff */
[----:B0-----:R-:W-:Y:S01]  /*10750*/  ISETP.GE.AND P0, PT, R19, UR4, PT ;  /* 0x0000000413007c0c */ /* 0x001fe2000bf06270 */
[----:B------:R-:W-:-:S12]  /*10760*/  IMAD.MOV.U32 R25, RZ, RZ, RZ ;  /* 0x000000ffff197224 */ /* 0x000fd800078e00ff */
[----:B--2---:R-:W-:Y:S05]  /*10770*/  @P0 BRA `(.L_x_803) ;  /* 0x00000058008c0947 */ /* 0x004fea0003800000 */
[----:B------:R-:W2:Y:S01]  /*10780*/  LDL R4, [R1] ;  /* 0x0000000001047983 */ /* 0x000ea20000100800 */
[----:B------:R-:W0:Y:S01]  /*10790*/  S2UR UR5, SR_CgaCtaId ;  /* 0x00000000000579c3 */ /* 0x000e220000008800 */
[C---:B-1----:R-:W-:Y:S01]  /*107a0*/  IMAD.SHL.U32 R2, R0.reuse, 0x8, RZ ;  /* 0x0000000800027824 */ /* 0x042fe200078e00ff */
[----:B------:R-:W-:Y:S01]  /*107b0*/  LOP3.LUT R5, R0, 0x7f, RZ, 0xc0, !PT ;  /* 0x0000007f00057812 */ /* 0x000fe200078ec0ff */
[----:B------:R-:W-:Y:S01]  /*107c0*/  UMOV UR4, 0x400 ;  /* 0x0000040000047882 */ /* 0x000fe20000000000 */
[----:B------:R-:W-:Y:S01]  /*107d0*/  BSSY B8, `(.L_x_803) ;  /* 0x000059d000087945 */ /* 0x000fe20003800000 */
[----:B------:R-:W-:Y:S01]  /*107e0*/  IMAD.MOV.U32 R26, RZ, RZ, 0x1 ;  /* 0x00000001ff1a7424 */ /* 0x000fe200078e00ff */
[C---:B------:R-:W-:Y:S01]  /*107f0*/  LOP3.LUT R3, R2.reuse, 0x1f8, RZ, 0xc0, !PT ;  /* 0x000001f802037812 */ /* 0x040fe200078ec0ff */
[----:B------:R-:W-:Y:S01]  /*10800*/  IMAD.SHL.U32 R30, R5, 0x8, RZ ;  /* 0x00000008051e7824 */ /* 0x000fe200078e00ff */
[----:B------:R-:W-:Y:S02]  /*10810*/  LOP3.LUT R2, R2, 0x38, RZ, 0xc0, !PT ;  /* 0x0000003802027812 */ /* 0x000fe400078ec0ff */
[----:B------:R-:W-:-:S02]  /*10820*/  CS2R R24, SRZ ;  /* 0x0000000000187805 */ /* 0x000fc4000001ff00 */
[----:B------:R-:W-:Y:S01]  /*10830*/  LOP3.LUT R3, R3, 0x38, R0, 0x78, !PT ;  /* 0x0000003803037812 */ /* 0x000fe200078e7800 */
[----:B------:R-:W-:Y:S01]  /*10840*/  IMAD.MOV.U32 R27, RZ, RZ, 0x1 ;  /* 0x00000001ff1b7424 */ /* 0x000fe200078e00ff */
[----:B------:R-:W-:Y:S01]  /*10850*/  SHF.L.U32 R0, R0, 0x4, RZ ;  /* 0x0000000400007819 */ /* 0x000fe200000006ff */
[----:B------:R-:W-:Y:S01]  /*10860*/  ULDC.64 UR38, c[0x0][0x198] ;  /* 0x0000660000267ab9 */ /* 0x000fe20000000a00 */
[----:B------:R-:W-:Y:S01]  /*10870*/  LOP3.LUT R30, R3, 0x200, R30, 0xf8, !PT ;  /* 0x00000200031e7812 */ /* 0x000fe200078ef81e */
[----:B------:R-:W-:Y:S01]  /*10880*/  ULDC UR36, c[0x0][0xc] ;  /* 0x0000030000247ab9 */ /* 0x000fe20000000800 */
[----:B------:R-:W-:-:S04]  /*10890*/  SHF.R.U32.HI R3, RZ, 0x3, R5 ;  /* 0x00000003ff037819 */ /* 0x000fc80000011605 */
[----:B------:R-:W-:Y:S02]  /*108a0*/  LOP3.LUT R3, R3, 0x70, R0, 0xf8, !PT ;  /* 0x0000007003037812 */ /* 0x000fe400078ef800 */
[C---:B------:R-:W-:Y:S01]  /*108b0*/  LOP3.LUT R0, R2.reuse, 0x40, RZ, 0xfc, !PT ;  /* 0x0000004002007812 */ /* 0x040fe200078efcff */
[----:B0-----:R-:W-:Y:S01]  /*108c0*/  ULEA UR4, UR5, UR4, 0x18 ;  /* 0x0000000405047291 */ /* 0x001fe2000f8ec03f */
[C---:B------:R-:W-:Y:S02]  /*108d0*/  LOP3.LUT R3, R2.reuse, 0x80, RZ, 0xfc, !PT ;  /* 0x0000008002037812 */ /* 0x040fe400078efcff */
[----:B------:R-:W-:-:S03]  /*108e0*/  LOP3.LUT R2, R2, 0xc0, RZ, 0xfc, !PT ;  /* 0x000000c002027812 */ /* 0x000fc600078efcff */
[----:B------:R-:W-:-:S04]  /*108f0*/  IMAD.U32 R22, RZ, RZ, UR4 ;  /* 0x00000004ff167e24 */ /* 0x000fc8000f8e00ff */
[----:B------:R-:W-:Y:S01]  /*10900*/  IMAD R0, R30, 0x2, R22 ;  /* 0x000000021e007824 */ /* 0x000fe200078e0216 */
[----:B--2---:R-:W-:-:S05]  /*10910*/  LOP3.LUT R4, R4, 0x2, RZ, 0xfc, !PT ;  /* 0x0000000204047812 */ /* 0x004fca00078efcff */
[----:B------:R0:W-:Y:S04]  /*10920*/  STL [R1+0x3c], R4 ;  /* 0x00003c0401007387 */ /* 0x0001e80000100800 */
[----:B------:R0:W-:Y:S04]  /*10930*/  STL [R1+0x28], RZ ;  /* 0x000028ff01007387 */ /* 0x0001e80000100800 */
[----:B------:R0:W-:Y:S02]  /*10940*/  STL [R1+0x8], R0 ;  /* 0x0000080001007387 */ /* 0x0001e40000100800 */
.L_x_902:
[----:B-1----:R-:W1:Y:S02]  /*10950*/  LDC.64 R2, c[0x0][0xc88] ;  /* 0x00032200ff027b82 */ /* 0x002e640000000a00 */
[----:B-1----:R-:W-:-:S05]  /*10960*/  IMAD.WIDE R2, R19, 0x4, R2 ;  /* 0x0000000413027825 */ /* 0x002fca00078e0202 */
[----:B------:R-:W0:Y:S01]  /*10970*/  LDG.E R35, desc[UR40][R2.64] ;  /* 0x0000002802237981 */ /* 0x000e22000c1e1900 */
[----:B------:R-:W-:Y:S05]  /*10980*/  YIELD ;  /* 0x0000000000007946 */ /* 0x000fea0003800000 */
[----:B------:R-:W-:Y:S01]  /*10990*/  ULDC.64 UR4, c[0x0][0xa28] ;  /* 0x00028a0000047ab9 */ /* 0x000fe20000000a00 */
[----:B------:R-:W-:Y:S01]  /*109a0*/  IMAD.MOV.U32 R31, RZ, RZ, RZ ;  /* 0x000000ffff1f7224 */ /* 0x000fe200078e00ff */
[----:B------:R-:W-:Y:S01]  /*109b0*/  ISETP.NE.U32.AND P0, PT, RZ, UR4, PT ;  /* 0x00000004ff007c0c */ /* 0x000fe2000bf05070 */
[----:B------:R-:W-:Y:S01]  /*109c0*/  IMAD.MOV.U32 R6, RZ, RZ, RZ ;  /* 0x000000ffff067224 */ /* 0x000fe200078e00ff */
[----:B------:R-:W-:Y:S01]  /*109d0*/  ULDC.64 UR8, c[0x0][0xa18] ;  /* 0x0002860000087ab9 */ /* 0x000fe20000000a00 */
[----:B------:R-:W-:Y:S01]  /*109e0*/  ULDC.64 UR6, c[0x0][0xa10] ;  /* 0x0002840000067ab9 */ /* 0x000fe20000000a00 */
[----:B------:R-:W-:-:S02]  /*109f0*/  ISETP.NE.AND.EX P0, PT, RZ, UR5, PT, P0 ;  /* 0x00000005ff007c0c */ /* 0x000fc4000bf05300 */
[----:B0-----:R-:W-:-:S11]  /*10a00*/  SHF.R.S32.HI R0, RZ, 0x1f, R35 ;  /* 0x0000001fff007819 */ /* 0x001fd60000011423 */
[C---:B------:R-:W-:Y:S01]  /*10a10*/  @P0 LEA R2, P1, R35.reuse, UR4, 0x2 ;  /* 0x0000000423020c11 */ /* 0x040fe2000f8210ff */
[C---:B------:R-:W-:Y:S01]  /*10a20*/  IMAD.SHL.U32 R28, R35.reuse, 0x4, RZ ;  /* 0x00000004231c7824 */ /* 0x040fe200078e00ff */
[C-C-:B------:R-:W-:Y:S01]  /*10a30*/  SHF.L.U64.HI R32, R35.reuse, 0x2, R0.reuse ;  /* 0x0000000223207819 */ /* 0x140fe20000010200 */
[----:B------:R0:W-:Y:S01]  /*10a40*/  STL [R1+0x10], R0 ;  /* 0x0000100001007387 */ /* 0x0001e20000100800 */
[----:B------:R-:W-:Y:S01]  /*10a50*/  @P0 LEA.HI.X R3, R35, UR5, R0, 0x2, P1 ;  /* 0x0000000523030c11 */ /* 0x000fe200088f1400 */
[----:B------:R-:W-:-:S04]  /*10a60*/  ULDC.64 UR4, c[0x0][0xa00] ;  /* 0x0002800000047ab9 */ /* 0x000fc80000000a00 */
[----:B------:R1:W5:Y:S01]  /*10a70*/  @P0 LDG.E R31, desc[UR40][R2.64] ;  /* 0x00000028021f0981 */ /* 0x000362000c1e1900 */
[----:B------:R-:W-:Y:S02]  /*10a80*/  ISETP.NE.U32.AND P0, PT, RZ, UR4, PT ;  /* 0x00000004ff007c0c */ /* 0x000fe4000bf05070 */
[----:B------:R-:W-:Y:S02]  /*10a90*/  ISETP.NE.U32.AND P2, PT, RZ, UR8, PT ;  /* 0x00000008ff007c0c */ /* 0x000fe4000bf45070 */
[----:B------:R-:W-:Y:S02]  /*10aa0*/  ISETP.NE.AND.EX P0, PT, RZ, UR5, PT, P0 ;  /* 0x00000005ff007c0c */ /* 0x000fe4000bf05300 */
[----:B------:R-:W-:Y:S02]  /*10ab0*/  ISETP.NE.AND.EX P2, PT, RZ, UR9, PT, P2 ;  /* 0x00000009ff007c0c */ /* 0x000fe4000bf45320 */
[----:B------:R-:W-:Y:S02]  /*10ac0*/  ISETP.NE.U32.AND P1, PT, RZ, UR6, PT ;  /* 0x00000006ff007c0c */ /* 0x000fe4000bf25070 */
[----:B-1----:R-:W-:-:S02]  /*10ad0*/  IADD3 R2, P3, R28, UR4, RZ ;  /* 0x000000041c027c10 */ /* 0x002fc4000ff7e0ff */
[----:B------:R-:W-:Y:S02]  /*10ae0*/  ISETP.NE.AND.EX P1, PT, RZ, UR7, PT, P1 ;  /* 0x00000007ff007c0c */ /* 0x000fe4000bf25310 */
[----:B------:R-:W-:Y:S02]  /*10af0*/  IADD3.X R3, R32, UR5, RZ, P3, !PT ;  /* 0x0000000520037c10 */ /* 0x000fe40009ffe4ff */
[----:B--23--:R-:W-:Y:S02]  /*10b00*/  IADD3 R4, P4, R28, UR6, RZ ;  /* 0x000000061c047c10 */ /* 0x00cfe4000ff9e0ff */
[----:B0-----:R-:W-:Y:S01]  /*10b10*/  MOV R0, RZ ;  /* 0x000000ff00007202 */ /* 0x001fe20000000f00 */
[----:B------:R-:W2:Y:S01]  /*10b20*/  @P0 LDG.E R6, desc[UR40][R2.64] ;  /* 0x0000002802060981 */ /* 0x000ea2000c1e1900 */
[----:B------:R-:W-:Y:S01]  /*10b30*/  ULDC UR4, c[0x0][0x288] ;  /* 0x0000a20000047ab9 */ /* 0x000fe20000000800 */
[----:B------:R-:W-:Y:S01]  /*10b40*/  IADD3.X R5, R32, UR7, RZ, P4, !PT ;  /* 0x0000000720057c10 */ /* 0x000fe2000a7fe4ff */
[----:B------:R-:W-:Y:S01]  /*10b50*/  IMAD.U32 R8, RZ, RZ, UR4 ;  /* 0x00000004ff087e24 */ /* 0x000fe2000f8e00ff */
[----:B------:R-:W-:-:S03]  /*10b60*/  ULDC.64 UR4, c[0x0][0x418] ;  /* 0x0001060000047ab9 */ /* 0x000fc60000000a00 */
[----:B------:R-:W5:Y:S04]  /*10b70*/  @P1 LDG.E R0, desc[UR40][R4.64] ;  /* 0x0000002804001981 */ /* 0x000f68000c1e1900 */
[----:B--2---:R0:W-:Y:S02]  /*10b80*/  STL [R1+0xc], R6 ;  /* 0x00000c0601007387 */ /* 0x0041e40000100800 */
[----:B0-----:R-:W-:-:S04]  /*10b90*/  @P2 IADD3 R6, P3, R28, UR8, RZ ;  /* 0x000000081c062c10 */ /* 0x001fc8000ff7e0ff */
[----:B------:R-:W-:-:S05]  /*10ba0*/  @P2 IADD3.X R7, R32, UR9, RZ, P3, !PT ;  /* 0x0000000920072c10 */ /* 0x000fca0009ffe4ff */
[----:B------:R0:W2:Y:S01]  /*10bb0*/  @P2 LDG.E R8, desc[UR40][R6.64] ;  /* 0x0000002806082981 */ /* 0x0000a2000c1e1900 */
[----:B------:R-:W-:-:S03]  /*10bc0*/  UISETP.NE.U32.AND UP0, UPT, UR4, URZ, UPT ;  /* 0x0000003f0400728c */ /* 0x000fc6000bf05070 */
[----:B------:R-:W-:Y:S01]  /*10bd0*/  ULDC UR4, c[0x0][0x424] ;  /* 0x0001090000047ab9 */ /* 0x000fe20000000800 */
[----:B------:R-:W-:-:S03]  /*10be0*/  UISETP.NE.AND.EX UP0, UPT, UR5, URZ, UPT, UP0 ;  /* 0x0000003f0500728c */ /* 0x000fc6000bf05300 */
[----:B------:R-:W-:Y:S01]  /*10bf0*/  ULDC UR5, c[0x0][0x2f0] ;  /* 0x0000bc0000057ab9 */ /* 0x000fe20000000800 */
[----:B------:R-:W-:-:S04]  /*10c00*/  USEL UR4, UR4, 0x1, UP0 ;  /* 0x0000000104047887 */ /* 0x000fc80008000000 */
[----:B------:R-:W-:-:S03]  /*10c10*/  UIMAD UR4, UR4, UR5, URZ ;  /* 0x00000005040472a4 */ /* 0x000fc6000f8e023f */
[----:B------:R-:W-:Y:S02]  /*10c20*/  ULDC UR5, c[0x0][0x348] ;  /* 0x0000d20000057ab9 */ /* 0x000fe40000000800 */
[----:B0-----:R-:W-:Y:S02]  /*10c30*/  IMAD.U32 R6, RZ, RZ, UR5 ;  /* 0x00000005ff067e24 */ /* 0x001fe4000f8e00ff */
[----:B------:R-:W-:Y:S01]  /*10c40*/  IMAD.U32 R7, RZ, RZ, UR4 ;  /* 0x00000004ff077e24 */ /* 0x000fe2000f8e00ff */
[----:B--2---:R0:W-:Y:S01]  /*10c50*/  STL [R1+0x20], R8 ;  /* 0x0000200801007387 */ /* 0x0041e20000100800 */
[----:B----4-:R-:W-:Y:S05]  /*10c60*/  @P2 BRA `(.L_x_804) ;  /* 0x0000000000142947 */ /* 0x010fea0003800000 */
[----:B------:R-:W-:Y:S05]  /*10c70*/  @!P0 BRA `(.L_x_804) ;  /* 0x0000000000108947 */ /* 0x000fea0003800000 */
[----:B0-----:R-:W2:Y:S04]  /*10c80*/  LDG.E R8, desc[UR40][R2.64] ;  /* 0x0000002802087981 */ /* 0x001ea8000c1e1900 */
[----:B------:R-:W2:Y:S02]  /*10c90*/  LDG.E R9, desc[UR40][R2.64+0x4] ;  /* 0x0000042802097981 */ /* 0x000ea4000c1e1900 */
[----:B--2---:R-:W-:-:S05]  /*10ca0*/  IMAD.IADD R2, R9, 0x1, -R8 ;  /* 0x0000000109027824 */ /* 0x004fca00078e0a08 */
[----:B------:R1:W-:Y:S02]  /*10cb0*/  STL [R1+0x20], R2 ;  /* 0x0000200201007387 */ /* 0x0003e40000100800 */
.L_x_804:
[----:B------:R-:W-:Y:S01]  /*10cc0*/  ULDC.64 UR4, c[0x0][0xa20] ;  /* 0x0002880000047ab9 */ /* 0x000fe20000000a00 */
[----:B------:R-:W-:Y:S01]  /*10cd0*/  IMAD.MOV.U32 R29, RZ, RZ, R35 ;  /* 0x000000ffff1d7224 */ /* 0x000fe200078e0023 */
[----:B------:R-:W-:-:S04]  /*10ce0*/  ISETP.NE.U32.AND P0, PT, RZ, UR4, PT ;  /* 0x00000004ff007c0c */ /* 0x000fc8000bf05070 */
[----:B------:R-:W-:-:S13]  /*10cf0*/  ISETP.NE.AND.EX P0, PT, RZ, UR5, PT, P0 ;  /* 0x00000005ff007c0c */ /* 0x000fda000bf05300 */
[----:B------:R-:W-:Y:S05]  /*10d00*/  @!P0 BRA `(.L_x_805) ;  /* 0x0000000000108947 */ /* 0x000fea0003800000 */
[----:B-1----:R-:W-:-:S04]  /*10d10*/  IADD3 R2, P0, R28, UR4, RZ ;  /* 0x000000041c027c10 */ /* 0x002fc8000ff1e0ff */
[----:B------:R-:W-:-:S05]  /*10d20*/  IADD3.X R3, R32, UR5, RZ, P0, !PT ;  /* 0x0000000520037c10 */ /* 0x000fca00087fe4ff */
[----:B------:R2:W5:Y:S01]  /*10d30*/  LDG.E R7, desc[UR40][R2.64] ;  /* 0x0000002802077981 */ /* 0x000562000c1e1900 */
[----:B------:R-:W-:Y:S05]  /*10d40*/  BRA `(.L_x_806) ;  /* 0x0000000000247947 */ /* 0x000fea0003800000 */
.L_x_805:
[----:B------:R-:W-:Y:S02]  /*10d50*/  ULDC.64 UR4, c[0x0][0xa08] ;  /* 0x0002820000047ab9 */ /* 0x000fe40000000a00 */
[----:B------:R-:W-:-:S04]  /*10d60*/  ISETP.NE.U32.AND P0, PT, RZ, UR4, PT ;  /* 0x00000004ff007c0c */ /* 0x000fc8000bf05070 */
[----:B------:R-:W-:-:S13]  /*10d70*/  ISETP.NE.AND.EX P0, PT, RZ, UR5, PT, P0 ;  /* 0x00000005ff007c0c */ /* 0x000fda000bf05300 */
[----:B------:R-:W-:Y:S05]  /*10d80*/  @!P0 BRA `(.L_x_806) ;  /* 0x0000000000148947 */ /* 0x000fea0003800000 */
[----:B-1----:R-:W1:Y:S02]  /*10d90*/  LDC.64 R2, c[0x0][0xa08] ;  /* 0x00028200ff027b82 */ /* 0x002e640000000a00 */
[----:B-1----:R-:W-:-:S05]  /*10da0*/  IMAD.WIDE R2, R29, 0x4, R2 ;  /* 0x000000041d027825 */ /* 0x002fca00078e0202 */
[----:B------:R-:W2:Y:S04]  /*10db0*/  LDG.E R7, desc[UR40][R2.64] ;  /* 0x0000002802077981 */ /* 0x000ea8000c1e1900 */
[----:B------:R-:W2:Y:S02]  /*10dc0*/  LDG.E R2, desc[UR40][R2.64+0x4] ;  /* 0x0000042802027981 */ /* 0x000ea4000c1e1900 */
[----:B--2---:R-:W-:-:S07]  /*10dd0*/  IMAD.IADD R7, R2, 0x1, -R7 ;  /* 0x0000000102077824 */ /* 0x004fce00078e0a07 */
.L_x_806:
[----:B-12---:R-:W2:Y:S04]  /*10de0*/  @P1 LDG.E R2, desc[UR40][R4.64] ;  /* 0x0000002804021981 */ /* 0x006ea8000c1e1900 */
[----:B------:R-:W2:Y:S01]  /*10df0*/  @P1 LDG.E R3, desc[UR40][R4.64+0x4] ;  /* 0x0000042804031981 */ /* 0x000ea2000c1e1900 */
[----:B-----5:R-:W-:Y:S01]  /*10e00*/  IADD3 R7, -R31, R7, RZ ;  /* 0x000000071f077210 */ /* 0x020fe20007ffe1ff */
[----:B------:R-:W-:Y:S01]  /*10e10*/  BSSY B0, `(.L_x_807) ;  /* 0x0000138000007945 */ /* 0x000fe20003800000 */
[----:B--2---:R-:W-:-:S04]  /*10e20*/  @P1 IMAD.IADD R6, R3, 0x1, -R2 ;  /* 0x0000000103061824 */ /* 0x004fc800078e0a02 */
[----:B0-----:R-:W-:-:S04]  /*10e30*/  IMAD.IADD R8, R7, 0x1, R6 ;  /* 0x0000000107087824 */ /* 0x001fc800078e0206 */
[----:B------:R-:W-:Y:S01]  /*10e40*/  VIADD R2, R8, 0x5f ;  /* 0x0000005f08027836 */ /* 0x000fe20000000000 */
[----:B------:R-:W-:Y:S03]  /*10e50*/  STL [R1+0x4], R8 ;  /* 0x0000040801007387 */ /* 0x000fe60000100800 */
[----:B------:R-:W-:-:S05]  /*10e60*/  IMAD.HI R2, R2, 0x2aaaaaab, RZ ;  /* 0x2aaaaaab02027827 */ /* 0x000fca00078e02ff */
[----:B------:R-:W-:-:S04]  /*10e70*/  SHF.R.U32.HI R3, RZ, 0x1f, R2 ;  /* 0x0000001fff037819 */ /* 0x000fc80000011602 */
[----:B------:R-:W-:-:S05]  /*10e80*/  LEA.HI.SX32 R4, R2, R3, 0x1c ;  /* 0x0000000302047211 */ /* 0x000fca00078fe2ff */
[--C-:B------:R-:W-:Y:S01]  /*10e90*/  IMAD R2, R4, 0x60, -R7.reuse ;  /* 0x0000006004027824 */ /* 0x100fe200078e0a07 */
[----:B------:R0:W-:Y:S01]  /*10ea0*/  STL [R1+0x2c], R4 ;  /* 0x00002c0401007387 */ /* 0x0001e20000100800 */
[----:B------:R-:W-:-:S03]  /*10eb0*/  IMAD.MOV R7, RZ, RZ, -R7 ;  /* 0x000000ffff077224 */ /* 0x000fc600078e0a07 */
[----:B------:R-:W-:Y:S02]  /*10ec0*/  VIMNMX R2, R2, R6, PT ;  /* 0x0000000602027248 */ /* 0x000fe40003fe0100 */
[----:B------:R-:W-:-:S04]  /*10ed0*/  VIMNMX R7, RZ, R7, !PT ;  /* 0x00000007ff077248 */ /* 0x000fc80007fe0100 */
[----:B------:R-:W-:-:S13]  /*10ee0*/  ISETP.GT.AND P0, PT, R2, R7, PT ;  /* 0x000000070200720c */ /* 0x000fda0003f04270 */
[----:B0-----:R-:W-:Y:S02]  /*10ef0*/  @P0 VIADD R4, R2, 0x5f ;  /* 0x0000005f02040836 */ /* 0x001fe40000000000 */
[----:B------:R-:W-:-:S04]  /*10f00*/  IMAD.WIDE.U32 R2, R7, -0x55555555, RZ ;  /* 0xaaaaaaab07027825 */ /* 0x000fc800078e00ff */
[----:B------:R-:W-:Y:S01]  /*10f10*/  @P0 IMAD.HI R4, R4, 0x2aaaaaab, RZ ;  /* 0x2aaaaaab04040827 */ /* 0x000fe200078e02ff */
[----:B------:R-:W-:-:S04]  /*10f20*/  SHF.R.U32.HI R5, RZ, 0x6, R3 ;  /* 0x00000006ff057819 */ /* 0x000fc80000011603 */
[----:B------:R-:W-:Y:S01]  /*10f30*/  @P0 SHF.R.U32.HI R3, RZ, 0x1f, R4 ;  /* 0x0000001fff030819 */ /* 0x000fe20000011604 */
[----:B------:R-:W-:-:S03]  /*10f40*/  IMAD.MOV.U32 R2, RZ, RZ, R5 ;  /* 0x000000ffff027224 */ /* 0x000fc600078e0005 */
[----:B------:R-:W-:Y:S02]  /*10f50*/  @P0 LEA.HI.SX32 R2, R4, R3, 0x1c ;  /* 0x0000000304020211 */ /* 0x000fe400078fe2ff */
[----:B------:R-:W-:Y:S02]  /*10f60*/  PLOP3.LUT P0, PT, PT, PT, PT, 0x80, 0x0 ;  /* 0x000000000000781c */ /* 0x000fe40003f0f070 */
[----:B------:R-:W-:-:S13]  /*10f70*/  ISETP.GT.AND P2, PT, R2, R5, PT ;  /* 0x000000050200720c */ /* 0x000fda0003f44270 */
[----:B------:R-:W-:Y:S05]  /*10f80*/  @!P2 BRA `(.L_x_808) ;  /* 0x000000100080a947 */ /* 0x000fea0003800000 */
[----:B------:R-:W-:Y:S01]  /*10f90*/  UMOV UR4, 0xffffffff ;  /* 0xffffffff00047882 */ /* 0x000fe20000000000 */
[----:B------:R-:W-:Y:S02]  /*10fa0*/  SEL R4, R29, RZ, !P1 ;  /* 0x000000ff1d047207 */ /* 0x000fe40004800000 */
[----:B------:R-:W-:Y:S05]  /*10fb0*/  BRA.DIV UR4, `(.L_x_809) ;  /* 0x0000006a04107947 */ /* 0x000fea000b800000 */
[----:B------:R-:W0:Y:S02]  /*10fc0*/  S2R R3, SR_TID.X ;  /* 0x0000000000037919 */ /* 0x000e240000002100 */
[----:B0-----:R-:W-:-:S04]  /*10fd0*/  SHF.R.U32.HI R3, RZ, 0x5, R3 ;  /* 0x00000005ff037819 */ /* 0x001fc80000011603 */
[----:B------:R-:W-:-:S05]  /*10fe0*/  LOP3.LUT R3, R3, 0x3, RZ, 0xc0, !PT ;  /* 0x0000000303037812 */ /* 0x000fca00078ec0ff */
[----:B------:R0:W1:Y:S02]  /*10ff0*/  SHFL.IDX PT, R14, R3, RZ, 0x1f ;  /* 0x00001fff030e7589 */ /* 0x00006400000e0000 */
.L_x_976:
[----:B-1----:R-:W-:Y:S02]  /*11000*/  ISETP.NE.AND P0, PT, R14, RZ, PT ;  /* 0x000000ff0e00720c */ /* 0x002fe40003f05270 */
[----:B------:R-:W-:-:S11]  /*11010*/  PLOP3.LUT P6, PT, PT, PT, PT, 0x8, 0x0 ;  /* 0x000000000000781c */ /* 0x000fd60003fce170 */
[----:B------:R-:W-:Y:S05]  /*11020*/  @P0 BRA `(.L_x_810) ;  /* 0x00000000000c0947 */ /* 0x000fea0003800000 */
[----:B------:R-:W-:-:S03]  /*11030*/  UMOV UR4, 0xffffffff ;  /* 0xffffffff00047882 */ /* 0x000fc60000000000 */
[----:B------:R-:W-:Y:S05]  /*11040*/  BRA.DIV UR4, `(.L_x_811) ;  /* 0x0000006a04207947 */ /* 0x000fea000b800000 */
[----:B------:R-:W-:-:S13]  /*11050*/  ELECT P6, URZ, PT ;  /* 0x00000000003f782f */ /* 0x000fda00038c0000 */
.L_x_810:
[----:B0-----:R-:W2:Y:S01]  /*11060*/  LDL R3, [R1+0x28] ;  /* 0x0000280001037983 */ /* 0x001ea20000100800 */
[----:B------:R-:W-:Y:S01]  /*11070*/  BSSY B1, `(.L_x_812) ;  /* 0x0000008000017945 */ /* 0x000fe20003800000 */
[----:B--2---:R-:W-:-:S05]  /*11080*/  VIADD R3, R3, 0x1 ;  /* 0x0000000103037836 */ /* 0x004fca0000000000 */
[----:B------:R-:W-:-:S04]  /*11090*/  LEA.HI R6, R3, R3, RZ, 0x1 ;  /* 0x0000000303067211 */ /* 0x000fc800078f08ff */
[----:B------:R-:W-:-:S05]  /*110a0*/  LOP3.LUT R6, R6, 0xfffffffe, RZ, 0xc0, !PT ;  /* 0xfffffffe06067812 */ /* 0x000fca00078ec0ff */
[----:B------:R-:W-:-:S05]  /*110b0*/  IMAD.IADD R3, R3, 0x1, -R6 ;  /* 0x0000000103037824 */ /* 0x000fca00078e0a06 */
[----:B------:R-:W-:-:S04]  /*110c0*/  SHF.L.U32 R3, R3, 0x1f, RZ ;  /* 0x0000001f03037819 */ /* 0x000fc800000006ff */
[----:B------:R-:W0:Y:S02]  /*110d0*/  SYNCS.PHASECHK.TRANS64.TRYWAIT P0, [R22+URZ+0x22820], R3 ;  /* 0x02282003160075a7 */ /* 0x000e24000800017f */
[----:B0-----:R-:W-:Y:S05]  /*110e0*/  @!P0 BRA `(.L_x_813) ;  /* 0x0000006800188947 */ /* 0x001fea0003800000 */
.L_x_979:
[----:B------:R-:W-:Y:S05]  /*110f0*/  BSYNC B1 ;  /* 0x0000000000017941 */ /* 0x000fea0003800000 */
.L_x_812:
[----:B------:R-:W-:Y:S04]  /*11100*/  BSSY B1, `(.L_x_814) ;  /* 0x000007b000017945 */ /* 0x000fe80003800000 */
[----:B------:R-:W-:Y:S05]  /*11110*/  @!P6 BRA `(.L_x_815) ;  /* 0x0000000400e4e947 */ /* 0x000fea0003800000 */
[----:B0-----:R-:W-:Y:S01]  /*11120*/  LEA R3, R24, R22, 0x3 ;  /* 0x0000001618037211 */ /* 0x001fe200078e18ff */
[----:B------:R-:W0:Y:S01]  /*11130*/  S2R R7, SR_TID.X ;  /* 0x0000000000077919 */ /* 0x000e220000002100 */
[----:B------:R-:W-:Y:S01]  /*11140*/  SHF.L.U32 R6, R27, 0x1f, RZ ;  /* 0x0000001f1b067819 */ /* 0x000fe200000006ff */
[----:B------:R-:W-:Y:S03]  /*11150*/  BSSY B2, `(.L_x_816) ;  /* 0x0000005000027945 */ /* 0x000fe60003800000 */
[----:B------:R-:W1:Y:S01]  /*11160*/  SYNCS.PHASECHK.TRANS64.TRYWAIT P0, [R3+URZ+0x228a0], R6 ;  /* 0x0228a006030075a7 */ /* 0x000e62000800017f */
[----:B0-----:R-:W-:-:S04]  /*11170*/  LOP3.LUT R7, R7, 0x7f, RZ, 0xc0, !PT ;  /* 0x0000007f07077812 */ /* 0x001fc800078ec0ff */
[----:B------:R-:W-:Y:S01]  /*11180*/  ISETP.NE.AND P1, PT, R7, RZ, PT ;  /* 0x000000ff0700720c */ /* 0x000fe20003f25270 */
[----:B-1----:R-:W-:-:S12]  /*11190*/  @!P0 BRA `(.L_x_817) ;  /* 0x0000006800008947 */ /* 0x002fd80003800000 */
.L_x_980:
[----:B------:R-:W-:Y:S05]  /*111a0*/  BSYNC B2 ;  /* 0x0000000000027941 */ /* 0x000fea0003800000 */
.L_x_816:
[----:B------:R-:W-:Y:S04]  /*111b0*/  BSSY B2, `(.L_x_818) ;  /* 0x0000009000027945 */ /* 0x000fe80003800000 */
[----:B------:R-:W-:Y:S05]  /*111c0*/  @P1 BRA `(.L_x_819) ;  /* 0x00000000001c1947 */ /* 0x000fea0003800000 */
[----:B------:R-:W1:Y:S01]  /*111d0*/  S2R R8, SR_TID.X ;  /* 0x0000000000087919 */ /* 0x000e620000002100 */
[----:B------:R-:W-:-:S04]  /*111e0*/  IMAD.MOV.U32 R7, RZ, RZ, 0x3000 ;  /* 0x00003000ff077424 */ /* 0x000fc800078e00ff */
[----:B------:R2:W-:Y:S01]  /*111f0*/  SYNCS.ARRIVE.TRANS64 RZ, [R3+URZ+0x22890], R7 ;  /* 0x0228900703ff79a7 */ /* 0x0005e2000800003f */
[----:B-1----:R-:W-:-:S04]  /*11200*/  LOP3.LUT R8, R8, 0x1f, RZ, 0xc0, !PT ;  /* 0x0000001f08087812 */ /* 0x002fc800078ec0ff */
[----:B------:R-:W-:-:S13]  /*11210*/  ISETP.NE.AND P0, PT, R8, RZ, PT ;  /* 0x000000ff0800720c */ /* 0x000fda0003f05270 */
[----:B--2---:R-:W-:Y:S05]  /*11220*/  @!P0 BRA `(.L_x_819) ;  /* 0x0000000000048947 */ /* 0x004fea0003800000 */
[----:B------:R-:W-:Y:S01]  /*11230*/  BPT.TRAP 0x1 ;  /* 0x000000040000795c */ /* 0x000fe20000300000 */
.L_x_819:
[----:B------:R-:W-:Y:S05]  /*11240*/  BSYNC B2 ;  /* 0x0000000000027941 */ /* 0x000fea0003800000 */
.L_x_818:
[----:B------:R-:W-:Y:S01]  /*11250*/  IMAD.MOV.U32 R12, RZ, RZ, RZ ;  /* 0x000000ffff0c7224 */ /* 0x000fe200078e00ff */
[----:B------:R-:W-:Y:S01]  /*11260*/  UIADD3 UR4, UP0, UR38, 0x570, URZ ;  /* 0x0000057026047890 */ /* 0x000fe2000ff1e03f */
[----:B------:R-:W-:Y:S01]  /*11270*/  IMAD R7, R2, 0x60, R0 ;  /* 0x0000006002077824 */ /* 0x000fe200078e0200 */
[----:B------:R-:W-:Y:S01]  /*11280*/  PLOP3.LUT P0, PT, PT, PT, PT, 0x80, 0x0 ;  /* 0x000000000000781c */ /* 0x000fe20003f0f070 */
[----:B------:R-:W-:Y:S01]  /*11290*/  IMAD R8, R24, 0x3000, R22 ;  /* 0x0000300018087824 */ /* 0x000fe200078e0216 */
[----:B------:R-:W-:Y:S01]  /*112a0*/  R2UR UR10, R12 ;  /* 0x000000000c0a72ca */ /* 0x000fe200000e0000 */
[----:B------:R-:W-:Y:S01]  /*112b0*/  VIADD R7, R7, 0xffffffa0 ;  /* 0xffffffa007077836 */ /* 0x000fe20000000000 */
[----:B------:R-:W-:Y:S01]  /*112c0*/  UIADD3.X UR5, URZ, UR39, URZ, UP0, !UPT ;  /* 0x000000273f057290 */ /* 0x000fe200087fe43f */
[----:B------:R-:W-:Y:S01]  /*112d0*/  VIADD R8, R8, 0x1c400 ;  /* 0x0001c40008087836 */ /* 0x000fe20000000000 */
[----:B------:R-:W-:Y:S01]  /*112e0*/  UMOV UR6, 0x0 ;  /* 0x0000000000067882 */ /* 0x000fe20000000000 */
[----:B------:R-:W-:Y:S01]  /*112f0*/  VIADD R9, R3, 0x22890 ;  /* 0x0002289003097836 */ /* 0x000fe20000000000 */
[----:B------:R-:W-:-:S09]  /*11300*/  UMOV UR7, 0x12f00000 ;  /* 0x12f0000000077882 */ /* 0x000fd20000000000 */
.L_x_820:
[----:B------:R-:W-:-:S13]  /*11310*/  @P0 ELECT P2, URZ, PT ;  /* 0x00000000003f082f */ /* 0x000fda0003840000 */
[----:B------:R-:W-:Y:S02]  /*11320*/  @P2 R2UR UR13, R4 ;  /* 0x00000000040d22ca */ /* 0x000fe400000e0000 */
[----:B------:R-:W-:Y:S02]  /*11330*/  @P2 R2UR UR12, R18 ;  /* 0x00000000120c22ca */ /* 0x000fe400000e0000 */
[----:B------:R-:W-:Y:S02]  /*11340*/  @P2 R2UR UR11, R7 ;  /* 0x00000000070b22ca */ /* 0x000fe400000e0000 */
[----:B------:R-:W-:Y:S02]  /*11350*/  @P2 R2UR UR9, R9 ;  /* 0x00000000090922ca */ /* 0x000fe400000e0000 */
[----:B------:R-:W-:Y:S02]  /*11360*/  @P2 R2UR UR8, R8 ;  /* 0x00000000080822ca */ /* 0x000fe400000e0000 */
[----:B------:R-:W-:-:S02]  /*11370*/  @P2 PLOP3.LUT P0, PT, P2, PT, PT, 0x8, 0x0 ;  /* 0x000000000000281c */ /* 0x000fc4000170e170 */
[----:B------:R-:W-:-:S09]  /*11380*/  PLOP3.LUT P2, PT, PT, PT, PT, 0x8, 0x0 ;  /* 0x000000000000781c */ /* 0x000fd20003f4e170 */
[----:B------:R1:W-:Y:S02]  /*11390*/  UTMALDG.4D [UR8], [UR4], desc[UR6] ;  /* 0x00000608040075b4 */ /* 0x0003e40008019000 */
[----:B-1----:R-:W-:Y:S05]  /*113a0*/  @P0 BRA.U.ANY `(.L_x_820) ;  /* 0xfffffffd00d80947 */ /* 0x002fea000393ffff */
[----:B------:R-:W1:Y:S01]  /*113b0*/  SYNCS.PHASECHK.TRANS64.TRYWAIT P0, [R3+URZ+0x228c0], R6 ;  /* 0x0228c006030075a7 */ /* 0x000e62000800017f */
[----:B------:R-:W-:Y:S04]  /*113c0*/  BSSY B2, `(.L_x_821) ;  /* 0x0000002000027945 */ /* 0x000fe80003800000 */
[----:B-1----:R-:W-:Y:S05]  /*113d0*/  @!P0 BRA `(.L_x_822) ;  /* 0x0000006400848947 */ /* 0x002fea0003800000 */
.L_x_981:
[----:B------:R-:W-:Y:S05]  /*113e0*/  BSYNC B2 ;  /* 0x0000000000027941 */ /* 0x000fea0003800000 */
.L_x_821:
[----:B------:R-:W-:Y:S01]  /*113f0*/  BSSY B2, `(.L_x_823) ;  /* 0x000000b000027945 */ /* 0x000fe20003800000 */
[----:B------:R-:W-:Y:S02]  /*11400*/  IMAD.MOV.U32 R10, RZ, RZ, 0x0 ;  /* 0x00000000ff0a7424 */ /* 0x000fe400078e00ff */
[----:B------:R-:W-:Y:S01]  /*11410*/  IMAD.MOV.U32 R11, RZ, RZ, 0x12f00000 ;  /* 0x12f00000ff0b7424 */ /* 0x000fe200078e00ff */
[----:B------:R-:W-:Y:S06]  /*11420*/  @P1 BRA `(.L_x_824) ;  /* 0x00000000001c1947 */ /* 0x000fec0003800000 */
[----:B------:R-:W2:Y:S01]  /*11430*/  S2R R8, SR_TID.X ;  /* 0x0000000000087919 */ /* 0x000ea20000002100 */
[----:B01----:R-:W-:-:S04]  /*11440*/  MOV R6, 0xc000 ;  /* 0x0000c00000067802 */ /* 0x003fc80000000f00 */
[----:B------:R3:W-:Y:S01]  /*11450*/  SYNCS.ARRIVE.TRANS64 RZ, [R3+URZ+0x228b0], R6 ;  /* 0x0228b00603ff79a7 */ /* 0x0007e2000800003f */
[----:B--2---:R-:W-:-:S04]  /*11460*/  LOP3.LUT R8, R8, 0x1f, RZ, 0xc0, !PT ;  /* 0x0000001f08087812 */ /* 0x004fc800078ec0ff */
[----:B------:R-:W-:-:S13]  /*11470*/  ISETP.NE.AND P0, PT, R8, RZ, PT ;  /* 0x000000ff0800720c */ /* 0x000fda0003f05270 */
[----:B---3--:R-:W-:Y:S05]  /*11480*/  @!P0 BRA `(.L_x_824) ;  /* 0x0000000000048947 */ /* 0x008fea0003800000 */
[----:B------:R-:W-:Y:S01]  /*11490*/  BPT.TRAP 0x1 ;  /* 0x000000040000795c */ /* 0x000fe20000300000 */
.L_x_824:
[----:B------:R-:W-:Y:S05]  /*114a0*/  BSYNC B2 ;  /* 0x0000000000027941 */ /* 0x000fea0003800000 */
.L_x_823:
[----:B------:R-:W-:Y:S01]  /*114b0*/  R2UR UR10, R12 ;  /* 0x000000000c0a72ca */ /* 0x000fe200000e0000 */
[----:B01----:R-:W-:Y:S01]  /*114c0*/  IMAD R6, R24, 0xc000, R22 ;  /* 0x0000c00018067824 */ /* 0x003fe200078e0216 */
[----:B------:R-:W-:Y:S01]  /*114d0*/  R2UR UR6, R10 ;  /* 0x000000000a0672ca */ /* 0x000fe200000e0000 */
[----:B------:R-:W-:Y:S01]  /*114e0*/  UIADD3 UR4, UP0, UR38, 0x670, URZ ;  /* 0x0000067026047890 */ /* 0x000fe2000ff1e03f */
[----:B------:R-:W-:Y:S01]  /*114f0*/  R2UR UR7, R11 ;  /* 0x000000000b0772ca */ /* 0x000fe200000e0000 */
[----:B------:R-:W-:Y:S01]  /*11500*/  VIADD R3, R3, 0x228b0 ;  /* 0x000228b003037836 */ /* 0x000fe20000000000 */
[----:B------:R-:W-:Y:S01]  /*11510*/  PLOP3.LUT P0, PT, PT, PT, PT, 0x80, 0x0 ;  /* 0x000000000000781c */ /* 0x000fe20003f0f070 */
[----:B------:R-:W-:Y:S01]  /*11520*/  VIADD R8, R6, 0x400 ;  /* 0x0000040006087836 */ /* 0x000fe20000000000 */
[----:B------:R-:W-:-:S12]  /*11530*/  UIADD3.X UR5, URZ, UR39, URZ, UP0, !UPT ;  /* 0x000000273f057290 */ /* 0x000fd800087fe43f */
.L_x_825:
        /* <DEDUP_REMOVED lines=9> */
[----:B0-----:R-:W-:Y:S05]  /*115d0*/  @P0 BRA.U.ANY `(.L_x_825) ;  /* 0xfffffffd00d80947 */ /* 0x001fea000393ffff */
[----:B------:R-:W-:Y:S01]  /*115e0*/  R2UR UR6, R10 ;  /* 0x000000000a0672ca */ /* 0x000fe200000e0000 */
[----:B------:R-:W-:Y:S01]  /*115f0*/  VIADD R8, R6, 0x3400 ;  /* 0x0000340006087836 */ /* 0x000fe20000000000 */
[----:B------:R-:W-:Y:S01]  /*11600*/  R2UR UR7, R11 ;  /* 0x000000000b0772ca */ /* 0x000fe200000e0000 */
[----:B------:R-:W-:Y:S01]  /*11610*/  UMOV UR10, 0x40 ;  /* 0x00000040000a7882 */ /* 0x000fe20000000000 */
[----:B------:R-:W-:-:S13]  /*11620*/  PLOP3.LUT P0, PT, PT, PT, PT, 0x80, 0x0 ;  /* 0x000000000000781c */ /* 0x000fda0003f0f070 */
.L_x_826:
        /* <DEDUP_REMOVED lines=15> */
.L_x_827:
        /* <DEDUP_REMOVED lines=15> */
.L_x_828:
        /* <DEDUP_REMOVED lines=10> */
.L_x_815:
[----:B------:R-:W-:Y:S05]  /*118b0*/  BSYNC B1 ;  /* 0x0000000000017941 */ /* 0x000fea0003800000 */
.L_x_814:
[----:B------:R-:W-:Y:S01]  /*118c0*/  VIADD R9, R2, 0xfffffffe ;  /* 0xfffffffe02097836 */ /* 0x000fe20000000000 */
[----:B------:R-:W-:Y:S01]  /*118d0*/  PLOP3.LUT P0, PT, PT, PT, PT, 0x8, 0x0 ;  /* 0x000000000000781c */ /* 0x000fe20003f0e170 */
[----:B------:R-:W-:-:S03]  /*118e0*/  VIADD R24, R24, 0x1 ;  /* 0x0000000118187836 */ /* 0x000fc60000000000 */
[----:B------:R-:W-:Y:S02]  /*118f0*/  ISETP.GE.AND P2, PT, R9, R5, PT ;  /* 0x000000050900720c */ /* 0x000fe40003f46270 */
[----:B------:R-:W-:-:S04]  /*11900*/  ISETP.NE.AND P1, PT, R24, 0x2, PT ;  /* 0x000000021800780c */ /* 0x000fc80003f25270 */
[----:B------:R-:W-:Y:S02]  /*11910*/  SEL R2, RZ, 0x1, P1 ;  /* 0x00000001ff027807 */ /* 0x000fe40000800000 */
[----:B------:R-:W-:Y:S02]  /*11920*/  SEL R24, R24, RZ, P1 ;  /* 0x000000ff18187207 */ /* 0x000fe40000800000 */
[----:B------:R-:W-:-:S03]  /*11930*/  LOP3.LUT R27, R27, R2, RZ, 0x3c, !PT ;  /* 0x000000021b1b7212 */ /* 0x000fc600078e3cff */
[----:B------:R-:W-:Y:S05]  /*11940*/  @!P2 BRA `(.L_x_808) ;  /* 0x000000080010a947 */ /* 0x000fea0003800000 */
.L_x_844:
[----:B------:R-:W-:Y:S05]  /*11950*/  YIELD ;  /* 0x0000000000007946 */ /* 0x000fea0003800000 */
[----:B------:R-:W-:Y:S04]  /*11960*/  BSSY B1, `(.L_x_829) ;  /* 0x000007a000017945 */ /* 0x000fe80003800000 */
[----:B------:R-:W-:Y:S05]  /*11970*/  @!P6 BRA `(.L_x_830) ;  /* 0x0000000400e0e947 */ /* 0x000fea0003800000 */
[----:B------:R-:W-:Y:S01]  /*11980*/  LEA R6, R24, R22, 0x3 ;  /* 0x0000001618067211 */ /* 0x000fe200078e18ff */
[----:B0-----:R-:W0:Y:S01]  /*11990*/  S2R R3, SR_TID.X ;  /* 0x0000000000037919 */ /* 0x001e220000002100 */
[----:B------:R-:W-:Y:S01]  /*119a0*/  SHF.L.U32 R2, R27, 0x1f, RZ ;  /* 0x0000001f1b027819 */ /* 0x000fe200000006ff */
[----:B------:R-:W-:Y:S03]  /*119b0*/  BSSY B2, `(.L_x_831) ;  /* 0x0000005000027945 */ /* 0x000fe60003800000 */
[----:B------:R-:W1:Y:S01]  /*119c0*/  SYNCS.PHASECHK.TRANS64.TRYWAIT P1, [R6+URZ+0x228a0], R2 ;  /* 0x0228a002060075a7 */ /* 0x000e62000802017f */
[----:B0-----:R-:W-:-:S04]  /*119d0*/  LOP3.LUT R3, R3, 0x7f, RZ, 0xc0, !PT ;  /* 0x0000007f03037812 */ /* 0x001fc800078ec0ff */
[----:B------:R-:W-:Y:S01]  /*119e0*/  ISETP.NE.AND P2, PT, R3, RZ, PT ;  /* 0x000000ff0300720c */ /* 0x000fe20003f45270 */
[----:B-1----:R-:W-:-:S12]  /*119f0*/  @!P1 BRA `(.L_x_832) ;  /* 0x0000006000109947 */ /* 0x002fd80003800000 */
.L_x_982:
[----:B------:R-:W-:Y:S05]  /*11a00*/  BSYNC B2 ;  /* 0x0000000000027941 */ /* 0x000fea0003800000 */
.L_x_831:
        /* <DEDUP_REMOVED lines=9> */
.L_x_834:
[----:B------:R-:W-:Y:S05]  /*11aa0*/  BSYNC B2 ;  /* 0x0000000000027941 */ /* 0x000fea0003800000 */
.L_x_833:
        /* <DEDUP_REMOVED lines=10> */
[----:B------:R-:W-:-:S10]  /*11b50*/  UMOV UR7, 0x12f00000 ;  /* 0x12f0000000077882 */ /* 0x000fd40000000000 */
.L_x_835:
        /* <DEDUP_REMOVED lines=13> */
.L_x_983:
[----:B------:R-:W-:Y:S05]  /*11c30*/  BSYNC B2 ;  /* 0x0000000000027941 */ /* 0x000fea0003800000 */
.L_x_836:
[----:B------:R-:W-:Y:S01]  /*11c40*/  BSSY B2, `(.L_x_838) ;  /* 0x000000b000027945 */ /* 0x000fe20003800000 */
[----:B01----:R-:W-:Y:S02]  /*11c50*/  IMAD.MOV.U32 R2, RZ, RZ, 0x0 ;  /* 0x00000000ff027424 */ /* 0x003fe400078e00ff */
[----:B------:R-:W-:Y:S01]  /*11c60*/  IMAD.MOV.U32 R3, RZ, RZ, 0x12f00000 ;  /* 0x12f00000ff037424 */ /* 0x000fe200078e00ff */
[----:B------:R-:W-:Y:S06]  /*11c70*/  @P2 BRA `(.L_x_839) ;  /* 0x00000000001c2947 */ /* 0x000fec0003800000 */
[----:B------:R-:W0:Y:S01]  /*11c80*/  S2R R11, SR_TID.X ;  /* 0x00000000000b7919 */ /* 0x000e220000002100 */
[----:B------:R-:W-:-:S04]  /*11c90*/  IMAD.MOV.U32 R7, RZ, RZ, 0xc000 ;  /* 0x0000c000ff077424 */ /* 0x000fc800078e00ff */
[----:B------:R1:W-:Y:S01]  /*11ca0*/  SYNCS.ARRIVE.TRANS64 RZ, [R6+URZ+0x228b0], R7 ;  /* 0x0228b00706ff79a7 */ /* 0x0003e2000800003f */
[----:B0-----:R-:W-:-:S04]  /*11cb0*/  LOP3.LUT R11, R11, 0x1f, RZ, 0xc0, !PT ;  /* 0x0000001f0b0b7812 */ /* 0x001fc800078ec0ff */
[----:B------:R-:W-:-:S13]  /*11cc0*/  ISETP.NE.AND P1, PT, R11, RZ, PT ;  /* 0x000000ff0b00720c */ /* 0x000fda0003f25270 */
[----:B-1----:R-:W-:Y:S05]  /*11cd0*/  @!P1 BRA `(.L_x_839) ;  /* 0x0000000000049947 */ /* 0x002fea0003800000 */
[----:B------:R-:W-:Y:S01]  /*11ce0*/  BPT.TRAP 0x1 ;  /* 0x000000040000795c */ /* 0x000fe20000300000 */
.L_x_839:
[----:B------:R-:W-:Y:S05]  /*11cf0*/  BSYNC B2 ;  /* 0x0000000000027941 */ /* 0x000fea0003800000 */
.L_x_838:
[----:B------:R-:W-:Y:S01]  /*11d00*/  R2UR UR6, R2 ;  /* 0x00000000020672ca */ /* 0x000fe200000e0000 */
[----:B------:R-:W-:Y:S01]  /*11d10*/  IMAD R7, R24, 0xc000, R22 ;  /* 0x0000c00018077824 */ /* 0x000fe200078e0216 */
[----:B------:R-:W-:Y:S01]  /*11d20*/  R2UR UR7, R3 ;  /* 0x00000000030772ca */ /* 0x000fe200000e0000 */
[----:B------:R-:W-:Y:S01]  /*11d30*/  UIADD3 UR4, UP0, UR38, 0x670, URZ ;  /* 0x0000067026047890 */ /* 0x000fe2000ff1e03f */
[----:B------:R-:W-:Y:S01]  /*11d40*/  R2UR UR10, R10 ;  /* 0x000000000a0a72ca */ /* 0x000fe200000e0000 */
[----:B------:R-:W-:Y:S01]  /*11d50*/  VIADD R10, R7, 0x400 ;  /* 0x00000400070a7836 */ /* 0x000fe20000000000 */
[----:B------:R-:W-:Y:S01]  /*11d60*/  PLOP3.LUT P1, PT, PT, PT, PT, 0x80, 0x0 ;  /* 0x000000000000781c */ /* 0x000fe20003f2f070 */
[----:B------:R-:W-:Y:S01]  /*11d70*/  UIADD3.X UR5, URZ, UR39, URZ, UP0, !UPT ;  /* 0x000000273f057290 */ /* 0x000fe200087fe43f */
[----:B------:R-:W-:-:S11]  /*11d80*/  IADD3 R6, R6, 0x228b0, RZ ;  /* 0x000228b006067810 */ /* 0x000fd60007ffe0ff */
.L_x_840:
        /* <DEDUP_REMOVED lines=15> */
.L_x_841:
        /* <DEDUP_REMOVED lines=15> */
.L_x_842:
        /* <DEDUP_REMOVED lines=15> */
.L_x_843:
        /* <DEDUP_REMOVED lines=10> */
.L_x_830:
[----:B------:R-:W-:Y:S05]  /*12100*/  BSYNC B1 ;  /* 0x0000000000017941 */ /* 0x000fea0003800000 */
.L_x_829:
[C---:B------:R-:W-:Y:S01]  /*12110*/  ISETP.GT.AND P2, PT, R9.reuse, R5, PT ;  /* 0x000000050900720c */ /* 0x040fe20003f44270 */
[----:B------:R-:W-:Y:S02]  /*12120*/  VIADD R24, R24, 0x1 ;  /* 0x0000000118187836 */ /* 0x000fe40000000000 */
[----:B------:R-:W-:-:S03]  /*12130*/  VIADD R9, R9, 0xffffffff ;  /* 0xffffffff09097836 */ /* 0x000fc60000000000 */
[----:B------:R-:W-:-:S04]  /*12140*/  ISETP.NE.AND P1, PT, R24, 0x2, PT ;  /* 0x000000021800780c */ /* 0x000fc80003f25270 */
[----:B------:R-:W-:Y:S02]  /*12150*/  SEL R2, RZ, 0x1, P1 ;  /* 0x00000001ff027807 */ /* 0x000fe40000800000 */
[----:B------:R-:W-:Y:S02]  /*12160*/  SEL R24, R24, RZ, P1 ;  /* 0x000000ff18187207 */ /* 0x000fe40000800000 */
[----:B------:R-:W-:Y:S01]  /*12170*/  LOP3.LUT R27, R27, R2, RZ, 0x3c, !PT ;  /* 0x000000021b1b7212 */ /* 0x000fe200078e3cff */
[----:B------:R-:W-:Y:S06]  /*12180*/  @P2 BRA `(.L_x_844) ;  /* 0xfffffff400f02947 */ /* 0x000fec000383ffff */
.L_x_808:
[----:B------:R-:W-:Y:S05]  /*12190*/  BSYNC B0 ;  /* 0x0000000000007941 */ /* 0x000fea0003800000 */
.L_x_807:
[----:B------:R-:W2:Y:S01]  /*121a0*/  LDL R34, [R1+0x4] ;  /* 0x0000040001227983 */ /* 0x000ea20000100800 */
[----:B------:R-:W-:Y:S05]  /*121b0*/  @!P0 WARPSYNC.ALL ;  /* 0x0000000000008948 */ /* 0x000fea0003800000 */
[----:B------:R-:W-:Y:S06]  /*121c0*/  @!P0 BAR.SYNC.DEFER_BLOCKING 0xc, 0x180 ;  /* 0x0306000000008b1d */ /* 0x000fec0000010000 */
[----:B------:R-:W-:Y:S01]  /*121d0*/  BSSY B7, `(.L_x_845) ;  /* 0x000035e000077945 */ /* 0x000fe20003800000 */
[----:B--2---:R-:W-:-:S13]  /*121e0*/  ISETP.GT.AND P0, PT, R34, RZ, PT ;  /* 0x000000ff2200720c */ /* 0x004fda0003f04270 */
[----:B------:R-:W-:Y:S05]  /*121f0*/  @P0 BRA `(.L_x_846) ;  /* 0x0000000000440947 */ /* 0x000fea0003800000 */
[----:B------:R-:W1:Y:S02]  /*12200*/  S2R R2, SR_TID.X ;  /* 0x0000000000027919 */ /* 0x000e640000002100 */
[----:B-1----:R-:W-:-:S04]  /*12210*/  LOP3.LUT R2, R2, 0x7f, RZ, 0xc0, !PT ;  /* 0x0000007f02027812 */ /* 0x002fc800078ec0ff */
[----:B------:R-:W-:-:S13]  /*12220*/  ISETP.NE.AND P0, PT, R2, RZ, PT ;  /* 0x000000ff0200720c */ /* 0x000fda0003f05270 */
[----:B------:R-:W-:Y:S05]  /*12230*/  @P0 BRA `(.L_x_847) ;  /* 0x00000034005c0947 */ /* 0x000fea0003800000 */
[----:B------:R-:W1:Y:S01]  /*12240*/  S2R R5, SR_LANEID ;  /* 0x0000000000057919 */ /* 0x000e620000000000 */
[----:B------:R-:W-:Y:S01]  /*12250*/  VOTEU.ANY UR4, UPT, PT ;  /* 0x0000000000047886 */ /* 0x000fe200038e0100 */
[----:B0-----:R-:W0:Y:S01]  /*12260*/  LDC.64 R2, c[0x0][0xc60] ;  /* 0x00031800ff027b82 */ /* 0x001e220000000a00 */
[----:B------:R-:W1:Y:S02]  /*12270*/  FLO.U32 R0, UR4 ;  /* 0x0000000400007d00 */ /* 0x000e6400080e0000 */
[----:B-1----:R-:W-:-:S06]  /*12280*/  ISETP.EQ.U32.AND P0, PT, R0, R5, PT ;  /* 0x000000050000720c */ /* 0x002fcc0003f02070 */
[----:B------:R-:W0:Y:S07]  /*12290*/  POPC R5, UR4 ;  /* 0x0000000400057d09 */ /* 0x000e2e0008000000 */
[----:B0-----:R-:W2:Y:S01]  /*122a0*/  @P0 ATOMG.E.ADD.STRONG.GPU PT, R3, desc[UR40][R2.64], R5 ;  /* 0x00000005020309a8 */ /* 0x001ea200081ee1e8 */
[----:B------:R-:W0:Y:S02]  /*122b0*/  S2R R4, SR_LTMASK ;  /* 0x0000000000047919 */ /* 0x000e240000003900 */
[----:B0-----:R-:W-:-:S04]  /*122c0*/  LOP3.LUT R4, R4, UR4, RZ, 0xc0, !PT ;  /* 0x0000000404047c12 */ /* 0x001fc8000f8ec0ff */
[----:B------:R-:W0:Y:S01]  /*122d0*/  POPC R7, R4 ;  /* 0x0000000400077309 */ /* 0x000e220000000000 */
[----:B--2---:R-:W0:Y:S02]  /*122e0*/  SHFL.IDX PT, R0, R3, R0, 0x1f ;  /* 0x00001f0003007589 */ /* 0x004e2400000e0000 */
[----:B0-----:R-:W-:Y:S01]  /*122f0*/  IADD3 R16, R0, UR36, R7 ;  /* 0x0000002400107c10 */ /* 0x001fe2000fffe007 */
[----:B------:R-:W-:Y:S06]  /*12300*/  BRA `(.L_x_847) ;  /* 0x0000003400287947 */ /* 0x000fec0003800000 */
.L_x_846:
        /* <DEDUP_REMOVED lines=8> */
[----:B------:R-:W-:Y:S01]  /*12390*/  MOV R4, UR6 ;  /* 0x0000000600047c02 */ /* 0x000fe20008000f00 */
[----:B------:R-:W-:Y:S01]  /*123a0*/  IMAD.U32 R5, RZ, RZ, UR7 ;  /* 0x00000007ff057e24 */ /* 0x000fe2000f8e00ff */
[----:B0-----:R-:W0:Y:S01]  /*123b0*/  LDC.64 R2, c[0x4][R2] ;  /* 0x0100000002027b82 */ /* 0x001e220000000a00 */
[----:B------:R-:W-:Y:S01]  /*123c0*/  IMAD.U32 R6, RZ, RZ, UR8 ;  /* 0x00000008ff067e24 */ /* 0x000fe2000f8e00ff */
[----:B------:R-:W-:Y:S01]  /*123d0*/  MOV R13, RZ ;  /* 0x000000ff000d7202 */ /* 0x000fe20000000f00 */
[----:B------:R-:W-:Y:S02]  /*123e0*/  IMAD.U32 R7, RZ, RZ, UR9 ;  /* 0x00000009ff077e24 */ /* 0x000fe4000f8e00ff */
[----:B------:R-:W-:-:S02]  /*123f0*/  IMAD.U32 R10, RZ, RZ, UR4 ;  /* 0x00000004ff0a7e24 */ /* 0x000fc4000f8e00ff */
[----:B------:R-:W-:Y:S02]  /*12400*/  IMAD.U32 R11, RZ, RZ, UR5 ;  /* 0x00000005ff0b7e24 */ /* 0x000fe4000f8e00ff */
[----:B------:R-:W-:Y:S02]  /*12410*/  IMAD.MOV.U32 R8, RZ, RZ, 0x70 ;  /* 0x00000070ff087424 */ /* 0x000fe400078e00ff */
[----:B------:R-:W-:-:S07]  /*12420*/  IMAD.MOV.U32 R12, RZ, RZ, 0x1 ;  /* 0x00000001ff0c7424 */ /* 0x000fce00078e00ff */
[----:B------:R-:W-:-:S07]  /*12430*/  LEPC R20, `(.L_x_849) ;  /* 0x000000001014794e */ /* 0x000fce0000000000 */
[----:B0-----:R-:W-:Y:S05]  /*12440*/  CALL.ABS.NOINC R2 ;  /* 0x0000000002007343 */ /* 0x001fea0003c00000 */
.L_x_849:
[----:B------:R-:W-:Y:S05]  /*12450*/  BSYNC B6 ;  /* 0x0000000000067941 */ /* 0x000fea0003800000 */
.L_x_848:
        /* <DEDUP_REMOVED lines=8> */
[----:B0-----:R0:W1:Y:S01]  /*124e0*/  LDC.64 R2, c[0x4][R33] ;  /* 0x0100000021027b82 */ /* 0x0010620000000a00 */
[----:B------:R-:W-:Y:S01]  /*124f0*/  IMAD.U32 R4, RZ, RZ, UR6 ;  /* 0x00000006ff047e24 */ /* 0x000fe2000f8e00ff */
[----:B------:R-:W-:Y:S01]  /*12500*/  MOV R8, 0x70 ;  /* 0x0000007000087802 */ /* 0x000fe20000000f00 */
[----:B------:R-:W-:Y:S02]  /*12510*/  IMAD.U32 R5, RZ, RZ, UR7 ;  /* 0x00000007ff057e24 */ /* 0x000fe4000f8e00ff */
[----:B------:R-:W-:Y:S02]  /*12520*/  IMAD.U32 R6, RZ, RZ, UR8 ;  /* 0x00000008ff067e24 */ /* 0x000fe4000f8e00ff */
[----:B------:R-:W-:-:S02]  /*12530*/  IMAD.U32 R7, RZ, RZ, UR9 ;  /* 0x00000009ff077e24 */ /* 0x000fc4000f8e00ff */
[----:B------:R-:W-:Y:S02]  /*12540*/  IMAD.U32 R10, RZ, RZ, UR4 ;  /* 0x00000004ff0a7e24 */ /* 0x000fe4000f8e00ff */
[----:B------:R-:W-:Y:S02]  /*12550*/  IMAD.U32 R11, RZ, RZ, UR5 ;  /* 0x00000005ff0b7e24 */ /* 0x000fe4000f8e00ff */
[----:B------:R-:W-:Y:S02]  /*12560*/  IMAD.MOV.U32 R12, RZ, RZ, 0x1 ;  /* 0x00000001ff0c7424 */ /* 0x000fe400078e00ff */
[----:B0-----:R-:W-:-:S07]  /*12570*/  IMAD.MOV.U32 R13, RZ, RZ, RZ ;  /* 0x000000ffff0d7224 */ /* 0x001fce00078e00ff */
[----:B------:R-:W-:-:S07]  /*12580*/  LEPC R20, `(.L_x_852) ;  /* 0x000000001014794e */ /* 0x000fce0000000000 */
[----:B-1----:R-:W-:Y:S05]  /*12590*/  CALL.ABS.NOINC R2 ;  /* 0x0000000002007343 */ /* 0x002fea0003c00000 */
.L_x_852:
[----:B------:R0:W1:Y:S01]  /*125a0*/  LDC.64 R2, c[0x4][R33] ;  /* 0x0100000021027b82 */ /* 0x0000620000000a00 */
[----:B------:R-:W-:Y:S01]  /*125b0*/  ULDC.64 UR4, c[0x4][0x98] ;  /* 0x0100260000047ab9 */ /* 0x000fe20000000a00 */
[----:B------:R-:W-:Y:S01]  /*125c0*/  ULDC.64 UR6, c[0x4][0xa0] ;  /* 0x0100280000067ab9 */ /* 0x000fe20000000a00 */
[----:B------:R-:W-:Y:S01]  /*125d0*/  ULDC.64 UR8, c[0x4][0x18] ;  /* 0x0100060000087ab9 */ /* 0x000fe20000000a00 */
[----:B------:R-:W-:Y:S01]  /*125e0*/  IMAD.U32 R4, RZ, RZ, UR4 ;  /* 0x00000004ff047e24 */ /* 0x000fe2000f8e00ff */
[----:B------:R-:W-:Y:S01]  /*125f0*/  MOV R11, UR9 ;  /* 0x00000009000b7c02 */ /* 0x000fe20008000f00 */
        /* <DEDUP_REMOVED lines=9> */
.L_x_851:
[----:B------:R-:W-:Y:S05]  /*12690*/  BSYNC B6 ;  /* 0x0000000000067941 */ /* 0x000fea0003800000 */
.L_x_850:
[----:B------:R-:W2:Y:S01]  /*126a0*/  LDL R33, [R1+0x2c] ;  /* 0x00002c0001217983 */ /* 0x000ea20000100800 */
[----:B------:R-:W-:Y:S01]  /*126b0*/  ULDC.64 UR4, c[0x0][0x9f8] ;  /* 0x00027e0000047ab9 */ /* 0x000fe20000000a00 */
[----:B------:R-:W1:Y:S01]  /*126c0*/  LDC R9, c[0x0][0x430] ;  /* 0x00010c00ff097b82 */ /* 0x000e620000000800 */
[----:B------:R-:W-:Y:S01]  /*126d0*/  ISETP.NE.U32.AND P0, PT, RZ, UR4, PT ;  /* 0x00000004ff007c0c */ /* 0x000fe2000bf05070 */
[----:B------:R-:W3:Y:S03]  /*126e0*/  LDL R20, [R1+0x3c] ;  /* 0x00003c0001147983 */ /* 0x000ee60000100800 */
[----:B------:R-:W-:Y:S01]  /*126f0*/  ISETP.NE.AND.EX P0, PT, RZ, UR5, PT, P0 ;  /* 0x00000005ff007c0c */ /* 0x000fe2000bf05300 */
[----:B------:R-:W4:-:S12]  /*12700*/  S2R R21, SR_TID.X ;  /* 0x0000000000157919 */ /* 0x000f180000002100 */
[----:B------:R-:W-:Y:S01]  /*12710*/  @P0 IADD3 R2, P1, R28, UR4, RZ ;  /* 0x000000041c020c10 */ /* 0x000fe2000ff3e0ff */
[----:B------:R-:W-:Y:S01]  /*12720*/  IMAD.MOV.U32 R36, RZ, RZ, RZ ;  /* 0x000000ffff247224 */ /* 0x000fe200078e00ff */
[----:B------:R-:W1:Y:S01]  /*12730*/  S2R R10, SR_TID.X ;  /* 0x00000000000a7919 */ /* 0x000e620000002100 */
[----:B------:R-:W-:Y:S01]  /*12740*/  LOP3.LUT R23, R23, 0xffffffdf, RZ, 0xc0, !PT ;  /* 0xffffffdf17177812 */ /* 0x000fe200078ec0ff */
[----:B------:R-:W-:Y:S01]  /*12750*/  ULDC UR4, c[0x0][0x320] ;  /* 0x0000c80000047ab9 */ /* 0x000fe20000000800 */
[----:B0-----:R-:W-:-:S05]  /*12760*/  @P0 IADD3.X R3, R32, UR5, RZ, P1, !PT ;  /* 0x0000000520030c10 */ /* 0x001fca0008ffe4ff */
[----:B------:R0:W3:Y:S01]  /*12770*/  @P0 LDG.E R29, desc[UR40][R2.64] ;  /* 0x00000028021d0981 */ /* 0x0000e2000c1e1900 */
[----:B----4-:R-:W-:-:S04]  /*12780*/  LOP3.LUT R21, R21, 0x7f, RZ, 0xc0, !PT ;  /* 0x0000007f15157812 */ /* 0x010fc800078ec0ff */
[----:B------:R-:W-:Y:S02]  /*12790*/  SHF.R.U32.HI R0, RZ, 0x3, R21 ;  /* 0x00000003ff007819 */ /* 0x000fe40000011615 */
[----:B------:R-:W4:Y:S01]  /*127a0*/  S2R R21, SR_TID.X ;  /* 0x0000000000157919 */ /* 0x000f220000002100 */
[----:B-1----:R-:W-:-:S13]  /*127b0*/  ISETP.NE.AND P1, PT, R9, 0x1, PT ;  /* 0x000000010900780c */ /* 0x002fda0003f25270 */
[----:B0-----:R-:W0:Y:S01]  /*127c0*/  @P1 LDC R2, c[0x0][0x438] ;  /* 0x00010e00ff021b82 */ /* 0x001e220000000800 */
[----:B----4-:R-:W-:-:S05]  /*127d0*/  IMAD.SHL.U32 R21, R21, 0x10, RZ ;  /* 0x0000001015157824 */ /* 0x010fca00078e00ff */
[----:B------:R-:W-:Y:S02]  /*127e0*/  LOP3.LUT R21, R0, 0x70, R21, 0xf8, !PT ;  /* 0x0000007000157812 */ /* 0x000fe400078ef815 */
[----:B------:R-:W1:Y:S01]  /*127f0*/  @P1 LDC R0, c[0x0][0x434] ;  /* 0x00010d00ff001b82 */ /* 0x000e620000000800 */
[----:B------:R-:W-:-:S05]  /*12800*/  IMAD.SHL.U32 R10, R10, 0x8, RZ ;  /* 0x000000080a0a7824 */ /* 0x000fca00078e00ff */
[----:B------:R-:W-:Y:S01]  /*12810*/  LOP3.LUT R10, R10, 0x38, RZ, 0xc0, !PT ;  /* 0x000000380a0a7812 */ /* 0x000fe200078ec0ff */
[----:B------:R-:W-:Y:S01]  /*12820*/  UMOV UR5, 0xffffffff ;  /* 0xffffffff00057882 */ /* 0x000fe20000000000 */
[----:B--2---:R-:W-:-:S04]  /*12830*/  VIADD R8, R33, 0xffffffff ;  /* 0xffffffff21087836 */ /* 0x004fc80000000000 */
[----:B------:R-:W-:-:S05]  /*12840*/  IMAD R4, R8, 0x60, R21 ;  /* 0x0000006008047824 */ /* 0x000fca00078e0215 */
[C---:B------:R-:W-:Y:S01]  /*12850*/  ISETP.GE.AND P0, PT, R4.reuse, R34, PT ;  /* 0x000000220400720c */ /* 0x040fe20003f06270 */
[----:B------:R-:W-:-:S03]  /*12860*/  IMAD.IADD R37, R4, 0x1, R31 ;  /* 0x0000000104257824 */ /* 0x000fc600078e021f */
[----:B------:R-:W-:Y:S01]  /*12870*/  ISETP.GT.U32.OR P0, PT, R21, 0x5f, P0 ;  /* 0x0000005f1500780c */ /* 0x000fe20000704470 */
[----:B-1----:R-:W-:-:S04]  /*12880*/  @P1 IMAD.HI.U32 R3, R37, R0, RZ ;  /* 0x0000000025031227 */ /* 0x002fc800078e00ff */
[----:B------:R-:W-:Y:S01]  /*12890*/  IMAD.MOV.U32 R0, RZ, RZ, R37 ;  /* 0x000000ffff007224 */ /* 0x000fe200078e0025 */
[----:B0-----:R-:W-:-:S07]  /*128a0*/  @P1 SHF.R.U32.HI R0, RZ, R2, R3 ;  /* 0x00000002ff001219 */ /* 0x001fce0000011603 */
[----:B------:R-:W0:Y:S08]  /*128b0*/  @!P0 LDC.64 R2, c[0x0][0x428] ;  /* 0x00010a00ff028b82 */ /* 0x000e300000000a00 */
[----:B------:R-:W1:Y:S01]  /*128c0*/  @!P0 LDC.64 R4, c[0x0][0x418] ;  /* 0x00010600ff048b82 */ /* 0x000e620000000a00 */
[----:B------:R-:W-:Y:S02]  /*128d0*/  @!P0 SHF.R.S32.HI R7, RZ, 0x1f, R0 ;  /* 0x0000001fff078819 */ /* 0x000fe40000011400 */
[----:B------:R-:W-:-:S02]  /*128e0*/  @!P0 MOV R6, R0 ;  /* 0x0000000000068202 */ /* 0x000fc40000000f00 */
[----:B---3--:R-:W-:-:S03]  /*128f0*/  SHF.R.S32.HI R34, RZ, 0x1f, R29 ;  /* 0x0000001fff227819 */ /* 0x008fc6000001141d */
[----:B0-----:R-:W-:-:S04]  /*12900*/  @!P0 IMAD.WIDE.U32 R6, R29, R2, R6 ;  /* 0x000000021d068225 */ /* 0x001fc800078e0006 */
[----:B------:R-:W-:-:S04]  /*12910*/  @!P0 IMAD R2, R34, R2, RZ ;  /* 0x0000000222028224 */ /* 0x000fc800078e02ff */
[----:B------:R-:W-:Y:S01]  /*12920*/  @!P0 IMAD R3, R29, R3, R2 ;  /* 0x000000031d038224 */ /* 0x000fe200078e0202 */
[----:B-1----:R-:W-:-:S03]  /*12930*/  @!P0 LEA R4, P1, R6, R4, 0x2 ;  /* 0x0000000406048211 */ /* 0x002fc600078210ff */
[----:B------:R-:W-:-:S05]  /*12940*/  @!P0 IMAD.IADD R3, R7, 0x1, R3 ;  /* 0x0000000107038824 */ /* 0x000fca00078e0203 */
[----:B------:R-:W-:-:S05]  /*12950*/  @!P0 LEA.HI.X R5, R6, R5, R3, 0x2, P1 ;  /* 0x0000000506058211 */ /* 0x000fca00008f1403 */
[----:B------:R0:W5:Y:S01]  /*12960*/  @!P0 LDG.E R36, desc[UR40][R4.64] ;  /* 0x0000002804248981 */ /* 0x000162000c1e1900 */
[----:B------:R-:W-:Y:S02]  /*12970*/  ISETP.NE.AND P0, PT, R20, 0x3, PT ;  /* 0x000000031400780c */ /* 0x000fe40003f05270 */
[----:B------:R-:W1:Y:S01]  /*12980*/  S2R R20, SR_TID.X ;  /* 0x0000000000147919 */ /* 0x000e620000002100 */
[----:B------:R-:W-:-:S13]  /*12990*/  ISETP.GT.U32.AND P1, PT, R21, 0x5f, PT ;  /* 0x0000005f1500780c */ /* 0x000fda0003f24070 */
[----:B------:R-:W-:Y:S02]  /*129a0*/  @P1 LOP3.LUT R23, R23, 0x20, RZ, 0xfc, !PT ;  /* 0x0000002017171812 */ /* 0x000fe400078efcff */
[----:B------:R-:W-:Y:S02]  /*129b0*/  ISETP.GE.AND P1, PT, R10, UR4, PT ;  /* 0x000000040a007c0c */ /* 0x000fe4000bf26270 */
[----:B------:R-:W-:-:S04]  /*129c0*/  LOP3.LUT R23, R23, 0xffffffbf, RZ, 0xc0, !PT ;  /* 0xffffffbf17177812 */ /* 0x000fc800078ec0ff */
[----:B------:R-:W-:Y:S01]  /*129d0*/  @P0 LOP3.LUT R23, R23, 0x40, RZ, 0xfc, !PT ;  /* 0x0000004017170812 */ /* 0x000fe200078efcff */
[----:B-1----:R-:W-:-:S05]  /*129e0*/  IMAD.SHL.U32 R20, R20, 0x8, RZ ;  /* 0x0000000814147824 */ /* 0x002fca00078e00ff */
[----:B------:R-:W-:-:S04]  /*129f0*/  LOP3.LUT R20, R20, 0x38, RZ, 0xc0, !PT ;  /* 0x0000003814147812 */ /* 0x000fc800078ec0ff */
[----:B------:R-:W-:Y:S02]  /*12a00*/  LOP3.LUT R11, R20, 0x40, RZ, 0xfc, !PT ;  /* 0x00000040140b7812 */ /* 0x000fe400078efcff */
[----:B------:R-:W-:Y:S02]  /*12a10*/  LOP3.LUT R23, R23, 0xffffffef, RZ, 0xc0, !PT ;  /* 0xffffffef17177812 */ /* 0x000fe400078ec0ff */
[----:B------:R-:W-:Y:S02]  /*12a20*/  ISETP.GE.AND P2, PT, R11, UR4, PT ;  /* 0x000000040b007c0c */ /* 0x000fe4000bf46270 */
[----:B------:R-:W-:Y:S02]  /*12a30*/  @P1 LOP3.LUT R23, R23, 0x10, RZ, 0xfc, !PT ;  /* 0x0000001017171812 */ /* 0x000fe400078efcff */
[----:B------:R-:W-:Y:S02]  /*12a40*/  LOP3.LUT R11, R10, 0x80, RZ, 0xfc, !PT ;  /* 0x000000800a0b7812 */ /* 0x000fe400078efcff */
[----:B------:R-:W-:-:S02]  /*12a50*/  LOP3.LUT R23, R23, 0xfffffff7, RZ, 0xc0, !PT ;  /* 0xfffffff717177812 */ /* 0x000fc400078ec0ff */
[----:B------:R-:W-:Y:S02]  /*12a60*/  LOP3.LUT R10, R10, 0xc0, RZ, 0xfc, !PT ;  /* 0x000000c00a0a7812 */ /* 0x000fe400078efcff */
[----:B------:R-:W-:-:S03]  /*12a70*/  ISETP.GE.AND P3, PT, R11, UR4, PT ;  /* 0x000000040b007c0c */ /* 0x000fc6000bf66270 */
[----:B------:R-:W-:Y:S02]  /*12a80*/  @P2 LOP3.LUT R23, R23, 0x8, RZ, 0xfc, !PT ;  /* 0x0000000817172812 */ /* 0x000fe400078efcff */
[----:B------:R-:W-:Y:S02]  /*12a90*/  ISETP.GE.AND P2, PT, R10, UR4, PT ;  /* 0x000000040a007c0c */ /* 0x000fe4000bf46270 */
[----:B------:R-:W-:-:S04]  /*12aa0*/  LOP3.LUT R23, R23, 0xfffffffd, RZ, 0xc0, !PT ;  /* 0xfffffffd17177812 */ /* 0x000fc800078ec0ff */
[----:B------:R-:W-:Y:S01]  /*12ab0*/  LOP3.LUT R23, R23, 0xfffffffb, RZ, 0xc0, !PT ;  /* 0xfffffffb17177812 */ /* 0x000fe200078ec0ff */
[----:B------:R-:W-:-:S03]  /*12ac0*/  IMAD.MOV R0, RZ, RZ, -R0 ;  /* 0x000000ffff007224 */ /* 0x000fc600078e0a00 */
[----:B------:R-:W-:Y:S01]  /*12ad0*/  @P3 LOP3.LUT R23, R23, 0x4, RZ, 0xfc, !PT ;  /* 0x0000000417173812 */ /* 0x000fe200078efcff */
[----:B------:R-:W-:-:S03]  /*12ae0*/  IMAD R37, R9, R0, R37 ;  /* 0x0000000009257224 */ /* 0x000fc600078e0225 */
[----:B------:R-:W-:Y:S01]  /*12af0*/  @P2 LOP3.LUT R23, R23, 0x2, RZ, 0xfc, !PT ;  /* 0x0000000217172812 */ /* 0x000fe200078efcff */
[----:B0-----:R-:W-:Y:S06]  /*12b00*/  BRA.DIV UR5, `(.L_x_853) ;  /* 0x0000004e05f47947 */ /* 0x001fec000b800000 */
.L_x_986:
[----:B------:R-:W-:Y:S02]  /*12b10*/  SHF.R.S32.HI R28, RZ, 0x1f, R18 ;  /* 0x0000001fff1c7819 */ /* 0x000fe40000011412 */
[----:B------:R-:W-:Y:S01]  /*12b20*/  SEL R7, RZ, 0x1, P1 ;  /* 0x00000001ff077807 */ /* 0x000fe20000800000 */
[----:B------:R-:W-:Y:S06]  /*12b30*/  @!P0 BRA `(.L_x_854) ;  /* 0x0000000000048947 */ /* 0x000fec0003800000 */
[----:B------:R-:W-:Y:S01]  /*12b40*/  BPT.TRAP 0x1 ;  /* 0x000000040000795c */ /* 0x000fe20000300000 */
.L_x_854:
[----:B------:R-:W-:Y:S01]  /*12b50*/  IMAD R32, R25, 0x8, R22 ;  /* 0x0000000819207824 */ /* 0x000fe200078e0216 */
[----:B------:R-:W-:Y:S01]  /*12b60*/  SHF.L.U32 R0, R26, 0x1f, RZ ;  /* 0x0000001f1a007819 */ /* 0x000fe200000006ff */
[----:B------:R-:W-:Y:S03]  /*12b70*/  BSSY B0, `(.L_x_855) ;  /* 0x0000003000007945 */ /* 0x000fe60003800000 */
[----:B------:R-:W0:Y:S02]  /*12b80*/  SYNCS.PHASECHK.TRANS64.TRYWAIT P0, [R32+URZ+0x22840], R0 ;  /* 0x02284000200075a7 */ /* 0x000e24000800017f */
[----:B0-----:R-:W-:Y:S05]  /*12b90*/  @!P0 BRA `(.L_x_856) ;  /* 0x0000005000048947 */ /* 0x001fea0003800000 */
.L_x_987:
[----:B------:R-:W-:Y:S05]  /*12ba0*/  BSYNC B0 ;  /* 0x0000000000007941 */ /* 0x000fea0003800000 */
.L_x_855:
[----:B------:R-:W2:Y:S01]  /*12bb0*/  LDL R6, [R1+0x4] ;  /* 0x0000040001067983 */ /* 0x000ea20000100800 */
[----:B0-----:R-:W-:Y:S01]  /*12bc0*/  SHF.R.S32.HI R0, RZ, 0x1f, R37 ;  /* 0x0000001fff007819 */ /* 0x001fe20000011425 */
[----:B------:R-:W-:Y:S01]  /*12bd0*/  ULDC.64 UR4, c[0x0][0x300] ;  /* 0x0000c00000047ab9 */ /* 0x000fe20000000a00 */
[----:B-----5:R-:W-:Y:S01]  /*12be0*/  SHF.R.S32.HI R4, RZ, 0x1f, R36 ;  /* 0x0000001fff047819 */ /* 0x020fe20000011424 */
[----:B------:R-:W0:Y:S01]  /*12bf0*/  S2R R9, SR_TID.X ;  /* 0x0000000000097919 */ /* 0x000e220000002100 */
[----:B------:R-:W-:Y:S01]  /*12c00*/  IMAD.WIDE.U32 R2, R37, UR4, RZ ;  /* 0x0000000425027c25 */ /* 0x000fe2000f8e00ff */
[----:B------:R-:W-:Y:S01]  /*12c10*/  LOP3.LUT R23, R23, 0xfffffffe, RZ, 0xc0, !PT ;  /* 0xfffffffe17177812 */ /* 0x000fe200078ec0ff */
[----:B------:R-:W1:Y:S01]  /*12c20*/  S2R R5, SR_TID.X ;  /* 0x0000000000057919 */ /* 0x000e620000002100 */
[----:B------:R3:W-:Y:S04]  /*12c30*/  STL [R1+0x30], R0 ;  /* 0x0000300001007387 */ /* 0x0007e80000100800 */
[----:B------:R4:W-:Y:S01]  /*12c40*/  STL [R1+0x34], R4 ;  /* 0x0000340401007387 */ /* 0x0009e20000100800 */
[----:B---3--:R-:W-:-:S04]  /*12c50*/  IMAD R0, R0, UR4, RZ ;  /* 0x0000000400007c24 */ /* 0x008fc8000f8e02ff */
[----:B------:R-:W-:Y:S01]  /*12c60*/  IMAD R0, R37, UR5, R0 ;  /* 0x0000000525007c24 */ /* 0x000fe2000f8e0200 */
[----:B------:R-:W-:-:S03]  /*12c70*/  ULDC.64 UR4, c[0x0][0x310] ;  /* 0x0000c40000047ab9 */ /* 0x000fc60000000a00 */
[----:B------:R-:W-:Y:S02]  /*12c80*/  IMAD.IADD R3, R3, 0x1, R0 ;  /* 0x0000000103037824 */ /* 0x000fe400078e0200 */
[----:B------:R-:W-:Y:S02]  /*12c90*/  IMAD R0, R4, UR4, RZ ;  /* 0x0000000404007c24 */ /* 0x000fe4000f8e02ff */
[----:B------:R-:W-:-:S04]  /*12ca0*/  IMAD.WIDE.U32 R2, R36, UR4, R2 ;  /* 0x0000000424027c25 */ /* 0x000fc8000f8e0002 */
[----:B------:R-:W-:Y:S01]  /*12cb0*/  IMAD R0, R36, UR5, R0 ;  /* 0x0000000524007c24 */ /* 0x000fe2000f8e0200 */
[----:B------:R-:W-:Y:S01]  /*12cc0*/  ULDC.64 UR4, c[0x0][0x308] ;  /* 0x0000c20000047ab9 */ /* 0x000fe20000000a00 */
[----:B0-----:R-:W-:Y:S01]  /*12cd0*/  IMAD.SHL.U32 R9, R9, 0x8, RZ ;  /* 0x0000000809097824 */ /* 0x001fe200078e00ff */
[----:B-1----:R-:W-:Y:S02]  /*12ce0*/  LOP3.LUT R5, R5, 0x7f, RZ, 0xc0, !PT ;  /* 0x0000007f05057812 */ /* 0x002fe400078ec0ff */
[----:B------:R-:W-:Y:S01]  /*12cf0*/  IADD3 R3, R3, R0, RZ ;  /* 0x0000000003037210 */ /* 0x000fe20007ffe0ff */
[----:B------:R-:W-:Y:S01]  /*12d00*/  IMAD R0, R28, UR4, RZ ;  /* 0x000000041c007c24 */ /* 0x000fe2000f8e02ff */
[----:B------:R-:W-:Y:S02]  /*12d10*/  LOP3.LUT R9, R9, 0x38, RZ, 0xc0, !PT ;  /* 0x0000003809097812 */ /* 0x000fe400078ec0ff */
[----:B------:R-:W-:Y:S01]  /*12d20*/  SHF.R.U32.HI R5, RZ, 0x3, R5 ;  /* 0x00000003ff057819 */ /* 0x000fe20000011605 */
[----:B------:R-:W-:-:S02]  /*12d30*/  IMAD R0, R18, UR5, R0 ;  /* 0x0000000512007c24 */ /* 0x000fc4000f8e0200 */
[----:B------:R-:W-:Y:S01]  /*12d40*/  IMAD.WIDE.U32 R2, R18, UR4, R2 ;  /* 0x0000000412027c25 */ /* 0x000fe2000f8e0002 */
[----:B------:R-:W-:-:S03]  /*12d50*/  ULDC.64 UR4, c[0x0][0x2e8] ;  /* 0x0000ba0000047ab9 */ /* 0x000fc60000000a00 */
[----:B----4-:R-:W-:Y:S01]  /*12d60*/  IMAD.IADD R4, R3, 0x1, R0 ;  /* 0x0000000103047824 */ /* 0x010fe200078e0200 */
[C---:B------:R-:W-:Y:S01]  /*12d70*/  LEA R0, P0, R2.reuse, UR4, 0x1 ;  /* 0x0000000402007c11 */ /* 0x040fe2000f8008ff */
[----:B------:R-:W-:Y:S02]  /*12d80*/  ULDC UR4, c[0x0][0x2f4] ;  /* 0x0000bd0000047ab9 */ /* 0x000fe40000000800 */
[----:B------:R-:W-:Y:S02]  /*12d90*/  ISETP.GE.AND P2, PT, R9, UR4, PT ;  /* 0x0000000409007c0c */ /* 0x000fe4000bf46270 */
[----:B------:R-:W-:Y:S01]  /*12da0*/  LEA.HI.X R4, R2, UR5, R4, 0x1, P0 ;  /* 0x0000000502047c11 */ /* 0x000fe200080f0c04 */
[----:B------:R-:W-:-:S10]  /*12db0*/  UMOV UR5, 0xffffffff ;  /* 0xffffffff00057882 */ /* 0x000fd40000000000 */
[----:B------:R-:W-:Y:S01]  /*12dc0*/  @P2 LOP3.LUT R23, R23, 0x1, RZ, 0xfc, !PT ;  /* 0x0000000117172812 */ /* 0x000fe200078efcff */
[----:B--2---:R-:W-:-:S04]  /*12dd0*/  IMAD R33, R8, -0x60, R6 ;  /* 0xffffffa008217824 */ /* 0x004fc800078e0206 */
[----:B------:R-:W-:Y:S02]  /*12de0*/  IMAD.IADD R33, R33, 0x1, -R5 ;  /* 0x0000000121217824 */ /* 0x000fe400078e0a05 */
[----:B------:R-:W-:-:S03]  /*12df0*/  IMAD R5, R25, 0x1800, R30 ;  /* 0x0000180019057824 */ /* 0x000fc600078e021e */
[----:B------:R-:W-:Y:S01]  /*12e00*/  ISETP.GE.AND P0, PT, R33, 0x1, PT ;  /* 0x000000012100780c */ /* 0x000fe20003f06270 */
[----:B------:R-:W-:-:S12]  /*12e10*/  BRA.DIV UR5, `(.L_x_857) ;  /* 0x0000004e05787947 */ /* 0x000fd8000b800000 */
        /* <DEDUP_REMOVED lines=24> */
[----:B0-----:R-:W-:-:S04]  /*12fa0*/  @P0 LEA R3, P1, R9, R3, 0x1 ;  /* 0x0000000309030211 */ /* 0x001fc800078208ff */
[----:B-1----:R-:W-:-:S04]  /*12fb0*/  @P0 IADD3.X R2, RZ, R2, RZ, P1, !PT ;  /* 0x00000002ff020210 */ /* 0x002fc80000ffe4ff */
        /* <DEDUP_REMOVED lines=26> */
.L_x_1001:
[----:B------:R-:W-:-:S13]  /*13160*/  ISETP.GE.AND P0, PT, R33, 0x51, PT ;  /* 0x000000512100780c */ /* 0x000fda0003f06270 */
[----:B0-----:R-:W-:Y:S01]  /*13170*/  @P0 LEA R2, P1, R9, R0, 0x1 ;  /* 0x0000000009020211 */ /* 0x001fe200078208ff */
        /* <DEDUP_REMOVED lines=8> */
.L_x_858:
[----:B------:R-:W-:Y:S02]  /*13200*/  PLOP3.LUT P1, PT, P1, P0, PT, 0xa2, 0x0 ;  /* 0x000000000000781c */ /* 0x000fe40000f21472 */
[----:B------:R-:W-:-:S08]  /*13210*/  @P0 R2UR P1, UR4, R32 ;  /* 0x00000000200402ca */ /* 0x000fd00000020000 */
[----:B------:R-:W-:-:S05]  /*13220*/  @P0 PLOP3.LUT P0, PT, P1, PT, PT, 0x80, 0x0 ;  /* 0x000000000000081c */ /* 0x000fca0000f0f070 */
[----:B------:R-:W-:Y:S01]  /*13230*/  @!P1 SYNCS.ARRIVE.TRANS64.RED.A0T1 RZ, [UR4+0x22830], RZ ;  /* 0x022830ffffff99a7 */ /* 0x000fe20008200404 */
[----:B------:R-:W-:Y:S07]  /*13240*/  @!P1 ARRIVES.LDGSTSBAR.64.TRANSCNT [UR4+0x22830] ;  /* 0x02283000ff0099b0 */ /* 0x000fee0008000a84 */
[----:B------:R-:W-:Y:S05]  /*13250*/  @P0 BRA.U.ANY `(.L_x_858) ;  /* 0xfffffffd00e80947 */ /* 0x000fea000393ffff */
[----:B------:R-:W-:Y:S01]  /*13260*/  NOP ;  /* 0x0000000000007918 */ /* 0x000fe20000000000 */
[----:B------:R-:W2:Y:S02]  /*13270*/  LDL R0, [R1+0x3c] ;  /* 0x00003c0001007983 */ /* 0x000ea40000100800 */
[----:B--2---:R-:W-:-:S13]  /*13280*/  ISETP.NE.AND P2, PT, R0, 0x3, PT ;  /* 0x000000030000780c */ /* 0x004fda0003f45270 */
[----:B------:R-:W-:Y:S05]  /*13290*/  @!P2 BRA `(.L_x_859) ;  /* 0x000000000004a947 */ /* 0x000fea0003800000 */
[----:B------:R-:W-:Y:S01]  /*132a0*/  BPT.TRAP 0x1 ;  /* 0x000000040000795c */ /* 0x000fe20000300000 */
.L_x_859:
[----:B------:R1:W5:Y:S01]  /*132b0*/  LDL.LU R4, [R1+0x10] ;  /* 0x0000100001047983 */ /* 0x0003620000300800 */
[----:B------:R-:W-:Y:S01]  /*132c0*/  LOP3.LUT P0, RZ, R23, 0x4, RZ, 0xc0, !PT ;  /* 0x0000000417ff7812 */ /* 0x000fe2000780c0ff */
[----:B------:R1:W-:Y:S02]  /*132d0*/  SYNCS.ARRIVE.TRANS64.A1T0 RZ, [R32+URZ+0x22830], RZ ;  /* 0x022830ff20ff79a7 */ /* 0x0003e4000810003f */
[----:B0-----:R1:W5:Y:S10]  /*132e0*/  LDL.LU R3, [R1+0xc] ;  /* 0x00000c0001037983 */ /* 0x0013740000300800 */
[----:B------:R-:W-:Y:S05]  /*132f0*/  WARPSYNC.ALL ;  /* 0x0000000000007948 */ /* 0x000fea0003800000 */
[----:B------:R-:W-:Y:S01]  /*13300*/  ULDC.64 UR4, c[0x0][0xa00] ;  /* 0x0002800000047ab9 */ /* 0x000fe20000000a00 */
[----:B------:R-:W-:Y:S01]  /*13310*/  SEL R2, RZ, 0x4, P0 ;  /* 0x00000004ff027807 */ /* 0x000fe20000000000 */
[----:B------:R-:W-:Y:S01]  /*13320*/  BSSY B6, `(.L_x_860) ;  /* 0x0000029000067945 */ /* 0x000fe20003800000 */
[----:B------:R-:W-:Y:S01]  /*13330*/  BAR.SYNC.DEFER_BLOCKING 0x8, 0x180 ;  /* 0x0206000000007b1d */ /* 0x000fe20000010000 */
[----:B------:R-:W-:Y:S02]  /*13340*/  ISETP.NE.U32.AND P0, PT, RZ, UR4, PT ;  /* 0x00000004ff007c0c */ /* 0x000fe4000bf05070 */
[----:B------:R-:W-:-:S02]  /*13350*/  LOP3.LUT P2, RZ, R23, 0x8, RZ, 0xc0, !PT ;  /* 0x0000000817ff7812 */ /* 0x000fc4000784c0ff */
[----:B------:R-:W-:Y:S01]  /*13360*/  ISETP.NE.AND.EX P0, PT, RZ, UR5, PT, P0 ;  /* 0x00000005ff007c0c */ /* 0x000fe2000bf05300 */
[----:B------:R-:W-:Y:S01]  /*13370*/  ULDC.64 UR4, c[0x0][0x298] ;  /* 0x0000a60000047ab9 */ /* 0x000fe20000000a00 */
[----:B------:R-:W-:Y:S02]  /*13380*/  LOP3.LUT P1, RZ, R23, 0x2, RZ, 0xc0, !PT ;  /* 0x0000000217ff7812 */ /* 0x000fe4000782c0ff */
[----:B------:R-:W-:Y:S02]  /*13390*/  SEL R0, RZ, 0x2, P2 ;  /* 0x00000002ff007807 */ /* 0x000fe40001000000 */
[----:B------:R-:W-:Y:S02]  /*133a0*/  SEL R5, R35, RZ, !P0 ;  /* 0x000000ff23057207 */ /* 0x000fe40004000000 */
[----:B------:R-:W-:Y:S02]  /*133b0*/  IADD3 R0, R2, R0, R7 ;  /* 0x0000000002007210 */ /* 0x000fe40007ffe007 */
[----:B------:R-:W-:Y:S01]  /*133c0*/  SEL R35, RZ, 0x8, P1 ;  /* 0x00000008ff237807 */ /* 0x000fe20000800000 */
[----:B------:R0:W-:Y:S03]  /*133d0*/  STL [R1+0x24], R5 ;  /* 0x0000240501007387 */ /* 0x0001e60000100800 */
[----:B------:R-:W-:-:S02]  /*133e0*/  IADD3 R35, R0, R35, RZ ;  /* 0x0000002300237210 */ /* 0x000fc40007ffe0ff */
[----:B-----5:R-:W-:Y:S02]  /*133f0*/  SEL R2, R4, RZ, !P0 ;  /* 0x000000ff04027207 */ /* 0x020fe40004000000 */
[----:B------:R-:W-:Y:S01]  /*13400*/  SHF.R.S32.HI R0, RZ, 0x1f, R3 ;  /* 0x0000001fff007819 */ /* 0x000fe20000011403 */
[C---:B0-----:R-:W-:Y:S02]  /*13410*/  IMAD.WIDE.U32 R4, R3.reuse, UR4, RZ ;  /* 0x0000000403047c25 */ /* 0x041fe4000f8e00ff */
[----:B------:R0:W-:Y:S02]  /*13420*/  STL [R1+0x10], R2 ;  /* 0x0000100201007387 */ /* 0x0001e40000100800 */
[----:B------:R-:W-:Y:S02]  /*13430*/  IMAD R0, R0, UR4, RZ ;  /* 0x0000000400007c24 */ /* 0x000fe4000f8e02ff */
[----:B------:R2:W-:Y:S02]  /*13440*/  STL.64 [R1+0x18], R4 ;  /* 0x0000180401007387 */ /* 0x0005e40000100a00 */
[----:B------:R-:W-:-:S02]  /*13450*/  IMAD R0, R3, UR5, R0 ;  /* 0x0000000503007c24 */ /* 0x000fc4000f8e0200 */
[----:B0-----:R-:W-:Y:S02]  /*13460*/  VIADD R2, R22, 0x18400 ;  /* 0x0001840016027836 */ /* 0x001fe40000000000 */
[----:B------:R-:W-:-:S03]  /*13470*/  IMAD.IADD R0, R5, 0x1, R0 ;  /* 0x0000000105007824 */ /* 0x000fc600078e0200 */
[----:B------:R-:W-:Y:S02]  /*13480*/  LOP3.LUT P0, RZ, R2, 0x3ff, RZ, 0xc0, !PT ;  /* 0x000003ff02ff7812 */ /* 0x000fe4000780c0ff */
[----:B------:R2:W-:Y:S11]  /*13490*/  STL [R1+0xc], R0 ;  /* 0x00000c0001007387 */ /* 0x0005f60000100800 */
[----:B--2---:R-:W-:Y:S05]  /*134a0*/  @!P0 BRA `(.L_x_861) ;  /* 0x0000000000408947 */ /* 0x004fea0003800000 */
[----:B------:R-:W-:Y:S01]  /*134b0*/  MOV R2, 0x0 ;  /* 0x0000000000027802 */ /* 0x000fe20000000f00 */
[----:B------:R-:W-:Y:S01]  /*134c0*/  ULDC.64 UR4, c[0x4][0x98] ;  /* 0x0100260000047ab9 */ /* 0x000fe20000000a00 */
[----:B------:R-:W-:Y:S01]  /*134d0*/  ULDC.64 UR6, c[0x4][0xa0] ;  /* 0x0100280000067ab9 */ /* 0x000fe20000000a00 */
[----:B------:R-:W-:Y:S01]  /*134e0*/  ULDC.64 UR8, c[0x4][0x20] ;  /* 0x0100080000087ab9 */ /* 0x000fe20000000a00 */
[----:B------:R-:W-:Y:S01]  /*134f0*/  IMAD.U32 R4, RZ, RZ, UR4 ;  /* 0x00000004ff047e24 */ /* 0x000fe2000f8e00ff */
[----:B------:R-:W-:Y:S01]  /*13500*/  MOV R11, UR9 ;  /* 0x00000009000b7c02 */ /* 0x000fe20008000f00 */
[----:B------:R-:W0:Y:S01]  /*13510*/  LDC.64 R2, c[0x4][R2] ;  /* 0x0100000002027b82 */ /* 0x000e220000000a00 */
        /* <DEDUP_REMOVED lines=9> */
.L_x_861:
[----:B------:R-:W-:Y:S05]  /*135b0*/  BSYNC B6 ;  /* 0x0000000000067941 */ /* 0x000fea0003800000 */
.L_x_860:
[----:B------:R-:W2:Y:S01]  /*135c0*/  LDL.LU R0, [R1+0xc] ;  /* 0x00000c0001007983 */ /* 0x000ea20000300800 */
[----:B------:R-:W-:Y:S01]  /*135d0*/  ULDC.64 UR4, c[0x0][0x2d8] ;  /* 0x0000b60000047ab9 */ /* 0x000fe20000000a00 */
[----:B------:R-:W0:Y:S02]  /*135e0*/  LDC R7, c[0x0][0x448] ;  /* 0x00011200ff077b82 */ /* 0x000e240000000800 */
[----:B------:R-:W2:Y:S04]  /*135f0*/  LDL.LU.64 R2, [R1+0x18] ;  /* 0x0000180001027983 */ /* 0x000ea80000300a00 */
[----:B------:R-:W3:Y:S04]  /*13600*/  LDL.LU R21, [R1+0x10] ;  /* 0x0000100001157983 */ /* 0x000ee80000300800 */
[----:B------:R-:W4:Y:S01]  /*13610*/  LDL.LU R20, [R1+0x24] ;  /* 0x0000240001147983 */ /* 0x000f220000300800 */
[----:B------:R-:W-:-:S03]  /*13620*/  SHF.L.U32 R17, R17, 0x7, RZ ;  /* 0x0000000711117819 */ /* 0x000fc600000006ff */
[----:B------:R0:W5:Y:S02]  /*13630*/  LDL R8, [R1+0x8] ;  /* 0x0000080001087983 */ /* 0x0001640000100800 */
[----:B0-----:R-:W-:-:S13]  /*13640*/  ISETP.NE.AND P0, PT, R7, 0x1, PT ;  /* 0x000000010700780c */ /* 0x001fda0003f05270 */
[----:B------:R-:W0:Y:S08]  /*13650*/  @P0 LDC R4, c[0x0][0x44c] ;  /* 0x00011300ff040b82 */ /* 0x000e300000000800 */
[----:B------:R-:W1:Y:S01]  /*13660*/  @P0 LDC R6, c[0x0][0x450] ;  /* 0x00011400ff060b82 */ /* 0x000e620000000800 */
[----:B--2---:R-:W-:Y:S02]  /*13670*/  IMAD.MOV.U32 R3, RZ, RZ, R0 ;  /* 0x000000ffff037224 */ /* 0x004fe400078e0000 */
[----:B------:R-:W-:-:S02]  /*13680*/  IMAD R0, R28, UR4, RZ ;  /* 0x000000041c007c24 */ /* 0x000fc4000f8e02ff */
[----:B------:R-:W-:-:S04]  /*13690*/  IMAD.WIDE.U32 R2, R18, UR4, R2 ;  /* 0x0000000412027c25 */ /* 0x000fc8000f8e0002 */
[----:B------:R-:W-:Y:S01]  /*136a0*/  IMAD R0, R18, UR5, R0 ;  /* 0x0000000512007c24 */ /* 0x000fe2000f8e0200 */
[----:B------:R-:W-:-:S03]  /*136b0*/  ULDC.64 UR4, c[0x0][0x2e0] ;  /* 0x0000b80000047ab9 */ /* 0x000fc60000000a00 */
[----:B------:R-:W-:Y:S02]  /*136c0*/  IMAD.IADD R3, R3, 0x1, R0 ;  /* 0x0000000103037824 */ /* 0x000fe400078e0200 */
[----:B---3--:R-:W-:Y:S02]  /*136d0*/  IMAD R0, R21, UR4, RZ ;  /* 0x0000000415007c24 */ /* 0x008fe4000f8e02ff */
[----:B----4-:R-:W-:-:S04]  /*136e0*/  IMAD.WIDE.U32 R2, R20, UR4, R2 ;  /* 0x0000000414027c25 */ /* 0x010fc8000f8e0002 */
[----:B------:R-:W-:Y:S01]  /*136f0*/  IMAD R0, R20, UR5, R0 ;  /* 0x0000000514007c24 */ /* 0x000fe2000f8e0200 */
[----:B------:R-:W2:Y:S01]  /*13700*/  S2R R9, SR_TID.X ;  /* 0x0000000000097919 */ /* 0x000ea20000002100 */
[----:B------:R-:W-:Y:S02]  /*13710*/  ULDC.64 UR4, c[0x0][0x2d0] ;  /* 0x0000b40000047ab9 */ /* 0x000fe40000000a00 */
[----:B------:R-:W-:Y:S01]  /*13720*/  IMAD.IADD R3, R3, 0x1, R0 ;  /* 0x0000000103037824 */ /* 0x000fe200078e0200 */
[----:B------:R-:W3:Y:S02]  /*13730*/  S2R R20, SR_TID.X ;  /* 0x0000000000147919 */ /* 0x000ee40000002100 */
[----:B---3--:R-:W-:-:S04]  /*13740*/  LOP3.LUT R20, R20, 0x7f, RZ, 0xc0, !PT ;  /* 0x0000007f14147812 */ /* 0x008fc800078ec0ff */
[----:B------:R-:W-:Y:S02]  /*13750*/  SHF.R.U32.HI R21, RZ, 0x3, R20 ;  /* 0x00000003ff157819 */ /* 0x000fe40000011614 */
[----:B------:R-:W3:Y:S02]  /*13760*/  S2R R20, SR_TID.X ;  /* 0x0000000000147919 */ /* 0x000ee40000002100 */
[----:B---3--:R-:W-:-:S05]  /*13770*/  IMAD.SHL.U32 R20, R20, 0x10, RZ ;  /* 0x0000001014147824 */ /* 0x008fca00078e00ff */
[----:B------:R-:W-:-:S04]  /*13780*/  LOP3.LUT R20, R21, 0x70, R20, 0xf8, !PT ;  /* 0x0000007015147812 */ /* 0x000fc800078ef814 */
[----:B------:R-:W-:Y:S02]  /*13790*/  LOP3.LUT R0, R20, R17, RZ, 0xfc, !PT ;  /* 0x0000001114007212 */ /* 0x000fe400078efcff */
[----:B------:R3:W5:Y:S03]  /*137a0*/  LDL R20, [R1+0x20] ;  /* 0x0000200001147983 */ /* 0x0007660000100800 */
[----:B0-----:R-:W-:-:S04]  /*137b0*/  @P0 IMAD.HI.U32 R5, R0, R4, RZ ;  /* 0x0000000400050227 */ /* 0x001fc800078e00ff */
[----:B------:R-:W-:Y:S01]  /*137c0*/  IMAD.MOV.U32 R4, RZ, RZ, R0 ;  /* 0x000000ffff047224 */ /* 0x000fe200078e0000 */
[----:B-1----:R-:W-:Y:S01]  /*137d0*/  @P0 SHF.R.U32.HI R4, RZ, R6, R5 ;  /* 0x00000006ff040219 */ /* 0x002fe20000011605 */
[----:B------:R-:W0:Y:S04]  /*137e0*/  S2R R21, SR_TID.X ;  /* 0x0000000000157919 */ /* 0x000e280000002100 */
        /* <DEDUP_REMOVED lines=12> */
[----:B------:R-:W-:Y:S01]  /*138b0*/  ULDC.64 UR4, c[0x0][0x280] ;  /* 0x0000a00000047ab9 */ /* 0x000fe20000000a00 */
[----:B--2---:R-:W-:Y:S01]  /*138c0*/  IMAD.SHL.U32 R9, R9, 0x8, RZ ;  /* 0x0000000809097824 */ /* 0x004fe200078e00ff */
[C---:B------:R-:W-:Y:S01]  /*138d0*/  LEA R0, P0, R2.reuse, UR4, 0x1 ;  /* 0x0000000402007c11 */ /* 0x040fe2000f8008ff */
[----:B------:R-:W-:Y:S01]  /*138e0*/  IMAD.IADD R3, R3, 0x1, R4 ;  /* 0x0000000103037824 */ /* 0x000fe200078e0204 */
[----:B------:R-:W-:Y:S02]  /*138f0*/  ULDC UR4, c[0x0][0x2b8] ;  /* 0x0000ae0000047ab9 */ /* 0x000fe40000000800 */
[----:B------:R-:W-:Y:S02]  /*13900*/  LOP3.LUT R9, R9, 0x38, RZ, 0xc0, !PT ;  /* 0x0000003809097812 */ /* 0x000fe400078ec0ff */
[----:B------:R-:W-:Y:S01]  /*13910*/  LEA.HI.X R2, R2, UR5, R3, 0x1, P0 ;  /* 0x0000000502027c11 */ /* 0x000fe200080f0c03 */
[----:B------:R-:W-:Y:S01]  /*13920*/  UMOV UR5, 0xffffffff ;  /* 0xffffffff00057882 */ /* 0x000fe20000000000 */
[----:B0-----:R-:W-:-:S02]  /*13930*/  LOP3.LUT R21, R21, 0x7f, RZ, 0xc0, !PT ;  /* 0x0000007f15157812 */ /* 0x001fc400078ec0ff */
[----:B------:R-:W-:Y:S02]  /*13940*/  ISETP.GE.AND P1, PT, R9, UR4, PT ;  /* 0x0000000409007c0c */ /* 0x000fe4000bf26270 */
[----:B------:R-:W-:Y:S01]  /*13950*/  SHF.R.U32.HI R10, RZ, 0x3, R21 ;  /* 0x00000003ff0a7819 */ /* 0x000fe20000011615 */
[----:B---3--:R-:W-:Y:S10]  /*13960*/  BRA.DIV UR5, `(.L_x_862) ;  /* 0x0000004a05a47947 */ /* 0x008ff4000b800000 */
[----:B------:R-:W0:Y:S01]  /*13970*/  SHFL.IDX PT, R5, R0, RZ, 0x181f ;  /* 0x00181fff00057589 */ /* 0x000e2200000e0000 */
[----:B-----5:R-:W-:Y:S02]  /*13980*/  IMAD R3, R20, R7, RZ ;  /* 0x0000000714037224 */ /* 0x020fe400078e02ff */
[----:B------:R-:W-:Y:S01]  /*13990*/  IMAD.IADD R17, R10, 0x1, R17 ;  /* 0x000000010a117824 */ /* 0x000fe200078e0211 */
[----:B------:R-:W1:Y:S04]  /*139a0*/  SHFL.IDX PT, R4, R2, RZ, 0x181f ;  /* 0x00181fff02047589 */ /* 0x000e6800000e0000 */
[C---:B------:R-:W-:Y:S02]  /*139b0*/  ISETP.GE.AND P0, PT, R17.reuse, R3, PT ;  /* 0x000000031100720c */ /* 0x040fe40003f06270 */
[----:B------:R-:W-:-:S11]  /*139c0*/  IADD3 R6, R17, 0x10, RZ ;  /* 0x0000001011067810 */ /* 0x000fd60007ffe0ff */
[----:B0-----:R-:W-:-:S05]  /*139d0*/  @!P0 LEA R5, P2, R9, R5, 0x1 ;  /* 0x0000000509058211 */ /* 0x001fca00078408ff */
[----:B-1----:R-:W-:-:S05]  /*139e0*/  @!P0 IMAD.X R4, RZ, RZ, R4, P2 ;  /* 0x000000ffff048224 */ /* 0x002fca00010e0604 */
        /* <DEDUP_REMOVED lines=8> */
[----:B------:R-:W1:Y:S06]  /*13a70*/  SHFL.IDX PT, R4, R2, 0x1, 0x181f ;  /* 0x00381f0002047f89 */ /* 0x000e6c00000e0000 */
[----:B0-----:R-:W-:-:S05]  /*13a80*/  @!P0 LEA R5, P2, R9, R5, 0x1 ;  /* 0x0000000509058211 */ /* 0x001fca00078408ff */
[----:B-1----:R-:W-:-:S05]  /*13a90*/  @!P0 IMAD.X R4, RZ, RZ, R4, P2 ;  /* 0x000000ffff048224 */ /* 0x002fca00010e0604 */
[----:B------:R-:W-:-:S04]  /*13aa0*/  @!P0 LOP3.LUT R5, R5, R4, RZ, 0x3c, !PT ;  /* 0x0000000405058212 */ /* 0x000fc800078e3cff */
[----:B------:R-:W-:-:S04]  /*13ab0*/  @!P0 LOP3.LUT R4, R5, R4, RZ, 0x3c, !PT ;  /* 0x0000000405048212 */ /* 0x000fc800078e3cff */
[----:B------:R-:W-:-:S05]  /*13ac0*/  @!P0 LOP3.LUT R5, R5, R4, RZ, 0x3c, !PT ;  /* 0x0000000405058212 */ /* 0x000fca00078e3cff */
        /* <DEDUP_REMOVED lines=21> */
[----:B------:R-:W-:Y:S02]  /*13c20*/  ISETP.GE.AND P0, PT, R6, R3, PT ;  /* 0x000000030600720c */ /* 0x000fe40003f06270 */
[----:B------:R-:W-:Y:S01]  /*13c30*/  IADD3 R6, R17, 0x50, RZ ;  /* 0x0000005011067810 */ /* 0x000fe20007ffe0ff */
        /* <DEDUP_REMOVED lines=18> */
[----:B------:R-:W-:-:S03]  /*13d60*/  ISETP.GE.AND P0, PT, R6, R3, PT ;  /* 0x000000030600720c */ /* 0x000fc60003f06270 */
[----:B0-----:R-:W0:Y:S04]  /*13d70*/  SHFL.IDX PT, R5, R0, 0x6, 0x181f ;  /* 0x00d81f0000057f89 */ /* 0x001e2800000e0000 */
[----:B------:R-:W1:Y:S04]  /*13d80*/  SHFL.IDX PT, R4, R2, 0x6, 0x181f ;  /* 0x00d81f0002047f89 */ /* 0x000e6800000e0000 */
[----:B------:R-:W2:Y:S02]  /*13d90*/  SHFL.IDX PT, R0, R0, 0x7, 0x181f ;  /* 0x00f81f0000007f89 */ /* 0x000ea400000e0000 */
[----:B0-----:R-:W-:-:S05]  /*13da0*/  @!P0 LEA R5, P2, R9, R5, 0x1 ;  /* 0x0000000509058211 */ /* 0x001fca00078408ff */
[----:B-1----:R-:W-:-:S05]  /*13db0*/  @!P0 IMAD.X R4, RZ, RZ, R4, P2 ;  /* 0x000000ffff048224 */ /* 0x002fca00010e0604 */
[----:B------:R-:W-:-:S04]  /*13dc0*/  @!P0 LOP3.LUT R5, R5, R4, RZ, 0x3c, !PT ;  /* 0x0000000405058212 */ /* 0x000fc800078e3cff */
[----:B------:R-:W-:-:S04]  /*13dd0*/  @!P0 LOP3.LUT R4, R5, R4, RZ, 0x3c, !PT ;  /* 0x0000000405048212 */ /* 0x000fc800078e3cff */
[----:B------:R-:W-:-:S05]  /*13de0*/  @!P0 LOP3.LUT R5, R5, R4, RZ, 0x3c, !PT ;  /* 0x0000000405058212 */ /* 0x000fca00078e3cff */
[----:B------:R0:W-:Y:S04]  /*13df0*/  @!P0 LDGSTS.E.BYPASS.LTC128B.128 [R8+0x1b400], desc[UR40][R4.64], !P1 ;  /* 0x1b40000004088fae */ /* 0x0001e8000c901d68 */
[----:B0-2---:R0:W1:Y:S02]  /*13e00*/  SHFL.IDX PT, R4, R2, 0x7, 0x181f ;  /* 0x00f81f0002047f89 */ /* 0x00506400000e0000 */
.L_x_1018:
[----:B------:R-:W-:-:S05]  /*13e10*/  VIADD R17, R17, 0x70 ;  /* 0x0000007011117836 */ /* 0x000fca0000000000 */
[----:B------:R-:W-:-:S13]  /*13e20*/  ISETP.GE.AND P0, PT, R17, R3, PT ;  /* 0x000000031100720c */ /* 0x000fda0003f06270 */
[----:B0-----:R-:W-:-:S05]  /*13e30*/  @!P0 LEA R2, P2, R9, R0, 0x1 ;  /* 0x0000000009028211 */ /* 0x001fca00078408ff */
[----:B-1----:R-:W-:-:S05]  /*13e40*/  @!P0 IMAD.X R3, RZ, RZ, R4, P2 ;  /* 0x000000ffff038224 */ /* 0x002fca00010e0604 */
[----:B------:R-:W-:Y:S01]  /*13e50*/  @!PT LDS RZ, [RZ] ;  /* 0x00000000fffff984 */ /* 0x000fe20000000800 */
[----:B------:R-:W-:Y:S01]  /*13e60*/  @!PT LDS RZ, [RZ] ;  /* 0x00000000fffff984 */ /* 0x000fe20000000800 */
[----:B------:R-:W-:Y:S01]  /*13e70*/  @!PT LDS RZ, [RZ] ;  /* 0x00000000fffff984 */ /* 0x000fe20000000800 */
[----:B------:R0:W-:Y:S01]  /*13e80*/  @!P0 LDGSTS.E.BYPASS.LTC128B.128 [R8+0x1bc00], desc[UR40][R2.64], !P1 ;  /* 0x1bc0000002088fae */ /* 0x0001e2000c901d68 */
[----:B------:R-:W-:Y:S01]  /*13e90*/  PLOP3.LUT P0, PT, PT, PT, PT, 0x80, 0x0 ;  /* 0x000000000000781c */ /* 0x000fe20003f0f070 */
[----:B------:R-:W-:-:S12]  /*13ea0*/  NOP ;  /* 0x0000000000007918 */ /* 0x000fd80000000000 */
.L_x_863:
        /* <DEDUP_REMOVED lines=16> */
[----:B------:R-:W1:Y:S03]  /*13fb0*/  SYNCS.PHASECHK.TRANS64.TRYWAIT P0, [R22+URZ+0x22820], R3 ;  /* 0x02282003160075a7 */ /* 0x000e66000800017f */
[----:B01----:R-:W-:Y:S05]  /*13fc0*/  @!P0 BRA `(.L_x_865) ;  /* 0x0000004c00b08947 */ /* 0x003fea0003800000 */
.L_x_1019:
[----:B------:R-:W-:Y:S05]  /*13fd0*/  BSYNC B0 ;  /* 0x0000000000007941 */ /* 0x000fea0003800000 */
.L_x_864:
[----:B------:R-:W2:Y:S02]  /*13fe0*/  LDL R0, [R1+0x3c] ;  /* 0x00003c0001007983 */ /* 0x000ea40000100800 */
[----:B--2---:R-:W-:-:S13]  /*13ff0*/  ISETP.NE.AND P0, PT, R0, 0x3, PT ;  /* 0x000000030000780c */ /* 0x004fda0003f05270 */
[----:B------:R-:W-:Y:S05]  /*14000*/  @!P0 BRA `(.L_x_866) ;  /* 0x0000000000048947 */ /* 0x000fea0003800000 */
[----:B------:R-:W-:Y:S01]  /*14010*/  BPT.TRAP 0x1 ;  /* 0x000000040000795c */ /* 0x000fe20000300000 */
.L_x_866:
[----:B0-----:R-:W-:Y:S01]  /*14020*/  SHF.L.U32 R3, R26, 0x1f, RZ ;  /* 0x0000001f1a037819 */ /* 0x001fe200000006ff */
[----:B------:R-:W-:Y:S03]  /*14030*/  BSSY B0, `(.L_x_867) ;  /* 0x0000003000007945 */ /* 0x000fe60003800000 */
[----:B------:R-:W0:Y:S02]  /*14040*/  SYNCS.PHASECHK.TRANS64.TRYWAIT P0, [R32+URZ+0x22860], R3 ;  /* 0x02286003200075a7 */ /* 0x000e24000800017f */
[----:B0-----:R-:W-:Y:S05]  /*14050*/  @!P0 BRA `(.L_x_868) ;  /* 0x0000004c00a08947 */ /* 0x001fea0003800000 */
.L_x_1020:
[----:B------:R-:W-:Y:S05]  /*14060*/  BSYNC B0 ;  /* 0x0000000000007941 */ /* 0x000fea0003800000 */
.L_x_867:
[----:B------:R-:W2:Y:S01]  /*14070*/  LDL.LU R0, [R1+0x30] ;  /* 0x0000300001007983 */ /* 0x000ea20000300800 */
[----:B------:R-:W-:-:S03]  /*14080*/  ULDC.64 UR4, c[0x0][0x328] ;  /* 0x0000ca0000047ab9 */ /* 0x000fc60000000a00 */
[----:B------:R-:W3:Y:S01]  /*14090*/  LDL.LU R4, [R1+0x34] ;  /* 0x0000340001047983 */ /* 0x000ee20000300800 */
[----:B0-----:R-:W-:-:S04]  /*140a0*/  IMAD.WIDE.U32 R2, R37, UR4, RZ ;  /* 0x0000000425027c25 */ /* 0x001fc8000f8e00ff */
[----:B--2---:R-:W-:-:S04]  /*140b0*/  IMAD R0, R0, UR4, RZ ;  /* 0x0000000400007c24 */ /* 0x004fc8000f8e02ff */
[----:B------:R-:W-:Y:S01]  /*140c0*/  IMAD R0, R37, UR5, R0 ;  /* 0x0000000525007c24 */ /* 0x000fe2000f8e0200 */
[----:B------:R-:W-:-:S04]  /*140d0*/  ULDC.64 UR4, c[0x0][0x338] ;  /* 0x0000ce0000047ab9 */ /* 0x000fc80000000a00 */
[----:B------:R-:W-:Y:S01]  /*140e0*/  IADD3 R3, R3, R0, RZ ;  /* 0x0000000003037210 */ /* 0x000fe20007ffe0ff */
[----:B---3--:R-:W-:Y:S02]  /*140f0*/  IMAD R0, R4, UR4, RZ ;  /* 0x0000000404007c24 */ /* 0x008fe4000f8e02ff */
[----:B------:R-:W-:Y:S02]  /*14100*/  IMAD R4, R25, 0x6000, R30 ;  /* 0x0000600019047824 */ /* 0x000fe400078e021e */
[----:B------:R-:W-:-:S04]  /*14110*/  IMAD.WIDE.U32 R2, R36, UR4, R2 ;  /* 0x0000000424027c25 */ /* 0x000fc8000f8e0002 */
[----:B------:R-:W-:Y:S01]  /*14120*/  IMAD R5, R36, UR5, R0 ;  /* 0x0000000524057c24 */ /* 0x000fe2000f8e0200 */
[----:B------:R-:W-:-:S03]  /*14130*/  ULDC.64 UR4, c[0x0][0x330] ;  /* 0x0000cc0000047ab9 */ /* 0x000fc60000000a00 */
        /* <DEDUP_REMOVED lines=11> */
[----:B------:R-:W-:Y:S01]  /*141f0*/  IMAD R4, R4, 0x2, R22 ;  /* 0x0000000204047824 */ /* 0x000fe200078e0216 */
[C---:B------:R-:W-:Y:S01]  /*14200*/  LOP3.LUT P2, RZ, R35.reuse, 0x2, RZ, 0xc0, !PT ;  /* 0x0000000223ff7812 */ /* 0x040fe2000784c0ff */
[----:B------:R-:W1:Y:S01]  /*14210*/  SHFL.IDX PT, R2, R5, RZ, 0x181f ;  /* 0x00181fff05027589 */ /* 0x000e6200000e0000 */
[----:B------:R-:W-:-:S03]  /*14220*/  LOP3.LUT P1, RZ, R35, 0x4, RZ, 0xc0, !PT ;  /* 0x0000000423ff7812 */ /* 0x000fc6000782c0ff */
[----:B------:R-:W2:Y:S01]  /*14230*/  SHFL.IDX PT, R3, R6, RZ, 0x181f ;  /* 0x00181fff06037589 */ /* 0x000ea200000e0000 */
[----:B------:R-:W-:-:S03]  /*14240*/  ISETP.LT.OR P4, PT, R33, 0x1, !P1 ;  /* 0x000000012100780c */ /* 0x000fc60004f81670 */
[----:B------:R-:W3:Y:S01]  /*14250*/  SHFL.IDX PT, R14, R5, 0x1, 0x181f ;  /* 0x00381f00050e7f89 */ /* 0x000ee200000e0000 */
[----:B0-----:R-:W-:-:S05]  /*14260*/  IMAD.SHL.U32 R7, R7, 0x8, RZ ;  /* 0x0000000807077824 */ /* 0x001fca00078e00ff */
[----:B------:R-:W-:-:S05]  /*14270*/  LOP3.LUT R7, R7, 0x38, RZ, 0xc0, !PT ;  /* 0x0000003807077812 */ /* 0x000fca00078ec0ff */
[----:B------:R-:W-:Y:S01]  /*14280*/  IMAD.SHL.U32 R0, R7, 0x2, RZ ;  /* 0x0000000207007824 */ /* 0x000fe200078e00ff */
[----:B------:R-:W-:-:S04]  /*14290*/  LOP3.LUT R7, R35, 0x1, RZ, 0xc0, !PT ;  /* 0x0000000123077812 */ /* 0x000fc800078ec0ff */
[----:B-1----:R-:W-:Y:S02]  /*142a0*/  IADD3 R2, P0, R2, R0, RZ ;  /* 0x0000000002027210 */ /* 0x002fe40007f1e0ff */
[----:B------:R-:W-:-:S03]  /*142b0*/  ISETP.NE.U32.AND P3, PT, R7, 0x1, PT ;  /* 0x000000010700780c */ /* 0x000fc60003f65070 */
[----:B--2---:R-:W-:Y:S01]  /*142c0*/  IMAD.X R3, RZ, RZ, R3, P0 ;  /* 0x000000ffff037224 */ /* 0x004fe200000e0603 */
[----:B------:R-:W-:-:S13]  /*142d0*/  ISETP.LT.OR P0, PT, R33, 0x1, P3 ;  /* 0x000000012100780c */ /* 0x000fda0001f01670 */
[----:B------:R-:W-:Y:S01]  /*142e0*/  LDGSTS.E.BYPASS.LTC128B.128 [R4+0x400], desc[UR40][R2.64], !P0 ;  /* 0x0040000002047fae */ /* 0x000fe2000c101d68 */
[----:B------:R-:W-:-:S13]  /*142f0*/  ISETP.LT.OR P0, PT, R33, 0x1, !P2 ;  /* 0x000000012100780c */ /* 0x000fda0005701670 */
[----:B------:R-:W-:Y:S01]  /*14300*/  LDGSTS.E.BYPASS.LTC128B.128 [R4+0x3400], desc[UR40][R2.64+0x80], !P0 ;  /* 0x0340008002047fae */ /* 0x000fe2000c101d68 */
[----:B------:R-:W-:-:S03]  /*14310*/  LOP3.LUT P0, RZ, R35, 0x8, RZ, 0xc0, !PT ;  /* 0x0000000823ff7812 */ /* 0x000fc6000780c0ff */
[----:B------:R-:W-:Y:S01]  /*14320*/  LDGSTS.E.BYPASS.LTC128B.128 [R4+0x6400], desc[UR40][R2.64+0x100], !P4 ;  /* 0x0640010002047fae */ /* 0x000fe2000e101d68 */
[----:B------:R-:W-:-:S13]  /*14330*/  ISETP.LT.OR P4, PT, R33, 0x1, !P0 ;  /* 0x000000012100780c */ /* 0x000fda0004781670 */
[----:B------:R0:W-:Y:S01]  /*14340*/  LDGSTS.E.BYPASS.LTC128B.128 [R4+0x9400], desc[UR40][R2.64+0x180], !P4 ;  /* 0x0940018002047fae */ /* 0x0001e2000e101d68 */
[----:B---3--:R-:W-:-:S03]  /*14350*/  IADD3 R8, P4, R14, R0, RZ ;  /* 0x000000000e087210 */ /* 0x008fc60007f9e0ff */
[----:B------:R-:W-:Y:S04]  /*14360*/  SHFL.IDX PT, R14, R5, 0x2, 0x181f ;  /* 0x00581f00050e7f89 */ /* 0x000fe800000e0000 */
[----:B0-----:R-:W0:Y:S02]  /*14370*/  SHFL.IDX PT, R3, R6, 0x1, 0x181f ;  /* 0x00381f0006037f89 */ /* 0x001e2400000e0000 */
[----:B0-----:R-:W-:Y:S01]  /*14380*/  IMAD.X R9, RZ, RZ, R3, P4 ;  /* 0x000000ffff097224 */ /* 0x001fe200020e0603 */
        /* <DEDUP_REMOVED lines=8> */
[----:B------:R1:W-:Y:S01]  /*14410*/  LDGSTS.E.BYPASS.LTC128B.128 [R4+0x9c00], desc[UR40][R8.64+0x180], !P4 ;  /* 0x09c0018008047fae */ /* 0x0003e2000e101d68 */
[----:B------:R-:W-:-:S03]  /*14420*/  IADD3 R2, P4, R14, R0, RZ ;  /* 0x000000000e027210 */ /* 0x000fc60007f9e0ff */
[----:B------:R-:W1:Y:S01]  /*14430*/  SHFL.IDX PT, R14, R5, 0x3, 0x181f ;  /* 0x00781f00050e7f89 */ /* 0x000e6200000e0000 */
[----:B0-----:R-:W-:Y:S02]  /*14440*/  IADD3.X R3, RZ, R3, RZ, P4, !PT ;  /* 0x00000003ff037210 */ /* 0x001fe400027fe4ff */
        /* <DEDUP_REMOVED lines=8> */
[----:B-1----:R-:W-:-:S03]  /*144d0*/  IADD3 R8, P4, R14, R0, RZ ;  /* 0x000000000e087210 */ /* 0x002fc60007f9e0ff */
[----:B------:R-:W-:Y:S04]  /*144e0*/  SHFL.IDX PT, R14, R5, 0x4, 0x181f ;  /* 0x00981f00050e7f89 */ /* 0x000fe800000e0000 */
[----:B0-----:R-:W0:Y:S02]  /*144f0*/  SHFL.IDX PT, R3, R6, 0x3, 0x181f ;  /* 0x00781f0006037f89 */ /* 0x001e2400000e0000 */
[----:B0-----:R-:W-:Y:S01]  /*14500*/  IMAD.X R9, RZ, RZ, R3, P4 ;  /* 0x000000ffff097224 */ /* 0x001fe200020e0603 */
[C---:B------:R-:W-:Y:S01]  /*14510*/  ISETP.LT.OR P4, PT, R33.reuse, 0x31, P3 ;  /* 0x000000312100780c */ /* 0x040fe20001f81670 */
[----:B------:R-:W0:Y:S04]  /*14520*/  SHFL.IDX PT, R3, R6, 0x4, 0x181f ;  /* 0x00981f0006037f89 */ /* 0x000e2800000e0000 */
[----:B------:R-:W1:Y:S08]  /*14530*/  SHFL.IDX PT, R6, R6, 0x5, 0x181f ;  /* 0x00b81f0006067f89 */ /* 0x000e7000000e0000 */
[----:B------:R2:W-:Y:S01]  /*14540*/  LDGSTS.E.BYPASS.LTC128B.128 [R4+0x1c00], desc[UR40][R8.64], !P4 ;  /* 0x01c0000008047fae */ /* 0x0005e2000e101d68 */
[----:B------:R-:W-:-:S13]  /*14550*/  ISETP.LT.OR P4, PT, R33, 0x31, !P2 ;  /* 0x000000312100780c */ /* 0x000fda0005781670 */
[----:B------:R2:W-:Y:S01]  /*14560*/  LDGSTS.E.BYPASS.LTC128B.128 [R4+0x4c00], desc[UR40][R8.64+0x80], !P4 ;  /* 0x04c0008008047fae */ /* 0x0005e2000e101d68 */
[----:B------:R-:W-:-:S13]  /*14570*/  ISETP.LT.OR P4, PT, R33, 0x31, !P1 ;  /* 0x000000312100780c */ /* 0x000fda0004f81670 */
[----:B------:R2:W-:Y:S01]  /*14580*/  LDGSTS.E.BYPASS.LTC128B.128 [R4+0x7c00], desc[UR40][R8.64+0x100], !P4 ;  /* 0x07c0010008047fae */ /* 0x0005e2000e101d68 */
[----:B------:R-:W-:-:S13]  /*14590*/  ISETP.LT.OR P4, PT, R33, 0x31, !P0 ;  /* 0x000000312100780c */ /* 0x000fda0004781670 */
[----:B------:R2:W-:Y:S01]  /*145a0*/  LDGSTS.E.BYPASS.LTC128B.128 [R4+0xac00], desc[UR40][R8.64+0x180], !P4 ;  /* 0x0ac0018008047fae */ /* 0x0005e2000e101d68 */
[----:B------:R-:W-:-:S03]  /*145b0*/  IADD3 R2, P4, R14, R0, RZ ;  /* 0x000000000e027210 */ /* 0x000fc60007f9e0ff */
[----:B------:R2:W3:Y:S02]  /*145c0*/  SHFL.IDX PT, R14, R5, 0x5, 0x181f ;  /* 0x00b81f00050e7f89 */ /* 0x0004e400000e0000 */
        /* <DEDUP_REMOVED lines=8> */
[----:B-1-3--:R2:W-:Y:S02]  /*14650*/  LDGSTS.E.BYPASS.LTC128B.128 [R4+0xb400], desc[UR40][R2.64+0x180], !P4 ;  /* 0x0b40018002047fae */ /* 0x00a5e4000e101d68 */
.L_x_1034:
[C---:B------:R-:W-:Y:S02]  /*14660*/  ISETP.LT.OR P3, PT, R33.reuse, 0x51, P3 ;  /* 0x000000512100780c */ /* 0x040fe40001f61670 */
[C---:B------:R-:W-:Y:S02]  /*14670*/  ISETP.LT.OR P2, PT, R33.reuse, 0x51, !P2 ;  /* 0x000000512100780c */ /* 0x040fe40005741670 */
[C---:B------:R-:W-:Y:S02]  /*14680*/  ISETP.LT.OR P1, PT, R33.reuse, 0x51, !P1 ;  /* 0x000000512100780c */ /* 0x040fe40004f21670 */
[----:B0-2---:R-:W-:Y:S02]  /*14690*/  IADD3 R2, P4, R14, R0, RZ ;  /* 0x000000000e027210 */ /* 0x005fe40007f9e0ff */
        /* <DEDUP_REMOVED lines=11> */
.L_x_870:
[----:B------:R-:W-:Y:S02]  /*14750*/  PLOP3.LUT P1, PT, P1, P0, PT, 0xa2, 0x0 ;  /* 0x000000000000781c */ /* 0x000fe40000f21472 */
[----:B------:R-:W-:-:S08]  /*14760*/  @P0 R2UR P1, UR4, R32 ;  /* 0x00000000200402ca */ /* 0x000fd00000020000 */
[----:B------:R-:W-:-:S05]  /*14770*/  @P0 PLOP3.LUT P0, PT, P1, PT, PT, 0x80, 0x0 ;  /* 0x000000000000081c */ /* 0x000fca0000f0f070 */
[----:B------:R-:W-:Y:S01]  /*14780*/  @!P1 SYNCS.ARRIVE.TRANS64.RED.A0T1 RZ, [UR4+0x22850], RZ ;  /* 0x022850ffffff99a7 */ /* 0x000fe20008200404 */
[----:B------:R-:W-:Y:S07]  /*14790*/  @!P1 ARRIVES.LDGSTSBAR.64.TRANSCNT [UR4+0x22850] ;  /* 0x02285000ff0099b0 */ /* 0x000fee0008000a84 */
[----:B------:R-:W-:Y:S05]  /*147a0*/  @P0 BRA.U.ANY `(.L_x_870) ;  /* 0xfffffffd00e80947 */ /* 0x000fea000393ffff */
[----:B------:R-:W-:Y:S01]  /*147b0*/  NOP ;  /* 0x0000000000007918 */ /* 0x000fe20000000000 */
[----:B0-----:R-:W2:Y:S02]  /*147c0*/  LDL R2, [R1+0x3c] ;  /* 0x00003c0001027983 */ /* 0x001ea40000100800 */
[----:B--2---:R-:W-:-:S13]  /*147d0*/  ISETP.NE.AND P2, PT, R2, 0x3, PT ;  /* 0x000000030200780c */ /* 0x004fda0003f45270 */
[----:B------:R-:W-:Y:S05]  /*147e0*/  @!P2 BRA `(.L_x_871) ;  /* 0x000000000004a947 */ /* 0x000fea0003800000 */
[----:B------:R-:W-:Y:S01]  /*147f0*/  BPT.TRAP 0x1 ;  /* 0x000000040000795c */ /* 0x000fe20000300000 */
.L_x_871:
[----:B------:R-:W2:Y:S01]  /*14800*/  LDL.LU R2, [R1+0x4] ;  /* 0x0000040001027983 */ /* 0x000ea20000300800 */
[----:B------:R0:W-:Y:S01]  /*14810*/  SYNCS.ARRIVE.TRANS64.A1T0 RZ, [R32+URZ+0x22850], RZ ;  /* 0x022850ff20ff79a7 */ /* 0x0001e2000810003f */
[----:B------:R-:W-:Y:S01]  /*14820*/  BSSY B0, `(.L_x_872) ;  /* 0x00000e1000007945 */ /* 0x000fe20003800000 */
[----:B--2---:R-:W-:-:S13]  /*14830*/  ISETP.GE.AND P0, PT, R2, 0x61, PT ;  /* 0x000000610200780c */ /* 0x004fda0003f06270 */
[----:B0-----:R-:W-:Y:S05]  /*14840*/  @!P0 BRA `(.L_x_873) ;  /* 0x0000000c00788947 */ /* 0x001fea0003800000 */
[----:B------:R-:W2:Y:S02]  /*14850*/  LDL.LU R2, [R1+0x2c] ;  /* 0x00002c0001027983 */ /* 0x000ea40000300800 */
[----:B--2---:R-:W-:-:S07]  /*14860*/  VIADD R10, R2, 0xfffffffe ;  /* 0xfffffffe020a7836 */ /* 0x004fce0000000000 */
.L_x_886:
[----:B--2---:R-:W2:Y:S01]  /*14870*/  LDL R12, [R1+0x3c] ;  /* 0x00003c00010c7983 */ /* 0x004ea20000100800 */
[----:B0-----:R-:W0:Y:S01]  /*14880*/  LDC R6, c[0x0][0x430] ;  /* 0x00010c00ff067b82 */ /* 0x001e220000000800 */
[----:B------:R-:W1:Y:S01]  /*14890*/  S2R R2, SR_TID.X ;  /* 0x0000000000027919 */ /* 0x000e620000002100 */
[----:B---3--:R-:W3:Y:S01]  /*148a0*/  S2R R4, SR_TID.X ;  /* 0x0000000000047919 */ /* 0x008ee20000002100 */
[----:B0-----:R-:W-:Y:S02]  /*148b0*/  ISETP.NE.AND P0, PT, R6, 0x1, PT ;  /* 0x000000010600780c */ /* 0x001fe40003f05270 */
[----:B-1----:R-:W-:-:S11]  /*148c0*/  LOP3.LUT R2, R2, 0x7f, RZ, 0xc0, !PT ;  /* 0x0000007f02027812 */ /* 0x002fd600078ec0ff */
[----:B------:R-:W0:Y:S01]  /*148d0*/  @P0 LDC R3, c[0x0][0x438] ;  /* 0x00010e00ff030b82 */ /* 0x000e220000000800 */
[----:B---3--:R-:W-:Y:S01]  /*148e0*/  IMAD.SHL.U32 R4, R4, 0x10, RZ ;  /* 0x0000001004047824 */ /* 0x008fe200078e00ff */
[----:B------:R-:W-:-:S04]  /*148f0*/  SHF.R.U32.HI R2, RZ, 0x3, R2 ;  /* 0x00000003ff027819 */ /* 0x000fc80000011602 */
[----:B------:R-:W-:Y:S02]  /*14900*/  LOP3.LUT R4, R2, 0x70, R4, 0xf8, !PT ;  /* 0x0000007002047812 */ /* 0x000fe400078ef804 */
[----:B------:R-:W1:Y:S02]  /*14910*/  @P0 LDC R2, c[0x0][0x434] ;  /* 0x00010d00ff020b82 */ /* 0x000e640000000800 */
[----:B------:R-:W-:Y:S01]  /*14920*/  ISETP.GT.U32.AND P1, PT, R4, 0x5f, PT ;  /* 0x0000005f0400780c */ /* 0x000fe20003f24070 */
[----:B------:R-:W-:-:S04]  /*14930*/  IMAD R7, R10, 0x60, R31 ;  /* 0x000000600a077824 */ /* 0x000fc800078e021f */
[----:B------:R-:W-:-:S08]  /*14940*/  IMAD.IADD R7, R4, 0x1, R7 ;  /* 0x0000000104077824 */ /* 0x000fd000078e0207 */
[----:B------:R-:W3:Y:S01]  /*14950*/  @!P1 LDC.64 R4, c[0x0][0x428] ;  /* 0x00010a00ff049b82 */ /* 0x000ee20000000a00 */
[----:B------:R-:W-:-:S07]  /*14960*/  IMAD.MOV.U32 R11, RZ, RZ, R7 ;  /* 0x000000ffff0b7224 */ /* 0x000fce00078e0007 */
[----:B------:R-:W4:Y:S01]  /*14970*/  @!P1 LDC.64 R8, c[0x0][0x418] ;  /* 0x00010600ff089b82 */ /* 0x000f220000000a00 */
[----:B-1----:R-:W-:-:S05]  /*14980*/  @P0 IMAD.HI.U32 R2, R7, R2, RZ ;  /* 0x0000000207020227 */ /* 0x002fca00078e00ff */
[----:B0-----:R-:W-:-:S04]  /*14990*/  @P0 SHF.R.U32.HI R11, RZ, R3, R2 ;  /* 0x00000003ff0b0219 */ /* 0x001fc80000011602 */
[----:B------:R-:W-:Y:S02]  /*149a0*/  @!P1 SHF.R.S32.HI R3, RZ, 0x1f, R11 ;  /* 0x0000001fff039819 */ /* 0x000fe4000001140b */
[----:B------:R-:W-:-:S05]  /*149b0*/  @!P1 MOV R2, R11 ;  /* 0x0000000b00029202 */ /* 0x000fca0000000f00 */
[----:B---3--:R-:W-:-:S04]  /*149c0*/  @!P1 IMAD.WIDE.U32 R2, R29, R4, R2 ;  /* 0x000000041d029225 */ /* 0x008fc800078e0002 */
[----:B------:R-:W-:-:S04]  /*149d0*/  @!P1 IMAD R4, R34, R4, RZ ;  /* 0x0000000422049224 */ /* 0x000fc800078e02ff */
[----:B------:R-:W-:Y:S01]  /*149e0*/  @!P1 IMAD R5, R29, R5, R4 ;  /* 0x000000051d059224 */ /* 0x000fe200078e0204 */
[----:B----4-:R-:W-:-:S03]  /*149f0*/  @!P1 LEA R8, P0, R2, R8, 0x2 ;  /* 0x0000000802089211 */ /* 0x010fc600078010ff */
[----:B------:R-:W-:Y:S02]  /*14a00*/  @!P1 IMAD.IADD R3, R5, 0x1, R3 ;  /* 0x0000000105039824 */ /* 0x000fe400078e0203 */
[----:B------:R-:W-:-:S03]  /*14a10*/  IMAD.MOV.U32 R5, RZ, RZ, RZ ;  /* 0x000000ffff057224 */ /* 0x000fc600078e00ff */
[----:B------:R-:W-:Y:S01]  /*14a20*/  @!P1 LEA.HI.X R9, R2, R9, R3, 0x2, P0 ;  /* 0x0000000902099211 */ /* 0x000fe200000f1403 */
[----:B------:R-:W-:-:S04]  /*14a30*/  VIADD R25, R25, 0x1 ;  /* 0x0000000119197836 */ /* 0x000fc80000000000 */
[----:B------:R0:W5:Y:S01]  /*14a40*/  @!P1 LDG.E R5, desc[UR40][R8.64] ;  /* 0x0000002808059981 */ /* 0x000162000c1e1900 */
[----:B------:R-:W-:Y:S01]  /*14a50*/  IMAD.MOV R2, RZ, RZ, -R11 ;  /* 0x000000ffff027224 */ /* 0x000fe200078e0a0b */
[----:B------:R-:W-:-:S03]  /*14a60*/  ISETP.NE.AND P0, PT, R25, 0x2, PT ;  /* 0x000000021900780c */ /* 0x000fc60003f05270 */
[----:B------:R-:W-:Y:S01]  /*14a70*/  IMAD R6, R6, R2, R7 ;  /* 0x0000000206067224 */ /* 0x000fe200078e0207 */
[----:B------:R-:W-:Y:S01]  /*14a80*/  SEL R3, RZ, 0x1, P0 ;  /* 0x00000001ff037807 */ /* 0x000fe20000000000 */
[----:B------:R-:W-:Y:S01]  /*14a90*/  IMAD.MOV.U32 R2, RZ, RZ, R10 ;  /* 0x000000ffff027224 */ /* 0x000fe200078e000a */
[----:B------:R-:W-:Y:S05]  /*14aa0*/  YIELD ;  /* 0x0000000000007946 */ /* 0x000fea0003800000 */
[----:B------:R-:W-:Y:S01]  /*14ab0*/  SEL R25, R25, RZ, P0 ;  /* 0x000000ff19197207 */ /* 0x000fe20000000000 */
[----:B------:R-:W-:Y:S01]  /*14ac0*/  VIADD R10, R10, 0xffffffff ;  /* 0xffffffff0a0a7836 */ /* 0x000fe20000000000 */
[----:B------:R-:W-:-:S02]  /*14ad0*/  LOP3.LUT R26, R26, R3, RZ, 0x3c, !PT ;  /* 0x000000031a1a7212 */ /* 0x000fc400078e3cff */
[----:B------:R-:W-:Y:S02]  /*14ae0*/  ISETP.GT.AND P2, PT, R2, RZ, PT ;  /* 0x000000ff0200720c */ /* 0x000fe40003f44270 */
[----:B--2---:R-:W-:-:S13]  /*14af0*/  ISETP.NE.AND P1, PT, R12, 0x3, PT ;  /* 0x000000030c00780c */ /* 0x004fda0003f25270 */
[----:B0-----:R-:W-:Y:S05]  /*14b00*/  @!P1 BRA `(.L_x_874) ;  /* 0x0000000000049947 */ /* 0x001fea0003800000 */
[----:B------:R-:W-:Y:S01]  /*14b10*/  BPT.TRAP 0x1 ;  /* 0x000000040000795c */ /* 0x000fe20000300000 */
.L_x_874:
[----:B------:R-:W-:Y:S01]  /*14b20*/  IMAD R4, R25, 0x8, R22 ;  /* 0x0000000819047824 */ /* 0x000fe200078e0216 */
[----:B------:R-:W-:Y:S01]  /*14b30*/  SHF.L.U32 R21, R26, 0x1f, RZ ;  /* 0x0000001f1a157819 */ /* 0x000fe200000006ff */
[----:B------:R-:W-:Y:S01]  /*14b40*/  BSSY B1, `(.L_x_875) ;  /* 0x0000004000017945 */ /* 0x000fe20003800000 */
[----:B------:R-:W-:Y:S02]  /*14b50*/  SHF.R.S32.HI R17, RZ, 0x1f, R6 ;  /* 0x0000001fff117819 */ /* 0x000fe40000011406 */
[----:B------:R-:W0:Y:S02]  /*14b60*/  SYNCS.PHASECHK.TRANS64.TRYWAIT P0, [R4+URZ+0x22840], R21 ;  /* 0x02284015040075a7 */ /* 0x000e24000800017f */
[----:B0-----:R-:W-:Y:S05]  /*14b70*/  @!P0 BRA `(.L_x_876) ;  /* 0x0000004c00388947 */ /* 0x001fea0003800000 */
.L_x_1035:
[----:B------:R-:W-:Y:S05]  /*14b80*/  BSYNC B1 ;  /* 0x0000000000017941 */ /* 0x000fea0003800000 */
.L_x_875:
[----:B------:R-:W-:Y:S01]  /*14b90*/  ULDC.64 UR4, c[0x0][0x300] ;  /* 0x0000c00000047ab9 */ /* 0x000fe20000000a00 */
[----:B-----5:R-:W-:Y:S01]  /*14ba0*/  SHF.R.S32.HI R20, RZ, 0x1f, R5 ;  /* 0x0000001fff147819 */ /* 0x020fe20000011405 */
[----:B------:R-:W-:Y:S01]  /*14bb0*/  IMAD R3, R17, UR4, RZ ;  /* 0x0000000411037c24 */ /* 0x000fe2000f8e02ff */
[----:B------:R-:W-:-:S03]  /*14bc0*/  LOP3.LUT P1, RZ, R23, 0x1, RZ, 0xc0, !PT ;  /* 0x0000000117ff7812 */ /* 0x000fc6000782c0ff */
[C---:B------:R-:W-:Y:S02]  /*14bd0*/  IMAD R7, R6.reuse, UR5, R3 ;  /* 0x0000000506077c24 */ /* 0x040fe4000f8e0203 */
[----:B------:R-:W-:Y:S01]  /*14be0*/  IMAD.WIDE.U32 R2, R6, UR4, RZ ;  /* 0x0000000406027c25 */ /* 0x000fe2000f8e00ff */
[----:B------:R-:W-:-:S04]  /*14bf0*/  ULDC.64 UR4, c[0x0][0x310] ;  /* 0x0000c40000047ab9 */ /* 0x000fc80000000a00 */
[----:B------:R-:W-:Y:S01]  /*14c00*/  IADD3 R3, R3, R7, RZ ;  /* 0x0000000703037210 */ /* 0x000fe20007ffe0ff */
[----:B------:R-:W-:-:S04]  /*14c10*/  IMAD R7, R20, UR4, RZ ;  /* 0x0000000414077c24 */ /* 0x000fc8000f8e02ff */
        /* <DEDUP_REMOVED lines=12> */
[----:B------:R-:W-:Y:S01]  /*14ce0*/  IMAD R7, R25, 0x1800, R30 ;  /* 0x0000180019077824 */ /* 0x000fe200078e021e */
[----:B------:R-:W-:Y:S06]  /*14cf0*/  BRA.DIV UR4, `(.L_x_877) ;  /* 0x0000004a04ec7947 */ /* 0x000fec000b800000 */
[----:B------:R-:W1:Y:S01]  /*14d00*/  SHFL.IDX PT, R2, R8, RZ, 0x181f ;  /* 0x00181fff08027589 */ /* 0x000e6200000e0000 */
[----:B------:R-:W-:-:S03]  /*14d10*/  IMAD R7, R7, 0x2, R22 ;  /* 0x0000000207077824 */ /* 0x000fc600078e0216 */
[----:B------:R-:W2:Y:S01]  /*14d20*/  SHFL.IDX PT, R3, R9, RZ, 0x181f ;  /* 0x00181fff09037589 */ /* 0x000ea200000e0000 */
[----:B-1----:R-:W-:-:S05]  /*14d30*/  IADD3 R2, P0, R2, R0, RZ ;  /* 0x0000000002027210 */ /* 0x002fca0007f1e0ff */
[----:B--2---:R-:W-:-:S05]  /*14d40*/  IMAD.X R3, RZ, RZ, R3, P0 ;  /* 0x000000ffff037224 */ /* 0x004fca00000e0603 */
[----:B------:R-:W-:Y:S01]  /*14d50*/  @!PT LDS RZ, [RZ] ;  /* 0x00000000fffff984 */ /* 0x000fe20000000800 */
[----:B------:R1:W-:Y:S04]  /*14d60*/  LDGSTS.E.BYPASS.LTC128B.128 [R7+0x1c400], desc[UR40][R2.64], !P1 ;  /* 0x1c40000002077fae */ /* 0x0003e8000c901d68 */
[----:B-1----:R-:W1:Y:S04]  /*14d70*/  SHFL.IDX PT, R2, R8, 0x1, 0x181f ;  /* 0x00381f0008027f89 */ /* 0x002e6800000e0000 */
[----:B------:R-:W2:Y:S01]  /*14d80*/  SHFL.IDX PT, R3, R9, 0x1, 0x181f ;  /* 0x00381f0009037f89 */ /* 0x000ea200000e0000 */
[----:B-1----:R-:W-:-:S05]  /*14d90*/  IADD3 R2, P0, R2, R0, RZ ;  /* 0x0000000002027210 */ /* 0x002fca0007f1e0ff */
[----:B--2---:R-:W-:-:S05]  /*14da0*/  IMAD.X R3, RZ, RZ, R3, P0 ;  /* 0x000000ffff037224 */ /* 0x004fca00000e0603 */
        /* <DEDUP_REMOVED lines=12> */
[----:B------:R-:W2:Y:S04]  /*14e70*/  SHFL.IDX PT, R3, R9, 0x4, 0x181f ;  /* 0x00981f0009037f89 */ /* 0x000ea800000e0000 */
[----:B------:R-:W3:Y:S01]  /*14e80*/  SHFL.IDX PT, R9, R9, 0x5, 0x181f ;  /* 0x00b81f0009097f89 */ /* 0x000ee200000e0000 */
[----:B-1----:R-:W-:-:S04]  /*14e90*/  IADD3 R2, P0, R2, R0, RZ ;  /* 0x0000000002027210 */ /* 0x002fc80007f1e0ff */
[----:B--2---:R-:W-:-:S05]  /*14ea0*/  IADD3.X R3, RZ, R3, RZ, P0, !PT ;  /* 0x00000003ff037210 */ /* 0x004fca00007fe4ff */
[----:B------:R1:W-:Y:S04]  /*14eb0*/  LDGSTS.E.BYPASS.LTC128B.128 [R7+0x1e400], desc[UR40][R2.64], !P1 ;  /* 0x1e40000002077fae */ /* 0x0003e8000c901d68 */
[----:B-1-3--:R1:W2:Y:S02]  /*14ec0*/  SHFL.IDX PT, R2, R8, 0x5, 0x181f ;  /* 0x00b81f0008027f89 */ /* 0x00a2a400000e0000 */
.L_x_1049:
        /* <DEDUP_REMOVED lines=8> */
.L_x_878:
[----:B------:R-:W-:Y:S02]  /*14f50*/  PLOP3.LUT P1, PT, P1, P0, PT, 0xa2, 0x0 ;  /* 0x000000000000781c */ /* 0x000fe40000f21472 */
[----:B------:R-:W-:-:S08]  /*14f60*/  @P0 R2UR P1, UR4, R4 ;  /* 0x00000000040402ca */ /* 0x000fd00000020000 */
[----:B------:R-:W-:-:S05]  /*14f70*/  @P0 PLOP3.LUT P0, PT, P1, PT, PT, 0x80, 0x0 ;  /* 0x000000000000081c */ /* 0x000fca0000f0f070 */
[----:B------:R-:W-:Y:S01]  /*14f80*/  @!P1 SYNCS.ARRIVE.TRANS64.RED.A0T1 RZ, [UR4+0x22830], RZ ;  /* 0x022830ffffff99a7 */ /* 0x000fe20008200404 */
[----:B------:R-:W-:Y:S07]  /*14f90*/  @!P1 ARRIVES.LDGSTSBAR.64.TRANSCNT [UR4+0x22830] ;  /* 0x02283000ff0099b0 */ /* 0x000fee0008000a84 */
[----:B------:R-:W-:Y:S05]  /*14fa0*/  @P0 BRA.U.ANY `(.L_x_878) ;  /* 0xfffffffd00e80947 */ /* 0x000fea000393ffff */
[----:B------:R-:W-:Y:S01]  /*14fb0*/  NOP ;  /* 0x0000000000007918 */ /* 0x000fe20000000000 */
[----:B--2---:R-:W2:Y:S02]  /*14fc0*/  LDL R2, [R1+0x3c] ;  /* 0x00003c0001027983 */ /* 0x004ea40000100800 */
[----:B--2---:R-:W-:-:S13]  /*14fd0*/  ISETP.NE.AND P3, PT, R2, 0x3, PT ;  /* 0x000000030200780c */ /* 0x004fda0003f65270 */
[----:B------:R-:W-:Y:S05]  /*14fe0*/  @!P3 BRA `(.L_x_879) ;  /* 0x000000000004b947 */ /* 0x000fea0003800000 */
[----:B------:R-:W-:Y:S01]  /*14ff0*/  BPT.TRAP 0x1 ;  /* 0x000000040000795c */ /* 0x000fe20000300000 */
.L_x_879:
[----:B------:R2:W-:Y:S01]  /*15000*/  SYNCS.ARRIVE.TRANS64.A1T0 RZ, [R4+URZ+0x22830], RZ ;  /* 0x022830ff04ff79a7 */ /* 0x0005e2000810003f */
[----:B------:R-:W-:Y:S05]  /*15010*/  @!P3 BRA `(.L_x_880) ;  /* 0x000000000004b947 */ /* 0x000fea0003800000 */
[----:B------:R-:W-:Y:S01]  /*15020*/  BPT.TRAP 0x1 ;  /* 0x000000040000795c */ /* 0x000fe20000300000 */
.L_x_880:
[----:B------:R-:W3:Y:S01]  /*15030*/  SYNCS.PHASECHK.TRANS64.TRYWAIT P0, [R4+URZ+0x22860], R21 ;  /* 0x02286015040075a7 */ /* 0x000ee2000800017f */
[----:B------:R-:W-:Y:S04]  /*15040*/  BSSY B1, `(.L_x_881) ;  /* 0x0000002000017945 */ /* 0x000fe80003800000 */
[----:B---3--:R-:W-:Y:S05]  /*15050*/  @!P0 BRA `(.L_x_882) ;  /* 0x0000004c00b88947 */ /* 0x008fea0003800000 */
.L_x_1050:
[----:B------:R-:W-:Y:S05]  /*15060*/  BSYNC B1 ;  /* 0x0000000000017941 */ /* 0x000fea0003800000 */
.L_x_881:
[----:B------:R-:W-:Y:S01]  /*15070*/  ULDC.64 UR4, c[0x0][0x328] ;  /* 0x0000ca0000047ab9 */ /* 0x000fe20000000a00 */
[----:B------:R-:W-:Y:S01]  /*15080*/  LOP3.LUT P5, RZ, R23, 0x10, RZ, 0xc0, !PT ;  /* 0x0000001017ff7812 */ /* 0x000fe200078ac0ff */
[----:B------:R-:W-:Y:S01]  /*15090*/  IMAD R17, R17, UR4, RZ ;  /* 0x0000000411117c24 */ /* 0x000fe2000f8e02ff */
[C---:B------:R-:W-:Y:S01]  /*150a0*/  LOP3.LUT P4, RZ, R23.reuse, 0x8, RZ, 0xc0, !PT ;  /* 0x0000000817ff7812 */ /* 0x040fe2000788c0ff */
[C---:B------:R-:W-:Y:S01]  /*150b0*/  IMAD.WIDE.U32 R2, R6.reuse, UR4, RZ ;  /* 0x0000000406027c25 */ /* 0x040fe2000f8e00ff */
[C---:B------:R-:W-:Y:S02]  /*150c0*/  LOP3.LUT P3, RZ, R23.reuse, 0x4, RZ, 0xc0, !PT ;  /* 0x0000000417ff7812 */ /* 0x040fe4000786c0ff */
[----:B------:R-:W-:Y:S01]  /*150d0*/  LOP3.LUT P1, RZ, R23, 0x2, RZ, 0xc0, !PT ;  /* 0x0000000217ff7812 */ /* 0x000fe2000782c0ff */
[----:B------:R-:W-:Y:S01]  /*150e0*/  IMAD R17, R6, UR5, R17 ;  /* 0x0000000506117c24 */ /* 0x000fe2000f8e0211 */
[----:B------:R-:W-:Y:S02]  /*150f0*/  ULDC.64 UR4, c[0x0][0x338] ;  /* 0x0000ce0000047ab9 */ /* 0x000fe40000000a00 */
[----:B------:R-:W-:-:S02]  /*15100*/  IMAD R20, R20, UR4, RZ ;  /* 0x0000000414147c24 */ /* 0x000fc4000f8e02ff */
[----:B------:R-:W-:Y:S02]  /*15110*/  IMAD.IADD R3, R3, 0x1, R17 ;  /* 0x0000000103037824 */ /* 0x000fe400078e0211 */
        /* <DEDUP_REMOVED lines=10> */
[----:B------:R-:W-:Y:S01]  /*151c0*/  UMOV UR4, 0xffffffff ;  /* 0xffffffff00047882 */ /* 0x000fe20000000000 */
[----:B------:R-:W-:-:S03]  /*151d0*/  IMAD R5, R25, 0x6000, R30 ;  /* 0x0000600019057824 */ /* 0x000fc600078e021e */
[----:B------:R-:W-:Y:S01]  /*151e0*/  LEA.HI.X R7, R2, UR5, R7, 0x1, P0 ;  /* 0x0000000502077c11 */ /* 0x000fe200080f0c07 */
[----:B------:R-:W-:Y:S06]  /*151f0*/  BRA.DIV UR4, `(.L_x_883) ;  /* 0x0000004e04647947 */ /* 0x000fec000b800000 */
[----:B------:R-:W4:Y:S01]  /*15200*/  SHFL.IDX PT, R14, R6, RZ, 0x181f ;  /* 0x00181fff060e7589 */ /* 0x000f2200000e0000 */
[----:B------:R-:W-:-:S03]  /*15210*/  IMAD R5, R5, 0x2, R22 ;  /* 0x0000000205057824 */ /* 0x000fc600078e0216 */
[----:B------:R-:W5:Y:S04]  /*15220*/  SHFL.IDX PT, R3, R7, RZ, 0x181f ;  /* 0x00181fff07037589 */ /* 0x000f6800000e0000 */
[----:B-1----:R-:W-:Y:S01]  /*15230*/  SHFL.IDX PT, R8, R7, 0x1, 0x181f ;  /* 0x00381f0007087f89 */ /* 0x002fe200000e0000 */
[----:B----4-:R-:W-:-:S03]  /*15240*/  IADD3 R2, P0, R14, R0, RZ ;  /* 0x000000000e027210 */ /* 0x010fc60007f1e0ff */
[----:B------:R-:W1:Y:S02]  /*15250*/  SHFL.IDX PT, R14, R6, 0x1, 0x181f ;  /* 0x00381f00060e7f89 */ /* 0x000e6400000e0000 */
[----:B-----5:R-:W-:-:S05]  /*15260*/  IMAD.X R3, RZ, RZ, R3, P0 ;  /* 0x000000ffff037224 */ /* 0x020fca00000e0603 */
[----:B------:R-:W-:Y:S04]  /*15270*/  LDGSTS.E.BYPASS.LTC128B.128 [R5+0x400], desc[UR40][R2.64], !P5 ;  /* 0x0040000002057fae */ /* 0x000fe8000e901d68 */
[----:B------:R-:W-:Y:S04]  /*15280*/  LDGSTS.E.BYPASS.LTC128B.128 [R5+0x3400], desc[UR40][R2.64+0x80], !P4 ;  /* 0x0340008002057fae */ /* 0x000fe8000e101d68 */
[----:B------:R-:W-:Y:S04]  /*15290*/  LDGSTS.E.BYPASS.LTC128B.128 [R5+0x6400], desc[UR40][R2.64+0x100], !P3 ;  /* 0x0640010002057fae */ /* 0x000fe8000d901d68 */
[----:B------:R1:W-:Y:S02]  /*152a0*/  LDGSTS.E.BYPASS.LTC128B.128 [R5+0x9400], desc[UR40][R2.64+0x180], !P1 ;  /* 0x0940018002057fae */ /* 0x0003e4000c901d68 */
[----:B-1----:R-:W-:-:S02]  /*152b0*/  IADD3 R2, P0, R14, R0, RZ ;  /* 0x000000000e027210 */ /* 0x002fc40007f1e0ff */
[----:B------:R-:W1:Y:S03]  /*152c0*/  SHFL.IDX PT, R14, R6, 0x2, 0x181f ;  /* 0x00581f00060e7f89 */ /* 0x000e6600000e0000 */
[----:B------:R-:W-:Y:S02]  /*152d0*/  IMAD.X R3, RZ, RZ, R8, P0 ;  /* 0x000000ffff037224 */ /* 0x000fe400000e0608 */
[----:B------:R-:W4:Y:S04]  /*152e0*/  SHFL.IDX PT, R8, R7, 0x2, 0x181f ;  /* 0x00581f0007087f89 */ /* 0x000f2800000e0000 */
[----:B------:R-:W-:Y:S04]  /*152f0*/  LDGSTS.E.BYPASS.LTC128B.128 [R5+0xc00], desc[UR40][R2.64], !P5 ;  /* 0x00c0000002057fae */ /* 0x000fe8000e901d68 */
[----:B------:R-:W-:Y:S04]  /*15300*/  LDGSTS.E.BYPASS.LTC128B.128 [R5+0x3c00], desc[UR40][R2.64+0x80], !P4 ;  /* 0x03c0008002057fae */ /* 0x000fe8000e101d68 */
[----:B------:R-:W-:Y:S04]  /*15310*/  LDGSTS.E.BYPASS.LTC128B.128 [R5+0x6c00], desc[UR40][R2.64+0x100], !P3 ;  /* 0x06c0010002057fae */ /* 0x000fe8000d901d68 */
[----:B------:R1:W-:Y:S02]  /*15320*/  LDGSTS.E.BYPASS.LTC128B.128 [R5+0x9c00], desc[UR40][R2.64+0x180], !P1 ;  /* 0x09c0018002057fae */ /* 0x0003e4000c901d68 */
[----:B-1----:R-:W-:-:S02]  /*15330*/  IADD3 R2, P0, R14, R0, RZ ;  /* 0x000000000e027210 */ /* 0x002fc40007f1e0ff */
[----:B------:R-:W1:Y:S02]  /*15340*/  SHFL.IDX PT, R14, R6, 0x3, 0x181f ;  /* 0x00781f00060e7f89 */ /* 0x000e6400000e0000 */
[----:B----4-:R-:W-:Y:S02]  /*15350*/  IADD3.X R3, RZ, R8, RZ, P0, !PT ;  /* 0x00000008ff037210 */ /* 0x010fe400007fe4ff */
[----:B------:R-:W4:Y:S04]  /*15360*/  SHFL.IDX PT, R8, R7, 0x3, 0x181f ;  /* 0x00781f0007087f89 */ /* 0x000f2800000e0000 */
[----:B------:R-:W-:Y:S04]  /*15370*/  LDGSTS.E.BYPASS.LTC128B.128 [R5+0x1400], desc[UR40][R2.64], !P5 ;  /* 0x0140000002057fae */ /* 0x000fe8000e901d68 */
[----:B------:R-:W-:Y:S04]  /*15380*/  LDGSTS.E.BYPASS.LTC128B.128 [R5+0x4400], desc[UR40][R2.64+0x80], !P4 ;  /* 0x0440008002057fae */ /* 0x000fe8000e101d68 */
[----:B------:R-:W-:Y:S04]  /*15390*/  LDGSTS.E.BYPASS.LTC128B.128 [R5+0x7400], desc[UR40][R2.64+0x100], !P3 ;  /* 0x0740010002057fae */ /* 0x000fe8000d901d68 */
[----:B------:R1:W-:Y:S02]  /*153a0*/  LDGSTS.E.BYPASS.LTC128B.128 [R5+0xa400], desc[UR40][R2.64+0x180], !P1 ;  /* 0x0a40018002057fae */ /* 0x0003e4000c901d68 */
[----:B-1----:R-:W-:-:S02]  /*153b0*/  IADD3 R2, P0, R14, R0, RZ ;  /* 0x000000000e027210 */ /* 0x002fc40007f1e0ff */
[----:B------:R-:W1:Y:S03]  /*153c0*/  SHFL.IDX PT, R14, R6, 0x4, 0x181f ;  /* 0x00981f00060e7f89 */ /* 0x000e6600000e0000 */
[----:B----4-:R-:W-:Y:S02]  /*153d0*/  IMAD.X R3, RZ, RZ, R8, P0 ;  /* 0x000000ffff037224 */ /* 0x010fe400000e0608 */
[----:B------:R-:W4:Y:S04]  /*153e0*/  SHFL.IDX PT, R8, R7, 0x4, 0x181f ;  /* 0x00981f0007087f89 */ /* 0x000f2800000e0000 */
[----:B------:R-:W-:Y:S04]  /*153f0*/  LDGSTS.E.BYPASS.LTC128B.128 [R5+0x1c00], desc[UR40][R2.64], !P5 ;  /* 0x01c0000002057fae */ /* 0x000fe8000e901d68 */
[----:B------:R-:W-:Y:S04]  /*15400*/  LDGSTS.E.BYPASS.LTC128B.128 [R5+0x4c00], desc[UR40][R2.64+0x80], !P4 ;  /* 0x04c0008002057fae */ /* 0x000fe8000e101d68 */
[----:B------:R-:W-:Y:S04]  /*15410*/  LDGSTS.E.BYPASS.LTC128B.128 [R5+0x7c00], desc[UR40][R2.64+0x100], !P3 ;  /* 0x07c0010002057fae */ /* 0x000fe8000d901d68 */
[----:B------:R1:W-:Y:S02]  /*15420*/  LDGSTS.E.BYPASS.LTC128B.128 [R5+0xac00], desc[UR40][R2.64+0x180], !P1 ;  /* 0x0ac0018002057fae */ /* 0x0003e4000c901d68 */
[----:B-1----:R-:W-:-:S02]  /*15430*/  IADD3 R2, P0, R14, R0, RZ ;  /* 0x000000000e027210 */ /* 0x002fc40007f1e0ff */
[----:B------:R1:W0:Y:S03]  /*15440*/  SHFL.IDX PT, R14, R6, 0x5, 0x181f ;  /* 0x00b81f00060e7f89 */ /* 0x00022600000e0000 */
[----:B----4-:R-:W-:Y:S02]  /*15450*/  IMAD.X R3, RZ, RZ, R8, P0 ;  /* 0x000000ffff037224 */ /* 0x010fe400000e0608 */
[----:B------:R1:W4:Y:S04]  /*15460*/  SHFL.IDX PT, R8, R7, 0x5, 0x181f ;  /* 0x00b81f0007087f89 */ /* 0x00032800000e0000 */
[----:B------:R1:W-:Y:S04]  /*15470*/  LDGSTS.E.BYPASS.LTC128B.128 [R5+0x2400], desc[UR40][R2.64], !P5 ;  /* 0x0240000002057fae */ /* 0x0003e8000e901d68 */
[----:B------:R1:W-:Y:S04]  /*15480*/  LDGSTS.E.BYPASS.LTC128B.128 [R5+0x5400], desc[UR40][R2.64+0x80], !P4 ;  /* 0x0540008002057fae */ /* 0x0003e8000e101d68 */
[----:B------:R1:W-:Y:S04]  /*15490*/  LDGSTS.E.BYPASS.LTC128B.128 [R5+0x8400], desc[UR40][R2.64+0x100], !P3 ;  /* 0x0840010002057fae */ /* 0x0003e8000d901d68 */
[----:B------:R1:W-:Y:S02]  /*154a0*/  LDGSTS.E.BYPASS.LTC128B.128 [R5+0xb400], desc[UR40][R2.64+0x180], !P1 ;  /* 0x0b40018002057fae */ /* 0x0003e4000c901d68 */
.L_x_1064:
[----:B01----:R-:W-:-:S05]  /*154b0*/  IADD3 R2, P0, R14, R0, RZ ;  /* 0x000000000e027210 */ /* 0x003fca0007f1e0ff */
        /* <DEDUP_REMOVED lines=10> */
.L_x_884:
[----:B------:R-:W-:Y:S02]  /*15560*/  PLOP3.LUT P1, PT, P1, P0, PT, 0xa2, 0x0 ;  /* 0x000000000000781c */ /* 0x000fe40000f21472 */
[----:B------:R-:W-:-:S08]  /*15570*/  @P0 R2UR P1, UR4, R4 ;  /* 0x00000000040402ca */ /* 0x000fd00000020000 */
[----:B------:R-:W-:-:S05]  /*15580*/  @P0 PLOP3.LUT P0, PT, P1, PT, PT, 0x80, 0x0 ;  /* 0x000000000000081c */ /* 0x000fca0000f0f070 */
[----:B------:R-:W-:Y:S01]  /*15590*/  @!P1 SYNCS.ARRIVE.TRANS64.RED.A0T1 RZ, [UR4+0x22850], RZ ;  /* 0x022850ffffff99a7 */ /* 0x000fe20008200404 */
[----:B------:R-:W-:Y:S07]  /*155a0*/  @!P1 ARRIVES.LDGSTSBAR.64.TRANSCNT [UR4+0x22850] ;  /* 0x02285000ff0099b0 */ /* 0x000fee0008000a84 */
[----:B------:R-:W-:Y:S05]  /*155b0*/  @P0 BRA.U.ANY `(.L_x_884) ;  /* 0xfffffffd00e80947 */ /* 0x000fea000393ffff */
[----:B------:R-:W-:Y:S01]  /*155c0*/  NOP ;  /* 0x0000000000007918 */ /* 0x000fe20000000000 */
[----:B0-----:R-:W4:Y:S02]  /*155d0*/  LDL R2, [R1+0x3c] ;  /* 0x00003c0001027983 */ /* 0x001f240000100800 */
[----:B----4-:R-:W-:-:S13]  /*155e0*/  ISETP.NE.AND P3, PT, R2, 0x3, PT ;  /* 0x000000030200780c */ /* 0x010fda0003f65270 */
[----:B------:R-:W-:Y:S05]  /*155f0*/  @!P3 BRA `(.L_x_885) ;  /* 0x000000000004b947 */ /* 0x000fea0003800000 */
[----:B------:R-:W-:Y:S01]  /*15600*/  BPT.TRAP 0x1 ;  /* 0x000000040000795c */ /* 0x000fe20000300000 */
.L_x_885:
[----:B------:R0:W-:Y:S01]  /*15610*/  SYNCS.ARRIVE.TRANS64.A1T0 RZ, [R4+URZ+0x22850], RZ ;  /* 0x022850ff04ff79a7 */ /* 0x0001e2000810003f */
[----:B------:R-:W-:Y:S05]  /*15620*/  @P2 BRA `(.L_x_886) ;  /* 0xfffffff000902947 */ /* 0x000fea000383ffff */
.L_x_873:
[----:B------:R-:W-:Y:S05]  /*15630*/  BSYNC B0 ;  /* 0x0000000000007941 */ /* 0x000fea0003800000 */
.L_x_872:
[----:B------:R-:W1:Y:S01]  /*15640*/  S2R R2, SR_TID.X ;  /* 0x0000000000027919 */ /* 0x000e620000002100 */
[----:B------:R-:W-:Y:S01]  /*15650*/  VIADD R25, R25, 0x1 ;  /* 0x0000000119197836 */ /* 0x000fe20000000000 */
[----:B------:R-:W-:Y:S04]  /*15660*/  BSSY B0, `(.L_x_887) ;  /* 0x0000013000007945 */ /* 0x000fe80003800000 */
[----:B------:R-:W-:-:S04]  /*15670*/  ISETP.NE.AND P0, PT, R25, 0x2, PT ;  /* 0x000000021900780c */ /* 0x000fc80003f05270 */
[----:B------:R-:W-:-:S04]  /*15680*/  SEL R3, RZ, 0x1, P0 ;  /* 0x00000001ff037807 */ /* 0x000fc80000000000 */
[----:B------:R-:W-:Y:S02]  /*15690*/  LOP3.LUT R26, R26, R3, RZ, 0x3c, !PT ;  /* 0x000000031a1a7212 */ /* 0x000fe400078e3cff */
[----:B-1----:R-:W-:-:S04]  /*156a0*/  LOP3.LUT R2, R2, 0x7f, RZ, 0xc0, !PT ;  /* 0x0000007f02027812 */ /* 0x002fc800078ec0ff */
[----:B------:R-:W-:-:S13]  /*156b0*/  ISETP.NE.AND P1, PT, R2, RZ, PT ;  /* 0x000000ff0200720c */ /* 0x000fda0003f25270 */
[----:B------:R-:W-:Y:S05]  /*156c0*/  @P1 BRA `(.L_x_888) ;  /* 0x0000000000301947 */ /* 0x000fea0003800000 */
[----:B------:R-:W1:Y:S01]  /*156d0*/  S2R R5, SR_LANEID ;  /* 0x0000000000057919 */ /* 0x000e620000000000 */
[----:B------:R-:W-:Y:S01]  /*156e0*/  VOTEU.ANY UR4, UPT, PT ;  /* 0x0000000000047886 */ /* 0x000fe200038e0100 */
[----:B------:R-:W4:Y:S01]  /*156f0*/  LDC.64 R2, c[0x0][0xc60] ;  /* 0x00031800ff027b82 */ /* 0x000f220000000a00 */
[----:B------:R-:W1:Y:S02]  /*15700*/  FLO.U32 R0, UR4 ;  /* 0x0000000400007d00 */ /* 0x000e6400080e0000 */
[----:B-1----:R-:W-:-:S06]  /*15710*/  ISETP.EQ.U32.AND P1, PT, R0, R5, PT ;  /* 0x000000050000720c */ /* 0x002fcc0003f22070 */
[----:B------:R-:W4:Y:S07]  /*15720*/  POPC R5, UR4 ;  /* 0x0000000400057d09 */ /* 0x000f2e0008000000 */
[----:B----4-:R-:W4:Y:S01]  /*15730*/  @P1 ATOMG.E.ADD.STRONG.GPU PT, R3, desc[UR40][R2.64], R5 ;  /* 0x00000005020319a8 */ /* 0x010f2200081ee1e8 */
[----:B0-23--:R-:W0:Y:S02]  /*15740*/  S2R R4, SR_LTMASK ;  /* 0x0000000000047919 */ /* 0x00de240000003900 */
[----:B0-----:R-:W-:-:S04]  /*15750*/  LOP3.LUT R4, R4, UR4, RZ, 0xc0, !PT ;  /* 0x0000000404047c12 */ /* 0x001fc8000f8ec0ff */
[----:B------:R-:W0:Y:S01]  /*15760*/  POPC R7, R4 ;  /* 0x0000000400077309 */ /* 0x000e220000000000 */
[----:B----4-:R-:W0:Y:S02]  /*15770*/  SHFL.IDX PT, R0, R3, R0, 0x1f ;  /* 0x00001f0003007589 */ /* 0x010e2400000e0000 */
[----:B0-----:R-:W-:-:S07]  /*15780*/  IADD3 R16, R0, UR36, R7 ;  /* 0x0000002400107c10 */ /* 0x001fce000fffe007 */
.L_x_888:
[----:B------:R-:W-:Y:S05]  /*15790*/  BSYNC B0 ;  /* 0x0000000000007941 */ /* 0x000fea0003800000 */
.L_x_887:
[----:B------:R-:W-:-:S07]  /*157a0*/  SEL R25, R25, RZ, P0 ;  /* 0x000000ff19197207 */ /* 0x000fce0000000000 */
.L_x_847:
[----:B------:R-:W-:Y:S05]  /*157b0*/  BSYNC B7 ;  /* 0x0000000000077941 */ /* 0x000fea0003800000 */
.L_x_845:
[----:B------:R-:W-:-:S13]  /*157c0*/  LOP3.LUT P0, RZ, R23, 0x80, RZ, 0xc0, !PT ;  /* 0x0000008017ff7812 */ /* 0x000fda000780c0ff */
[----:B------:R-:W-:Y:S05]  /*157d0*/  @!P0 BRA `(.L_x_889) ;  /* 0x0000000000248947 */ /* 0x000fea0003800000 */
[----:B------:R-:W-:Y:S05]  /*157e0*/  WARPSYNC.ALL ;  /* 0x0000000000007948 */ /* 0x000fea0003800000 */
[----:B------:R-:W1:Y:S08]  /*157f0*/  S2UR UR5, SR_CgaCtaId ;  /* 0x00000000000579c3 */ /* 0x000e700000008800 */
[----:B------:R-:W-:Y:S06]  /*15800*/  BAR.SYNC.DEFER_BLOCKING 0x5, 0x180 ;  /* 0x0146000000007b1d */ /* 0x000fec0000010000 */
[----:B------:R-:W-:-:S02]  /*15810*/  UMOV UR4, 0x400 ;  /* 0x0000040000047882 */ /* 0x000fc40000000000 */
[----:B-1----:R-:W-:-:S06]  /*15820*/  ULEA UR4, UR5, UR4, 0x18 ;  /* 0x0000000405047291 */ /* 0x002fcc000f8ec03f */
[----:B0-----:R-:W-:-:S05]  /*15830*/  IMAD.U32 R22, RZ, RZ, UR4 ;  /* 0x00000004ff167e24 */ /* 0x001fca000f8e00ff */
[----:B------:R4:W0:Y:S01]  /*15840*/  LDS.128 R16, [R22+0x228d0] ;  /* 0x0228d00016107984 */ /* 0x0008220000000c00 */
[----:B------:R-:W-:Y:S06]  /*15850*/  BAR.ARV 0x4, 0x180 ;  /* 0x0106000000007b1d */ /* 0x000fec0000002000 */
[----:B------:R-:W-:Y:S05]  /*15860*/  BRA `(.L_x_890) ;  /* 0x0000000800407947 */ /* 0x000fea0003800000 */
.L_x_889:
[----:B------:R-:W1:Y:S01]  /*15870*/  S2R R8, SR_TID.X ;  /* 0x0000000000087919 */ /* 0x000e620000002100 */
[----:B------:R-:W-:Y:S01]  /*15880*/  UMOV UR4, 0xffffffff ;  /* 0xffffffff00047882 */ /* 0x000fe20000000000 */
[----:B-1----:R-:W-:-:S04]  /*15890*/  LOP3.LUT R8, R8, 0x1f, RZ, 0xc0, !PT ;  /* 0x0000001f08087812 */ /* 0x002fc800078ec0ff */
[----:B------:R-:W-:Y:S01]  /*158a0*/  ISETP.NE.AND P0, PT, R8, 0x1f, PT ;  /* 0x0000001f0800780c */ /* 0x000fe20003f05270 */
[----:B------:R-:W-:-:S12]  /*158b0*/  BRA.DIV UR4, `(.L_x_891) ;  /* 0x0000004e047c7947 */ /* 0x000fd8000b800000 */
[----:B------:R-:W-:Y:S01]  /*158c0*/  IMAD.IADD R5, R19, 0x1, R8 ;  /* 0x0000000113057824 */ /* 0x000fe200078e0208 */
[----:B------:R-:W-:-:S04]  /*158d0*/  ULDC UR4, c[0x0][0xc3c] ;  /* 0x00030f0000047ab9 */ /* 0x000fc80000000800 */
[----:B------:R-:W-:-:S13]  /*158e0*/  ISETP.GE.OR P1, PT, R5, UR4, !P0 ;  /* 0x0000000405007c0c */ /* 0x000fda000c726670 */
[----:B0-----:R-:W0:Y:S02]  /*158f0*/  @!P1 LDC.64 R2, c[0x0][0xc80] ;  /* 0x00032000ff029b82 */ /* 0x001e240000000a00 */
[----:B0-----:R-:W-:-:S06]  /*15900*/  @!P1 IMAD.WIDE R2, R5, 0x4, R2 ;  /* 0x0000000405029825 */ /* 0x001fcc00078e0202 */
[----:B------:R-:W4:Y:S01]  /*15910*/  @!P1 LDG.E R2, desc[UR40][R2.64] ;  /* 0x0000002802029981 */ /* 0x000f22000c1e1900 */
[----:B------:R-:W-:Y:S01]  /*15920*/  IMAD.MOV.U32 R5, RZ, RZ, RZ ;  /* 0x000000ffff057224 */ /* 0x000fe200078e00ff */
[C---:B------:R-:W-:Y:S02]  /*15930*/  ISETP.GE.U32.AND P2, PT, R8.reuse, 0x2, PT ;  /* 0x000000020800780c */ /* 0x040fe40003f46070 */
[C---:B------:R-:W-:Y:S01]  /*15940*/  ISETP.GE.U32.AND P3, PT, R8.reuse, 0x4, PT ;  /* 0x000000040800780c */ /* 0x040fe20003f66070 */
[----:B------:R-:W-:Y:S01]  /*15950*/  SHFL.IDX PT, R0, R16, RZ, 0x1f ;  /* 0x00001fff10007589 */ /* 0x000fe200000e0000 */
[C---:B------:R-:W-:Y:S02]  /*15960*/  ISETP.GE.U32.AND P4, PT, R8.reuse, 0x8, PT ;  /* 0x000000080800780c */ /* 0x040fe40003f86070 */
[----:B------:R-:W-:Y:S01]  /*15970*/  ISETP.GE.U32.AND P5, PT, R8, 0x10, PT ;  /* 0x000000100800780c */ /* 0x000fe20003fa6070 */
[----:B--23--:R-:W-:Y:S01]  /*15980*/  SHFL.IDX PT, R4, R16, 0x1, 0x1f ;  /* 0x00201f0010047f89 */ /* 0x00cfe200000e0000 */
[----:B----4-:R-:W-:-:S02]  /*15990*/  @!P1 MOV R5, R2 ;  /* 0x0000000200059202 */ /* 0x010fc40000000f00 */
[----:B------:R-:W-:-:S03]  /*159a0*/  ISETP.NE.AND P1, PT, R8, RZ, PT ;  /* 0x000000ff0800720c */ /* 0x000fc60003f25270 */
        /* <DEDUP_REMOVED lines=15> */
[----:B------:R0:W1:Y:S02]  /*15aa0*/  SHFL.IDX PT, R14, R2, 0x1f, 0x1f ;  /* 0x03e01f00020e7f89 */ /* 0x00006400000e0000 */
.L_x_1074:
[----:B------:R-:W-:Y:S02]  /*15ab0*/  ULDC UR4, c[0x0][0xc38] ;  /* 0x00030e0000047ab9 */ /* 0x000fe40000000800 */
[----:B------:R-:W-:-:S04]  /*15ac0*/  IMAD.U32 R7, RZ, RZ, UR4 ;  /* 0x00000004ff077e24 */ /* 0x000fc8000f8e00ff */
[----:B-1----:R-:W-:-:S04]  /*15ad0*/  IMAD R14, R14, R7, RZ ;  /* 0x000000070e0e7224 */ /* 0x002fc800078e02ff */
[----:B------:R-:W-:-:S05]  /*15ae0*/  IMAD.IADD R9, R4, 0x1, R14 ;  /* 0x0000000104097824 */ /* 0x000fca00078e020e */
[----:B------:R-:W-:-:S13]  /*15af0*/  ISETP.GT.AND P6, PT, R9, R0, PT ;  /* 0x000000000900720c */ /* 0x000fda0003fc4270 */
[----:B------:R-:W-:Y:S05]  /*15b00*/  @P6 BRA `(.L_x_892) ;  /* 0x00000000009c6947 */ /* 0x000fea0003800000 */
.L_x_897:
[----:B0-----:R-:W0:Y:S01]  /*15b10*/  LDC R2, c[0x0][0xc3c] ;  /* 0x00030f00ff027b82 */ /* 0x001e220000000800 */
[----:B------:R-:W-:-:S04]  /*15b20*/  IADD3 R19, R19, 0x1f, RZ ;  /* 0x0000001f13137810 */ /* 0x000fc80007ffe0ff */
[----:B0-----:R-:W-:-:S13]  /*15b30*/  ISETP.GE.AND P6, PT, R19, R2, PT ;  /* 0x000000021300720c */ /* 0x001fda0003fc6270 */
[----:B------:R-:W-:Y:S05]  /*15b40*/  @P6 BRA `(.L_x_893) ;  /* 0x0000000400446947 */ /* 0x000fea0003800000 */
[----:B------:R-:W0:Y:S01]  /*15b50*/  S2R R3, SR_TID.X ;  /* 0x0000000000037919 */ /* 0x000e220000002100 */
[----:B------:R-:W-:Y:S01]  /*15b60*/  BSSY B0, `(.L_x_894) ;  /* 0x0000009000007945 */ /* 0x000fe20003800000 */
[----:B------:R-:W-:Y:S01]  /*15b70*/  IMAD.MOV.U32 R5, RZ, RZ, RZ ;  /* 0x000000ffff057224 */ /* 0x000fe200078e00ff */
[----:B0-----:R-:W-:-:S05]  /*15b80*/  LOP3.LUT R3, R3, 0x1f, RZ, 0xc0, !PT ;  /* 0x0000001f03037812 */ /* 0x001fca00078ec0ff */
[----:B------:R-:W-:-:S05]  /*15b90*/  IMAD.IADD R7, R19, 0x1, R3 ;  /* 0x0000000113077824 */ /* 0x000fca00078e0203 */
[----:B------:R-:W-:-:S13]  /*15ba0*/  ISETP.GE.OR P6, PT, R7, R2, !P0 ;  /* 0x000000020700720c */ /* 0x000fda00047c6670 */
[----:B------:R-:W-:Y:S05]  /*15bb0*/  @P6 BRA `(.L_x_895) ;  /* 0x00000000000c6947 */ /* 0x000fea0003800000 */
[----:B------:R-:W0:Y:S02]  /*15bc0*/  LDC.64 R2, c[0x0][0xc80] ;  /* 0x00032000ff027b82 */ /* 0x000e240000000a00 */
[----:B0-----:R-:W-:-:S05]  /*15bd0*/  IMAD.WIDE R2, R7, 0x4, R2 ;  /* 0x0000000407027825 */ /* 0x001fca00078e0202 */
[----:B------:R0:W5:Y:S02]  /*15be0*/  LDG.E R5, desc[UR40][R2.64] ;  /* 0x0000002802057981 */ /* 0x000164000c1e1900 */
.L_x_895:
[----:B------:R-:W-:Y:S05]  /*15bf0*/  BSYNC B0 ;  /* 0x0000000000007941 */ /* 0x000fea0003800000 */
.L_x_894:
[----:B------:R-:W-:-:S03]  /*15c00*/  UMOV UR4, 0xffffffff ;  /* 0xffffffff00047882 */ /* 0x000fc60000000000 */
[----:B------:R-:W-:Y:S05]  /*15c10*/  BRA.DIV UR4, `(.L_x_896) ;  /* 0x0000004e04c87947 */ /* 0x000fea000b800000 */
[----:B-----5:R-:W1:Y:S02]  /*15c20*/  SHFL.UP PT, R14, R5, 0x1, RZ ;  /* 0x04200000050e7989 */ /* 0x020e6400000e00ff */
[----:B-1----:R-:W-:-:S05]  /*15c30*/  SEL R14, R14, RZ, P1 ;  /* 0x000000ff0e0e7207 */ /* 0x002fca0000800000 */
        /* <DEDUP_REMOVED lines=11> */
[----:B0-----:R-:W-:-:S04]  /*15cf0*/  SEL R7, R14, RZ, P5 ;  /* 0x000000ff0e077207 */ /* 0x001fc80002800000 */
[----:B------:R-:W-:-:S05]  /*15d00*/  IADD3 R2, R4, R7, RZ ;  /* 0x0000000704027210 */ /* 0x000fca0007ffe0ff */
[----:B------:R0:W1:Y:S02]  /*15d10*/  SHFL.IDX PT, R14, R2, 0x1f, 0x1f ;  /* 0x03e01f00020e7f89 */ /* 0x00006400000e0000 */
.L_x_1082:
[----:B------:R-:W-:Y:S02]  /*15d20*/  ULDC UR4, c[0x0][0xc38] ;  /* 0x00030e0000047ab9 */ /* 0x000fe40000000800 */
[----:B------:R-:W-:-:S04]  /*15d30*/  IMAD.U32 R7, RZ, RZ, UR4 ;  /* 0x00000004ff077e24 */ /* 0x000fc8000f8e00ff */
[----:B-1----:R-:W-:-:S04]  /*15d40*/  IMAD R14, R14, R7, RZ ;  /* 0x000000070e0e7224 */ /* 0x002fc800078e02ff */
[----:B------:R-:W-:-:S05]  /*15d50*/  IMAD.IADD R9, R14, 0x1, R9 ;  /* 0x000000010e097824 */ /* 0x000fca00078e0209 */
[----:B------:R-:W-:-:S13]  /*15d60*/  ISETP.GT.AND P6, PT, R9, R0, PT ;  /* 0x000000000900720c */ /* 0x000fda0003fc4270 */
[----:B------:R-:W-:Y:S05]  /*15d70*/  @!P6 BRA `(.L_x_897) ;  /* 0xfffffffc0064e947 */ /* 0x000fea000383ffff */
.L_x_892:
[----:B------:R-:W-:Y:S01]  /*15d80*/  IMAD.IADD R16, R9, 0x1, -R14 ;  /* 0x0000000109107824 */ /* 0x000fe200078e0a0e */
[----:B------:R-:W-:-:S03]  /*15d90*/  UMOV UR4, 0xffffffff ;  /* 0xffffffff00047882 */ /* 0x000fc60000000000 */
[----:B------:R-:W-:-:S05]  /*15da0*/  IMAD R3, R2, R7, R16 ;  /* 0x0000000702037224 */ /* 0x000fca00078e0210 */
[----:B------:R-:W-:Y:S01]  /*15db0*/  ISETP.GT.AND P6, PT, R3, R0, PT ;  /* 0x000000000300720c */ /* 0x000fe20003fc4270 */
[----:B------:R-:W-:-:S12]  /*15dc0*/  BRA.DIV UR4, `(.L_x_898) ;  /* 0x0000005204187947 */ /* 0x000fd8000b800000 */
[----:B------:R-:W-:-:S04]  /*15dd0*/  VOTE.ANY R3, PT, !P6 ;  /* 0x0000000000037806 */ /* 0x000fc800070e0100 */
[----:B------:R-:W1:Y:S02]  /*15de0*/  POPC R4, R3 ;  /* 0x0000000300047309 */ /* 0x000e640000000000 */
[----:B-1----:R1:W2:Y:S02]  /*15df0*/  SHFL.IDX PT, R5, R5, R4, 0x1f ;  /* 0x00001f0405057589 */ /* 0x0022a400000e0000 */
.L_x_1086:
[----:B------:R-:W-:Y:S01]  /*15e00*/  ISETP.NE.AND P0, PT, R3, RZ, PT ;  /* 0x000000ff0300720c */ /* 0x000fe20003f05270 */
[----:B------:R-:W-:-:S12]  /*15e10*/  IMAD.MOV.U32 R14, RZ, RZ, RZ ;  /* 0x000000ffff0e7224 */ /* 0x000fd800078e00ff */
[----:B------:R-:W-:Y:S05]  /*15e20*/  @!P0 BRA `(.L_x_899) ;  /* 0x0000000000108947 */ /* 0x000fea0003800000 */
[----:B------:R-:W-:Y:S01]  /*15e30*/  UMOV UR4, 0xffffffff ;  /* 0xffffffff00047882 */ /* 0x000fe20000000000 */
[----:B------:R-:W-:Y:S02]  /*15e40*/  VIADD R12, R4, 0xffffffff ;  /* 0xffffffff040c7836 */ /* 0x000fe40000000000 */
[----:B------:R-:W-:Y:S05]  /*15e50*/  BRA.DIV UR4, `(.L_x_900) ;  /* 0x00000052043c7947 */ /* 0x000fea000b800000 */
[----:B------:R3:W4:Y:S02]  /*15e60*/  SHFL.IDX PT, R14, R2, R12, 0x1f ;  /* 0x00001f0c020e7589 */ /* 0x00072400000e0000 */
.L_x_899:
[----:B--2---:R-:W-:Y:S01]  /*15e70*/  IABS R6, R5 ;  /* 0x0000000500067213 */ /* 0x004fe20000000000 */
[----:B----4-:R-:W-:Y:S02]  /*15e80*/  IMAD R16, R14, R7, R16 ;  /* 0x000000070e107224 */ /* 0x010fe400078e0210 */
[----:B------:R-:W-:Y:S01]  /*15e90*/  IMAD.IADD R19, R4, 0x1, R19 ;  /* 0x0000000104137824 */ /* 0x000fe200078e0213 */
[----:B------:R-:W2:Y:S01]  /*15ea0*/  I2F.RP R8, R6 ;  /* 0x0000000600087306 */ /* 0x000ea20000209400 */
[----:B------:R-:W-:-:S05]  /*15eb0*/  IMAD.IADD R10, R0, 0x1, -R16 ;  /* 0x00000001000a7824 */ /* 0x000fca00078e0a10 */
[----:B------:R-:W-:Y:S02]  /*15ec0*/  IABS R0, R10 ;  /* 0x0000000a00007213 */ /* 0x000fe40000000000 */
[----:B--2---:R-:W0:Y:S02]  /*15ed0*/  MUFU.RCP R8, R8 ;  /* 0x0000000800087308 */ /* 0x004e240000001000 */
[----:B0--3--:R-:W-:-:S06]  /*15ee0*/  VIADD R2, R8, 0xffffffe ;  /* 0x0ffffffe08027836 */ /* 0x009fcc0000000000 */
[----:B------:R0:W2:Y:S02]  /*15ef0*/  F2I.FTZ.U32.TRUNC.NTZ R3, R2 ;  /* 0x0000000200037305 */ /* 0x0000a4000021f000 */
[----:B0-----:R-:W-:Y:S01]  /*15f00*/  IMAD.MOV.U32 R2, RZ, RZ, RZ ;  /* 0x000000ffff027224 */ /* 0x001fe200078e00ff */
[----:B--2---:R-:W-:-:S05]  /*15f10*/  IADD3 R7, RZ, -R3, RZ ;  /* 0x80000003ff077210 */ /* 0x004fca0007ffe0ff */
[----:B------:R-:W-:-:S04]  /*15f20*/  IMAD R7, R7, R6, RZ ;  /* 0x0000000607077224 */ /* 0x000fc800078e02ff */
[----:B------:R-:W-:Y:S01]  /*15f30*/  IMAD.HI.U32 R3, R3, R7, R2 ;  /* 0x0000000703037227 */ /* 0x000fe200078e0002 */
[----:B------:R-:W-:-:S05]  /*15f40*/  IABS R7, R5 ;  /* 0x0000000500077213 */ /* 0x000fca0000000000 */
[----:B------:R-:W-:Y:S02]  /*15f50*/  IMAD.MOV R7, RZ, RZ, -R7 ;  /* 0x000000ffff077224 */ /* 0x000fe400078e0a07 */
[----:B------:R-:W-:-:S04]  /*15f60*/  IMAD.HI.U32 R3, R3, R0, RZ ;  /* 0x0000000003037227 */ /* 0x000fc800078e00ff */
[----:B------:R-:W-:Y:S01]  /*15f70*/  IMAD R7, R3, R7, R0 ;  /* 0x0000000703077224 */ /* 0x000fe200078e0200 */
[----:B------:R-:W-:-:S04]  /*15f80*/  LOP3.LUT R0, R10, R5, RZ, 0x3c, !PT ;  /* 0x000000050a007212 */ /* 0x000fc800078e3cff */
[----:B------:R-:W-:Y:S02]  /*15f90*/  ISETP.GT.U32.AND P1, PT, R6, R7, PT ;  /* 0x000000070600720c */ /* 0x000fe40003f24070 */
[----:B------:R-:W-:-:S11]  /*15fa0*/  ISETP.GE.AND P2, PT, R0, RZ, PT ;  /* 0x000000ff0000720c */ /* 0x000fd60003f46270 */
[----:B------:R-:W-:Y:S02]  /*15fb0*/  @!P1 IMAD.IADD R7, R7, 0x1, -R6 ;  /* 0x0000000107079824 */ /* 0x000fe400078e0a06 */
[----:B------:R-:W-:Y:S01]  /*15fc0*/  @!P1 VIADD R3, R3, 0x1 ;  /* 0x0000000103039836 */ /* 0x000fe20000000000 */
[----:B------:R-:W-:Y:S02]  /*15fd0*/  ISETP.NE.AND P1, PT, R5, RZ, PT ;  /* 0x000000ff0500720c */ /* 0x000fe40003f25270 */
[----:B------:R-:W-:-:S13]  /*15fe0*/  ISETP.GE.U32.AND P0, PT, R7, R6, PT ;  /* 0x000000060700720c */ /* 0x000fda0003f06070 */
[----:B------:R-:W-:-:S05]  /*15ff0*/  @P0 VIADD R3, R3, 0x1 ;  /* 0x0000000103030836 */ /* 0x000fca0000000000 */
[----:B------:R-:W-:Y:S02]  /*16000*/  @!P2 IADD3 R3, -R3, RZ, RZ ;  /* 0x000000ff0303a210 */ /* 0x000fe40007ffe1ff */
[----:B------:R-:W-:-:S05]  /*16010*/  @!P1 LOP3.LUT R3, RZ, R5, RZ, 0x33, !PT ;  /* 0x00000005ff039212 */ /* 0x000fca00078e33ff */
[--C-:B------:R-:W-:Y:S02]  /*16020*/  IMAD.MOV R0, RZ, RZ, -R3.reuse ;  /* 0x000000ffff007224 */ /* 0x100fe400078e0a03 */
[----:B------:R-:W-:Y:S02]  /*16030*/  IMAD.MOV.U32 R18, RZ, RZ, R3 ;  /* 0x000000ffff127224 */ /* 0x000fe400078e0003 */
[----:B------:R-:W-:Y:S01]  /*16040*/  IMAD R17, R5, R0, R10 ;  /* 0x0000000005117224 */ /* 0x000fe200078e020a */
[----:B------:R-:W-:Y:S06]  /*16050*/  BRA `(.L_x_901) ;  /* 0x00000000001c7947 */ /* 0x000fec0003800000 */
.L_x_893:
[----:B------:R-:W-:Y:S01]  /*16060*/  UMOV UR4, URZ ;  /* 0x0000003f00047c82 */ /* 0x000fe20008000000 */
[----:B------:R-:W-:Y:S01]  /*16070*/  UMOV UR5, URZ ;  /* 0x0000003f00057c82 */ /* 0x000fe20008000000 */
[----:B------:R-:W-:Y:S01]  /*16080*/  ULDC UR6, c[0x0][0xc3c] ;  /* 0x00030f0000067ab9 */ /* 0x000fe20000000800 */
[----:B------:R-:W-:Y:S01]  /*16090*/  IMAD.MOV.U32 R16, RZ, RZ, R0 ;  /* 0x000000ffff107224 */ /* 0x000fe200078e0000 */
[----:B------:R-:W-:Y:S01]  /*160a0*/  MOV R19, UR6 ;  /* 0x0000000600137c02 */ /* 0x000fe20008000f00 */
[----:B------:R-:W-:Y:S02]  /*160b0*/  IMAD.U32 R17, RZ, RZ, UR4 ;  /* 0x00000004ff117e24 */ /* 0x000fe4000f8e00ff */
[----:B------:R-:W-:-:S07]  /*160c0*/  IMAD.U32 R18, RZ, RZ, UR5 ;  /* 0x00000005ff127e24 */ /* 0x000fce000f8e00ff */
.L_x_901:
[----:B------:R-:W0:Y:S01]  /*160d0*/  S2R R0, SR_TID.X ;  /* 0x0000000000007919 */ /* 0x000e220000002100 */
[----:B------:R-:W-:Y:S05]  /*160e0*/  WARPSYNC.ALL ;  /* 0x0000000000007948 */ /* 0x000fea0003800000 */
[----:B------:R-:W-:Y:S01]  /*160f0*/  BAR.SYNC.DEFER_BLOCKING 0x4, 0x180 ;  /* 0x0106000000007b1d */ /* 0x000fe20000010000 */
[----:B0-----:R-:W-:-:S04]  /*16100*/  LOP3.LUT R0, R0, 0x1f, RZ, 0xc0, !PT ;  /* 0x0000001f00007812 */ /* 0x001fc800078ec0ff */
[----:B------:R-:W-:-:S13]  /*16110*/  ISETP.NE.AND P0, PT, R0, RZ, PT ;  /* 0x000000ff0000720c */ /* 0x000fda0003f05270 */
[----:B------:R-:W0:Y:S01]  /*16120*/  @!P0 S2R R3, SR_CgaCtaId ;  /* 0x0000000000038919 */ /* 0x000e220000008800 */
[----:B------:R-:W-:-:S04]  /*16130*/  @!P0 MOV R0, 0x400 ;  /* 0x0000040000008802 */ /* 0x000fc80000000f00 */
[----:B0-----:R-:W-:-:S05]  /*16140*/  @!P0 LEA R22, R3, R0, 0x18 ;  /* 0x0000000003168211 */ /* 0x001fca00078ec0ff */
[----:B------:R0:W-:Y:S01]  /*16150*/  @!P0 STS.128 [R22+0x228d0], R16 ;  /* 0x0228d01016008388 */ /* 0x0001e20000000c00 */
[----:B------:R-:W-:Y:S06]  /*16160*/  BAR.ARV 0x5, 0x180 ;  /* 0x0146000000007b1d */ /* 0x000fec0000002000 */
.L_x_890:
[----:B------:R-:W-:Y:S02]  /*16170*/  ULDC UR4, c[0x0][0xc3c] ;  /* 0x00030f0000047ab9 */ /* 0x000fe40000000800 */
[----:B0-----:R-:W-:-:S13]  /*16180*/  ISETP.GE.AND P0, PT, R19, UR4, PT ;  /* 0x0000000413007c0c */ /* 0x001fda000bf06270 */
[----:B------:R-:W-:Y:S05]  /*16190*/  @!P0 BRA `(.L_x_902) ;  /* 0xffffffa400ec8947 */ /* 0x000fea000383ffff */
[----:B------:R-:W-:Y:S05]  /*161a0*/  BSYNC B8 ;  /* 0x0000000000087941 */ /* 0x000fea0003800000 */
.L_x_803:
[----:B------:R-:W5:Y:S01]  /*161b0*/  LDL.LU R0, [R1+0x28] ;  /* 0x0000280001007983 */ /* 0x000f620000300800 */
[----:B------:R-:W-:Y:S01]  /*161c0*/  BSSY B0, `(.L_x_903) ;  /* 0x000000b000007945 */ /* 0x000fe20003800000 */
[----:B------:R-:W2:Y:S01]  /*161d0*/  S2R R5, SR_CgaCtaId ;  /* 0x0000000000057919 */ /* 0x000ea20000008800 */
[----:B-----5:R-:W-:-:S05]  /*161e0*/  VIADD R0, R0, 0x1 ;  /* 0x0000000100007836 */ /* 0x020fca0000000000 */
[----:B-1----:R-:W-:-:S04]  /*161f0*/  LEA.HI R2, R0, R0, RZ, 0x1 ;  /* 0x0000000000027211 */ /* 0x002fc800078f08ff */
[----:B------:R-:W-:Y:S02]  /*16200*/  LOP3.LUT R3, R2, 0xfffffffe, RZ, 0xc0, !PT ;  /* 0xfffffffe02037812 */ /* 0x000fe400078ec0ff */
[----:B------:R-:W-:-:S03]  /*16210*/  MOV R2, 0x400 ;  /* 0x0000040000027802 */ /* 0x000fc60000000f00 */
[----:B------:R-:W-:Y:S01]  /*16220*/  IMAD.IADD R0, R0, 0x1, -R3 ;  /* 0x0000000100007824 */ /* 0x000fe200078e0a03 */
[----:B--23--:R-:W-:-:S04]  /*16230*/  LEA R4, R5, R2, 0x18 ;  /* 0x0000000205047211 */ /* 0x00cfc800078ec0ff */
[----:B------:R-:W-:-:S04]  /*16240*/  SHF.L.U32 R0, R0, 0x1f, RZ ;  /* 0x0000001f00007819 */ /* 0x000fc800000006ff */
[----:B------:R-:W0:Y:S02]  /*16250*/  SYNCS.PHASECHK.TRANS64.TRYWAIT P0, [R4+URZ+0x22820], R0 ;  /* 0x02282000040075a7 */ /* 0x000e24000800017f */
[----:B0-----:R-:W-:Y:S05]  /*16260*/  @!P0 BRA `(.L_x_904) ;  /* 0x0000004c005c8947 */ /* 0x001fea0003800000 */
.L_x_1089:
[----:B------:R-:W-:Y:S05]  /*16270*/  BSYNC B0 ;  /* 0x0000000000007941 */ /* 0x000fea0003800000 */
.L_x_903:
[----:B------:R-:W-:-:S03]  /*16280*/  UMOV UR4, 0xffffffff ;  /* 0xffffffff00047882 */ /* 0x000fc60000000000 */
[----:B------:R-:W-:Y:S05]  /*16290*/  BRA.DIV UR4, `(.L_x_905) ;  /* 0x0000004e04647947 */ /* 0x000fea000b800000 */
[----:B0-----:R-:W0:Y:S02]  /*162a0*/  S2R R0, SR_TID.X ;  /* 0x0000000000007919 */ /* 0x001e240000002100 */
[----:B0-----:R-:W-:-:S04]  /*162b0*/  SHF.R.U32.HI R0, RZ, 0x5, R0 ;  /* 0x00000005ff007819 */ /* 0x001fc80000011600 */
[----:B------:R-:W-:-:S05]  /*162c0*/  LOP3.LUT R0, R0, 0x3, RZ, 0xc0, !PT ;  /* 0x0000000300007812 */ /* 0x000fca00078ec0ff */
[----:B------:R0:W1:Y:S02]  /*162d0*/  SHFL.IDX PT, R14, R0, RZ, 0x1f ;  /* 0x00001fff000e7589 */ /* 0x00006400000e0000 */
.L_x_1092:
[----:B-1----:R-:W-:-:S13]  /*162e0*/  ISETP.NE.AND P0, PT, R14, RZ, PT ;  /* 0x000000ff0e00720c */ /* 0x002fda0003f05270 */
[----:B------:R-:W-:Y:S05]  /*162f0*/  @P0 BRA `(.L_x_650) ;  /* 0x0000000000880947 */ /* 0x000fea0003800000 */
[----:B------:R-:W-:-:S03]  /*16300*/  UMOV UR4, 0xffffffff ;  /* 0xffffffff00047882 */ /* 0x000fc60000000000 */
[----:B------:R-:W-:Y:S05]  /*16310*/  BRA.DIV UR4, `(.L_x_906) ;  /* 0x0000004e04787947 */ /* 0x000fea000b800000 */
[----:B------:R-:W-:-:S13]  /*16320*/  ELECT P6, URZ, PT ;  /* 0x00000000003f782f */ /* 0x000fda00038c0000 */
.L_x_1095:
[----:B------:R-:W-:Y:S05]  /*16330*/  @!P6 BRA `(.L_x_650) ;  /* 0x000000000078e947 */ /* 0x000fea0003800000 */
[----:B0-----:R-:W2:Y:S02]  /*16340*/  LDL.LU R0, [R1] ;  /* 0x0000000001007983 */ /* 0x001ea40000300800 */
[----:B--2---:R-:W-:-:S04]  /*16350*/  LOP3.LUT R0, R0, 0x2, RZ, 0xfc, !PT ;  /* 0x0000000200007812 */ /* 0x004fc800078efcff */
[----:B------:R-:W-:-:S13]  /*16360*/  ISETP.NE.AND P0, PT, R0, 0x3, PT ;  /* 0x000000030000780c */ /* 0x000fda0003f05270 */
[----:B------:R-:W-:Y:S05]  /*16370*/  @!P0 BRA `(.L_x_907) ;  /* 0x0000000000048947 */ /* 0x000fea0003800000 */
[----:B------:R-:W-:Y:S01]  /*16380*/  BPT.TRAP 0x1 ;  /* 0x000000040000795c */ /* 0x000fe20000300000 */
.L_x_907:
[C---:B------:R-:W-:Y:S01]  /*16390*/  IMAD R5, R25.reuse, 0x8, R4 ;  /* 0x0000000819057824 */ /* 0x040fe200078e0204 */
[----:B------:R-:W-:Y:S01]  /*163a0*/  SHF.L.U32 R0, R26, 0x1f, RZ ;  /* 0x0000001f1a007819 */ /* 0x000fe200000006ff */
[----:B------:R-:W-:-:S03]  /*163b0*/  VIADD R25, R25, 0x1 ;  /* 0x0000000119197836 */ /* 0x000fc60000000000 */
[----:B------:R-:W0:Y:S02]  /*163c0*/  SYNCS.PHASECHK.TRANS64.TRYWAIT P1, [R5+URZ+0x22840], R0 ;  /* 0x02284000050075a7 */ /* 0x000e24000802017f */
[----:B------:R-:W-:-:S04]  /*163d0*/  ISETP.NE.AND P2, PT, R25, 0x2, PT ;  /* 0x000000021900780c */ /* 0x000fc80003f45270 */
[----:B------:R-:W-:Y:S01]  /*163e0*/  SEL R3, RZ, 0x1, P2 ;  /* 0x00000001ff037807 */ /* 0x000fe20001000000 */
[----:B0-----:R-:W-:Y:S08]  /*163f0*/  @!P1 BRA `(.L_x_908) ;  /* 0x0000004c00609947 */ /* 0x001ff00003800000 */
.L_x_1096:
[----:B------:R-:W-:Y:S02]  /*16400*/  SEL R25, R25, RZ, P2 ;  /* 0x000000ff19197207 */ /* 0x000fe40001000000 */
[----:B------:R-:W-:Y:S01]  /*16410*/  LOP3.LUT R2, R26, R3, RZ, 0x3c, !PT ;  /* 0x000000031a027212 */ /* 0x000fe200078e3cff */
[----:B------:R-:W-:Y:S06]  /*16420*/  @!P0 BRA `(.L_x_909) ;  /* 0x0000000000048947 */ /* 0x000fec0003800000 */
[----:B------:R-:W-:Y:S01]  /*16430*/  BPT.TRAP 0x1 ;  /* 0x000000040000795c */ /* 0x000fe20000300000 */
.L_x_909:
[----:B------:R-:W-:Y:S01]  /*16440*/  IMAD R25, R25, 0x8, R4 ;  /* 0x0000000819197824 */ /* 0x000fe200078e0204 */
[----:B------:R-:W-:-:S04]  /*16450*/  SHF.L.U32 R2, R2, 0x1f, RZ ;  /* 0x0000001f02027819 */ /* 0x000fc800000006ff */
[----:B------:R-:W1:Y:S02]  /*16460*/  SYNCS.PHASECHK.TRANS64.TRYWAIT P1, [R25+URZ+0x22840], R2 ;  /* 0x02284002190075a7 */ /* 0x000e64000802017f */
[----:B-1----:R-:W-:Y:S05]  /*16470*/  @!P1 BRA `(.L_x_910) ;  /* 0x0000004c00549947 */ /* 0x002fea0003800000 */
.L_x_1097:
[----:B------:R-:W-:Y:S05]  /*16480*/  @!P0 BRA `(.L_x_911) ;  /* 0x0000000000048947 */ /* 0x000fea0003800000 */
[----:B------:R-:W-:Y:S01]  /*16490*/  BPT.TRAP 0x1 ;  /* 0x000000040000795c */ /* 0x000fe20000300000 */
.L_x_911:
[----:B------:R-:W2:Y:S02]  /*164a0*/  SYNCS.PHASECHK.TRANS64.TRYWAIT P1, [R5+URZ+0x22860], R0 ;  /* 0x02286000050075a7 */ /* 0x000ea4000802017f */
[----:B--2---:R-:W-:Y:S05]  /*164b0*/  @!P1 BRA `(.L_x_912) ;  /* 0x0000004c00589947 */ /* 0x004fea0003800000 */
.L_x_1098:
[----:B------:R-:W-:Y:S05]  /*164c0*/  @!P0 BRA `(.L_x_913) ;  /* 0x0000000000048947 */ /* 0x000fea0003800000 */
[----:B------:R-:W-:Y:S01]  /*164d0*/  BPT.TRAP 0x1 ;  /* 0x000000040000795c */ /* 0x000fe20000300000 */
.L_x_913:
[----:B---3--:R3:W0:Y:S02]  /*164e0*/  SYNCS.PHASECHK.TRANS64.TRYWAIT P0, [R25+URZ+0x22860], R2 ;  /* 0x02286002190075a7 */ /* 0x008624000800017f */
[----:B0-----:R-:W-:Y:S05]  /*164f0*/  @!P0 NANOSLEEP.SYNCS 0x989680 ;  /* 0x009896800000895d */ /* 0x001fea0003900000 */
[----:B------:R-:W0:Y:S02]  /*16500*/  @!P0 SYNCS.PHASECHK.TRANS64 P0, [R25+URZ+0x22860], R2 ;  /* 0x02286002190085a7 */ /* 0x000e24000800007f */
[----:B0-----:R-:W-:Y:S05]  /*16510*/  @!P0 BRA `(.L_x_913) ;  /* 0xfffffffc00f08947 */ /* 0x001fea000383ffff */
.L_x_650:
[----:B------:R-:W-:Y:S05]  /*16520*/  BSYNC B9 ;  /* 0x0000000000097941 */ /* 0x000fea0003800000 */
.L_x_647:
[----:B------:R-:W-:Y:S05]  /*16530*/  EXIT ;  /* 0x000000000000794d */ /* 0x000fea0003800000 */
.L_x_668:
[----:B0-----:R0:W1:Y:S02]  /*16540*/  SYNCS.PHASECHK.TRANS64.TRYWAIT P5, [R89+URZ+0x22890], R101 ;  /* 0x02289065590075a7 */ /* 0x00106400080a017f */
[----:B-1----:R-:W-:Y:S05]  /*16550*/  @!P5 NANOSLEEP.SYNCS 0x989680 ;  /* 0x009896800000d95d */ /* 0x002fea0003900000 */
[----:B------:R-:W1:Y:S02]  /*16560*/  @!P5 SYNCS.PHASECHK.TRANS64 P5, [R89+URZ+0x22890], R101 ;  /* 0x022890655900d5a7 */ /* 0x000e6400080a007f */
[----:B-1----:R-:W-:Y:S05]  /*16570*/  @!P5 BRA `(.L_x_668) ;  /* 0xfffffffc00f0d947 */ /* 0x002fea000383ffff */
[----:B------:R-:W-:Y:S05]  /*16580*/  BRA `(.L_x_914) ;  /* 0xfffffec400a47947 */ /* 0x000fea000383ffff */
.L_x_669:
[----:B------:R-:W-:Y:S01]  /*16590*/  BSSY B1, `(.L_x_915) ;  /* 0x0000008000017945 */ /* 0x000fe20003800000 */
[----:B------:R-:W-:Y:S01]  /*165a0*/  IMAD.MOV.U32 R13, RZ, RZ, R103 ;  /* 0x000000ffff0d7224 */ /* 0x000fe200078e0067 */
[----:B------:R-:W-:Y:S01]  /*165b0*/  MOV R12, RZ ;  /* 0x000000ff000c7202 */ /* 0x000fe20000000f00 */
[----:B------:R-:W-:Y:S02]  /*165c0*/  IMAD.MOV.U32 R11, RZ, RZ, 0x1c1f ;  /* 0x00001c1fff0b7424 */ /* 0x000fe400078e00ff */
[----:B------:R-:W-:-:S07]  /*165d0*/  IMAD.MOV.U32 R15, RZ, RZ, -0x1 ;  /* 0xffffffffff0f7424 */ /* 0x000fce00078e00ff */
[----:B0-----:R-:W-:Y:S05]  /*165e0*/  WARPSYNC.COLLECTIVE R15, `(.L_x_916) ;  /* 0x000000000f087348 */ /* 0x001fea0003c00000 */
[----:B------:R1:W2:Y:S02]  /*165f0*/  SHFL.IDX P6, R14, R13, R12, R11 ;  /* 0x0000000c0d0e7389 */ /* 0x0002a400000c000b */
[----:B012---:R-:W-:Y:S01]  /*16600*/  ENDCOLLECTIVE ;  /* 0x000000000000791b */ /* 0x007fe20003800000 */
.L_x_916:
[----:B------:R-:W-:Y:S05]  /*16610*/  BSYNC B1 ;  /* 0x0000000000017941 */ /* 0x000fea0003800000 */
.L_x_915:
[----:B------:R-:W-:Y:S01]  /*16620*/  IMAD.MOV.U32 R13, RZ, RZ, R102 ;  /* 0x000000ffff0d7224 */ /* 0x000fe200078e0066 */
[----:B------:R-:W-:Y:S01]  /*16630*/  MOV R15, 0xffffffff ;  /* 0xffffffff000f7802 */ /* 0x000fe20000000f00 */
[----:B------:R-:W-:Y:S02]  /*16640*/  IMAD.MOV.U32 R12, RZ, RZ, RZ ;  /* 0x000000ffff0c7224 */ /* 0x000fe400078e00ff */
[----:B------:R-:W-:Y:S02]  /*16650*/  IMAD.MOV.U32 R11, RZ, RZ, 0x1c1f ;  /* 0x00001c1fff0b7424 */ /* 0x000fe400078e00ff */
[----:B------:R-:W-:-:S07]  /*16660*/  IMAD.MOV.U32 R55, RZ, RZ, R14 ;  /* 0x000000ffff377224 */ /* 0x000fce00078e000e */
[----:B------:R-:W-:Y:S05]  /*16670*/  WARPSYNC.COLLECTIVE R15, `(.L_x_917) ;  /* 0x000000000f087348 */ /* 0x000fea0003c00000 */
[----:B------:R0:W1:Y:S02]  /*16680*/  SHFL.IDX P6, R14, R13, R12, R11 ;  /* 0x0000000c0d0e7389 */ /* 0x00006400000c000b */
[----:B01----:R-:W-:Y:S01]  /*16690*/  ENDCOLLECTIVE ;  /* 0x000000000000791b */ /* 0x003fe20003800000 */
.L_x_917:
[----:B------:R-:W-:Y:S01]  /*166a0*/  IMAD.MOV.U32 R93, RZ, RZ, R14 ;  /* 0x000000ffff5d7224 */ /* 0x000fe200078e000e */
[----:B------:R-:W-:Y:S06]  /*166b0*/  BRA `(.L_x_918) ;  /* 0xfffffec4006c7947 */ /* 0x000fec000383ffff */
.L_x_678:
[----:B------:R-:W-:Y:S01]  /*166c0*/  BSSY B1, `(.L_x_919) ;  /* 0x0000008000017945 */ /* 0x000fe20003800000 */
[----:B0---4-:R-:W-:Y:S02]  /*166d0*/  IMAD.MOV.U32 R13, RZ, RZ, R103 ;  /* 0x000000ffff0d7224 */ /* 0x011fe400078e0067 */
[----:B------:R-:W-:Y:S02]  /*166e0*/  IMAD.MOV.U32 R12, RZ, RZ, 0x1 ;  /* 0x00000001ff0c7424 */ /* 0x000fe400078e00ff */
[----:B------:R-:W-:Y:S02]  /*166f0*/  IMAD.MOV.U32 R11, RZ, RZ, 0x1c1f ;  /* 0x00001c1fff0b7424 */ /* 0x000fe400078e00ff */
[----:B------:R-:W-:-:S07]  /*16700*/  IMAD.MOV.U32 R15, RZ, RZ, -0x1 ;  /* 0xffffffffff0f7424 */ /* 0x000fce00078e00ff */
[----:B-123--:R-:W-:Y:S05]  /*16710*/  WARPSYNC.COLLECTIVE R15, `(.L_x_920) ;  /* 0x000000000f087348 */ /* 0x00efea0003c00000 */
[----:B------:R0:W4:Y:S02]  /*16720*/  SHFL.IDX P6, R14, R13, R12, R11 ;  /* 0x0000000c0d0e7389 */ /* 0x00012400000c000b */
[----:B01234-:R-:W-:Y:S01]  /*16730*/  ENDCOLLECTIVE ;  /* 0x000000000000791b */ /* 0x01ffe20003800000 */
.L_x_920:
[----:B------:R-:W-:Y:S05]  /*16740*/  BSYNC B1 ;  /* 0x0000000000017941 */ /* 0x000fea0003800000 */
.L_x_919:
[----:B------:R-:W-:Y:S01]  /*16750*/  MOV R13, R102 ;  /* 0x00000066000d7202 */ /* 0x000fe20000000f00 */
[----:B------:R-:W-:Y:S02]  /*16760*/  IMAD.MOV.U32 R12, RZ, RZ, 0x1 ;  /* 0x00000001ff0c7424 */ /* 0x000fe400078e00ff */
[----:B------:R-:W-:Y:S02]  /*16770*/  IMAD.MOV.U32 R11, RZ, RZ, 0x1c1f ;  /* 0x00001c1fff0b7424 */ /* 0x000fe400078e00ff */
[----:B------:R-:W-:Y:S02]  /*16780*/  IMAD.MOV.U32 R15, RZ, RZ, -0x1 ;  /* 0xffffffffff0f7424 */ /* 0x000fe400078e00ff */
[----:B------:R-:W-:-:S07]  /*16790*/  IMAD.MOV.U32 R103, RZ, RZ, R14 ;  /* 0x000000ffff677224 */ /* 0x000fce00078e000e */
[----:B------:R-:W-:Y:S05]  /*167a0*/  WARPSYNC.COLLECTIVE R15, `(.L_x_921) ;  /* 0x000000000f087348 */ /* 0x000fea0003c00000 */
[----:B------:R0:W1:Y:S02]  /*167b0*/  SHFL.IDX P6, R14, R13, R12, R11 ;  /* 0x0000000c0d0e7389 */ /* 0x00006400000c000b */
[----:B01----:R-:W-:Y:S01]  /*167c0*/  ENDCOLLECTIVE ;  /* 0x000000000000791b */ /* 0x003fe20003800000 */
.L_x_921:
[----:B------:R-:W-:Y:S01]  /*167d0*/  IMAD.MOV.U32 R47, RZ, RZ, R14 ;  /* 0x000000ffff2f7224 */ /* 0x000fe200078e000e */
[----:B------:R-:W-:Y:S06]  /*167e0*/  BRA `(.L_x_922) ;  /* 0xfffffec800d07947 */ /* 0x000fec000383ffff */
.L_x_688:
[----:B-1----:R1:W2:Y:S02]  /*167f0*/  SYNCS.PHASECHK.TRANS64.TRYWAIT P4, [R89+URZ+0x22890], R101 ;  /* 0x02289065590075a7 */ /* 0x0022a4000808017f */
[----:B--2---:R-:W-:Y:S05]  /*16800*/  @!P4 NANOSLEEP.SYNCS 0x989680 ;  /* 0x009896800000c95d */ /* 0x004fea0003900000 */
[----:B------:R-:W2:Y:S02]  /*16810*/  @!P4 SYNCS.PHASECHK.TRANS64 P4, [R89+URZ+0x22890], R101 ;  /* 0x022890655900c5a7 */ /* 0x000ea4000808007f */
[----:B--2---:R-:W-:Y:S05]  /*16820*/  @!P4 BRA `(.L_x_688) ;  /* 0xfffffffc00f0c947 */ /* 0x004fea000383ffff */
[----:B------:R-:W-:Y:S05]  /*16830*/  BRA `(.L_x_923) ;  /* 0xfffffed400847947 */ /* 0x000fea000383ffff */
.L_x_689:
[----:B------:R-:W-:Y:S01]  /*16840*/  BSSY B1, `(.L_x_924) ;  /* 0x0000008000017945 */ /* 0x000fe20003800000 */
[----:B------:R-:W-:Y:S01]  /*16850*/  IMAD.MOV.U32 R13, RZ, RZ, R103 ;  /* 0x000000ffff0d7224 */ /* 0x000fe200078e0067 */
[----:B------:R-:W-:Y:S01]  /*16860*/  MOV R11, 0x1c1f ;  /* 0x00001c1f000b7802 */ /* 0x000fe20000000f00 */
[----:B------:R-:W-:Y:S02]  /*16870*/  IMAD.MOV.U32 R12, RZ, RZ, RZ ;  /* 0x000000ffff0c7224 */ /* 0x000fe400078e00ff */
[----:B------:R-:W-:-:S07]  /*16880*/  IMAD.MOV.U32 R15, RZ, RZ, -0x1 ;  /* 0xffffffffff0f7424 */ /* 0x000fce00078e00ff */
[----:B-1----:R-:W-:Y:S05]  /*16890*/  WARPSYNC.COLLECTIVE R15, `(.L_x_925) ;  /* 0x000000000f087348 */ /* 0x002fea0003c00000 */
[----:B------:R0:W2:Y:S02]  /*168a0*/  SHFL.IDX P6, R14, R13, R12, R11 ;  /* 0x0000000c0d0e7389 */ /* 0x0000a400000c000b */
[----:B012---:R-:W-:Y:S01]  /*168b0*/  ENDCOLLECTIVE ;  /* 0x000000000000791b */ /* 0x007fe20003800000 */
.L_x_925:
[----:B------:R-:W-:Y:S05]  /*168c0*/  BSYNC B1 ;  /* 0x0000000000017941 */ /* 0x000fea0003800000 */
.L_x_924:
[----:B------:R-:W-:Y:S02]  /*168d0*/  IMAD.MOV.U32 R13, RZ, RZ, R102 ;  /* 0x000000ffff0d7224 */ /* 0x000fe400078e0066 */
[----:B------:R-:W-:Y:S02]  /*168e0*/  IMAD.MOV.U32 R12, RZ, RZ, RZ ;  /* 0x000000ffff0c7224 */ /* 0x000fe400078e00ff */
[----:B------:R-:W-:Y:S02]  /*168f0*/  IMAD.MOV.U32 R11, RZ, RZ, 0x1c1f ;  /* 0x00001c1fff0b7424 */ /* 0x000fe400078e00ff */
[----:B------:R-:W-:Y:S02]  /*16900*/  IMAD.MOV.U32 R15, RZ, RZ, -0x1 ;  /* 0xffffffffff0f7424 */ /* 0x000fe400078e00ff */
[----:B------:R-:W-:-:S07]  /*16910*/  IMAD.MOV.U32 R95, RZ, RZ, R14 ;  /* 0x000000ffff5f7224 */ /* 0x000fce00078e000e */
[----:B------:R-:W-:Y:S05]  /*16920*/  WARPSYNC.COLLECTIVE R15, `(.L_x_926) ;  /* 0x000000000f087348 */ /* 0x000fea0003c00000 */
[----:B------:R0:W1:Y:S02]  /*16930*/  SHFL.IDX P6, R14, R13, R12, R11 ;  /* 0x0000000c0d0e7389 */ /* 0x00006400000c000b */
[----:B01----:R-:W-:Y:S01]  /*16940*/  ENDCOLLECTIVE ;  /* 0x000000000000791b */ /* 0x003fe20003800000 */
.L_x_926:
[----:B------:R-:W-:Y:S01]  /*16950*/  MOV R94, R14 ;  /* 0x0000000e005e7202 */ /* 0x000fe20000000f00 */
[----:B------:R-:W-:Y:S06]  /*16960*/  BRA `(.L_x_927) ;  /* 0xfffffed400507947 */ /* 0x000fec000383ffff */
.L_x_694:
[----:B------:R-:W-:Y:S01]  /*16970*/  BSSY B1, `(.L_x_928) ;  /* 0x0000008000017945 */ /* 0x000fe20003800000 */
[----:B----4-:R-:W-:Y:S02]  /*16980*/  IMAD.MOV.U32 R13, RZ, RZ, R103 ;  /* 0x000000ffff0d7224 */ /* 0x010fe400078e0067 */
[----:B------:R-:W-:Y:S02]  /*16990*/  IMAD.MOV.U32 R12, RZ, RZ, 0x1 ;  /* 0x00000001ff0c7424 */ /* 0x000fe400078e00ff */
[----:B------:R-:W-:Y:S02]  /*169a0*/  IMAD.MOV.U32 R11, RZ, RZ, 0x1c1f ;  /* 0x00001c1fff0b7424 */ /* 0x000fe400078e00ff */
[----:B------:R-:W-:-:S07]  /*169b0*/  IMAD.MOV.U32 R15, RZ, RZ, -0x1 ;  /* 0xffffffffff0f7424 */ /* 0x000fce00078e00ff */
[----:B0123--:R-:W-:Y:S05]  /*169c0*/  WARPSYNC.COLLECTIVE R15, `(.L_x_929) ;  /* 0x000000000f087348 */ /* 0x00ffea0003c00000 */
[----:B------:R4:W0:Y:S02]  /*169d0*/  SHFL.IDX P6, R14, R13, R12, R11 ;  /* 0x0000000c0d0e7389 */ /* 0x00082400000c000b */
[----:B01234-:R-:W-:Y:S01]  /*169e0*/  ENDCOLLECTIVE ;  /* 0x000000000000791b */ /* 0x01ffe20003800000 */
.L_x_929:
[----:B------:R-:W-:Y:S05]  /*169f0*/  BSYNC B1 ;  /* 0x0000000000017941 */ /* 0x000fea0003800000 */
.L_x_928:
[----:B------:R-:W-:Y:S01]  /*16a00*/  IMAD.MOV.U32 R13, RZ, RZ, R102 ;  /* 0x000000ffff0d7224 */ /* 0x000fe200078e0066 */
[----:B------:R-:W-:Y:S01]  /*16a10*/  MOV R12, 0x1 ;  /* 0x00000001000c7802 */ /* 0x000fe20000000f00 */
[----:B------:R-:W-:Y:S02]  /*16a20*/  IMAD.MOV.U32 R11, RZ, RZ, 0x1c1f ;  /* 0x00001c1fff0b7424 */ /* 0x000fe400078e00ff */
[----:B------:R-:W-:Y:S02]  /*16a30*/  IMAD.MOV.U32 R15, RZ, RZ, -0x1 ;  /* 0xffffffffff0f7424 */ /* 0x000fe400078e00ff */
[----:B------:R-:W-:-:S07]  /*16a40*/  IMAD.MOV.U32 R42, RZ, RZ, R14 ;  /* 0x000000ffff2a7224 */ /* 0x000fce00078e000e */
[----:B------:R-:W-:Y:S05]  /*16a50*/  WARPSYNC.COLLECTIVE R15, `(.L_x_930) ;  /* 0x000000000f087348 */ /* 0x000fea0003c00000 */
[----:B------:R0:W1:Y:S02]  /*16a60*/  SHFL.IDX P6, R14, R13, R12, R11 ;  /* 0x0000000c0d0e7389 */ /* 0x00006400000c000b */
[----:B01----:R-:W-:Y:S01]  /*16a70*/  ENDCOLLECTIVE ;  /* 0x000000000000791b */ /* 0x003fe20003800000 */
.L_x_930:
[----:B------:R-:W-:Y:S01]  /*16a80*/  IMAD.MOV.U32 R102, RZ, RZ, R14 ;  /* 0x000000ffff667224 */ /* 0x000fe200078e000e */
[----:B------:R-:W-:Y:S06]  /*16a90*/  BRA `(.L_x_931) ;  /* 0xfffffed800d47947 */ /* 0x000fec000383ffff */
.L_x_699:
[----:B0-----:R0:W1:Y:S02]  /*16aa0*/  SYNCS.PHASECHK.TRANS64.TRYWAIT P2, [R89+URZ+0x22890], R101 ;  /* 0x02289065590075a7 */ /* 0x001064000804017f */
[----:B-1----:R-:W-:Y:S05]  /*16ab0*/  @!P2 NANOSLEEP.SYNCS 0x989680 ;  /* 0x009896800000a95d */ /* 0x002fea0003900000 */
[----:B------:R-:W1:Y:S02]  /*16ac0*/  @!P2 SYNCS.PHASECHK.TRANS64 P2, [R89+URZ+0x22890], R101 ;  /* 0x022890655900a5a7 */ /* 0x000e64000804007f */
[----:B-1----:R-:W-:Y:S05]  /*16ad0*/  @!P2 BRA `(.L_x_699) ;  /* 0xfffffffc00f0a947 */ /* 0x002fea000383ffff */
[----:B------:R-:W-:Y:S05]  /*16ae0*/  BRA `(.L_x_932) ;  /* 0xfffffee000bc7947 */ /* 0x000fea000383ffff */
.L_x_700:
[----:B------:R-:W-:Y:S01]  /*16af0*/  BSSY B1, `(.L_x_933) ;  /* 0x0000008000017945 */ /* 0x000fe20003800000 */
[----:B------:R-:W-:Y:S01]  /*16b00*/  IMAD.MOV.U32 R13, RZ, RZ, R41 ;  /* 0x000000ffff0d7224 */ /* 0x000fe200078e0029 */
[----:B------:R-:W-:Y:S01]  /*16b10*/  MOV R15, 0xffffffff ;  /* 0xffffffff000f7802 */ /* 0x000fe20000000f00 */
[----:B------:R-:W-:Y:S02]  /*16b20*/  IMAD.MOV.U32 R12, RZ, RZ, RZ ;  /* 0x000000ffff0c7224 */ /* 0x000fe400078e00ff */
[----:B------:R-:W-:-:S07]  /*16b30*/  IMAD.MOV.U32 R11, RZ, RZ, 0x1c1f ;  /* 0x00001c1fff0b7424 */ /* 0x000fce00078e00ff */
[----:B0-----:R-:W-:Y:S05]  /*16b40*/  WARPSYNC.COLLECTIVE R15, `(.L_x_934) ;  /* 0x000000000f087348 */ /* 0x001fea0003c00000 */
[----:B------:R1:W2:Y:S02]  /*16b50*/  SHFL.IDX P6, R14, R13, R12, R11 ;  /* 0x0000000c0d0e7389 */ /* 0x0002a400000c000b */
[----:B012---:R-:W-:Y:S01]  /*16b60*/  ENDCOLLECTIVE ;  /* 0x000000000000791b */ /* 0x007fe20003800000 */
.L_x_934:
[----:B------:R-:W-:Y:S05]  /*16b70*/  BSYNC B1 ;  /* 0x0000000000017941 */ /* 0x000fea0003800000 */
.L_x_933:
        /* <DEDUP_REMOVED lines=8> */
.L_x_935:
[----:B------:R-:W-:Y:S05]  /*16c00*/  BRA `(.L_x_936) ;  /* 0xfffffee000e47947 */ /* 0x000fea000383ffff */
.L_x_703:
[----:B------:R-:W-:Y:S01]  /*16c10*/  BSSY B1, `(.L_x_937) ;  /* 0x0000008000017945 */ /* 0x000fe20003800000 */
[----:B----4-:R-:W-:Y:S01]  /*16c20*/  IMAD.MOV.U32 R13, RZ, RZ, R41 ;  /* 0x000000ffff0d7224 */ /* 0x010fe200078e0029 */
[----:B------:R-:W-:Y:S01]  /*16c30*/  MOV R12, 0x1 ;  /* 0x00000001000c7802 */ /* 0x000fe20000000f00 */
[----:B------:R-:W-:Y:S02]  /*16c40*/  IMAD.MOV.U32 R11, RZ, RZ, 0x1c1f ;  /* 0x00001c1fff0b7424 */ /* 0x000fe400078e00ff */
[----:B------:R-:W-:-:S07]  /*16c50*/  IMAD.MOV.U32 R15, RZ, RZ, -0x1 ;  /* 0xffffffffff0f7424 */ /* 0x000fce00078e00ff */
[----:B0123--:R-:W-:Y:S05]  /*16c60*/  WARPSYNC.COLLECTIVE R15, `(.L_x_938) ;  /* 0x000000000f087348 */ /* 0x00ffea0003c00000 */
[----:B---3--:R3:W4:Y:S02]  /*16c70*/  SHFL.IDX P6, R14, R13, R12, R11 ;  /* 0x0000000c0d0e7389 */ /* 0x00872400000c000b */
[----:B01234-:R-:W-:Y:S01]  /*16c80*/  ENDCOLLECTIVE ;  /* 0x000000000000791b */ /* 0x01ffe20003800000 */
.L_x_938:
[----:B------:R-:W-:Y:S05]  /*16c90*/  BSYNC B1 ;  /* 0x0000000000017941 */ /* 0x000fea0003800000 */
.L_x_937:
[----:B------:R-:W-:Y:S01]  /*16ca0*/  IMAD.MOV.U32 R13, RZ, RZ, R40 ;  /* 0x000000ffff0d7224 */ /* 0x000fe200078e0028 */
[----:B------:R-:W-:Y:S01]  /*16cb0*/  MOV R15, 0xffffffff ;  /* 0xffffffff000f7802 */ /* 0x000fe20000000f00 */
[----:B------:R-:W-:Y:S02]  /*16cc0*/  IMAD.MOV.U32 R12, RZ, RZ, 0x1 ;  /* 0x00000001ff0c7424 */ /* 0x000fe400078e00ff */
[----:B------:R-:W-:Y:S02]  /*16cd0*/  IMAD.MOV.U32 R11, RZ, RZ, 0x1c1f ;  /* 0x00001c1fff0b7424 */ /* 0x000fe400078e00ff */
[----:B------:R-:W-:-:S07]  /*16ce0*/  IMAD.MOV.U32 R37, RZ, RZ, R14 ;  /* 0x000000ffff257224 */ /* 0x000fce00078e000e */
[----:B------:R-:W-:Y:S05]  /*16cf0*/  WARPSYNC.COLLECTIVE R15, `(.L_x_939) ;  /* 0x000000000f087348 */ /* 0x000fea0003c00000 */
[----:B------:R0:W1:Y:S02]  /*16d00*/  SHFL.IDX P6, R14, R13, R12, R11 ;  /* 0x0000000c0d0e7389 */ /* 0x00006400000c000b */
[----:B01----:R-:W-:Y:S01]  /*16d10*/  ENDCOLLECTIVE ;  /* 0x000000000000791b */ /* 0x003fe20003800000 */
.L_x_939:
[----:B------:R-:W-:Y:S05]  /*16d20*/  BRA `(.L_x_940) ;  /* 0xfffffee000e47947 */ /* 0x000fea000383ffff */
.L_x_707:
[----:B------:R0:W0:Y:S02]  /*16d30*/  SYNCS.PHASECHK.TRANS64.TRYWAIT P3, [R89+URZ+0x228b0], R101 ;  /* 0x0228b065590075a7 */ /* 0x000024000806017f */
[----:B0-----:R-:W-:Y:S05]  /*16d40*/  @!P3 NANOSLEEP.SYNCS 0x989680 ;  /* 0x009896800000b95d */ /* 0x001fea0003900000 */
[----:B------:R-:W0:Y:S02]  /*16d50*/  @!P3 SYNCS.PHASECHK.TRANS64 P3, [R89+URZ+0x228b0], R101 ;  /* 0x0228b0655900b5a7 */ /* 0x000e24000806007f */
[----:B0-----:R-:W-:Y:S05]  /*16d60*/  @!P3 BRA `(.L_x_707) ;  /* 0xfffffffc00f0b947 */ /* 0x001fea000383ffff */
[----:B------:R-:W-:Y:S05]  /*16d70*/  BRA `(.L_x_941) ;  /* 0xfffffee4005c7947 */ /* 0x000fea000383ffff */
.L_x_715:
[----:B------:R-:W0:Y:S01]  /*16d80*/  S2R R6, SR_TID.X ;  /* 0x0000000000067919 */ /* 0x000e220000002100 */
[----:B------:R-:W-:Y:S01]  /*16d90*/  BSSY B0, `(.L_x_942) ;  /* 0x000000c000007945 */ /* 0x000fe20003800000 */
[----:B------:R-:W-:Y:S02]  /*16da0*/  IMAD.MOV.U32 R12, RZ, RZ, RZ ;  /* 0x000000ffff0c7224 */ /* 0x000fe400078e00ff */
[----:B------:R-:W-:Y:S02]  /*16db0*/  IMAD.MOV.U32 R11, RZ, RZ, 0x1f ;  /* 0x0000001fff0b7424 */ /* 0x000fe400078e00ff */
[----:B------:R-:W-:Y:S02]  /*16dc0*/  IMAD.MOV.U32 R15, RZ, RZ, -0x1 ;  /* 0xffffffffff0f7424 */ /* 0x000fe400078e00ff */
[----:B0-----:R-:W-:-:S05]  /*16dd0*/  VIADD R6, R6, 0xffffff80 ;  /* 0xffffff8006067836 */ /* 0x001fca0000000000 */
[----:B------:R-:W-:-:S04]  /*16de0*/  SHF.R.S32.HI R3, RZ, 0x1f, R6 ;  /* 0x0000001fff037819 */ /* 0x000fc80000011406 */
[----:B------:R-:W-:-:S04]  /*16df0*/  LEA.HI R3, R3, R6, RZ, 0x7 ;  /* 0x0000000603037211 */ /* 0x000fc800078f38ff */
[----:B------:R-:W-:-:S05]  /*16e00*/  SHF.R.S32.HI R3, RZ, 0x7, R3 ;  /* 0x00000007ff037819 */ /* 0x000fca0000011403 */
[----:B------:R-:W-:-:S07]  /*16e10*/  IMAD.MOV.U32 R13, RZ, RZ, R3 ;  /* 0x000000ffff0d7224 */ /* 0x000fce00078e0003 */
[----:B-----5:R-:W-:Y:S05]  /*16e20*/  WARPSYNC.COLLECTIVE R15, `(.L_x_943) ;  /* 0x000000000f087348 */ /* 0x020fea0003c00000 */
[----:B------:R0:W1:Y:S02]  /*16e30*/  SHFL.IDX P6, R14, R13, R12, R11 ;  /* 0x0000000c0d0e7389 */ /* 0x00006400000c000b */
[----:B01---5:R-:W-:Y:S01]  /*16e40*/  ENDCOLLECTIVE ;  /* 0x000000000000791b */ /* 0x023fe20003800000 */
.L_x_943:
[----:B------:R-:W-:Y:S05]  /*16e50*/  BSYNC B0 ;  /* 0x0000000000007941 */ /* 0x000fea0003800000 */
.L_x_942:
[----:B------:R-:W-:Y:S05]  /*16e60*/  BRA `(.L_x_944) ;  /* 0xfffffef0009c7947 */ /* 0x000fea000383ffff */
.L_x_727:
[----:B------:R-:W-:Y:S01]  /*16e70*/  BSSY B1, `(.L_x_945) ;  /* 0x0000008000017945 */ /* 0x000fe20003800000 */
[----:B------:R-:W-:Y:S01]  /*16e80*/  IMAD.MOV.U32 R13, RZ, RZ, R25 ;  /* 0x000000ffff0d7224 */ /* 0x000fe200078e0019 */
[----:B------:R-:W-:Y:S01]  /*16e90*/  MOV R12, RZ ;  /* 0x000000ff000c7202 */ /* 0x000fe20000000f00 */
[----:B------:R-:W-:Y:S02]  /*16ea0*/  IMAD.MOV.U32 R11, RZ, RZ, 0x1c1f ;  /* 0x00001c1fff0b7424 */ /* 0x000fe400078e00ff */
[----:B------:R-:W-:-:S07]  /*16eb0*/  IMAD.MOV.U32 R15, RZ, RZ, -0x1 ;  /* 0xffffffffff0f7424 */ /* 0x000fce00078e00ff */
[----:B------:R-:W-:Y:S05]  /*16ec0*/  WARPSYNC.COLLECTIVE R15, `(.L_x_946) ;  /* 0x000000000f087348 */ /* 0x000fea0003c00000 */
[----:B------:R0:W1:Y:S02]  /*16ed0*/  SHFL.IDX P6, R14, R13, R12, R11 ;  /* 0x0000000c0d0e7389 */ /* 0x00006400000c000b */
[----:B01----:R-:W-:Y:S01]  /*16ee0*/  ENDCOLLECTIVE ;  /* 0x000000000000791b */ /* 0x003fe20003800000 */
.L_x_946:
[----:B------:R-:W-:Y:S05]  /*16ef0*/  BSYNC B1 ;  /* 0x0000000000017941 */ /* 0x000fea0003800000 */
.L_x_945:
        /* <DEDUP_REMOVED lines=8> */
.L_x_947:
[----:B------:R-:W-:Y:S02]  /*16f80*/  IMAD.MOV.U32 R13, RZ, RZ, R27 ;  /* 0x000000ffff0d7224 */ /* 0x000fe400078e001b */
[----:B------:R-:W-:-:S07]  /*16f90*/  IMAD.MOV.U32 R0, RZ, RZ, R14 ;  /* 0x000000ffff007224 */ /* 0x000fce00078e000e */
[----:B------:R-:W-:Y:S05]  /*16fa0*/  WARPSYNC.COLLECTIVE R15, `(.L_x_948) ;  /* 0x000000000f087348 */ /* 0x000fea0003c00000 */
[----:B------:R0:W1:Y:S02]  /*16fb0*/  SHFL.IDX P6, R14, R13, R12, R11 ;  /* 0x0000000c0d0e7389 */ /* 0x00006400000c000b */
[----:B01----:R-:W-:Y:S01]  /*16fc0*/  ENDCOLLECTIVE ;  /* 0x000000000000791b */ /* 0x003fe20003800000 */
.L_x_948:
[----:B------:R-:W-:Y:S02]  /*16fd0*/  IMAD.MOV.U32 R13, RZ, RZ, R26 ;  /* 0x000000ffff0d7224 */ /* 0x000fe400078e001a */
[----:B------:R-:W-:-:S07]  /*16fe0*/  IMAD.MOV.U32 R5, RZ, RZ, R14 ;  /* 0x000000ffff057224 */ /* 0x000fce00078e000e */
[----:B------:R-:W-:Y:S05]  /*16ff0*/  WARPSYNC.COLLECTIVE R15, `(.L_x_949) ;  /* 0x000000000f087348 */ /* 0x000fea0003c00000 */
[----:B------:R0:W1:Y:S02]  /*17000*/  SHFL.IDX P6, R14, R13, R12, R11 ;  /* 0x0000000c0d0e7389 */ /* 0x00006400000c000b */
[----:B01----:R-:W-:Y:S01]  /*17010*/  ENDCOLLECTIVE ;  /* 0x000000000000791b */ /* 0x003fe20003800000 */
.L_x_949:
[----:B------:R-:W-:Y:S05]  /*17020*/  BRA `(.L_x_950) ;  /* 0xfffffef400a47947 */ /* 0x000fea000383ffff */
.L_x_731:
[----:B0-----:R0:W1:Y:S02]  /*17030*/  SYNCS.PHASECHK.TRANS64.TRYWAIT P0, [R19+URZ+0x22800], R14 ;  /* 0x0228000e130075a7 */ /* 0x001064000800017f */
[----:B-1----:R-:W-:Y:S05]  /*17040*/  @!P0 NANOSLEEP.SYNCS 0x989680 ;  /* 0x009896800000895d */ /* 0x002fea0003900000 */
[----:B------:R-:W1:Y:S02]  /*17050*/  @!P0 SYNCS.PHASECHK.TRANS64 P0, [R19+URZ+0x22800], R14 ;  /* 0x0228000e130085a7 */ /* 0x000e64000800007f */
[----:B-1----:R-:W-:Y:S05]  /*17060*/  @!P0 BRA `(.L_x_731) ;  /* 0xfffffffc00f08947 */ /* 0x002fea000383ffff */
[----:B------:R-:W-:Y:S05]  /*17070*/  BRA `(.L_x_951) ;  /* 0xfffffef800c87947 */ /* 0x000fea000383ffff */
.L_x_739:
[----:B------:R-:W-:Y:S01]  /*17080*/  BSSY B1, `(.L_x_952) ;  /* 0x0000008000017945 */ /* 0x000fe20003800000 */
[----:B------:R-:W-:Y:S01]  /*17090*/  IMAD.MOV.U32 R13, RZ, RZ, R25 ;  /* 0x000000ffff0d7224 */ /* 0x000fe200078e0019 */
[----:B------:R-:W-:Y:S01]  /*170a0*/  MOV R11, 0x1c1f ;  /* 0x00001c1f000b7802 */ /* 0x000fe20000000f00 */
[----:B------:R-:W-:Y:S02]  /*170b0*/  IMAD.MOV.U32 R12, RZ, RZ, RZ ;  /* 0x000000ffff0c7224 */ /* 0x000fe400078e00ff */
[----:B------:R-:W-:-:S07]  /*170c0*/  IMAD.MOV.U32 R15, RZ, RZ, -0x1 ;  /* 0xffffffffff0f7424 */ /* 0x000fce00078e00ff */
[----:B------:R-:W-:Y:S05]  /*170d0*/  WARPSYNC.COLLECTIVE R15, `(.L_x_953) ;  /* 0x000000000f087348 */ /* 0x000fea0003c00000 */
[----:B------:R0:W1:Y:S02]  /*170e0*/  SHFL.IDX P6, R14, R13, R12, R11 ;  /* 0x0000000c0d0e7389 */ /* 0x00006400000c000b */
[----:B01----:R-:W-:Y:S01]  /*170f0*/  ENDCOLLECTIVE ;  /* 0x000000000000791b */ /* 0x003fe20003800000 */
.L_x_953:
[----:B------:R-:W-:Y:S05]  /*17100*/  BSYNC B1 ;  /* 0x0000000000017941 */ /* 0x000fea0003800000 */
.L_x_952:
        /* <DEDUP_REMOVED lines=8> */
.L_x_954:
[----:B------:R-:W-:Y:S01]  /*17190*/  IMAD.MOV.U32 R13, RZ, RZ, R27 ;  /* 0x000000ffff0d7224 */ /* 0x000fe200078e001b */
[----:B------:R-:W-:-:S07]  /*171a0*/  MOV R3, R14 ;  /* 0x0000000e00037202 */ /* 0x000fce0000000f00 */
[----:B------:R-:W-:Y:S05]  /*171b0*/  WARPSYNC.COLLECTIVE R15, `(.L_x_955) ;  /* 0x000000000f087348 */ /* 0x000fea0003c00000 */
[----:B------:R0:W1:Y:S02]  /*171c0*/  SHFL.IDX P6, R14, R13, R12, R11 ;  /* 0x0000000c0d0e7389 */ /* 0x00006400000c000b */
[----:B01----:R-:W-:Y:S01]  /*171d0*/  ENDCOLLECTIVE ;  /* 0x000000000000791b */ /* 0x003fe20003800000 */
.L_x_955:
[----:B------:R-:W-:Y:S02]  /*171e0*/  IMAD.MOV.U32 R13, RZ, RZ, R26 ;  /* 0x000000ffff0d7224 */ /* 0x000fe400078e001a */
[----:B------:R-:W-:-:S07]  /*171f0*/  IMAD.MOV.U32 R20, RZ, RZ, R14 ;  /* 0x000000ffff147224 */ /* 0x000fce00078e000e */
[----:B------:R-:W-:Y:S05]  /*17200*/  WARPSYNC.COLLECTIVE R15, `(.L_x_956) ;  /* 0x000000000f087348 */ /* 0x000fea0003c00000 */
[----:B------:R0:W1:Y:S02]  /*17210*/  SHFL.IDX P6, R14, R13, R12, R11 ;  /* 0x0000000c0d0e7389 */ /* 0x00006400000c000b */
[----:B01----:R-:W-:Y:S01]  /*17220*/  ENDCOLLECTIVE ;  /* 0x000000000000791b */ /* 0x003fe20003800000 */
.L_x_956:
[----:B------:R-:W-:Y:S05]  /*17230*/  BRA `(.L_x_957) ;  /* 0xffffff04002c7947 */ /* 0x000fea000383ffff */
.L_x_743:
[----:B0-----:R0:W1:Y:S02]  /*17240*/  SYNCS.PHASECHK.TRANS64.TRYWAIT P1, [R19+URZ+0x22800], R24 ;  /* 0x02280018130075a7 */ /* 0x001064000802017f */
[----:B-1----:R-:W-:Y:S05]  /*17250*/  @!P1 NANOSLEEP.SYNCS 0x989680 ;  /* 0x009896800000995d */ /* 0x002fea0003900000 */
[----:B------:R-:W1:Y:S02]  /*17260*/  @!P1 SYNCS.PHASECHK.TRANS64 P1, [R19+URZ+0x22800], R24 ;  /* 0x02280018130095a7 */ /* 0x000e64000802007f */
[----:B-1----:R-:W-:Y:S05]  /*17270*/  @!P1 BRA `(.L_x_743) ;  /* 0xfffffffc00f09947 */ /* 0x002fea000383ffff */
[----:B------:R-:W-:Y:S05]  /*17280*/  BRA `(.L_x_958) ;  /* 0xffffff0800107947 */ /* 0x000fea000383ffff */
.L_x_749:
[----:B--2---:R2:W4:Y:S02]  /*17290*/  SYNCS.PHASECHK.TRANS64.TRYWAIT P1, [R8+URZ+0x22830], R73 ;  /* 0x02283049080075a7 */ /* 0x004524000802017f */
[----:B----4-:R-:W-:Y:S05]  /*172a0*/  @!P1 NANOSLEEP.SYNCS 0x989680 ;  /* 0x009896800000995d */ /* 0x010fea0003900000 */
[----:B------:R-:W4:Y:S02]  /*172b0*/  @!P1 SYNCS.PHASECHK.TRANS64 P1, [R8+URZ+0x22830], R73 ;  /* 0x02283049080095a7 */ /* 0x000f24000802007f */
[----:B----4-:R-:W-:Y:S05]  /*172c0*/  @!P1 BRA `(.L_x_749) ;  /* 0xfffffffc00f09947 */ /* 0x010fea000383ffff */
[----:B------:R-:W-:Y:S05]  /*172d0*/  BRA `(.L_x_748) ;  /* 0xffffff1400387947 */ /* 0x000fea000383ffff */
.L_x_755:
[----:B-1----:R1:W2:Y:S02]  /*172e0*/  SYNCS.PHASECHK.TRANS64.TRYWAIT P1, [R8+URZ+0x22850], R73 ;  /* 0x02285049080075a7 */ /* 0x0022a4000802017f */
[----:B--2---:R-:W-:Y:S05]  /*172f0*/  @!P1 NANOSLEEP.SYNCS 0x989680 ;  /* 0x009896800000995d */ /* 0x004fea0003900000 */
[----:B------:R-:W2:Y:S02]  /*17300*/  @!P1 SYNCS.PHASECHK.TRANS64 P1, [R8+URZ+0x22850], R73 ;  /* 0x02285049080095a7 */ /* 0x000ea4000802007f */
[----:B--2---:R-:W-:Y:S05]  /*17310*/  @!P1 BRA `(.L_x_755) ;  /* 0xfffffffc00f09947 */ /* 0x004fea000383ffff */
[----:B------:R-:W-:Y:S05]  /*17320*/  BRA `(.L_x_754) ;  /* 0xffffff2800e07947 */ /* 0x000fea000383ffff */
.L_x_761:
[----:B-1----:R1:W2:Y:S02]  /*17330*/  SYNCS.PHASECHK.TRANS64.TRYWAIT P2, [R9+URZ+0x22830], R10 ;  /* 0x0228300a090075a7 */ /* 0x0022a4000804017f */
[----:B--2---:R-:W-:Y:S05]  /*17340*/  @!P2 NANOSLEEP.SYNCS 0x989680 ;  /* 0x009896800000a95d */ /* 0x004fea0003900000 */
[----:B------:R-:W2:Y:S02]  /*17350*/  @!P2 SYNCS.PHASECHK.TRANS64 P2, [R9+URZ+0x22830], R10 ;  /* 0x0228300a0900a5a7 */ /* 0x000ea4000804007f */
[----:B--2---:R-:W-:Y:S05]  /*17360*/  @!P2 BRA `(.L_x_761) ;  /* 0xfffffffc00f0a947 */ /* 0x004fea000383ffff */
[----:B------:R-:W-:Y:S05]  /*17370*/  BRA `(.L_x_760) ;  /* 0xffffff30001c7947 */ /* 0x000fea000383ffff */
.L_x_767:
[----:B-1----:R1:W3:Y:S02]  /*17380*/  SYNCS.PHASECHK.TRANS64.TRYWAIT P2, [R9+URZ+0x22850], R10 ;  /* 0x0228500a090075a7 */ /* 0x0022e4000804017f */
[----:B---3--:R-:W-:Y:S05]  /*17390*/  @!P2 NANOSLEEP.SYNCS 0x989680 ;  /* 0x009896800000a95d */ /* 0x008fea0003900000 */
[----:B------:R-:W3:Y:S02]  /*173a0*/  @!P2 SYNCS.PHASECHK.TRANS64 P2, [R9+URZ+0x22850], R10 ;  /* 0x0228500a0900a5a7 */ /* 0x000ee4000804007f */
[----:B---3--:R-:W-:Y:S05]  /*173b0*/  @!P2 BRA `(.L_x_767) ;  /* 0xfffffffc00f0a947 */ /* 0x008fea000383ffff */
[----:B------:R-:W-:Y:S05]  /*173c0*/  BRA `(.L_x_766) ;  /* 0xffffff4800847947 */ /* 0x000fea000383ffff */
.L_x_783:
[----:B------:R-:W-:Y:S01]  /*173d0*/  IMAD.MOV.U32 R13, RZ, RZ, R4 ;  /* 0x000000ffff0d7224 */ /* 0x000fe200078e0004 */
[----:B------:R-:W-:Y:S01]  /*173e0*/  MOV R15, 0xffffffff ;  /* 0xffffffff000f7802 */ /* 0x000fe20000000f00 */
[----:B------:R-:W-:Y:S02]  /*173f0*/  IMAD.MOV.U32 R12, RZ, RZ, RZ ;  /* 0x000000ffff0c7224 */ /* 0x000fe400078e00ff */
[----:B------:R-:W-:-:S07]  /*17400*/  IMAD.MOV.U32 R11, RZ, RZ, 0x181f ;  /* 0x0000181fff0b7424 */ /* 0x000fce00078e00ff */
[----:B-1----:R-:W-:Y:S05]  /*17410*/  WARPSYNC.COLLECTIVE R15, `(.L_x_959) ;  /* 0x000000000f087348 */ /* 0x002fea0003c00000 */
[----:B------:R0:W2:Y:S02]  /*17420*/  SHFL.IDX P6, R14, R13, R12, R11 ;  /* 0x0000000c0d0e7389 */ /* 0x0000a400000c000b */
[----:B012---:R-:W-:Y:S01]  /*17430*/  ENDCOLLECTIVE ;  /* 0x000000000000791b */ /* 0x007fe20003800000 */
.L_x_959:
[----:B------:R-:W-:Y:S02]  /*17440*/  IMAD.MOV.U32 R13, RZ, RZ, R3 ;  /* 0x000000ffff0d7224 */ /* 0x000fe400078e0003 */
[----:B------:R-:W-:-:S07]  /*17450*/  IMAD.MOV.U32 R0, RZ, RZ, R14 ;  /* 0x000000ffff007224 */ /* 0x000fce00078e000e */
[----:B------:R-:W-:Y:S05]  /*17460*/  WARPSYNC.COLLECTIVE R15, `(.L_x_960) ;  /* 0x000000000f087348 */ /* 0x000fea0003c00000 */
[----:B------:R0:W1:Y:S02]  /*17470*/  SHFL.IDX P6, R14, R13, R12, R11 ;  /* 0x0000000c0d0e7389 */ /* 0x00006400000c000b */
[----:B01----:R-:W-:Y:S01]  /*17480*/  ENDCOLLECTIVE ;  /* 0x000000000000791b */ /* 0x003fe20003800000 */
.L_x_960:
[----:B------:R-:W-:Y:S05]  /*17490*/  BRA `(.L_x_961) ;  /* 0xffffff8000247947 */ /* 0x000fea000383ffff */
.L_x_786:
[----:B------:R-:W-:Y:S01]  /*174a0*/  BSSY B1, `(.L_x_962) ;  /* 0x0000008000017945 */ /* 0x000fe20003800000 */
[----:B----4-:R-:W-:Y:S02]  /*174b0*/  IMAD.MOV.U32 R13, RZ, RZ, R4 ;  /* 0x000000ffff0d7224 */ /* 0x010fe400078e0004 */
[----:B------:R-:W-:Y:S02]  /*174c0*/  IMAD.MOV.U32 R12, RZ, RZ, 0x1 ;  /* 0x00000001ff0c7424 */ /* 0x000fe400078e00ff */
[----:B------:R-:W-:Y:S02]  /*174d0*/  IMAD.MOV.U32 R11, RZ, RZ, 0x181f ;  /* 0x0000181fff0b7424 */ /* 0x000fe400078e00ff */
[----:B------:R-:W-:-:S07]  /*174e0*/  IMAD.MOV.U32 R15, RZ, RZ, -0x1 ;  /* 0xffffffffff0f7424 */ /* 0x000fce00078e00ff */
[----:B0123--:R-:W-:Y:S05]  /*174f0*/  WARPSYNC.COLLECTIVE R15, `(.L_x_963) ;  /* 0x000000000f087348 */ /* 0x00ffea0003c00000 */
[----:B---3--:R3:W4:Y:S02]  /*17500*/  SHFL.IDX P6, R14, R13, R12, R11 ;  /* 0x0000000c0d0e7389 */ /* 0x00872400000c000b */
[----:B01234-:R-:W-:Y:S01]  /*17510*/  ENDCOLLECTIVE ;  /* 0x000000000000791b */ /* 0x01ffe20003800000 */
.L_x_963:
[----:B------:R-:W-:Y:S05]  /*17520*/  BSYNC B1 ;  /* 0x0000000000017941 */ /* 0x000fea0003800000 */
.L_x_962:
[----:B------:R-:W-:Y:S01]  /*17530*/  IMAD.MOV.U32 R13, RZ, RZ, R3 ;  /* 0x000000ffff0d7224 */ /* 0x000fe200078e0003 */
[----:B------:R-:W-:Y:S01]  /*17540*/  MOV R0, R14 ;  /* 0x0000000e00007202 */ /* 0x000fe20000000f00 */
[----:B------:R-:W-:Y:S02]  /*17550*/  IMAD.MOV.U32 R12, RZ, RZ, 0x1 ;  /* 0x00000001ff0c7424 */ /* 0x000fe400078e00ff */
[----:B------:R-:W-:Y:S02]  /*17560*/  IMAD.MOV.U32 R11, RZ, RZ, 0x181f ;  /* 0x0000181fff0b7424 */ /* 0x000fe400078e00ff */
[----:B------:R-:W-:-:S07]  /*17570*/  IMAD.MOV.U32 R15, RZ, RZ, -0x1 ;  /* 0xffffffffff0f7424 */ /* 0x000fce00078e00ff */
[----:B------:R-:W-:Y:S05]  /*17580*/  WARPSYNC.COLLECTIVE R15, `(.L_x_964) ;  /* 0x000000000f087348 */ /* 0x000fea0003c00000 */
[----:B------:R0:W1:Y:S02]  /*17590*/  SHFL.IDX P6, R14, R13, R12, R11 ;  /* 0x0000000c0d0e7389 */ /* 0x00006400000c000b */
[----:B01----:R-:W-:Y:S01]  /*175a0*/  ENDCOLLECTIVE ;  /* 0x000000000000791b */ /* 0x003fe20003800000 */
.L_x_964:
[----:B------:R-:W-:Y:S05]  /*175b0*/  BRA `(.L_x_965) ;  /* 0xffffff8000707947 */ /* 0x000fea000383ffff */
.L_x_789:
        /* <DEDUP_REMOVED lines=8> */
.L_x_967:
[----:B------:R-:W-:Y:S05]  /*17640*/  BSYNC B1 ;  /* 0x0000000000017941 */ /* 0x000fea0003800000 */
.L_x_966:
[----:B------:R-:W-:Y:S02]  /*17650*/  IMAD.MOV.U32 R13, RZ, RZ, R3 ;  /* 0x000000ffff0d7224 */ /* 0x000fe400078e0003 */
[----:B------:R-:W-:Y:S02]  /*17660*/  IMAD.MOV.U32 R12, RZ, RZ, 0x2 ;  /* 0x00000002ff0c7424 */ /* 0x000fe400078e00ff */
[----:B------:R-:W-:Y:S02]  /*17670*/  IMAD.MOV.U32 R11, RZ, RZ, 0x181f ;  /* 0x0000181fff0b7424 */ /* 0x000fe400078e00ff */
[----:B------:R-:W-:Y:S02]  /*17680*/  IMAD.MOV.U32 R15, RZ, RZ, -0x1 ;  /* 0xffffffffff0f7424 */ /* 0x000fe400078e00ff */
[----:B------:R-:W-:-:S07]  /*17690*/  IMAD.MOV.U32 R0, RZ, RZ, R14 ;  /* 0x000000ffff007224 */ /* 0x000fce00078e000e */
[----:B------:R-:W-:Y:S05]  /*176a0*/  WARPSYNC.COLLECTIVE R15, `(.L_x_968) ;  /* 0x000000000f087348 */ /* 0x000fea0003c00000 */
[----:B------:R0:W1:Y:S02]  /*176b0*/  SHFL.IDX P6, R14, R13, R12, R11 ;  /* 0x0000000c0d0e7389 */ /* 0x00006400000c000b */
[----:B01----:R-:W-:Y:S01]  /*176c0*/  ENDCOLLECTIVE ;  /* 0x000000000000791b */ /* 0x003fe20003800000 */
.L_x_968:
[----:B------:R-:W-:Y:S05]  /*176d0*/  BRA `(.L_x_969) ;  /* 0xffffff8000b87947 */ /* 0x000fea000383ffff */
.L_x_792:
[----:B------:R-:W-:Y:S01]  /*176e0*/  BSSY B1, `(.L_x_970) ;  /* 0x0000008000017945 */ /* 0x000fe20003800000 */
[----:B0-----:R-:W-:Y:S01]  /*176f0*/  MOV R13, R4 ;  /* 0x00000004000d7202 */ /* 0x001fe20000000f00 */
[----:B------:R-:W-:Y:S02]  /*17700*/  IMAD.MOV.U32 R12, RZ, RZ, 0x3 ;  /* 0x00000003ff0c7424 */ /* 0x000fe400078e00ff */
[----:B------:R-:W-:Y:S02]  /*17710*/  IMAD.MOV.U32 R11, RZ, RZ, 0x181f ;  /* 0x0000181fff0b7424 */ /* 0x000fe400078e00ff */
[----:B------:R-:W-:-:S07]  /*17720*/  IMAD.MOV.U32 R15, RZ, RZ, -0x1 ;  /* 0xffffffffff0f7424 */ /* 0x000fce00078e00ff */
[----:B-1234-:R-:W-:Y:S05]  /*17730*/  WARPSYNC.COLLECTIVE R15, `(.L_x_971) ;  /* 0x000000000f087348 */ /* 0x01efea0003c00000 */
[----:B----4-:R0:W4:Y:S02]  /*17740*/  SHFL.IDX P6, R14, R13, R12, R11 ;  /* 0x0000000c0d0e7389 */ /* 0x01012400000c000b */
[----:B01234-:R-:W-:Y:S01]  /*17750*/  ENDCOLLECTIVE ;  /* 0x000000000000791b */ /* 0x01ffe20003800000 */
.L_x_971:
[----:B------:R-:W-:Y:S05]  /*17760*/  BSYNC B1 ;  /* 0x0000000000017941 */ /* 0x000fea0003800000 */
.L_x_970:
        /* <DEDUP_REMOVED lines=8> */
.L_x_972:
[----:B------:R-:W-:Y:S05]  /*177f0*/  BRA `(.L_x_973) ;  /* 0xffffff8400007947 */ /* 0x000fea000383ffff */
.L_x_809:
        /* <DEDUP_REMOVED lines=8> */
[----:B------:R-:W-:Y:S05]  /*17880*/  WARPSYNC.COLLECTIVE R15, `(.L_x_975) ;  /* 0x000000000f087348 */ /* 0x000fea0003c00000 */
[----:B------:R0:W1:Y:S02]  /*17890*/  SHFL.IDX P6, R14, R13, R12, R11 ;  /* 0x0000000c0d0e7389 */ /* 0x00006400000c000b */
[----:B01----:R-:W-:Y:S01]  /*178a0*/  ENDCOLLECTIVE ;  /* 0x000000000000791b */ /* 0x003fe20003800000 */
.L_x_975:
[----:B------:R-:W-:Y:S05]  /*178b0*/  BSYNC B1 ;  /* 0x0000000000017941 */ /* 0x000fea0003800000 */
.L_x_974:
[----:B------:R-:W-:Y:S05]  /*178c0*/  BRA `(.L_x_976) ;  /* 0xffffff9400cc7947 */ /* 0x000fea000383ffff */
.L_x_811:
[----:B------:R-:W-:Y:S01]  /*178d0*/  BSSY B1, `(.L_x_977) ;  /* 0x0000006000017945 */ /* 0x000fe20003800000 */
[----:B------:R-:W-:-:S07]  /*178e0*/  IMAD.MOV.U32 R15, RZ, RZ, -0x1 ;  /* 0xffffffffff0f7424 */ /* 0x000fce00078e00ff */
[----:B0-----:R-:W-:Y:S05]  /*178f0*/  WARPSYNC.COLLECTIVE R15, `(.L_x_978) ;  /* 0x000000000f0c7348 */ /* 0x001fea0003c00000 */
[----:B------:R-:W-:Y:S02]  /*17900*/  ELECT P6, UR62, PT ;  /* 0x00000000003e782f */ /* 0x000fe400038c0000 */
[----:B------:R-:W-:Y:S01]  /*17910*/  MOV R14, UR62 ;  /* 0x0000003e000e7c02 */ /* 0x000fe20008000f00 */
[----:B0-----:R-:W-:Y:S10]  /*17920*/  ENDCOLLECTIVE ;  /* 0x000000000000791b */ /* 0x001ff40003800000 */
.L_x_978:
[----:B------:R-:W-:Y:S05]  /*17930*/  BSYNC B1 ;  /* 0x0000000000017941 */ /* 0x000fea0003800000 */
.L_x_977:
[----:B------:R-:W-:Y:S05]  /*17940*/  BRA `(.L_x_810) ;  /* 0xffffff9400c47947 */ /* 0x000fea000383ffff */
.L_x_813:
[----:B0-----:R0:W1:Y:S02]  /*17950*/  SYNCS.PHASECHK.TRANS64.TRYWAIT P0, [R22+URZ+0x22820], R3 ;  /* 0x02282003160075a7 */ /* 0x001064000800017f */
[----:B-1----:R-:W-:Y:S05]  /*17960*/  @!P0 NANOSLEEP.SYNCS 0x989680 ;  /* 0x009896800000895d */ /* 0x002fea0003900000 */
[----:B------:R-:W1:Y:S02]  /*17970*/  @!P0 SYNCS.PHASECHK.TRANS64 P0, [R22+URZ+0x22820], R3 ;  /* 0x02282003160085a7 */ /* 0x000e64000800007f */
[----:B-1----:R-:W-:Y:S05]  /*17980*/  @!P0 BRA `(.L_x_813) ;  /* 0xfffffffc00f08947 */ /* 0x002fea000383ffff */
[----:B------:R-:W-:Y:S05]  /*17990*/  BRA `(.L_x_979) ;  /* 0xffffff9400d47947 */ /* 0x000fea000383ffff */
.L_x_817:
[----:B0-----:R0:W1:Y:S02]  /*179a0*/  SYNCS.PHASECHK.TRANS64.TRYWAIT P0, [R3+URZ+0x228a0], R6 ;  /* 0x0228a006030075a7 */ /* 0x001064000800017f */
[----:B-1----:R-:W-:Y:S05]  /*179b0*/  @!P0 NANOSLEEP.SYNCS 0x989680 ;  /* 0x009896800000895d */ /* 0x002fea0003900000 */
[----:B------:R-:W1:Y:S02]  /*179c0*/  @!P0 SYNCS.PHASECHK.TRANS64 P0, [R3+URZ+0x228a0], R6 ;  /* 0x0228a006030085a7 */ /* 0x000e64000800007f */
[----:B-1----:R-:W-:Y:S05]  /*179d0*/  @!P0 BRA `(.L_x_817) ;  /* 0xfffffffc00f08947 */ /* 0x002fea000383ffff */
[----:B------:R-:W-:Y:S05]  /*179e0*/  BRA `(.L_x_980) ;  /* 0xffffff9400ec7947 */ /* 0x000fea000383ffff */
.L_x_822:
[----:B-1----:R1:W2:Y:S02]  /*179f0*/  SYNCS.PHASECHK.TRANS64.TRYWAIT P0, [R3+URZ+0x228c0], R6 ;  /* 0x0228c006030075a7 */ /* 0x0022a4000800017f */
[----:B--2---:R-:W-:Y:S05]  /*17a00*/  @!P0 NANOSLEEP.SYNCS 0x989680 ;  /* 0x009896800000895d */ /* 0x004fea0003900000 */
[----:B------:R-:W2:Y:S02]  /*17a10*/  @!P0 SYNCS.PHASECHK.TRANS64 P0, [R3+URZ+0x228c0], R6 ;  /* 0x0228c006030085a7 */ /* 0x000ea4000800007f */
[----:B--2---:R-:W-:Y:S05]  /*17a20*/  @!P0 BRA `(.L_x_822) ;  /* 0xfffffffc00f08947 */ /* 0x004fea000383ffff */
[----:B------:R-:W-:Y:S05]  /*17a30*/  BRA `(.L_x_981) ;  /* 0xffffff9800687947 */ /* 0x000fea000383ffff */
.L_x_832:
[----:B0-----:R0:W1:Y:S02]  /*17a40*/  SYNCS.PHASECHK.TRANS64.TRYWAIT P1, [R6+URZ+0x228a0], R2 ;  /* 0x0228a002060075a7 */ /* 0x001064000802017f */
[----:B-1----:R-:W-:Y:S05]  /*17a50*/  @!P1 NANOSLEEP.SYNCS 0x989680 ;  /* 0x009896800000995d */ /* 0x002fea0003900000 */
[----:B------:R-:W1:Y:S02]  /*17a60*/  @!P1 SYNCS.PHASECHK.TRANS64 P1, [R6+URZ+0x228a0], R2 ;  /* 0x0228a002060095a7 */ /* 0x000e64000802007f */
[----:B-1----:R-:W-:Y:S05]  /*17a70*/  @!P1 BRA `(.L_x_832) ;  /* 0xfffffffc00f09947 */ /* 0x002fea000383ffff */
[----:B------:R-:W-:Y:S05]  /*17a80*/  BRA `(.L_x_982) ;  /* 0xffffff9c00dc7947 */ /* 0x000fea000383ffff */
.L_x_837:
[----:B-1----:R1:W2:Y:S02]  /*17a90*/  SYNCS.PHASECHK.TRANS64.TRYWAIT P1, [R6+URZ+0x228c0], R2 ;  /* 0x0228c002060075a7 */ /* 0x0022a4000802017f */
[----:B--2---:R-:W-:Y:S05]  /*17aa0*/  @!P1 NANOSLEEP.SYNCS 0x989680 ;  /* 0x009896800000995d */ /* 0x004fea0003900000 */
[----:B------:R-:W2:Y:S02]  /*17ab0*/  @!P1 SYNCS.PHASECHK.TRANS64 P1, [R6+URZ+0x228c0], R2 ;  /* 0x0228c002060095a7 */ /* 0x000ea4000802007f */
[----:B--2---:R-:W-:Y:S05]  /*17ac0*/  @!P1 BRA `(.L_x_837) ;  /* 0xfffffffc00f09947 */ /* 0x004fea000383ffff */
[----:B------:R-:W-:Y:S05]  /*17ad0*/  BRA `(.L_x_983) ;  /* 0xffffffa000547947 */ /* 0x000fea000383ffff */
.L_x_853:
[----:B------:R-:W0:Y:S01]  /*17ae0*/  S2R R10, SR_TID.X ;  /* 0x00000000000a7919 */ /* 0x000e220000002100 */
[----:B------:R-:W-:Y:S01]  /*17af0*/  BSSY B0, `(.L_x_984) ;  /* 0x000000a000007945 */ /* 0x000fe20003800000 */
[----:B------:R-:W-:Y:S02]  /*17b00*/  IMAD.MOV.U32 R12, RZ, RZ, RZ ;  /* 0x000000ffff0c7224 */ /* 0x000fe400078e00ff */
[----:B------:R-:W-:Y:S02]  /*17b10*/  IMAD.MOV.U32 R11, RZ, RZ, 0x1f ;  /* 0x0000001fff0b7424 */ /* 0x000fe400078e00ff */
[----:B------:R-:W-:Y:S01]  /*17b20*/  IMAD.MOV.U32 R15, RZ, RZ, -0x1 ;  /* 0xffffffffff0f7424 */ /* 0x000fe200078e00ff */
[----:B0-----:R-:W-:-:S04]  /*17b30*/  SHF.R.U32.HI R10, RZ, 0x5, R10 ;  /* 0x00000005ff0a7819 */ /* 0x001fc8000001160a */
[----:B------:R-:W-:-:S04]  /*17b40*/  LOP3.LUT R10, R10, 0x3, RZ, 0xc0, !PT ;  /* 0x000000030a0a7812 */ /* 0x000fc800078ec0ff */
[----:B------:R-:W-:-:S07]  /*17b50*/  MOV R13, R10 ;  /* 0x0000000a000d7202 */ /* 0x000fce0000000f00 */
[----:B-----5:R-:W-:Y:S05]  /*17b60*/  WARPSYNC.COLLECTIVE R15, `(.L_x_985) ;  /* 0x000000000f087348 */ /* 0x020fea0003c00000 */
[----:B------:R0:W1:Y:S02]  /*17b70*/  SHFL.IDX P6, R14, R13, R12, R11 ;  /* 0x0000000c0d0e7389 */ /* 0x00006400000c000b */
[----:B01---5:R-:W-:Y:S01]  /*17b80*/  ENDCOLLECTIVE ;  /* 0x000000000000791b */ /* 0x023fe20003800000 */
.L_x_985:
[----:B------:R-:W-:Y:S05]  /*17b90*/  BSYNC B0 ;  /* 0x0000000000007941 */ /* 0x000fea0003800000 */
.L_x_984:
[----:B------:R-:W-:Y:S05]  /*17ba0*/  BRA `(.L_x_986) ;  /* 0xffffffac00d87947 */ /* 0x000fea000383ffff */
.L_x_856:
[----:B0-----:R0:W1:Y:S02]  /*17bb0*/  SYNCS.PHASECHK.TRANS64.TRYWAIT P0, [R32+URZ+0x22840], R0 ;  /* 0x02284000200075a7 */ /* 0x001064000800017f */
[----:B-1----:R-:W-:Y:S05]  /*17bc0*/  @!P0 NANOSLEEP.SYNCS 0x989680 ;  /* 0x009896800000895d */ /* 0x002fea0003900000 */
[----:B------:R-:W1:Y:S02]  /*17bd0*/  @!P0 SYNCS.PHASECHK.TRANS64 P0, [R32+URZ+0x22840], R0 ;  /* 0x02284000200085a7 */ /* 0x000e64000800007f */
[----:B-1----:R-:W-:Y:S05]  /*17be0*/  @!P0 BRA `(.L_x_856) ;  /* 0xfffffffc00f08947 */ /* 0x002fea000383ffff */
[----:B------:R-:W-:Y:S05]  /*17bf0*/  BRA `(.L_x_987) ;  /* 0xffffffac00e87947 */ /* 0x000fea000383ffff */
.L_x_857:
[----:B------:R-:W-:Y:S01]  /*17c00*/  BSSY B0, `(.L_x_988) ;  /* 0x0000008000007945 */ /* 0x000fe20003800000 */
[----:B------:R-:W-:Y:S01]  /*17c10*/  IMAD.MOV.U32 R13, RZ, RZ, R4 ;  /* 0x000000ffff0d7224 */ /* 0x000fe200078e0004 */
[----:B------:R-:W-:Y:S01]  /*17c20*/  MOV R15, 0xffffffff ;  /* 0xffffffff000f7802 */ /* 0x000fe20000000f00 */
[----:B------:R-:W-:Y:S02]  /*17c30*/  IMAD.MOV.U32 R12, RZ, RZ, RZ ;  /* 0x000000ffff0c7224 */ /* 0x000fe400078e00ff */
[----:B------:R-:W-:-:S07]  /*17c40*/  IMAD.MOV.U32 R11, RZ, RZ, 0x181f ;  /* 0x0000181fff0b7424 */ /* 0x000fce00078e00ff */
[----:B------:R-:W-:Y:S05]  /*17c50*/  WARPSYNC.COLLECTIVE R15, `(.L_x_989) ;  /* 0x000000000f087348 */ /* 0x000fea0003c00000 */
[----:B------:R0:W1:Y:S02]  /*17c60*/  SHFL.IDX P6, R14, R13, R12, R11 ;  /* 0x0000000c0d0e7389 */ /* 0x00006400000c000b */
[----:B01----:R-:W-:Y:S01]  /*17c70*/  ENDCOLLECTIVE ;  /* 0x000000000000791b */ /* 0x003fe20003800000 */
.L_x_989:
[----:B------:R-:W-:Y:S05]  /*17c80*/  BSYNC B0 ;  /* 0x0000000000007941 */ /* 0x000fea0003800000 */
.L_x_988:
        /* <DEDUP_REMOVED lines=9> */
.L_x_990:
[----:B------:R-:W-:Y:S02]  /*17d20*/  IMAD.MOV.U32 R13, RZ, RZ, R4 ;  /* 0x000000ffff0d7224 */ /* 0x000fe400078e0004 */
[----:B------:R-:W-:Y:S02]  /*17d30*/  IMAD.MOV.U32 R12, RZ, RZ, 0x1 ;  /* 0x00000001ff0c7424 */ /* 0x000fe400078e00ff */
[----:B------:R-:W-:-:S07]  /*17d40*/  IMAD.MOV.U32 R3, RZ, RZ, R14 ;  /* 0x000000ffff037224 */ /* 0x000fce00078e000e */
[----:B------:R-:W-:Y:S05]  /*17d50*/  WARPSYNC.COLLECTIVE R15, `(.L_x_991) ;  /* 0x000000000f087348 */ /* 0x000fea0003c00000 */
[----:B------:R0:W1:Y:S02]  /*17d60*/  SHFL.IDX P6, R14, R13, R12, R11 ;  /* 0x0000000c0d0e7389 */ /* 0x00006400000c000b */
[----:B01----:R-:W-:Y:S01]  /*17d70*/  ENDCOLLECTIVE ;  /* 0x000000000000791b */ /* 0x003fe20003800000 */
.L_x_991:
[----:B------:R-:W-:-:S04]  /*17d80*/  @P0 LEA R3, P1, R9, R3, 0x1 ;  /* 0x0000000309030211 */ /* 0x000fc800078208ff */
[----:B------:R-:W-:-:S04]  /*17d90*/  @P0 IADD3.X R2, RZ, R2, RZ, P1, !PT ;  /* 0x00000002ff020210 */ /* 0x000fc80000ffe4ff */
        /* <DEDUP_REMOVED lines=13> */
.L_x_992:
[----:B------:R-:W-:Y:S02]  /*17e70*/  @P0 IMAD R6, R5, 0x2, R22 ;  /* 0x0000000205060824 */ /* 0x000fe400078e0216 */
[----:B------:R-:W-:Y:S02]  /*17e80*/  IMAD.MOV.U32 R13, RZ, RZ, R4 ;  /* 0x000000ffff0d7224 */ /* 0x000fe400078e0004 */
[----:B------:R-:W-:Y:S02]  /*17e90*/  IMAD.MOV.U32 R12, RZ, RZ, 0x2 ;  /* 0x00000002ff0c7424 */ /* 0x000fe400078e00ff */
[----:B------:R-:W-:-:S07]  /*17ea0*/  IMAD.MOV.U32 R3, RZ, RZ, R14 ;  /* 0x000000ffff037224 */ /* 0x000fce00078e000e */
[----:B------:R-:W-:Y:S05]  /*17eb0*/  WARPSYNC.COLLECTIVE R15, `(.L_x_993) ;  /* 0x000000000f087348 */ /* 0x000fea0003c00000 */
[----:B------:R0:W1:Y:S02]  /*17ec0*/  SHFL.IDX P6, R14, R13, R12, R11 ;  /* 0x0000000c0d0e7389 */ /* 0x00006400000c000b */
[----:B01----:R-:W-:Y:S01]  /*17ed0*/  ENDCOLLECTIVE ;  /* 0x000000000000791b */ /* 0x003fe20003800000 */
.L_x_993:
        /* <DEDUP_REMOVED lines=15> */
.L_x_994:
[----:B------:R-:W-:Y:S02]  /*17fd0*/  @P0 IMAD R6, R5, 0x2, R22 ;  /* 0x0000000205060824 */ /* 0x000fe400078e0216 */
[----:B------:R-:W-:Y:S02]  /*17fe0*/  IMAD.MOV.U32 R13, RZ, RZ, R4 ;  /* 0x000000ffff0d7224 */ /* 0x000fe400078e0004 */
[----:B------:R-:W-:Y:S02]  /*17ff0*/  IMAD.MOV.U32 R12, RZ, RZ, 0x3 ;  /* 0x00000003ff0c7424 */ /* 0x000fe400078e00ff */
[----:B------:R-:W-:-:S07]  /*18000*/  IMAD.MOV.U32 R3, RZ, RZ, R14 ;  /* 0x000000ffff037224 */ /* 0x000fce00078e000e */
[----:B------:R-:W-:Y:S05]  /*18010*/  WARPSYNC.COLLECTIVE R15, `(.L_x_995) ;  /* 0x000000000f087348 */ /* 0x000fea0003c00000 */
[----:B------:R0:W1:Y:S02]  /*18020*/  SHFL.IDX P6, R14, R13, R12, R11 ;  /* 0x0000000c0d0e7389 */ /* 0x00006400000c000b */
[----:B01----:R-:W-:Y:S01]  /*18030*/  ENDCOLLECTIVE ;  /* 0x000000000000791b */ /* 0x003fe20003800000 */
.L_x_995:
        /* <DEDUP_REMOVED lines=15> */
.L_x_996:
[----:B------:R-:W-:Y:S02]  /*18130*/  @P0 IMAD R6, R5, 0x2, R22 ;  /* 0x0000000205060824 */ /* 0x000fe400078e0216 */
[----:B------:R-:W-:Y:S02]  /*18140*/  IMAD.MOV.U32 R13, RZ, RZ, R4 ;  /* 0x000000ffff0d7224 */ /* 0x000fe400078e0004 */
[----:B------:R-:W-:Y:S02]  /*18150*/  IMAD.MOV.U32 R12, RZ, RZ, 0x4 ;  /* 0x00000004ff0c7424 */ /* 0x000fe400078e00ff */
[----:B------:R-:W-:-:S07]  /*18160*/  IMAD.MOV.U32 R3, RZ, RZ, R14 ;  /* 0x000000ffff037224 */ /* 0x000fce00078e000e */
[----:B------:R-:W-:Y:S05]  /*18170*/  WARPSYNC.COLLECTIVE R15, `(.L_x_997) ;  /* 0x000000000f087348 */ /* 0x000fea0003c00000 */
[----:B------:R0:W1:Y:S02]  /*18180*/  SHFL.IDX P6, R14, R13, R12, R11 ;  /* 0x0000000c0d0e7389 */ /* 0x00006400000c000b */
[----:B01----:R-:W-:Y:S01]  /*18190*/  ENDCOLLECTIVE ;  /* 0x000000000000791b */ /* 0x003fe20003800000 */
.L_x_997:
        /* <DEDUP_REMOVED lines=15> */
.L_x_998:
[----:B------:R-:W-:Y:S02]  /*18290*/  @P0 IMAD R6, R5, 0x2, R22 ;  /* 0x0000000205060824 */ /* 0x000fe400078e0216 */
[----:B------:R-:W-:Y:S02]  /*182a0*/  IMAD.MOV.U32 R13, RZ, RZ, R4 ;  /* 0x000000ffff0d7224 */ /* 0x000fe400078e0004 */
[----:B------:R-:W-:Y:S02]  /*182b0*/  IMAD.MOV.U32 R12, RZ, RZ, 0x5 ;  /* 0x00000005ff0c7424 */ /* 0x000fe400078e00ff */
[----:B------:R-:W-:-:S07]  /*182c0*/  IMAD.MOV.U32 R3, RZ, RZ, R14 ;  /* 0x000000ffff037224 */ /* 0x000fce00078e000e */
[----:B------:R-:W-:Y:S05]  /*182d0*/  WARPSYNC.COLLECTIVE R15, `(.L_x_999) ;  /* 0x000000000f087348 */ /* 0x000fea0003c00000 */
[----:B------:R0:W1:Y:S02]  /*182e0*/  SHFL.IDX P6, R14, R13, R12, R11 ;  /* 0x0000000c0d0e7389 */ /* 0x00006400000c000b */
[----:B01----:R-:W-:Y:S01]  /*182f0*/  ENDCOLLECTIVE ;  /* 0x000000000000791b */ /* 0x003fe20003800000 */
.L_x_999:
[----:B------:R-:W-:-:S04]  /*18300*/  @P0 LEA R3, P1, R9, R3, 0x1 ;  /* 0x0000000309030211 */ /* 0x000fc800078208ff */
[----:B------:R-:W-:-:S04]  /*18310*/  @P0 IADD3.X R2, RZ, R2, RZ, P1, !PT ;  /* 0x00000002ff020210 */ /* 0x000fc80000ffe4ff */
[----:B------:R-:W-:Y:S01]  /*18320*/  @P0 LOP3.LUT R3, R3, R2, RZ, 0x3c, !PT ;  /* 0x0000000203030212 */ /* 0x000fe200078e3cff */
[----:B------:R-:W-:-:S03]  /*18330*/  IMAD.MOV.U32 R13, RZ, RZ, R0 ;  /* 0x000000ffff0d7224 */ /* 0x000fc600078e0000 */
[----:B------:R-:W-:-:S04]  /*18340*/  @P0 LOP3.LUT R2, R3, R2, RZ, 0x3c, !PT ;  /* 0x0000000203020212 */ /* 0x000fc800078e3cff */
[----:B------:R-:W-:Y:S01]  /*18350*/  @P0 LOP3.LUT R3, R3, R2, RZ, 0x3c, !PT ;  /* 0x0000000203030212 */ /* 0x000fe200078e3cff */
[----:B------:R-:W-:-:S04]  /*18360*/  IMAD.MOV.U32 R4, RZ, RZ, R14 ;  /* 0x000000ffff047224 */ /* 0x000fc800078e000e */
[----:B------:R-:W-:Y:S01]  /*18370*/  @!PT LDS RZ, [RZ] ;  /* 0x00000000fffff984 */ /* 0x000fe20000000800 */
[----:B------:R-:W-:Y:S01]  /*18380*/  @!PT LDS RZ, [RZ] ;  /* 0x00000000fffff984 */ /* 0x000fe20000000800 */
[----:B------:R-:W-:Y:S01]  /*18390*/  @!PT LDS RZ, [RZ] ;  /* 0x00000000fffff984 */ /* 0x000fe20000000800 */
[----:B------:R0:W-:Y:S03]  /*183a0*/  @P0 LDGSTS.E.BYPASS.LTC128B.128 [R6+0x1e400], desc[UR40][R2.64], !P2 ;  /* 0x1e40000002060fae */ /* 0x0001e6000d101d68 */
[----:B0-----:R-:W-:Y:S05]  /*183b0*/  WARPSYNC.COLLECTIVE R15, `(.L_x_1000) ;  /* 0x000000000f087348 */ /* 0x001fea0003c00000 */
[----:B------:R1:W2:Y:S02]  /*183c0*/  SHFL.IDX P6, R14, R13, R12, R11 ;  /* 0x0000000c0d0e7389 */ /* 0x0002a400000c000b */
[----:B012---:R-:W-:Y:S01]  /*183d0*/  ENDCOLLECTIVE ;  /* 0x000000000000791b */ /* 0x007fe20003800000 */
.L_x_1000:
[----:B------:R-:W-:Y:S01]  /*183e0*/  IMAD.MOV.U32 R0, RZ, RZ, R14 ;  /* 0x000000ffff007224 */ /* 0x000fe200078e000e */
[----:B------:R-:W-:Y:S06]  /*183f0*/  BRA `(.L_x_1001) ;  /* 0xffffffac00587947 */ /* 0x000fec000383ffff */
.L_x_862:
[----:B------:R-:W-:Y:S01]  /*18400*/  MOV R13, R2 ;  /* 0x00000002000d7202 */ /* 0x000fe20000000f00 */
[----:B------:R-:W-:Y:S01]  /*18410*/  IMAD.MOV.U32 R12, RZ, RZ, RZ ;  /* 0x000000ffff0c7224 */ /* 0x000fe200078e00ff */
[----:B------:R-:W-:Y:S01]  /*18420*/  IADD3 R17, R10, R17, RZ ;  /* 0x000000110a117210 */ /* 0x000fe20007ffe0ff */
[----:B------:R-:W-:Y:S02]  /*18430*/  IMAD.MOV.U32 R11, RZ, RZ, 0x181f ;  /* 0x0000181fff0b7424 */ /* 0x000fe400078e00ff */
[----:B------:R-:W-:Y:S02]  /*18440*/  IMAD.MOV.U32 R15, RZ, RZ, -0x1 ;  /* 0xffffffffff0f7424 */ /* 0x000fe400078e00ff */
[----:B-----5:R-:W-:Y:S02]  /*18450*/  IMAD R3, R20, R7, RZ ;  /* 0x0000000714037224 */ /* 0x020fe400078e02ff */
[----:B------:R-:W-:-:S07]  /*18460*/  VIADD R6, R17, 0x10 ;  /* 0x0000001011067836 */ /* 0x000fce0000000000 */
[----:B------:R-:W-:Y:S05]  /*18470*/  WARPSYNC.COLLECTIVE R15, `(.L_x_1002) ;  /* 0x000000000f087348 */ /* 0x000fea0003c00000 */
[----:B------:R0:W1:Y:S02]  /*18480*/  SHFL.IDX P6, R14, R13, R12, R11 ;  /* 0x0000000c0d0e7389 */ /* 0x00006400000c000b */
[----:B01----:R-:W-:Y:S01]  /*18490*/  ENDCOLLECTIVE ;  /* 0x000000000000791b */ /* 0x003fe20003800000 */
.L_x_1002:
[----:B------:R-:W-:Y:S01]  /*184a0*/  ISETP.GE.AND P0, PT, R17, R3, PT ;  /* 0x000000031100720c */ /* 0x000fe20003f06270 */
[----:B------:R-:W-:Y:S02]  /*184b0*/  IMAD.MOV.U32 R13, RZ, RZ, R0 ;  /* 0x000000ffff0d7224 */ /* 0x000fe400078e0000 */
[----:B------:R-:W-:-:S10]  /*184c0*/  IMAD.MOV.U32 R4, RZ, RZ, R14 ;  /* 0x000000ffff047224 */ /* 0x000fd400078e000e */
[----:B------:R-:W-:Y:S05]  /*184d0*/  WARPSYNC.COLLECTIVE R15, `(.L_x_1003) ;  /* 0x000000000f087348 */ /* 0x000fea0003c00000 */
[----:B------:R0:W1:Y:S02]  /*184e0*/  SHFL.IDX P6, R14, R13, R12, R11 ;  /* 0x0000000c0d0e7389 */ /* 0x00006400000c000b */
[----:B01----:R-:W-:Y:S01]  /*184f0*/  ENDCOLLECTIVE ;  /* 0x000000000000791b */ /* 0x003fe20003800000 */
.L_x_1003:
[----:B------:R-:W-:Y:S02]  /*18500*/  IMAD.MOV.U32 R13, RZ, RZ, R2 ;  /* 0x000000ffff0d7224 */ /* 0x000fe400078e0002 */
[----:B------:R-:W-:Y:S02]  /*18510*/  IMAD.MOV.U32 R12, RZ, RZ, 0x1 ;  /* 0x00000001ff0c7424 */ /* 0x000fe400078e00ff */
[----:B------:R-:W-:-:S07]  /*18520*/  IMAD.MOV.U32 R5, RZ, RZ, R14 ;  /* 0x000000ffff057224 */ /* 0x000fce00078e000e */
[----:B------:R-:W-:Y:S05]  /*18530*/  WARPSYNC.COLLECTIVE R15, `(.L_x_1004) ;  /* 0x000000000f087348 */ /* 0x000fea0003c00000 */
[----:B------:R0:W1:Y:S02]  /*18540*/  SHFL.IDX P6, R14, R13, R12, R11 ;  /* 0x0000000c0d0e7389 */ /* 0x00006400000c000b */
[----:B01----:R-:W-:Y:S01]  /*18550*/  ENDCOLLECTIVE ;  /* 0x000000000000791b */ /* 0x003fe20003800000 */
.L_x_1004:
        /* <DEDUP_REMOVED lines=15> */
.L_x_1005:
[----:B------:R-:W-:Y:S02]  /*18650*/  IMAD.MOV.U32 R13, RZ, RZ, R2 ;  /* 0x000000ffff0d7224 */ /* 0x000fe400078e0002 */
[----:B------:R-:W-:Y:S01]  /*18660*/  IMAD.MOV.U32 R12, RZ, RZ, 0x2 ;  /* 0x00000002ff0c7424 */ /* 0x000fe200078e00ff */
[----:B------:R-:W-:-:S07]  /*18670*/  MOV R5, R14 ;  /* 0x0000000e00057202 */ /* 0x000fce0000000f00 */
[----:B------:R-:W-:Y:S05]  /*18680*/  WARPSYNC.COLLECTIVE R15, `(.L_x_1006) ;  /* 0x000000000f087348 */ /* 0x000fea0003c00000 */
[----:B------:R0:W1:Y:S02]  /*18690*/  SHFL.IDX P6, R14, R13, R12, R11 ;  /* 0x0000000c0d0e7389 */ /* 0x00006400000c000b */
[----:B01----:R-:W-:Y:S01]  /*186a0*/  ENDCOLLECTIVE ;  /* 0x000000000000791b */ /* 0x003fe20003800000 */
.L_x_1006:
        /* <DEDUP_REMOVED lines=16> */
.L_x_1007:
[----:B------:R-:W-:Y:S02]  /*187b0*/  IMAD.MOV.U32 R13, RZ, RZ, R2 ;  /* 0x000000ffff0d7224 */ /* 0x000fe400078e0002 */
[----:B------:R-:W-:Y:S01]  /*187c0*/  IMAD.MOV.U32 R12, RZ, RZ, 0x3 ;  /* 0x00000003ff0c7424 */ /* 0x000fe200078e00ff */
[----:B------:R-:W-:-:S07]  /*187d0*/  MOV R5, R14 ;  /* 0x0000000e00057202 */ /* 0x000fce0000000f00 */
[----:B------:R-:W-:Y:S05]  /*187e0*/  WARPSYNC.COLLECTIVE R15, `(.L_x_1008) ;  /* 0x000000000f087348 */ /* 0x000fea0003c00000 */
[----:B------:R0:W1:Y:S02]  /*187f0*/  SHFL.IDX P6, R14, R13, R12, R11 ;  /* 0x0000000c0d0e7389 */ /* 0x00006400000c000b */
[----:B01----:R-:W-:Y:S01]  /*18800*/  ENDCOLLECTIVE ;  /* 0x000000000000791b */ /* 0x003fe20003800000 */
.L_x_1008:
        /* <DEDUP_REMOVED lines=16> */
.L_x_1009:
[----:B------:R-:W-:Y:S02]  /*18910*/  IMAD.MOV.U32 R13, RZ, RZ, R2 ;  /* 0x000000ffff0d7224 */ /* 0x000fe400078e0002 */
[----:B------:R-:W-:Y:S01]  /*18920*/  IMAD.MOV.U32 R12, RZ, RZ, 0x4 ;  /* 0x00000004ff0c7424 */ /* 0x000fe200078e00ff */
[----:B------:R-:W-:-:S07]  /*18930*/  MOV R5, R14 ;  /* 0x0000000e00057202 */ /* 0x000fce0000000f00 */
[----:B------:R-:W-:Y:S05]  /*18940*/  WARPSYNC.COLLECTIVE R15, `(.L_x_1010) ;  /* 0x000000000f087348 */ /* 0x000fea0003c00000 */
[----:B------:R0:W1:Y:S02]  /*18950*/  SHFL.IDX P6, R14, R13, R12, R11 ;  /* 0x0000000c0d0e7389 */ /* 0x00006400000c000b */
[----:B01----:R-:W-:Y:S01]  /*18960*/  ENDCOLLECTIVE ;  /* 0x000000000000791b */ /* 0x003fe20003800000 */
.L_x_1010:
        /* <DEDUP_REMOVED lines=16> */
.L_x_1011:
[----:B------:R-:W-:Y:S02]  /*18a70*/  IMAD.MOV.U32 R13, RZ, RZ, R2 ;  /* 0x000000ffff0d7224 */ /* 0x000fe400078e0002 */
[----:B------:R-:W-:Y:S01]  /*18a80*/  IMAD.MOV.U32 R12, RZ, RZ, 0x5 ;  /* 0x00000005ff0c7424 */ /* 0x000fe200078e00ff */
[----:B------:R-:W-:-:S07]  /*18a90*/  MOV R5, R14 ;  /* 0x0000000e00057202 */ /* 0x000fce0000000f00 */
[----:B------:R-:W-:Y:S05]  /*18aa0*/  WARPSYNC.COLLECTIVE R15, `(.L_x_1012) ;  /* 0x000000000f087348 */ /* 0x000fea0003c00000 */
[----:B------:R0:W1:Y:S02]  /*18ab0*/  SHFL.IDX P6, R14, R13, R12, R11 ;  /* 0x0000000c0d0e7389 */ /* 0x00006400000c000b */
[----:B01----:R-:W-:Y:S01]  /*18ac0*/  ENDCOLLECTIVE ;  /* 0x000000000000791b */ /* 0x003fe20003800000 */
.L_x_1012:
        /* <DEDUP_REMOVED lines=16> */
.L_x_1013:
[----:B------:R-:W-:Y:S02]  /*18bd0*/  IMAD.MOV.U32 R13, RZ, RZ, R2 ;  /* 0x000000ffff0d7224 */ /* 0x000fe400078e0002 */
[----:B------:R-:W-:Y:S01]  /*18be0*/  IMAD.MOV.U32 R12, RZ, RZ, 0x6 ;  /* 0x00000006ff0c7424 */ /* 0x000fe200078e00ff */
[----:B------:R-:W-:-:S07]  /*18bf0*/  MOV R5, R14 ;  /* 0x0000000e00057202 */ /* 0x000fce0000000f00 */
[----:B------:R-:W-:Y:S05]  /*18c00*/  WARPSYNC.COLLECTIVE R15, `(.L_x_1014) ;  /* 0x000000000f087348 */ /* 0x000fea0003c00000 */
[----:B------:R0:W1:Y:S02]  /*18c10*/  SHFL.IDX P6, R14, R13, R12, R11 ;  /* 0x0000000c0d0e7389 */ /* 0x00006400000c000b */
[----:B01----:R-:W-:Y:S01]  /*18c20*/  ENDCOLLECTIVE ;  /* 0x000000000000791b */ /* 0x003fe20003800000 */
.L_x_1014:
        /* <DEDUP_REMOVED lines=16> */
.L_x_1015:
[----:B------:R-:W-:Y:S02]  /*18d30*/  IMAD.MOV.U32 R13, RZ, RZ, R2 ;  /* 0x000000ffff0d7224 */ /* 0x000fe400078e0002 */
[----:B------:R-:W-:Y:S01]  /*18d40*/  IMAD.MOV.U32 R12, RZ, RZ, 0x7 ;  /* 0x00000007ff0c7424 */ /* 0x000fe200078e00ff */
[----:B------:R-:W-:-:S07]  /*18d50*/  MOV R5, R14 ;  /* 0x0000000e00057202 */ /* 0x000fce0000000f00 */
[----:B------:R-:W-:Y:S05]  /*18d60*/  WARPSYNC.COLLECTIVE R15, `(.L_x_1016) ;  /* 0x000000000f087348 */ /* 0x000fea0003c00000 */
[----:B------:R0:W1:Y:S02]  /*18d70*/  SHFL.IDX P6, R14, R13, R12, R11 ;  /* 0x0000000c0d0e7389 */ /* 0x00006400000c000b */
[----:B01----:R-:W-:Y:S01]  /*18d80*/  ENDCOLLECTIVE ;  /* 0x000000000000791b */ /* 0x003fe20003800000 */
.L_x_1016:
        /* <DEDUP_REMOVED lines=10> */
[----:B0-----:R-:W-:-:S07]  /*18e30*/  IMAD.MOV.U32 R4, RZ, RZ, R14 ;  /* 0x000000ffff047224 */ /* 0x001fce00078e000e */
[----:B------:R-:W-:Y:S05]  /*18e40*/  WARPSYNC.COLLECTIVE R15, `(.L_x_1017) ;  /* 0x000000000f087348 */ /* 0x000fea0003c00000 */
[----:B------:R0:W1:Y:S02]  /*18e50*/  SHFL.IDX P6, R14, R13, R12, R11 ;  /* 0x0000000c0d0e7389 */ /* 0x00006400000c000b */
[----:B01----:R-:W-:Y:S01]  /*18e60*/  ENDCOLLECTIVE ;  /* 0x000000000000791b */ /* 0x003fe20003800000 */
.L_x_1017:
[----:B------:R-:W-:Y:S01]  /*18e70*/  IMAD.MOV.U32 R0, RZ, RZ, R14 ;  /* 0x000000ffff007224 */ /* 0x000fe200078e000e */
[----:B------:R-:W-:Y:S06]  /*18e80*/  BRA `(.L_x_1018) ;  /* 0xffffffac00e07947 */ /* 0x000fec000383ffff */
.L_x_865:
[----:B0-----:R0:W1:Y:S02]  /*18e90*/  SYNCS.PHASECHK.TRANS64.TRYWAIT P0, [R22+URZ+0x22820], R3 ;  /* 0x02282003160075a7 */ /* 0x001064000800017f */
[----:B-1----:R-:W-:Y:S05]  /*18ea0*/  @!P0 NANOSLEEP.SYNCS 0x989680 ;  /* 0x009896800000895d */ /* 0x002fea0003900000 */
[----:B------:R-:W1:Y:S02]  /*18eb0*/  @!P0 SYNCS.PHASECHK.TRANS64 P0, [R22+URZ+0x22820], R3 ;  /* 0x02282003160085a7 */ /* 0x000e64000800007f */
[----:B-1----:R-:W-:Y:S05]  /*18ec0*/  @!P0 BRA `(.L_x_865) ;  /* 0xfffffffc00f08947 */ /* 0x002fea000383ffff */
[----:B------:R-:W-:Y:S05]  /*18ed0*/  BRA `(.L_x_1019) ;  /* 0xffffffb0003c7947 */ /* 0x000fea000383ffff */
.L_x_868:
[----:B0-----:R0:W1:Y:S02]  /*18ee0*/  SYNCS.PHASECHK.TRANS64.TRYWAIT P0, [R32+URZ+0x22860], R3 ;  /* 0x02286003200075a7 */ /* 0x001064000800017f */
[----:B-1----:R-:W-:Y:S05]  /*18ef0*/  @!P0 NANOSLEEP.SYNCS 0x989680 ;  /* 0x009896800000895d */ /* 0x002fea0003900000 */
[----:B------:R-:W1:Y:S02]  /*18f00*/  @!P0 SYNCS.PHASECHK.TRANS64 P0, [R32+URZ+0x22860], R3 ;  /* 0x02286003200085a7 */ /* 0x000e64000800007f */
[----:B-1----:R-:W-:Y:S05]  /*18f10*/  @!P0 BRA `(.L_x_868) ;  /* 0xfffffffc00f08947 */ /* 0x002fea000383ffff */
[----:B------:R-:W-:Y:S05]  /*18f20*/  BRA `(.L_x_1020) ;  /* 0xffffffb0004c7947 */ /* 0x000fea000383ffff */
.L_x_869:
        /* <DEDUP_REMOVED lines=8> */
.L_x_1022:
[----:B------:R-:W-:Y:S05]  /*18fb0*/  BSYNC B0 ;  /* 0x0000000000007941 */ /* 0x000fea0003800000 */
.L_x_1021:
[----:B------:R-:W0:Y:S01]  /*18fc0*/  S2R R7, SR_TID.X ;  /* 0x0000000000077919 */ /* 0x000e220000002100 */
[----:B------:R-:W-:Y:S01]  /*18fd0*/  IMAD.MOV.U32 R13, RZ, RZ, R5 ;  /* 0x000000ffff0d7224 */ /* 0x000fe200078e0005 */
[----:B------:R-:W-:Y:S01]  /*18fe0*/  MOV R11, 0x181f ;  /* 0x0000181f000b7802 */ /* 0x000fe20000000f00 */
[----:B------:R-:W-:Y:S01]  /*18ff0*/  IMAD.MOV.U32 R12, RZ, RZ, RZ ;  /* 0x000000ffff0c7224 */ /* 0x000fe200078e00ff */
[C---:B------:R-:W-:Y:S01]  /*19000*/  LOP3.LUT P2, RZ, R35.reuse, 0x2, RZ, 0xc0, !PT ;  /* 0x0000000223ff7812 */ /* 0x040fe2000784c0ff */
[----:B------:R-:W-:Y:S01]  /*19010*/  IMAD.MOV.U32 R15, RZ, RZ, -0x1 ;  /* 0xffffffffff0f7424 */ /* 0x000fe200078e00ff */
[----:B------:R-:W-:Y:S01]  /*19020*/  LOP3.LUT P1, RZ, R35, 0x4, RZ, 0xc0, !PT ;  /* 0x0000000423ff7812 */ /* 0x000fe2000782c0ff */
[----:B------:R-:W-:Y:S02]  /*19030*/  IMAD.MOV.U32 R3, RZ, RZ, R14 ;  /* 0x000000ffff037224 */ /* 0x000fe400078e000e */
[----:B------:R-:W-:-:S10]  /*19040*/  IMAD R4, R4, 0x2, R22 ;  /* 0x0000000204047824 */ /* 0x000fd400078e0216 */
[----:B0-----:R-:W-:Y:S05]  /*19050*/  WARPSYNC.COLLECTIVE R15, `(.L_x_1023) ;  /* 0x000000000f087348 */ /* 0x001fea0003c00000 */
[----:B------:R1:W2:Y:S02]  /*19060*/  SHFL.IDX P6, R14, R13, R12, R11 ;  /* 0x0000000c0d0e7389 */ /* 0x0002a400000c000b */
[----:B012---:R-:W-:Y:S01]  /*19070*/  ENDCOLLECTIVE ;  /* 0x000000000000791b */ /* 0x007fe20003800000 */
.L_x_1023:
[----:B------:R-:W-:Y:S02]  /*19080*/  ISETP.LT.OR P4, PT, R33, 0x1, !P1 ;  /* 0x000000012100780c */ /* 0x000fe40004f81670 */
[----:B------:R-:W-:Y:S01]  /*19090*/  MOV R13, R6 ;  /* 0x00000006000d7202 */ /* 0x000fe20000000f00 */
[----:B------:R-:W-:Y:S02]  /*190a0*/  IMAD.MOV.U32 R12, RZ, RZ, 0x1 ;  /* 0x00000001ff0c7424 */ /* 0x000fe400078e00ff */
[----:B------:R-:W-:Y:S02]  /*190b0*/  IMAD.SHL.U32 R7, R7, 0x8, RZ ;  /* 0x0000000807077824 */ /* 0x000fe400078e00ff */
[----:B------:R-:W-:-:S07]  /*190c0*/  IMAD.MOV.U32 R2, RZ, RZ, R14 ;  /* 0x000000ffff027224 */ /* 0x000fce00078e000e */
[----:B------:R-:W-:Y:S05]  /*190d0*/  WARPSYNC.COLLECTIVE R15, `(.L_x_1024) ;  /* 0x000000000f087348 */ /* 0x000fea0003c00000 */
[----:B------:R0:W1:Y:S02]  /*190e0*/  SHFL.IDX P6, R14, R13, R12, R11 ;  /* 0x0000000c0d0e7389 */ /* 0x00006400000c000b */
[----:B01----:R-:W-:Y:S01]  /*190f0*/  ENDCOLLECTIVE ;  /* 0x000000000000791b */ /* 0x003fe20003800000 */
.L_x_1024:
[----:B------:R-:W-:-:S05]  /*19100*/  LOP3.LUT R7, R7, 0x38, RZ, 0xc0, !PT ;  /* 0x0000003807077812 */ /* 0x000fca00078ec0ff */
[----:B------:R-:W-:Y:S01]  /*19110*/  IMAD.SHL.U32 R0, R7, 0x2, RZ ;  /* 0x0000000207007824 */ /* 0x000fe200078e00ff */
[----:B------:R-:W-:-:S04]  /*19120*/  LOP3.LUT R7, R35, 0x1, RZ, 0xc0, !PT ;  /* 0x0000000123077812 */ /* 0x000fc800078ec0ff */
[----:B------:R-:W-:Y:S02]  /*19130*/  IADD3 R2, P0, R2, R0, RZ ;  /* 0x0000000002027210 */ /* 0x000fe40007f1e0ff */
[----:B------:R-:W-:Y:S01]  /*19140*/  ISETP.NE.U32.AND P3, PT, R7, 0x1, PT ;  /* 0x000000010700780c */ /* 0x000fe20003f65070 */
[----:B------:R-:W-:Y:S02]  /*19150*/  IMAD.MOV.U32 R13, RZ, RZ, R5 ;  /* 0x000000ffff0d7224 */ /* 0x000fe400078e0005 */
[----:B------:R-:W-:Y:S01]  /*19160*/  IMAD.X R3, RZ, RZ, R3, P0 ;  /* 0x000000ffff037224 */ /* 0x000fe200000e0603 */
[----:B------:R-:W-:-:S13]  /*19170*/  ISETP.LT.OR P0, PT, R33, 0x1, P3 ;  /* 0x000000012100780c */ /* 0x000fda0001f01670 */
        /* <DEDUP_REMOVED lines=14> */
.L_x_1025:
[----:B------:R-:W-:Y:S02]  /*19260*/  IMAD.MOV.U32 R13, RZ, RZ, R6 ;  /* 0x000000ffff0d7224 */ /* 0x000fe400078e0006 */
[----:B------:R-:W-:Y:S01]  /*19270*/  IMAD.MOV.U32 R12, RZ, RZ, 0x2 ;  /* 0x00000002ff0c7424 */ /* 0x000fe200078e00ff */
[----:B------:R-:W-:-:S13]  /*19280*/  IADD3 R2, P4, R14, R0, RZ ;  /* 0x000000000e027210 */ /* 0x000fda0007f9e0ff */
[----:B------:R-:W-:Y:S05]  /*19290*/  WARPSYNC.COLLECTIVE R15, `(.L_x_1026) ;  /* 0x000000000f087348 */ /* 0x000fea0003c00000 */
[----:B------:R0:W1:Y:S02]  /*192a0*/  SHFL.IDX P6, R14, R13, R12, R11 ;  /* 0x0000000c0d0e7389 */ /* 0x00006400000c000b */
[----:B01----:R-:W-:Y:S01]  /*192b0*/  ENDCOLLECTIVE ;  /* 0x000000000000791b */ /* 0x003fe20003800000 */
.L_x_1026:
        /* <DEDUP_REMOVED lines=13> */
[----:B0-----:R-:W-:-:S07]  /*19390*/  MOV R3, R14 ;  /* 0x0000000e00037202 */ /* 0x001fce0000000f00 */
[----:B------:R-:W-:Y:S05]  /*193a0*/  WARPSYNC.COLLECTIVE R15, `(.L_x_1027) ;  /* 0x000000000f087348 */ /* 0x000fea0003c00000 */
[----:B------:R0:W1:Y:S02]  /*193b0*/  SHFL.IDX P6, R14, R13, R12, R11 ;  /* 0x0000000c0d0e7389 */ /* 0x00006400000c000b */
[----:B01----:R-:W-:Y:S01]  /*193c0*/  ENDCOLLECTIVE ;  /* 0x000000000000791b */ /* 0x003fe20003800000 */
.L_x_1027:
[----:B------:R-:W-:Y:S02]  /*193d0*/  IMAD.MOV.U32 R13, RZ, RZ, R6 ;  /* 0x000000ffff0d7224 */ /* 0x000fe400078e0006 */
[----:B------:R-:W-:Y:S01]  /*193e0*/  IMAD.MOV.U32 R12, RZ, RZ, 0x3 ;  /* 0x00000003ff0c7424 */ /* 0x000fe200078e00ff */
[----:B------:R-:W-:-:S13]  /*193f0*/  IADD3 R2, P4, R14, R0, RZ ;  /* 0x000000000e027210 */ /* 0x000fda0007f9e0ff */
[----:B------:R-:W-:Y:S05]  /*19400*/  WARPSYNC.COLLECTIVE R15, `(.L_x_1028) ;  /* 0x000000000f087348 */ /* 0x000fea0003c00000 */
[----:B------:R0:W1:Y:S02]  /*19410*/  SHFL.IDX P6, R14, R13, R12, R11 ;  /* 0x0000000c0d0e7389 */ /* 0x00006400000c000b */
[----:B01----:R-:W-:Y:S01]  /*19420*/  ENDCOLLECTIVE ;  /* 0x000000000000791b */ /* 0x003fe20003800000 */
.L_x_1028:
        /* <DEDUP_REMOVED lines=17> */
.L_x_1029:
[----:B------:R-:W-:Y:S02]  /*19540*/  IMAD.MOV.U32 R13, RZ, RZ, R6 ;  /* 0x000000ffff0d7224 */ /* 0x000fe400078e0006 */
[----:B------:R-:W-:Y:S01]  /*19550*/  IMAD.MOV.U32 R12, RZ, RZ, 0x4 ;  /* 0x00000004ff0c7424 */ /* 0x000fe200078e00ff */
[----:B------:R-:W-:-:S13]  /*19560*/  IADD3 R2, P4, R14, R0, RZ ;  /* 0x000000000e027210 */ /* 0x000fda0007f9e0ff */
[----:B------:R-:W-:Y:S05]  /*19570*/  WARPSYNC.COLLECTIVE R15, `(.L_x_1030) ;  /* 0x000000000f087348 */ /* 0x000fea0003c00000 */
[----:B------:R0:W1:Y:S02]  /*19580*/  SHFL.IDX P6, R14, R13, R12, R11 ;  /* 0x0000000c0d0e7389 */ /* 0x00006400000c000b */
[----:B01----:R-:W-:Y:S01]  /*19590*/  ENDCOLLECTIVE ;  /* 0x000000000000791b */ /* 0x003fe20003800000 */
.L_x_1030:
        /* <DEDUP_REMOVED lines=17> */
.L_x_1031:
[----:B------:R-:W-:Y:S01]  /*196b0*/  IMAD.MOV.U32 R13, RZ, RZ, R6 ;  /* 0x000000ffff0d7224 */ /* 0x000fe200078e0006 */
[----:B------:R-:W-:Y:S02]  /*196c0*/  MOV R12, 0x5 ;  /* 0x00000005000c7802 */ /* 0x000fe40000000f00 */
[----:B------:R-:W-:-:S13]  /*196d0*/  IADD3 R2, P4, R14, R0, RZ ;  /* 0x000000000e027210 */ /* 0x000fda0007f9e0ff */
[----:B------:R-:W-:Y:S05]  /*196e0*/  WARPSYNC.COLLECTIVE R15, `(.L_x_1032) ;  /* 0x000000000f087348 */ /* 0x000fea0003c00000 */
[----:B------:R0:W1:Y:S02]  /*196f0*/  SHFL.IDX P6, R14, R13, R12, R11 ;  /* 0x0000000c0d0e7389 */ /* 0x00006400000c000b */
[----:B01----:R-:W-:Y:S01]  /*19700*/  ENDCOLLECTIVE ;  /* 0x000000000000791b */ /* 0x003fe20003800000 */
.L_x_1032:
        /* <DEDUP_REMOVED lines=12> */
.L_x_1033:
        /* <DEDUP_REMOVED lines=9> */
.L_x_876:
[----:B0-----:R0:W1:Y:S02]  /*19860*/  SYNCS.PHASECHK.TRANS64.TRYWAIT P0, [R4+URZ+0x22840], R21 ;  /* 0x02284015040075a7 */ /* 0x001064000800017f */
[----:B-1----:R-:W-:Y:S05]  /*19870*/  @!P0 NANOSLEEP.SYNCS 0x989680 ;  /* 0x009896800000895d */ /* 0x002fea0003900000 */
[----:B------:R-:W1:Y:S02]  /*19880*/  @!P0 SYNCS.PHASECHK.TRANS64 P0, [R4+URZ+0x22840], R21 ;  /* 0x02284015040085a7 */ /* 0x000e64000800007f */
[----:B-1----:R-:W-:Y:S05]  /*19890*/  @!P0 BRA `(.L_x_876) ;  /* 0xfffffffc00f08947 */ /* 0x002fea000383ffff */
[----:B------:R-:W-:Y:S05]  /*198a0*/  BRA `(.L_x_1035) ;  /* 0xffffffb000b47947 */ /* 0x000fea000383ffff */
.L_x_877:
        /* <DEDUP_REMOVED lines=8> */
.L_x_1037:
[----:B------:R-:W-:Y:S05]  /*19930*/  BSYNC B1 ;  /* 0x0000000000017941 */ /* 0x000fea0003800000 */
.L_x_1036:
[----:B------:R-:W-:Y:S01]  /*19940*/  IMAD.MOV.U32 R13, RZ, RZ, R8 ;  /* 0x000000ffff0d7224 */ /* 0x000fe200078e0008 */
[----:B------:R-:W-:Y:S01]  /*19950*/  MOV R3, R14 ;  /* 0x0000000e00037202 */ /* 0x000fe20000000f00 */
[----:B------:R-:W-:Y:S01]  /*19960*/  IMAD.MOV.U32 R12, RZ, RZ, RZ ;  /* 0x000000ffff0c7224 */ /* 0x000fe200078e00ff */
[----:B------:R-:W-:Y:S01]  /*19970*/  LEA R7, R7, R22, 0x1 ;  /* 0x0000001607077211 */ /* 0x000fe200078e08ff */
[----:B------:R-:W-:Y:S02]  /*19980*/  IMAD.MOV.U32 R11, RZ, RZ, 0x181f ;  /* 0x0000181fff0b7424 */ /* 0x000fe400078e00ff */
[----:B------:R-:W-:-:S07]  /*19990*/  IMAD.MOV.U32 R15, RZ, RZ, -0x1 ;  /* 0xffffffffff0f7424 */ /* 0x000fce00078e00ff */
[----:B------:R-:W-:Y:S05]  /*199a0*/  WARPSYNC.COLLECTIVE R15, `(.L_x_1038) ;  /* 0x000000000f087348 */ /* 0x000fea0003c00000 */
[----:B------:R0:W1:Y:S02]  /*199b0*/  SHFL.IDX P6, R14, R13, R12, R11 ;  /* 0x0000000c0d0e7389 */ /* 0x00006400000c000b */
[----:B01----:R-:W-:Y:S01]  /*199c0*/  ENDCOLLECTIVE ;  /* 0x000000000000791b */ /* 0x003fe20003800000 */
.L_x_1038:
[----:B------:R-:W-:Y:S02]  /*199d0*/  IMAD.MOV.U32 R13, RZ, RZ, R9 ;  /* 0x000000ffff0d7224 */ /* 0x000fe400078e0009 */
[----:B------:R-:W-:Y:S02]  /*199e0*/  IMAD.MOV.U32 R12, RZ, RZ, 0x1 ;  /* 0x00000001ff0c7424 */ /* 0x000fe400078e00ff */
[----:B------:R-:W-:-:S07]  /*199f0*/  IMAD.MOV.U32 R2, RZ, RZ, R14 ;  /* 0x000000ffff027224 */ /* 0x000fce00078e000e */
[----:B------:R-:W-:Y:S05]  /*19a00*/  WARPSYNC.COLLECTIVE R15, `(.L_x_1039) ;  /* 0x000000000f087348 */ /* 0x000fea0003c00000 */
[----:B------:R0:W1:Y:S02]  /*19a10*/  SHFL.IDX P6, R14, R13, R12, R11 ;  /* 0x0000000c0d0e7389 */ /* 0x00006400000c000b */
[----:B01----:R-:W-:Y:S01]  /*19a20*/  ENDCOLLECTIVE ;  /* 0x000000000000791b */ /* 0x003fe20003800000 */
.L_x_1039:
        /* <DEDUP_REMOVED lines=11> */
.L_x_1040:
[----:B------:R-:W-:Y:S01]  /*19ae0*/  MOV R13, R9 ;  /* 0x00000009000d7202 */ /* 0x000fe20000000f00 */
[----:B------:R-:W-:Y:S02]  /*19af0*/  IMAD.MOV.U32 R12, RZ, RZ, 0x2 ;  /* 0x00000002ff0c7424 */ /* 0x000fe400078e00ff */
[----:B------:R-:W-:-:S07]  /*19b00*/  IMAD.MOV.U32 R2, RZ, RZ, R14 ;  /* 0x000000ffff027224 */ /* 0x000fce00078e000e */
[----:B------:R-:W-:Y:S05]  /*19b10*/  WARPSYNC.COLLECTIVE R15, `(.L_x_1041) ;  /* 0x000000000f087348 */ /* 0x000fea0003c00000 */
[----:B------:R0:W1:Y:S02]  /*19b20*/  SHFL.IDX P6, R14, R13, R12, R11 ;  /* 0x0000000c0d0e7389 */ /* 0x00006400000c000b */
[----:B01----:R-:W-:Y:S01]  /*19b30*/  ENDCOLLECTIVE ;  /* 0x000000000000791b */ /* 0x003fe20003800000 */
.L_x_1041:
        /* <DEDUP_REMOVED lines=11> */
.L_x_1042:
[----:B------:R-:W-:Y:S01]  /*19bf0*/  IMAD.MOV.U32 R13, RZ, RZ, R9 ;  /* 0x000000ffff0d7224 */ /* 0x000fe200078e0009 */
[----:B------:R-:W-:Y:S01]  /*19c00*/  MOV R12, 0x3 ;  /* 0x00000003000c7802 */ /* 0x000fe20000000f00 */
[----:B------:R-:W-:-:S07]  /*19c10*/  IMAD.MOV.U32 R2, RZ, RZ, R14 ;  /* 0x000000ffff027224 */ /* 0x000fce00078e000e */
[----:B------:R-:W-:Y:S05]  /*19c20*/  WARPSYNC.COLLECTIVE R15, `(.L_x_1043) ;  /* 0x000000000f087348 */ /* 0x000fea0003c00000 */
[----:B------:R0:W1:Y:S02]  /*19c30*/  SHFL.IDX P6, R14, R13, R12, R11 ;  /* 0x0000000c0d0e7389 */ /* 0x00006400000c000b */
[----:B01----:R-:W-:Y:S01]  /*19c40*/  ENDCOLLECTIVE ;  /* 0x000000000000791b */ /* 0x003fe20003800000 */
.L_x_1043:
        /* <DEDUP_REMOVED lines=11> */
.L_x_1044:
[----:B------:R-:W-:Y:S02]  /*19d00*/  IMAD.MOV.U32 R13, RZ, RZ, R9 ;  /* 0x000000ffff0d7224 */ /* 0x000fe400078e0009 */
[----:B------:R-:W-:Y:S02]  /*19d10*/  IMAD.MOV.U32 R12, RZ, RZ, 0x4 ;  /* 0x00000004ff0c7424 */ /* 0x000fe400078e00ff */
[----:B------:R-:W-:-:S07]  /*19d20*/  IMAD.MOV.U32 R2, RZ, RZ, R14 ;  /* 0x000000ffff027224 */ /* 0x000fce00078e000e */
[----:B------:R-:W-:Y:S05]  /*19d30*/  WARPSYNC.COLLECTIVE R15, `(.L_x_1045) ;  /* 0x000000000f087348 */ /* 0x000fea0003c00000 */
[----:B------:R0:W1:Y:S02]  /*19d40*/  SHFL.IDX P6, R14, R13, R12, R11 ;  /* 0x0000000c0d0e7389 */ /* 0x00006400000c000b */
[----:B01----:R-:W-:Y:S01]  /*19d50*/  ENDCOLLECTIVE ;  /* 0x000000000000791b */ /* 0x003fe20003800000 */
.L_x_1045:
[----:B------:R-:W-:-:S05]  /*19d60*/  IADD3 R2, P0, R2, R0, RZ ;  /* 0x0000000002027210 */ /* 0x000fca0007f1e0ff */
[----:B------:R-:W-:-:S05]  /*19d70*/  IMAD.X R3, RZ, RZ, R3, P0 ;  /* 0x000000ffff037224 */ /* 0x000fca00000e0603 */
[----:B------:R-:W-:Y:S01]  /*19d80*/  @!PT LDS RZ, [RZ] ;  /* 0x00000000fffff984 */ /* 0x000fe20000000800 */
[----:B------:R-:W-:Y:S01]  /*19d90*/  @!PT LDS RZ, [RZ] ;  /* 0x00000000fffff984 */ /* 0x000fe20000000800 */
[----:B------:R-:W-:Y:S01]  /*19da0*/  @!PT LDS RZ, [RZ] ;  /* 0x00000000fffff984 */ /* 0x000fe20000000800 */
[----:B------:R0:W-:Y:S01]  /*19db0*/  LDGSTS.E.BYPASS.LTC128B.128 [R7+0x1dc00], desc[UR40][R2.64], !P1 ;  /* 0x1dc0000002077fae */ /* 0x0001e2000c901d68 */
[----:B------:R-:W-:Y:S01]  /*19dc0*/  IMAD.MOV.U32 R13, RZ, RZ, R8 ;  /* 0x000000ffff0d7224 */ /* 0x000fe200078e0008 */
[----:B0-----:R-:W-:-:S07]  /*19dd0*/  MOV R3, R14 ;  /* 0x0000000e00037202 */ /* 0x001fce0000000f00 */
[----:B------:R-:W-:Y:S05]  /*19de0*/  WARPSYNC.COLLECTIVE R15, `(.L_x_1046) ;  /* 0x000000000f087348 */ /* 0x000fea0003c00000 */
[----:B------:R0:W1:Y:S02]  /*19df0*/  SHFL.IDX P6, R14, R13, R12, R11 ;  /* 0x0000000c0d0e7389 */ /* 0x00006400000c000b */
[----:B01----:R-:W-:Y:S01]  /*19e00*/  ENDCOLLECTIVE ;  /* 0x000000000000791b */ /* 0x003fe20003800000 */
.L_x_1046:
[----:B------:R-:W-:Y:S02]  /*19e10*/  IMAD.MOV.U32 R13, RZ, RZ, R9 ;  /* 0x000000ffff0d7224 */ /* 0x000fe400078e0009 */
[----:B------:R-:W-:Y:S02]  /*19e20*/  IMAD.MOV.U32 R12, RZ, RZ, 0x5 ;  /* 0x00000005ff0c7424 */ /* 0x000fe400078e00ff */
[----:B------:R-:W-:-:S07]  /*19e30*/  IMAD.MOV.U32 R2, RZ, RZ, R14 ;  /* 0x000000ffff027224 */ /* 0x000fce00078e000e */
[----:B------:R-:W-:Y:S05]  /*19e40*/  WARPSYNC.COLLECTIVE R15, `(.L_x_1047) ;  /* 0x000000000f087348 */ /* 0x000fea0003c00000 */
[----:B------:R0:W1:Y:S02]  /*19e50*/  SHFL.IDX P6, R14, R13, R12, R11 ;  /* 0x0000000c0d0e7389 */ /* 0x00006400000c000b */
[----:B01----:R-:W-:Y:S01]  /*19e60*/  ENDCOLLECTIVE ;  /* 0x000000000000791b */ /* 0x003fe20003800000 */
.L_x_1047:
        /* <DEDUP_REMOVED lines=11> */
.L_x_1048:
[----:B------:R-:W-:Y:S01]  /*19f20*/  IMAD.MOV.U32 R2, RZ, RZ, R14 ;  /* 0x000000ffff027224 */ /* 0x000fe200078e000e */
[----:B------:R-:W-:Y:S06]  /*19f30*/  BRA `(.L_x_1049) ;  /* 0xffffffac00e47947 */ /* 0x000fec000383ffff */
.L_x_882:
[----:B---3--:R3:W4:Y:S02]  /*19f40*/  SYNCS.PHASECHK.TRANS64.TRYWAIT P0, [R4+URZ+0x22860], R21 ;  /* 0x02286015040075a7 */ /* 0x008724000800017f */
[----:B----4-:R-:W-:Y:S05]  /*19f50*/  @!P0 NANOSLEEP.SYNCS 0x989680 ;  /* 0x009896800000895d */ /* 0x010fea0003900000 */
[----:B------:R-:W4:Y:S02]  /*19f60*/  @!P0 SYNCS.PHASECHK.TRANS64 P0, [R4+URZ+0x22860], R21 ;  /* 0x02286015040085a7 */ /* 0x000f24000800007f */
[----:B----4-:R-:W-:Y:S05]  /*19f70*/  @!P0 BRA `(.L_x_882) ;  /* 0xfffffffc00f08947 */ /* 0x010fea000383ffff */
[----:B------:R-:W-:Y:S05]  /*19f80*/  BRA `(.L_x_1050) ;  /* 0xffffffb000347947 */ /* 0x000fea000383ffff */
.L_x_883:
[----:B------:R-:W-:Y:S01]  /*19f90*/  BSSY B1, `(.L_x_1051) ;  /* 0x0000008000017945 */ /* 0x000fe20003800000 */
[----:B------:R-:W-:Y:S02]  /*19fa0*/  IMAD.MOV.U32 R13, RZ, RZ, R7 ;  /* 0x000000ffff0d7224 */ /* 0x000fe400078e0007 */
[----:B------:R-:W-:Y:S02]  /*19fb0*/  IMAD.MOV.U32 R12, RZ, RZ, RZ ;  /* 0x000000ffff0c7224 */ /* 0x000fe400078e00ff */
[----:B------:R-:W-:Y:S02]  /*19fc0*/  IMAD.MOV.U32 R11, RZ, RZ, 0x181f ;  /* 0x0000181fff0b7424 */ /* 0x000fe400078e00ff */
[----:B------:R-:W-:-:S07]  /*19fd0*/  IMAD.MOV.U32 R15, RZ, RZ, -0x1 ;  /* 0xffffffffff0f7424 */ /* 0x000fce00078e00ff */
[----:B0123--:R-:W-:Y:S05]  /*19fe0*/  WARPSYNC.COLLECTIVE R15, `(.L_x_1052) ;  /* 0x000000000f087348 */ /* 0x00ffea0003c00000 */
[----:B------:R4:W0:Y:S02]  /*19ff0*/  SHFL.IDX P6, R14, R13, R12, R11 ;  /* 0x0000000c0d0e7389 */ /* 0x00082400000c000b */
[----:B01234-:R-:W-:Y:S01]  /*1a000*/  ENDCOLLECTIVE ;  /* 0x000000000000791b */ /* 0x01ffe20003800000 */
.L_x_1052:
[----:B------:R-:W-:Y:S05]  /*1a010*/  BSYNC B1 ;  /* 0x0000000000017941 */ /* 0x000fea0003800000 */
.L_x_1051:
[----:B------:R-:W-:Y:S01]  /*1a020*/  MOV R13, R6 ;  /* 0x00000006000d7202 */ /* 0x000fe20000000f00 */
        /* <DEDUP_REMOVED lines=8> */
.L_x_1053:
[----:B------:R-:W-:Y:S01]  /*1a0b0*/  IMAD.MOV.U32 R13, RZ, RZ, R7 ;  /* 0x000000ffff0d7224 */ /* 0x000fe200078e0007 */
[----:B------:R-:W-:Y:S02]  /*1a0c0*/  MOV R12, 0x1 ;  /* 0x00000001000c7802 */ /* 0x000fe40000000f00 */
[----:B------:R-:W-:-:S13]  /*1a0d0*/  IADD3 R2, P0, R14, R0, RZ ;  /* 0x000000000e027210 */ /* 0x000fda0007f1e0ff */
[----:B------:R-:W-:Y:S05]  /*1a0e0*/  WARPSYNC.COLLECTIVE R15, `(.L_x_1054) ;  /* 0x000000000f087348 */ /* 0x000fea0003c00000 */
[----:B------:R0:W1:Y:S02]  /*1a0f0*/  SHFL.IDX P6, R14, R13, R12, R11 ;  /* 0x0000000c0d0e7389 */ /* 0x00006400000c000b */
[----:B01----:R-:W-:Y:S01]  /*1a100*/  ENDCOLLECTIVE ;  /* 0x000000000000791b */ /* 0x003fe20003800000 */
.L_x_1054:
        /* <DEDUP_REMOVED lines=13> */
.L_x_1055:
[----:B------:R-:W-:Y:S02]  /*1a1e0*/  IMAD.MOV.U32 R13, RZ, RZ, R7 ;  /* 0x000000ffff0d7224 */ /* 0x000fe400078e0007 */
[----:B------:R-:W-:Y:S01]  /*1a1f0*/  IMAD.MOV.U32 R12, RZ, RZ, 0x2 ;  /* 0x00000002ff0c7424 */ /* 0x000fe200078e00ff */
[----:B------:R-:W-:-:S13]  /*1a200*/  IADD3 R2, P0, R14, R0, RZ ;  /* 0x000000000e027210 */ /* 0x000fda0007f1e0ff */
[----:B------:R-:W-:Y:S05]  /*1a210*/  WARPSYNC.COLLECTIVE R15, `(.L_x_1056) ;  /* 0x000000000f087348 */ /* 0x000fea0003c00000 */
[----:B------:R0:W1:Y:S02]  /*1a220*/  SHFL.IDX P6, R14, R13, R12, R11 ;  /* 0x0000000c0d0e7389 */ /* 0x00006400000c000b */
[----:B01----:R-:W-:Y:S01]  /*1a230*/  ENDCOLLECTIVE ;  /* 0x000000000000791b */ /* 0x003fe20003800000 */
.L_x_1056:
[----:B------:R-:W-:-:S05]  /*1a240*/  IMAD.X R3, RZ, RZ, R8, P0 ;  /* 0x000000ffff037224 */ /* 0x000fca00000e0608 */
[----:B------:R-:W-:Y:S01]  /*1a250*/  @!PT LDS RZ, [RZ] ;  /* 0x00000000fffff984 */ /* 0x000fe20000000800 */
[----:B------:R-:W-:Y:S01]  /*1a260*/  @!PT LDS RZ, [RZ] ;  /* 0x00000000fffff984 */ /* 0x000fe20000000800 */
[----:B------:R-:W-:Y:S01]  /*1a270*/  @!PT LDS RZ, [RZ] ;  /* 0x00000000fffff984 */ /* 0x000fe20000000800 */
[----:B------:R0:W-:Y:S04]  /*1a280*/  LDGSTS.E.BYPASS.LTC128B.128 [R5+0xc00], desc[UR40][R2.64], !P5 ;  /* 0x00c0000002057fae */ /* 0x0001e8000e901d68 */
[----:B------:R0:W-:Y:S01]  /*1a290*/  LDGSTS.E.BYPASS.LTC128B.128 [R5+0x3c00], desc[UR40][R2.64+0x80], !P4 ;  /* 0x03c0008002057fae */ /* 0x0001e2000e101d68 */
[----:B------:R-:W-:-:S03]  /*1a2a0*/  MOV R13, R6 ;  /* 0x00000006000d7202 */ /* 0x000fc60000000f00 */
[----:B------:R0:W-:Y:S04]  /*1a2b0*/  LDGSTS.E.BYPASS.LTC128B.128 [R5+0x6c00], desc[UR40][R2.64+0x100], !P3 ;  /* 0x06c0010002057fae */ /* 0x0001e8000d901d68 */
[----:B------:R0:W-:Y:S01]  /*1a2c0*/  LDGSTS.E.BYPASS.LTC128B.128 [R5+0x9c00], desc[UR40][R2.64+0x180], !P1 ;  /* 0x09c0018002057fae */ /* 0x0001e2000c901d68 */
[----:B------:R-:W-:-:S07]  /*1a2d0*/  IMAD.MOV.U32 R8, RZ, RZ, R14 ;  /* 0x000000ffff087224 */ /* 0x000fce00078e000e */
[----:B0-----:R-:W-:Y:S05]  /*1a2e0*/  WARPSYNC.COLLECTIVE R15, `(.L_x_1057) ;  /* 0x000000000f087348 */ /* 0x001fea0003c00000 */
[----:B------:R1:W2:Y:S02]  /*1a2f0*/  SHFL.IDX P6, R14, R13, R12, R11 ;  /* 0x0000000c0d0e7389 */ /* 0x0002a400000c000b */
[----:B012---:R-:W-:Y:S01]  /*1a300*/  ENDCOLLECTIVE ;  /* 0x000000000000791b */ /* 0x007fe20003800000 */
.L_x_1057:
[----:B------:R-:W-:Y:S02]  /*1a310*/  IMAD.MOV.U32 R13, RZ, RZ, R7 ;  /* 0x000000ffff0d7224 */ /* 0x000fe400078e0007 */
[----:B------:R-:W-:Y:S01]  /*1a320*/  IMAD.MOV.U32 R12, RZ, RZ, 0x3 ;  /* 0x00000003ff0c7424 */ /* 0x000fe200078e00ff */
[----:B------:R-:W-:-:S13]  /*1a330*/  IADD3 R2, P0, R14, R0, RZ ;  /* 0x000000000e027210 */ /* 0x000fda0007f1e0ff */
[----:B------:R-:W-:Y:S05]  /*1a340*/  WARPSYNC.COLLECTIVE R15, `(.L_x_1058) ;  /* 0x000000000f087348 */ /* 0x000fea0003c00000 */
[----:B------:R0:W1:Y:S02]  /*1a350*/  SHFL.IDX P6, R14, R13, R12, R11 ;  /* 0x0000000c0d0e7389 */ /* 0x00006400000c000b */
[----:B01----:R-:W-:Y:S01]  /*1a360*/  ENDCOLLECTIVE ;  /* 0x000000000000791b */ /* 0x003fe20003800000 */
.L_x_1058:
        /* <DEDUP_REMOVED lines=13> */
.L_x_1059:
[----:B------:R-:W-:Y:S01]  /*1a440*/  MOV R13, R7 ;  /* 0x00000007000d7202 */ /* 0x000fe20000000f00 */
[----:B------:R-:W-:Y:S01]  /*1a450*/  IMAD.MOV.U32 R12, RZ, RZ, 0x4 ;  /* 0x00000004ff0c7424 */ /* 0x000fe200078e00ff */
[----:B------:R-:W-:-:S13]  /*1a460*/  IADD3 R2, P0, R14, R0, RZ ;  /* 0x000000000e027210 */ /* 0x000fda0007f1e0ff */
[----:B------:R-:W-:Y:S05]  /*1a470*/  WARPSYNC.COLLECTIVE R15, `(.L_x_1060) ;  /* 0x000000000f087348 */ /* 0x000fea0003c00000 */
[----:B------:R0:W1:Y:S02]  /*1a480*/  SHFL.IDX P6, R14, R13, R12, R11 ;  /* 0x0000000c0d0e7389 */ /* 0x00006400000c000b */
[----:B01----:R-:W-:Y:S01]  /*1a490*/  ENDCOLLECTIVE ;  /* 0x000000000000791b */ /* 0x003fe20003800000 */
.L_x_1060:
        /* <DEDUP_REMOVED lines=13> */
.L_x_1061:
[----:B------:R-:W-:Y:S02]  /*1a570*/  IMAD.MOV.U32 R13, RZ, RZ, R7 ;  /* 0x000000ffff0d7224 */ /* 0x000fe400078e0007 */
[----:B------:R-:W-:Y:S01]  /*1a580*/  IMAD.MOV.U32 R12, RZ, RZ, 0x5 ;  /* 0x00000005ff0c7424 */ /* 0x000fe200078e00ff */
[----:B------:R-:W-:-:S13]  /*1a590*/  IADD3 R2, P0, R14, R0, RZ ;  /* 0x000000000e027210 */ /* 0x000fda0007f1e0ff */
[----:B------:R-:W-:Y:S05]  /*1a5a0*/  WARPSYNC.COLLECTIVE R15, `(.L_x_1062) ;  /* 0x000000000f087348 */ /* 0x000fea0003c00000 */
[----:B------:R0:W1:Y:S02]  /*1a5b0*/  SHFL.IDX P6, R14, R13, R12, R11 ;  /* 0x0000000c0d0e7389 */ /* 0x00006400000c000b */
[----:B01----:R-:W-:Y:S01]  /*1a5c0*/  ENDCOLLECTIVE ;  /* 0x000000000000791b */ /* 0x003fe20003800000 */
.L_x_1062:
        /* <DEDUP_REMOVED lines=9> */
[----:B------:R-:W-:-:S07]  /*1a660*/  MOV R8, R14 ;  /* 0x0000000e00087202 */ /* 0x000fce0000000f00 */
[----:B0-----:R-:W-:Y:S05]  /*1a670*/  WARPSYNC.COLLECTIVE R15, `(.L_x_1063) ;  /* 0x000000000f087348 */ /* 0x001fea0003c00000 */
[----:B------:R1:W2:Y:S02]  /*1a680*/  SHFL.IDX P6, R14, R13, R12, R11 ;  /* 0x0000000c0d0e7389 */ /* 0x0002a400000c000b */
[----:B012---:R-:W-:Y:S01]  /*1a690*/  ENDCOLLECTIVE ;  /* 0x000000000000791b */ /* 0x007fe20003800000 */
.L_x_1063:
[----:B------:R-:W-:Y:S05]  /*1a6a0*/  BRA `(.L_x_1064) ;  /* 0xffffffac00807947 */ /* 0x000fea000383ffff */
.L_x_891:
[----:B------:R-:W-:Y:S01]  /*1a6b0*/  BSSY B0, `(.L_x_1065) ;  /* 0x0000008000007945 */ /* 0x000fe20003800000 */
[----:B------:R-:W-:Y:S02]  /*1a6c0*/  IMAD.MOV.U32 R13, RZ, RZ, R16 ;  /* 0x000000ffff0d7224 */ /* 0x000fe400078e0010 */
[----:B------:R-:W-:Y:S02]  /*1a6d0*/  IMAD.MOV.U32 R12, RZ, RZ, RZ ;  /* 0x000000ffff0c7224 */ /* 0x000fe400078e00ff */
[----:B------:R-:W-:Y:S02]  /*1a6e0*/  IMAD.MOV.U32 R11, RZ, RZ, 0x1f ;  /* 0x0000001fff0b7424 */ /* 0x000fe400078e00ff */
[----:B------:R-:W-:-:S07]  /*1a6f0*/  IMAD.MOV.U32 R15, RZ, RZ, -0x1 ;  /* 0xffffffffff0f7424 */ /* 0x000fce00078e00ff */
[----:B0-23--:R-:W-:Y:S05]  /*1a700*/  WARPSYNC.COLLECTIVE R15, `(.L_x_1066) ;  /* 0x000000000f087348 */ /* 0x00dfea0003c00000 */
[----:B------:R1:W4:Y:S02]  /*1a710*/  SHFL.IDX P6, R14, R13, R12, R11 ;  /* 0x0000000c0d0e7389 */ /* 0x00032400000c000b */
[----:B01234-:R-:W-:Y:S01]  /*1a720*/  ENDCOLLECTIVE ;  /* 0x000000000000791b */ /* 0x01ffe20003800000 */
.L_x_1066:
[----:B------:R-:W-:Y:S05]  /*1a730*/  BSYNC B0 ;  /* 0x0000000000007941 */ /* 0x000fea0003800000 */
.L_x_1065:
[----:B------:R-:W-:Y:S01]  /*1a740*/  MOV R13, R16 ;  /* 0x00000010000d7202 */ /* 0x000fe20000000f00 */
        /* <DEDUP_REMOVED lines=8> */
.L_x_1067:
[----:B------:R-:W-:Y:S02]  /*1a7d0*/  ULDC UR4, c[0x0][0xc3c] ;  /* 0x00030f0000047ab9 */ /* 0x000fe40000000800 */
[----:B------:R-:W-:-:S13]  /*1a7e0*/  ISETP.GE.OR P1, PT, R5, UR4, !P0 ;  /* 0x0000000405007c0c */ /* 0x000fda000c726670 */
[----:B------:R-:W0:Y:S01]  /*1a7f0*/  @!P1 LDC.64 R2, c[0x0][0xc80] ;  /* 0x00032000ff029b82 */ /* 0x000e220000000a00 */
[----:B------:R-:W-:Y:S02]  /*1a800*/  IMAD.MOV.U32 R11, RZ, RZ, RZ ;  /* 0x000000ffff0b7224 */ /* 0x000fe400078e00ff */
[----:B------:R-:W-:Y:S02]  /*1a810*/  IMAD.MOV.U32 R4, RZ, RZ, R14 ;  /* 0x000000ffff047224 */ /* 0x000fe400078e000e */
[----:B0-----:R-:W-:-:S06]  /*1a820*/  @!P1 IMAD.WIDE R2, R5, 0x4, R2 ;  /* 0x0000000405029825 */ /* 0x001fcc00078e0202 */
[----:B------:R-:W2:Y:S01]  /*1a830*/  @!P1 LDG.E R2, desc[UR40][R2.64] ;  /* 0x0000002802029981 */ /* 0x000ea2000c1e1900 */
[----:B------:R-:W-:Y:S01]  /*1a840*/  IMAD.MOV.U32 R5, RZ, RZ, RZ ;  /* 0x000000ffff057224 */ /* 0x000fe200078e00ff */
[C---:B------:R-:W-:Y:S02]  /*1a850*/  ISETP.GE.U32.AND P2, PT, R8.reuse, 0x2, PT ;  /* 0x000000020800780c */ /* 0x040fe40003f46070 */
[C---:B------:R-:W-:Y:S02]  /*1a860*/  ISETP.GE.U32.AND P3, PT, R8.reuse, 0x4, PT ;  /* 0x000000040800780c */ /* 0x040fe40003f66070 */
[C---:B------:R-:W-:Y:S02]  /*1a870*/  ISETP.GE.U32.AND P4, PT, R8.reuse, 0x8, PT ;  /* 0x000000080800780c */ /* 0x040fe40003f86070 */
[----:B------:R-:W-:Y:S02]  /*1a880*/  ISETP.GE.U32.AND P5, PT, R8, 0x10, PT ;  /* 0x000000100800780c */ /* 0x000fe40003fa6070 */
[----:B--2---:R-:W-:-:S02]  /*1a890*/  @!P1 MOV R5, R2 ;  /* 0x0000000200059202 */ /* 0x004fc40000000f00 */
[----:B------:R-:W-:-:S03]  /*1a8a0*/  ISETP.NE.AND P1, PT, R8, RZ, PT ;  /* 0x000000ff0800720c */ /* 0x000fc60003f25270 */
[----:B------:R-:W-:-:S10]  /*1a8b0*/  IMAD.MOV.U32 R13, RZ, RZ, R5 ;  /* 0x000000ffff0d7224 */ /* 0x000fd400078e0005 */
[----:B------:R-:W-:Y:S05]  /*1a8c0*/  WARPSYNC.COLLECTIVE R15, `(.L_x_1068) ;  /* 0x000000000f087348 */ /* 0x000fea0003c00000 */
[----:B------:R0:W1:Y:S02]  /*1a8d0*/  SHFL.UP P6, R14, R13, R12, R11 ;  /* 0x0400000c0d0e7389 */ /* 0x00006400000c000b */
[----:B01----:R-:W-:Y:S01]  /*1a8e0*/  ENDCOLLECTIVE ;  /* 0x000000000000791b */ /* 0x003fe20003800000 */
.L_x_1068:
[----:B------:R-:W-:Y:S01]  /*1a8f0*/  IMAD.MOV.U32 R12, RZ, RZ, 0x2 ;  /* 0x00000002ff0c7424 */ /* 0x000fe200078e00ff */
[----:B------:R-:W-:-:S05]  /*1a900*/  SEL R6, R14, RZ, P1 ;  /* 0x000000ff0e067207 */ /* 0x000fca0000800000 */
[----:B------:R-:W-:-:S04]  /*1a910*/  IMAD.IADD R6, R5, 0x1, R6 ;  /* 0x0000000105067824 */ /* 0x000fc800078e0206 */
[----:B------:R-:W-:-:S07]  /*1a920*/  IMAD.MOV.U32 R13, RZ, RZ, R6 ;  /* 0x000000ffff0d7224 */ /* 0x000fce00078e0006 */
[----:B------:R-:W-:Y:S05]  /*1a930*/  WARPSYNC.COLLECTIVE R15, `(.L_x_1069) ;  /* 0x000000000f087348 */ /* 0x000fea0003c00000 */
[----:B------:R0:W1:Y:S02]  /*1a940*/  SHFL.UP P6, R14, R13, R12, R11 ;  /* 0x0400000c0d0e7389 */ /* 0x00006400000c000b */
[----:B01----:R-:W-:Y:S01]  /*1a950*/  ENDCOLLECTIVE ;  /* 0x000000000000791b */ /* 0x003fe20003800000 */
.L_x_1069:
[----:B------:R-:W-:Y:S01]  /*1a960*/  IMAD.MOV.U32 R12, RZ, RZ, 0x4 ;  /* 0x00000004ff0c7424 */ /* 0x000fe200078e00ff */
[----:B------:R-:W-:-:S05]  /*1a970*/  SEL R7, R14, RZ, P2 ;  /* 0x000000ff0e077207 */ /* 0x000fca0001000000 */
[----:B------:R-:W-:-:S05]  /*1a980*/  IMAD.IADD R7, R6, 0x1, R7 ;  /* 0x0000000106077824 */ /* 0x000fca00078e0207 */
[----:B------:R-:W-:-:S07]  /*1a990*/  MOV R13, R7 ;  /* 0x00000007000d7202 */ /* 0x000fce0000000f00 */
[----:B------:R-:W-:Y:S05]  /*1a9a0*/  WARPSYNC.COLLECTIVE R15, `(.L_x_1070) ;  /* 0x000000000f087348 */ /* 0x000fea0003c00000 */
[----:B------:R0:W1:Y:S02]  /*1a9b0*/  SHFL.UP P6, R14, R13, R12, R11 ;  /* 0x0400000c0d0e7389 */ /* 0x00006400000c000b */
[----:B01----:R-:W-:Y:S01]  /*1a9c0*/  ENDCOLLECTIVE ;  /* 0x000000000000791b */ /* 0x003fe20003800000 */
.L_x_1070:
[----:B------:R-:W-:Y:S01]  /*1a9d0*/  IMAD.MOV.U32 R12, RZ, RZ, 0x8 ;  /* 0x00000008ff0c7424 */ /* 0x000fe200078e00ff */
[----:B------:R-:W-:-:S05]  /*1a9e0*/  SEL R2, R14, RZ, P3 ;  /* 0x000000ff0e027207 */ /* 0x000fca0001800000 */
[----:B------:R-:W-:-:S04]  /*1a9f0*/  IMAD.IADD R2, R7, 0x1, R2 ;  /* 0x0000000107027824 */ /* 0x000fc800078e0202 */
[----:B------:R-:W-:-:S07]  /*1aa00*/  IMAD.MOV.U32 R13, RZ, RZ, R2 ;  /* 0x000000ffff0d7224 */ /* 0x000fce00078e0002 */
[----:B------:R-:W-:Y:S05]  /*1aa10*/  WARPSYNC.COLLECTIVE R15, `(.L_x_1071) ;  /* 0x000000000f087348 */ /* 0x000fea0003c00000 */
[----:B------:R0:W1:Y:S02]  /*1aa20*/  SHFL.UP P6, R14, R13, R12, R11 ;  /* 0x0400000c0d0e7389 */ /* 0x00006400000c000b */
[----:B01----:R-:W-:Y:S01]  /*1aa30*/  ENDCOLLECTIVE ;  /* 0x000000000000791b */ /* 0x003fe20003800000 */
.L_x_1071:
[----:B------:R-:W-:Y:S02]  /*1aa40*/  MOV R12, 0x10 ;  /* 0x00000010000c7802 */ /* 0x000fe40000000f00 */
[----:B------:R-:W-:-:S05]  /*1aa50*/  SEL R3, R14, RZ, P4 ;  /* 0x000000ff0e037207 */ /* 0x000fca0002000000 */
[----:B------:R-:W-:-:S04]  /*1aa60*/  IMAD.IADD R3, R2, 0x1, R3 ;  /* 0x0000000102037824 */ /* 0x000fc800078e0203 */
[----:B------:R-:W-:-:S07]  /*1aa70*/  IMAD.MOV.U32 R13, RZ, RZ, R3 ;  /* 0x000000ffff0d7224 */ /* 0x000fce00078e0003 */
[----:B------:R-:W-:Y:S05]  /*1aa80*/  WARPSYNC.COLLECTIVE R15, `(.L_x_1072) ;  /* 0x000000000f087348 */ /* 0x000fea0003c00000 */
[----:B------:R0:W1:Y:S02]  /*1aa90*/  SHFL.UP P6, R14, R13, R12, R11 ;  /* 0x0400000c0d0e7389 */ /* 0x00006400000c000b */
[----:B01----:R-:W-:Y:S01]  /*1aaa0*/  ENDCOLLECTIVE ;  /* 0x000000000000791b */ /* 0x003fe20003800000 */
.L_x_1072:
        /* <DEDUP_REMOVED lines=8> */
.L_x_1073:
[----:B------:R-:W-:Y:S05]  /*1ab30*/  BRA `(.L_x_1074) ;  /* 0xffffffac00dc7947 */ /* 0x000fea000383ffff */
.L_x_896:
[----:B------:R-:W-:Y:S01]  /*1ab40*/  BSSY B0, `(.L_x_1075) ;  /* 0x0000008000007945 */ /* 0x000fe20003800000 */
[----:B-----5:R-:W-:Y:S01]  /*1ab50*/  IMAD.MOV.U32 R13, RZ, RZ, R5 ;  /* 0x000000ffff0d7224 */ /* 0x020fe200078e0005 */
[----:B------:R-:W-:Y:S01]  /*1ab60*/  MOV R11, RZ ;  /* 0x000000ff000b7202 */ /* 0x000fe20000000f00 */
[----:B------:R-:W-:Y:S02]  /*1ab70*/  IMAD.MOV.U32 R12, RZ, RZ, 0x1 ;  /* 0x00000001ff0c7424 */ /* 0x000fe400078e00ff */
[----:B------:R-:W-:-:S07]  /*1ab80*/  IMAD.MOV.U32 R15, RZ, RZ, -0x1 ;  /* 0xffffffffff0f7424 */ /* 0x000fce00078e00ff */
[----:B0-----:R-:W-:Y:S05]  /*1ab90*/  WARPSYNC.COLLECTIVE R15, `(.L_x_1076) ;  /* 0x000000000f087348 */ /* 0x001fea0003c00000 */
[----:B------:R1:W2:Y:S02]  /*1aba0*/  SHFL.UP P6, R14, R13, R12, R11 ;  /* 0x0400000c0d0e7389 */ /* 0x0002a400000c000b */
[----:B012---:R-:W-:Y:S01]  /*1abb0*/  ENDCOLLECTIVE ;  /* 0x000000000000791b */ /* 0x007fe20003800000 */
.L_x_1076:
[----:B------:R-:W-:Y:S05]  /*1abc0*/  BSYNC B0 ;  /* 0x0000000000007941 */ /* 0x000fea0003800000 */
.L_x_1075:
        /* <DEDUP_REMOVED lines=8> */
.L_x_1077:
[----:B------:R-:W-:Y:S01]  /*1ac50*/  IMAD.MOV.U32 R12, RZ, RZ, 0x4 ;  /* 0x00000004ff0c7424 */ /* 0x000fe200078e00ff */
[----:B------:R-:W-:-:S05]  /*1ac60*/  SEL R2, R14, RZ, P2 ;  /* 0x000000ff0e027207 */ /* 0x000fca0001000000 */
[----:B------:R-:W-:-:S05]  /*1ac70*/  IMAD.IADD R2, R13, 0x1, R2 ;  /* 0x000000010d027824 */ /* 0x000fca00078e0202 */
[----:B------:R-:W-:-:S07]  /*1ac80*/  MOV R13, R2 ;  /* 0x00000002000d7202 */ /* 0x000fce0000000f00 */
[----:B------:R-:W-:Y:S05]  /*1ac90*/  WARPSYNC.COLLECTIVE R15, `(.L_x_1078) ;  /* 0x000000000f087348 */ /* 0x000fea0003c00000 */
[----:B------:R0:W1:Y:S02]  /*1aca0*/  SHFL.UP P6, R14, R13, R12, R11 ;  /* 0x0400000c0d0e7389 */ /* 0x00006400000c000b */
[----:B01----:R-:W-:Y:S01]  /*1acb0*/  ENDCOLLECTIVE ;  /* 0x000000000000791b */ /* 0x003fe20003800000 */
.L_x_1078:
[----:B------:R-:W-:Y:S01]  /*1acc0*/  IMAD.MOV.U32 R12, RZ, RZ, 0x8 ;  /* 0x00000008ff0c7424 */ /* 0x000fe200078e00ff */
[----:B------:R-:W-:-:S05]  /*1acd0*/  SEL R3, R14, RZ, P3 ;  /* 0x000000ff0e037207 */ /* 0x000fca0001800000 */
[----:B------:R-:W-:-:S04]  /*1ace0*/  IMAD.IADD R3, R2, 0x1, R3 ;  /* 0x0000000102037824 */ /* 0x000fc800078e0203 */
[----:B------:R-:W-:-:S07]  /*1acf0*/  IMAD.MOV.U32 R13, RZ, RZ, R3 ;  /* 0x000000ffff0d7224 */ /* 0x000fce00078e0003 */
[----:B------:R-:W-:Y:S05]  /*1ad00*/  WARPSYNC.COLLECTIVE R15, `(.L_x_1079) ;  /* 0x000000000f087348 */ /* 0x000fea0003c00000 */
[----:B------:R0:W1:Y:S02]  /*1ad10*/  SHFL.UP P6, R14, R13, R12, R11 ;  /* 0x0400000c0d0e7389 */ /* 0x00006400000c000b */
[----:B01----:R-:W-:Y:S01]  /*1ad20*/  ENDCOLLECTIVE ;  /* 0x000000000000791b */ /* 0x003fe20003800000 */
.L_x_1079:
[----:B------:R-:W-:Y:S02]  /*1ad30*/  MOV R12, 0x10 ;  /* 0x00000010000c7802 */ /* 0x000fe40000000f00 */
[----:B------:R-:W-:-:S05]  /*1ad40*/  SEL R4, R14, RZ, P4 ;  /* 0x000000ff0e047207 */ /* 0x000fca0002000000 */
[----:B------:R-:W-:-:S04]  /*1ad50*/  IMAD.IADD R4, R3, 0x1, R4 ;  /* 0x0000000103047824 */ /* 0x000fc800078e0204 */
[----:B------:R-:W-:-:S07]  /*1ad60*/  IMAD.MOV.U32 R13, RZ, RZ, R4 ;  /* 0x000000ffff0d7224 */ /* 0x000fce00078e0004 */
[----:B------:R-:W-:Y:S05]  /*1ad70*/  WARPSYNC.COLLECTIVE R15, `(.L_x_1080) ;  /* 0x000000000f087348 */ /* 0x000fea0003c00000 */
[----:B------:R0:W1:Y:S02]  /*1ad80*/  SHFL.UP P6, R14, R13, R12, R11 ;  /* 0x0400000c0d0e7389 */ /* 0x00006400000c000b */
[----:B01----:R-:W-:Y:S01]  /*1ad90*/  ENDCOLLECTIVE ;  /* 0x000000000000791b */ /* 0x003fe20003800000 */
.L_x_1080:
        /* <DEDUP_REMOVED lines=8> */
.L_x_1081:
[----:B------:R-:W-:Y:S05]  /*1ae20*/  BRA `(.L_x_1082) ;  /* 0xffffffac00bc7947 */ /* 0x000fea000383ffff */
.L_x_898:
[----:B------:R-:W-:Y:S01]  /*1ae30*/  BSSY B0, `(.L_x_1083) ;  /* 0x0000006000007945 */ /* 0x000fe20003800000 */
[----:B------:R-:W-:Y:S01]  /*1ae40*/  PLOP3.LUT P6, PT, P6, PT, PT, 0x8, 0x0 ;  /* 0x000000000000781c */ /* 0x000fe200037ce170 */
[----:B------:R-:W-:-:S12]  /*1ae50*/  IMAD.MOV.U32 R15, RZ, RZ, -0x1 ;  /* 0xffffffffff0f7424 */ /* 0x000fd800078e00ff */
[----:B0-----:R-:W-:Y:S05]  /*1ae60*/  WARPSYNC.COLLECTIVE R15, `(.L_x_1084) ;  /* 0x000000000f087348 */ /* 0x001fea0003c00000 */
[----:B------:R-:W-:Y:S01]  /*1ae70*/  VOTE.ANY R14, PT, P6 ;  /* 0x00000000000e7806 */ /* 0x000fe200030e0100 */
[----:B0-----:R-:W-:Y:S06]  /*1ae80*/  ENDCOLLECTIVE ;  /* 0x000000000000791b */ /* 0x001fec0003800000 */
.L_x_1084:
[----:B------:R-:W-:Y:S05]  /*1ae90*/  BSYNC B0 ;  /* 0x0000000000007941 */ /* 0x000fea0003800000 */
.L_x_1083:
[----:B------:R-:W-:Y:S01]  /*1aea0*/  IMAD.MOV.U32 R3, RZ, RZ, R14 ;  /* 0x000000ffff037224 */ /* 0x000fe200078e000e */
[----:B------:R-:W-:Y:S01]  /*1aeb0*/  MOV R13, R5 ;  /* 0x00000005000d7202 */ /* 0x000fe20000000f00 */
[----:B------:R-:W-:Y:S02]  /*1aec0*/  IMAD.MOV.U32 R11, RZ, RZ, 0x1f ;  /* 0x0000001fff0b7424 */ /* 0x000fe400078e00ff */
[----:B------:R-:W0:Y:S01]  /*1aed0*/  POPC R4, R3 ;  /* 0x0000000300047309 */ /* 0x000e220000000000 */
[----:B------:R-:W-:Y:S02]  /*1aee0*/  IMAD.MOV.U32 R15, RZ, RZ, -0x1 ;  /* 0xffffffffff0f7424 */ /* 0x000fe400078e00ff */
[----:B0-----:R-:W-:-:S07]  /*1aef0*/  IMAD.MOV.U32 R12, RZ, RZ, R4 ;  /* 0x000000ffff0c7224 */ /* 0x001fce00078e0004 */
[----:B------:R-:W-:Y:S05]  /*1af00*/  WARPSYNC.COLLECTIVE R15, `(.L_x_1085) ;  /* 0x000000000f087348 */ /* 0x000fea0003c00000 */
[----:B------:R0:W1:Y:S02]  /*1af10*/  SHFL.IDX P6, R14, R13, R12, R11 ;  /* 0x0000000c0d0e7389 */ /* 0x00006400000c000b */
[----:B01----:R-:W-:Y:S01]  /*1af20*/  ENDCOLLECTIVE ;  /* 0x000000000000791b */ /* 0x003fe20003800000 */
.L_x_1085:
[----:B------:R-:W-:Y:S01]  /*1af30*/  IMAD.MOV.U32 R5, RZ, RZ, R14 ;  /* 0x000000ffff057224 */ /* 0x000fe200078e000e */
[----:B------:R-:W-:Y:S06]  /*1af40*/  BRA `(.L_x_1086) ;  /* 0xffffffac00ac7947 */ /* 0x000fec000383ffff */
.L_x_900:
[----:B------:R-:W-:Y:S01]  /*1af50*/  BSSY B0, `(.L_x_1087) ;  /* 0x0000007000007945 */ /* 0x000fe20003800000 */
[----:B------:R-:W-:Y:S01]  /*1af60*/  IMAD.MOV.U32 R13, RZ, RZ, R2 ;  /* 0x000000ffff0d7224 */ /* 0x000fe200078e0002 */
[----:B------:R-:W-:Y:S01]  /*1af70*/  MOV R15, 0xffffffff ;  /* 0xffffffff000f7802 */ /* 0x000fe20000000f00 */
[----:B------:R-:W-:-:S07]  /*1af80*/  IMAD.MOV.U32 R11, RZ, RZ, 0x1f ;  /* 0x0000001fff0b7424 */ /* 0x000fce00078e00ff */
[----:B012---:R-:W-:Y:S05]  /*1af90*/  WARPSYNC.COLLECTIVE R15, `(.L_x_1088) ;  /* 0x000000000f087348 */ /* 0x007fea0003c00000 */
[----:B------:R3:W4:Y:S02]  /*1afa0*/  SHFL.IDX P6, R14, R13, R12, R11 ;  /* 0x0000000c0d0e7389 */ /* 0x00072400000c000b */
[----:B01234-:R-:W-:Y:S01]  /*1afb0*/  ENDCOLLECTIVE ;  /* 0x000000000000791b */ /* 0x01ffe20003800000 */
.L_x_1088:
[----:B------:R-:W-:Y:S05]  /*1afc0*/  BSYNC B0 ;  /* 0x0000000000007941 */ /* 0x000fea0003800000 */
.L_x_1087:
[----:B------:R-:W-:Y:S05]  /*1afd0*/  BRA `(.L_x_899) ;  /* 0xffffffac00a47947 */ /* 0x000fea000383ffff */
.L_x_904:
[----:B0-----:R0:W1:Y:S02]  /*1afe0*/  SYNCS.PHASECHK.TRANS64.TRYWAIT P0, [R4+URZ+0x22820], R0 ;  /* 0x02282000040075a7 */ /* 0x001064000800017f */
[----:B-1----:R-:W-:Y:S05]  /*1aff0*/  @!P0 NANOSLEEP.SYNCS 0x989680 ;  /* 0x009896800000895d */ /* 0x002fea0003900000 */
[----:B------:R-:W1:Y:S02]  /*1b000*/  @!P0 SYNCS.PHASECHK.TRANS64 P0, [R4+URZ+0x22820], R0 ;  /* 0x02282000040085a7 */ /* 0x000e64000800007f */
[----:B-1----:R-:W-:Y:S05]  /*1b010*/  @!P0 BRA `(.L_x_904) ;  /* 0xfffffffc00f08947 */ /* 0x002fea000383ffff */
[----:B------:R-:W-:Y:S05]  /*1b020*/  BRA `(.L_x_1089) ;  /* 0xffffffb000907947 */ /* 0x000fea000383ffff */
.L_x_905:
[----:B------:R-:W1:Y:S01]  /*1b030*/  S2R R2, SR_TID.X ;  /* 0x0000000000027919 */ /* 0x000e620000002100 */
[----:B------:R-:W-:Y:S01]  /*1b040*/  BSSY B0, `(.L_x_1090) ;  /* 0x000000a000007945 */ /* 0x000fe20003800000 */
[----:B------:R-:W-:Y:S02]  /*1b050*/  IMAD.MOV.U32 R12, RZ, RZ, RZ ;  /* 0x000000ffff0c7224 */ /* 0x000fe400078e00ff */
[----:B------:R-:W-:Y:S02]  /*1b060*/  IMAD.MOV.U32 R11, RZ, RZ, 0x1f ;  /* 0x0000001fff0b7424 */ /* 0x000fe400078e00ff */
[----:B------:R-:W-:Y:S01]  /*1b070*/  IMAD.MOV.U32 R15, RZ, RZ, -0x1 ;  /* 0xffffffffff0f7424 */ /* 0x000fe200078e00ff */
[----:B-1----:R-:W-:-:S04]  /*1b080*/  SHF.R.U32.HI R2, RZ, 0x5, R2 ;  /* 0x00000005ff027819 */ /* 0x002fc80000011602 */
[----:B------:R-:W-:-:S05]  /*1b090*/  LOP3.LUT R2, R2, 0x3, RZ, 0xc0, !PT ;  /* 0x0000000302027812 */ /* 0x000fca00078ec0ff */
[----:B------:R-:W-:-:S07]  /*1b0a0*/  IMAD.MOV.U32 R13, RZ, RZ, R2 ;  /* 0x000000ffff0d7224 */ /* 0x000fce00078e0002 */
[----:B0---4-:R-:W-:Y:S05]  /*1b0b0*/  WARPSYNC.COLLECTIVE R15, `(.L_x_1091) ;  /* 0x000000000f087348 */ /* 0x011fea0003c00000 */
[----:B------:R1:W2:Y:S02]  /*1b0c0*/  SHFL.IDX P6, R14, R13, R12, R11 ;  /* 0x0000000c0d0e7389 */ /* 0x0002a400000c000b */
[----:B012-4-:R-:W-:Y:S01]  /*1b0d0*/  ENDCOLLECTIVE ;  /* 0x000000000000791b */ /* 0x017fe20003800000 */
.L_x_1091:
[----:B------:R-:W-:Y:S05]  /*1b0e0*/  BSYNC B0 ;  /* 0x0000000000007941 */ /* 0x000fea0003800000 */
.L_x_1090:
[----:B------:R-:W-:Y:S05]  /*1b0f0*/  BRA `(.L_x_1092) ;  /* 0xffffffb000787947 */ /* 0x000fea000383ffff */
.L_x_906:
[----:B------:R-:W-:Y:S01]  /*1b100*/  BSSY B0, `(.L_x_1093) ;  /* 0x0000006000007945 */ /* 0x000fe20003800000 */
[----:B------:R-:W-:-:S07]  /*1b110*/  IMAD.MOV.U32 R15, RZ, RZ, -0x1 ;  /* 0xffffffffff0f7424 */ /* 0x000fce00078e00ff */
[----:B0---4-:R-:W-:Y:S05]  /*1b120*/  WARPSYNC.COLLECTIVE R15, `(.L_x_1094) ;  /* 0x000000000f0c7348 */ /* 0x011fea0003c00000 */
[----:B------:R-:W-:Y:S02]  /*1b130*/  ELECT P6, UR62, PT ;  /* 0x00000000003e782f */ /* 0x000fe400038c0000 */
[----:B------:R-:W-:Y:S01]  /*1b140*/  MOV R14, UR62 ;  /* 0x0000003e000e7c02 */ /* 0x000fe20008000f00 */
[----:B0---4-:R-:W-:Y:S10]  /*1b150*/  ENDCOLLECTIVE ;  /* 0x000000000000791b */ /* 0x011ff40003800000 */
.L_x_1094:
[----:B------:R-:W-:Y:S05]  /*1b160*/  BSYNC B0 ;  /* 0x0000000000007941 */ /* 0x000fea0003800000 */
.L_x_1093:
[----:B------:R-:W-:Y:S05]  /*1b170*/  BRA `(.L_x_1095) ;  /* 0xffffffb0006c7947 */ /* 0x000fea000383ffff */
.L_x_908:
[----:B0-----:R0:W1:Y:S02]  /*1b180*/  SYNCS.PHASECHK.TRANS64.TRYWAIT P1, [R5+URZ+0x22840], R0 ;  /* 0x02284000050075a7 */ /* 0x001064000802017f */
[----:B-1----:R-:W-:Y:S05]  /*1b190*/  @!P1 NANOSLEEP.SYNCS 0x989680 ;  /* 0x009896800000995d */ /* 0x002fea0003900000 */
[----:B------:R-:W1:Y:S02]  /*1b1a0*/  @!P1 SYNCS.PHASECHK.TRANS64 P1, [R5+URZ+0x22840], R0 ;  /* 0x02284000050095a7 */ /* 0x000e64000802007f */
[----:B-1----:R-:W-:Y:S05]  /*1b1b0*/  @!P1 BRA `(.L_x_908) ;  /* 0xfffffffc00f09947 */ /* 0x002fea000383ffff */
[----:B------:R-:W-:Y:S05]  /*1b1c0*/  BRA `(.L_x_1096) ;  /* 0xffffffb0008c7947 */ /* 0x000fea000383ffff */
.L_x_910:
[----:B-1----:R1:W2:Y:S02]  /*1b1d0*/  SYNCS.PHASECHK.TRANS64.TRYWAIT P1, [R25+URZ+0x22840], R2 ;  /* 0x02284002190075a7 */ /* 0x0022a4000802017f */
[----:B--2---:R-:W-:Y:S05]  /*1b1e0*/  @!P1 NANOSLEEP.SYNCS 0x989680 ;  /* 0x009896800000995d */ /* 0x004fea0003900000 */
[----:B------:R-:W2:Y:S02]  /*1b1f0*/  @!P1 SYNCS.PHASECHK.TRANS64 P1, [R25+URZ+0x22840], R2 ;  /* 0x02284002190095a7 */ /* 0x000ea4000802007f */
[----:B--2---:R-:W-:Y:S05]  /*1b200*/  @!P1 BRA `(.L_x_910) ;  /* 0xfffffffc00f09947 */ /* 0x004fea000383ffff */
[----:B------:R-:W-:Y:S05]  /*1b210*/  BRA `(.L_x_1097) ;  /* 0xffffffb000987947 */ /* 0x000fea000383ffff */
.L_x_912:
[----:B--2---:R2:W3:Y:S02]  /*1b220*/  SYNCS.PHASECHK.TRANS64.TRYWAIT P1, [R5+URZ+0x22860], R0 ;  /* 0x02286000050075a7 */ /* 0x0044e4000802017f */
[----:B---3--:R-:W-:Y:S05]  /*1b230*/  @!P1 NANOSLEEP.SYNCS 0x989680 ;  /* 0x009896800000995d */ /* 0x008fea0003900000 */
[----:B------:R-:W3:Y:S02]  /*1b240*/  @!P1 SYNCS.PHASECHK.TRANS64 P1, [R5+URZ+0x22860], R0 ;  /* 0x02286000050095a7 */ /* 0x000ee4000802007f */
[----:B---3--:R-:W-:Y:S05]  /*1b250*/  @!P1 BRA `(.L_x_912) ;  /* 0xfffffffc00f09947 */ /* 0x008fea000383ffff */
[----:B------:R-:W-:Y:S05]  /*1b260*/  BRA `(.L_x_1098) ;  /* 0xffffffb000947947 */ /* 0x000fea000383ffff */
.L_x_1099:
        /* <DEDUP_REMOVED lines=9> */
.L_x_6451:


//--------------------- .text._ZN7cutlass13device_kernelIN5flash11enable_sm90INS1_16FlashAttnFwdSm90INS1_25CollectiveMainloopFwdSm90ILi2EN4cute5tupleIJNS5_1CILi1EEES8_S8_EEENS6_IJNS7_ILi128EEENS7_ILi96EEENS7_ILi64EEEEEELi256ENS_6half_tEfNS_4arch4Sm90ELb0ELb0ELb0ELb1ELb1ELb0ELb1ELb1ELb0ELb1ELb0ELb0EEENS1_21CollectiveEpilogueFwdINS6_IJSA_NS7_ILi256EEESB_EEES9_SE_SG_Li256ELb1ELb1ELb0ELb0EEENS1_36VarlenDynamicPersistentTileSchedulerILi128ELi96ELi256ELi128ELb0ELb1ELb1ELb0ELb1ELb1EEEEEEEEEvNT_6ParamsE --------------------------
	.section	.text._ZN7cutlass13device_kernelIN5flash11enable_sm90INS1_16FlashAttnFwdSm90INS1_25CollectiveMainloopFwdSm90ILi2EN4cute5tupleIJNS5_1CILi1EEES8_S8_EEENS6_IJNS7_ILi128EEENS7_ILi96EEENS7_ILi64EEEEEELi256ENS_6half_tEfNS_4arch4Sm90ELb0ELb0ELb0ELb1ELb1ELb0ELb1ELb1ELb0ELb1ELb0ELb0EEENS1_21CollectiveEpilogueFwdINS6_IJSA_NS7_ILi256EEESB_EEES9_SE_SG_Li256ELb1ELb1ELb0ELb0EEENS1_36VarlenDynamicPersistentTileSchedulerILi128ELi96ELi256ELi128ELb0ELb1ELb1ELb0ELb1ELb1EEEEEEEEEvNT_6ParamsE,"ax",@progbits
	.align	128
.text._ZN7cutlass13device_kernelIN5flash11enable_sm90INS1_16FlashAttnFwdSm90INS1_25CollectiveMainloopFwdSm90ILi2EN4cute5tupleIJNS5_1CILi1EEES8_S8_EEENS6_IJNS7_ILi128EEENS7_ILi96EEENS7_ILi64EEEEEELi256ENS_6half_tEfNS_4arch4Sm90ELb0ELb0ELb0ELb1ELb1ELb0ELb1ELb1ELb0ELb1ELb0ELb0EEENS1_21CollectiveEpilogueFwdINS6_IJSA_NS7_ILi256EEESB_EEES9_SE_SG_Li256ELb1ELb1ELb0ELb0EEENS1_36VarlenDynamicPersistentTileSchedulerILi128ELi96ELi256ELi128ELb0ELb1ELb1ELb0ELb1ELb1EEEEEEEEEvNT_6ParamsE:
        .type           _ZN7cutlass13device_kernelIN5flash11enable_sm90INS1_16FlashAttnFwdSm90INS1_25CollectiveMainloopFwdSm90ILi2EN4cute5tupleIJNS5_1CILi1EEES8_S8_EEENS6_IJNS7_ILi128EEENS7_ILi96EEENS7_ILi64EEEEEELi256ENS_6half_tEfNS_4arch4Sm90ELb0ELb0ELb0ELb1ELb1ELb0ELb1ELb1ELb0ELb1ELb0ELb0EEENS1_21CollectiveEpilogueFwdINS6_IJSA_NS7_ILi256EEESB_EEES9_SE_SG_Li256ELb1ELb1ELb0ELb0EEENS1_36VarlenDynamicPersistentTileSchedulerILi128ELi96ELi256ELi128ELb0ELb1ELb1ELb0ELb1ELb1EEEEEEEEEvNT_6ParamsE,@function
        .size           _ZN7cutlass13device_kernelIN5flash11enable_sm90INS1_16FlashAttnFwdSm90INS1_25CollectiveMainloopFwdSm90ILi2EN4cute5tupleIJNS5_1CILi1EEES8_S8_EEENS6_IJNS7_ILi128EEENS7_ILi96EEENS7_ILi64EEEEEELi256ENS_6half_tEfNS_4arch4Sm90ELb0ELb0ELb0ELb1ELb1ELb0ELb1ELb1ELb0ELb1ELb0ELb0EEENS1_21CollectiveEpilogueFwdINS6_IJSA_NS7_ILi256EEESB_EEES9_SE_SG_Li256ELb1ELb1ELb0ELb0EEENS1_36VarlenDynamicPersistentTileSchedulerILi128ELi96ELi256ELi128ELb0ELb1ELb1ELb0ELb1ELb1EEEEEEEEEvNT_6ParamsE,(.L_x_6452 - _ZN7cutlass13device_kernelIN5flash11enable_sm90INS1_16FlashAttnFwdSm90INS1_25CollectiveMainloopFwdSm90ILi2EN4cute5tupleIJNS5_1CILi1EEES8_S8_EEENS6_IJNS7_ILi128EEENS7_ILi96EEENS7_ILi64EEEEEELi256ENS_6half_tEfNS_4arch4Sm90ELb0ELb0ELb0ELb1ELb1ELb0ELb1ELb1ELb0ELb1ELb0ELb0EEENS1_21CollectiveEpilogueFwdINS6_IJSA_NS7_ILi256EEESB_EEES9_SE_SG_Li256ELb1ELb1ELb0ELb0EEENS1_36VarlenDynamicPersistentTileSchedulerILi128ELi96ELi256ELi128ELb0ELb1ELb1ELb0ELb1ELb1EEEEEEEEEvNT_6ParamsE)
        .other          _ZN7cutlass13device_kernelIN5flash11enable_sm90INS1_16FlashAttnFwdSm90INS1_25CollectiveMainloopFwdSm90ILi2EN4cute5tupleIJNS5_1CILi1EEES8_S8_EEENS6_IJNS7_ILi128EEENS7_ILi96EEENS7_ILi64EEEEEELi256ENS_6half_tEfNS_4arch4Sm90ELb0ELb0ELb0ELb1ELb1ELb0ELb1ELb1ELb0ELb1ELb0ELb0EEENS1_21CollectiveEpilogueFwdINS6_IJSA_NS7_ILi256EEESB_EEES9_SE_SG_Li256ELb1ELb1ELb0ELb0EEENS1_36VarlenDynamicPersistentTileSchedulerILi128ELi96ELi256ELi128ELb0ELb1ELb1ELb0ELb1ELb1EEEEEEEEEvNT_6ParamsE,@"STO_CUDA_ENTRY STV_DEFAULT"
_ZN7cutlass13device_kernelIN5flash11enable_sm90INS1_16FlashAttnFwdSm90INS1_25CollectiveMainloopFwdSm90ILi2EN4cute5tupleIJNS5_1CILi1EEES8_S8_EEENS6_IJNS7_ILi128EEENS7_ILi96EEENS7_ILi64EEEEEELi256ENS_6half_tEfNS_4arch4Sm90ELb0ELb0ELb0ELb1ELb1ELb0ELb1ELb1ELb0ELb1ELb0ELb0EEENS1_21CollectiveEpilogueFwdINS6_IJSA_NS7_ILi256EEESB_EEES9_SE_SG_Li256ELb1ELb1ELb0ELb0EEENS1_36VarlenDynamicPersistentTileSchedulerILi128ELi96ELi256ELi128ELb0ELb1ELb1ELb0ELb1ELb1EEEEEEEEEvNT_6ParamsE:
        /* <DEDUP_REMOVED lines=47> */
.L_x_1100:
        /* <DEDUP_REMOVED lines=22> */
.L_x_1101:
        /* <DEDUP_REMOVED lines=18> */
.L_x_1102:
        /* <DEDUP_REMOVED lines=22> */
.L_x_1103:
        /* <DEDUP_REMOVED lines=23> */
.L_x_1104:
[----:B------:R-:W-:Y:S01]  /*0840*/  UISETP.NE.AND UP0, UPT, UR9, URZ, UPT ;  /* 0x0000003f0900728c */ /* 0x000fe2000bf05270 */
[----:B------:R-:W-:Y:S01]  /*0850*/  NOP ;  /* 0x0000000000007918 */ /* 0x000fe20000000000 */
[----:B0-----:R-:W-:Y:S01]  /*0860*/  UMOV UR4, 0x1 ;  /* 0x0000000100047882 */ /* 0x001fe20000000000 */
[----:B------:R-:W-:Y:S01]  /*0870*/  ULDC.64 UR36, c[0x0][0x208] ;  /* 0x0000820000247ab9 */ /* 0x000fe20000000a00 */
[----:B------:R-:W-:Y:S01]  /*0880*/  USEL UR4, UR4, 0x2, !UP0 ;  /* 0x0000000204047887 */ /* 0x000fe2000c000000 */
[----:B-1234-:R-:W-:Y:S01]  /*0890*/  BAR.SYNC.DEFER_BLOCKING 0x0 ;  /* 0x0000000000007b1d */ /* 0x01efe20000010000 */
[----:B------:R-:W-:-:S04]  /*08a0*/  PLOP3.LUT P0, PT, PT, PT, UP0, 0x80, 0x0 ;  /* 0x000000000000781c */ /* 0x000fc80003f0f008 */
[----:B------:R-:W-:-:S05]  /*08b0*/  IMAD.U32 R2, RZ, RZ, UR4 ;  /* 0x00000004ff027e24 */ /* 0x000fca000f8e00ff */
[----:B------:R0:W-:Y:S04]  /*08c0*/  STL [R1+0x24], R2 ;  /* 0x0000240201007387 */ /* 0x0001e80000100800 */
[----:B------:R-:W-:Y:S05]  /*08d0*/  @!P0 BRA `(.L_x_1105) ;  /* 0x0000008c00e08947 */ /* 0x000fea0003800000 */
.L_x_1106:
[----:B------:R-:W-:-:S08]  /*08e0*/  NOP ;  /* 0x0000000000007918 */ /* 0x000fd00000000000 */
[----:B------:R-:W1:Y:S02]  /*08f0*/  USETMAXREG.TRY_ALLOC.CTAPOOL UP0, 0xe8 ;  /* 0x000000e8000079c8 */ /* 0x000e640008000600 */
[----:B-1----:R-:W-:-:S13]  /*0900*/  PLOP3.LUT P0, PT, PT, PT, UP0, 0x80, 0x0 ;  /* 0x000000000000781c */ /* 0x002fda0003f0f008 */
[----:B------:R-:W-:Y:S05]  /*0910*/  @!P0 BRA `(.L_x_1106) ;  /* 0xfffffffc00f08947 */ /* 0x000fea000383ffff */
[----:B------:R-:W1:Y:S01]  /*0920*/  S2R R0, SR_TID.X ;  /* 0x0000000000007919 */ /* 0x000e620000002100 */
[----:B------:R-:W2:Y:S01]  /*0930*/  S2UR UR5, SR_CgaCtaId ;  /* 0x00000000000579c3 */ /* 0x000ea20000008800 */
[----:B------:R-:W-:-:S07]  /*0940*/  UMOV UR4, 0x400 ;  /* 0x0000040000047882 */ /* 0x000fce0000000000 */
[----:B------:R-:W-:Y:S06]  /*0950*/  BAR.ARV 0x8, 0x180 ;  /* 0x0206000000007b1d */ /* 0x000fec0000002000 */
[----:B--2---:R-:W-:Y:S01]  /*0960*/  ULEA UR4, UR5, UR4, 0x18 ;  /* 0x0000000405047291 */ /* 0x004fe2000f8ec03f */
[----:B-1----:R-:W-:-:S04]  /*0970*/  SHF.R.U32.HI R0, RZ, 0x7, R0 ;  /* 0x00000007ff007819 */ /* 0x002fc80000011600 */
[----:B------:R-:W-:-:S13]  /*0980*/  ISETP.NE.AND P0, PT, R0, 0x1, PT ;  /* 0x000000010000780c */ /* 0x000fda0003f05270 */
[----:B------:R-:W-:Y:S08]  /*0990*/  @!P0 BAR.ARV 0x9, 0x100 ;  /* 0x0244000000008b1d */ /* 0x000ff00000002000 */
[----:B------:R-:W-:Y:S06]  /*09a0*/  BAR.SYNC.DEFER_BLOCKING 0x5, 0x180 ;  /* 0x0146000000007b1d */ /* 0x000fec0000010000 */
[----:B------:R-:W1:Y:S01]  /*09b0*/  LDS.128 R12, [UR4+0x324d0] ;  /* 0x0324d004ff0c7984 */ /* 0x000e620008000c00 */
[----:B------:R-:W-:Y:S01]  /*09c0*/  ULDC UR4, c[0x0][0xd3c] ;  /* 0x00034f0000047ab9 */ /* 0x000fe20000000800 */
[----:B------:R-:W-:Y:S06]  /*09d0*/  BAR.ARV 0x4, 0x180 ;  /* 0x0106000000007b1d */ /* 0x000fec0000002000 */
[----:B-1----:R-:W-:-:S13]  /*09e0*/  ISETP.GE.AND P0, PT, R15, UR4, PT ;  /* 0x000000040f007c0c */ /* 0x002fda000bf06270 */
[----:B------:R-:W-:Y:S05]  /*09f0*/  @P0 EXIT ;  /* 0x000000000000094d */ /* 0x000fea0003800000 */
[----:B0-----:R-:W2:Y:S01]  /*0a00*/  LDL R2, [R1+0x24] ;  /* 0x0000240001027983 */ /* 0x001ea20000100800 */
[----:B------:R-:W-:Y:S01]  /*0a10*/  R2UR UR5, R13 ;  /* 0x000000000d0572ca */ /* 0x000fe200000e0000 */
[----:B------:R-:W-:Y:S01]  /*0a20*/  UMOV UR39, URZ ;  /* 0x0000003f00277c82 */ /* 0x000fe20008000000 */
[----:B------:R-:W-:Y:S01]  /*0a30*/  R2UR UR6, R14 ;  /* 0x000000000e0672ca */ /* 0x000fe200000e0000 */
[----:B------:R-:W0:Y:S01]  /*0a40*/  S2R R0, SR_TID.X ;  /* 0x0000000000007919 */ /* 0x000e220000002100 */
[----:B------:R-:W-:Y:S01]  /*0a50*/  UMOV UR38, URZ ;  /* 0x0000003f00267c82 */ /* 0x000fe20008000000 */
[----:B0-----:R-:W-:-:S05]  /*0a60*/  VIADD R12, R0, 0xffffff80 ;  /* 0xffffff80000c7836 */ /* 0x001fca0000000000 */
[----:B------:R-:W-:-:S04]  /*0a70*/  SHF.R.S32.HI R0, RZ, 0x1f, R12 ;  /* 0x0000001fff007819 */ /* 0x000fc8000001140c */
[CC--:B------:R-:W-:Y:S02]  /*0a80*/  LEA.HI R4, R0.reuse, R12.reuse, RZ, 0x5 ;  /* 0x0000000c00047211 */ /* 0x0c0fe400078f28ff */
[CC--:B------:R-:W-:Y:S02]  /*0a90*/  LEA.HI R3, R0.reuse, R12.reuse, RZ, 0x4 ;  /* 0x0000000c00037211 */ /* 0x0c0fe400078f20ff */
[----:B------:R-:W-:Y:S01]  /*0aa0*/  LEA.HI R11, R0, R12, RZ, 0x2 ;  /* 0x0000000c000b7211 */ /* 0x000fe200078f10ff */
[----:B------:R-:W-:Y:S01]  /*0ab0*/  IMAD.SHL.U32 R5, R4, 0x20, RZ ;  /* 0x0000002004057824 */ /* 0x000fe200078e00ff */
[----:B------:R-:W-:Y:S02]  /*0ac0*/  SHF.R.S32.HI R6, RZ, 0x4, R3 ;  /* 0x00000004ff067819 */ /* 0x000fe40000011403 */
[----:B------:R-:W-:Y:S02]  /*0ad0*/  LOP3.LUT R4, R3, 0x3fffff0, RZ, 0xc0, !PT ;  /* 0x03fffff003047812 */ /* 0x000fe400078ec0ff */
[----:B------:R-:W-:-:S02]  /*0ae0*/  LOP3.LUT R11, R11, 0xfffffffc, RZ, 0xc0, !PT ;  /* 0xfffffffc0b0b7812 */ /* 0x000fc400078ec0ff */
[----:B------:R-:W-:Y:S01]  /*0af0*/  LEA.HI R3, R3, R6, RZ, 0x1 ;  /* 0x0000000603037211 */ /* 0x000fe200078f08ff */
[C---:B------:R-:W-:Y:S01]  /*0b00*/  IMAD.IADD R4, R12.reuse, 0x1, -R4 ;  /* 0x000000010c047824 */ /* 0x040fe200078e0a04 */
[----:B------:R-:W-:Y:S01]  /*0b10*/  LOP3.LUT R5, R5, 0xfffffc00, RZ, 0xc0, !PT ;  /* 0xfffffc0005057812 */ /* 0x000fe200078ec0ff */
[----:B------:R-:W-:Y:S01]  /*0b20*/  IMAD.IADD R11, R12, 0x1, -R11 ;  /* 0x000000010c0b7824 */ /* 0x000fe200078e0a0b */
[----:B------:R-:W-:-:S03]  /*0b30*/  LOP3.LUT R3, R3, 0x1ffffffe, RZ, 0xc0, !PT ;  /* 0x1ffffffe03037812 */ /* 0x000fc600078ec0ff */
[----:B------:R-:W-:Y:S01]  /*0b40*/  IMAD R4, R4, 0x40, R5 ;  /* 0x0000004004047824 */ /* 0x000fe200078e0205 */
[----:B------:R-:W-:Y:S01]  /*0b50*/  LEA.HI R5, R11, R11, RZ, 0x1 ;  /* 0x0000000b0b057211 */ /* 0x000fe200078f08ff */
[----:B------:R-:W-:-:S03]  /*0b60*/  IMAD.IADD R3, R6, 0x1, -R3 ;  /* 0x0000000106037824 */ /* 0x000fc600078e0a03 */
[----:B------:R-:W-:Y:S01]  /*0b70*/  LOP3.LUT R6, R5, 0x1ffffffe, RZ, 0xc0, !PT ;  /* 0x1ffffffe05067812 */ /* 0x000fe200078ec0ff */
[----:B------:R-:W-:-:S04]  /*0b80*/  IMAD R225, R3, 0x8, R4 ;  /* 0x0000000803e17824 */ /* 0x000fc800078e0204 */
[----:B------:R-:W-:Y:S01]  /*0b90*/  IMAD.IADD R11, R11, 0x1, -R6 ;  /* 0x000000010b0b7824 */ /* 0x000fe200078e0a06 */
[----:B--2---:R-:W-:Y:S02]  /*0ba0*/  R2UR UR4, R2 ;  /* 0x00000000020472ca */ /* 0x004fe400000e0000 */
[CC--:B------:R-:W-:Y:S02]  /*0bb0*/  LEA.HI R2, R0.reuse, R12.reuse, RZ, 0x7 ;  /* 0x0000000c00027211 */ /* 0x0c0fe400078f38ff */
[----:B------:R-:W-:Y:S02]  /*0bc0*/  LEA.HI R0, R0, R12, RZ, 0x3 ;  /* 0x0000000c00007211 */ /* 0x000fe400078f18ff */
[----:B------:R-:W-:Y:S02]  /*0bd0*/  LOP3.LUT R220, R2, 0xffffff80, RZ, 0xc0, !PT ;  /* 0xffffff8002dc7812 */ /* 0x000fe400078ec0ff */
[----:B------:R-:W-:Y:S02]  /*0be0*/  SHF.R.S32.HI R221, RZ, 0x7, R2 ;  /* 0x00000007ffdd7819 */ /* 0x000fe40000011402 */
[----:B------:R-:W-:Y:S01]  /*0bf0*/  LOP3.LUT R214, R0, 0xfffffff8, RZ, 0xc0, !PT ;  /* 0xfffffff800d67812 */ /* 0x000fe200078ec0ff */
[----:B------:R-:W-:Y:S01]  /*0c00*/  IMAD.IADD R220, R12, 0x1, -R220 ;  /* 0x000000010cdc7824 */ /* 0x000fe200078e0adc */
[----:B------:R-:W-:Y:S01]  /*0c10*/  LEA.HI R2, R2, R221, RZ, 0x1 ;  /* 0x000000dd02027211 */ /* 0x000fe200078f08ff */
[----:B------:R-:W-:Y:S01]  /*0c20*/  ULOP3.LUT UR4, UR4, 0x1, URZ, 0xfc, !UPT ;  /* 0x0000000104047892 */ /* 0x000fe2000f8efc3f */
[----:B------:R-:W-:Y:S01]  /*0c30*/  SHF.R.S32.HI R217, RZ, 0x3, R0 ;  /* 0x00000003ffd97819 */ /* 0x000fe20000011400 */
[----:B------:R-:W-:Y:S01]  /*0c40*/  IMAD.IADD R214, R12, 0x1, -R214 ;  /* 0x000000010cd67824 */ /* 0x000fe200078e0ad6 */
[----:B------:R-:W-:-:S02]  /*0c50*/  SHF.R.S32.HI R7, RZ, 0x1f, R220 ;  /* 0x0000001fff077819 */ /* 0x000fc400000114dc */
[----:B------:R-:W-:Y:S01]  /*0c60*/  LOP3.LUT R2, R2, 0x3fffffe, RZ, 0xc0, !PT ;  /* 0x03fffffe02027812 */ /* 0x000fe200078ec0ff */
[----:B------:R-:W-:Y:S01]  /*0c70*/  IMAD.U32 R226, RZ, RZ, UR4 ;  /* 0x00000004ffe27e24 */ /* 0x000fe2000f8e00ff */
[CC--:B------:R-:W-:Y:S01]  /*0c80*/  LEA.HI R8, R7.reuse, R220.reuse, RZ, 0x2 ;  /* 0x000000dc07087211 */ /* 0x0c0fe200078f10ff */
[----:B------:R-:W-:Y:S01]  /*0c90*/  UMOV UR4, URZ ;  /* 0x0000003f00047c82 */ /* 0x000fe20008000000 */
[----:B------:R-:W-:Y:S01]  /*0ca0*/  LEA.HI R7, R7, R220, RZ, 0x5 ;  /* 0x000000dc07077211 */ /* 0x000fe200078f28ff */
[----:B------:R-:W-:Y:S01]  /*0cb0*/  IMAD.IADD R2, R221, 0x1, -R2 ;  /* 0x00000001dd027824 */ /* 0x000fe200078e0a02 */
[--C-:B------:R-:W-:Y:S01]  /*0cc0*/  SHF.R.S32.HI R9, RZ, 0x2, R8.reuse ;  /* 0x00000002ff097819 */ /* 0x100fe20000011408 */
[----:B------:R-:W-:Y:S01]  /*0cd0*/  IMAD.U32 R219, RZ, RZ, UR4 ;  /* 0x00000004ffdb7e24 */ /* 0x000fe2000f8e00ff */
[----:B------:R-:W-:Y:S02]  /*0ce0*/  SHF.R.S32.HI R10, RZ, 0x1f, R8 ;  /* 0x0000001fff0a7819 */ /* 0x000fe40000011408 */
[----:B------:R-:W-:-:S02]  /*0cf0*/  SHF.R.S32.HI R7, RZ, 0x5, R7 ;  /* 0x00000005ff077819 */ /* 0x000fc40000011407 */
[----:B------:R-:W-:Y:S02]  /*0d00*/  LEA.HI R10, R10, R9, RZ, 0x3 ;  /* 0x000000090a0a7211 */ /* 0x000fe400078f18ff */
[----:B------:R-:W-:Y:S02]  /*0d10*/  LOP3.LUT R223, R8, 0x7ffffffc, RZ, 0xc0, !PT ;  /* 0x7ffffffc08df7812 */ /* 0x000fe400078ec0ff */
[----:B------:R-:W-:-:S03]  /*0d20*/  LOP3.LUT R10, R10, 0xfffffff8, RZ, 0xc0, !PT ;  /* 0xfffffff80a0a7812 */ /* 0x000fc600078ec0ff */
[----:B------:R-:W-:Y:S02]  /*0d30*/  IMAD.IADD R223, R220, 0x1, -R223 ;  /* 0x00000001dcdf7824 */ /* 0x000fe400078e0adf */
[----:B------:R-:W-:-:S04]  /*0d40*/  IMAD.IADD R10, R9, 0x1, -R10 ;  /* 0x00000001090a7824 */ /* 0x000fc800078e0a0a */
[----:B------:R-:W-:-:S04]  /*0d50*/  IMAD R7, R7, 0x10, R10 ;  /* 0x0000001007077824 */ /* 0x000fc800078e020a */
[----:B------:R-:W-:Y:S01]  /*0d60*/  IMAD R222, R2, 0x40, R7 ;  /* 0x0000004002de7824 */ /* 0x000fe200078e0207 */
[----:B------:R-:W-:Y:S01]  /*0d70*/  SHF.L.U32 R2, R214, 0x3, RZ ;  /* 0x00000003d6027819 */ /* 0x000fe200000006ff */
[----:B------:R-:W-:Y:S02]  /*0d80*/  IMAD.MOV.U32 R7, RZ, RZ, R15 ;  /* 0x000000ffff077224 */ /* 0x000fe400078e000f */
[----:B------:R-:W-:Y:S01]  /*0d90*/  IMAD R224, R11, 0x8, R222 ;  /* 0x000000080be07824 */ /* 0x000fe200078e02de */
[----:B------:R-:W-:Y:S01]  /*0da0*/  SHF.R.S32.HI R0, RZ, 0x1f, R2 ;  /* 0x0000001fff007819 */ /* 0x000fe20000011402 */
[C---:B------:R-:W-:Y:S02]  /*0db0*/  VIADD R212, R2.reuse, 0x40 ;  /* 0x0000004002d47836 */ /* 0x040fe40000000000 */
[C---:B------:R-:W-:Y:S02]  /*0dc0*/  VIADD R211, R2.reuse, 0x80 ;  /* 0x0000008002d37836 */ /* 0x040fe40000000000 */
[----:B------:R-:W-:Y:S01]  /*0dd0*/  VIADD R213, R2, 0xc0 ;  /* 0x000000c002d57836 */ /* 0x000fe20000000000 */
[----:B------:R-:W-:-:S02]  /*0de0*/  SHF.R.S32.HI R229, RZ, 0x1f, R212 ;  /* 0x0000001fffe57819 */ /* 0x000fc400000114d4 */
[----:B------:R-:W-:Y:S02]  /*0df0*/  SHF.R.S32.HI R228, RZ, 0x1f, R211 ;  /* 0x0000001fffe47819 */ /* 0x000fe400000114d3 */
[----:B------:R-:W-:-:S07]  /*0e00*/  SHF.R.S32.HI R227, RZ, 0x1f, R213 ;  /* 0x0000001fffe37819 */ /* 0x000fce00000114d5 */
.L_x_1153:
[----:B01----:R-:W0:Y:S01]  /*0e10*/  LDC.64 R4, c[0x0][0xd88] ;  /* 0x00036200ff047b82 */ /* 0x003e220000000a00 */
[----:B------:R-:W-:Y:S01]  /*0e20*/  ULDC.64 UR8, c[0x0][0xb20] ;  /* 0x0002c80000087ab9 */ /* 0x000fe20000000a00 */
[----:B------:R-:W-:Y:S01]  /*0e30*/  ULDC.64 UR10, c[0x0][0x418] ;  /* 0x00010600000a7ab9 */ /* 0x000fe20000000a00 */
[----:B------:R-:W-:Y:S01]  /*0e40*/  IMAD.MOV.U32 R0, RZ, RZ, RZ ;  /* 0x000000ffff007224 */ /* 0x000fe200078e00ff */
[----:B------:R-:W-:Y:S01]  /*0e50*/  ULDC UR4, c[0x0][0x424] ;  /* 0x0001090000047ab9 */ /* 0x000fe20000000800 */
[----:B------:R-:W-:Y:S01]  /*0e60*/  ULDC UR7, c[0x0][0x2f0] ;  /* 0x0000bc0000077ab9 */ /* 0x000fe20000000800 */
[----:B0-----:R-:W-:-:S06]  /*0e70*/  IMAD.WIDE R4, R7, 0x4, R4 ;  /* 0x0000000407047825 */ /* 0x001fcc00078e0204 */
[----:B--2---:R-:W2:Y:S01]  /*0e80*/  LDG.E R4, desc[UR36][R4.64] ;  /* 0x0000002404047981 */ /* 0x004ea2000c1e1900 */
[----:B------:R-:W-:-:S04]  /*0e90*/  UISETP.NE.U32.AND UP0, UPT, UR8, URZ, UPT ;  /* 0x0000003f0800728c */ /* 0x000fc8000bf05070 */
[----:B------:R-:W-:-:S06]  /*0ea0*/  UISETP.NE.AND.EX UP0, UPT, UR9, URZ, UPT, UP0 ;  /* 0x0000003f0900728c */ /* 0x000fcc000bf05300 */
[----:B------:R-:W-:Y:S02]  /*0eb0*/  PLOP3.LUT P0, PT, PT, PT, UP0, 0x80, 0x0 ;  /* 0x000000000000781c */ /* 0x000fe40003f0f008 */
[----:B--2---:R-:W-:-:S13]  /*0ec0*/  R2UR UR61, R4 ;  /* 0x00000000043d72ca */ /* 0x004fda00000e0000 */
[----:B------:R-:W-:Y:S02]  /*0ed0*/  USHF.R.S32.HI UR12, URZ, 0x1f, UR61 ;  /* 0x0000001f3f0c7899 */ /* 0x000fe4000801143d */
[----:B------:R-:W-:-:S04]  /*0ee0*/  @UP0 ULEA UR8, UP1, UR61, UR8, 0x2 ;  /* 0x000000083d080291 */ /* 0x000fc8000f82103f */
[----:B------:R-:W-:Y:S02]  /*0ef0*/  @UP0 ULEA.HI.X UR9, UR61, UR9, UR12, 0x2, UP1 ;  /* 0x000000093d090291 */ /* 0x000fe400088f140c */
[----:B------:R-:W-:Y:S02]  /*0f00*/  IMAD.U32 R218, RZ, RZ, UR12 ;  /* 0x0000000cffda7e24 */ /* 0x000fe4000f8e00ff */
[----:B----4-:R-:W-:Y:S02]  /*0f10*/  IMAD.U32 R6, RZ, RZ, UR8 ;  /* 0x00000008ff067e24 */ /* 0x010fe4000f8e00ff */
[----:B------:R-:W-:Y:S01]  /*0f20*/  IMAD.U32 R7, RZ, RZ, UR9 ;  /* 0x00000009ff077e24 */ /* 0x000fe2000f8e00ff */
[----:B------:R-:W-:Y:S02]  /*0f30*/  ULDC.64 UR8, c[0x0][0xb18] ;  /* 0x0002c60000087ab9 */ /* 0x000fe40000000a00 */
[----:B------:R-:W-:Y:S02]  /*0f40*/  UISETP.NE.U32.AND UP0, UPT, UR8, URZ, UPT ;  /* 0x0000003f0800728c */ /* 0x000fe4000bf05070 */
[----:B------:R-:W-:Y:S01]  /*0f50*/  UISETP.NE.U32.AND UP1, UPT, UR10, URZ, UPT ;  /* 0x0000003f0a00728c */ /* 0x000fe2000bf25070 */
[----:B------:R0:W5:Y:S01]  /*0f60*/  @P0 LDG.E R0, desc[UR36][R6.64] ;  /* 0x0000002406000981 */ /* 0x000162000c1e1900 */
[----:B------:R-:W-:-:S02]  /*0f70*/  UISETP.NE.AND.EX UP0, UPT, UR9, URZ, UPT, UP0 ;  /* 0x0000003f0900728c */ /* 0x000fc4000bf05300 */
[----:B------:R-:W-:-:S04]  /*0f80*/  UISETP.NE.AND.EX UP1, UPT, UR11, URZ, UPT, UP1 ;  /* 0x0000003f0b00728c */ /* 0x000fc8000bf25310 */
[----:B------:R-:W-:Y:S01]  /*0f90*/  USEL UR4, UR4, 0x1, UP1 ;  /* 0x0000000104047887 */ /* 0x000fe20008800000 */
[----:B------:R-:W-:-:S03]  /*0fa0*/  PLOP3.LUT P0, PT, PT, PT, UP0, 0x80, 0x0 ;  /* 0x000000000000781c */ /* 0x000fc60003f0f008 */
[----:B------:R-:W-:Y:S02]  /*0fb0*/  UIMAD UR4, UR4, UR7, URZ ;  /* 0x00000007040472a4 */ /* 0x000fe4000f8e023f */
[----:B------:R-:W-:-:S04]  /*0fc0*/  @UP0 ULEA UR8, UP1, UR61, UR8, 0x2 ;  /* 0x000000083d080291 */ /* 0x000fc8000f82103f */
[----:B------:R-:W-:Y:S01]  /*0fd0*/  @UP0 ULEA.HI.X UR9, UR61, UR9, UR12, 0x2, UP1 ;  /* 0x000000093d090291 */ /* 0x000fe200088f140c */
[----:B------:R-:W-:Y:S02]  /*0fe0*/  IMAD.U32 R23, RZ, RZ, UR4 ;  /* 0x00000004ff177e24 */ /* 0x000fe4000f8e00ff */
[----:B------:R-:W-:-:S03]  /*0ff0*/  IMAD.U32 R4, RZ, RZ, UR8 ;  /* 0x00000008ff047e24 */ /* 0x000fc6000f8e00ff */
[----:B------:R-:W-:-:S05]  /*1000*/  IMAD.U32 R5, RZ, RZ, UR9 ;  /* 0x00000009ff057e24 */ /* 0x000fca000f8e00ff */
[----:B------:R0:W5:Y:S01]  /*1010*/  @P0 LDG.E R23, desc[UR36][R4.64] ;  /* 0x0000002404170981 */ /* 0x000162000c1e1900 */
[----:B------:R-:W-:Y:S02]  /*1020*/  IMAD.U32 R216, RZ, RZ, UR5 ;  /* 0x00000005ffd87e24 */ /* 0x000fe4000f8e00ff */
[----:B------:R-:W-:Y:S01]  /*1030*/  IMAD.U32 R215, RZ, RZ, UR6 ;  /* 0x00000006ffd77e24 */ /* 0x000fe2000f8e00ff */
[----:B---3--:R-:W-:Y:S06]  /*1040*/  @P0 BRA `(.L_x_1107) ;  /* 0x00000000002c0947 */ /* 0x008fec0003800000 */
[----:B------:R-:W-:Y:S02]  /*1050*/  ULDC.64 UR4, c[0x0][0xb00] ;  /* 0x0002c00000047ab9 */ /* 0x000fe40000000a00 */
[----:B------:R-:W-:-:S04]  /*1060*/  ISETP.NE.U32.AND P0, PT, RZ, UR4, PT ;  /* 0x00000004ff007c0c */ /* 0x000fc8000bf05070 */
[----:B------:R-:W-:-:S13]  /*1070*/  ISETP.NE.AND.EX P0, PT, RZ, UR5, PT, P0 ;  /* 0x00000005ff007c0c */ /* 0x000fda000bf05300 */
[----:B------:R-:W-:Y:S05]  /*1080*/  @!P0 BRA `(.L_x_1107) ;  /* 0x00000000001c8947 */ /* 0x000fea0003800000 */
[----:B------:R-:W-:Y:S02]  /*1090*/  ULDC.64 UR4, c[0x0][0xb00] ;  /* 0x0002c00000047ab9 */ /* 0x000fe40000000a00 */
[----:B------:R-:W-:-:S06]  /*10a0*/  UIMAD.WIDE UR4, UR61, 0x4, UR4 ;  /* 0x000000043d0478a5 */ /* 0x000fcc000f8e0204 */
[----:B0-----:R-:W-:Y:S01]  /*10b0*/  IMAD.U32 R4, RZ, RZ, UR4 ;  /* 0x00000004ff047e24 */ /* 0x001fe2000f8e00ff */
[----:B------:R-:W-:-:S05]  /*10c0*/  MOV R5, UR5 ;  /* 0x0000000500057c02 */ /* 0x000fca0008000f00 */
[----:B-----5:R-:W2:Y:S04]  /*10d0*/  LDG.E R23, desc[UR36][R4.64] ;  /* 0x0000002404177981 */ /* 0x020ea8000c1e1900 */
[----:B------:R-:W2:Y:S02]  /*10e0*/  LDG.E R6, desc[UR36][R4.64+0x4] ;  /* 0x0000042404067981 */ /* 0x000ea4000c1e1900 */
[----:B--2---:R-:W-:-:S07]  /*10f0*/  IMAD.IADD R23, R6, 0x1, -R23 ;  /* 0x0000000106177824 */ /* 0x004fce00078e0a17 */
.L_x_1107:
[----:B-----5:R-:W-:Y:S01]  /*1100*/  IMAD.IADD R23, R23, 0x1, -R0 ;  /* 0x0000000117177824 */ /* 0x020fe200078e0a00 */
[----:B------:R-:W-:Y:S02]  /*1110*/  PLOP3.LUT P0, PT, PT, PT, PT, 0x80, 0x0 ;  /* 0x000000000000781c */ /* 0x000fe40003f0f070 */
[----:B------:R-:W-:Y:S02]  /*1120*/  CS2R R8, SRZ ;  /* 0x0000000000087805 */ /* 0x000fe4000001ff00 */
[----:B------:R-:W-:Y:S01]  /*1130*/  CS2R R150, SRZ ;  /* 0x0000000000967805 */ /* 0x000fe2000001ff00 */
[C---:B------:R-:W-:Y:S01]  /*1140*/  VIADD R0, R23.reuse, 0x5f ;  /* 0x0000005f17007836 */ /* 0x040fe20000000000 */
[----:B------:R-:W-:Y:S02]  /*1150*/  ISETP.GE.AND P1, PT, R23, 0x1, PT ;  /* 0x000000011700780c */ /* 0x000fe40003f26270 */
[----:B------:R-:W-:Y:S02]  /*1160*/  CS2R R148, SRZ ;  /* 0x0000000000947805 */ /* 0x000fe4000001ff00 */
[----:B------:R-:W-:Y:S01]  /*1170*/  CS2R R146, SRZ ;  /* 0x0000000000927805 */ /* 0x000fe2000001ff00 */
[----:B------:R-:W-:Y:S01]  /*1180*/  IMAD.HI R207, R0, 0x2aaaaaab, RZ ;  /* 0x2aaaaaab00cf7827 */ /* 0x000fe200078e02ff */
[----:B------:R-:W-:-:S02]  /*1190*/  CS2R R144, SRZ ;  /* 0x0000000000907805 */ /* 0x000fc4000001ff00 */
[----:B------:R-:W-:Y:S02]  /*11a0*/  CS2R R142, SRZ ;  /* 0x00000000008e7805 */ /* 0x000fe4000001ff00 */
[----:B------:R-:W-:Y:S01]  /*11b0*/  CS2R R140, SRZ ;  /* 0x00000000008c7805 */ /* 0x000fe2000001ff00 */
[----:B------:R-:W-:Y:S01]  /*11c0*/  IMAD.MOV.U32 R0, RZ, RZ, RZ ;  /* 0x000000ffff007224 */ /* 0x000fe200078e00ff */
[----:B0-----:R-:W-:Y:S02]  /*11d0*/  SHF.R.U32.HI R4, RZ, 0x1f, R207 ;  /* 0x0000001fff047819 */ /* 0x001fe400000116cf */
[----:B------:R-:W-:Y:S02]  /*11e0*/  CS2R R138, SRZ ;  /* 0x00000000008a7805 */ /* 0x000fe4000001ff00 */
[----:B------:R-:W-:Y:S02]  /*11f0*/  CS2R R136, SRZ ;  /* 0x0000000000887805 */ /* 0x000fe4000001ff00 */
[----:B------:R-:W-:-:S02]  /*1200*/  CS2R R134, SRZ ;  /* 0x0000000000867805 */ /* 0x000fc4000001ff00 */
[----:B------:R-:W-:Y:S02]  /*1210*/  LEA.HI.SX32 R207, R207, R4, 0x1c ;  /* 0x00000004cfcf7211 */ /* 0x000fe400078fe2ff */
        /* <DEDUP_REMOVED lines=41> */
[----:B------:R-:W-:Y:S01]  /*14b0*/  CS2R R52, SRZ ;  /* 0x0000000000347805 */ /* 0x000fe2000001ff00 */
[----:B------:R-:W-:Y:S01]  /*14c0*/  IMAD.MOV.U32 R157, RZ, RZ, RZ ;  /* 0x000000ffff9d7224 */ /* 0x000fe200078e00ff */
        /* <DEDUP_REMOVED lines=8> */
[----:B------:R-:W-:Y:S01]  /*1550*/  CS2R R32, SRZ ;  /* 0x0000000000207805 */ /* 0x000fe2000001ff00 */
[----:B------:R-:W-:Y:S01]  /*1560*/  IMAD.MOV.U32 R10, RZ, RZ, RZ ;  /* 0x000000ffff0a7224 */ /* 0x000fe200078e00ff */
[----:B------:R-:W-:Y:S02]  /*1570*/  CS2R R26, SRZ ;  /* 0x00000000001a7805 */ /* 0x000fe4000001ff00 */
[----:B------:R-:W-:Y:S02]  /*1580*/  CS2R R28, SRZ ;  /* 0x00000000001c7805 */ /* 0x000fe4000001ff00 */
[----:B------:R-:W-:Y:S01]  /*1590*/  CS2R R24, SRZ ;  /* 0x0000000000187805 */ /* 0x000fe2000001ff00 */
[----:B------:R-:W-:Y:S06]  /*15a0*/  @!P1 BRA `(.L_x_1108) ;  /* 0x0000005000e89947 */ /* 0x000fec0003800000 */
[----:B------:R-:W0:Y:S01]  /*15b0*/  S2UR UR53, SR_CgaCtaId ;  /* 0x00000000003579c3 */ /* 0x000e220000008800 */
[----:B------:R-:W1:Y:S01]  /*15c0*/  SHFL.IDX PT, R0, R221, RZ, 0x1f ;  /* 0x00001fffdd007589 */ /* 0x000e6200000e0000 */
[----:B------:R-:W-:Y:S02]  /*15d0*/  UMOV UR40, 0x400 ;  /* 0x0000040000287882 */ /* 0x000fe40000000000 */
[----:B0-----:R-:W-:Y:S01]  /*15e0*/  ULEA UR40, UR53, UR40, 0x18 ;  /* 0x0000002835287291 */ /* 0x001fe2000f8ec03f */
[----:B-1----:R-:W-:-:S03]  /*15f0*/  R2UR UR4, R0 ;  /* 0x00000000000472ca */ /* 0x002fc600000e0000 */
[----:B------:R-:W-:-:S04]  /*1600*/  UIADD3 UR6, UR40, 0x18400, URZ ;  /* 0x0001840028067890 */ /* 0x000fc8000fffe03f */
[----:B------:R-:W-:-:S06]  /*1610*/  ULOP3.LUT UP0, URZ, UR6, 0x1bf, URZ, 0xc0, !UPT ;  /* 0x000001bf063f7892 */ /* 0x000fcc000f80c03f */
[----:B------:R-:W-:Y:S01]  /*1620*/  PLOP3.LUT P0, PT, PT, PT, UP0, 0x80, 0x0 ;  /* 0x000000000000781c */ /* 0x000fe20003f0f008 */
[----:B------:R-:W-:-:S04]  /*1630*/  ULEA.HI UR5, UR4, UR4, URZ, 0x1 ;  /* 0x0000000404057291 */ /* 0x000fc8000f8f083f */
[----:B------:R-:W-:-:S04]  /*1640*/  ULOP3.LUT UR5, UR5, 0xffffe, URZ, 0xc0, !UPT ;  /* 0x000ffffe05057892 */ /* 0x000fc8000f8ec03f */
[----:B------:R-:W-:-:S04]  /*1650*/  UIADD3 UR41, UR4, -UR5, URZ ;  /* 0x8000000504297290 */ /* 0x000fc8000fffe03f */
[----:B------:R-:W-:Y:S08]  /*1660*/  @!P0 BRA `(.L_x_1109) ;  /* 0x0000000000408947 */ /* 0x000ff00003800000 */
        /* <DEDUP_REMOVED lines=16> */
.L_x_1109:
[----:B------:R-:W-:Y:S01]  /*1770*/  R2UR UR5, R219 ;  /* 0x00000000db0572ca */ /* 0x000fe200000e0000 */
[----:B------:R-:W0:-:S12]  /*1780*/  S2R R16, SR_TID.X ;  /* 0x0000000000107919 */ /* 0x000e180000002100 */
[----:B------:R-:W-:-:S04]  /*1790*/  ULEA.HI UR4, UR5, UR5, URZ, 0x1 ;  /* 0x0000000505047291 */ /* 0x000fc8000f8f083f */
[----:B------:R-:W-:-:S04]  /*17a0*/  ULOP3.LUT UR4, UR4, 0xfffffffe, URZ, 0xc0, !UPT ;  /* 0xfffffffe04047892 */ /* 0x000fc8000f8ec03f */
[----:B------:R-:W-:-:S06]  /*17b0*/  UIADD3 UR4, UR5, -UR4, URZ ;  /* 0x8000000405047290 */ /* 0x000fcc000fffe03f */
[----:B------:R-:W-:-:S05]  /*17c0*/  IMAD.U32 R0, RZ, RZ, UR4 ;  /* 0x00000004ff007e24 */ /* 0x000fca000f8e00ff */
[----:B------:R-:W-:Y:S02]  /*17d0*/  SHF.L.U32 R0, R0, 0x1f, RZ ;  /* 0x0000001f00007819 */ /* 0x000fe400000006ff */
[----:B0-----:R-:W-:Y:S02]  /*17e0*/  SHF.R.U32.HI R16, RZ, 0x7, R16 ;  /* 0x00000007ff107819 */ /* 0x001fe40000011610 */
[----:B------:R-:W0:Y:S02]  /*17f0*/  SYNCS.PHASECHK.TRANS64.TRYWAIT P0, [UR40+0x32400], R0 ;  /* 0x03240000ff0075a7 */ /* 0x000e240008000168 */
[----:B------:R-:W-:Y:S01]  /*1800*/  IADD3 R208, R16, 0x8, RZ ;  /* 0x0000000810d07810 */ /* 0x000fe20007ffe0ff */
[----:B0-----:R-:W-:Y:S06]  /*1810*/  @!P0 BRA `(.L_x_1110) ;  /* 0x000000dc00888947 */ /* 0x001fec0003800000 */
.L_x_1244:
[----:B------:R-:W-:Y:S05]  /*1820*/  WARPSYNC.ALL ;  /* 0x0000000000007948 */ /* 0x000fea0003800000 */
[----:B------:R-:W-:Y:S01]  /*1830*/  R2UR UR4, R226 ;  /* 0x00000000e20472ca */ /* 0x000fe200000e0000 */
[----:B------:R1:W-:-:S12]  /*1840*/  BAR.SYNC.DEFER_BLOCKING R208, 0x100 ;  /* 0x000400d00000751d */ /* 0x0003d80000010000 */
[----:B0-----:R-:W-:-:S05]  /*1850*/  IMAD.U32 R3, RZ, RZ, UR4 ;  /* 0x00000004ff037e24 */ /* 0x001fca000f8e00ff */
[----:B------:R-:W-:-:S13]  /*1860*/  ISETP.NE.AND P0, PT, R3, 0x3, PT ;  /* 0x000000030300780c */ /* 0x000fda0003f05270 */
[----:B-1----:R-:W-:Y:S05]  /*1870*/  @!P0 BRA `(.L_x_1111) ;  /* 0x0000000000048947 */ /* 0x002fea0003800000 */
[----:B------:R-:W-:Y:S01]  /*1880*/  BPT.TRAP 0x1 ;  /* 0x000000040000795c */ /* 0x000fe20000300000 */
.L_x_1111:
[----:B------:R-:W-:Y:S01]  /*1890*/  ULEA UR52, UR38, UR40, 0x3 ;  /* 0x0000002826347291 */ /* 0x000fe2000f8e183f */
[----:B------:R-:W-:-:S05]  /*18a0*/  IMAD.U32 R3, RZ, RZ, UR39 ;  /* 0x00000027ff037e24 */ /* 0x000fca000f8e00ff */
[----:B------:R-:W-:-:S04]  /*18b0*/  SHF.L.U32 R3, R3, 0x1f, RZ ;  /* 0x0000001f03037819 */ /* 0x000fc800000006ff */
[----:B------:R0:W1:Y:S01]  /*18c0*/  SYNCS.PHASECHK.TRANS64.TRYWAIT P1, [UR52+0x32430], R3 ;  /* 0x03243003ff0075a7 */ /* 0x0000620008020174 */
[----:B------:R-:W-:Y:S05]  /*18d0*/  @!P0 BRA `(.L_x_1112) ;  /* 0x0000000000048947 */ /* 0x000fea0003800000 */
[----:B------:R-:W-:Y:S01]  /*18e0*/  BPT.TRAP 0x1 ;  /* 0x000000040000795c */ /* 0x000fe20000300000 */
.L_x_1112:
[----:B-1----:R-:W-:Y:S05]  /*18f0*/  @P1 BRA `(.L_x_1113) ;  /* 0x0000000000081947 */ /* 0x002fea0003800000 */
[----:B------:R-:W1:Y:S02]  /*1900*/  SYNCS.PHASECHK.TRANS64.TRYWAIT P1, [UR52+0x32430], R3 ;  /* 0x03243003ff0075a7 */ /* 0x000e640008020174 */
[----:B-1----:R-:W-:Y:S05]  /*1910*/  @!P1 BRA `(.L_x_1114) ;  /* 0x000000dc00609947 */ /* 0x002fea0003800000 */
.L_x_1113:
[----:B------:R-:W-:Y:S01]  /*1920*/  UIADD3 UR4, UR40, 0x1c400, URZ ;  /* 0x0001c40028047890 */ /* 0x000fe2000fffe03f */
[----:B------:R-:W-:Y:S01]  /*1930*/  WARPGROUP.ARRIVE ;  /* 0x00000000000079c5 */ /* 0x000fe20000000000 */
[----:B------:R-:W-:Y:S02]  /*1940*/  ULEA UR41, UR41, UR40, 0xd ;  /* 0x0000002829297291 */ /* 0x000fe4000f8e683f */
[----:B------:R-:W-:Y:S02]  /*1950*/  USHF.R.U32.HI UR4, URZ, 0x4, UR4 ;  /* 0x000000043f047899 */ /* 0x000fe40008011604 */
[----:B------:R-:W-:Y:S02]  /*1960*/  UIADD3 UR5, UR41, 0x18400, URZ ;  /* 0x0001840029057890 */ /* 0x000fe4000fffe03f */
[----:B------:R-:W-:Y:S02]  /*1970*/  ULOP3.LUT UR4, UR4, 0x3fff, URZ, 0xc0, !UPT ;  /* 0x00003fff04047892 */ /* 0x000fe4000f8ec03f */
[----:B------:R-:W-:-:S02]  /*1980*/  USHF.R.U32.HI UR5, URZ, 0x4, UR5 ;  /* 0x000000043f057899 */ /* 0x000fc40008011605 */
[----:B------:R-:W-:Y:S02]  /*1990*/  ULOP3.LUT UR60, UR4, 0x10000, URZ, 0xfc, !UPT ;  /* 0x00010000043c7892 */ /* 0x000fe4000f8efc3f */
[----:B------:R-:W-:Y:S02]  /*19a0*/  ULOP3.LUT UR5, UR5, 0x3fff, URZ, 0xc0, !UPT ;  /* 0x00003fff05057892 */ /* 0x000fe4000f8ec03f */
[----:B------:R-:W-:Y:S02]  /*19b0*/  UIMAD UR4, UR38, 0x300, UR60 ;  /* 0x00000300260478a4 */ /* 0x000fe4000f8e023c */
[----:B------:R-:W-:Y:S01]  /*19c0*/  ULOP3.LUT UR7, UR5, 0x10000, URZ, 0xfc, !UPT ;  /* 0x0001000005077892 */ /* 0x000fe2000f8efc3f */
[----:B------:R-:W-:Y:S01]  /*19d0*/  UMOV UR11, 0x40000040 ;  /* 0x40000040000b7882 */ /* 0x000fe20000000000 */
[----:B------:R-:W-:Y:S02]  /*19e0*/  UMOV UR9, 0x40000040 ;  /* 0x4000004000097882 */ /* 0x000fe40000000000 */
[----:B------:R-:W-:Y:S01]  /*19f0*/  UIADD3 UR5, UR7, 0x2, URZ ;  /* 0x0000000207057890 */ /* 0x000fe2000fffe03f */
[----:B------:R-:W-:Y:S01]  /*1a00*/  IMAD.U32 R21, RZ, RZ, UR9 ;  /* 0x00000009ff157e24 */ /* 0x000fe2000f8e00ff */
[----:B------:R-:W-:Y:S01]  /*1a10*/  UMOV UR10, UR4 ;  /* 0x00000004000a7c82 */ /* 0x000fe20008000000 */
[----:B------:R-:W-:Y:S01]  /*1a20*/  UMOV UR8, UR7 ;  /* 0x0000000700087c82 */ /* 0x000fe20008000000 */
[----:B------:R-:W-:Y:S01]  /*1a30*/  UIADD3 UR6, UR4, 0x2, URZ ;  /* 0x0000000204067890 */ /* 0x000fe2000fffe03f */
[----:B------:R-:W-:Y:S01]  /*1a40*/  HGMMA.64x96x16.F32 R24, gdesc[UR8], RZ, !UPT, gsb0 ;  /* 0x01600000081879f0 */ /* 0x000fe2000c0008ff */
[----:B------:R-:W-:Y:S01]  /*1a50*/  IMAD.U32 R20, RZ, RZ, UR8 ;  /* 0x00000008ff147e24 */ /* 0x000fe2000f8e00ff */
[----:B------:R-:W-:Y:S01]  /*1a60*/  UMOV UR8, UR5 ;  /* 0x0000000500087c82 */ /* 0x000fe20008000000 */
[----:B------:R-:W-:Y:S01]  /*1a70*/  UMOV UR9, 0x40000040 ;  /* 0x4000004000097882 */ /* 0x000fe20000000000 */
[----:B------:R-:W-:Y:S01]  /*1a80*/  UMOV UR11, 0x40000040 ;  /* 0x40000040000b7882 */ /* 0x000fe20000000000 */
[----:B------:R-:W-:Y:S01]  /*1a90*/  UIADD3 UR5, UR7, 0x4, URZ ;  /* 0x0000000407057890 */ /* 0x000fe2000fffe03f */
[----:B------:R-:W-:Y:S01]  /*1aa0*/  IMAD.U32 R18, RZ, RZ, UR8 ;  /* 0x00000008ff127e24 */ /* 0x000fe2000f8e00ff */
[----:B------:R-:W-:Y:S01]  /*1ab0*/  UMOV UR10, UR6 ;  /* 0x00000006000a7c82 */ /* 0x000fe20008000000 */
[----:B------:R-:W-:Y:S01]  /*1ac0*/  UIADD3 UR6, UR4, 0x4, URZ ;  /* 0x0000000404067890 */ /* 0x000fe2000fffe03f */
[----:B------:R-:W-:Y:S01]  /*1ad0*/  IMAD.U32 R19, RZ, RZ, UR9 ;  /* 0x00000009ff137e24 */ /* 0x000fe2000f8e00ff */
[----:B------:R-:W-:Y:S01]  /*1ae0*/  UIADD3 UR4, UR4, 0x6, URZ ;  /* 0x0000000604047890 */ /* 0x000fe2000fffe03f */
[----:B------:R-:W-:-:S02]  /*1af0*/  WARPGROUP.DEPBAR.LE gsb0, 0x0 ;  /* 0x00008000000079c5 */ /* 0x000fc40000010000 */
[----:B------:R-:W-:-:S06]  /*1b00*/  WARPGROUP.ARRIVE ;  /* 0x00000000000079c5 */ /* 0x000fcc0000000000 */
[----:B------:R-:W-:Y:S01]  /*1b10*/  HGMMA.64x96x16.F32 R24, gdesc[UR8], R24, gsb0 ;  /* 0x01600000081879f0 */ /* 0x000fe20008000818 */
[----:B------:R-:W-:Y:S01]  /*1b20*/  UMOV UR8, UR5 ;  /* 0x0000000500087c82 */ /* 0x000fe20008000000 */
[----:B------:R-:W-:Y:S01]  /*1b30*/  UMOV UR9, 0x40000040 ;  /* 0x4000004000097882 */ /* 0x000fe20000000000 */
[----:B------:R-:W-:Y:S01]  /*1b40*/  UMOV UR10, UR6 ;  /* 0x00000006000a7c82 */ /* 0x000fe20008000000 */
[----:B------:R-:W-:Y:S01]  /*1b50*/  UMOV UR11, 0x40000040 ;  /* 0x40000040000b7882 */ /* 0x000fe20000000000 */
[----:B------:R-:W-:Y:S01]  /*1b60*/  UIADD3 UR5, UR7, 0x6, URZ ;  /* 0x0000000607057890 */ /* 0x000fe2000fffe03f */
[----:B------:R-:W-:Y:S02]  /*1b70*/  IMAD.U32 R16, RZ, RZ, UR8 ;  /* 0x00000008ff107e24 */ /* 0x000fe4000f8e00ff */
[----:B------:R-:W-:Y:S01]  /*1b80*/  IMAD.U32 R17, RZ, RZ, UR9 ;  /* 0x00000009ff117e24 */ /* 0x000fe2000f8e00ff */
[----:B------:R-:W-:Y:S02]  /*1b90*/  WARPGROUP.DEPBAR.LE gsb0, 0x0 ;  /* 0x00008000000079c5 */ /* 0x000fe40000010000 */
[----:B------:R-:W-:-:S06]  /*1ba0*/  WARPGROUP.ARRIVE ;  /* 0x00000000000079c5 */ /* 0x000fcc0000000000 */
[----:B------:R-:W-:Y:S01]  /*1bb0*/  HGMMA.64x96x16.F32 R24, gdesc[UR8], R24, gsb0 ;  /* 0x01600000081879f0 */ /* 0x000fe20008000818 */
[----:B------:R-:W-:Y:S01]  /*1bc0*/  UMOV UR8, UR5 ;  /* 0x0000000500087c82 */ /* 0x000fe20008000000 */
[----:B------:R-:W-:Y:S01]  /*1bd0*/  UMOV UR9, 0x40000040 ;  /* 0x4000004000097882 */ /* 0x000fe20000000000 */
[----:B------:R-:W-:Y:S01]  /*1be0*/  UMOV UR10, UR4 ;  /* 0x00000004000a7c82 */ /* 0x000fe20008000000 */
[----:B------:R-:W-:Y:S01]  /*1bf0*/  UMOV UR11, 0x40000040 ;  /* 0x40000040000b7882 */ /* 0x000fe20000000000 */
[----:B------:R-:W-:Y:S02]  /*1c00*/  IMAD.U32 R14, RZ, RZ, UR8 ;  /* 0x00000008ff0e7e24 */ /* 0x000fe4000f8e00ff */
[----:B------:R-:W-:Y:S01]  /*1c10*/  IMAD.U32 R15, RZ, RZ, UR9 ;  /* 0x00000009ff0f7e24 */ /* 0x000fe2000f8e00ff */
[----:B------:R-:W-:Y:S02]  /*1c20*/  WARPGROUP.DEPBAR.LE gsb0, 0x0 ;  /* 0x00008000000079c5 */ /* 0x000fe40000010000 */
[----:B------:R-:W-:-:S06]  /*1c30*/  WARPGROUP.ARRIVE ;  /* 0x00000000000079c5 */ /* 0x000fcc0000000000 */
[----:B------:R-:W-:Y:S03]  /*1c40*/  HGMMA.64x96x16.F32 R24, gdesc[UR8], R24, gsb0 ;  /* 0x01600000081879f0 */ /* 0x000fe60008000818 */
[----:B------:R-:W-:Y:S02]  /*1c50*/  WARPGROUP.DEPBAR.LE gsb0, 0x0 ;  /* 0x00008000000079c5 */ /* 0x000fe40000010000 */
[----:B------:R-:W2:Y:S02]  /*1c60*/  SYNCS.PHASECHK.TRANS64.TRYWAIT P1, [UR40+0x32410], R0 ;  /* 0x03241000ff0075a7 */ /* 0x000ea40008020168 */
[----:B--2---:R-:W-:Y:S05]  /*1c70*/  @!P1 BRA `(.L_x_1115) ;  /* 0x000000d800a09947 */ /* 0x004fea0003800000 */
.L_x_1245:
[----:B------:R-:W-:Y:S05]  /*1c80*/  @!P0 BRA `(.L_x_1116) ;  /* 0x0000000000048947 */ /* 0x000fea0003800000 */
[----:B------:R-:W-:Y:S01]  /*1c90*/  BPT.TRAP 0x1 ;  /* 0x000000040000795c */ /* 0x000fe20000300000 */
.L_x_1116:
[----:B------:R3:W4:Y:S01]  /*1ca0*/  SYNCS.PHASECHK.TRANS64.TRYWAIT P1, [UR52+0x32450], R3 ;  /* 0x03245003ff0075a7 */ /* 0x0007220008020174 */
[----:B------:R-:W-:Y:S05]  /*1cb0*/  @!P0 BRA `(.L_x_1117) ;  /* 0x0000000000048947 */ /* 0x000fea0003800000 */
[----:B------:R-:W-:Y:S01]  /*1cc0*/  BPT.TRAP 0x1 ;  /* 0x000000040000795c */ /* 0x000fe20000300000 */
.L_x_1117:
[----:B----4-:R-:W-:Y:S05]  /*1cd0*/  @P1 BRA `(.L_x_1118) ;  /* 0x0000000000081947 */ /* 0x010fea0003800000 */
[----:B------:R-:W4:Y:S02]  /*1ce0*/  SYNCS.PHASECHK.TRANS64.TRYWAIT P1, [UR52+0x32450], R3 ;  /* 0x03245003ff0075a7 */ /* 0x000f240008020174 */
[----:B----4-:R-:W-:Y:S05]  /*1cf0*/  @!P1 BRA `(.L_x_1119) ;  /* 0x000000d800989947 */ /* 0x010fea0003800000 */
.L_x_1118:
[----:B------:R-:W-:Y:S01]  /*1d00*/  UIADD3 UR40, UR40, 0x400, URZ ;  /* 0x0000040028287890 */ /* 0x000fe2000fffe03f */
[----:B------:R-:W-:Y:S01]  /*1d10*/  WARPGROUP.ARRIVE ;  /* 0x00000000000079c5 */ /* 0x000fe20000000000 */
[----:B------:R-:W-:-:S05]  /*1d20*/  UIADD3 UR41, UR41, 0x22400, URZ ;  /* 0x0002240029297890 */ /* 0x000fca000fffe03f */
[----:B--2---:R-:W2:Y:S01]  /*1d30*/  S2R R0, SR_TID.X ;  /* 0x0000000000007919 */ /* 0x004ea20000002100 */
[----:B------:R-:W-:Y:S02]  /*1d40*/  USHF.R.U32.HI UR6, URZ, 0x4, UR40 ;  /* 0x000000043f067899 */ /* 0x000fe40008011628 */
[----:B------:R-:W-:Y:S02]  /*1d50*/  USHF.R.U32.HI UR41, URZ, 0x4, UR41 ;  /* 0x000000043f297899 */ /* 0x000fe40008011629 */
[----:B------:R-:W-:Y:S02]  /*1d60*/  ULOP3.LUT UR6, UR6, 0x3fff, URZ, 0xc0, !UPT ;  /* 0x00003fff06067892 */ /* 0x000fe4000f8ec03f */
[----:B------:R-:W-:Y:S02]  /*1d70*/  ULOP3.LUT UR4, UR41, 0x3fff, URZ, 0xc0, !UPT ;  /* 0x00003fff29047892 */ /* 0x000fe4000f8ec03f */
[----:B------:R-:W-:Y:S02]  /*1d80*/  ULOP3.LUT UR7, UR6, 0x10000, URZ, 0xfc, !UPT ;  /* 0x0001000006077892 */ /* 0x000fe4000f8efc3f */
[----:B------:R-:W-:-:S02]  /*1d90*/  ULOP3.LUT UR4, UR4, 0x10000, URZ, 0xfc, !UPT ;  /* 0x0001000004047892 */ /* 0x000fc4000f8efc3f */
[----:B------:R-:W-:Y:S01]  /*1da0*/  UIMAD UR5, UR38, 0xc00, UR7 ;  /* 0x00000c00260578a4 */ /* 0x000fe2000f8e0207 */
[----:B------:R-:W-:Y:S01]  /*1db0*/  UMOV UR9, 0x40000040 ;  /* 0x4000004000097882 */ /* 0x000fe20000000000 */
[----:B------:R-:W-:Y:S01]  /*1dc0*/  UMOV UR11, 0x40000040 ;  /* 0x40000040000b7882 */ /* 0x000fe20000000000 */
[----:B------:R-:W-:Y:S02]  /*1dd0*/  IMAD.U32 R13, RZ, RZ, UR9 ;  /* 0x00000009ff0d7e24 */ /* 0x000fe4000f8e00ff */
[----:B------:R-:W-:Y:S01]  /*1de0*/  UMOV UR8, UR4 ;  /* 0x0000000400087c82 */ /* 0x000fe20008000000 */
[----:B------:R-:W-:Y:S01]  /*1df0*/  UMOV UR13, 0x40000040 ;  /* 0x40000040000d7882 */ /* 0x000fe20000000000 */
[----:B------:R-:W-:Y:S01]  /*1e00*/  UMOV UR10, UR5 ;  /* 0x00000005000a7c82 */ /* 0x000fe20008000000 */
[----:B------:R-:W-:Y:S01]  /*1e10*/  IMAD.U32 R12, RZ, RZ, UR8 ;  /* 0x00000008ff0c7e24 */ /* 0x000fe2000f8e00ff */
[----:B------:R-:W-:Y:S01]  /*1e20*/  HGMMA.64x96x16.F32 R24, gdesc[UR8], R24, gsb0 ;  /* 0x01600000081879f0 */ /* 0x000fe20008000818 */
[----:B------:R-:W-:Y:S01]  /*1e30*/  UIADD3 UR8, UR4, 0x2, URZ ;  /* 0x0000000204087890 */ /* 0x000fe2000fffe03f */
[----:B------:R-:W-:Y:S01]  /*1e40*/  IMAD.U32 R11, RZ, RZ, UR13 ;  /* 0x0000000dff0b7e24 */ /* 0x000fe2000f8e00ff */
[----:B------:R-:W-:Y:S01]  /*1e50*/  UIADD3 UR9, UR5, 0x2, URZ ;  /* 0x0000000205097890 */ /* 0x000fe2000fffe03f */
[----:B------:R-:W-:Y:S01]  /*1e60*/  UMOV UR15, 0x40000040 ;  /* 0x40000040000f7882 */ /* 0x000fe20000000000 */
[----:B------:R-:W-:-:S03]  /*1e70*/  UIADD3 UR10, UR5, 0x302, URZ ;  /* 0x00000302050a7890 */ /* 0x000fc6000fffe03f */
[----:B------:R-:W-:Y:S01]  /*1e80*/  UMOV UR12, UR8 ;  /* 0x00000008000c7c82 */ /* 0x000fe20008000000 */
[----:B------:R-:W-:Y:S01]  /*1e90*/  UIADD3 UR8, UR4, 0x4, URZ ;  /* 0x0000000404087890 */ /* 0x000fe2000fffe03f */
[----:B------:R-:W-:Y:S01]  /*1ea0*/  IMAD.U32 R10, RZ, RZ, UR12 ;  /* 0x0000000cff0a7e24 */ /* 0x000fe2000f8e00ff */
[----:B------:R-:W-:Y:S01]  /*1eb0*/  UMOV UR14, UR9 ;  /* 0x00000009000e7c82 */ /* 0x000fe20008000000 */
[----:B------:R-:W-:Y:S01]  /*1ec0*/  UIADD3 UR9, UR5, 0x4, URZ ;  /* 0x0000000405097890 */ /* 0x000fe2000fffe03f */
[----:B--2---:R-:W-:Y:S01]  /*1ed0*/  SHF.R.U32.HI R0, RZ, 0x7, R0 ;  /* 0x00000007ff007819 */ /* 0x004fe20000011600 */
[----:B------:R-:W-:Y:S01]  /*1ee0*/  UMOV UR11, 0x40000040 ;  /* 0x40000040000b7882 */ /* 0x000fe20000000000 */
[----:B------:R-:W-:Y:S02]  /*1ef0*/  UIADD3 UR16, UR4, 0x406, URZ ;  /* 0x0000040604107890 */ /* 0x000fe4000fffe03f */
[----:B------:R-:W-:Y:S01]  /*1f00*/  UIADD3 UR18, UR5, 0x306, URZ ;  /* 0x0000030605127890 */ /* 0x000fe2000fffe03f */
[----:B------:R-:W-:Y:S01]  /*1f10*/  IADD3 R0, -R0, 0xb, RZ ;  /* 0x0000000b00007810 */ /* 0x000fe20007ffe1ff */
[----:B------:R-:W-:Y:S01]  /*1f20*/  UMOV UR17, 0x40000040 ;  /* 0x4000004000117882 */ /* 0x000fe20000000000 */
[----:B------:R-:W-:Y:S01]  /*1f30*/  UMOV UR19, 0x40000040 ;  /* 0x4000004000137882 */ /* 0x000fe20000000000 */
[----:B------:R-:W-:-:S02]  /*1f40*/  UIADD3 UR20, UR4, 0x800, URZ ;  /* 0x0000080004147890 */ /* 0x000fc4000fffe03f */
[----:B------:R-:W-:Y:S01]  /*1f50*/  UIADD3 UR22, UR5, 0x600, URZ ;  /* 0x0000060005167890 */ /* 0x000fe2000fffe03f */
[----:B------:R-:W-:Y:S01]  /*1f60*/  UMOV UR21, 0x40000040 ;  /* 0x4000004000157882 */ /* 0x000fe20000000000 */
        /* <DEDUP_REMOVED lines=29> */
[----:B------:R-:W-:Y:S02]  /*2140*/  WARPGROUP.DEPBAR.LE gsb0, 0x0 ;  /* 0x00008000000079c5 */ /* 0x000fe40000010000 */
[----:B------:R-:W-:-:S06]  /*2150*/  WARPGROUP.ARRIVE ;  /* 0x00000000000079c5 */ /* 0x000fcc0000000000 */
[----:B------:R-:W-:Y:S01]  /*2160*/  HGMMA.64x96x16.F32 R24, gdesc[UR12], R24, gsb0 ;  /* 0x016000000c1879f0 */ /* 0x000fe20008000818 */
[----:B------:R-:W-:Y:S01]  /*2170*/  UMOV UR12, UR8 ;  /* 0x00000008000c7c82 */ /* 0x000fe20008000000 */
[----:B------:R-:W-:Y:S01]  /*2180*/  UMOV UR13, 0x40000040 ;  /* 0x40000040000d7882 */ /* 0x000fe20000000000 */
[----:B------:R-:W-:Y:S01]  /*2190*/  UMOV UR14, UR9 ;  /* 0x00000009000e7c82 */ /* 0x000fe20008000000 */
[----:B------:R-:W-:Y:S01]  /*21a0*/  UMOV UR15, 0x40000040 ;  /* 0x40000040000f7882 */ /* 0x000fe20000000000 */
[----:B------:R-:W-:Y:S01]  /*21b0*/  UIADD3 UR8, UR4, 0x6, URZ ;  /* 0x0000000604087890 */ /* 0x000fe2000fffe03f */
[----:B------:R-:W-:Y:S01]  /*21c0*/  IMAD.U32 R8, RZ, RZ, UR12 ;  /* 0x0000000cff087e24 */ /* 0x000fe2000f8e00ff */
[----:B------:R-:W-:Y:S01]  /*21d0*/  UIADD3 UR9, UR5, 0x6, URZ ;  /* 0x0000000605097890 */ /* 0x000fe2000fffe03f */
        /* <DEDUP_REMOVED lines=11> */
[----:B------:R-:W-:Y:S01]  /*2290*/  MOV R7, UR13 ;  /* 0x0000000d00077c02 */ /* 0x000fe20008000f00 */
        /* <DEDUP_REMOVED lines=8> */
[----:B-1----:R-:W-:Y:S01]  /*2320*/  IMAD.U32 R4, RZ, RZ, UR12 ;  /* 0x0000000cff047e24 */ /* 0x002fe2000f8e00ff */
[----:B------:R-:W-:Y:S01]  /*2330*/  UMOV UR9, 0x40000040 ;  /* 0x4000004000097882 */ /* 0x000fe20000000000 */
[----:B------:R-:W-:Y:S01]  /*2340*/  IMAD.U32 R5, RZ, RZ, UR13 ;  /* 0x0000000dff057e24 */ /* 0x000fe2000f8e00ff */
        /* <DEDUP_REMOVED lines=44> */
.L_x_1120:
[----:B0--3--:R-:W-:Y:S01]  /*2610*/  IMAD R3, R207, -0x60, R23 ;  /* 0xffffffa0cf037824 */ /* 0x009fe200078e0217 */
[----:B------:R-:W-:Y:S01]  /*2620*/  ULDC UR4, c[0x0][0xa80] ;  /* 0x0002a00000047ab9 */ /* 0x000fe20000000800 */
[----:B------:R-:W-:Y:S02]  /*2630*/  UIADD3 UR5, UR52, 0x32440, URZ ;  /* 0x0003244034057890 */ /* 0x000fe4000fffe03f */
[----:B------:R-:W-:Y:S01]  /*2640*/  VIADD R22, R3, 0x60 ;  /* 0x0000006003167836 */ /* 0x000fe20000000000 */
[----:B------:R-:W-:Y:S02]  /*2650*/  ULOP3.LUT UR6, UR6, 0x3000000, URZ, 0xfc, !UPT ;  /* 0x0300000006067892 */ /* 0x000fe4000f8efc3f */
[----:B------:R-:W-:Y:S01]  /*2660*/  UPRMT UR5, UR53, 0x654, UR5 ;  /* 0x0000065435057896 */ /* 0x000fe20008000005 */
[----:B------:R-:W-:Y:S01]  /*2670*/  IMAD R22, R223, -0x2, R22 ;  /* 0xfffffffedf167824 */ /* 0x000fe200078e0216 */
[----:B------:R-:W-:-:S04]  /*2680*/  UMOV UR11, 0x40000040 ;  /* 0x40000040000b7882 */ /* 0x000fc80000000000 */
[C---:B------:R-:W-:Y:S02]  /*2690*/  ISETP.GT.AND P2, PT, R22.reuse, RZ, PT ;  /* 0x000000ff1600720c */ /* 0x040fe40003f44270 */
[C---:B------:R-:W-:Y:S01]  /*26a0*/  ISETP.GT.AND P1, PT, R22.reuse, 0x1, PT ;  /* 0x000000011600780c */ /* 0x040fe20003f24270 */
[----:B------:R-:W-:Y:S01]  /*26b0*/  SYNCS.ARRIVE.TRANS64.RED.A1T0 RZ, [UR5], RZ ;  /* 0x000000ffffff79a7 */ /* 0x000fe20008100405 */
[----:B------:R-:W-:Y:S02]  /*26c0*/  ISETP.GT.AND P6, PT, R22, 0x8, PT ;  /* 0x000000081600780c */ /* 0x000fe40003fc4270 */
[----:B------:R-:W-:Y:S02]  /*26d0*/  FSEL R75, R24, -INF , P2 ;  /* 0xff800000184b7808 */ /* 0x000fe40001000000 */
[----:B------:R-:W-:Y:S02]  /*26e0*/  FSEL R25, R25, -INF , P1 ;  /* 0xff80000019197808 */ /* 0x000fe40000800000 */
[----:B------:R-:W-:-:S02]  /*26f0*/  ISETP.GT.AND P5, PT, R22, 0x9, PT ;  /* 0x000000091600780c */ /* 0x000fc40003fa4270 */
[----:B------:R-:W-:Y:S02]  /*2700*/  FSEL R79, R28, -INF , P6 ;  /* 0xff8000001c4f7808 */ /* 0x000fe40003000000 */
[----:B------:R-:W-:Y:S02]  /*2710*/  FMNMX.FTZ R24, R75, R25, !PT ;  /* 0x000000194b187209 */ /* 0x000fe40007810000 */
[C---:B------:R-:W-:Y:S02]  /*2720*/  ISETP.GT.AND P4, PT, R22.reuse, 0x10, PT ;  /* 0x000000101600780c */ /* 0x040fe40003f84270 */
        /* <DEDUP_REMOVED lines=15> */
[C---:B------:R-:W-:Y:S02]  /*2820*/  ISETP.GT.AND P6, PT, R22.reuse, 0x20, PT ;  /* 0x000000201600780c */ /* 0x040fe40003fc4270 */
        /* <DEDUP_REMOVED lines=39> */
[----:B------:R-:W-:Y:S02]  /*2aa0*/  FSEL R182, R53, -INF , P5 ;  /* 0xff80000035b67808 */ /* 0x000fe40002800000 */
[----:B------:R-:W-:-:S02]  /*2ab0*/  FMNMX.FTZ R3, R179, R26, !PT ;  /* 0x0000001ab3037209 */ /* 0x000fc40007810000 */
[----:B------:R-:W-:Y:S02]  /*2ac0*/  FSEL R173, R47, -INF , P3 ;  /* 0xff8000002fad7808 */ /* 0x000fe40001800000 */
[----:B------:R-:W-:Y:S02]  /*2ad0*/  FMNMX.FTZ R24, R169, R24, !PT ;  /* 0x00000018a9187209 */ /* 0x000fe40007810000 */
[----:B------:R-:W-:Y:S02]  /*2ae0*/  FMNMX.FTZ R26, R182, R3, !PT ;  /* 0x00000003b61a7209 */ /* 0x000fe40007810000 */
[----:B------:R-:W-:Y:S02]  /*2af0*/  FSEL R170, R50, -INF , P2 ;  /* 0xff80000032aa7808 */ /* 0x000fe40001000000 */
[----:B------:R-:W-:Y:S02]  /*2b00*/  FMNMX.FTZ R3, R173, R24, !PT ;  /* 0x00000018ad037209 */ /* 0x000fe40007810000 */
[----:B------:R-:W-:-:S02]  /*2b10*/  FSEL R174, R51, -INF , P1 ;  /* 0xff80000033ae7808 */ /* 0x000fc40000800000 */
[----:B------:R-:W-:Y:S01]  /*2b20*/  FMNMX.FTZ R3, R170, R3, !PT ;  /* 0x00000003aa037209 */ /* 0x000fe20007810000 */
[----:B------:R0:W-:Y:S01]  /*2b30*/  BAR.SYNC.DEFER_BLOCKING R208, 0x100 ;  /* 0x000400d00000751d */ /* 0x0001e20000010000 */
[----:B------:R-:W-:Y:S02]  /*2b40*/  ISETP.GT.AND P4, PT, R22, 0x40, PT ;  /* 0x000000401600780c */ /* 0x000fe40003f84270 */
[----:B------:R-:W-:Y:S02]  /*2b50*/  FSEL R178, R54, -INF , P6 ;  /* 0xff80000036b27808 */ /* 0x000fe40003000000 */
[----:B------:R-:W-:Y:S02]  /*2b60*/  FMNMX.FTZ R3, R174, R3, !PT ;  /* 0x00000003ae037209 */ /* 0x000fe40007810000 */
[----:B------:R-:W-:Y:S02]  /*2b70*/  ISETP.GT.AND P3, PT, R22, 0x41, PT ;  /* 0x000000411600780c */ /* 0x000fe40003f64270 */
[----:B------:R-:W-:-:S02]  /*2b80*/  FSEL R177, R56, -INF , P4 ;  /* 0xff80000038b17808 */ /* 0x000fc40002000000 */
        /* <DEDUP_REMOVED lines=18> */
[----:B------:R-:W-:Y:S02]  /*2cb0*/  ISETP.GT.AND P4, PT, R22, 0x58, PT ;  /* 0x000000581600780c */ /* 0x000fe40003f84270 */
[----:B------:R-:W-:Y:S02]  /*2cc0*/  FSEL R181, R64, -INF , P1 ;  /* 0xff80000040b57808 */ /* 0x000fe40000800000 */
[----:B------:R-:W-:Y:S02]  /*2cd0*/  FMNMX.FTZ R24, R187, R24, !PT ;  /* 0x00000018bb187209 */ /* 0x000fe40007810000 */
[----:B------:R-:W-:Y:S02]  /*2ce0*/  ISETP.GT.AND P3, PT, R22, 0x59, PT ;  /* 0x000000591600780c */ /* 0x000fe40003f64270 */
[----:B------:R-:W-:Y:S02]  /*2cf0*/  FSEL R203, R63, -INF , P6 ;  /* 0xff8000003fcb7808 */ /* 0x000fe40003000000 */
[----:B------:R-:W-:-:S02]  /*2d00*/  FMNMX.FTZ R22, R200, R3, !PT ;  /* 0x00000003c8167209 */ /* 0x000fc40007810000 */
        /* <DEDUP_REMOVED lines=12> */
[----:B------:R-:W-:Y:S02]  /*2dd0*/  FMNMX.FTZ R24, R189, R24, !PT ;  /* 0x00000018bd187209 */ /* 0x000fe40007810000 */
[----:B------:R-:W-:Y:S02]  /*2de0*/  FSEL R205, R71, -INF , P3 ;  /* 0xff80000047cd7808 */ /* 0x000fe40001800000 */
[----:B------:R-:W-:Y:S01]  /*2df0*/  FMNMX.FTZ R22, R202, R3, !PT ;  /* 0x00000003ca167209 */ /* 0x000fe20007810000 */
[----:B------:R-:W2:Y:S03]  /*2e00*/  SHFL.BFLY PT, R33, R24, 0x2, 0x1f ;  /* 0x0c401f0018217f89 */ /* 0x000ea600000e0000 */
[----:B------:R-:W-:-:S05]  /*2e10*/  FMNMX.FTZ R26, R205, R22, !PT ;  /* 0x00000016cd1a7209 */ /* 0x000fca0007810000 */
[----:B------:R-:W3:Y:S01]  /*2e20*/  SHFL.BFLY PT, R3, R26, 0x2, 0x1f ;  /* 0x0c401f001a037f89 */ /* 0x000ee200000e0000 */
[----:B--2---:R-:W-:-:S05]  /*2e30*/  FMNMX.FTZ R33, R24, R33, !PT ;  /* 0x0000002118217209 */ /* 0x004fca0007810000 */
[----:B------:R-:W2:Y:S01]  /*2e40*/  SHFL.BFLY PT, R22, R33, 0x1, 0x1f ;  /* 0x0c201f0021167f89 */ /* 0x000ea200000e0000 */
[----:B---3--:R-:W-:Y:S01]  /*2e50*/  FMNMX.FTZ R24, R26, R3, !PT ;  /* 0x000000031a187209 */ /* 0x008fe20007810000 */
[----:B------:R-:W-:Y:S01]  /*2e60*/  IMAD.U32 R3, RZ, RZ, UR4 ;  /* 0x00000004ff037e24 */ /* 0x000fe2000f8e00ff */
[----:B------:R-:W-:-:S03]  /*2e70*/  UIMAD UR4, UR38, 0xc00, UR6 ;  /* 0x00000c00260478a4 */ /* 0x000fc6000f8e0206 */
[----:B------:R-:W3:Y:S04]  /*2e80*/  SHFL.BFLY PT, R35, R24, 0x1, 0x1f ;  /* 0x0c201f0018237f89 */ /* 0x000ee800000e0000 */
[----:B------:R-:W-:Y:S01]  /*2e90*/  UMOV UR10, UR4 ;  /* 0x00000004000a7c82 */ /* 0x000fe20008000000 */
[----:B--2---:R-:W-:-:S04]  /*2ea0*/  FMNMX.FTZ R22, R33, R22, !PT ;  /* 0x0000001621167209 */ /* 0x004fc80007810000 */
[C---:B------:R-:W-:Y:S01]  /*2eb0*/  FSETP.NEU.FTZ.AND P1, PT, R22.reuse, -INF , PT ;  /* 0xff8000001600780b */ /* 0x040fe20003f3d000 */
[----:B------:R-:W-:Y:S01]  /*2ec0*/  FMUL.FTZ R204, R22, R3 ;  /* 0x0000000316cc7220 */ /* 0x000fe20000410000 */
[----:B---3--:R-:W-:-:S04]  /*2ed0*/  FMNMX.FTZ R156, R24, R35, !PT ;  /* 0x00000023189c7209 */ /* 0x008fc80007810000 */
[----:B------:R-:W-:Y:S02]  /*2ee0*/  FSEL R204, R204, RZ, P1 ;  /* 0x000000ffcccc7208 */ /* 0x000fe40000800000 */
[C---:B------:R-:W-:Y:S01]  /*2ef0*/  FSETP.NEU.FTZ.AND P1, PT, R156.reuse, -INF , PT ;  /* 0xff8000009c00780b */ /* 0x040fe20003f3d000 */
[-C--:B------:R-:W-:Y:S02]  /*2f00*/  FMUL.FTZ R206, R156, R3.reuse ;  /* 0x000000039cce7220 */ /* 0x080fe40000410000 */
[-CC-:B------:R-:W-:Y:S01]  /*2f10*/  FFMA.FTZ R191, R75, R3.reuse, -R204.reuse ;  /* 0x000000034bbf7223 */ /* 0x180fe200000108cc */
[-CC-:B------:R-:W-:Y:S01]  /*2f20*/  FFMA.FTZ R192, R25, R3.reuse, -R204.reuse ;  /* 0x0000000319c07223 */ /* 0x180fe200000108cc */
[-CC-:B------:R-:W-:Y:S01]  /*2f30*/  FFMA.FTZ R193, R79, R3.reuse, -R204.reuse ;  /* 0x000000034fc17223 */ /* 0x180fe200000108cc */
[----:B------:R-:W-:Y:S01]  /*2f40*/  FSEL R206, R206, RZ, P1 ;  /* 0x000000ffcece7208 */ /* 0x000fe20000800000 */
[-CC-:B------:R-:W-:Y:S01]  /*2f50*/  FFMA.FTZ R194, R29, R3.reuse, -R204.reuse ;  /* 0x000000031dc27223 */ /* 0x180fe200000108cc */
[-CC-:B------:R-:W-:Y:S01]  /*2f60*/  FFMA.FTZ R158, R158, R3.reuse, -R204.reuse ;  /* 0x000000039e9e7223 */ /* 0x180fe200000108cc */
[----:B------:R-:W-:Y:S01]  /*2f70*/  MUFU.EX2 R191, R191 ;  /* 0x000000bf00bf7308 */ /* 0x000fe20000000800 */
[-C--:B------:R-:W-:Y:S01]  /*2f80*/  FFMA.FTZ R160, R160, R3.reuse, -R204 ;  /* 0x00000003a0a07223 */ /* 0x080fe200000108cc */
[-CC-:B------:R-:W-:Y:S01]  /*2f90*/  FFMA.FTZ R195, R73, R3.reuse, -R206.reuse ;  /* 0x0000000349c37223 */ /* 0x180fe200000108ce */
[-CC-:B------:R-:W-:Y:S01]  /*2fa0*/  FFMA.FTZ R196, R27, R3.reuse, -R206.reuse ;  /* 0x000000031bc47223 */ /* 0x180fe200000108ce */
[-CC-:B------:R-:W-:Y:S01]  /*2fb0*/  FFMA.FTZ R197, R77, R3.reuse, -R206.reuse ;  /* 0x000000034dc57223 */ /* 0x180fe200000108ce */
[-C--:B------:R-:W-:Y:S01]  /*2fc0*/  FFMA.FTZ R198, R31, R3.reuse, -R206 ;  /* 0x000000031fc67223 */ /* 0x080fe200000108ce */
[-CC-:B------:R-:W-:Y:S01]  /*2fd0*/  FFMA.FTZ R163, R163, R3.reuse, -R204.reuse ;  /* 0x00000003a3a37223 */ /* 0x180fe200000108cc */
[-C--:B------:R-:W-:Y:S01]  /*2fe0*/  FFMA.FTZ R167, R167, R3.reuse, -R204 ;  /* 0x00000003a7a77223 */ /* 0x080fe200000108cc */
[----:B------:R-:W2:Y:S01]  /*2ff0*/  MUFU.EX2 R192, R192 ;  /* 0x000000c000c07308 */ /* 0x000ea20000000800 */
[-CC-:B------:R-:W-:Y:S01]  /*3000*/  FFMA.FTZ R157, R157, R3.reuse, -R206.reuse ;  /* 0x000000039d9d7223 */ /* 0x180fe200000108ce */
[-CC-:B------:R-:W-:Y:S01]  /*3010*/  FFMA.FTZ R159, R159, R3.reuse, -R206.reuse ;  /* 0x000000039f9f7223 */ /* 0x180fe200000108ce */
[-CC-:B------:R-:W-:Y:S01]  /*3020*/  FFMA.FTZ R161, R161, R3.reuse, -R206.reuse ;  /* 0x00000003a1a17223 */ /* 0x180fe200000108ce */
[-C--:B------:R-:W-:Y:S01]  /*3030*/  FFMA.FTZ R165, R165, R3.reuse, -R206 ;  /* 0x00000003a5a57223 */ /* 0x080fe200000108ce */
[-CC-:B------:R-:W-:Y:S01]  /*3040*/  FFMA.FTZ R164, R164, R3.reuse, -R204.reuse ;  /* 0x00000003a4a47223 */ /* 0x180fe200000108cc */
        /* <DEDUP_REMOVED lines=9> */
[--C-:B------:R-:W-:Y:S01]  /*30e0*/  FFMA.FTZ R176, R176, R3, -R204.reuse ;  /* 0x00000003b0b07223 */ /* 0x100fe200000108cc */
[----:B------:R-:W3:Y:S01]  /*30f0*/  MUFU.EX2 R194, R194 ;  /* 0x000000c200c27308 */ /* 0x000ee20000000800 */
[----:B--2---:R-:W-:Y:S01]  /*3100*/  F2FP.F16.F32.PACK_AB R152, R192, R191 ;  /* 0x000000bfc098723e */ /* 0x004fe200000000ff */
[-CC-:B------:R-:W-:Y:S01]  /*3110*/  FFMA.FTZ R179, R179, R3.reuse, -R204.reuse ;  /* 0x00000003b3b37223 */ /* 0x180fe200000108cc */
[-C--:B------:R-:W-:Y:S01]  /*3120*/  FFMA.FTZ R182, R182, R3.reuse, -R204 ;  /* 0x00000003b6b67223 */ /* 0x080fe200000108cc */
[-CC-:B------:R-:W-:Y:S01]  /*3130*/  FFMA.FTZ R170, R170, R3.reuse, -R206.reuse ;  /* 0x00000003aaaa7223 */ /* 0x180fe200000108ce */
[-CC-:B------:R-:W-:Y:S01]  /*3140*/  FFMA.FTZ R174, R174, R3.reuse, -R206.reuse ;  /* 0x00000003aeae7223 */ /* 0x180fe200000108ce */
[-CC-:B------:R-:W-:Y:S01]  /*3150*/  FFMA.FTZ R178, R178, R3.reuse, -R206.reuse ;  /* 0x00000003b2b27223 */ /* 0x180fe200000108ce */
[-C--:B------:R-:W-:Y:S01]  /*3160*/  FFMA.FTZ R186, R186, R3.reuse, -R206 ;  /* 0x00000003baba7223 */ /* 0x080fe200000108ce */
[----:B------:R-:W-:Y:S01]  /*3170*/  MUFU.EX2 R195, R195 ;  /* 0x000000c300c37308 */ /* 0x000fe20000000800 */
[-CC-:B------:R-:W-:Y:S01]  /*3180*/  FFMA.FTZ R177, R177, R3.reuse, -R204.reuse ;  /* 0x00000003b1b17223 */ /* 0x180fe200000108cc */
[-CC-:B------:R-:W-:Y:S01]  /*3190*/  FFMA.FTZ R180, R180, R3.reuse, -R204.reuse ;  /* 0x00000003b4b47223 */ /* 0x180fe200000108cc */
[-CC-:B------:R-:W-:Y:S01]  /*31a0*/  FFMA.FTZ R183, R183, R3.reuse, -R204.reuse ;  /* 0x00000003b7b77223 */ /* 0x180fe200000108cc */
[-C--:B------:R-:W-:Y:S01]  /*31b0*/  FFMA.FTZ R187, R187, R3.reuse, -R204 ;  /* 0x00000003bbbb7223 */ /* 0x080fe200000108cc */
[-CC-:B------:R-:W-:Y:S01]  /*31c0*/  FFMA.FTZ R184, R184, R3.reuse, -R206.reuse ;  /* 0x00000003b8b87223 */ /* 0x180fe200000108ce */
[-CC-:B------:R-:W-:Y:S01]  /*31d0*/  FFMA.FTZ R190, R190, R3.reuse, -R206.reuse ;  /* 0x00000003bebe7223 */ /* 0x180fe200000108ce */
[--C-:B------:R-:W-:Y:S01]  /*31e0*/  FFMA.FTZ R200, R200, R3, -R206.reuse ;  /* 0x00000003c8c87223 */ /* 0x100fe200000108ce */
[----:B------:R-:W2:Y:S01]  /*31f0*/  MUFU.EX2 R196, R196 ;  /* 0x000000c400c47308 */ /* 0x000ea20000000800 */
[----:B---3--:R-:W-:Y:S01]  /*3200*/  F2FP.F16.F32.PACK_AB R154, R194, R193 ;  /* 0x000000c1c29a723e */ /* 0x008fe200000000ff */
[-C--:B------:R-:W-:Y:S01]  /*3210*/  FFMA.FTZ R203, R203, R3.reuse, -R206 ;  /* 0x00000003cbcb7223 */ /* 0x080fe200000108ce */
[-CC-:B------:R-:W-:Y:S01]  /*3220*/  FFMA.FTZ R181, R181, R3.reuse, -R204.reuse ;  /* 0x00000003b5b57223 */ /* 0x180fe200000108cc */
[-CC-:B------:R-:W-:Y:S01]  /*3230*/  FFMA.FTZ R185, R185, R3.reuse, -R204.reuse ;  /* 0x00000003b9b97223 */ /* 0x180fe200000108cc */
[-CC-:B------:R-:W-:Y:S01]  /*3240*/  FFMA.FTZ R188, R188, R3.reuse, -R204.reuse ;  /* 0x00000003bcbc7223 */ /* 0x180fe200000108cc */
[-C--:B------:R-:W-:Y:S01]  /*3250*/  FFMA.FTZ R189, R189, R3.reuse, -R204 ;  /* 0x00000003bdbd7223 */ /* 0x080fe200000108cc */
[-CC-:B------:R-:W-:Y:S01]  /*3260*/  FFMA.FTZ R199, R199, R3.reuse, -R206.reuse ;  /* 0x00000003c7c77223 */ /* 0x180fe200000108ce */
[----:B------:R-:W-:Y:S01]  /*3270*/  MUFU.EX2 R197, R197 ;  /* 0x000000c500c57308 */ /* 0x000fe20000000800 */
[-CC-:B------:R-:W-:Y:S01]  /*3280*/  FFMA.FTZ R201, R201, R3.reuse, -R206.reuse ;  /* 0x00000003c9c97223 */ /* 0x180fe200000108ce */
[-CC-:B------:R-:W-:Y:S01]  /*3290*/  FFMA.FTZ R202, R202, R3.reuse, -R206.reuse ;  /* 0x00000003caca7223 */ /* 0x180fe200000108ce */
[----:B------:R-:W-:Y:S01]  /*32a0*/  FFMA.FTZ R204, R205, R3, -R206 ;  /* 0x00000003cdcc7223 */ /* 0x000fe200000108ce */
[----:B------:R-:W-:-:S04]  /*32b0*/  FADD.FTZ R192, R191, R192 ;  /* 0x000000c0bfc07221 */ /* 0x000fc80000010000 */
[----:B------:R-:W3:Y:S01]  /*32c0*/  MUFU.EX2 R198, R198 ;  /* 0x000000c600c67308 */ /* 0x000ee20000000800 */
[----:B--2---:R-:W-:Y:S01]  /*32d0*/  F2FP.F16.F32.PACK_AB R153, R196, R195 ;  /* 0x000000c3c499723e */ /* 0x004fe200000000ff */
[----:B------:R-:W-:Y:S01]  /*32e0*/  FADD.FTZ R196, R195, R196 ;  /* 0x000000c4c3c47221 */ /* 0x000fe20000010000 */
[----:B------:R-:W-:-:S04]  /*32f0*/  FADD.FTZ R193, R193, R192 ;  /* 0x000000c0c1c17221 */ /* 0x000fc80000010000 */
[----:B------:R-:W-:Y:S01]  /*3300*/  FADD.FTZ R193, R194, R193 ;  /* 0x000000c1c2c17221 */ /* 0x000fe20000010000 */
[----:B------:R-:W2:Y:S08]  /*3310*/  MUFU.EX2 R158, R158 ;  /* 0x0000009e009e7308 */ /* 0x000eb00000000800 */
[----:B------:R-:W-:Y:S01]  /*3320*/  MUFU.EX2 R160, R160 ;  /* 0x000000a000a07308 */ /* 0x000fe20000000800 */
[----:B---3--:R-:W-:Y:S01]  /*3330*/  F2FP.F16.F32.PACK_AB R155, R198, R197 ;  /* 0x000000c5c69b723e */ /* 0x008fe200000000ff */
[----:B------:R-:W-:-:S03]  /*3340*/  FADD.FTZ R197, R197, R196 ;  /* 0x000000c4c5c57221 */ /* 0x000fc60000010000 */
[----:B------:R-:W-:Y:S01]  /*3350*/  WARPGROUP.ARRIVE ;  /* 0x00000000000079c5 */ /* 0x000fe20000000000 */
[----:B------:R-:W-:Y:S02]  /*3360*/  FADD.FTZ R198, R198, R197 ;  /* 0x000000c5c6c67221 */ /* 0x000fe40000010000 */
[----:B------:R-:W-:Y:S01]  /*3370*/  MUFU.EX2 R163, R163 ;  /* 0x000000a300a37308 */ /* 0x000fe20000000800 */
[----:B--2---:R-:W-:Y:S02]  /*3380*/  FADD.FTZ R193, R158, R193 ;  /* 0x000000c19ec17221 */ /* 0x004fe40000010000 */
[----:B------:R-:W-:Y:S01]  /*3390*/  HGMMA.64x256x16.F32 R24, R152, gdesc[UR8].tnspB, RZ, !UPT, gsb0 ;  /* 0x43e0000898187df0 */ /* 0x000fe2000c0008ff */
[----:B------:R-:W-:Y:S01]  /*33a0*/  UIADD3 UR10, UR4, 0x80, URZ ;  /* 0x00000080040a7890 */ /* 0x000fe2000fffe03f */
[----:B------:R-:W-:-:S03]  /*33b0*/  UMOV UR11, 0x40000040 ;  /* 0x40000040000b7882 */ /* 0x000fc60000000000 */
[----:B------:R-:W-:Y:S08]  /*33c0*/  MUFU.EX2 R167, R167 ;  /* 0x000000a700a77308 */ /* 0x000ff00000000800 */
[----:B------:R-:W2:Y:S08]  /*33d0*/  MUFU.EX2 R157, R157 ;  /* 0x0000009d009d7308 */ /* 0x000eb00000000800 */
[----:B------:R-:W3:Y:S08]  /*33e0*/  MUFU.EX2 R159, R159 ;  /* 0x0000009f009f7308 */ /* 0x000ef00000000800 */
[----:B------:R-:W4:Y:S01]  /*33f0*/  MUFU.EX2 R161, R161 ;  /* 0x000000a100a17308 */ /* 0x000f220000000800 */
[----:B--2---:R-:W-:-:S07]  /*3400*/  FADD.FTZ R198, R157, R198 ;  /* 0x000000c69dc67221 */ /* 0x004fce0000010000 */
[----:B------:R-:W2:Y:S01]  /*3410*/  MUFU.EX2 R165, R165 ;  /* 0x000000a500a57308 */ /* 0x000ea20000000800 */
[----:B---3--:R-:W-:-:S07]  /*3420*/  FADD.FTZ R198, R159, R198 ;  /* 0x000000c69fc67221 */ /* 0x008fce0000010000 */
[----:B------:R-:W-:Y:S01]  /*3430*/  MUFU.EX2 R164, R164 ;  /* 0x000000a400a47308 */ /* 0x000fe20000000800 */
[----:B----4-:R-:W-:-:S07]  /*3440*/  FADD.FTZ R198, R161, R198 ;  /* 0x000000c6a1c67221 */ /* 0x010fce0000010000 */
[----:B------:R-:W-:Y:S08]  /*3450*/  MUFU.EX2 R168, R168 ;  /* 0x000000a800a87308 */ /* 0x000ff00000000800 */
[----:B------:R-:W-:Y:S08]  /*3460*/  MUFU.EX2 R171, R171 ;  /* 0x000000ab00ab7308 */ /* 0x000ff00000000800 */
[----:B------:R-:W-:Y:S08]  /*3470*/  MUFU.EX2 R175, R175 ;  /* 0x000000af00af7308 */ /* 0x000ff00000000800 */
[----:B------:R-:W3:Y:S08]  /*3480*/  MUFU.EX2 R162, R162 ;  /* 0x000000a200a27308 */ /* 0x000ef00000000800 */
[----:B------:R-:W4:Y:S08]  /*3490*/  MUFU.EX2 R166, R166 ;  /* 0x000000a600a67308 */ /* 0x000f300000000800 */
[----:B------:R-:W-:Y:S08]  /*34a0*/  MUFU.EX2 R169, R169 ;  /* 0x000000a900a97308 */ /* 0x000ff00000000800 */
[----:B------:R-:W5:Y:S08]  /*34b0*/  MUFU.EX2 R173, R173 ;  /* 0x000000ad00ad7308 */ /* 0x000f700000000800 */
[----:B------:R-:W1:Y:S08]  /*34c0*/  MUFU.EX2 R172, R172 ;  /* 0x000000ac00ac7308 */ /* 0x000e700000000800 */
[----:B------:R-:W-:Y:S08]  /*34d0*/  MUFU.EX2 R176, R176 ;  /* 0x000000b000b07308 */ /* 0x000ff00000000800 */
[----:B------:R-:W-:Y:S08]  /*34e0*/  MUFU.EX2 R179, R179 ;  /* 0x000000b300b37308 */ /* 0x000ff00000000800 */
[----:B------:R-:W-:Y:S08]  /*34f0*/  MUFU.EX2 R182, R182 ;  /* 0x000000b600b67308 */ /* 0x000ff00000000800 */
[----:B------:R-:W0:Y:S08]  /*3500*/  MUFU.EX2 R170, R170 ;  /* 0x000000aa00aa7308 */ /* 0x000e300000000800 */
[----:B------:R-:W0:Y:S08]  /*3510*/  MUFU.EX2 R174, R174 ;  /* 0x000000ae00ae7308 */ /* 0x000e300000000800 */
[----:B------:R-:W0:Y:S08]  /*3520*/  MUFU.EX2 R178, R178 ;  /* 0x000000b200b27308 */ /* 0x000e300000000800 */
[----:B------:R-:W0:Y:S08]  /*3530*/  MUFU.EX2 R186, R186 ;  /* 0x000000ba00ba7308 */ /* 0x000e300000000800 */
[----:B------:R-:W-:Y:S08]  /*3540*/  MUFU.EX2 R177, R177 ;  /* 0x000000b100b17308 */ /* 0x000ff00000000800 */
[----:B------:R-:W-:Y:S08]  /*3550*/  MUFU.EX2 R180, R180 ;  /* 0x000000b400b47308 */ /* 0x000ff00000000800 */
[----:B------:R-:W-:Y:S08]  /*3560*/  MUFU.EX2 R183, R183 ;  /* 0x000000b700b77308 */ /* 0x000ff00000000800 */
[----:B------:R-:W-:Y:S08]  /*3570*/  MUFU.EX2 R187, R187 ;  /* 0x000000bb00bb7308 */ /* 0x000ff00000000800 */
[----:B------:R-:W0:Y:S08]  /*3580*/  MUFU.EX2 R184, R184 ;  /* 0x000000b800b87308 */ /* 0x000e300000000800 */
[----:B------:R-:W0:Y:S08]  /*3590*/  MUFU.EX2 R190, R190 ;  /* 0x000000be00be7308 */ /* 0x000e300000000800 */
[----:B------:R-:W-:Y:S08]  /*35a0*/  MUFU.EX2 R200, R200 ;  /* 0x000000c800c87308 */ /* 0x000ff00000000800 */
[----:B------:R-:W0:Y:S08]  /*35b0*/  MUFU.EX2 R203, R203 ;  /* 0x000000cb00cb7308 */ /* 0x000e300000000800 */
[----:B------:R-:W-:Y:S08]  /*35c0*/  MUFU.EX2 R181, R181 ;  /* 0x000000b500b57308 */ /* 0x000ff00000000800 */
[----:B------:R-:W-:Y:S08]  /*35d0*/  MUFU.EX2 R185, R185 ;  /* 0x000000b900b97308 */ /* 0x000ff00000000800 */
[----:B------:R-:W-:Y:S08]  /*35e0*/  MUFU.EX2 R188, R188 ;  /* 0x000000bc00bc7308 */ /* 0x000ff00000000800 */
[----:B------:R-:W-:Y:S08]  /*35f0*/  MUFU.EX2 R189, R189 ;  /* 0x000000bd00bd7308 */ /* 0x000ff00000000800 */
[----:B------:R-:W0:Y:S01]  /*3600*/  MUFU.EX2 R199, R199 ;  /* 0x000000c700c77308 */ /* 0x000e220000000800 */
[----:B------:R-:W-:-:S02]  /*3610*/  WARPGROUP.DEPBAR.LE gsb0, 0x0 ;  /* 0x00008000000079c5 */ /* 0x000fc40000010000 */
[C---:B------:R-:W-:Y:S01]  /*3620*/  F2FP.F16.F32.PACK_AB R152, R160.reuse, R158 ;  /* 0x0000009ea098723e */ /* 0x040fe200000000ff */
[----:B------:R-:W-:Y:S01]  /*3630*/  FADD.FTZ R160, R160, R193 ;  /* 0x000000c1a0a07221 */ /* 0x000fe20000010000 */
[----:B------:R-:W-:Y:S02]  /*3640*/  F2FP.F16.F32.PACK_AB R153, R159, R157 ;  /* 0x0000009d9f99723e */ /* 0x000fe400000000ff */
[----:B------:R-:W-:Y:S01]  /*3650*/  F2FP.F16.F32.PACK_AB R154, R167, R163 ;  /* 0x000000a3a79a723e */ /* 0x000fe200000000ff */
[----:B------:R-:W0:Y:S01]  /*3660*/  MUFU.EX2 R201, R201 ;  /* 0x000000c900c97308 */ /* 0x000e220000000800 */
[----:B--2---:R-:W-:Y:S01]  /*3670*/  F2FP.F16.F32.PACK_AB R155, R165, R161 ;  /* 0x000000a1a59b723e */ /* 0x004fe200000000ff */
[----:B------:R-:W-:Y:S01]  /*3680*/  FADD.FTZ R160, R163, R160 ;  /* 0x000000a0a3a07221 */ /* 0x000fe20000010000 */
[----:B------:R-:W-:Y:S02]  /*3690*/  FADD.FTZ R165, R165, R198 ;  /* 0x000000c6a5a57221 */ /* 0x000fe40000010000 */
[----:B------:R-:W-:Y:S01]  /*36a0*/  WARPGROUP.ARRIVE ;  /* 0x00000000000079c5 */ /* 0x000fe20000000000 */
[----:B------:R-:W-:Y:S01]  /*36b0*/  FADD.FTZ R167, R167, R160 ;  /* 0x000000a0a7a77221 */ /* 0x000fe20000010000 */
[----:B---3--:R-:W-:Y:S01]  /*36c0*/  FADD.FTZ R165, R162, R165 ;  /* 0x000000a5a2a57221 */ /* 0x008fe20000010000 */
[----:B------:R-:W-:Y:S02]  /*36d0*/  MUFU.EX2 R202, R202 ;  /* 0x000000ca00ca7308 */ /* 0x000fe40000000800 */
[----:B------:R-:W-:Y:S01]  /*36e0*/  FADD.FTZ R167, R164, R167 ;  /* 0x000000a7a4a77221 */ /* 0x000fe20000010000 */
[----:B------:R-:W-:Y:S01]  /*36f0*/  HGMMA.64x256x16.F32 R24, R152, gdesc[UR8].tnspB, R24, gsb0 ;  /* 0x43e0000898187df0 */ /* 0x000fe20008000818 */
[----:B------:R-:W-:Y:S01]  /*3700*/  UIADD3 UR10, UR4, 0x100, URZ ;  /* 0x00000100040a7890 */ /* 0x000fe2000fffe03f */
[----:B------:R-:W-:-:S03]  /*3710*/  UMOV UR11, 0x40000040 ;  /* 0x40000040000b7882 */ /* 0x000fc60000000000 */
[----:B------:R-:W2:Y:S01]  /*3720*/  MUFU.EX2 R204, R204 ;  /* 0x000000cc00cc7308 */ /* 0x000ea20000000800 */
[----:B------:R-:W-:Y:S02]  /*3730*/  WARPGROUP.DEPBAR.LE gsb0, 0x0 ;  /* 0x00008000000079c5 */ /* 0x000fe40000010000 */
[C---:B------:R-:W-:Y:S01]  /*3740*/  F2FP.F16.F32.PACK_AB R152, R168.reuse, R164 ;  /* 0x000000a4a898723e */ /* 0x040fe200000000ff */
[----:B------:R-:W-:Y:S01]  /*3750*/  FADD.FTZ R168, R168, R167 ;  /* 0x000000a7a8a87221 */ /* 0x000fe20000010000 */
[C---:B----4-:R-:W-:Y:S01]  /*3760*/  F2FP.F16.F32.PACK_AB R153, R166.reuse, R162 ;  /* 0x000000a2a699723e */ /* 0x050fe200000000ff */
[----:B------:R-:W-:Y:S01]  /*3770*/  FADD.FTZ R166, R166, R165 ;  /* 0x000000a5a6a67221 */ /* 0x000fe20000010000 */
[----:B------:R-:W-:Y:S01]  /*3780*/  F2FP.F16.F32.PACK_AB R154, R175, R171 ;  /* 0x000000abaf9a723e */ /* 0x000fe200000000ff */
[----:B------:R-:W-:Y:S01]  /*3790*/  FADD.FTZ R168, R171, R168 ;  /* 0x000000a8aba87221 */ /* 0x000fe20000010000 */
[----:B-----5:R-:W-:Y:S01]  /*37a0*/  F2FP.F16.F32.PACK_AB R155, R173, R169 ;  /* 0x000000a9ad9b723e */ /* 0x020fe200000000ff */
[----:B------:R-:W-:-:S02]  /*37b0*/  FADD.FTZ R166, R169, R166 ;  /* 0x000000a6a9a67221 */ /* 0x000fc40000010000 */
[----:B------:R-:W-:Y:S01]  /*37c0*/  FADD.FTZ R175, R175, R168 ;  /* 0x000000a8afaf7221 */ /* 0x000fe20000010000 */
[----:B------:R-:W-:Y:S01]  /*37d0*/  WARPGROUP.ARRIVE ;  /* 0x00000000000079c5 */ /* 0x000fe20000000000 */
[----:B------:R-:W-:Y:S02]  /*37e0*/  FADD.FTZ R173, R173, R166 ;  /* 0x000000a6adad7221 */ /* 0x000fe40000010000 */
[----:B-1----:R-:W-:Y:S02]  /*37f0*/  FADD.FTZ R175, R172, R175 ;  /* 0x000000afacaf7221 */ /* 0x002fe40000010000 */
[----:B0-----:R-:W-:-:S05]  /*3800*/  FADD.FTZ R173, R170, R173 ;  /* 0x000000adaaad7221 */ /* 0x001fca0000010000 */
[----:B------:R-:W-:Y:S01]  /*3810*/  HGMMA.64x256x16.F32 R24, R152, gdesc[UR8].tnspB, R24, gsb0 ;  /* 0x43e0000898187df0 */ /* 0x000fe20008000818 */
[----:B------:R-:W-:Y:S01]  /*3820*/  UIADD3 UR10, UR4, 0x180, URZ ;  /* 0x00000180040a7890 */ /* 0x000fe2000fffe03f */
[----:B------:R-:W-:Y:S01]  /*3830*/  UMOV UR11, 0x40000040 ;  /* 0x40000040000b7882 */ /* 0x000fe20000000000 */
[----:B------:R-:W-:-:S04]  /*3840*/  FADD.FTZ R173, R174, R173 ;  /* 0x000000adaead7221 */ /* 0x000fc80000010000 */
[----:B------:R-:W-:-:S04]  /*3850*/  FADD.FTZ R173, R178, R173 ;  /* 0x000000adb2ad7221 */ /* 0x000fc80000010000 */
[----:B------:R-:W-:-:S04]  /*3860*/  FADD.FTZ R173, R186, R173 ;  /* 0x000000adbaad7221 */ /* 0x000fc80000010000 */
[----:B------:R-:W-:-:S04]  /*3870*/  FADD.FTZ R173, R184, R173 ;  /* 0x000000adb8ad7221 */ /* 0x000fc80000010000 */
[----:B------:R-:W-:Y:S01]  /*3880*/  FADD.FTZ R173, R190, R173 ;  /* 0x000000adbead7221 */ /* 0x000fe20000010000 */
[----:B------:R-:W-:Y:S02]  /*3890*/  WARPGROUP.DEPBAR.LE gsb0, 0x0 ;  /* 0x00008000000079c5 */ /* 0x000fe40000010000 */
[C---:B------:R-:W-:Y:S01]  /*38a0*/  F2FP.F16.F32.PACK_AB R152, R176.reuse, R172 ;  /* 0x000000acb098723e */ /* 0x040fe200000000ff */
[----:B------:R-:W-:Y:S01]  /*38b0*/  FADD.FTZ R176, R176, R175 ;  /* 0x000000afb0b07221 */ /* 0x000fe20000010000 */
[----:B------:R-:W-:Y:S02]  /*38c0*/  F2FP.F16.F32.PACK_AB R153, R174, R170 ;  /* 0x000000aaae99723e */ /* 0x000fe400000000ff */
[----:B------:R-:W-:Y:S01]  /*38d0*/  F2FP.F16.F32.PACK_AB R154, R182, R179 ;  /* 0x000000b3b69a723e */ /* 0x000fe200000000ff */
[----:B------:R-:W-:Y:S01]  /*38e0*/  FADD.FTZ R179, R179, R176 ;  /* 0x000000b0b3b37221 */ /* 0x000fe20000010000 */
[----:B------:R-:W-:-:S03]  /*38f0*/  F2FP.F16.F32.PACK_AB R155, R186, R178 ;  /* 0x000000b2ba9b723e */ /* 0x000fc600000000ff */
[----:B------:R-:W-:Y:S01]  /*3900*/  FADD.FTZ R182, R182, R179 ;  /* 0x000000b3b6b67221 */ /* 0x000fe20000010000 */
[----:B------:R-:W-:-:S06]  /*3910*/  WARPGROUP.ARRIVE ;  /* 0x00000000000079c5 */ /* 0x000fcc0000000000 */
[----:B------:R-:W-:Y:S01]  /*3920*/  HGMMA.64x256x16.F32 R24, R152, gdesc[UR8].tnspB, R24, gsb0 ;  /* 0x43e0000898187df0 */ /* 0x000fe20008000818 */
[----:B------:R-:W-:Y:S01]  /*3930*/  UIADD3 UR10, UR4, 0x200, URZ ;  /* 0x00000200040a7890 */ /* 0x000fe2000fffe03f */
[----:B------:R-:W-:Y:S01]  /*3940*/  UMOV UR11, 0x40000040 ;  /* 0x40000040000b7882 */ /* 0x000fe20000000000 */
[----:B------:R-:W-:Y:S02]  /*3950*/  WARPGROUP.DEPBAR.LE gsb0, 0x0 ;  /* 0x00008000000079c5 */ /* 0x000fe40000010000 */
[----:B------:R-:W-:Y:S01]  /*3960*/  F2FP.F16.F32.PACK_AB R152, R180, R177 ;  /* 0x000000b1b498723e */ /* 0x000fe200000000ff */
[----:B------:R-:W-:Y:S01]  /*3970*/  FADD.FTZ R177, R177, R182 ;  /* 0x000000b6b1b17221 */ /* 0x000fe20000010000 */
[----:B------:R-:W-:Y:S02]  /*3980*/  F2FP.F16.F32.PACK_AB R153, R190, R184 ;  /* 0x000000b8be99723e */ /* 0x000fe400000000ff */
        /* <DEDUP_REMOVED lines=11> */
[----:B------:R-:W-:Y:S01]  /*3a40*/  FADD.FTZ R180, R181, R180 ;  /* 0x000000b4b5b47221 */ /* 0x000fe20000010000 */
[----:B------:R-:W-:Y:S01]  /*3a50*/  UMOV UR11, 0x40000040 ;  /* 0x40000040000b7882 */ /* 0x000fe20000000000 */
[----:B------:R-:W-:Y:S02]  /*3a60*/  WARPGROUP.DEPBAR.LE gsb0, 0x0 ;  /* 0x00008000000079c5 */ /* 0x000fe40000010000 */
[C---:B------:R-:W-:Y:S01]  /*3a70*/  F2FP.F16.F32.PACK_AB R152, R185.reuse, R181 ;  /* 0x000000b5b998723e */ /* 0x040fe200000000ff */
[----:B------:R-:W-:Y:S01]  /*3a80*/  FADD.FTZ R185, R185, R180 ;  /* 0x000000b4b9b97221 */ /* 0x000fe20000010000 */
[C---:B------:R-:W-:Y:S01]  /*3a90*/  F2FP.F16.F32.PACK_AB R153, R201.reuse, R199 ;  /* 0x000000c7c999723e */ /* 0x040fe200000000ff */
[----:B------:R-:W-:Y:S01]  /*3aa0*/  FADD.FTZ R201, R201, R200 ;  /* 0x000000c8c9c97221 */ /* 0x000fe20000010000 */
[----:B------:R-:W-:Y:S01]  /*3ab0*/  F2FP.F16.F32.PACK_AB R154, R189, R188 ;  /* 0x000000bcbd9a723e */ /* 0x000fe200000000ff */
[----:B------:R-:W-:Y:S01]  /*3ac0*/  FADD.FTZ R188, R188, R185 ;  /* 0x000000b9bcbc7221 */ /* 0x000fe20000010000 */
[----:B--2---:R-:W-:Y:S01]  /*3ad0*/  F2FP.F16.F32.PACK_AB R155, R204, R202 ;  /* 0x000000cacc9b723e */ /* 0x004fe200000000ff */
[----:B------:R-:W-:-:S02]  /*3ae0*/  FADD.FTZ R201, R202, R201 ;  /* 0x000000c9cac97221 */ /* 0x000fc40000010000 */
[----:B------:R-:W-:Y:S01]  /*3af0*/  FADD.FTZ R205, R189, R188 ;  /* 0x000000bcbdcd7221 */ /* 0x000fe20000010000 */
[----:B------:R-:W-:Y:S01]  /*3b00*/  WARPGROUP.ARRIVE ;  /* 0x00000000000079c5 */ /* 0x000fe20000000000 */
[----:B------:R-:W-:-:S11]  /*3b10*/  FADD.FTZ R203, R204, R201 ;  /* 0x000000c9cccb7221 */ /* 0x000fd60000010000 */
[----:B------:R-:W-:Y:S03]  /*3b20*/  HGMMA.64x256x16.F32 R24, R152, gdesc[UR8].tnspB, R24, gsb0 ;  /* 0x43e0000898187df0 */ /* 0x000fe60008000818 */
[----:B------:R-:W-:Y:S02]  /*3b30*/  WARPGROUP.DEPBAR.LE gsb0, 0x0 ;  /* 0x00008000000079c5 */ /* 0x000fe40000010000 */
[----:B------:R-:W-:Y:S05]  /*3b40*/  @!P0 BRA `(.L_x_1121) ;  /* 0x0000000000048947 */ /* 0x000fea0003800000 */
[----:B------:R-:W-:Y:S01]  /*3b50*/  BPT.TRAP 0x1 ;  /* 0x000000040000795c */ /* 0x000fe20000300000 */
.L_x_1121:
[----:B------:R-:W-:Y:S01]  /*3b60*/  UIADD3 UR52, UR52, 0x32460, URZ ;  /* 0x0003246034347890 */ /* 0x000fe2000fffe03f */
[----:B------:R-:W-:-:S03]  /*3b70*/  ISETP.GE.AND P1, PT, R23, 0x61, PT ;  /* 0x000000611700780c */ /* 0x000fc60003f26270 */
[----:B------:R-:W-:-:S09]  /*3b80*/  UPRMT UR52, UR53, 0x654, UR52 ;  /* 0x0000065435347896 */ /* 0x000fd20008000034 */
[----:B------:R-:W-:Y:S01]  /*3b90*/  SYNCS.ARRIVE.TRANS64.RED.A1T0 RZ, [UR52], RZ ;  /* 0x000000ffffff79a7 */ /* 0x000fe20008100434 */
[----:B------:R-:W-:Y:S05]  /*3ba0*/  @!P1 BRA `(.L_x_1122) ;  /* 0x0000002000dc9947 */ /* 0x000fea0003800000 */
[----:B------:R-:W-:Y:S02]  /*3bb0*/  VIADD R23, R207, 0xfffffffe ;  /* 0xfffffffecf177836 */ /* 0x000fe40000000000 */
[----:B------:R-:W-:Y:S02]  /*3bc0*/  IMAD.MOV.U32 R207, RZ, RZ, R156 ;  /* 0x000000ffffcf7224 */ /* 0x000fe400078e009c */
[----:B------:R-:W-:-:S07]  /*3bd0*/  IMAD.MOV.U32 R200, RZ, RZ, R22 ;  /* 0x000000ffffc87224 */ /* 0x000fce00078e0016 */
.L_x_1133:
[----:B------:R-:W-:Y:S01]  /*3be0*/  UIADD3 UR38, UR38, 0x1, URZ ;  /* 0x0000000126267890 */ /* 0x000fe2000fffe03f */
[C---:B------:R-:W-:Y:S01]  /*3bf0*/  ISETP.GT.AND P1, PT, R23.reuse, RZ, PT ;  /* 0x000000ff1700720c */ /* 0x040fe20003f24270 */
[----:B------:R-:W-:Y:S02]  /*3c00*/  VIADD R23, R23, 0xffffffff ;  /* 0xffffffff17177836 */ /* 0x000fe40000000000 */
[----:B------:R-:W-:-:S04]  /*3c10*/  UISETP.NE.AND UP0, UPT, UR38, 0x2, UPT ;  /* 0x000000022600788c */ /* 0x000fc8000bf05270 */
[----:B------:R-:W-:Y:S02]  /*3c20*/  USEL UR4, URZ, 0x1, UP0 ;  /* 0x000000013f047887 */ /* 0x000fe40008000000 */
[----:B------:R-:W-:Y:S02]  /*3c30*/  USEL UR38, UR38, URZ, UP0 ;  /* 0x0000003f26267287 */ /* 0x000fe40008000000 */
[----:B------:R-:W-:Y:S01]  /*3c40*/  ULOP3.LUT UR39, UR39, UR4, URZ, 0x3c, !UPT ;  /* 0x0000000427277292 */ /* 0x000fe2000f8e3c3f */
[----:B------:R-:W-:Y:S11]  /*3c50*/  @!P0 BRA `(.L_x_1123) ;  /* 0x0000000000048947 */ /* 0x000ff60003800000 */
[----:B------:R-:W-:Y:S01]  /*3c60*/  BPT.TRAP 0x1 ;  /* 0x000000040000795c */ /* 0x000fe20000300000 */
.L_x_1123:
        /* <DEDUP_REMOVED lines=9> */
.L_x_1124:
[----:B-1----:R-:W-:Y:S05]  /*3d00*/  @P2 BRA `(.L_x_1125) ;  /* 0x0000000000082947 */ /* 0x002fea0003800000 */
[----:B------:R-:W1:Y:S02]  /*3d10*/  SYNCS.PHASECHK.TRANS64.TRYWAIT P2, [UR4+0x32430], R0 ;  /* 0x03243000ff0075a7 */ /* 0x000e640008040144 */
[----:B-1----:R-:W-:Y:S05]  /*3d20*/  @!P2 BRA `(.L_x_1126) ;  /* 0x000000b800a4a947 */ /* 0x002fea0003800000 */
.L_x_1125:
[----:B------:R-:W-:Y:S01]  /*3d30*/  R2UR UR52, R20 ;  /* 0x00000000143472ca */ /* 0x000fe200000e0000 */
[----:B------:R-:W-:Y:S01]  /*3d40*/  UIMAD UR5, UR38, 0x300, UR60 ;  /* 0x00000300260578a4 */ /* 0x000fe2000f8e023c */
[----:B------:R-:W-:Y:S01]  /*3d50*/  R2UR UR53, R21 ;  /* 0x00000000153572ca */ /* 0x000fe200000e0000 */
[----:B------:R-:W-:Y:S01]  /*3d60*/  WARPGROUP.ARRIVE ;  /* 0x00000000000079c5 */ /* 0x000fe20000000000 */
[----:B------:R-:W-:-:S04]  /*3d70*/  UMOV UR55, 0x40000040 ;  /* 0x4000004000377882 */ /* 0x000fc80000000000 */
[----:B------:R-:W-:-:S07]  /*3d80*/  UMOV UR54, UR5 ;  /* 0x0000000500367c82 */ /* 0x000fce0008000000 */
[----:B------:R-:W-:Y:S01]  /*3d90*/  HGMMA.64x96x16.F32 R152, gdesc[UR52], RZ, !UPT, gsb0 ;  /* 0x01600000349879f0 */ /* 0x000fe2000c0008ff */
[----:B------:R-:W-:Y:S01]  /*3da0*/  R2UR UR52, R18 ;  /* 0x00000000123472ca */ /* 0x000fe200000e0000 */
[----:B------:R-:W-:Y:S01]  /*3db0*/  UIADD3 UR54, UR5, 0x2, URZ ;  /* 0x0000000205367890 */ /* 0x000fe2000fffe03f */
[----:B------:R-:W-:Y:S01]  /*3dc0*/  R2UR UR53, R19 ;  /* 0x00000000133572ca */ /* 0x000fe200000e0000 */
[----:B------:R-:W-:Y:S01]  /*3dd0*/  UMOV UR55, 0x40000040 ;  /* 0x4000004000377882 */ /* 0x000fe20000000000 */
[----:B------:R-:W-:Y:S02]  /*3de0*/  WARPGROUP.DEPBAR.LE gsb0, 0x0 ;  /* 0x00008000000079c5 */ /* 0x000fe40000010000 */
[----:B------:R-:W-:-:S09]  /*3df0*/  WARPGROUP.ARRIVE ;  /* 0x00000000000079c5 */ /* 0x000fd20000000000 */
[----:B------:R-:W-:Y:S01]  /*3e00*/  HGMMA.64x96x16.F32 R152, gdesc[UR52], R152, gsb0 ;  /* 0x01600000349879f0 */ /* 0x000fe20008000898 */
        /* <DEDUP_REMOVED lines=13> */
[----:B------:R-:W-:Y:S03]  /*3ee0*/  HGMMA.64x96x16.F32 R152, gdesc[UR52], R152, gsb0 ;  /* 0x01600000349879f0 */ /* 0x000fe60008000898 */
[----:B------:R-:W-:Y:S02]  /*3ef0*/  WARPGROUP.DEPBAR.LE gsb0, 0x0 ;  /* 0x00008000000079c5 */ /* 0x000fe40000010000 */
[----:B------:R-:W-:Y:S05]  /*3f00*/  @!P0 BRA `(.L_x_1127) ;  /* 0x0000000000048947 */ /* 0x000fea0003800000 */
[----:B------:R-:W-:Y:S01]  /*3f10*/  BPT.TRAP 0x1 ;  /* 0x000000040000795c */ /* 0x000fe20000300000 */
.L_x_1127:
[----:B------:R2:W3:Y:S01]  /*3f20*/  SYNCS.PHASECHK.TRANS64.TRYWAIT P2, [UR4+0x32450], R0 ;  /* 0x03245000ff0075a7 */ /* 0x0004e20008040144 */
[----:B------:R-:W-:Y:S05]  /*3f30*/  @!P0 BRA `(.L_x_1128) ;  /* 0x0000000000048947 */ /* 0x000fea0003800000 */
[----:B------:R-:W-:Y:S01]  /*3f40*/  BPT.TRAP 0x1 ;  /* 0x000000040000795c */ /* 0x000fe20000300000 */
.L_x_1128:
[----:B---3--:R-:W-:Y:S05]  /*3f50*/  @P2 BRA `(.L_x_1129) ;  /* 0x0000000000082947 */ /* 0x008fea0003800000 */
[----:B------:R-:W3:Y:S02]  /*3f60*/  SYNCS.PHASECHK.TRANS64.TRYWAIT P2, [UR4+0x32450], R0 ;  /* 0x03245000ff0075a7 */ /* 0x000ee40008040144 */
[----:B---3--:R-:W-:Y:S05]  /*3f70*/  @!P2 BRA `(.L_x_1130) ;  /* 0x000000b80028a947 */ /* 0x008fea0003800000 */
.L_x_1129:
[----:B------:R-:W-:Y:S01]  /*3f80*/  R2UR UR52, R12 ;  /* 0x000000000c3472ca */ /* 0x000fe200000e0000 */
[----:B------:R-:W-:Y:S01]  /*3f90*/  UIMAD UR5, UR38, 0xc00, UR7 ;  /* 0x00000c00260578a4 */ /* 0x000fe2000f8e0207 */
[----:B------:R-:W-:Y:S01]  /*3fa0*/  R2UR UR53, R13 ;  /* 0x000000000d3572ca */ /* 0x000fe200000e0000 */
[----:B------:R-:W-:Y:S01]  /*3fb0*/  WARPGROUP.ARRIVE ;  /* 0x00000000000079c5 */ /* 0x000fe20000000000 */
[----:B------:R-:W-:Y:S01]  /*3fc0*/  UMOV UR55, 0x40000040 ;  /* 0x4000004000377882 */ /* 0x000fe20000000000 */
[----:B------:R-:W-:-:S04]  /*3fd0*/  UIADD3 UR10, UR5, 0x302, URZ ;  /* 0x00000302050a7890 */ /* 0x000fc8000fffe03f */
[----:B-1----:R-:W1:Y:S01]  /*3fe0*/  S2R R3, SR_TID.X ;  /* 0x0000000000037919 */ /* 0x002e620000002100 */
[----:B------:R-:W-:Y:S01]  /*3ff0*/  UMOV UR11, 0x40000040 ;  /* 0x40000040000b7882 */ /* 0x000fe20000000000 */
[----:B------:R-:W-:Y:S01]  /*4000*/  UMOV UR54, UR5 ;  /* 0x0000000500367c82 */ /* 0x000fe20008000000 */
[----:B------:R-:W-:Y:S01]  /*4010*/  UIADD3 UR14, UR5, 0x304, URZ ;  /* 0x00000304050e7890 */ /* 0x000fe2000fffe03f */
[----:B------:R-:W-:Y:S01]  /*4020*/  UMOV UR15, 0x40000040 ;  /* 0x40000040000f7882 */ /* 0x000fe20000000000 */
[----:B------:R-:W-:Y:S01]  /*4030*/  UIADD3 UR18, UR5, 0x306, URZ ;  /* 0x0000030605127890 */ /* 0x000fe2000fffe03f */
[----:B------:R-:W-:Y:S01]  /*4040*/  UMOV UR19, 0x40000040 ;  /* 0x4000004000137882 */ /* 0x000fe20000000000 */
[----:B------:R-:W-:Y:S01]  /*4050*/  HGMMA.64x96x16.F32 R152, gdesc[UR52], R152, gsb0 ;  /* 0x01600000349879f0 */ /* 0x000fe20008000898 */
[----:B------:R-:W-:Y:S01]  /*4060*/  R2UR UR52, R10 ;  /* 0x000000000a3472ca */ /* 0x000fe200000e0000 */
[----:B------:R-:W-:Y:S01]  /*4070*/  UIADD3 UR54, UR5, 0x2, URZ ;  /* 0x0000000205367890 */ /* 0x000fe2000fffe03f */
[----:B------:R-:W-:Y:S01]  /*4080*/  R2UR UR53, R11 ;  /* 0x000000000b3572ca */ /* 0x000fe200000e0000 */
[----:B------:R-:W-:Y:S01]  /*4090*/  UMOV UR55, 0x40000040 ;  /* 0x4000004000377882 */ /* 0x000fe20000000000 */
[----:B------:R-:W-:Y:S01]  /*40a0*/  UIADD3 UR22, UR5, 0x600, URZ ;  /* 0x0000060005167890 */ /* 0x000fe2000fffe03f */
        /* <DEDUP_REMOVED lines=12> */
[----:B-1----:R-:W-:Y:S01]  /*4170*/  SHF.R.U32.HI R3, RZ, 0x7, R3 ;  /* 0x00000007ff037819 */ /* 0x002fe20000011603 */
[----:B------:R-:W-:-:S03]  /*4180*/  UMOV UR51, 0x40000040 ;  /* 0x4000004000337882 */ /* 0x000fc60000000000 */
[----:B0-2---:R-:W-:Y:S01]  /*4190*/  IADD3 R0, -R3, 0xb, RZ ;  /* 0x0000000b03007810 */ /* 0x005fe20007ffe1ff */
[----:B------:R-:W-:Y:S02]  /*41a0*/  WARPGROUP.DEPBAR.LE gsb0, 0x0 ;  /* 0x00008000000079c5 */ /* 0x000fe40000010000 */
[----:B------:R-:W-:-:S06]  /*41b0*/  WARPGROUP.ARRIVE ;  /* 0x00000000000079c5 */ /* 0x000fcc0000000000 */
        /* <DEDUP_REMOVED lines=22> */
[----:B------:R-:W-:Y:S01]  /*4320*/  UIADD3 UR54, UR5, 0x906, URZ ;  /* 0x0000090605367890 */ /* 0x000fe2000fffe03f */
[----:B------:R-:W-:Y:S01]  /*4330*/  UMOV UR55, 0x40000040 ;  /* 0x4000004000377882 */ /* 0x000fe20000000000 */
[----:B------:R-:W-:Y:S01]  /*4340*/  UMOV UR52, UR56 ;  /* 0x0000003800347c82 */ /* 0x000fe20008000000 */
[----:B------:R-:W-:Y:S01]  /*4350*/  UMOV UR53, UR57 ;  /* 0x0000003900357c82 */ /* 0x000fe20008000000 */
        /* <DEDUP_REMOVED lines=37> */
.L_x_1131:
[----:B------:R-:W-:Y:S01]  /*45b0*/  FMNMX.FTZ R22, R152, R200, !PT ;  /* 0x000000c898167209 */ /* 0x000fe20007810000 */
[----:B------:R-:W-:Y:S01]  /*45c0*/  UIADD3 UR5, UR4, 0x32440, URZ ;  /* 0x0003244004057890 */ /* 0x000fe2000fffe03f */
[----:B------:R-:W-:Y:S02]  /*45d0*/  UMOV UR11, 0x40000040 ;  /* 0x40000040000b7882 */ /* 0x000fe40000000000 */
[----:B------:R-:W-:Y:S01]  /*45e0*/  FMNMX.FTZ R3, R153, R22, !PT ;  /* 0x0000001699037209 */ /* 0x000fe20007810000 */
[----:B------:R-:W-:-:S03]  /*45f0*/  UPRMT UR5, UR58, 0x654, UR5 ;  /* 0x000006543a057896 */ /* 0x000fc60008000005 */
[----:B------:R-:W-:-:S04]  /*4600*/  FMNMX.FTZ R22, R156, R3, !PT ;  /* 0x000000039c167209 */ /* 0x000fc80007810000 */
[----:B------:R-:W-:Y:S02]  /*4610*/  FMNMX.FTZ R3, R157, R22, !PT ;  /* 0x000000169d037209 */ /* 0x000fe40007810000 */
[----:B------:R-:W-:Y:S01]  /*4620*/  SYNCS.ARRIVE.TRANS64.RED.A1T0 RZ, [UR5], RZ ;  /* 0x000000ffffff79a7 */ /* 0x000fe20008100405 */
[----:B------:R-:W-:Y:S01]  /*4630*/  UIMAD UR5, UR38, 0xc00, UR6 ;  /* 0x00000c00260578a4 */ /* 0x000fe2000f8e0206 */
[----:B------:R-:W-:-:S04]  /*4640*/  FMNMX.FTZ R22, R160, R3, !PT ;  /* 0x00000003a0167209 */ /* 0x000fc80007810000 */
[----:B------:R-:W-:Y:S02]  /*4650*/  FMNMX.FTZ R3, R161, R22, !PT ;  /* 0x00000016a1037209 */ /* 0x000fe40007810000 */
[----:B------:R-:W-:Y:S01]  /*4660*/  FMNMX.FTZ R22, R154, R207, !PT ;  /* 0x000000cf9a167209 */ /* 0x000fe20007810000 */
[----:B------:R-:W-:Y:S01]  /*4670*/  UMOV UR10, UR5 ;  /* 0x00000005000a7c82 */ /* 0x000fe20008000000 */
        /* <DEDUP_REMOVED lines=41> */
[----:B------:R-:W-:-:S05]  /*4910*/  FMNMX.FTZ R201, R199, R22, !PT ;  /* 0x00000016c7c97209 */ /* 0x000fca0007810000 */
[----:B------:R-:W2:Y:S01]  /*4920*/  SHFL.BFLY PT, R204, R201, 0x2, 0x1f ;  /* 0x0c401f00c9cc7f89 */ /* 0x000ea200000e0000 */
[----:B-1----:R-:W-:Y:S02]  /*4930*/  FMNMX.FTZ R22, R206, R3, !PT ;  /* 0x00000003ce167209 */ /* 0x002fe40007810000 */
[----:B------:R-:W1:Y:S03]  /*4940*/  LDC R3, c[0x0][0xa80] ;  /* 0x0002a000ff037b82 */ /* 0x000e660000000800 */
[----:B------:R-:W3:Y:S01]  /*4950*/  SHFL.BFLY PT, R202, R22, 0x1, 0x1f ;  /* 0x0c201f0016ca7f89 */ /* 0x000ee200000e0000 */
[----:B--2---:R-:W-:-:S05]  /*4960*/  FMNMX.FTZ R201, R201, R204, !PT ;  /* 0x000000ccc9c97209 */ /* 0x004fca0007810000 */
[----:B------:R-:W2:Y:S01]  /*4970*/  SHFL.BFLY PT, R208, R201, 0x1, 0x1f ;  /* 0x0c201f00c9d07f89 */ /* 0x000ea200000e0000 */
[----:B---3--:R-:W-:-:S05]  /*4980*/  FMNMX.FTZ R22, R22, R202, !PT ;  /* 0x000000ca16167209 */ /* 0x008fca0007810000 */
[C---:B-1----:R-:W-:Y:S01]  /*4990*/  FMUL.FTZ R202, R22.reuse, R3 ;  /* 0x0000000316ca7220 */ /* 0x042fe20000410000 */
[----:B------:R-:W-:-:S03]  /*49a0*/  FADD.FTZ R204, -R22, R200 ;  /* 0x000000c816cc7221 */ /* 0x000fc60000010100 */
[-CC-:B------:R-:W-:Y:S01]  /*49b0*/  FFMA.FTZ R200, R153, R3.reuse, -R202.reuse ;  /* 0x0000000399c87223 */ /* 0x180fe200000108ca */
[-CC-:B------:R-:W-:Y:S01]  /*49c0*/  FFMA.FTZ R206, R152, R3.reuse, -R202.reuse ;  /* 0x0000000398ce7223 */ /* 0x180fe200000108ca */
[----:B------:R-:W1:Y:S01]  /*49d0*/  S2R R153, SR_TID.X ;  /* 0x0000000000997919 */ /* 0x000e620000002100 */
[-CC-:B------:R-:W-:Y:S01]  /*49e0*/  FFMA.FTZ R152, R156, R3.reuse, -R202.reuse ;  /* 0x000000039c987223 */ /* 0x180fe200000108ca */
[-C--:B------:R-:W-:Y:S01]  /*49f0*/  FMUL.FTZ R204, R204, R3.reuse ;  /* 0x00000003cccc7220 */ /* 0x080fe20000410000 */
        /* <DEDUP_REMOVED lines=8> */
[----:B--2---:R-:W-:Y:S01]  /*4a80*/  FMNMX.FTZ R156, R201, R208, !PT ;  /* 0x000000d0c99c7209 */ /* 0x004fe20007810000 */
[----:B------:R-:W2:Y:S01]  /*4a90*/  MUFU.EX2 R204, R204 ;  /* 0x000000cc00cc7308 */ /* 0x000ea20000000800 */
[-CC-:B------:R-:W-:Y:S01]  /*4aa0*/  FFMA.FTZ R172, R172, R3.reuse, -R202.reuse ;  /* 0x00000003acac7223 */ /* 0x180fe200000108ca */
[-CC-:B------:R-:W-:Y:S01]  /*4ab0*/  FFMA.FTZ R173, R173, R3.reuse, -R202.reuse ;  /* 0x00000003adad7223 */ /* 0x180fe200000108ca */
[-CC-:B------:R-:W-:Y:S01]  /*4ac0*/  FFMA.FTZ R176, R176, R3.reuse, -R202.reuse ;  /* 0x00000003b0b07223 */ /* 0x180fe200000108ca */
[-C--:B------:R-:W-:Y:S01]  /*4ad0*/  FMUL.FTZ R208, R156, R3.reuse ;  /* 0x000000039cd07220 */ /* 0x080fe20000410000 */
[-CC-:B------:R-:W-:Y:S01]  /*4ae0*/  FFMA.FTZ R177, R177, R3.reuse, -R202.reuse ;  /* 0x00000003b1b17223 */ /* 0x180fe200000108ca */
[-CC-:B------:R-:W-:Y:S01]  /*4af0*/  FFMA.FTZ R180, R180, R3.reuse, -R202.reuse ;  /* 0x00000003b4b47223 */ /* 0x180fe200000108ca */
[-C--:B------:R-:W-:Y:S01]  /*4b00*/  FFMA.FTZ R181, R181, R3.reuse, -R202 ;  /* 0x00000003b5b57223 */ /* 0x080fe200000108ca */
        /* <DEDUP_REMOVED lines=8> */
[----:B------:R-:W-:Y:S01]  /*4b90*/  MUFU.EX2 R206, R206 ;  /* 0x000000ce00ce7308 */ /* 0x000fe20000000800 */
[----:B---3--:R-:W-:Y:S01]  /*4ba0*/  FADD.FTZ R152, -R156, R207 ;  /* 0x000000cf9c987221 */ /* 0x008fe20000010100 */
[-C--:B------:R-:W-:Y:S01]  /*4bb0*/  FFMA.FTZ R207, R155, R3.reuse, -R208 ;  /* 0x000000039bcf7223 */ /* 0x080fe200000108d0 */
[-C--:B--2---:R-:W-:Y:S01]  /*4bc0*/  FMUL.FTZ R24, R24, R204.reuse ;  /* 0x000000cc18187220 */ /* 0x084fe20000410000 */
[----:B-1----:R-:W-:Y:S01]  /*4bd0*/  SHF.R.U32.HI R153, RZ, 0x7, R153 ;  /* 0x00000007ff997819 */ /* 0x002fe20000011699 */
[----:B------:R-:W-:Y:S01]  /*4be0*/  FMUL.FTZ R152, R152, R3 ;  /* 0x0000000398987220 */ /* 0x000fe20000410000 */
        /* <DEDUP_REMOVED lines=10> */
[----:B------:R1:W2:Y:S01]  /*4c90*/  MUFU.EX2 R209, R152 ;  /* 0x0000009800d17308 */ /* 0x0002a20000000800 */
[-C--:B------:R-:W-:Y:S01]  /*4ca0*/  FMUL.FTZ R44, R44, R204.reuse ;  /* 0x000000cc2c2c7220 */ /* 0x080fe20000410000 */
[-C--:B------:R-:W-:Y:S01]  /*4cb0*/  FMUL.FTZ R45, R45, R204.reuse ;  /* 0x000000cc2d2d7220 */ /* 0x080fe20000410000 */
[-C--:B------:R-:W-:Y:S01]  /*4cc0*/  FMUL.FTZ R48, R48, R204.reuse ;  /* 0x000000cc30307220 */ /* 0x080fe20000410000 */
[-C--:B------:R-:W-:Y:S01]  /*4cd0*/  FMUL.FTZ R49, R49, R204.reuse ;  /* 0x000000cc31317220 */ /* 0x080fe20000410000 */
[-C--:B------:R-:W-:Y:S01]  /*4ce0*/  FMUL.FTZ R52, R52, R204.reuse ;  /* 0x000000cc34347220 */ /* 0x080fe20000410000 */
[-C--:B------:R-:W-:Y:S01]  /*4cf0*/  FMUL.FTZ R53, R53, R204.reuse ;  /* 0x000000cc35357220 */ /* 0x080fe20000410000 */
[----:B------:R-:W-:Y:S01]  /*4d00*/  FMUL.FTZ R56, R56, R204 ;  /* 0x000000cc38387220 */ /* 0x000fe20000410000 */
[----:B------:R-:W-:Y:S01]  /*4d10*/  MUFU.EX2 R210, R210 ;  /* 0x000000d200d27308 */ /* 0x000fe20000000800 */
[----:B-1----:R-:W-:-:S02]  /*4d20*/  VIADD R152, R153, 0x8 ;  /* 0x0000000899987836 */ /* 0x002fc40000000000 */
[-C--:B------:R-:W-:Y:S01]  /*4d30*/  FMUL.FTZ R57, R57, R204.reuse ;  /* 0x000000cc39397220 */ /* 0x080fe20000410000 */
[-C--:B------:R-:W-:Y:S01]  /*4d40*/  FMUL.FTZ R60, R60, R204.reuse ;  /* 0x000000cc3c3c7220 */ /* 0x080fe20000410000 */
[-C--:B------:R-:W-:Y:S01]  /*4d50*/  FMUL.FTZ R61, R61, R204.reuse ;  /* 0x000000cc3d3d7220 */ /* 0x080fe20000410000 */
[-C--:B------:R-:W-:Y:S01]  /*4d60*/  FMUL.FTZ R64, R64, R204.reuse ;  /* 0x000000cc40407220 */ /* 0x080fe20000410000 */
[----:B------:R1:W-:Y:S01]  /*4d70*/  BAR.SYNC.DEFER_BLOCKING R152, 0x100 ;  /* 0x000400980000751d */ /* 0x0003e20000010000 */
        /* <DEDUP_REMOVED lines=110> */
[----:B-1----:R-:W-:Y:S01]  /*5460*/  F2FP.F16.F32.PACK_AB R152, R200, R206 ;  /* 0x000000cec898723e */ /* 0x002fe200000000ff */
[----:B------:R-:W-:Y:S01]  /*5470*/  MUFU.EX2 R160, R160 ;  /* 0x000000a000a07308 */ /* 0x000fe20000000800 */
[----:B------:R-:W-:Y:S01]  /*5480*/  F2FP.F16.F32.PACK_AB R154, R157, R201 ;  /* 0x000000c99d9a723e */ /* 0x000fe200000000ff */
[-CC-:B------:R-:W-:Y:S01]  /*5490*/  FFMA.FTZ R170, R170, R3.reuse, -R208.reuse ;  /* 0x00000003aaaa7223 */ /* 0x180fe200000108d0 */
[----:B---3--:R-:W-:Y:S01]  /*54a0*/  F2FP.F16.F32.PACK_AB R153, R207, R210 ;  /* 0x000000d2cf99723e */ /* 0x008fe200000000ff */
[-CC-:B------:R-:W-:Y:S01]  /*54b0*/  FFMA.FTZ R171, R171, R3.reuse, -R208.reuse ;  /* 0x00000003abab7223 */ /* 0x180fe200000108d0 */
[----:B----4-:R-:W-:Y:S01]  /*54c0*/  F2FP.F16.F32.PACK_AB R155, R159, R158 ;  /* 0x0000009e9f9b723e */ /* 0x010fe200000000ff */
[-CC-:B------:R-:W-:Y:S01]  /*54d0*/  FFMA.FTZ R174, R174, R3.reuse, -R208.reuse ;  /* 0x00000003aeae7223 */ /* 0x180fe200000108d0 */
[-CC-:B------:R-:W-:Y:S01]  /*54e0*/  FFMA.FTZ R175, R175, R3.reuse, -R208.reuse ;  /* 0x00000003afaf7223 */ /* 0x180fe200000108d0 */
[----:B------:R-:W1:Y:S01]  /*54f0*/  MUFU.EX2 R161, R161 ;  /* 0x000000a100a17308 */ /* 0x000e620000000800 */
[----:B------:R-:W-:Y:S01]  /*5500*/  WARPGROUP.ARRIVE ;  /* 0x00000000000079c5 */ /* 0x000fe20000000000 */
[-CC-:B------:R-:W-:Y:S01]  /*5510*/  FFMA.FTZ R178, R178, R3.reuse, -R208.reuse ;  /* 0x00000003b2b27223 */ /* 0x180fe200000108d0 */
[-CC-:B------:R-:W-:Y:S01]  /*5520*/  FFMA.FTZ R179, R179, R3.reuse, -R208.reuse ;  /* 0x00000003b3b37223 */ /* 0x180fe200000108d0 */
[-CC-:B------:R-:W-:Y:S01]  /*5530*/  FFMA.FTZ R182, R182, R3.reuse, -R208.reuse ;  /* 0x00000003b6b67223 */ /* 0x180fe200000108d0 */
[-C--:B------:R-:W-:Y:S01]  /*5540*/  FFMA.FTZ R183, R183, R3.reuse, -R208 ;  /* 0x00000003b7b77223 */ /* 0x080fe200000108d0 */
[-CC-:B------:R-:W-:Y:S01]  /*5550*/  FFMA.FTZ R184, R184, R3.reuse, -R202.reuse ;  /* 0x00000003b8b87223 */ /* 0x180fe200000108ca */
[----:B------:R-:W-:Y:S01]  /*5560*/  HGMMA.64x256x16.F32 R24, R152, gdesc[UR8].tnspB, R24, gsb0 ;  /* 0x43e0000898187df0 */ /* 0x000fe20008000818 */
[----:B------:R-:W-:Y:S01]  /*5570*/  MUFU.EX2 R164, R164 ;  /* 0x000000a400a47308 */ /* 0x000fe20000000800 */
[----:B------:R-:W-:Y:S01]  /*5580*/  UIADD3 UR10, UR5, 0x80, URZ ;  /* 0x00000080050a7890 */ /* 0x000fe2000fffe03f */
[-CC-:B------:R-:W-:Y:S01]  /*5590*/  FFMA.FTZ R185, R185, R3.reuse, -R202.reuse ;  /* 0x00000003b9b97223 */ /* 0x180fe200000108ca */
[----:B------:R-:W-:Y:S01]  /*55a0*/  UMOV UR11, 0x40000040 ;  /* 0x40000040000b7882 */ /* 0x000fe20000000000 */
[-CC-:B------:R-:W-:Y:S01]  /*55b0*/  FFMA.FTZ R188, R188, R3.reuse, -R202.reuse ;  /* 0x00000003bcbc7223 */ /* 0x180fe200000108ca */
[-C--:B------:R-:W-:Y:S01]  /*55c0*/  FFMA.FTZ R189, R189, R3.reuse, -R202 ;  /* 0x00000003bdbd7223 */ /* 0x080fe200000108ca */
[-CC-:B------:R-:W-:Y:S01]  /*55d0*/  FFMA.FTZ R186, R186, R3.reuse, -R208.reuse ;  /* 0x00000003baba7223 */ /* 0x180fe200000108d0 */
[-CC-:B------:R-:W-:Y:S01]  /*55e0*/  FFMA.FTZ R187, R187, R3.reuse, -R208.reuse ;  /* 0x00000003bbbb7223 */ /* 0x180fe200000108d0 */
[----:B------:R-:W-:Y:S01]  /*55f0*/  MUFU.EX2 R165, R165 ;  /* 0x000000a500a57308 */ /* 0x000fe20000000800 */
[-CC-:B------:R-:W-:Y:S01]  /*5600*/  FFMA.FTZ R190, R190, R3.reuse, -R208.reuse ;  /* 0x00000003bebe7223 */ /* 0x180fe200000108d0 */
        /* <DEDUP_REMOVED lines=10> */
[----:B------:R-:W-:Y:S01]  /*56b0*/  FFMA.FTZ R204, R204, R205, R206 ;  /* 0x000000cdcccc7223 */ /* 0x000fe200000100ce */
[----:B------:R-:W-:-:S03]  /*56c0*/  FFMA.FTZ R210, R209, R203, R210 ;  /* 0x000000cbd1d27223 */ /* 0x000fc600000100d2 */
[----:B------:R-:W2:Y:S01]  /*56d0*/  MUFU.EX2 R163, R163 ;  /* 0x000000a300a37308 */ /* 0x000ea20000000800 */
[----:B------:R-:W-:Y:S01]  /*56e0*/  FADD.FTZ R204, R200, R204 ;  /* 0x000000ccc8cc7221 */ /* 0x000fe20000010000 */
[----:B------:R-:W-:-:S03]  /*56f0*/  FADD.FTZ R207, R207, R210 ;  /* 0x000000d2cfcf7221 */ /* 0x000fc60000010000 */
[----:B------:R-:W-:Y:S01]  /*5700*/  FADD.FTZ R204, R201, R204 ;  /* 0x000000ccc9cc7221 */ /* 0x000fe20000010000 */
[----:B------:R-:W-:Y:S02]  /*5710*/  FADD.FTZ R158, R158, R207 ;  /* 0x000000cf9e9e7221 */ /* 0x000fe40000010000 */
[----:B------:R-:W-:Y:S01]  /*5720*/  MUFU.EX2 R166, R166 ;  /* 0x000000a600a67308 */ /* 0x000fe20000000800 */
[----:B------:R-:W-:Y:S01]  /*5730*/  FADD.FTZ R157, R157, R204 ;  /* 0x000000cc9d9d7221 */ /* 0x000fe20000010000 */
[----:B------:R-:W-:-:S06]  /*5740*/  FADD.FTZ R159, R159, R158 ;  /* 0x0000009e9f9f7221 */ /* 0x000fcc0000010000 */
        /* <DEDUP_REMOVED lines=28> */
[----:B------:R-:W-:Y:S01]  /*5910*/  MUFU.EX2 R197, R197 ;  /* 0x000000c500c57308 */ /* 0x000fe20000000800 */
[----:B------:R-:W-:-:S02]  /*5920*/  WARPGROUP.DEPBAR.LE gsb0, 0x0 ;  /* 0x00008000000079c5 */ /* 0x000fc40000010000 */
[----:B-1----:R-:W-:-:S05]  /*5930*/  F2FP.F16.F32.PACK_AB R152, R161, R160 ;  /* 0x000000a0a198723e */ /* 0x002fca00000000ff */
[----:B------:R-:W-:Y:S01]  /*5940*/  MUFU.EX2 R194, R194 ;  /* 0x000000c200c27308 */ /* 0x000fe20000000800 */
[----:B--2---:R-:W-:Y:S01]  /*5950*/  F2FP.F16.F32.PACK_AB R153, R163, R162 ;  /* 0x000000a2a399723e */ /* 0x004fe200000000ff */
[----:B------:R-:W-:Y:S01]  /*5960*/  FADD.FTZ R160, R160, R157 ;  /* 0x0000009da0a07221 */ /* 0x000fe20000010000 */
[----:B------:R-:W-:Y:S01]  /*5970*/  F2FP.F16.F32.PACK_AB R154, R165, R164 ;  /* 0x000000a4a59a723e */ /* 0x000fe200000000ff */
[----:B------:R-:W-:Y:S01]  /*5980*/  FADD.FTZ R162, R162, R159 ;  /* 0x0000009fa2a27221 */ /* 0x000fe20000010000 */
[----:B---3--:R-:W-:Y:S01]  /*5990*/  F2FP.F16.F32.PACK_AB R155, R167, R166 ;  /* 0x000000a6a79b723e */ /* 0x008fe200000000ff */
[----:B------:R-:W-:Y:S02]  /*59a0*/  FADD.FTZ R161, R161, R160 ;  /* 0x000000a0a1a17221 */ /* 0x000fe40000010000 */
[----:B------:R-:W1:Y:S01]  /*59b0*/  MUFU.EX2 R195, R195 ;  /* 0x000000c300c37308 */ /* 0x000e620000000800 */
[----:B------:R-:W-:Y:S01]  /*59c0*/  WARPGROUP.ARRIVE ;  /* 0x00000000000079c5 */ /* 0x000fe20000000000 */
[----:B------:R-:W-:Y:S01]  /*59d0*/  FADD.FTZ R163, R163, R162 ;  /* 0x000000a2a3a37221 */ /* 0x000fe20000010000 */
[----:B------:R-:W-:-:S03]  /*59e0*/  FADD.FTZ R164, R164, R161 ;  /* 0x000000a1a4a47221 */ /* 0x000fc60000010000 */
[----:B------:R-:W-:Y:S01]  /*59f0*/  FADD.FTZ R166, R166, R163 ;  /* 0x000000a3a6a67221 */ /* 0x000fe20000010000 */
[----:B------:R-:W-:Y:S01]  /*5a00*/  HGMMA.64x256x16.F32 R24, R152, gdesc[UR8].tnspB, R24, gsb0 ;  /* 0x43e0000898187df0 */ /* 0x000fe20008000818 */
[----:B------:R-:W-:Y:S01]  /*5a10*/  UIADD3 UR10, UR5, 0x100, URZ ;  /* 0x00000100050a7890 */ /* 0x000fe2000fffe03f */
[----:B------:R-:W-:Y:S01]  /*5a20*/  MUFU.EX2 R198, R198 ;  /* 0x000000c600c67308 */ /* 0x000fe20000000800 */
[----:B------:R-:W-:Y:S01]  /*5a30*/  UMOV UR11, 0x40000040 ;  /* 0x40000040000b7882 */ /* 0x000fe20000000000 */
[----:B------:R-:W-:Y:S01]  /*5a40*/  FADD.FTZ R165, R165, R164 ;  /* 0x000000a4a5a57221 */ /* 0x000fe20000010000 */
[----:B------:R-:W-:-:S05]  /*5a50*/  FADD.FTZ R167, R167, R166 ;  /* 0x000000a6a7a77221 */ /* 0x000fca0000010000 */
        /* <DEDUP_REMOVED lines=70> */
.L_x_1132:
[----:B------:R-:W-:Y:S01]  /*5ec0*/  UIADD3 UR4, UR4, 0x32460, URZ ;  /* 0x0003246004047890 */ /* 0x000fe2000fffe03f */
[----:B------:R-:W-:Y:S02]  /*5ed0*/  IMAD.MOV.U32 R207, RZ, RZ, R156 ;  /* 0x000000ffffcf7224 */ /* 0x000fe400078e009c */
[----:B------:R-:W-:Y:S01]  /*5ee0*/  IMAD.MOV.U32 R200, RZ, RZ, R22 ;  /* 0x000000ffffc87224 */ /* 0x000fe200078e0016 */
[----:B------:R-:W-:-:S09]  /*5ef0*/  UPRMT UR4, UR58, 0x654, UR4 ;  /* 0x000006543a047896 */ /* 0x000fd20008000004 */
[----:B------:R-:W-:Y:S01]  /*5f00*/  SYNCS.ARRIVE.TRANS64.RED.A1T0 RZ, [UR4], RZ ;  /* 0x000000ffffff79a7 */ /* 0x000fe20008100404 */
[----:B------:R-:W-:Y:S05]  /*5f10*/  @P1 BRA `(.L_x_1133) ;  /* 0xffffffdc00301947 */ /* 0x000fea000383ffff */
.L_x_1122:
[----:B------:R-:W0:Y:S01]  /*5f20*/  SHFL.BFLY PT, R4, R205, 0x2, 0x1f ;  /* 0x0c401f00cd047f89 */ /* 0x000e2200000e0000 */
[----:B------:R-:W-:Y:S01]  /*5f30*/  IMAD.MOV.U32 R8, RZ, RZ, RZ ;  /* 0x000000ffff087224 */ /* 0x000fe200078e00ff */
[----:B------:R-:W-:Y:S01]  /*5f40*/  R2UR UR4, R219 ;  /* 0x00000000db0472ca */ /* 0x000fe200000e0000 */
[----:B------:R-:W-:Y:S01]  /*5f50*/  UIADD3 UR38, UR38, 0x1, URZ ;  /* 0x0000000126267890 */ /* 0x000fe2000fffe03f */
[----:B------:R-:W1:Y:S01]  /*5f60*/  SHFL.BFLY PT, R6, R203, 0x2, 0x1f ;  /* 0x0c401f00cb067f89 */ /* 0x000e6200000e0000 */
[----:B------:R2:W-:Y:S06]  /*5f70*/  BAR.ARV R0, 0x100 ;  /* 0x000400000000751d */ /* 0x0005ec0000002000 */
[----:B------:R-:W-:-:S02]  /*5f80*/  UISETP.NE.AND UP0, UPT, UR38, 0x2, UPT ;  /* 0x000000022600788c */ /* 0x000fc4000bf05270 */
[----:B------:R-:W-:Y:S06]  /*5f90*/  BAR.ARV 0x8, 0x180 ;  /* 0x0206000000007b1d */ /* 0x000fec0000002000 */
[----:B------:R-:W-:Y:S01]  /*5fa0*/  UIADD3 UR4, UR4, 0x1, URZ ;  /* 0x0000000104047890 */ /* 0x000fe2000fffe03f */
[----:B--2---:R-:W-:Y:S02]  /*5fb0*/  IMAD.MOV.U32 R0, RZ, RZ, -0x800000 ;  /* 0xff800000ff007424 */ /* 0x004fe400078e00ff */
[----:B0-----:R-:W-:Y:S01]  /*5fc0*/  FADD.FTZ R5, R4, R205 ;  /* 0x000000cd04057221 */ /* 0x001fe20000010000 */
[----:B------:R-:W-:Y:S01]  /*5fd0*/  PLOP3.LUT P0, PT, PT, PT, PT, 0x8, 0x0 ;  /* 0x000000000000781c */ /* 0x000fe20003f0e170 */
[----:B------:R-:W-:Y:S01]  /*5fe0*/  USEL UR38, UR38, URZ, UP0 ;  /* 0x0000003f26267287 */ /* 0x000fe20008000000 */
[----:B-1----:R-:W-:-:S02]  /*5ff0*/  FADD.FTZ R7, R6, R203 ;  /* 0x000000cb06077221 */ /* 0x002fc40000010000 */
[----:B------:R-:W0:Y:S01]  /*6000*/  SHFL.BFLY PT, R4, R5, 0x1, 0x1f ;  /* 0x0c201f0005047f89 */ /* 0x000e2200000e0000 */
[----:B------:R-:W-:Y:S01]  /*6010*/  IMAD.U32 R219, RZ, RZ, UR4 ;  /* 0x00000004ffdb7e24 */ /* 0x000fe2000f8e00ff */
[----:B------:R-:W-:Y:S02]  /*6020*/  USEL UR4, URZ, 0x1, UP0 ;  /* 0x000000013f047887 */ /* 0x000fe40008000000 */
[----:B------:R-:W1:Y:S02]  /*6030*/  SHFL.BFLY PT, R6, R7, 0x1, 0x1f ;  /* 0x0c201f0007067f89 */ /* 0x000e6400000e0000 */
[----:B------:R-:W-:Y:S01]  /*6040*/  ULOP3.LUT UR39, UR39, UR4, URZ, 0x3c, !UPT ;  /* 0x0000000427277292 */ /* 0x000fe2000f8e3c3f */
[----:B0-----:R-:W-:Y:S01]  /*6050*/  FADD.FTZ R9, R5, R4 ;  /* 0x0000000405097221 */ /* 0x001fe20000010000 */
[----:B------:R-:W-:Y:S02]  /*6060*/  IMAD.MOV.U32 R4, RZ, RZ, RZ ;  /* 0x000000ffff047224 */ /* 0x000fe400078e00ff */
[----:B-1----:R-:W-:-:S02]  /*6070*/  FADD.FTZ R6, R7, R6 ;  /* 0x0000000607067221 */ /* 0x002fc40000010000 */
[----:B------:R-:W-:-:S03]  /*6080*/  FSETP.NE.FTZ.AND P1, PT, R9, RZ, PT ;  /* 0x000000ff0900720b */ /* 0x000fc60003f35000 */
[----:B------:R-:W-:-:S10]  /*6090*/  FSETP.NE.FTZ.AND P2, PT, R6, RZ, PT ;  /* 0x000000ff0600720b */ /* 0x000fd40003f55000 */
[----:B------:R-:W-:Y:S01]  /*60a0*/  @P1 MUFU.LG2 R7, R9 ;  /* 0x0000000900071308 */ /* 0x000fe20000000c00 */
[C---:B------:R-:W-:Y:S02]  /*60b0*/  @P1 FMUL.FTZ R5, R3.reuse, 0.69314718246459960938 ;  /* 0x3f31721803051820 */ /* 0x040fe40000410000 */
[----:B------:R-:W-:-:S05]  /*60c0*/  @P2 FMUL.FTZ R12, R3, 0.69314718246459960938 ;  /* 0x3f317218030c2820 */ /* 0x000fca0000410000 */
[----:B------:R-:W0:Y:S08]  /*60d0*/  @P2 MUFU.LG2 R11, R6 ;  /* 0x00000006000b2308 */ /* 0x000e300000000c00 */
[----:B------:R-:W1:Y:S08]  /*60e0*/  @P1 MUFU.RCP R8, R9 ;  /* 0x0000000900081308 */ /* 0x000e700000001000 */
[----:B------:R2:W3:Y:S01]  /*60f0*/  @P2 MUFU.RCP R4, R6 ;  /* 0x0000000600042308 */ /* 0x0004e20000001000 */
[----:B0-----:R-:W-:-:S04]  /*6100*/  @P2 FMUL.FTZ R11, R11, 0.69314718246459960938 ;  /* 0x3f3172180b0b2820 */ /* 0x001fc80000410000 */
[----:B------:R-:W-:Y:S01]  /*6110*/  @P2 FFMA.FTZ R0, R12, R156, R11 ;  /* 0x0000009c0c002223 */ /* 0x000fe2000001000b */
[----:B--2---:R-:W-:Y:S01]  /*6120*/  @P1 FMUL.FTZ R6, R7, 0.69314718246459960938 ;  /* 0x3f31721807061820 */ /* 0x004fe20000410000 */
        /* <DEDUP_REMOVED lines=64> */
[----:B---3--:R-:W-:Y:S01]  /*6530*/  FMUL.FTZ R3, R75, R4 ;  /* 0x000000044b037220 */ /* 0x008fe20000410000 */
        /* <DEDUP_REMOVED lines=65> */
.L_x_1108:
        /* <DEDUP_REMOVED lines=31> */
[----:B------:R-:W-:Y:S02]  /*6b40*/  MOV R4, R156 ;  /* 0x0000009c00047202 */ /* 0x000fe40000000f00 */
[----:B0-----:R-:W-:-:S02]  /*6b50*/  MOV R5, R11 ;  /* 0x0000000b00057202 */ /* 0x001fc40000000f00 */
[----:B------:R-:W-:Y:S02]  /*6b60*/  F2FP.F16.F32.PACK_AB R51, R155, R51 ;  /* 0x000000339b33723e */ /* 0x000fe400000000ff */
[----:B------:R-:W-:Y:S01]  /*6b70*/  F2FP.F16.F32.PACK_AB R57, R154, R58 ;  /* 0x0000003a9a39723e */ /* 0x000fe200000000ff */
[----:B------:R-:W-:Y:S01]  /*6b80*/  IMAD.WIDE R102, R225, 0x2, R4 ;  /* 0x00000002e1667825 */ /* 0x000fe200078e0204 */
[----:B------:R-:W-:Y:S02]  /*6b90*/  F2FP.F16.F32.PACK_AB R64, R65, R64 ;  /* 0x000000404140723e */ /* 0x000fe400000000ff */
[----:B------:R-:W-:Y:S02]  /*6ba0*/  F2FP.F16.F32.PACK_AB R58, R61, R60 ;  /* 0x0000003c3d3a723e */ /* 0x000fe400000000ff */
[C---:B------:R-:W-:Y:S02]  /*6bb0*/  IADD3 R169, P1, R102.reuse, 0x20, RZ ;  /* 0x0000002066a97810 */ /* 0x040fe40007f3e0ff */
[----:B------:R-:W-:-:S02]  /*6bc0*/  LOP3.LUT R11, R102, 0x380, RZ, 0xc0, !PT ;  /* 0x00000380660b7812 */ /* 0x000fc400078ec0ff */
[----:B------:R-:W-:Y:S02]  /*6bd0*/  IADD3.X R13, RZ, R103, RZ, P1, !PT ;  /* 0x00000067ff0d7210 */ /* 0x000fe40000ffe4ff */
        /* <DEDUP_REMOVED lines=14> */
[----:B------:R-:W-:Y:S01]  /*6cc0*/  SHF.R.U64 R11, R11, 0x3, RZ ;  /* 0x000000030b0b7819 */ /* 0x000fe200000012ff */
[----:B------:R-:W-:Y:S01]  /*6cd0*/  IMAD.X R39, RZ, RZ, R103, P1 ;  /* 0x000000ffff277224 */ /* 0x000fe200008e0667 */
[----:B------:R-:W-:-:S02]  /*6ce0*/  LOP3.LUT R14, R171, 0x380, RZ, 0xc0, !PT ;  /* 0x00000380ab0e7812 */ /* 0x000fc400078ec0ff */
[----:B------:R-:W-:Y:S02]  /*6cf0*/  SHF.R.U64 R12, R12, 0x3, RZ ;  /* 0x000000030c0c7819 */ /* 0x000fe400000012ff */
        /* <DEDUP_REMOVED lines=14> */
[----:B------:R-:W-:Y:S01]  /*6de0*/  LOP3.LUT R102, R11, R102, RZ, 0x3c, !PT ;  /* 0x000000660b667212 */ /* 0x000fe200078e3cff */
[----:B------:R-:W-:Y:S01]  /*6df0*/  IMAD.X R11, RZ, RZ, R103, P1 ;  /* 0x000000ffff0b7224 */ /* 0x000fe200008e0667 */
[----:B------:R-:W-:-:S02]  /*6e00*/  LOP3.LUT R18, R175, 0x380, RZ, 0xc0, !PT ;  /* 0x00000380af127812 */ /* 0x000fc400078ec0ff */
[----:B------:R-:W-:Y:S02]  /*6e10*/  SHF.R.U64 R14, R14, 0x3, RZ ;  /* 0x000000030e0e7819 */ /* 0x000fe400000012ff */
[----:B------:R-:W-:Y:S02]  /*6e20*/  LOP3.LUT R12, R12, R169, RZ, 0x3c, !PT ;  /* 0x000000a90c0c7212 */ /* 0x000fe400078e3cff */
[----:B------:R-:W-:Y:S02]  /*6e30*/  LOP3.LUT R20, R177, 0x380, RZ, 0xc0, !PT ;  /* 0x00000380b1147812 */ /* 0x000fe400078ec0ff */
[----:B------:R-:W-:Y:S02]  /*6e40*/  SHF.R.U64 R16, R16, 0x3, RZ ;  /* 0x0000000310107819 */ /* 0x000fe400000012ff */
[----:B------:R-:W-:Y:S02]  /*6e50*/  LOP3.LUT R22, R179, 0x380, RZ, 0xc0, !PT ;  /* 0x00000380b3167812 */ /* 0x000fe400078ec0ff */
[----:B------:R-:W-:-:S02]  /*6e60*/  LOP3.LUT R169, R46, 0x380, RZ, 0xc0, !PT ;  /* 0x000003802ea97812 */ /* 0x000fc400078ec0ff */
[----:B------:R-:W-:Y:S02]  /*6e70*/  SHF.R.U64 R18, R18, 0x3, RZ ;  /* 0x0000000312127819 */ /* 0x000fe400000012ff */
[----:B------:R-:W-:Y:S02]  /*6e80*/  LOP3.LUT R30, R181, 0x380, RZ, 0xc0, !PT ;  /* 0x00000380b51e7812 */ /* 0x000fe400078ec0ff */
[----:B------:R-:W-:Y:S01]  /*6e90*/  MOV R102, R102 ;  /* 0x0000006600667202 */ /* 0x000fe20000000f00 */
[----:B------:R-:W-:Y:S01]  /*6ea0*/  BAR.SYNC.DEFER_BLOCKING 0x1, 0x100 ;  /* 0x0044000000007b1d */ /* 0x000fe20000010000 */
[----:B------:R-:W-:Y:S02]  /*6eb0*/  LOP3.LUT R38, R183, 0x380, RZ, 0xc0, !PT ;  /* 0x00000380b7267812 */ /* 0x000fe400078ec0ff */
[----:B------:R-:W-:Y:S02]  /*6ec0*/  LOP3.LUT R103, R98, 0x380, RZ, 0xc0, !PT ;  /* 0x0000038062677812 */ /* 0x000fe400078ec0ff */
[----:B------:R-:W-:-:S02]  /*6ed0*/  LOP3.LUT R14, R14, R171, RZ, 0x3c, !PT ;  /* 0x000000ab0e0e7212 */ /* 0x000fc400078e3cff */
[----:B------:R-:W-:Y:S02]  /*6ee0*/  SHF.R.U64 R20, R20, 0x3, RZ ;  /* 0x0000000314147819 */ /* 0x000fe400000012ff */
[----:B------:R-:W-:Y:S02]  /*6ef0*/  LOP3.LUT R16, R16, R173, RZ, 0x3c, !PT ;  /* 0x000000ad10107212 */ /* 0x000fe400078e3cff */
[----:B------:R-:W-:Y:S02]  /*6f00*/  SHF.R.U64 R22, R22, 0x3, RZ ;  /* 0x0000000316167819 */ /* 0x000fe400000012ff */
[----:B------:R-:W-:Y:S02]  /*6f10*/  LOP3.LUT R171, R54, 0x380, RZ, 0xc0, !PT ;  /* 0x0000038036ab7812 */ /* 0x000fe400078ec0ff */
[----:B------:R-:W-:Y:S02]  /*6f20*/  SHF.R.U64 R169, R169, 0x3, RZ ;  /* 0x00000003a9a97819 */ /* 0x000fe400000012ff */
[----:B------:R-:W-:-:S02]  /*6f30*/  LOP3.LUT R18, R18, R175, RZ, 0x3c, !PT ;  /* 0x000000af12127212 */ /* 0x000fc400078e3cff */
[----:B------:R-:W-:Y:S02]  /*6f40*/  SHF.R.U64 R30, R30, 0x3, RZ ;  /* 0x000000031e1e7819 */ /* 0x000fe400000012ff */
[----:B------:R-:W-:Y:S02]  /*6f50*/  LOP3.LUT R173, R62, 0x380, RZ, 0xc0, !PT ;  /* 0x000003803ead7812 */ /* 0x000fe400078ec0ff */
[----:B------:R-:W-:Y:S01]  /*6f60*/  LOP3.LUT R94, R6, 0x380, RZ, 0xc0, !PT ;  /* 0x00000380065e7812 */ /* 0x000fe200078ec0ff */
[----:B------:R-:W-:Y:S01]  /*6f70*/  STSM.16.M88.4 [R102], R24 ;  /* 0x0000001866007844 */ /* 0x000fe20000000200 */
[----:B------:R-:W-:Y:S02]  /*6f80*/  SHF.R.U64 R38, R38, 0x3, RZ ;  /* 0x0000000326267819 */ /* 0x000fe400000012ff */
[----:B------:R-:W-:Y:S02]  /*6f90*/  LOP3.LUT R175, R70, 0x380, RZ, 0xc0, !PT ;  /* 0x0000038046af7812 */ /* 0x000fe400078ec0ff */
[----:B------:R-:W-:-:S02]  /*6fa0*/  SHF.R.U64 R103, R103, 0x3, RZ ;  /* 0x0000000367677819 */ /* 0x000fc400000012ff */
[----:B------:R-:W-:Y:S02]  /*6fb0*/  LOP3.LUT R20, R20, R177, RZ, 0x3c, !PT ;  /* 0x000000b114147212 */ /* 0x000fe400078e3cff */
[----:B------:R-:W-:Y:S02]  /*6fc0*/  MOV R13, R12 ;  /* 0x0000000c000d7202 */ /* 0x000fe40000000f00 */
[----:B------:R-:W-:Y:S02]  /*6fd0*/  LOP3.LUT R22, R22, R179, RZ, 0x3c, !PT ;  /* 0x000000b316167212 */ /* 0x000fe400078e3cff */
[----:B------:R-:W-:Y:S01]  /*6fe0*/  SHF.R.U64 R171, R171, 0x3, RZ ;  /* 0x00000003abab7819 */ /* 0x000fe200000012ff */
[----:B------:R-:W-:Y:S01]  /*6ff0*/  STSM.16.M88.4 [R13], R32 ;  /* 0x000000200d007844 */ /* 0x000fe20000000200 */
[----:B------:R-:W-:Y:S02]  /*7000*/  LOP3.LUT R46, R169, R46, RZ, 0x3c, !PT ;  /* 0x0000002ea92e7212 */ /* 0x000fe400078e3cff */
[----:B------:R-:W-:-:S02]  /*7010*/  MOV R14, R14 ;  /* 0x0000000e000e7202 */ /* 0x000fc40000000f00 */
[----:B------:R-:W-:Y:S02]  /*7020*/  LOP3.LUT R30, R30, R181, RZ, 0x3c, !PT ;  /* 0x000000b51e1e7212 */ /* 0x000fe400078e3cff */
[----:B------:R-:W-:Y:S01]  /*7030*/  SHF.R.U64 R173, R173, 0x3, RZ ;  /* 0x00000003adad7819 */ /* 0x000fe200000012ff */
[----:B------:R-:W-:Y:S01]  /*7040*/  STSM.16.M88.4 [R14], R40 ;  /* 0x000000280e007844 */ /* 0x000fe20000000200 */
[----:B------:R-:W-:Y:S02]  /*7050*/  LOP3.LUT R169, R168, 0x380, RZ, 0xc0, !PT ;  /* 0x00000380a8a97812 */ /* 0x000fe400078ec0ff */
[----:B------:R-:W-:Y:S02]  /*7060*/  SHF.R.U64 R29, R94, 0x3, RZ ;  /* 0x000000035e1d7819 */ /* 0x000fe400000012ff */
[----:B------:R-:W-:Y:S02]  /*7070*/  MOV R16, R16 ;  /* 0x0000001000107202 */ /* 0x000fe40000000f00 */
[----:B------:R-:W-:-:S02]  /*7080*/  LOP3.LUT R38, R38, R183, RZ, 0x3c, !PT ;  /* 0x000000b726267212 */ /* 0x000fc400078e3cff */
[----:B------:R-:W-:Y:S01]  /*7090*/  SHF.R.U64 R175, R175, 0x3, RZ ;  /* 0x00000003afaf7819 */ /* 0x000fe200000012ff */
[----:B------:R-:W-:Y:S01]  /*70a0*/  STSM.16.M88.4 [R16], R48 ;  /* 0x0000003010007844 */ /* 0x000fe20000000200 */
[----:B------:R-:W-:Y:S02]  /*70b0*/  LOP3.LUT R98, R103, R98, RZ, 0x3c, !PT ;  /* 0x0000006267627212 */ /* 0x000fe400078e3cff */
[----:B------:R-:W-:Y:S02]  /*70c0*/  MOV R18, R18 ;  /* 0x0000001200127202 */ /* 0x000fe40000000f00 */
[----:B------:R-:W-:Y:S02]  /*70d0*/  F2FP.F16.F32.PACK_AB R59, R153, R59 ;  /* 0x0000003b993b723e */ /* 0x000fe400000000ff */
[----:B------:R-:W-:Y:S02]  /*70e0*/  F2FP.F16.F32.PACK_AB R65, R152, R66 ;  /* 0x000000429841723e */ /* 0x000fe400000000ff */
[----:B------:R-:W-:Y:S01]  /*70f0*/  F2FP.F16.F32.PACK_AB R72, R73, R72 ;  /* 0x000000484948723e */ /* 0x000fe200000000ff */
[----:B------:R-:W-:Y:S01]  /*7100*/  STSM.16.M88.4 [R18], R56 ;  /* 0x0000003812007844 */ /* 0x000fe20000000200 */
[----:B------:R-:W-:-:S02]  /*7110*/  MOV R20, R20 ;  /* 0x0000001400147202 */ /* 0x000fc40000000f00 */
[----:B------:R-:W-:Y:S02]  /*7120*/  F2FP.F16.F32.PACK_AB R66, R69, R68 ;  /* 0x000000444542723e */ /* 0x000fe400000000ff */
[----:B------:R-:W-:Y:S02]  /*7130*/  F2FP.F16.F32.PACK_AB R67, R9, R67 ;  /* 0x000000430943723e */ /* 0x000fe400000000ff */
[----:B------:R-:W-:Y:S02]  /*7140*/  F2FP.F16.F32.PACK_AB R73, R3, R74 ;  /* 0x0000004a0349723e */ /* 0x000fe400000000ff */
[----:B------:R-:W-:Y:S01]  /*7150*/  F2FP.F16.F32.PACK_AB R80, R81, R80 ;  /* 0x000000505150723e */ /* 0x000fe200000000ff */
[----:B------:R-:W-:Y:S01]  /*7160*/  STSM.16.M88.4 [R20], R64 ;  /* 0x0000004014007844 */ /* 0x000fe20000000200 */
[----:B------:R-:W-:Y:S02]  /*7170*/  LOP3.LUT R54, R171, R54, RZ, 0x3c, !PT ;  /* 0x00000036ab367212 */ /* 0x000fe400078e3cff */
[----:B------:R-:W-:-:S02]  /*7180*/  MOV R22, R22 ;  /* 0x0000001600167202 */ /* 0x000fc40000000f00 */
[----:B------:R-:W-:Y:S02]  /*7190*/  F2FP.F16.F32.PACK_AB R74, R77, R76 ;  /* 0x0000004c4d4a723e */ /* 0x000fe400000000ff */
[----:B------:R-:W-:Y:S02]  /*71a0*/  F2FP.F16.F32.PACK_AB R75, R75, R78 ;  /* 0x0000004e4b4b723e */ /* 0x000fe400000000ff */
[----:B------:R-:W-:Y:S02]  /*71b0*/  F2FP.F16.F32.PACK_AB R81, R83, R82 ;  /* 0x000000525351723e */ /* 0x000fe400000000ff */
[----:B------:R-:W-:Y:S01]  /*71c0*/  LOP3.LUT R62, R173, R62, RZ, 0x3c, !PT ;  /* 0x0000003ead3e7212 */ /* 0x000fe200078e3cff */
[----:B------:R0:W-:Y:S01]  /*71d0*/  STSM.16.M88.4 [R22], R72 ;  /* 0x0000004816007844 */ /* 0x0001e20000000200 */
[----:B------:R-:W-:Y:S02]  /*71e0*/  SHF.R.U64 R169, R169, 0x3, RZ ;  /* 0x00000003a9a97819 */ /* 0x000fe400000012ff */
[----:B------:R-:W-:-:S02]  /*71f0*/  LOP3.LUT R94, R29, R6, RZ, 0x3c, !PT ;  /* 0x000000061d5e7212 */ /* 0x000fc400078e3cff */
[----:B------:R-:W-:Y:S02]  /*7200*/  MOV R30, R30 ;  /* 0x0000001e001e7202 */ /* 0x000fe40000000f00 */
[----:B------:R-:W-:Y:S02]  /*7210*/  F2FP.F16.F32.PACK_AB R82, R85, R84 ;  /* 0x000000545552723e */ /* 0x000fe400000000ff */
[----:B------:R-:W-:Y:S02]  /*7220*/  F2FP.F16.F32.PACK_AB R83, R87, R86 ;  /* 0x000000565753723e */ /* 0x000fe400000000ff */
[----:B------:R-:W-:Y:S02]  /*7230*/  LOP3.LUT R70, R175, R70, RZ, 0x3c, !PT ;  /* 0x00000046af467212 */ /* 0x000fe400078e3cff */
[----:B------:R-:W-:Y:S01]  /*7240*/  MOV R38, R38 ;  /* 0x0000002600267202 */ /* 0x000fe20000000f00 */
[----:B------:R1:W-:Y:S01]  /*7250*/  STSM.16.M88.4 [R30], R80 ;  /* 0x000000501e007844 */ /* 0x0003e20000000200 */
[----:B------:R-:W-:Y:S01]  /*7260*/  MOV R6, R98 ;  /* 0x0000006200067202 */ /* 0x000fe20000000f00 */
[----:B0-----:R-:W0:Y:S01]  /*7270*/  LDC R72, c[0x0][0xce8] ;  /* 0x00033a00ff487b82 */ /* 0x001e220000000800 */
[----:B------:R-:W-:-:S02]  /*7280*/  F2FP.F16.F32.PACK_AB R76, R89, R88 ;  /* 0x00000058594c723e */ /* 0x000fc400000000ff */
[----:B------:R-:W-:Y:S02]  /*7290*/  F2FP.F16.F32.PACK_AB R77, R91, R90 ;  /* 0x0000005a5b4d723e */ /* 0x000fe400000000ff */
[----:B------:R-:W-:Y:S02]  /*72a0*/  F2FP.F16.F32.PACK_AB R78, R93, R92 ;  /* 0x0000005c5d4e723e */ /* 0x000fe400000000ff */
[----:B------:R-:W-:Y:S02]  /*72b0*/  F2FP.F16.F32.PACK_AB R79, R163, R79 ;  /* 0x0000004fa34f723e */ /* 0x000fe400000000ff */
[----:B------:R-:W-:Y:S02]  /*72c0*/  F2FP.F16.F32.PACK_AB R96, R97, R96 ;  /* 0x000000606160723e */ /* 0x000fe400000000ff */
[----:B------:R-:W-:Y:S01]  /*72d0*/  F2FP.F16.F32.PACK_AB R104, R105, R104 ;  /* 0x000000686968723e */ /* 0x000fe200000000ff */
[----:B------:R1:W-:Y:S01]  /*72e0*/  STSM.16.M88.4 [R38], R76 ;  /* 0x0000004c26007844 */ /* 0x0003e20000000200 */
[----:B------:R-:W-:-:S02]  /*72f0*/  MOV R46, R46 ;  /* 0x0000002e002e7202 */ /* 0x000fc40000000f00 */
        /* <DEDUP_REMOVED lines=10> */
[----:B------:R-:W-:Y:S01]  /*73a0*/  F2FP.F16.F32.PACK_AB R120, R121, R120 ;  /* 0x000000787978723e */ /* 0x000fe200000000ff */
[----:B------:R1:W-:Y:S01]  /*73b0*/  STSM.16.M88.4 [R54], R104 ;  /* 0x0000006836007844 */ /* 0x0003e20000000200 */
[----:B------:R-:W-:Y:S02]  /*73c0*/  LOP3.LUT R10, R169, R168, RZ, 0x3c, !PT ;  /* 0x000000a8a90a7212 */ /* 0x000fe400078e3cff */
        /* <DEDUP_REMOVED lines=8> */
[----:B------:R-:W-:Y:S02]  /*7450*/  F2FP.F16.F32.PACK_AB R123, R127, R126 ;  /* 0x0000007e7f7b723e */ /* 0x000fe400000000ff */
[----:B------:R-:W-:Y:S02]  /*7460*/  F2FP.F16.F32.PACK_AB R129, R131, R130 ;  /* 0x000000828381723e */ /* 0x000fe400000000ff */
[----:B------:R-:W-:Y:S01]  /*7470*/  F2FP.F16.F32.PACK_AB R136, R137, R136 ;  /* 0x000000888988723e */ /* 0x000fe200000000ff */
[----:B------:R1:W-:Y:S01]  /*7480*/  STSM.16.M88.4 [R70], R120 ;  /* 0x0000007846007844 */ /* 0x0003e20000000200 */
[----:B------:R-:W-:Y:S02]  /*7490*/  MOV R94, R94 ;  /* 0x0000005e005e7202 */ /* 0x000fe40000000f00 */
[----:B------:R-:W-:Y:S02]  /*74a0*/  F2FP.F16.F32.PACK_AB R130, R133, R132 ;  /* 0x000000848582723e */ /* 0x000fe400000000ff */
[----:B------:R-:W-:-:S02]  /*74b0*/  F2FP.F16.F32.PACK_AB R131, R135, R134 ;  /* 0x000000868783723e */ /* 0x000fc400000000ff */
[----:B------:R-:W-:Y:S02]  /*74c0*/  F2FP.F16.F32.PACK_AB R137, R139, R138 ;  /* 0x0000008a8b89723e */ /* 0x000fe400000000ff */
[----:B------:R-:W-:Y:S01]  /*74d0*/  F2FP.F16.F32.PACK_AB R144, R145, R144 ;  /* 0x000000909190723e */ /* 0x000fe200000000ff */
[----:B------:R1:W-:Y:S01]  /*74e0*/  STSM.16.M88.4 [R94], R128 ;  /* 0x000000805e007844 */ /* 0x0003e20000000200 */
[----:B------:R-:W-:Y:S02]  /*74f0*/  F2FP.F16.F32.PACK_AB R138, R141, R140 ;  /* 0x0000008c8d8a723e */ /* 0x000fe400000000ff */
[----:B------:R-:W-:Y:S02]  /*7500*/  F2FP.F16.F32.PACK_AB R139, R143, R142 ;  /* 0x0000008e8f8b723e */ /* 0x000fe400000000ff */
[----:B------:R-:W-:Y:S02]  /*7510*/  F2FP.F16.F32.PACK_AB R145, R147, R146 ;  /* 0x000000929391723e */ /* 0x000fe400000000ff */
[----:B------:R-:W-:Y:S01]  /*7520*/  MOV R12, R10 ;  /* 0x0000000a000c7202 */ /* 0x000fe20000000f00 */
[----:B------:R1:W-:Y:S01]  /*7530*/  STSM.16.M88.4 [R6], R136 ;  /* 0x0000008806007844 */ /* 0x0003e20000000200 */
[----:B------:R-:W-:-:S02]  /*7540*/  F2FP.F16.F32.PACK_AB R146, R149, R148 ;  /* 0x000000949592723e */ /* 0x000fc400000000ff */
[----:B------:R-:W-:Y:S02]  /*7550*/  F2FP.F16.F32.PACK_AB R147, R151, R150 ;  /* 0x000000969793723e */ /* 0x000fe400000000ff */
[----:B------:R-:W-:Y:S02]  /*7560*/  R2UR UR4, R218 ;  /* 0x00000000da0472ca */ /* 0x000fe400000e0000 */
[----:B------:R-:W-:Y:S01]  /*7570*/  PLOP3.LUT P0, PT, PT, PT, UP0, 0x80, 0x0 ;  /* 0x000000000000781c */ /* 0x000fe20003f0f008 */
[----:B------:R1:W-:Y:S01]  /*7580*/  STSM.16.M88.4 [R12], R144 ;  /* 0x000000900c007844 */ /* 0x0003e20000000200 */
[----:B------:R-:W-:-:S09]  /*7590*/  R2UR UR12, R216 ;  /* 0x00000000d80c72ca */ /* 0x000fd200000e0000 */
[----:B------:R-:W-:Y:S02]  /*75a0*/  USHF.L.U64.HI UR11, UR61, 0x2, UR4 ;  /* 0x000000023d0b7899 */ /* 0x000fe40008010204 */
[----:B------:R-:W-:-:S04]  /*75b0*/  UIADD3 UR4, UP1, UR10, UR8, URZ ;  /* 0x000000080a047290 */ /* 0x000fc8000ff3e03f */
[----:B------:R-:W-:Y:S02]  /*75c0*/  UIADD3.X UR7, UR11, UR9, URZ, UP1, !UPT ;  /* 0x000000090b077290 */ /* 0x000fe40008ffe43f */
[----:B------:R-:W-:Y:S01]  /*75d0*/  IMAD.U32 R10, RZ, RZ, UR4 ;  /* 0x00000004ff0a7e24 */ /* 0x000fe2000f8e00ff */
[----:B------:R-:W-:-:S03]  /*75e0*/  ULDC.64 UR8, c[0x0][0xd08] ;  /* 0x0003420000087ab9 */ /* 0x000fc60000000a00 */
[----:B------:R-:W-:Y:S01]  /*75f0*/  IMAD.U32 R11, RZ, RZ, UR7 ;  /* 0x00000007ff0b7e24 */ /* 0x000fe2000f8e00ff */
[----:B------:R-:W-:Y:S06]  /*7600*/  BAR.SYNC.DEFER_BLOCKING 0x1, 0x100 ;  /* 0x0044000000007b1d */ /* 0x000fec0000010000 */
[----:B------:R-:W2:Y:S01]  /*7610*/  @P0 LDG.E R3, desc[UR36][R10.64] ;  /* 0x000000240a030981 */ /* 0x000ea2000c1e1900 */
[----:B------:R-:W-:Y:S01]  /*7620*/  UISETP.NE.U32.AND UP1, UPT, UR8, URZ, UPT ;  /* 0x0000003f0800728c */ /* 0x000fe2000bf25070 */
[----:B0-----:R-:W-:Y:S01]  /*7630*/  ISETP.NE.AND P1, PT, R72, 0x1, PT ;  /* 0x000000014800780c */ /* 0x001fe20003f25270 */
[----:B------:R-:W-:Y:S01]  /*7640*/  ULDC UR7, c[0x0][0xb88] ;  /* 0x0002e20000077ab9 */ /* 0x000fe20000000800 */
[----:B------:R-:W-:Y:S01]  /*7650*/  UMOV UR4, URZ ;  /* 0x0000003f00047c82 */ /* 0x000fe20008000000 */
[----:B------:R-:W-:Y:S01]  /*7660*/  UISETP.NE.AND.EX UP1, UPT, UR9, URZ, UPT, UP1 ;  /* 0x0000003f0900728c */ /* 0x000fe2000bf25310 */
[----:B------:R-:W-:-:S05]  /*7670*/  IMAD.U32 R15, RZ, RZ, UR12 ;  /* 0x0000000cff0f7e24 */ /* 0x000fca000f8e00ff */
[----:B------:R-:W-:-:S04]  /*7680*/  PLOP3.LUT P2, PT, PT, PT, UP1, 0x80, 0x0 ;  /* 0x000000000000781c */ /* 0x000fc80003f4f018 */
[----:B------:R-:W0:Y:S01]  /*7690*/  @P1 LDC R9, c[0x0][0xcec] ;  /* 0x00033b00ff091b82 */ /* 0x000e220000000800 */
[----:B------:R-:W-:-:S04]  /*76a0*/  @UP1 UIADD3 UR8, UP2, UR10, UR8, URZ ;  /* 0x000000080a081290 */ /* 0x000fc8000ff5e03f */
[----:B------:R-:W-:Y:S02]  /*76b0*/  @UP1 UIADD3.X UR9, UR11, UR9, URZ, UP2, !UPT ;  /* 0x000000090b091290 */ /* 0x000fe400097fe43f */
[----:B------:R-:W-:Y:S01]  /*76c0*/  MOV R16, UR8 ;  /* 0x0000000800107c02 */ /* 0x000fe20008000f00 */
[----:B------:R-:W3:Y:S03]  /*76d0*/  @P1 LDC R13, c[0x0][0xcf0] ;  /* 0x00033c00ff0d1b82 */ /* 0x000ee60000000800 */
[----:B------:R-:W-:Y:S01]  /*76e0*/  IMAD.U32 R17, RZ, RZ, UR9 ;  /* 0x00000009ff117e24 */ /* 0x000fe2000f8e00ff */
[----:B--2---:R-:W-:Y:S01]  /*76f0*/  @P0 R2UR UR4, R3 ;  /* 0x00000000030402ca */ /* 0x004fe200000e0000 */
[----:B------:R-:W-:-:S06]  /*7700*/  IMAD.U32 R3, RZ, RZ, UR7 ;  /* 0x00000007ff037e24 */ /* 0x000fcc000f8e00ff */
[----:B------:R1:W5:Y:S01]  /*7710*/  @P2 LDG.E R3, desc[UR36][R16.64] ;  /* 0x0000002410032981 */ /* 0x000362000c1e1900 */
[----:B0--3--:R-:W-:Y:S07]  /*7720*/  @P2 BRA `(.L_x_1136) ;  /* 0x0000000000102947 */ /* 0x009fee0003800000 */
[----:B------:R-:W-:Y:S05]  /*7730*/  @!P0 BRA `(.L_x_1136) ;  /* 0x00000000000c8947 */ /* 0x000fea0003800000 */
[----:B-1----:R-:W2:Y:S04]  /*7740*/  LDG.E R6, desc[UR36][R10.64] ;  /* 0x000000240a067981 */ /* 0x002ea8000c1e1900 */
[----:B-----5:R-:W2:Y:S02]  /*7750*/  LDG.E R3, desc[UR36][R10.64+0x4] ;  /* 0x000004240a037981 */ /* 0x020ea4000c1e1900 */
[----:B--2---:R-:W-:-:S07]  /*7760*/  IMAD.IADD R3, R3, 0x1, -R6 ;  /* 0x0000000103037824 */ /* 0x004fce00078e0a06 */
.L_x_1136:
[----:B------:R-:W-:Y:S01]  /*7770*/  R2UR UR17, R215 ;  /* 0x00000000d71172ca */ /* 0x000fe200000e0000 */
[----:B------:R-:W-:Y:S01]  /*7780*/  ULDC.64 UR12, c[0x0][0xc90] ;  /* 0x00032400000c7ab9 */ /* 0x000fe20000000a00 */
[----:B------:R-:W-:Y:S01]  /*7790*/  R2UR UR15, R218 ;  /* 0x00000000da0f72ca */ /* 0x000fe200000e0000 */
[----:B------:R-:W-:Y:S01]  /*77a0*/  USHF.R.S32.HI UR11, URZ, 0x1f, UR4 ;  /* 0x0000001f3f0b7899 */ /* 0x000fe20008011404 */
[----:B-1----:R-:W-:Y:S01]  /*77b0*/  IMAD R12, R15, 0x80, R224 ;  /* 0x000000800f0c7824 */ /* 0x002fe200078e02e0 */
[----:B------:R-:W-:Y:S01]  /*77c0*/  UMOV UR10, UR4 ;  /* 0x00000004000a7c82 */ /* 0x000fe20008000000 */
[----:B------:R-:W-:Y:S01]  /*77d0*/  USEL UR61, UR61, URZ, !UP0 ;  /* 0x0000003f3d3d7287 */ /* 0x000fe2000c000000 */
[----:B------:R-:W-:Y:S01]  /*77e0*/  R2UR UR16, R216 ;  /* 0x00000000d81072ca */ /* 0x000fe200000e0000 */
[----:B------:R-:W-:Y:S01]  /*77f0*/  @P1 IMAD.HI.U32 R6, R12, R9, RZ ;  /* 0x000000090c061227 */ /* 0x000fe200078e00ff */
[----:B------:R-:W0:Y:S03]  /*7800*/  @P1 LDC R73, c[0x0][0xcf0] ;  /* 0x00033c00ff491b82 */ /* 0x000e260000000800 */
[----:B------:R-:W-:Y:S01]  /*7810*/  IMAD.MOV.U32 R10, RZ, RZ, R12 ;  /* 0x000000ffff0a7224 */ /* 0x000fe200078e000c */
[----:B------:R-:W-:Y:S01]  /*7820*/  USHF.R.S32.HI UR14, URZ, 0x1f, UR17 ;  /* 0x0000001f3f0e7899 */ /* 0x000fe20008011411 */
[----:B------:R-:W-:Y:S01]  /*7830*/  @P1 SHF.R.U32.HI R10, RZ, R13, R6 ;  /* 0x0000000dff0a1219 */ /* 0x000fe20000011606 */
[----:B------:R-:W-:Y:S01]  /*7840*/  UIMAD.WIDE.U32 UR8, UR17, UR12, UR10 ;  /* 0x0000000c110872a5 */ /* 0x000fe2000f8e000a */
[----:B------:R-:W-:Y:S01]  /*7850*/  IMAD R9, R217, 0x40, R2 ;  /* 0x00000040d9097824 */ /* 0x000fe200078e0202 */
[----:B------:R-:W-:Y:S01]  /*7860*/  UIMAD UR7, UR14, UR12, URZ ;  /* 0x0000000c0e0772a4 */ /* 0x000fe2000f8e023f */
[--C-:B------:R-:W-:Y:S01]  /*7870*/  SHF.R.S32.HI R6, RZ, 0x1f, R10.reuse ;  /* 0x0000001fff067819 */ /* 0x100fe2000001140a */
[----:B------:R-:W-:Y:S01]  /*7880*/  USEL UR15, UR15, URZ, !UP0 ;  /* 0x0000003f0f0f7287 */ /* 0x000fe2000c000000 */
[----:B------:R-:W-:Y:S01]  /*7890*/  IMAD.MOV R11, RZ, RZ, -R10 ;  /* 0x000000ffff0b7224 */ /* 0x000fe200078e0a0a */
[----:B------:R-:W-:Y:S01]  /*78a0*/  UIMAD UR7, UR17, UR13, UR7 ;  /* 0x0000000d110772a4 */ /* 0x000fe2000f8e0207 */
[----:B------:R-:W-:-:S02]  /*78b0*/  IMAD.WIDE R4, R9, 0x2, R4 ;  /* 0x0000000209047825 */ /* 0x000fc400078e0204 */
[----:B------:R-:W-:Y:S01]  /*78c0*/  ULDC.64 UR12, c[0x0][0xc98] ;  /* 0x00032600000c7ab9 */ /* 0x000fe20000000a00 */
[----:B------:R-:W-:Y:S01]  /*78d0*/  UIADD3 UR9, UR9, UR7, URZ ;  /* 0x0000000709097290 */ /* 0x000fe2000fffe03f */
[----:B------:R-:W-:Y:S01]  /*78e0*/  IMAD R9, R72, R11, R12 ;  /* 0x0000000b48097224 */ /* 0x000fe200078e020c */
[----:B------:R-:W-:Y:S01]  /*78f0*/  UIMAD UR7, UR15, UR12, URZ ;  /* 0x0000000c0f0772a4 */ /* 0x000fe2000f8e023f */
[C---:B------:R-:W-:Y:S01]  /*7900*/  IADD3 R33, P2, R4.reuse, 0x5000, RZ ;  /* 0x0000500004217810 */ /* 0x040fe20007f5e0ff */
[----:B------:R-:W-:Y:S01]  /*7910*/  UIMAD.WIDE.U32 UR8, UR61, UR12, UR8 ;  /* 0x0000000c3d0872a5 */ /* 0x000fe2000f8e0008 */
[C---:B------:R-:W-:Y:S01]  /*7920*/  IADD3 R17, P5, R4.reuse, 0x1000, RZ ;  /* 0x0000100004117810 */ /* 0x040fe20007fbe0ff */
[----:B------:R-:W-:Y:S01]  /*7930*/  UIMAD UR7, UR61, UR13, UR7 ;  /* 0x0000000d3d0772a4 */ /* 0x000fe2000f8e0207 */
[C---:B------:R-:W-:Y:S01]  /*7940*/  IADD3 R21, P4, R4.reuse, 0x2000, RZ ;  /* 0x0000200004157810 */ /* 0x040fe20007f9e0ff */
[----:B-----5:R-:W-:Y:S01]  /*7950*/  IMAD R79, R3, R72, RZ ;  /* 0x00000048034f7224 */ /* 0x020fe200078e02ff */
[----:B------:R-:W-:Y:S01]  /*7960*/  IADD3 R29, P3, R4, 0x4000, RZ ;  /* 0x00004000041d7810 */ /* 0x000fe20007f7e0ff */
[----:B------:R-:W-:Y:S01]  /*7970*/  ULDC.64 UR12, c[0x0][0xba0] ;  /* 0x0002e800000c7ab9 */ /* 0x000fe20000000a00 */
[----:B------:R-:W-:Y:S01]  /*7980*/  IADD3 R10, P0, R10, UR8, RZ ;  /* 0x000000080a0a7c10 */ /* 0x000fe2000ff1e0ff */
[----:B------:R-:W-:Y:S01]  /*7990*/  IMAD.U32 R11, RZ, RZ, UR7 ;  /* 0x00000007ff0b7e24 */ /* 0x000fe2000f8e00ff */
[----:B------:R-:W-:-:S02]  /*79a0*/  LOP3.LUT R32, R33, 0x380, RZ, 0xc0, !PT ;  /* 0x0000038021207812 */ /* 0x000fc400078ec0ff */
[----:B------:R-:W-:Y:S02]  /*79b0*/  LOP3.LUT R16, R17, 0x380, RZ, 0xc0, !PT ;  /* 0x0000038011107812 */ /* 0x000fe400078ec0ff */
[----:B------:R-:W-:Y:S01]  /*79c0*/  IADD3.X R11, R6, UR9, R11, P0, !PT ;  /* 0x00000009060b7c10 */ /* 0x000fe200087fe40b */
[----:B------:R-:W-:Y:S01]  /*79d0*/  ULDC.64 UR8, c[0x0][0xc88] ;  /* 0x0003220000087ab9 */ /* 0x000fe20000000a00 */
[----:B------:R-:W-:Y:S02]  /*79e0*/  SHF.R.S32.HI R6, RZ, 0x1f, R9 ;  /* 0x0000001fff067819 */ /* 0x000fe40000011409 */
[----:B------:R-:W-:Y:S01]  /*79f0*/  IADD3 R25, P0, R4, 0x3000, RZ ;  /* 0x0000300004197810 */ /* 0x000fe20007f1e0ff */
[----:B------:R-:W-:Y:S01]  /*7a00*/  IMAD.WIDE.U32 R10, R9, UR8, R10 ;  /* 0x00000008090a7c25 */ /* 0x000fe2000f8e000a */
[----:B------:R-:W-:Y:S02]  /*7a10*/  LOP3.LUT R20, R21, 0x380, RZ, 0xc0, !PT ;  /* 0x0000038015147812 */ /* 0x000fe400078ec0ff */
[----:B------:R-:W-:Y:S01]  /*7a20*/  LOP3.LUT R24, R25, 0x380, RZ, 0xc0, !PT ;  /* 0x0000038019187812 */ /* 0x000fe200078ec0ff */
[----:B------:R-:W-:Y:S01]  /*7a30*/  IMAD R6, R6, UR8, RZ ;  /* 0x0000000806067c24 */ /* 0x000fe2000f8e02ff */
[----:B------:R-:W-:-:S02]  /*7a40*/  LOP3.LUT R28, R29, 0x380, RZ, 0xc0, !PT ;  /* 0x000003801d1c7812 */ /* 0x000fc400078ec0ff */
[----:B------:R-:W-:Y:S01]  /*7a50*/  SHF.R.U64 R24, R24, 0x3, RZ ;  /* 0x0000000318187819 */ /* 0x000fe200000012ff */
[----:B------:R-:W-:Y:S01]  /*7a60*/  IMAD R13, R9, UR9, R6 ;  /* 0x00000009090d7c24 */ /* 0x000fe2000f8e0206 */
[----:B------:R-:W-:Y:S01]  /*7a70*/  ULDC.64 UR8, c[0x0][0xc50] ;  /* 0x0003140000087ab9 */ /* 0x000fe20000000a00 */
[----:B------:R-:W-:Y:S02]  /*7a80*/  SHF.R.U64 R32, R32, 0x3, RZ ;  /* 0x0000000320207819 */ /* 0x000fe400000012ff */
[----:B------:R-:W-:Y:S01]  /*7a90*/  IMAD.IADD R9, R11, 0x1, R13 ;  /* 0x000000010b097824 */ /* 0x000fe200078e020d */
[----:B------:R-:W-:Y:S02]  /*7aa0*/  LEA R13, P6, R10, UR8, 0x2 ;  /* 0x000000080a0d7c11 */ /* 0x000fe4000f8c10ff */
[----:B------:R-:W-:Y:S01]  /*7ab0*/  LOP3.LUT R24, R24, R25, RZ, 0x3c, !PT ;  /* 0x0000001918187212 */ /* 0x000fe200078e3cff */
[----:B------:R-:W-:Y:S01]  /*7ac0*/  IMAD.X R25, RZ, RZ, R5, P0 ;  /* 0x000000ffff197224 */ /* 0x000fe200000e0605 */
[----:B------:R-:W-:Y:S01]  /*7ad0*/  SHF.R.U64 R16, R16, 0x3, RZ ;  /* 0x0000000310107819 */ /* 0x000fe200000012ff */
[----:B------:R-:W-:Y:S01]  /*7ae0*/  SHFL.IDX PT, R46, R13, RZ, 0x1c1f ;  /* 0x001c1fff0d2e7589 */ /* 0x000fe200000e0000 */
[----:B------:R-:W-:-:S02]  /*7af0*/  SHF.R.U64 R20, R20, 0x3, RZ ;  /* 0x0000000314147819 */ /* 0x000fc400000012ff */
[----:B------:R-:W-:Y:S01]  /*7b00*/  SHF.R.U64 R28, R28, 0x3, RZ ;  /* 0x000000031c1c7819 */ /* 0x000fe200000012ff */
[----:B------:R-:W-:Y:S01]  /*7b10*/  SHFL.IDX PT, R50, R13, 0x1, 0x1c1f ;  /* 0x003c1f000d327f89 */ /* 0x000fe200000e0000 */
[----:B------:R-:W-:Y:S02]  /*7b20*/  IADD3 R11, P0, R4, 0x9000, RZ ;  /* 0x00009000040b7810 */ /* 0x000fe40007f1e0ff */
[----:B------:R-:W-:Y:S01]  /*7b30*/  LEA.HI.X R14, R10, UR9, R9, 0x2, P6 ;  /* 0x000000090a0e7c11 */ /* 0x000fe2000b0f1409 */
[----:B------:R-:W-:Y:S01]  /*7b40*/  IMAD.U32 R9, RZ, RZ, UR16 ;  /* 0x00000010ff097e24 */ /* 0x000fe2000f8e00ff */
        /* <DEDUP_REMOVED lines=10> */
[C---:B------:R-:W-:Y:S01]  /*7bf0*/  IADD3 R49, P2, R4.reuse, 0xb000, RZ ;  /* 0x0000b00004317810 */ /* 0x040fe20007f5e0ff */
[----:B------:R-:W-:Y:S01]  /*7c00*/  IMAD R18, R9, 0x80, R222 ;  /* 0x0000008009127824 */ /* 0x000fe200078e02de */
[C---:B------:R-:W-:Y:S01]  /*7c10*/  IADD3 R37, P6, R4.reuse, 0x6000, RZ ;  /* 0x0000600004257810 */ /* 0x040fe20007fde0ff */
[----:B------:R-:W2:Y:S01]  /*7c20*/  SHFL.IDX PT, R51, R14, 0x1, 0x1c1f ;  /* 0x003c1f000e337f89 */ /* 0x000ea200000e0000 */
[----:B------:R-:W-:Y:S01]  /*7c30*/  IADD3 R41, P5, R4, 0x7000, RZ ;  /* 0x0000700004297810 */ /* 0x000fe20007fbe0ff */
[----:B------:R-:W-:Y:S01]  /*7c40*/  VIADD R6, R18, 0x8 ;  /* 0x0000000812067836 */ /* 0x000fe20000000000 */
[----:B------:R-:W-:-:S02]  /*7c50*/  IADD3 R61, P4, R4, 0x8000, RZ ;  /* 0x00008000043d7810 */ /* 0x000fc40007f9e0ff */
[----:B------:R-:W-:Y:S02]  /*7c60*/  IADD3 R45, P3, R4, 0xa000, RZ ;  /* 0x0000a000042d7810 */ /* 0x000fe40007f7e0ff */
[----:B------:R-:W-:Y:S02]  /*7c70*/  SHF.R.U64 R10, R10, 0x3, RZ ;  /* 0x000000030a0a7819 */ /* 0x000fe400000012ff */
[----:B------:R-:W-:Y:S02]  /*7c80*/  LOP3.LUT R48, R49, 0x380, RZ, 0xc0, !PT ;  /* 0x0000038031307812 */ /* 0x000fe400078ec0ff */
[----:B------:R-:W-:Y:S02]  /*7c90*/  LOP3.LUT R36, R37, 0x380, RZ, 0xc0, !PT ;  /* 0x0000038025247812 */ /* 0x000fe400078ec0ff */
[----:B------:R-:W-:Y:S02]  /*7ca0*/  LOP3.LUT R40, R41, 0x380, RZ, 0xc0, !PT ;  /* 0x0000038029287812 */ /* 0x000fe400078ec0ff */
[----:B------:R-:W-:-:S02]  /*7cb0*/  LOP3.LUT R60, R61, 0x380, RZ, 0xc0, !PT ;  /* 0x000003803d3c7812 */ /* 0x000fc400078ec0ff */
[----:B------:R-:W-:Y:S02]  /*7cc0*/  LOP3.LUT R44, R45, 0x380, RZ, 0xc0, !PT ;  /* 0x000003802d2c7812 */ /* 0x000fe400078ec0ff */
[----:B------:R-:W-:Y:S01]  /*7cd0*/  LOP3.LUT R10, R10, R11, RZ, 0x3c, !PT ;  /* 0x0000000b0a0a7212 */ /* 0x000fe200078e3cff */
[----:B------:R-:W-:Y:S01]  /*7ce0*/  IMAD.X R11, RZ, RZ, R5, P0 ;  /* 0x000000ffff0b7224 */ /* 0x000fe200000e0605 */
[----:B------:R-:W-:Y:S02]  /*7cf0*/  SHF.R.U64 R48, R48, 0x3, RZ ;  /* 0x0000000330307819 */ /* 0x000fe400000012ff */
[----:B------:R-:W-:Y:S02]  /*7d00*/  SHF.R.U64 R36, R36, 0x3, RZ ;  /* 0x0000000324247819 */ /* 0x000fe400000012ff */
[----:B------:R-:W-:Y:S02]  /*7d10*/  SHF.R.U64 R40, R40, 0x3, RZ ;  /* 0x0000000328287819 */ /* 0x000fe400000012ff */
[----:B------:R-:W-:-:S02]  /*7d20*/  SHF.R.U64 R60, R60, 0x3, RZ ;  /* 0x000000033c3c7819 */ /* 0x000fc400000012ff */
[----:B------:R-:W-:Y:S02]  /*7d30*/  SHF.R.U64 R44, R44, 0x3, RZ ;  /* 0x000000032c2c7819 */ /* 0x000fe400000012ff */
[----:B------:R-:W-:Y:S02]  /*7d40*/  LOP3.LUT P0, RZ, R220, 0x3, RZ, 0xc0, !PT ;  /* 0x00000003dcff7812 */ /* 0x000fe4000780c0ff */
[----:B------:R-:W-:Y:S01]  /*7d50*/  LOP3.LUT R48, R48, R49, RZ, 0x3c, !PT ;  /* 0x0000003130307212 */ /* 0x000fe200078e3cff */
[--C-:B------:R-:W-:Y:S01]  /*7d60*/  IMAD.X R49, RZ, RZ, R5.reuse, P2 ;  /* 0x000000ffff317224 */ /* 0x100fe200010e0605 */
[----:B------:R-:W-:Y:S01]  /*7d70*/  LOP3.LUT R36, R36, R37, RZ, 0x3c, !PT ;  /* 0x0000002524247212 */ /* 0x000fe200078e3cff */
[--C-:B------:R-:W-:Y:S01]  /*7d80*/  IMAD.X R37, RZ, RZ, R5.reuse, P6 ;  /* 0x000000ffff257224 */ /* 0x100fe200030e0605 */
[----:B------:R-:W-:Y:S01]  /*7d90*/  LOP3.LUT R40, R40, R41, RZ, 0x3c, !PT ;  /* 0x0000002928287212 */ /* 0x000fe200078e3cff */
[----:B------:R-:W-:Y:S01]  /*7da0*/  IMAD.X R41, RZ, RZ, R5, P5 ;  /* 0x000000ffff297224 */ /* 0x000fe200028e0605 */
[----:B------:R-:W-:-:S02]  /*7db0*/  LOP3.LUT R60, R60, R61, RZ, 0x3c, !PT ;  /* 0x0000003d3c3c7212 */ /* 0x000fc400078e3cff */
[----:B------:R-:W-:Y:S01]  /*7dc0*/  LOP3.LUT R44, R44, R45, RZ, 0x3c, !PT ;  /* 0x0000002d2c2c7212 */ /* 0x000fe200078e3cff */
[----:B------:R-:W-:Y:S01]  /*7dd0*/  IMAD.X R45, RZ, RZ, R5, P3 ;  /* 0x000000ffff2d7224 */ /* 0x000fe200018e0605 */
[----:B------:R-:W-:Y:S02]  /*7de0*/  ISETP.GE.OR P2, PT, R18, R79, P0 ;  /* 0x0000004f1200720c */ /* 0x000fe40000746670 */
[----:B------:R-:W-:Y:S02]  /*7df0*/  IADD3.X R61, RZ, R5, RZ, P4, !PT ;  /* 0x00000005ff3d7210 */ /* 0x000fe400027fe4ff */
[----:B------:R-:W-:Y:S02]  /*7e00*/  ISETP.GE.OR P0, PT, R6, R79, P0 ;  /* 0x0000004f0600720c */ /* 0x000fe40000706670 */
[C---:B------:R-:W-:Y:S02]  /*7e10*/  IADD3 R69, P6, R4.reuse, 0xc000, RZ ;  /* 0x0000c00004457810 */ /* 0x040fe40007fde0ff */
[----:B------:R-:W-:-:S02]  /*7e20*/  IADD3 R65, P5, R4, 0xd000, RZ ;  /* 0x0000d00004417810 */ /* 0x000fc40007fbe0ff */
[C---:B------:R-:W-:Y:S02]  /*7e30*/  IADD3 R53, P4, R4.reuse, 0xe000, RZ ;  /* 0x0000e00004357810 */ /* 0x040fe40007f9e0ff */
[C---:B------:R-:W-:Y:S01]  /*7e40*/  LOP3.LUT R9, R4.reuse, 0x380, RZ, 0xc0, !PT ;  /* 0x0000038004097812 */ /* 0x040fe200078ec0ff */
[----:B-1----:R-:W-:Y:S01]  /*7e50*/  @!P2 ST.E desc[UR36][R46.64], R8 ;  /* 0x000000082e00a985 */ /* 0x002fe2000c101924 */
[----:B------:R-:W-:Y:S02]  /*7e60*/  IADD3 R12, P3, R4, 0xf000, RZ ;  /* 0x0000f000040c7810 */ /* 0x000fe40007f7e0ff */
[----:B------:R-:W-:Y:S01]  /*7e70*/  LOP3.LUT R68, R69, 0x380, RZ, 0xc0, !PT ;  /* 0x0000038045447812 */ /* 0x000fe200078ec0ff */
[----:B--2---:R1:W-:Y:S01]  /*7e80*/  @!P0 ST.E desc[UR36][R50.64], R0 ;  /* 0x0000000032008985 */ /* 0x0043e2000c101924 */
[----:B------:R-:W-:Y:S01]  /*7e90*/  LOP3.LUT R64, R65, 0x380, RZ, 0xc0, !PT ;  /* 0x0000038041407812 */ /* 0x000fe200078ec0ff */
[----:B------:R-:W-:Y:S01]  /*7ea0*/  IMAD.X R57, RZ, RZ, R5, P3 ;  /* 0x000000ffff397224 */ /* 0x000fe200018e0605 */
[----:B------:R-:W-:Y:S01]  /*7eb0*/  LOP3.LUT R52, R53, 0x380, RZ, 0xc0, !PT ;  /* 0x0000038035347812 */ /* 0x000fe200078ec0ff */
[----:B------:R-:W-:Y:S01]  /*7ec0*/  UIMAD UR7, UR11, UR12, URZ ;  /* 0x0000000c0b0772a4 */ /* 0x000fe2000f8e023f */
[----:B------:R-:W-:Y:S01]  /*7ed0*/  SHF.R.U64 R9, R9, 0x3, RZ ;  /* 0x0000000309097819 */ /* 0x000fe200000012ff */
[----:B------:R-:W-:Y:S01]  /*7ee0*/  UIMAD.WIDE.U32 UR8, UR4, UR12, URZ ;  /* 0x0000000c040872a5 */ /* 0x000fe2000f8e003f */
[----:B------:R-:W-:Y:S01]  /*7ef0*/  LOP3.LUT R3, R12, 0x380, RZ, 0xc0, !PT ;  /* 0x000003800c037812 */ /* 0x000fe200078ec0ff */
[----:B------:R-:W-:Y:S01]  /*7f00*/  ULDC.64 UR10, c[0x0][0xbe8] ;  /* 0x0002fa00000a7ab9 */ /* 0x000fe20000000a00 */
[----:B------:R-:W-:Y:S01]  /*7f10*/  SHF.R.U64 R68, R68, 0x3, RZ ;  /* 0x0000000344447819 */ /* 0x000fe200000012ff */
[----:B------:R-:W5:Y:S01]  /*7f20*/  LD.E.128 R16, desc[UR36][R16.64] ;  /* 0x0000002410107980 */ /* 0x000f62000c101d00 */
[----:B------:R-:W-:-:S02]  /*7f30*/  SHF.R.U64 R64, R64, 0x3, RZ ;  /* 0x0000000340407819 */ /* 0x000fc400000012ff */
[----:B------:R-:W-:Y:S01]  /*7f40*/  SHF.R.U64 R52, R52, 0x3, RZ ;  /* 0x0000000334347819 */ /* 0x000fe200000012ff */
[----:B-1----:R-:W-:Y:S01]  /*7f50*/  IMAD R0, R214, 0x20, R217 ;  /* 0x00000020d6007824 */ /* 0x002fe200078e02d9 */
[----:B------:R-:W-:Y:S01]  /*7f60*/  LOP3.LUT R4, R9, R4, RZ, 0x3c, !PT ;  /* 0x0000000409047212 */ /* 0x000fe200078e3cff */
[----:B------:R-:W5:Y:S01]  /*7f70*/  LD.E.128 R20, desc[UR36][R20.64] ;  /* 0x0000002414147980 */ /* 0x000f62000c101d00 */
[----:B------:R-:W-:Y:S02]  /*7f80*/  SHF.R.U64 R3, R3, 0x3, RZ ;  /* 0x0000000303037819 */ /* 0x000fe400000012ff */
[----:B------:R-:W-:Y:S01]  /*7f90*/  LOP3.LUT R68, R68, R69, RZ, 0x3c, !PT ;  /* 0x0000004544447212 */ /* 0x000fe200078e3cff */
[--C-:B------:R-:W-:Y:S01]  /*7fa0*/  IMAD.X R69, RZ, RZ, R5.reuse, P6 ;  /* 0x000000ffff457224 */ /* 0x100fe200030e0605 */
[----:B------:R-:W-:Y:S01]  /*7fb0*/  LOP3.LUT R64, R64, R65, RZ, 0x3c, !PT ;  /* 0x0000004140407212 */ /* 0x000fe200078e3cff */
[--C-:B------:R-:W-:Y:S01]  /*7fc0*/  IMAD.X R65, RZ, RZ, R5.reuse, P5 ;  /* 0x000000ffff417224 */ /* 0x100fe200028e0605 */
[----:B------:R-:W-:Y:S01]  /*7fd0*/  LOP3.LUT R52, R52, R53, RZ, 0x3c, !PT ;  /* 0x0000003534347212 */ /* 0x000fe200078e3cff */
[----:B------:R-:W-:Y:S01]  /*7fe0*/  IMAD.X R53, RZ, RZ, R5, P4 ;  /* 0x000000ffff357224 */ /* 0x000fe200020e0605 */
[----:B------:R-:W-:Y:S01]  /*7ff0*/  LOP3.LUT R56, R3, R12, RZ, 0x3c, !PT ;  /* 0x0000000c03387212 */ /* 0x000fe200078e3cff */
[----:B------:R-:W-:Y:S01]  /*8000*/  UIMAD UR7, UR4, UR13, UR7 ;  /* 0x0000000d040772a4 */ /* 0x000fe2000f8e0207 */
[----:B------:R1:W5:Y:S01]  /*8010*/  LD.E.128 R12, desc[UR36][R4.64] ;  /* 0x00000024040c7980 */ /* 0x000362000c101d00 */
[----:B------:R-:W-:-:S03]  /*8020*/  IMAD.U32 R3, RZ, RZ, UR16 ;  /* 0x00000010ff037e24 */ /* 0x000fc6000f8e00ff */
[----:B------:R-:W5:Y:S04]  /*8030*/  LD.E.128 R24, desc[UR36][R24.64] ;  /* 0x0000002418187980 */ /* 0x000f68000c101d00 */
[----:B------:R-:W5:Y:S01]  /*8040*/  LD.E.128 R28, desc[UR36][R28.64] ;  /* 0x000000241c1c7980 */ /* 0x000f62000c101d00 */
[----:B-1----:R-:W1:Y:S01]  /*8050*/  @P1 LDC R5, c[0x0][0xcec] ;  /* 0x00033b00ff051b82 */ /* 0x002e620000000800 */
[----:B------:R-:W-:Y:S02]  /*8060*/  UIADD3 UR9, UR9, UR7, URZ ;  /* 0x0000000709097290 */ /* 0x000fe4000fffe03f */
[----:B------:R-:W5:Y:S01]  /*8070*/  LD.E.128 R32, desc[UR36][R32.64] ;  /* 0x0000002420207980 */ /* 0x000f62000c101d00 */
[----:B------:R-:W-:Y:S01]  /*8080*/  UIMAD UR4, UR14, UR10, URZ ;  /* 0x0000000a0e0472a4 */ /* 0x000fe2000f8e023f */
[----:B------:R-:W-:Y:S01]  /*8090*/  IMAD R6, R3, 0x80, R0 ;  /* 0x0000008003067824 */ /* 0x000fe200078e0200 */
[----:B------:R-:W-:Y:S01]  /*80a0*/  UIMAD.WIDE.U32 UR8, UR17, UR10, UR8 ;  /* 0x0000000a110872a5 */ /* 0x000fe2000f8e0008 */
[----:B------:R-:W5:Y:S01]  /*80b0*/  LD.E.128 R36, desc[UR36][R36.64] ;  /* 0x0000002424247980 */ /* 0x000f62000c101d00 */
[----:B------:R-:W-:-:S03]  /*80c0*/  UIMAD UR4, UR17, UR11, UR4 ;  /* 0x0000000b110472a4 */ /* 0x000fc6000f8e0204 */
        /* <DEDUP_REMOVED lines=8> */
[----:B------:R-:W5:Y:S01]  /*8150*/  LD.E.128 R8, desc[UR36][R10.64] ;  /* 0x000000240a087980 */ /* 0x000f62000c101d00 */
[----:B-1----:R-:W-:Y:S01]  /*8160*/  @P1 IMAD.HI.U32 R0, R6, R5, RZ ;  /* 0x0000000506001227 */ /* 0x002fe200078e00ff */
[----:B------:R-:W-:Y:S02]  /*8170*/  UIADD3 UR4, UR9, UR4, URZ ;  /* 0x0000000409047290 */ /* 0x000fe4000fffe03f */
[----:B------:R-:W5:Y:S02]  /*8180*/  LD.E.128 R44, desc[UR36][R44.64] ;  /* 0x000000242c2c7980 */ /* 0x000f64000c101d00 */
[----:B0-----:R-:W-:Y:S01]  /*8190*/  @P1 SHF.R.U32.HI R3, RZ, R73, R0 ;  /* 0x00000049ff031219 */ /* 0x001fe20000011600 */
[----:B------:R-:W-:Y:S01]  /*81a0*/  IMAD.U32 R4, RZ, RZ, UR8 ;  /* 0x00000008ff047e24 */ /* 0x000fe2000f8e00ff */
[----:B------:R-:W5:Y:S02]  /*81b0*/  LD.E.128 R48, desc[UR36][R48.64] ;  /* 0x0000002430307980 */ /* 0x000f64000c101d00 */
[--C-:B------:R-:W-:Y:S01]  /*81c0*/  SHF.R.S32.HI R0, RZ, 0x1f, R3.reuse ;  /* 0x0000001fff007819 */ /* 0x100fe20000011403 */
[----:B------:R-:W-:Y:S01]  /*81d0*/  IMAD.MOV R73, RZ, RZ, -R3 ;  /* 0x000000ffff497224 */ /* 0x000fe200078e0a03 */
[----:B------:R-:W5:Y:S01]  /*81e0*/  LD.E.128 R68, desc[UR36][R68.64] ;  /* 0x0000002444447980 */ /* 0x000f62000c101d00 */
[----:B------:R-:W-:Y:S01]  /*81f0*/  IMAD.U32 R5, RZ, RZ, UR9 ;  /* 0x00000009ff057e24 */ /* 0x000fe2000f8e00ff */
[----:B------:R-:W-:Y:S01]  /*8200*/  ULDC.64 UR8, c[0x0][0xbe0] ;  /* 0x0002f80000087ab9 */ /* 0x000fe20000000a00 */
[----:B------:R-:W-:Y:S01]  /*8210*/  IMAD R73, R72, R73, R6 ;  /* 0x0000004948497224 */ /* 0x000fe200078e0206 */
[----:B------:R-:W-:Y:S01]  /*8220*/  MOV R5, UR4 ;  /* 0x0000000400057c02 */ /* 0x000fe20008000f00 */
[----:B------:R-:W-:Y:S01]  /*8230*/  IMAD R0, R0, UR8, RZ ;  /* 0x0000000800007c24 */ /* 0x000fe2000f8e02ff */
[----:B------:R-:W5:Y:S03]  /*8240*/  LD.E.128 R64, desc[UR36][R64.64] ;  /* 0x0000002440407980 */ /* 0x000f66000c101d00 */
[----:B------:R-:W-:Y:S01]  /*8250*/  IMAD R75, R3, UR9, R0 ;  /* 0x00000009034b7c24 */ /* 0x000fe2000f8e0200 */
[----:B------:R-:W5:Y:S01]  /*8260*/  LD.E.128 R52, desc[UR36][R52.64] ;  /* 0x0000002434347980 */ /* 0x000f62000c101d00 */
[----:B------:R-:W-:-:S03]  /*8270*/  SHF.R.S32.HI R0, RZ, 0x1f, R73 ;  /* 0x0000001fff007819 */ /* 0x000fc60000011449 */
[----:B------:R-:W5:Y:S01]  /*8280*/  LD.E.128 R56, desc[UR36][R56.64] ;  /* 0x0000002438387980 */ /* 0x000f62000c101d00 */
[----:B------:R-:W-:Y:S01]  /*8290*/  IMAD.WIDE.U32 R4, R3, UR8, R4 ;  /* 0x0000000803047c25 */ /* 0x000fe2000f8e0004 */
[----:B------:R-:W-:Y:S01]  /*82a0*/  ULDC.64 UR8, c[0x0][0xbd8] ;  /* 0x0002f60000087ab9 */ /* 0x000fe20000000a00 */
[----:B------:R-:W-:Y:S01]  /*82b0*/  @!PT LDS RZ, [RZ] ;  /* 0x00000000fffff984 */ /* 0x000fe20000000800 */
[----:B------:R-:W-:Y:S01]  /*82c0*/  @!PT LDS RZ, [RZ] ;  /* 0x00000000fffff984 */ /* 0x000fe20000000800 */
[----:B------:R-:W-:Y:S01]  /*82d0*/  @!PT LDS RZ, [RZ] ;  /* 0x00000000fffff984 */ /* 0x000fe20000000800 */
[----:B------:R-:W-:Y:S01]  /*82e0*/  @!PT LDS RZ, [RZ] ;  /* 0x00000000fffff984 */ /* 0x000fe20000000800 */
[----:B------:R0:W-:Y:S06]  /*82f0*/  MEMBAR.ALL.CTA ;  /* 0x0000000000007992 */ /* 0x0001ec0000008000 */
[----:B0-----:R-:W0:Y:S01]  /*8300*/  FENCE.VIEW.ASYNC.S ;  /* 0x00000000000073c6 */ /* 0x001e220000000000 */
[----:B------:R-:W-:-:S02]  /*8310*/  IMAD.U32 R78, RZ, RZ, UR16 ;  /* 0x00000010ff4e7e24 */ /* 0x000fc4000f8e00ff */
        /* <DEDUP_REMOVED lines=11> */
[-C--:B------:R-:W-:Y:S01]  /*83d0*/  ISETP.GE.AND P1, PT, R0, R79.reuse, PT ;  /* 0x0000004f0000720c */ /* 0x080fe20003f26270 */
[----:B------:R-:W-:Y:S01]  /*83e0*/  VIADD R0, R78, 0x40 ;  /* 0x000000404e007836 */ /* 0x000fe20000000000 */
[----:B------:R-:W-:Y:S02]  /*83f0*/  LEA.HI.X R3, R4, UR9, R3, 0x1, P3 ;  /* 0x0000000904037c11 */ /* 0x000fe400098f0c03 */
[----:B------:R-:W-:Y:S01]  /*8400*/  PRMT R156, RZ, 0x654, R156 ;  /* 0x00000654ff9c7816 */ /* 0x000fe2000000009c */
[----:B0-----:R0:W1:Y:S01]  /*8410*/  SHFL.IDX PT, R76, R6, RZ, 0x181f ;  /* 0x00181fff064c7589 */ /* 0x00106200000e0000 */
[----:B------:R-:W-:Y:S01]  /*8420*/  ISETP.GE.AND P0, PT, R0, R79, PT ;  /* 0x0000004f0000720c */ /* 0x000fe20003f06270 */
[----:B------:R-:W-:Y:S01]  /*8430*/  BSSY B1, `(.L_x_1137) ;  /* 0x0000016000017945 */ /* 0x000fe20003800000 */
[----:B------:R0:W-:Y:S01]  /*8440*/  SYNCS.ARRIVE.TRANS64.RED.A1T0 RZ, [R156+URZ], RZ ;  /* 0x000000ff9cff79a7 */ /* 0x0001e2000810043f */
[----:B------:R0:W2:Y:S01]  /*8450*/  SHFL.IDX PT, R0, R3, RZ, 0x181f ;  /* 0x00181fff03007589 */ /* 0x0000a200000e0000 */
[----:B------:R-:W-:Y:S01]  /*8460*/  SHF.R.S32.HI R80, RZ, 0x1f, R2 ;  /* 0x0000001fff507819 */ /* 0x000fe20000011402 */
[----:B------:R-:W-:Y:S08]  /*8470*/  @P2 BRA `(.L_x_1138) ;  /* 0x0000000000442947 */ /* 0x000ff00003800000 */
        /* <DEDUP_REMOVED lines=17> */
.L_x_1138:
[----:B------:R-:W-:Y:S05]  /*8590*/  BSYNC B1 ;  /* 0x0000000000017941 */ /* 0x000fea0003800000 */
.L_x_1137:
[----:B--2---:R2:W4:Y:S01]  /*85a0*/  SHFL.IDX PT, R0, R3, 0x1, 0x181f ;  /* 0x00381f0003007f89 */ /* 0x00452200000e0000 */
[----:B------:R-:W-:Y:S03]  /*85b0*/  BSSY B1, `(.L_x_1139) ;  /* 0x0000014000017945 */ /* 0x000fe60003800000 */
[----:B---3-5:R2:W3:Y:S01]  /*85c0*/  SHFL.IDX PT, R28, R6, 0x1, 0x181f ;  /* 0x00381f00061c7f89 */ /* 0x0284e200000e0000 */
[----:B------:R-:W-:Y:S05]  /*85d0*/  @P1 BRA `(.L_x_1140) ;  /* 0x0000000000441947 */ /* 0x000fea0003800000 */
[----:B------:R-:W-:Y:S02]  /*85e0*/  ULDC UR4, c[0x0][0xbc8] ;  /* 0x0002f20000047ab9 */ /* 0x000fe40000000800 */
[----:B------:R-:W-:Y:S02]  /*85f0*/  ISETP.GE.AND P4, PT, R2, UR4, PT ;  /* 0x0000000402007c0c */ /* 0x000fe4000bf86270 */
[----:B------:R-:W-:Y:S02]  /*8600*/  ISETP.GE.AND P3, PT, R212, UR4, PT ;  /* 0x00000004d4007c0c */ /* 0x000fe4000bf66270 */
[----:B------:R-:W-:Y:S02]  /*8610*/  ISETP.GE.AND P2, PT, R211, UR4, PT ;  /* 0x00000004d3007c0c */ /* 0x000fe4000bf46270 */
[----:B------:R-:W-:-:S07]  /*8620*/  ISETP.GE.AND P1, PT, R213, UR4, PT ;  /* 0x00000004d5007c0c */ /* 0x000fce000bf26270 */
[-C--:B---3--:R-:W-:Y:S02]  /*8630*/  @!P4 LEA R4, P6, R2, R28.reuse, 0x1 ;  /* 0x0000001c0204c211 */ /* 0x088fe400078c08ff */
[----:B------:R-:W-:Y:S02]  /*8640*/  @!P3 LEA R12, P5, R212, R28, 0x1 ;  /* 0x0000001cd40cb211 */ /* 0x000fe400078a08ff */
        /* <DEDUP_REMOVED lines=10> */
.L_x_1140:
[----:B------:R-:W-:Y:S05]  /*86f0*/  BSYNC B1 ;  /* 0x0000000000017941 */ /* 0x000fea0003800000 */
.L_x_1139:
        /* <DEDUP_REMOVED lines=10> */
[-C--:B------:R-:W-:Y:S02]  /*87a0*/  @!P2 LEA R8, P5, R212, R12.reuse, 0x1 ;  /* 0x0000000cd408a211 */ /* 0x080fe400078a08ff */
        /* <DEDUP_REMOVED lines=10> */
.L_x_1142:
[----:B------:R-:W-:Y:S05]  /*8850*/  BSYNC B1 ;  /* 0x0000000000017941 */ /* 0x000fea0003800000 */
.L_x_1141:
[----:B0-----:R-:W-:Y:S01]  /*8860*/  VIADD R0, R78, 0x60 ;  /* 0x000000604e007836 */ /* 0x001fe20000000000 */
[----:B---3--:R0:W3:Y:S04]  /*8870*/  SHFL.IDX PT, R12, R3, 0x3, 0x181f ;  /* 0x00781f00030c7f89 */ /* 0x0080e800000e0000 */
[----:B------:R-:W-:Y:S01]  /*8880*/  ISETP.GE.AND P0, PT, R0, R79, PT ;  /* 0x0000004f0000720c */ /* 0x000fe20003f06270 */
[----:B--2-4-:R-:W2:-:S12]  /*8890*/  SHFL.IDX PT, R6, R6, 0x3, 0x181f ;  /* 0x00781f0006067f89 */ /* 0x014e9800000e0000 */
[----:B0-----:R-:W-:Y:S05]  /*88a0*/  @P0 BRA `(.L_x_1143) ;  /* 0x0000000c00d80947 */ /* 0x001fea0003800000 */
[----:B------:R-:W-:Y:S02]  /*88b0*/  ULDC UR4, c[0x0][0xbc8] ;  /* 0x0002f20000047ab9 */ /* 0x000fe40000000800 */
[----:B------:R-:W-:Y:S02]  /*88c0*/  ISETP.GE.AND P3, PT, R2, UR4, PT ;  /* 0x0000000402007c0c */ /* 0x000fe4000bf66270 */
[----:B------:R-:W-:Y:S02]  /*88d0*/  ISETP.GE.AND P4, PT, R212, UR4, PT ;  /* 0x00000004d4007c0c */ /* 0x000fe4000bf86270 */
[----:B------:R-:W-:-:S09]  /*88e0*/  ISETP.GE.AND P5, PT, R211, UR4, PT ;  /* 0x00000004d3007c0c */ /* 0x000fd2000bfa6270 */
[-C--:B--2---:R-:W-:Y:S02]  /*88f0*/  @!P3 LEA R4, P0, R2, R6.reuse, 0x1 ;  /* 0x000000060204b211 */ /* 0x084fe400078008ff */
[-C--:B------:R-:W-:Y:S02]  /*8900*/  @!P4 LEA R8, P1, R212, R6.reuse, 0x1 ;  /* 0x00000006d408c211 */ /* 0x080fe400078208ff */
[C---:B------:R-:W-:Y:S02]  /*8910*/  @!P5 LEA R10, P2, R211.reuse, R6, 0x1 ;  /* 0x00000006d30ad211 */ /* 0x040fe400078408ff */
        /* <DEDUP_REMOVED lines=12> */
.L_x_1135:
[----:B------:R-:W-:Y:S01]  /*89e0*/  ULDC.64 UR8, c[0x0][0xd00] ;  /* 0x0003400000087ab9 */ /* 0x000fe20000000a00 */
[----:B------:R-:W-:Y:S01]  /*89f0*/  ULDC UR4, c[0x0][0xb88] ;  /* 0x0002e20000047ab9 */ /* 0x000fe20000000800 */
[----:B------:R-:W-:Y:S01]  /*8a00*/  UISETP.NE.U32.AND UP0, UPT, UR8, URZ, UPT ;  /* 0x0000003f0800728c */ /* 0x000fe2000bf05070 */
[----:B------:R-:W0:Y:S01]  /*8a10*/  LDC R13, c[0x0][0xce8] ;  /* 0x00033a00ff0d7b82 */ /* 0x000e220000000800 */
[----:B------:R-:W-:Y:S02]  /*8a20*/  R2UR UR7, R215 ;  /* 0x00000000d70772ca */ /* 0x000fe400000e0000 */
        /* <DEDUP_REMOVED lines=20> */
[----:B------:R-:W0:Y:S10]  /*8b70*/  S2R R6, SR_TID.X ;  /* 0x0000000000067919 */ /* 0x000e340000002100 */
[----:B------:R-:W3:Y:S01]  /*8b80*/  @P0 LDC R11, c[0x0][0xcec] ;  /* 0x00033b00ff0b0b82 */ /* 0x000ee20000000800 */
[----:B0-----:R-:W-:-:S05]  /*8b90*/  VIADD R6, R6, 0xffffff80 ;  /* 0xffffff8006067836 */ /* 0x001fca0000000000 */
[----:B------:R-:W-:Y:S02]  /*8ba0*/  ISETP.GE.AND P1, PT, R6, 0x80, PT ;  /* 0x000000800600780c */ /* 0x000fe40003f26270 */
[----:B--2---:R-:W-:-:S13]  /*8bb0*/  @P2 R2UR UR4, R3 ;  /* 0x00000000030422ca */ /* 0x004fda00000e0000 */
[----:B------:R-:W-:Y:S01]  /*8bc0*/  USHF.R.S32.HI UR10, URZ, 0x1f, UR4 ;  /* 0x0000001f3f0a7899 */ /* 0x000fe20008011404 */
[----:B-1-3--:R-:W-:Y:S11]  /*8bd0*/  @P3 BRA `(.L_x_1144) ;  /* 0x0000000000103947 */ /* 0x00aff60003800000 */
[----:B------:R-:W-:Y:S05]  /*8be0*/  @!P2 BRA `(.L_x_1144) ;  /* 0x00000000000ca947 */ /* 0x000fea0003800000 */
[----:B------:R-:W2:Y:S04]  /*8bf0*/  LDG.E R3, desc[UR36][R4.64] ;  /* 0x0000002404037981 */ /* 0x000ea8000c1e1900 */
[----:B-----5:R-:W2:Y:S02]  /*8c00*/  LDG.E R0, desc[UR36][R4.64+0x4] ;  /* 0x0000042404007981 */ /* 0x020ea4000c1e1900 */
[----:B--2---:R-:W-:-:S07]  /*8c10*/  IMAD.IADD R0, R0, 0x1, -R3 ;  /* 0x0000000100007824 */ /* 0x004fce00078e0a03 */
.L_x_1144:
[----:B------:R-:W-:Y:S01]  /*8c20*/  R2UR UR7, R218 ;  /* 0x00000000da0772ca */ /* 0x000fe200000e0000 */
[----:B------:R-:W-:Y:S01]  /*8c30*/  USEL UR61, UR61, URZ, !UP0 ;  /* 0x0000003f3d3d7287 */ /* 0x000fe2000c000000 */
[----:B------:R-:W-:Y:S11]  /*8c40*/  BSSY B1, `(.L_x_1145) ;  /* 0x000002f000017945 */ /* 0x000ff60003800000 */
[----:B------:R-:W-:Y:S01]  /*8c50*/  USEL UR12, UR7, URZ, !UP0 ;  /* 0x0000003f070c7287 */ /* 0x000fe2000c000000 */
[----:B------:R-:W-:Y:S11]  /*8c60*/  @P1 BRA `(.L_x_1146) ;  /* 0x0000000000b01947 */ /* 0x000ff60003800000 */
[----:B------:R-:W0:Y:S01]  /*8c70*/  S2R R4, SR_TID.X ;  /* 0x0000000000047919 */ /* 0x000e220000002100 */
[----:B------:R-:W1:Y:S01]  /*8c80*/  LDC R6, c[0x0][0xce8] ;  /* 0x00033a00ff067b82 */ /* 0x000e620000000800 */
[----:B------:R-:W-:-:S13]  /*8c90*/  R2UR UR7, R216 ;  /* 0x00000000d80772ca */ /* 0x000fda00000e0000 */
[----:B------:R-:W-:-:S05]  /*8ca0*/  MOV R3, UR7 ;  /* 0x0000000700037c02 */ /* 0x000fca0008000f00 */
[----:B0-----:R-:W-:Y:S02]  /*8cb0*/  IMAD R3, R3, 0x80, R4 ;  /* 0x0000008003037824 */ /* 0x001fe400078e0204 */
[----:B-1---5:R-:W-:Y:S02]  /*8cc0*/  IMAD R4, R0, R6, RZ ;  /* 0x0000000600047224 */ /* 0x022fe400078e02ff */
[----:B------:R-:W-:-:S05]  /*8cd0*/  VIADD R5, R3, 0xffffff80 ;  /* 0xffffff8003057836 */ /* 0x000fca0000000000 */
[----:B------:R-:W-:-:S13]  /*8ce0*/  ISETP.GE.AND P1, PT, R5, R4, PT ;  /* 0x000000040500720c */ /* 0x000fda0003f26270 */
[----:B------:R-:W-:Y:S05]  /*8cf0*/  @P1 BRA `(.L_x_1146) ;  /* 0x00000000008c1947 */ /* 0x000fea0003800000 */
[----:B------:R-:W-:Y:S01]  /*8d00*/  ISETP.NE.AND P1, PT, R6, 0x1, PT ;  /* 0x000000010600780c */ /* 0x000fe20003f25270 */
[----:B------:R-:W-:Y:S01]  /*8d10*/  ULDC.64 UR14, c[0x0][0xc90] ;  /* 0x00032400000e7ab9 */ /* 0x000fe20000000a00 */
[----:B------:R-:W-:Y:S01]  /*8d20*/  R2UR UR13, R215 ;  /* 0x00000000d70d72ca */ /* 0x000fe200000e0000 */
[----:B------:R-:W-:Y:S01]  /*8d30*/  UIMAD UR7, UR11, UR14, URZ ;  /* 0x0000000e0b0772a4 */ /* 0x000fe2000f8e023f */
[----:B------:R-:W-:Y:S01]  /*8d40*/  UMOV UR8, UR4 ;  /* 0x0000000400087c82 */ /* 0x000fe20008000000 */
[----:B------:R-:W-:-:S08]  /*8d50*/  UMOV UR9, UR10 ;  /* 0x0000000a00097c82 */ /* 0x000fd00008000000 */
[----:B------:R-:W0:Y:S02]  /*8d60*/  @P1 LDC R4, c[0x0][0xcec] ;  /* 0x00033b00ff041b82 */ /* 0x000e240000000800 */
[----:B------:R-:W-:Y:S02]  /*8d70*/  UIMAD.WIDE.U32 UR8, UR13, UR14, UR8 ;  /* 0x0000000e0d0872a5 */ /* 0x000fe4000f8e0008 */
[----:B------:R-:W-:-:S03]  /*8d80*/  UIMAD UR7, UR13, UR15, UR7 ;  /* 0x0000000f0d0772a4 */ /* 0x000fc6000f8e0207 */
[----:B------:R-:W-:Y:S01]  /*8d90*/  ULDC.64 UR14, c[0x0][0xc98] ;  /* 0x00032600000e7ab9 */ /* 0x000fe20000000a00 */
[----:B------:R-:W1:Y:S01]  /*8da0*/  @P1 LDC R8, c[0x0][0xcf0] ;  /* 0x00033c00ff081b82 */ /* 0x000e620000000800 */
[----:B------:R-:W-:Y:S02]  /*8db0*/  UIADD3 UR9, UR9, UR7, URZ ;  /* 0x0000000709097290 */ /* 0x000fe4000fffe03f */
[----:B------:R-:W-:Y:S02]  /*8dc0*/  UIMAD UR7, UR12, UR14, URZ ;  /* 0x0000000e0c0772a4 */ /* 0x000fe4000f8e023f */
[----:B------:R-:W-:Y:S02]  /*8dd0*/  UIMAD.WIDE.U32 UR8, UR61, UR14, UR8 ;  /* 0x0000000e3d0872a5 */ /* 0x000fe4000f8e0008 */
[----:B------:R-:W-:-:S03]  /*8de0*/  UIMAD UR7, UR61, UR15, UR7 ;  /* 0x0000000f3d0772a4 */ /* 0x000fc6000f8e0207 */
        /* <DEDUP_REMOVED lines=20> */
.L_x_1146:
[----:B------:R-:W-:Y:S05]  /*8f30*/  BSYNC B1 ;  /* 0x0000000000017941 */ /* 0x000fea0003800000 */
.L_x_1145:
[----:B------:R-:W-:Y:S01]  /*8f40*/  R2UR UR13, R216 ;  /* 0x00000000d80d72ca */ /* 0x000fe200000e0000 */
[----:B------:R-:W1:Y:S01]  /*8f50*/  @P0 LDC R5, c[0x0][0xcf0] ;  /* 0x00033c00ff050b82 */ /* 0x000e620000000800 */
[----:B------:R-:W-:Y:S01]  /*8f60*/  ULDC.64 UR14, c[0x0][0xba0] ;  /* 0x0002e800000e7ab9 */ /* 0x000fe20000000a00 */
[----:B------:R-:W-:Y:S01]  /*8f70*/  R2UR UR16, R215 ;  /* 0x00000000d71072ca */ /* 0x000fe200000e0000 */
[----:B------:R-:W-:Y:S01]  /*8f80*/  UIMAD UR7, UR10, UR14, URZ ;  /* 0x0000000e0a0772a4 */ /* 0x000fe2000f8e023f */
[----:B0-----:R-:W-:Y:S01]  /*8f90*/  IMAD R3, R214, 0x20, R217 ;  /* 0x00000020d6037824 */ /* 0x001fe200078e02d9 */
[----:B------:R-:W-:Y:S01]  /*8fa0*/  UIMAD.WIDE.U32 UR8, UR4, UR14, URZ ;  /* 0x0000000e040872a5 */ /* 0x000fe2000f8e003f */
[----:B------:R-:W-:Y:S01]  /*8fb0*/  BSSY B1, `(.L_x_1147) ;  /* 0x0000043000017945 */ /* 0x000fe20003800000 */
[----:B------:R-:W-:Y:S01]  /*8fc0*/  UIMAD UR7, UR4, UR15, UR7 ;  /* 0x0000000f040772a4 */ /* 0x000fe2000f8e0207 */
[----:B------:R-:W-:Y:S02]  /*8fd0*/  SHF.R.S32.HI R18, RZ, 0x1f, R2 ;  /* 0x0000001fff127819 */ /* 0x000fe40000011402 */
[----:B------:R-:W-:Y:S01]  /*8fe0*/  ULDC.64 UR14, c[0x0][0xbe8] ;  /* 0x0002fa00000e7ab9 */ /* 0x000fe20000000a00 */
[----:B------:R-:W-:Y:S01]  /*8ff0*/  UIADD3 UR9, UR9, UR7, URZ ;  /* 0x0000000709097290 */ /* 0x000fe2000fffe03f */
[----:B------:R-:W-:Y:S01]  /*9000*/  IMAD.U32 R8, RZ, RZ, UR13 ;  /* 0x0000000dff087e24 */ /* 0x000fe2000f8e00ff */
[----:B------:R-:W-:Y:S01]  /*9010*/  UIMAD UR4, UR11, UR14, URZ ;  /* 0x0000000e0b0472a4 */ /* 0x000fe2000f8e023f */
[----:B------:R-:W-:Y:S01]  /*9020*/  IMAD.U32 R10, RZ, RZ, UR13 ;  /* 0x0000000dff0a7e24 */ /* 0x000fe2000f8e00ff */
[----:B------:R-:W-:Y:S01]  /*9030*/  UIMAD.WIDE.U32 UR8, UR16, UR14, UR8 ;  /* 0x0000000e100872a5 */ /* 0x000fe2000f8e0008 */
[----:B------:R-:W-:Y:S01]  /*9040*/  IMAD R8, R8, 0x80, R3 ;  /* 0x0000008008087824 */ /* 0x000fe200078e0203 */
[----:B------:R-:W-:Y:S01]  /*9050*/  UIMAD UR4, UR16, UR15, UR4 ;  /* 0x0000000f100472a4 */ /* 0x000fe2000f8e0204 */
[----:B------:R-:W-:Y:S01]  /*9060*/  IMAD R10, R10, 0x80, R217 ;  /* 0x000000800a0a7824 */ /* 0x000fe200078e02d9 */
[----:B------:R-:W-:Y:S01]  /*9070*/  ULDC.64 UR10, c[0x0][0xbf0] ;  /* 0x0002fc00000a7ab9 */ /* 0x000fe20000000a00 */
[----:B------:R-:W-:Y:S01]  /*9080*/  @P0 IMAD.HI.U32 R4, R8, R11, RZ ;  /* 0x0000000b08040227 */ /* 0x000fe200078e00ff */
[----:B------:R-:W-:-:S02]  /*9090*/  UIADD3 UR9, UR9, UR4, URZ ;  /* 0x0000000409097290 */ /* 0x000fc4000fffe03f */
[----:B------:R-:W-:Y:S01]  /*90a0*/  UIMAD UR4, UR12, UR10, URZ ;  /* 0x0000000a0c0472a4 */ /* 0x000fe2000f8e023f */
[----:B------:R-:W-:Y:S01]  /*90b0*/  IMAD.MOV.U32 R3, RZ, RZ, R8 ;  /* 0x000000ffff037224 */ /* 0x000fe200078e0008 */
[----:B-1----:R-:W-:Y:S01]  /*90c0*/  @P0 SHF.R.U32.HI R3, RZ, R5, R4 ;  /* 0x00000005ff030219 */ /* 0x002fe20000011604 */
[----:B------:R-:W-:Y:S02]  /*90d0*/  UIMAD.WIDE.U32 UR8, UR61, UR10, UR8 ;  /* 0x0000000a3d0872a5 */ /* 0x000fe4000f8e0008 */
[----:B------:R-:W-:Y:S01]  /*90e0*/  UIMAD UR4, UR61, UR11, UR4 ;  /* 0x0000000b3d0472a4 */ /* 0x000fe2000f8e0204 */
[--C-:B------:R-:W-:Y:S01]  /*90f0*/  SHF.R.S32.HI R4, RZ, 0x1f, R3.reuse ;  /* 0x0000001fff047819 */ /* 0x100fe20000011403 */
[----:B------:R-:W-:Y:S01]  /*9100*/  IMAD.MOV R9, RZ, RZ, -R3 ;  /* 0x000000ffff097224 */ /* 0x000fe200078e0a03 */
[----:B------:R-:W-:Y:S01]  /*9110*/  ULDC.64 UR10, c[0x0][0xbe0] ;  /* 0x0002f800000a7ab9 */ /* 0x000fe20000000a00 */
[----:B------:R-:W-:Y:S02]  /*9120*/  UIADD3 UR4, UR9, UR4, URZ ;  /* 0x0000000409047290 */ /* 0x000fe4000fffe03f */
[----:B------:R-:W-:-:S02]  /*9130*/  IMAD.U32 R5, RZ, RZ, UR9 ;  /* 0x00000009ff057e24 */ /* 0x000fc4000f8e00ff */
[----:B------:R-:W-:Y:S02]  /*9140*/  IMAD R6, R4, UR10, RZ ;  /* 0x0000000a04067c24 */ /* 0x000fe4000f8e02ff */
[----:B------:R-:W-:Y:S01]  /*9150*/  IMAD.U32 R4, RZ, RZ, UR8 ;  /* 0x00000008ff047e24 */ /* 0x000fe2000f8e00ff */
[----:B------:R-:W-:Y:S01]  /*9160*/  ULDC.64 UR8, c[0x0][0xbd8] ;  /* 0x0002f60000087ab9 */ /* 0x000fe20000000a00 */
[----:B------:R-:W-:Y:S02]  /*9170*/  IMAD.U32 R5, RZ, RZ, UR4 ;  /* 0x00000004ff057e24 */ /* 0x000fe4000f8e00ff */
[----:B------:R-:W-:Y:S02]  /*9180*/  IMAD R9, R13, R9, R8 ;  /* 0x000000090d097224 */ /* 0x000fe400078e0208 */
[C---:B------:R-:W-:Y:S02]  /*9190*/  IMAD R11, R3.reuse, UR11, R6 ;  /* 0x0000000b030b7c24 */ /* 0x040fe4000f8e0206 */
[----:B------:R-:W-:Y:S01]  /*91a0*/  IMAD.WIDE.U32 R4, R3, UR10, R4 ;  /* 0x0000000a03047c25 */ /* 0x000fe2000f8e0004 */
[----:B------:R-:W-:-:S03]  /*91b0*/  SHF.R.S32.HI R3, RZ, 0x1f, R9 ;  /* 0x0000001fff037819 */ /* 0x000fc60000011409 */
[----:B-----5:R-:W-:Y:S01]  /*91c0*/  IMAD R13, R0, R13, RZ ;  /* 0x0000000d000d7224 */ /* 0x020fe200078e02ff */
[----:B------:R-:W-:Y:S01]  /*91d0*/  IADD3 R5, R5, R11, RZ ;  /* 0x0000000b05057210 */ /* 0x000fe20007ffe0ff */
[----:B------:R-:W-:Y:S02]  /*91e0*/  IMAD R6, R3, UR8, RZ ;  /* 0x0000000803067c24 */ /* 0x000fe4000f8e02ff */
[C---:B------:R-:W-:Y:S01]  /*91f0*/  VIADD R0, R10.reuse, 0x20 ;  /* 0x000000200a007836 */ /* 0x040fe20000000000 */
[-C--:B------:R-:W-:Y:S01]  /*9200*/  ISETP.GE.AND P2, PT, R10, R13.reuse, PT ;  /* 0x0000000d0a00720c */ /* 0x080fe20003f46270 */
[C---:B------:R-:W-:Y:S02]  /*9210*/  IMAD R3, R9.reuse, UR9, R6 ;  /* 0x0000000909037c24 */ /* 0x040fe4000f8e0206 */
[----:B------:R-:W-:Y:S01]  /*9220*/  IMAD.WIDE.U32 R4, R9, UR8, R4 ;  /* 0x0000000809047c25 */ /* 0x000fe2000f8e0004 */
[----:B------:R-:W-:Y:S01]  /*9230*/  ULDC.64 UR8, c[0x0][0xb80] ;  /* 0x0002e00000087ab9 */ /* 0x000fe20000000a00 */
[----:B------:R-:W-:-:S02]  /*9240*/  ISETP.GE.AND P1, PT, R0, R13, PT ;  /* 0x0000000d0000720c */ /* 0x000fc40003f26270 */
[----:B------:R-:W-:Y:S01]  /*9250*/  IMAD.IADD R3, R5, 0x1, R3 ;  /* 0x0000000105037824 */ /* 0x000fe200078e0203 */
[----:B------:R-:W-:Y:S01]  /*9260*/  LEA R6, P3, R4, UR8, 0x1 ;  /* 0x0000000804067c11 */ /* 0x000fe2000f8608ff */
[----:B------:R-:W-:-:S03]  /*9270*/  VIADD R0, R10, 0x40 ;  /* 0x000000400a007836 */ /* 0x000fc60000000000 */
[----:B------:R-:W-:Y:S02]  /*9280*/  LEA.HI.X R3, R4, UR9, R3, 0x1, P3 ;  /* 0x0000000904037c11 */ /* 0x000fe400098f0c03 */
[----:B------:R-:W-:Y:S01]  /*9290*/  ISETP.GE.AND P0, PT, R0, R13, PT ;  /* 0x0000000d0000720c */ /* 0x000fe20003f06270 */
[----:B------:R0:W1:Y:S04]  /*92a0*/  SHFL.IDX PT, R4, R6, RZ, 0x181f ;  /* 0x00181fff06047589 */ /* 0x00006800000e0000 */
[----:B------:R0:W2:Y:S01]  /*92b0*/  SHFL.IDX PT, R0, R3, RZ, 0x181f ;  /* 0x00181fff03007589 */ /* 0x0000a200000e0000 */
[----:B------:R-:W-:Y:S07]  /*92c0*/  @P2 BRA `(.L_x_1148) ;  /* 0x0000000000442947 */ /* 0x000fee0003800000 */
        /* <DEDUP_REMOVED lines=17> */
.L_x_1148:
[----:B------:R-:W-:Y:S05]  /*93e0*/  BSYNC B1 ;  /* 0x0000000000017941 */ /* 0x000fea0003800000 */
.L_x_1147:
[----:B--2---:R2:W4:Y:S01]  /*93f0*/  SHFL.IDX PT, R0, R3, 0x1, 0x181f ;  /* 0x00381f0003007f89 */ /* 0x00452200000e0000 */
[----:B------:R-:W-:Y:S03]  /*9400*/  BSSY B1, `(.L_x_1149) ;  /* 0x0000014000017945 */ /* 0x000fe60003800000 */
[----:B-1-3--:R2:W1:Y:S01]  /*9410*/  SHFL.IDX PT, R4, R6, 0x1, 0x181f ;  /* 0x00381f0006047f89 */ /* 0x00a46200000e0000 */
[----:B------:R-:W-:Y:S05]  /*9420*/  @P1 BRA `(.L_x_1150) ;  /* 0x0000000000441947 */ /* 0x000fea0003800000 */
[----:B------:R-:W-:Y:S02]  /*9430*/  ULDC UR4, c[0x0][0xbc8] ;  /* 0x0002f20000047ab9 */ /* 0x000fe40000000800 */
[----:B------:R-:W-:Y:S02]  /*9440*/  ISETP.GE.AND P4, PT, R2, UR4, PT ;  /* 0x0000000402007c0c */ /* 0x000fe4000bf86270 */
[----:B------:R-:W-:Y:S02]  /*9450*/  ISETP.GE.AND P3, PT, R212, UR4, PT ;  /* 0x00000004d4007c0c */ /* 0x000fe4000bf66270 */
[----:B------:R-:W-:Y:S02]  /*9460*/  ISETP.GE.AND P2, PT, R211, UR4, PT ;  /* 0x00000004d3007c0c */ /* 0x000fe4000bf46270 */
[----:B------:R-:W-:-:S07]  /*9470*/  ISETP.GE.AND P1, PT, R213, UR4, PT ;  /* 0x00000004d5007c0c */ /* 0x000fce000bf26270 */
[-C--:B-1----:R-:W-:Y:S02]  /*9480*/  @!P4 LEA R8, P6, R2, R4.reuse, 0x1 ;  /* 0x000000040208c211 */ /* 0x082fe400078c08ff */
[----:B------:R-:W-:Y:S02]  /*9490*/  @!P3 LEA R14, P5, R212, R4, 0x1 ;  /* 0x00000004d40eb211 */ /* 0x000fe400078a08ff */
[----:B----4-:R-:W-:Y:S02]  /*94a0*/  @!P4 LEA.HI.X R9, R2, R0, R18, 0x1, P6 ;  /* 0x000000000209c211 */ /* 0x010fe400030f0c12 */
        /* <DEDUP_REMOVED lines=9> */
.L_x_1150:
[----:B------:R-:W-:Y:S05]  /*9540*/  BSYNC B1 ;  /* 0x0000000000017941 */ /* 0x000fea0003800000 */
.L_x_1149:
[----:B----4-:R4:W0:Y:S01]  /*9550*/  SHFL.IDX PT, R0, R3, 0x2, 0x181f ;  /* 0x00581f0003007f89 */ /* 0x01082200000e0000 */
        /* <DEDUP_REMOVED lines=9> */
[-C--:B------:R-:W-:Y:S02]  /*95f0*/  @!P2 LEA R14, P5, R212, R4.reuse, 0x1 ;  /* 0x00000004d40ea211 */ /* 0x080fe400078a08ff */
        /* <DEDUP_REMOVED lines=10> */
.L_x_1152:
[----:B------:R-:W-:Y:S05]  /*96a0*/  BSYNC B1 ;  /* 0x0000000000017941 */ /* 0x000fea0003800000 */
.L_x_1151:
[----:B0-----:R-:W-:Y:S01]  /*96b0*/  VIADD R0, R10, 0x60 ;  /* 0x000000600a007836 */ /* 0x001fe20000000000 */
[----:B---3--:R0:W3:Y:S04]  /*96c0*/  SHFL.IDX PT, R8, R3, 0x3, 0x181f ;  /* 0x00781f0003087f89 */ /* 0x0080e800000e0000 */
[----:B------:R-:W-:Y:S01]  /*96d0*/  ISETP.GE.AND P0, PT, R0, R13, PT ;  /* 0x0000000d0000720c */ /* 0x000fe20003f06270 */
[----:B-1----:R0:W1:-:S12]  /*96e0*/  SHFL.IDX PT, R4, R6, 0x3, 0x181f ;  /* 0x00781f0006047f89 */ /* 0x00205800000e0000 */
[----:B0-----:R-:W-:Y:S05]  /*96f0*/  @P0 BRA `(.L_x_1143) ;  /* 0x0000000000440947 */ /* 0x001fea0003800000 */
        /* <DEDUP_REMOVED lines=8> */
[----:B---3--:R-:W-:Y:S02]  /*9780*/  @!P3 LEA.HI.X R11, R2, R8, R18, 0x1, P6 ;  /* 0x00000008020bb211 */ /* 0x008fe400030f0c12 */
        /* <DEDUP_REMOVED lines=8> */
.L_x_1143:
[----:B------:R-:W-:Y:S05]  /*9810*/  BSYNC B0 ;  /* 0x0000000000007941 */ /* 0x000fea0003800000 */
.L_x_1134:
[----:B------:R-:W-:Y:S02]  /*9820*/  ULDC UR4, c[0x0][0xd3c] ;  /* 0x00034f0000047ab9 */ /* 0x000fe40000000800 */
[----:B------:R-:W-:-:S13]  /*9830*/  ISETP.GE.AND P0, PT, R7, UR4, PT ;  /* 0x0000000407007c0c */ /* 0x000fda000bf06270 */
[----:B------:R-:W-:Y:S05]  /*9840*/  @!P0 BRA `(.L_x_1153) ;  /* 0xffffff7400708947 */ /* 0x000fea000383ffff */
[----:B------:R-:W-:Y:S05]  /*9850*/  EXIT ;  /* 0x000000000000794d */ /* 0x000fea0003800000 */
.L_x_1105:
[----:B------:R-:W-:-:S08]  /*9860*/  NOP ;  /* 0x0000000000007918 */ /* 0x000fd00000000000 */
[----:B0-----:R-:W0:-:S00]  /*9870*/  USETMAXREG.DEALLOC.CTAPOOL 0x28 ;  /* 0x00000028000079c8 */ /* 0x001e0000080e0500 */
        /* <DEDUP_REMOVED lines=14> */
.L_x_1154:
        /* <DEDUP_REMOVED lines=40> */
.L_x_1160:
        /* <DEDUP_REMOVED lines=12> */
.L_x_1159:
[----:B------:R-:W-:Y:S05]  /*9ca0*/  BSYNC B0 ;  /* 0x0000000000007941 */ /* 0x000fea0003800000 */
.L_x_1158:
[----:B0----5:R-:W0:Y:S02]  /*9cb0*/  SHFL.UP PT, R2, R0, 0x1, RZ ;  /* 0x0420000000027989 */ /* 0x021e2400000e00ff */
[----:B0-----:R-:W-:-:S04]  /*9cc0*/  SEL R3, R2, RZ, P1 ;  /* 0x000000ff02037207 */ /* 0x001fc80000800000 */
[----:B------:R-:W-:-:S05]  /*9cd0*/  IADD3 R3, R0, R3, RZ ;  /* 0x0000000300037210 */ /* 0x000fca0007ffe0ff */
        /* <DEDUP_REMOVED lines=18> */
.L_x_1156:
        /* <DEDUP_REMOVED lines=15> */
.L_x_1161:
[----:B---3--:R-:W-:Y:S01]  /*9ef0*/  IMAD R16, R16, UR5, R8 ;  /* 0x0000000510107c24 */ /* 0x008fe2000f8e0208 */
[----:B0-----:R-:W-:Y:S01]  /*9f00*/  IABS R2, R10 ;  /* 0x0000000a00027213 */ /* 0x001fe20000000000 */
[----:B-1----:R-:W-:Y:S02]  /*9f10*/  IMAD.MOV R0, RZ, RZ, -R3 ;  /* 0x000000ffff007224 */ /* 0x002fe400078e0a03 */
[----:B------:R-:W-:Y:S01]  /*9f20*/  VIADD R19, R19, UR4 ;  /* 0x0000000413137c36 */ /* 0x000fe20008000000 */
[----:B------:R-:W-:Y:S01]  /*9f30*/  IADD3 R11, -R16, UR6, RZ ;  /* 0x00000006100b7c10 */ /* 0x000fe2000fffe1ff */
[----:B------:R-:W-:Y:S02]  /*9f40*/  IMAD.MOV R4, RZ, RZ, -R2 ;  /* 0x000000ffff047224 */ /* 0x000fe400078e0a02 */
[----:B--2---:R-:W-:Y:S01]  /*9f50*/  IMAD R7, R0, R9, RZ ;  /* 0x0000000900077224 */ /* 0x004fe200078e02ff */
[----:B------:R-:W-:Y:S01]  /*9f60*/  IABS R0, R11 ;  /* 0x0000000b00007213 */ /* 0x000fe20000000000 */
[----:B------:R-:W-:-:S04]  /*9f70*/  IMAD.MOV.U32 R2, RZ, RZ, RZ ;  /* 0x000000ffff027224 */ /* 0x000fc800078e00ff */
        /* <DEDUP_REMOVED lines=12> */
[----:B------:R-:W-:-:S06]  /*a040*/  @P0 IADD3 R2, R2, 0x1, RZ ;  /* 0x0000000102020810 */ /* 0x000fcc0007ffe0ff */
[----:B------:R-:W-:Y:S01]  /*a050*/  @!P2 IMAD.MOV R2, RZ, RZ, -R2 ;  /* 0x000000ffff02a224 */ /* 0x000fe200078e0a02 */
[----:B------:R-:W-:-:S05]  /*a060*/  @!P1 LOP3.LUT R2, RZ, R10, RZ, 0x33, !PT ;  /* 0x0000000aff029212 */ /* 0x000fca00078e33ff */
[--C-:B------:R-:W-:Y:S02]  /*a070*/  IMAD.MOV R17, RZ, RZ, -R2.reuse ;  /* 0x000000ffff117224 */ /* 0x100fe400078e0a02 */
[----:B------:R-:W-:Y:S02]  /*a080*/  IMAD.MOV.U32 R18, RZ, RZ, R2 ;  /* 0x000000ffff127224 */ /* 0x000fe400078e0002 */
[----:B------:R-:W-:Y:S01]  /*a090*/  IMAD R17, R10, R17, R11 ;  /* 0x000000110a117224 */ /* 0x000fe200078e020b */
[----:B------:R-:W-:Y:S06]  /*a0a0*/  BRA `(.L_x_1162) ;  /* 0x0000000000147947 */ /* 0x000fec0003800000 */
.L_x_1157:
[----:B------:R-:W-:Y:S01]  /*a0b0*/  ULDC UR4, c[0x0][0xd3c] ;  /* 0x00034f0000047ab9 */ /* 0x000fe20000000800 */
[----:B------:R-:W-:Y:S02]  /*a0c0*/  IMAD.MOV.U32 R17, RZ, RZ, RZ ;  /* 0x000000ffff117224 */ /* 0x000fe400078e00ff */
[----:B------:R-:W-:Y:S02]  /*a0d0*/  IMAD.U32 R16, RZ, RZ, UR6 ;  /* 0x00000006ff107e24 */ /* 0x000fe4000f8e00ff */
[----:B------:R-:W-:Y:S02]  /*a0e0*/  IMAD.MOV.U32 R18, RZ, RZ, RZ ;  /* 0x000000ffff127224 */ /* 0x000fe400078e00ff */
[----:B------:R-:W-:-:S07]  /*a0f0*/  IMAD.U32 R19, RZ, RZ, UR4 ;  /* 0x00000004ff137e24 */ /* 0x000fce000f8e00ff */
.L_x_1162:
[----:B------:R-:W-:-:S13]  /*a100*/  ISETP.NE.AND P0, PT, R5, RZ, PT ;  /* 0x000000ff0500720c */ /* 0x000fda0003f05270 */
[----:B------:R-:W0:Y:S01]  /*a110*/  @!P0 S2R R3, SR_CgaCtaId ;  /* 0x0000000000038919 */ /* 0x000e220000008800 */
[----:B------:R-:W-:-:S04]  /*a120*/  @!P0 MOV R0, 0x400 ;  /* 0x0000040000008802 */ /* 0x000fc80000000f00 */
[----:B0-----:R-:W-:-:S05]  /*a130*/  @!P0 LEA R0, R3, R0, 0x18 ;  /* 0x0000000003008211 */ /* 0x001fca00078ec0ff */
[----:B------:R1:W-:Y:S01]  /*a140*/  @!P0 STS.128 [R0+0x324d0], R16 ;  /* 0x0324d01000008388 */ /* 0x0003e20000000c00 */
[----:B------:R-:W-:Y:S06]  /*a150*/  BAR.ARV 0x5, 0x180 ;  /* 0x0146000000007b1d */ /* 0x000fec0000002000 */
.L_x_1155:
[----:B------:R2:W-:Y:S01]  /*a160*/  STL [R1+0x18], RZ ;  /* 0x000018ff01007387 */ /* 0x0005e20000100800 */
[----:B------:R-:W-:Y:S01]  /*a170*/  ULDC UR4, c[0x0][0xd3c] ;  /* 0x00034f0000047ab9 */ /* 0x000fe20000000800 */
[----:B------:R-:W-:Y:S01]  /*a180*/  IMAD.MOV.U32 R27, RZ, RZ, 0x1 ;  /* 0x00000001ff1b7424 */ /* 0x000fe200078e00ff */
[----:B0-----:R-:W-:Y:S01]  /*a190*/  ISETP.GE.AND P0, PT, R19, UR4, PT ;  /* 0x0000000413007c0c */ /* 0x001fe2000bf06270 */
[----:B------:R-:W-:-:S12]  /*a1a0*/  IMAD.MOV.U32 R24, RZ, RZ, RZ ;  /* 0x000000ffff187224 */ /* 0x000fd800078e00ff */
[----:B--2---:R-:W-:Y:S05]  /*a1b0*/  @P0 BRA `(.L_x_1163) ;  /* 0x0000005000300947 */ /* 0x004fea0003800000 */
[----:B-1----:R-:W2:Y:S01]  /*a1c0*/  LDL R0, [R1+0x24] ;  /* 0x0000240001007983 */ /* 0x002ea20000100800 */
[----:B------:R-:W0:Y:S01]  /*a1d0*/  S2UR UR5, SR_CgaCtaId ;  /* 0x00000000000579c3 */ /* 0x000e220000008800 */
[----:B------:R-:W-:Y:S01]  /*a1e0*/  BSSY B8, `(.L_x_1163) ;  /* 0x0000509000087945 */ /* 0x000fe20003800000 */
[----:B------:R-:W-:Y:S01]  /*a1f0*/  IMAD.MOV.U32 R27, RZ, RZ, 0x1 ;  /* 0x00000001ff1b7424 */ /* 0x000fe200078e00ff */
[----:B------:R-:W1:Y:S01]  /*a200*/  S2R R5, SR_TID.X ;  /* 0x0000000000057919 */ /* 0x000e620000002100 */
[----:B------:R-:W-:Y:S01]  /*a210*/  IMAD.MOV.U32 R24, RZ, RZ, RZ ;  /* 0x000000ffff187224 */ /* 0x000fe200078e00ff */
[----:B------:R-:W-:Y:S01]  /*a220*/  ULDC UR39, c[0x0][0xc] ;  /* 0x0000030000277ab9 */ /* 0x000fe20000000800 */
[----:B------:R3:W-:Y:S01]  /*a230*/  STL [R1+0x18], RZ ;  /* 0x000018ff01007387 */ /* 0x0007e20000100800 */
[C---:B-1----:R-:W-:Y:S02]  /*a240*/  LOP3.LUT R4, R5.reuse, 0x7f, RZ, 0xc0, !PT ;  /* 0x0000007f05047812 */ /* 0x042fe400078ec0ff */
[----:B--2---:R-:W-:Y:S01]  /*a250*/  R2UR UR4, R0 ;  /* 0x00000000000472ca */ /* 0x004fe200000e0000 */
[----:B------:R-:W-:-:S05]  /*a260*/  IMAD.SHL.U32 R0, R5, 0x8, RZ ;  /* 0x0000000805007824 */ /* 0x000fca00078e00ff */
[----:B------:R-:W-:-:S04]  /*a270*/  LOP3.LUT R2, R0, 0x1f8, RZ, 0xc0, !PT ;  /* 0x000001f800027812 */ /* 0x000fc800078ec0ff */
[----:B------:R-:W-:Y:S01]  /*a280*/  LOP3.LUT R3, R2, 0x38, R5, 0x78, !PT ;  /* 0x0000003802037812 */ /* 0x000fe200078e7805 */
[----:B------:R-:W-:Y:S01]  /*a290*/  IMAD.SHL.U32 R2, R5, 0x10, RZ ;  /* 0x0000001005027824 */ /* 0x000fe200078e00ff */
[----:B------:R-:W-:Y:S01]  /*a2a0*/  SHF.R.U32.HI R5, RZ, 0x3, R4 ;  /* 0x00000003ff057819 */ /* 0x000fe20000011604 */
[----:B------:R-:W-:Y:S01]  /*a2b0*/  ULOP3.LUT UR38, UR4, 0x2, URZ, 0xfc, !UPT ;  /* 0x0000000204267892 */ /* 0x000fe2000f8efc3f */
[----:B------:R-:W-:Y:S02]  /*a2c0*/  LOP3.LUT R30, R3, 0x200, R0, 0xf8, !PT ;  /* 0x00000200031e7812 */ /* 0x000fe400078ef800 */
[----:B------:R-:W-:Y:S01]  /*a2d0*/  UMOV UR4, 0x400 ;  /* 0x0000040000047882 */ /* 0x000fe20000000000 */
[----:B------:R-:W-:Y:S01]  /*a2e0*/  LOP3.LUT R4, R0, 0x38, RZ, 0xc0, !PT ;  /* 0x0000003800047812 */ /* 0x000fe200078ec0ff */
[----:B0-----:R-:W-:Y:S01]  /*a2f0*/  ULEA UR4, UR5, UR4, 0x18 ;  /* 0x0000000405047291 */ /* 0x001fe2000f8ec03f */
[----:B------:R-:W-:Y:S02]  /*a300*/  LOP3.LUT R0, R5, 0x70, R2, 0xf8, !PT ;  /* 0x0000007005007812 */ /* 0x000fe400078ef802 */
[----:B------:R-:W-:-:S02]  /*a310*/  LOP3.LUT R3, R4, 0x40, RZ, 0xfc, !PT ;  /* 0x0000004004037812 */ /* 0x000fc400078efcff */
[C---:B------:R-:W-:Y:S01]  /*a320*/  LOP3.LUT R2, R4.reuse, 0x80, RZ, 0xfc, !PT ;  /* 0x0000008004027812 */ /* 0x040fe200078efcff */
[----:B------:R-:W-:Y:S01]  /*a330*/  IMAD.U32 R22, RZ, RZ, UR4 ;  /* 0x00000004ff167e24 */ /* 0x000fe2000f8e00ff */
[----:B------:R-:W-:-:S03]  /*a340*/  LOP3.LUT R0, R4, 0xc0, RZ, 0xfc, !PT ;  /* 0x000000c004007812 */ /* 0x000fc600078efcff */
[----:B---3--:R-:W-:-:S07]  /*a350*/  IMAD R26, R30, 0x2, R22 ;  /* 0x000000021e1a7824 */ /* 0x008fce00078e0216 */
.L_x_1230:
[----:B0-----:R-:W0:Y:S02]  /*a360*/  LDC.64 R34, c[0x0][0xd88] ;  /* 0x00036200ff227b82 */ /* 0x001e240000000a00 */
[----:B0-----:R-:W-:-:S06]  /*a370*/  IMAD.WIDE R34, R19, 0x4, R34 ;  /* 0x0000000413227825 */ /* 0x001fcc00078e0222 */
[----:B--2---:R0:W2:Y:S01]  /*a380*/  LDG.E R34, desc[UR36][R34.64] ;  /* 0x0000002422227981 */ /* 0x0040a2000c1e1900 */
[----:B------:R-:W-:Y:S05]  /*a390*/  YIELD ;  /* 0x0000000000007946 */ /* 0x000fea0003800000 */
[----:B------:R-:W-:Y:S01]  /*a3a0*/  ULDC.64 UR4, c[0x0][0xb20] ;  /* 0x0002c80000047ab9 */ /* 0x000fe20000000a00 */
[----:B------:R-:W-:Y:S01]  /*a3b0*/  MOV R32, RZ ;  /* 0x000000ff00207202 */ /* 0x000fe20000000f00 */
[----:B------:R-:W-:Y:S01]  /*a3c0*/  ULDC.64 UR6, c[0x0][0xb10] ;  /* 0x0002c40000067ab9 */ /* 0x000fe20000000a00 */
[----:B------:R-:W-:-:S04]  /*a3d0*/  ISETP.NE.U32.AND P0, PT, RZ, UR4, PT ;  /* 0x00000004ff007c0c */ /* 0x000fc8000bf05070 */
[----:B------:R-:W-:Y:S01]  /*a3e0*/  ISETP.NE.AND.EX P0, PT, RZ, UR5, PT, P0 ;  /* 0x00000005ff007c0c */ /* 0x000fe2000bf05300 */
[----:B0-----:R-:W-:Y:S01]  /*a3f0*/  IMAD.MOV.U32 R35, RZ, RZ, RZ ;  /* 0x000000ffff237224 */ /* 0x001fe200078e00ff */
        /* <DEDUP_REMOVED lines=9> */
[----:B------:R-:W-:Y:S02]  /*a490*/  LOP3.LUT R23, R23, 0xffffffbf, RZ, 0xc0, !PT ;  /* 0xffffffbf17177812 */ /* 0x000fe400078ec0ff */
[----:B------:R-:W-:Y:S02]  /*a4a0*/  ISETP.NE.AND.EX P2, PT, RZ, UR5, PT, P0 ;  /* 0x00000005ff007c0c */ /* 0x000fe4000bf45300 */
[----:B------:R-:W-:Y:S02]  /*a4b0*/  ISETP.NE.U32.AND P0, PT, RZ, UR6, PT ;  /* 0x00000006ff007c0c */ /* 0x000fe4000bf05070 */
[----:B-1----:R-:W-:Y:S02]  /*a4c0*/  IADD3 R2, P1, R25, UR4, RZ ;  /* 0x0000000419027c10 */ /* 0x002fe4000ff3e0ff */
[----:B------:R-:W-:-:S02]  /*a4d0*/  ISETP.NE.AND.EX P0, PT, RZ, UR7, PT, P0 ;  /* 0x00000007ff007c0c */ /* 0x000fc4000bf05300 */
[----:B------:R-:W-:Y:S01]  /*a4e0*/  IADD3.X R3, R28, UR5, RZ, P1, !PT ;  /* 0x000000051c037c10 */ /* 0x000fe20008ffe4ff */
[----:B------:R-:W-:-:S04]  /*a4f0*/  ULDC.64 UR4, c[0x0][0x418] ;  /* 0x0001060000047ab9 */ /* 0x000fc80000000a00 */
[----:B------:R-:W-:Y:S01]  /*a500*/  @P2 LOP3.LUT R23, R23, 0x40, RZ, 0xfc, !PT ;  /* 0x0000004017172812 */ /* 0x000fe200078efcff */
[----:B------:R1:W5:Y:S05]  /*a510*/  @P2 LDG.E R35, desc[UR36][R2.64] ;  /* 0x0000002402232981 */ /* 0x00036a000c1e1900 */
[----:B------:R-:W-:-:S04]  /*a520*/  @P0 IADD3 R4, P1, R25, UR6, RZ ;  /* 0x0000000619040c10 */ /* 0x000fc8000ff3e0ff */
[----:B------:R-:W-:-:S05]  /*a530*/  @P0 IADD3.X R5, R28, UR7, RZ, P1, !PT ;  /* 0x000000071c050c10 */ /* 0x000fca0008ffe4ff */
        /* <DEDUP_REMOVED lines=11> */
[----:B-1----:R-:W-:-:S05]  /*a5f0*/  IMAD.U32 R0, RZ, RZ, UR4 ;  /* 0x00000004ff007e24 */ /* 0x002fca000f8e00ff */
[----:B------:R0:W-:Y:S01]  /*a600*/  STL [R1+0x8], R0 ;  /* 0x0000080001007387 */ /* 0x0001e20000100800 */
[----:B------:R-:W-:Y:S05]  /*a610*/  @!P2 BRA `(.L_x_1164) ;  /* 0x000000000010a947 */ /* 0x000fea0003800000 */
[----:B------:R-:W2:Y:S04]  /*a620*/  LDG.E R5, desc[UR36][R2.64] ;  /* 0x0000002402057981 */ /* 0x000ea8000c1e1900 */
[----:B0-----:R-:W2:Y:S02]  /*a630*/  LDG.E R0, desc[UR36][R2.64+0x4] ;  /* 0x0000042402007981 */ /* 0x001ea4000c1e1900 */
[----:B--2---:R-:W-:-:S05]  /*a640*/  IMAD.IADD R0, R0, 0x1, -R5 ;  /* 0x0000000100007824 */ /* 0x004fca00078e0a05 */
[----:B------:R2:W-:Y:S02]  /*a650*/  STL [R1+0x8], R0 ;  /* 0x0000080001007387 */ /* 0x0005e40000100800 */
.L_x_1164:
        /* <DEDUP_REMOVED lines=9> */
.L_x_1165:
[----:B------:R-:W-:Y:S02]  /*a6f0*/  ULDC.64 UR4, c[0x0][0xb00] ;  /* 0x0002c00000047ab9 */ /* 0x000fe40000000a00 */
[----:B------:R-:W-:-:S04]  /*a700*/  ISETP.NE.U32.AND P0, PT, RZ, UR4, PT ;  /* 0x00000004ff007c0c */ /* 0x000fc8000bf05070 */
[----:B------:R-:W-:-:S13]  /*a710*/  ISETP.NE.AND.EX P0, PT, RZ, UR5, PT, P0 ;  /* 0x00000005ff007c0c */ /* 0x000fda000bf05300 */
[----:B------:R-:W-:Y:S05]  /*a720*/  @!P0 BRA `(.L_x_1166) ;  /* 0x0000000000148947 */ /* 0x000fea0003800000 */
[----:B-1----:R-:W1:Y:S02]  /*a730*/  LDC.64 R2, c[0x0][0xb00] ;  /* 0x0002c000ff027b82 */ /* 0x002e640000000a00 */
[----:B-1----:R-:W-:-:S05]  /*a740*/  IMAD.WIDE R2, R29, 0x4, R2 ;  /* 0x000000041d027825 */ /* 0x002fca00078e0202 */
[----:B------:R-:W3:Y:S04]  /*a750*/  LDG.E R7, desc[UR36][R2.64] ;  /* 0x0000002402077981 */ /* 0x000ee8000c1e1900 */
[----:B0-2---:R-:W3:Y:S02]  /*a760*/  LDG.E R0, desc[UR36][R2.64+0x4] ;  /* 0x0000042402007981 */ /* 0x005ee4000c1e1900 */
[----:B---3--:R-:W-:-:S07]  /*a770*/  IMAD.IADD R7, R0, 0x1, -R7 ;  /* 0x0000000100077824 */ /* 0x008fce00078e0a07 */
.L_x_1166:
[----:B-----5:R-:W-:Y:S01]  /*a780*/  IMAD.IADD R33, R7, 0x1, -R32 ;  /* 0x0000000107217824 */ /* 0x020fe200078e0a20 */
[----:B------:R-:W-:Y:S03]  /*a790*/  BSSY B7, `(.L_x_1167) ;  /* 0x000040f000077945 */ /* 0x000fe60003800000 */
[C---:B012---:R-:W-:Y:S01]  /*a7a0*/  VIADD R0, R33.reuse, 0x5f ;  /* 0x0000005f21007836 */ /* 0x047fe20000000000 */
[----:B------:R0:W-:Y:S01]  /*a7b0*/  STL [R1], R33 ;  /* 0x0000002101007387 */ /* 0x0001e20000100800 */
[----:B------:R-:W-:Y:S02]  /*a7c0*/  ISETP.GT.AND P0, PT, R33, RZ, PT ;  /* 0x000000ff2100720c */ /* 0x000fe40003f04270 */
[----:B------:R-:W-:-:S05]  /*a7d0*/  IMAD.HI R0, R0, 0x2aaaaaab, RZ ;  /* 0x2aaaaaab00007827 */ /* 0x000fca00078e02ff */
[----:B------:R-:W-:-:S04]  /*a7e0*/  SHF.R.U32.HI R3, RZ, 0x1f, R0 ;  /* 0x0000001fff037819 */ /* 0x000fc80000011600 */
        /* <DEDUP_REMOVED lines=10> */
[----:B0-----:R-:W1:Y:S02]  /*a890*/  FLO.U32 R0, UR4 ;  /* 0x0000000400007d00 */ /* 0x001e6400080e0000 */
[----:B-1----:R-:W-:-:S06]  /*a8a0*/  ISETP.EQ.U32.AND P0, PT, R0, R5, PT ;  /* 0x000000050000720c */ /* 0x002fcc0003f02070 */
[----:B------:R-:W2:Y:S07]  /*a8b0*/  POPC R5, UR4 ;  /* 0x0000000400057d09 */ /* 0x000eae0008000000 */
[----:B--2---:R-:W2:Y:S01]  /*a8c0*/  @P0 ATOMG.E.ADD.STRONG.GPU PT, R3, desc[UR36][R2.64], R5 ;  /* 0x00000005020309a8 */ /* 0x004ea200081ee1e4 */
[----:B------:R-:W0:Y:S02]  /*a8d0*/  S2R R4, SR_LTMASK ;  /* 0x0000000000047919 */ /* 0x000e240000003900 */
[----:B0-----:R-:W-:-:S04]  /*a8e0*/  LOP3.LUT R4, R4, UR4, RZ, 0xc0, !PT ;  /* 0x0000000404047c12 */ /* 0x001fc8000f8ec0ff */
[----:B------:R-:W0:Y:S01]  /*a8f0*/  POPC R7, R4 ;  /* 0x0000000400077309 */ /* 0x000e220000000000 */
[----:B--2---:R-:W0:Y:S02]  /*a900*/  SHFL.IDX PT, R0, R3, R0, 0x1f ;  /* 0x00001f0003007589 */ /* 0x004e2400000e0000 */
[----:B0-----:R-:W-:Y:S01]  /*a910*/  IADD3 R16, R0, UR39, R7 ;  /* 0x0000002700107c10 */ /* 0x001fe2000fffe007 */
[----:B------:R-:W-:Y:S06]  /*a920*/  BRA `(.L_x_1169) ;  /* 0x0000003c00d47947 */ /* 0x000fec0003800000 */
.L_x_1168:
[----:B0-----:R-:W-:Y:S01]  /*a930*/  VIADD R0, R22, 0x1c400 ;  /* 0x0001c40016007836 */ /* 0x001fe20000000000 */
        /* <DEDUP_REMOVED lines=8> */
[----:B------:R-:W-:Y:S01]  /*a9c0*/  MOV R8, 0x70 ;  /* 0x0000007000087802 */ /* 0x000fe20000000f00 */
[----:B------:R-:W0:Y:S01]  /*a9d0*/  LDC.64 R2, c[0x4][R2] ;  /* 0x0100000002027b82 */ /* 0x000e220000000a00 */
[----:B------:R-:W-:Y:S02]  /*a9e0*/  IMAD.U32 R5, RZ, RZ, UR7 ;  /* 0x00000007ff057e24 */ /* 0x000fe4000f8e00ff */
[----:B------:R-:W-:Y:S02]  /*a9f0*/  IMAD.U32 R6, RZ, RZ, UR8 ;  /* 0x00000008ff067e24 */ /* 0x000fe4000f8e00ff */
[----:B------:R-:W-:-:S02]  /*aa00*/  IMAD.U32 R7, RZ, RZ, UR9 ;  /* 0x00000009ff077e24 */ /* 0x000fc4000f8e00ff */
[----:B------:R-:W-:Y:S02]  /*aa10*/  IMAD.U32 R10, RZ, RZ, UR4 ;  /* 0x00000004ff0a7e24 */ /* 0x000fe4000f8e00ff */
[----:B------:R-:W-:Y:S02]  /*aa20*/  IMAD.U32 R11, RZ, RZ, UR5 ;  /* 0x00000005ff0b7e24 */ /* 0x000fe4000f8e00ff */
[----:B------:R-:W-:Y:S02]  /*aa30*/  IMAD.MOV.U32 R12, RZ, RZ, 0x1 ;  /* 0x00000001ff0c7424 */ /* 0x000fe400078e00ff */
[----:B------:R-:W-:-:S07]  /*aa40*/  IMAD.MOV.U32 R13, RZ, RZ, RZ ;  /* 0x000000ffff0d7224 */ /* 0x000fce00078e00ff */
[----:B------:R-:W-:-:S07]  /*aa50*/  LEPC R20, `(.L_x_1171) ;  /* 0x000000001014794e */ /* 0x000fce0000000000 */
[----:B0-----:R-:W-:Y:S05]  /*aa60*/  CALL.ABS.NOINC R2 ;  /* 0x0000000002007343 */ /* 0x001fea0003c00000 */
.L_x_1171:
[----:B------:R-:W-:Y:S05]  /*aa70*/  BSYNC B6 ;  /* 0x0000000000067941 */ /* 0x000fea0003800000 */
.L_x_1170:
        /* <DEDUP_REMOVED lines=8> */
[----:B------:R0:W1:Y:S01]  /*ab00*/  LDC.64 R2, c[0x4][R31] ;  /* 0x010000001f027b82 */ /* 0x0000620000000a00 */
        /* <DEDUP_REMOVED lines=11> */
.L_x_1174:
        /* <DEDUP_REMOVED lines=15> */
.L_x_1173:
[----:B------:R-:W-:Y:S05]  /*acb0*/  BSYNC B6 ;  /* 0x0000000000067941 */ /* 0x000fea0003800000 */
.L_x_1172:
[----:B------:R-:W2:Y:S01]  /*acc0*/  LDL R31, [R1+0x1c] ;  /* 0x00001c00011f7983 */ /* 0x000ea20000100800 */
[----:B------:R-:W-:Y:S01]  /*acd0*/  ULDC.64 UR4, c[0x0][0xaf0] ;  /* 0x0002bc0000047ab9 */ /* 0x000fe20000000a00 */
[----:B------:R-:W0:Y:S01]  /*ace0*/  LDC R9, c[0x0][0x430] ;  /* 0x00010c00ff097b82 */ /* 0x000e220000000800 */
[----:B------:R-:W-:Y:S01]  /*acf0*/  ISETP.NE.U32.AND P0, PT, RZ, UR4, PT ;  /* 0x00000004ff007c0c */ /* 0x000fe2000bf05070 */
[----:B------:R-:W1:Y:S03]  /*ad00*/  S2R R20, SR_TID.X ;  /* 0x0000000000147919 */ /* 0x000e660000002100 */
[----:B------:R-:W-:-:S13]  /*ad10*/  ISETP.NE.AND.EX P0, PT, RZ, UR5, PT, P0 ;  /* 0x00000005ff007c0c */ /* 0x000fda000bf05300 */
[----:B------:R-:W-:Y:S01]  /*ad20*/  @P0 IADD3 R2, P1, R25, UR4, RZ ;  /* 0x0000000419020c10 */ /* 0x000fe2000ff3e0ff */
[----:B------:R-:W3:Y:S01]  /*ad30*/  S2R R21, SR_TID.X ;  /* 0x0000000000157919 */ /* 0x000ee20000002100 */
[----:B------:R-:W-:Y:S02]  /*ad40*/  ULDC UR4, c[0x0][0x320] ;  /* 0x0000c80000047ab9 */ /* 0x000fe40000000800 */
[----:B------:R-:W-:-:S05]  /*ad50*/  @P0 IADD3.X R3, R28, UR5, RZ, P1, !PT ;  /* 0x000000051c030c10 */ /* 0x000fca0008ffe4ff */
[----:B------:R4:W4:Y:S01]  /*ad60*/  @P0 LDG.E R29, desc[UR36][R2.64] ;  /* 0x00000024021d0981 */ /* 0x000922000c1e1900 */
[----:B0-----:R-:W-:Y:S01]  /*ad70*/  ISETP.NE.AND P2, PT, R9, 0x1, PT ;  /* 0x000000010900780c */ /* 0x001fe20003f45270 */
[----:B------:R-:W-:Y:S01]  /*ad80*/  IMAD.MOV.U32 R36, RZ, RZ, RZ ;  /* 0x000000ffff247224 */ /* 0x000fe200078e00ff */
[----:B------:R-:W-:Y:S02]  /*ad90*/  LOP3.LUT R23, R23, 0xffff7fff, RZ, 0xc0, !PT ;  /* 0xffff7fff17177812 */ /* 0x000fe400078ec0ff */
[----:B-1----:R-:W-:-:S04]  /*ada0*/  LOP3.LUT R20, R20, 0x7f, RZ, 0xc0, !PT ;  /* 0x0000007f14147812 */ /* 0x002fc800078ec0ff */
[----:B------:R-:W-:-:S05]  /*adb0*/  SHF.R.U32.HI R0, RZ, 0x3, R20 ;  /* 0x00000003ff007819 */ /* 0x000fca0000011614 */
[----:B------:R-:W0:Y:S01]  /*adc0*/  @P2 LDC R4, c[0x0][0x434] ;  /* 0x00010d00ff042b82 */ /* 0x000e220000000800 */
[----:B------:R-:W-:-:S07]  /*add0*/  @P2 LOP3.LUT R23, R23, 0x8000, RZ, 0xfc, !PT ;  /* 0x0000800017172812 */ /* 0x000fce00078efcff */
[----:B------:R-:W1:Y:S01]  /*ade0*/  @P2 LDC R5, c[0x0][0x438] ;  /* 0x00010e00ff052b82 */ /* 0x000e620000000800 */
[----:B---3--:R-:W-:-:S05]  /*adf0*/  IMAD.SHL.U32 R20, R21, 0x10, RZ ;  /* 0x0000001015147824 */ /* 0x008fca00078e00ff */
[----:B------:R-:W-:Y:S02]  /*ae00*/  LOP3.LUT R20, R0, 0x70, R20, 0xf8, !PT ;  /* 0x0000007000147812 */ /* 0x000fe400078ef814 */
[----:B------:R-:W-:Y:S01]  /*ae10*/  LOP3.LUT R23, R23, 0xffffffef, RZ, 0xc0, !PT ;  /* 0xffffffef17177812 */ /* 0x000fe200078ec0ff */
[----:B------:R-:W-:Y:S01]  /*ae20*/  UMOV UR5, 0xffffffff ;  /* 0xffffffff00057882 */ /* 0x000fe20000000000 */
[----:B--2---:R-:W-:Y:S02]  /*ae30*/  VIADD R8, R31, 0xffffffff ;  /* 0xffffffff1f087836 */ /* 0x004fe40000000000 */
[----:B------:R-:W2:Y:S02]  /*ae40*/  S2R R31, SR_TID.X ;  /* 0x00000000001f7919 */ /* 0x000ea40000002100 */
[----:B------:R-:W-:-:S05]  /*ae50*/  IMAD R37, R8, 0x60, R20 ;  /* 0x0000006008257824 */ /* 0x000fca00078e0214 */
[C---:B------:R-:W-:Y:S01]  /*ae60*/  ISETP.GE.AND P0, PT, R37.reuse, R33, PT ;  /* 0x000000212500720c */ /* 0x040fe20003f06270 */
[----:B------:R-:W-:-:S03]  /*ae70*/  IMAD.IADD R37, R37, 0x1, R32 ;  /* 0x0000000125257824 */ /* 0x000fc600078e0220 */
[----:B------:R-:W-:Y:S01]  /*ae80*/  ISETP.GT.U32.OR P0, PT, R20, 0x5f, P0 ;  /* 0x0000005f1400780c */ /* 0x000fe20000704470 */
[----:B0-----:R-:W-:-:S04]  /*ae90*/  @P2 IMAD.HI.U32 R4, R37, R4, RZ ;  /* 0x0000000425042227 */ /* 0x001fc800078e00ff */
[----:B------:R-:W-:Y:S01]  /*aea0*/  IMAD.MOV.U32 R0, RZ, RZ, R37 ;  /* 0x000000ffff007224 */ /* 0x000fe200078e0025 */
[----:B-1----:R-:W-:-:S07]  /*aeb0*/  @P2 SHF.R.U32.HI R0, RZ, R5, R4 ;  /* 0x00000005ff002219 */ /* 0x002fce0000011604 */
[----:B------:R-:W0:Y:S01]  /*aec0*/  @!P0 LDC.64 R4, c[0x0][0x428] ;  /* 0x00010a00ff048b82 */ /* 0x000e220000000a00 */
[--C-:B----4-:R-:W-:Y:S01]  /*aed0*/  @!P0 SHF.R.S32.HI R3, RZ, 0x1f, R0.reuse ;  /* 0x0000001fff038819 */ /* 0x110fe20000011400 */
[----:B------:R-:W-:Y:S01]  /*aee0*/  @!P0 IMAD.MOV.U32 R2, RZ, RZ, R0 ;  /* 0x000000ffff028224 */ /* 0x000fe200078e0000 */
[----:B------:R-:W-:-:S05]  /*aef0*/  SHF.R.S32.HI R33, RZ, 0x1f, R29 ;  /* 0x0000001fff217819 */ /* 0x000fca000001141d */
[----:B------:R-:W1:Y:S01]  /*af00*/  @!P0 LDC.64 R6, c[0x0][0x418] ;  /* 0x00010600ff068b82 */ /* 0x000e620000000a00 */
[----:B--2---:R-:W-:-:S05]  /*af10*/  IMAD.SHL.U32 R31, R31, 0x8, RZ ;  /* 0x000000081f1f7824 */ /* 0x004fca00078e00ff */
[----:B------:R-:W-:-:S04]  /*af20*/  LOP3.LUT R31, R31, 0x38, RZ, 0xc0, !PT ;  /* 0x000000381f1f7812 */ /* 0x000fc800078ec0ff */
[----:B------:R-:W-:Y:S01]  /*af30*/  LOP3.LUT R11, R31, 0x40, RZ, 0xfc, !PT ;  /* 0x000000401f0b7812 */ /* 0x000fe200078efcff */
[----:B0-----:R-:W-:-:S03]  /*af40*/  @!P0 IMAD.WIDE.U32 R2, R29, R4, R2 ;  /* 0x000000041d028225 */ /* 0x001fc600078e0002 */
[----:B------:R-:W-:Y:S01]  /*af50*/  ISETP.GE.AND P3, PT, R11, UR4, PT ;  /* 0x000000040b007c0c */ /* 0x000fe2000bf66270 */
[----:B------:R-:W-:-:S04]  /*af60*/  @!P0 IMAD R4, R33, R4, RZ ;  /* 0x0000000421048224 */ /* 0x000fc800078e02ff */
[----:B------:R-:W-:Y:S01]  /*af70*/  @!P0 IMAD R5, R29, R5, R4 ;  /* 0x000000051d058224 */ /* 0x000fe200078e0204 */
[----:B-1----:R-:W-:-:S03]  /*af80*/  @!P0 LEA R6, P1, R2, R6, 0x2 ;  /* 0x0000000602068211 */ /* 0x002fc600078210ff */
[----:B------:R-:W-:Y:S01]  /*af90*/  @!P0 IMAD.IADD R5, R3, 0x1, R5 ;  /* 0x0000000103058824 */ /* 0x000fe200078e0205 */
[----:B------:R-:W-:-:S03]  /*afa0*/  LOP3.LUT R10, R31, 0x80, RZ, 0xfc, !PT ;  /* 0x000000801f0a7812 */ /* 0x000fc600078efcff */
[----:B------:R-:W-:Y:S02]  /*afb0*/  @P3 LOP3.LUT R23, R23, 0x10, RZ, 0xfc, !PT ;  /* 0x0000001017173812 */ /* 0x000fe400078efcff */
[----:B------:R-:W-:Y:S02]  /*afc0*/  @!P0 LEA.HI.X R7, R2, R7, R5, 0x2, P1 ;  /* 0x0000000702078211 */ /* 0x000fe400008f1405 */
[----:B------:R-:W-:Y:S01]  /*afd0*/  ISETP.GE.AND P1, PT, R10, UR4, PT ;  /* 0x000000040a007c0c */ /* 0x000fe2000bf26270 */
[----:B------:R-:W-:Y:S01]  /*afe0*/  IMAD.MOV R0, RZ, RZ, -R0 ;  /* 0x000000ffff007224 */ /* 0x000fe200078e0a00 */
[----:B------:R-:W-:Y:S01]  /*aff0*/  ISETP.GE.AND P2, PT, R31, UR4, PT ;  /* 0x000000041f007c0c */ /* 0x000fe2000bf46270 */
[----:B------:R0:W5:Y:S01]  /*b000*/  @!P0 LDG.E R36, desc[UR36][R6.64] ;  /* 0x0000002406248981 */ /* 0x000162000c1e1900 */
[----:B------:R-:W-:Y:S01]  /*b010*/  LOP3.LUT R23, R23, 0xfffffffe, RZ, 0xc0, !PT ;  /* 0xfffffffe17177812 */ /* 0x000fe200078ec0ff */
[----:B------:R-:W-:Y:S01]  /*b020*/  IMAD R37, R9, R0, R37 ;  /* 0x0000000009257224 */ /* 0x000fe200078e0225 */
[----:B------:R-:W-:-:S02]  /*b030*/  LOP3.LUT R9, R31, 0xc0, RZ, 0xfc, !PT ;  /* 0x000000c01f097812 */ /* 0x000fc400078efcff */
[----:B------:R-:W-:Y:S02]  /*b040*/  LOP3.LUT R23, R23, 0xfffffff7, RZ, 0xc0, !PT ;  /* 0xfffffff717177812 */ /* 0x000fe400078ec0ff */
[----:B------:R-:W-:-:S03]  /*b050*/  ISETP.GE.AND P0, PT, R9, UR4, PT ;  /* 0x0000000409007c0c */ /* 0x000fc6000bf06270 */
[----:B------:R-:W-:-:S04]  /*b060*/  @P1 LOP3.LUT R23, R23, 0x8, RZ, 0xfc, !PT ;  /* 0x0000000817171812 */ /* 0x000fc800078efcff */
[----:B------:R-:W-:-:S04]  /*b070*/  @P2 LOP3.LUT R23, R23, 0x1, RZ, 0xfc, !PT ;  /* 0x0000000117172812 */ /* 0x000fc800078efcff */
[----:B------:R-:W-:-:S04]  /*b080*/  LOP3.LUT R23, R23, 0xfffffffb, RZ, 0xc0, !PT ;  /* 0xfffffffb17177812 */ /* 0x000fc800078ec0ff */
[----:B------:R-:W-:Y:S01]  /*b090*/  @P0 LOP3.LUT R23, R23, 0x4, RZ, 0xfc, !PT ;  /* 0x0000000417170812 */ /* 0x000fe200078efcff */
[----:B0-----:R-:W-:Y:S06]  /*b0a0*/  BRA.DIV UR5, `(.L_x_1175) ;  /* 0x0000004605f47947 */ /* 0x001fec000b800000 */
.L_x_1248:
[----:B------:R-:W-:Y:S01]  /*b0b0*/  IMAD.U32 R0, RZ, RZ, UR38 ;  /* 0x00000026ff007e24 */ /* 0x000fe2000f8e00ff */
[----:B------:R-:W-:Y:S02]  /*b0c0*/  SEL R2, RZ, 0x1, P2 ;  /* 0x00000001ff027807 */ /* 0x000fe40001000000 */
[----:B------:R-:W-:Y:S02]  /*b0d0*/  ISETP.GT.U32.AND P1, PT, R20, 0x5f, PT ;  /* 0x0000005f1400780c */ /* 0x000fe40003f24070 */
[----:B------:R-:W-:Y:S01]  /*b0e0*/  ISETP.NE.AND P0, PT, R0, 0x3, PT ;  /* 0x000000030000780c */ /* 0x000fe20003f05270 */
[----:B------:R0:W-:Y:S01]  /*b0f0*/  STL [R1+0x20], R2 ;  /* 0x0000200201007387 */ /* 0x0001e20000100800 */
[----:B------:R-:W-:Y:S02]  /*b100*/  LOP3.LUT R23, R23, 0xfffffbff, RZ, 0xc0, !PT ;  /* 0xfffffbff17177812 */ /* 0x000fe400078ec0ff */
[----:B------:R-:W-:-:S09]  /*b110*/  SHF.R.S32.HI R28, RZ, 0x1f, R18 ;  /* 0x0000001fff1c7819 */ /* 0x000fd20000011412 */
[----:B------:R-:W-:-:S04]  /*b120*/  @P0 LOP3.LUT R23, R23, 0x400, RZ, 0xfc, !PT ;  /* 0x0000040017170812 */ /* 0x000fc800078efcff */
[----:B------:R-:W-:-:S04]  /*b130*/  LOP3.LUT R23, R23, 0xffffffdf, RZ, 0xc0, !PT ;  /* 0xffffffdf17177812 */ /* 0x000fc800078ec0ff */
[----:B------:R-:W-:Y:S01]  /*b140*/  @P1 LOP3.LUT R23, R23, 0x20, RZ, 0xfc, !PT ;  /* 0x0000002017171812 */ /* 0x000fe200078efcff */
[----:B0-----:R-:W-:Y:S06]  /*b150*/  @!P0 BRA `(.L_x_1176) ;  /* 0x0000000000048947 */ /* 0x001fec0003800000 */
[----:B------:R-:W-:Y:S01]  /*b160*/  BPT.TRAP 0x1 ;  /* 0x000000040000795c */ /* 0x000fe20000300000 */
.L_x_1176:
[----:B------:R-:W-:Y:S01]  /*b170*/  IMAD R25, R24, 0x8, R22 ;  /* 0x0000000818197824 */ /* 0x000fe200078e0216 */
[----:B------:R-:W-:Y:S01]  /*b180*/  SHF.L.U32 R0, R27, 0x1f, RZ ;  /* 0x0000001f1b007819 */ /* 0x000fe200000006ff */
[----:B------:R-:W-:Y:S03]  /*b190*/  BSSY B0, `(.L_x_1177) ;  /* 0x0000003000007945 */ /* 0x000fe60003800000 */
[----:B------:R-:W0:Y:S02]  /*b1a0*/  SYNCS.PHASECHK.TRANS64.TRYWAIT P0, [R25+URZ+0x32440], R0 ;  /* 0x03244000190075a7 */ /* 0x000e24000800017f */
[----:B0-----:R-:W-:Y:S05]  /*b1b0*/  @!P0 BRA `(.L_x_1178) ;  /* 0x0000004400e08947 */ /* 0x001fea0003800000 */
.L_x_1249:
[----:B------:R-:W-:Y:S05]  /*b1c0*/  BSYNC B0 ;  /* 0x0000000000007941 */ /* 0x000fea0003800000 */
.L_x_1177:
[----:B------:R-:W2:Y:S01]  /*b1d0*/  LDL R7, [R1] ;  /* 0x0000000001077983 */ /* 0x000ea20000100800 */
[----:B0-----:R-:W-:Y:S01]  /*b1e0*/  SHF.R.S32.HI R0, RZ, 0x1f, R37 ;  /* 0x0000001fff007819 */ /* 0x001fe20000011425 */
[----:B------:R-:W-:Y:S01]  /*b1f0*/  ULDC.64 UR4, c[0x0][0x300] ;  /* 0x0000c00000047ab9 */ /* 0x000fe20000000a00 */
[----:B-----5:R-:W-:Y:S01]  /*b200*/  SHF.R.S32.HI R4, RZ, 0x1f, R36 ;  /* 0x0000001fff047819 */ /* 0x020fe20000011424 */
[----:B------:R-:W-:Y:S01]  /*b210*/  IMAD.WIDE.U32 R2, R37, UR4, RZ ;  /* 0x0000000425027c25 */ /* 0x000fe2000f8e00ff */
[----:B------:R-:W-:Y:S01]  /*b220*/  LOP3.LUT R23, R23, 0xfffffffd, RZ, 0xc0, !PT ;  /* 0xfffffffd17177812 */ /* 0x000fe200078ec0ff */
[----:B------:R0:W-:Y:S04]  /*b230*/  STL [R1+0x10], R0 ;  /* 0x0000100001007387 */ /* 0x0001e80000100800 */
        /* <DEDUP_REMOVED lines=9> */
[----:B------:R-:W-:-:S04]  /*b2d0*/  ULDC.64 UR4, c[0x0][0x308] ;  /* 0x0000c20000047ab9 */ /* 0x000fc80000000a00 */
[----:B------:R-:W-:Y:S01]  /*b2e0*/  IADD3 R3, R3, R0, RZ ;  /* 0x0000000003037210 */ /* 0x000fe20007ffe0ff */
[----:B------:R-:W-:-:S04]  /*b2f0*/  IMAD R0, R28, UR4, RZ ;  /* 0x000000041c007c24 */ /* 0x000fc8000f8e02ff */
[C---:B------:R-:W-:Y:S02]  /*b300*/  IMAD R0, R18.reuse, UR5, R0 ;  /* 0x0000000512007c24 */ /* 0x040fe4000f8e0200 */
[----:B------:R-:W-:Y:S01]  /*b310*/  IMAD.WIDE.U32 R2, R18, UR4, R2 ;  /* 0x0000000412027c25 */ /* 0x000fe2000f8e0002 */
        /* <DEDUP_REMOVED lines=9> */
[----:B--2---:R-:W-:-:S02]  /*b3b0*/  IMAD R31, R8, -0x60, R7 ;  /* 0xffffffa0081f7824 */ /* 0x004fc400078e0207 */
[----:B0-----:R-:W-:Y:S02]  /*b3c0*/  IMAD.SHL.U32 R7, R5, 0x8, RZ ;  /* 0x0000000805077824 */ /* 0x001fe400078e00ff */
[----:B------:R-:W-:Y:S02]  /*b3d0*/  IMAD.IADD R31, R31, 0x1, -R6 ;  /* 0x000000011f1f7824 */ /* 0x000fe400078e0a06 */
[----:B------:R-:W-:Y:S01]  /*b3e0*/  IMAD R5, R24, 0x1800, R30 ;  /* 0x0000180018057824 */ /* 0x000fe200078e021e */
[----:B------:R-:W-:Y:S02]  /*b3f0*/  LOP3.LUT R7, R7, 0x38, RZ, 0xc0, !PT ;  /* 0x0000003807077812 */ /* 0x000fe400078ec0ff */
[----:B------:R-:W-:Y:S02]  /*b400*/  ISETP.GE.AND P0, PT, R31, 0x1, PT ;  /* 0x000000011f00780c */ /* 0x000fe40003f06270 */
        /* <DEDUP_REMOVED lines=55> */
.L_x_1263:
        /* <DEDUP_REMOVED lines=10> */
.L_x_1180:
[----:B------:R-:W-:Y:S02]  /*b820*/  PLOP3.LUT P1, PT, P1, P0, PT, 0xa2, 0x0 ;  /* 0x000000000000781c */ /* 0x000fe40000f21472 */
[----:B------:R-:W-:-:S08]  /*b830*/  @P0 R2UR P1, UR4, R25 ;  /* 0x00000000190402ca */ /* 0x000fd00000020000 */
[----:B------:R-:W-:-:S05]  /*b840*/  @P0 PLOP3.LUT P0, PT, P1, PT, PT, 0x80, 0x0 ;  /* 0x000000000000081c */ /* 0x000fca0000f0f070 */
[----:B------:R-:W-:Y:S01]  /*b850*/  @!P1 SYNCS.ARRIVE.TRANS64.RED.A0T1 RZ, [UR4+0x32430], RZ ;  /* 0x032430ffffff99a7 */ /* 0x000fe20008200404 */
[----:B------:R-:W-:Y:S07]  /*b860*/  @!P1 ARRIVES.LDGSTSBAR.64.TRANSCNT [UR4+0x32430] ;  /* 0x03243000ff0099b0 */ /* 0x000fee0008000a84 */
[----:B------:R-:W-:Y:S05]  /*b870*/  @P0 BRA.U.ANY `(.L_x_1180) ;  /* 0xfffffffd00e80947 */ /* 0x000fea000393ffff */
[----:B------:R-:W-:Y:S01]  /*b880*/  NOP ;  /* 0x0000000000007918 */ /* 0x000fe20000000000 */
[----:B------:R-:W-:-:S13]  /*b890*/  LOP3.LUT P2, RZ, R23, 0x400, RZ, 0xc0, !PT ;  /* 0x0000040017ff7812 */ /* 0x000fda000784c0ff */
[----:B------:R-:W-:Y:S05]  /*b8a0*/  @!P2 BRA `(.L_x_1181) ;  /* 0x000000000004a947 */ /* 0x000fea0003800000 */
[----:B------:R-:W-:Y:S01]  /*b8b0*/  BPT.TRAP 0x1 ;  /* 0x000000040000795c */ /* 0x000fe20000300000 */
.L_x_1181:
[----:B------:R1:W5:Y:S01]  /*b8c0*/  LDL.LU R0, [R1+0x4] ;  /* 0x0000040001007983 */ /* 0x0003620000300800 */
[----:B------:R-:W-:Y:S01]  /*b8d0*/  LOP3.LUT P0, RZ, R23, 0x40, RZ, 0xc0, !PT ;  /* 0x0000004017ff7812 */ /* 0x000fe2000780c0ff */
[----:B------:R1:W-:-:S12]  /*b8e0*/  SYNCS.ARRIVE.TRANS64.A1T0 RZ, [R25+URZ+0x32430], RZ ;  /* 0x032430ff19ff79a7 */ /* 0x0003d8000810003f */
[----:B------:R-:W-:Y:S05]  /*b8f0*/  WARPSYNC.ALL ;  /* 0x0000000000007948 */ /* 0x000fea0003800000 */
[----:B------:R-:W-:Y:S01]  /*b900*/  SEL R34, R34, RZ, !P0 ;  /* 0x000000ff22227207 */ /* 0x000fe20004000000 */
[----:B------:R-:W-:Y:S01]  /*b910*/  BSSY B6, `(.L_x_1182) ;  /* 0x0000019000067945 */ /* 0x000fe20003800000 */
[----:B------:R-:W-:Y:S01]  /*b920*/  BAR.SYNC.DEFER_BLOCKING 0x8, 0x180 ;  /* 0x0206000000007b1d */ /* 0x000fe20000010000 */
[----:B-----5:R-:W-:-:S05]  /*b930*/  SEL R0, R0, RZ, !P0 ;  /* 0x000000ff00007207 */ /* 0x020fca0004000000 */
[----:B------:R2:W-:Y:S02]  /*b940*/  STL [R1+0xc], R0 ;  /* 0x00000c0001007387 */ /* 0x0005e40000100800 */
[----:B--2---:R-:W-:-:S05]  /*b950*/  VIADD R0, R22, 0x18400 ;  /* 0x0001840016007836 */ /* 0x004fca0000000000 */
[----:B------:R-:W-:Y:S02]  /*b960*/  LOP3.LUT P0, RZ, R0, 0x3ff, RZ, 0xc0, !PT ;  /* 0x000003ff00ff7812 */ /* 0x000fe4000780c0ff */
[----:B------:R-:W-:-:S05]  /*b970*/  SHF.R.S32.HI R0, RZ, 0x1f, R35 ;  /* 0x0000001fff007819 */ /* 0x000fca0000011423 */
[----:B------:R2:W-:Y:S06]  /*b980*/  STL [R1+0x4], R0 ;  /* 0x0000040001007387 */ /* 0x0005ec0000100800 */
[----:B------:R-:W-:Y:S05]  /*b990*/  @!P0 BRA `(.L_x_1183) ;  /* 0x0000000000408947 */ /* 0x000fea0003800000 */
[----:B0-----:R-:W-:Y:S01]  /*b9a0*/  MOV R2, 0x0 ;  /* 0x0000000000027802 */ /* 0x001fe20000000f00 */
[----:B------:R-:W-:Y:S01]  /*b9b0*/  ULDC.64 UR6, c[0x4][0x98] ;  /* 0x0100260000067ab9 */ /* 0x000fe20000000a00 */
[----:B------:R-:W-:Y:S01]  /*b9c0*/  ULDC.64 UR8, c[0x4][0xa0] ;  /* 0x0100280000087ab9 */ /* 0x000fe20000000a00 */
[----:B------:R-:W-:Y:S01]  /*b9d0*/  ULDC.64 UR4, c[0x4][0x20] ;  /* 0x0100080000047ab9 */ /* 0x000fe20000000a00 */
[----:B------:R-:W-:Y:S01]  /*b9e0*/  MOV R4, UR6 ;  /* 0x0000000600047c02 */ /* 0x000fe20008000f00 */
[----:B------:R-:W-:Y:S01]  /*b9f0*/  IMAD.U32 R5, RZ, RZ, UR7 ;  /* 0x00000007ff057e24 */ /* 0x000fe2000f8e00ff */
        /* <DEDUP_REMOVED lines=9> */
[----:B012---:R-:W-:Y:S05]  /*ba90*/  CALL.ABS.NOINC R2 ;  /* 0x0000000002007343 */ /* 0x007fea0003c00000 */
.L_x_1183:
[----:B------:R-:W-:Y:S05]  /*baa0*/  BSYNC B6 ;  /* 0x0000000000067941 */ /* 0x000fea0003800000 */
.L_x_1182:
[----:B------:R-:W3:Y:S01]  /*bab0*/  LDL R21, [R1+0x4] ;  /* 0x0000040001157983 */ /* 0x000ee20000100800 */
[----:B------:R-:W4:Y:S03]  /*bac0*/  LDC R7, c[0x0][0x448] ;  /* 0x00011200ff077b82 */ /* 0x000f260000000800 */
[----:B------:R-:W5:Y:S01]  /*bad0*/  LDL R20, [R1+0xc] ;  /* 0x00000c0001147983 */ /* 0x000f620000100800 */
[----:B------:R-:W-:Y:S01]  /*bae0*/  IMAD.SHL.U32 R4, R17, 0x80, RZ ;  /* 0x0000008011047824 */ /* 0x000fe200078e00ff */
[----:B------:R-:W-:Y:S01]  /*baf0*/  ULDC.64 UR4, c[0x0][0x298] ;  /* 0x0000a60000047ab9 */ /* 0x000fe20000000a00 */
[----:B------:R-:W-:Y:S01]  /*bb00*/  LOP3.LUT R23, R23, 0xfffeffff, RZ, 0xc0, !PT ;  /* 0xfffeffff17177812 */ /* 0x000fe200078ec0ff */
[----:B0-----:R-:W0:Y:S01]  /*bb10*/  S2R R2, SR_TID.X ;  /* 0x0000000000027919 */ /* 0x001e220000002100 */
[----:B--2---:R-:W2:Y:S01]  /*bb20*/  S2R R0, SR_TID.X ;  /* 0x0000000000007919 */ /* 0x004ea20000002100 */
[----:B------:R-:W1:Y:S01]  /*bb30*/  S2R R6, SR_TID.X ;  /* 0x0000000000067919 */ /* 0x000e620000002100 */
[----:B----4-:R-:W-:-:S13]  /*bb40*/  ISETP.NE.AND P0, PT, R7, 0x1, PT ;  /* 0x000000010700780c */ /* 0x010fda0003f05270 */
[----:B------:R-:W-:Y:S02]  /*bb50*/  @P0 LOP3.LUT R23, R23, 0x10000, RZ, 0xfc, !PT ;  /* 0x0001000017170812 */ /* 0x000fe400078efcff */
[----:B0-----:R-:W-:-:S04]  /*bb60*/  LOP3.LUT R2, R2, 0x7f, RZ, 0xc0, !PT ;  /* 0x0000007f02027812 */ /* 0x001fc800078ec0ff */
[----:B------:R-:W-:Y:S01]  /*bb70*/  SHF.R.U32.HI R2, RZ, 0x3, R2 ;  /* 0x00000003ff027819 */ /* 0x000fe20000011602 */
[----:B--2---:R-:W-:Y:S02]  /*bb80*/  IMAD.SHL.U32 R3, R0, 0x10, RZ ;  /* 0x0000001000037824 */ /* 0x004fe400078e00ff */
[----:B------:R-:W0:Y:S03]  /*bb90*/  @P0 LDC R0, c[0x0][0x44c] ;  /* 0x00011300ff000b82 */ /* 0x000e260000000800 */
[----:B------:R-:W-:-:S04]  /*bba0*/  LOP3.LUT R3, R2, 0x70, R3, 0xf8, !PT ;  /* 0x0000007002037812 */ /* 0x000fc800078ef803 */
[----:B------:R-:W-:Y:S01]  /*bbb0*/  LOP3.LUT R17, R3, R4, RZ, 0xfc, !PT ;  /* 0x0000000403117212 */ /* 0x000fe200078efcff */
[----:B------:R-:W2:Y:S04]  /*bbc0*/  @P0 LDC R2, c[0x0][0x450] ;  /* 0x00011400ff020b82 */ /* 0x000ea80000000800 */
[----:B0-----:R-:W-:-:S04]  /*bbd0*/  @P0 IMAD.HI.U32 R3, R17, R0, RZ ;  /* 0x0000000011030227 */ /* 0x001fc800078e00ff */
[----:B------:R-:W-:Y:S01]  /*bbe0*/  IMAD.MOV.U32 R0, RZ, RZ, R17 ;  /* 0x000000ffff007224 */ /* 0x000fe200078e0011 */
[----:B--2---:R-:W-:Y:S01]  /*bbf0*/  @P0 SHF.R.U32.HI R0, RZ, R2, R3 ;  /* 0x00000002ff000219 */ /* 0x004fe20000011603 */
[----:B------:R-:W-:-:S04]  /*bc00*/  IMAD.WIDE.U32 R2, R35, UR4, RZ ;  /* 0x0000000423027c25 */ /* 0x000fc8000f8e00ff */
[----:B---3--:R-:W-:Y:S01]  /*bc10*/  IMAD R5, R21, UR4, RZ ;  /* 0x0000000415057c24 */ /* 0x008fe2000f8e02ff */
[----:B-1----:R-:W-:-:S03]  /*bc20*/  LOP3.LUT R21, R6, 0x7f, RZ, 0xc0, !PT ;  /* 0x0000007f06157812 */ /* 0x002fc600078ec0ff */
[----:B------:R-:W-:Y:S01]  /*bc30*/  IMAD R5, R35, UR5, R5 ;  /* 0x0000000523057c24 */ /* 0x000fe2000f8e0205 */
[----:B------:R-:W-:Y:S01]  /*bc40*/  ULDC.64 UR4, c[0x0][0x2d8] ;  /* 0x0000b60000047ab9 */ /* 0x000fe20000000a00 */
[----:B------:R-:W-:Y:S02]  /*bc50*/  SHF.R.U32.HI R21, RZ, 0x3, R21 ;  /* 0x00000003ff157819 */ /* 0x000fe40000011615 */
[----:B------:R-:W-:Y:S02]  /*bc60*/  IMAD.IADD R3, R3, 0x1, R5 ;  /* 0x0000000103037824 */ /* 0x000fe400078e0205 */
[----:B------:R-:W-:Y:S02]  /*bc70*/  IMAD R5, R28, UR4, RZ ;  /* 0x000000041c057c24 */ /* 0x000fe4000f8e02ff */
[----:B------:R-:W-:-:S04]  /*bc80*/  IMAD.WIDE.U32 R2, R18, UR4, R2 ;  /* 0x0000000412027c25 */ /* 0x000fc8000f8e0002 */
[----:B------:R-:W-:Y:S01]  /*bc90*/  IMAD R5, R18, UR5, R5 ;  /* 0x0000000512057c24 */ /* 0x000fe2000f8e0205 */
[----:B------:R-:W-:-:S03]  /*bca0*/  ULDC.64 UR4, c[0x0][0x2e0] ;  /* 0x0000b80000047ab9 */ /* 0x000fc60000000a00 */
[----:B------:R-:W-:Y:S02]  /*bcb0*/  IMAD.IADD R3, R3, 0x1, R5 ;  /* 0x0000000103037824 */ /* 0x000fe400078e0205 */
[----:B-----5:R-:W-:Y:S02]  /*bcc0*/  IMAD R5, R20, UR4, RZ ;  /* 0x0000000414057c24 */ /* 0x020fe4000f8e02ff */
[----:B------:R-:W-:-:S04]  /*bcd0*/  IMAD.WIDE.U32 R2, R34, UR4, R2 ;  /* 0x0000000422027c25 */ /* 0x000fc8000f8e0002 */
[----:B------:R-:W-:Y:S01]  /*bce0*/  IMAD R5, R34, UR5, R5 ;  /* 0x0000000522057c24 */ /* 0x000fe2000f8e0205 */
[----:B------:R-:W-:Y:S01]  /*bcf0*/  ULDC.64 UR4, c[0x0][0x2d0] ;  /* 0x0000b40000047ab9 */ /* 0x000fe20000000a00 */
[----:B------:R-:W-:Y:S02]  /*bd00*/  IMAD.SHL.U32 R20, R6, 0x8, RZ ;  /* 0x0000000806147824 */ /* 0x000fe400078e00ff */
[----:B------:R-:W-:Y:S01]  /*bd10*/  IMAD.IADD R3, R3, 0x1, R5 ;  /* 0x0000000103037824 */ /* 0x000fe200078e0205 */
[----:B------:R-:W-:Y:S02]  /*bd20*/  SHF.R.S32.HI R5, RZ, 0x1f, R0 ;  /* 0x0000001fff057819 */ /* 0x000fe40000011400 */
[----:B------:R-:W-:Y:S01]  /*bd30*/  LOP3.LUT R20, R20, 0x38, RZ, 0xc0, !PT ;  /* 0x0000003814147812 */ /* 0x000fe200078ec0ff */
[----:B------:R-:W-:-:S04]  /*bd40*/  IMAD.WIDE.U32 R2, R0, UR4, R2 ;  /* 0x0000000400027c25 */ /* 0x000fc8000f8e0002 */
[----:B------:R-:W-:-:S04]  /*bd50*/  IMAD R5, R5, UR4, RZ ;  /* 0x0000000405057c24 */ /* 0x000fc8000f8e02ff */
[----:B------:R-:W-:Y:S01]  /*bd60*/  IMAD R5, R0, UR5, R5 ;  /* 0x0000000500057c24 */ /* 0x000fe2000f8e0205 */
[----:B------:R-:W-:Y:S01]  /*bd70*/  ULDC.64 UR4, c[0x0][0x2c8] ;  /* 0x0000b20000047ab9 */ /* 0x000fe20000000a00 */
[----:B------:R-:W-:Y:S02]  /*bd80*/  IMAD.MOV R0, RZ, RZ, -R0 ;  /* 0x000000ffff007224 */ /* 0x000fe400078e0a00 */
[----:B------:R-:W-:Y:S02]  /*bd90*/  IMAD.IADD R3, R3, 0x1, R5 ;  /* 0x0000000103037824 */ /* 0x000fe400078e0205 */
[----:B------:R-:W-:-:S04]  /*bda0*/  IMAD R0, R7, R0, R17 ;  /* 0x0000000007007224 */ /* 0x000fc800078e0211 */
[----:B------:R-:W-:Y:S01]  /*bdb0*/  IMAD.WIDE.U32 R2, R0, UR4, R2 ;  /* 0x0000000400027c25 */ /* 0x000fe2000f8e0002 */
[----:B------:R-:W-:-:S05]  /*bdc0*/  SHF.R.S32.HI R5, RZ, 0x1f, R0 ;  /* 0x0000001fff057819 */ /* 0x000fca0000011400 */
[----:B------:R-:W-:-:S04]  /*bdd0*/  IMAD R5, R5, UR4, RZ ;  /* 0x0000000405057c24 */ /* 0x000fc8000f8e02ff */
[----:B------:R-:W-:Y:S01]  /*bde0*/  IMAD R5, R0, UR5, R5 ;  /* 0x0000000500057c24 */ /* 0x000fe2000f8e0205 */
[----:B------:R-:W-:Y:S02]  /*bdf0*/  ULDC.64 UR4, c[0x0][0x280] ;  /* 0x0000a00000047ab9 */ /* 0x000fe40000000a00 */
[----:B------:R-:W-:Y:S01]  /*be00*/  LEA R0, P0, R2, UR4, 0x1 ;  /* 0x0000000402007c11 */ /* 0x000fe2000f8008ff */
[----:B------:R-:W-:Y:S01]  /*be10*/  ULDC UR4, c[0x0][0x2b8] ;  /* 0x0000ae0000047ab9 */ /* 0x000fe20000000800 */
[----:B------:R-:W-:-:S04]  /*be20*/  IADD3 R5, R3, R5, RZ ;  /* 0x0000000503057210 */ /* 0x000fc80007ffe0ff */
[----:B------:R-:W-:Y:S01]  /*be30*/  LEA.HI.X R5, R2, UR5, R5, 0x1, P0 ;  /* 0x0000000502057c11 */ /* 0x000fe200080f0c05 */
[----:B------:R-:W-:Y:S01]  /*be40*/  UMOV UR5, 0xffffffff ;  /* 0xffffffff00057882 */ /* 0x000fe20000000000 */
[----:B------:R-:W-:Y:S02]  /*be50*/  ISETP.GE.AND P0, PT, R20, UR4, PT ;  /* 0x0000000414007c0c */ /* 0x000fe4000bf06270 */
[----:B------:R-:W-:Y:S11]  /*be60*/  BRA.DIV UR5, `(.L_x_1184) ;  /* 0x0000004205c87947 */ /* 0x000ff6000b800000 */
[----:B------:R-:W2:Y:S01]  /*be70*/  LDL.LU R2, [R1+0x8] ;  /* 0x0000080001027983 */ /* 0x000ea20000300800 */
[----:B------:R-:W2:Y:S03]  /*be80*/  LDC R3, c[0x0][0x448] ;  /* 0x00011200ff037b82 */ /* 0x000ea60000000800 */
[----:B------:R-:W0:Y:S01]  /*be90*/  SHFL.IDX PT, R10, R0, RZ, 0x181f ;  /* 0x00181fff000a7589 */ /* 0x000e2200000e0000 */
[----:B------:R-:W-:-:S03]  /*bea0*/  IMAD.IADD R4, R21, 0x1, R4 ;  /* 0x0000000115047824 */ /* 0x000fc600078e0204 */
[----:B------:R-:W-:Y:S01]  /*beb0*/  SHFL.IDX PT, R7, R0, 0x1, 0x181f ;  /* 0x00381f0000077f89 */ /* 0x000fe200000e0000 */
[----:B------:R-:W-:-:S03]  /*bec0*/  VIADD R8, R4, 0x10 ;  /* 0x0000001004087836 */ /* 0x000fc60000000000 */
[----:B------:R-:W-:Y:S04]  /*bed0*/  SHFL.IDX PT, R11, R0, 0x2, 0x181f ;  /* 0x00581f00000b7f89 */ /* 0x000fe800000e0000 */
[----:B------:R-:W-:Y:S01]  /*bee0*/  SHFL.IDX PT, R12, R0, 0x3, 0x181f ;  /* 0x00781f00000c7f89 */ /* 0x000fe200000e0000 */
[----:B------:R-:W-:Y:S01]  /*bef0*/  LOP3.LUT R23, R23, 0xffffdfff, RZ, 0xc0, !PT ;  /* 0xffffdfff17177812 */ /* 0x000fe200078ec0ff */
[----:B--2---:R-:W-:Y:S02]  /*bf00*/  IMAD R6, R2, R3, RZ ;  /* 0x0000000302067224 */ /* 0x004fe400078e02ff */
[----:B------:R-:W1:Y:S03]  /*bf10*/  SHFL.IDX PT, R3, R5, RZ, 0x181f ;  /* 0x00181fff05037589 */ /* 0x000e6600000e0000 */
[-C--:B------:R-:W-:Y:S01]  /*bf20*/  ISETP.GE.AND P6, PT, R4, R6.reuse, PT ;  /* 0x000000060400720c */ /* 0x080fe20003fc6270 */
[----:B------:R-:W2:Y:S01]  /*bf30*/  SHFL.IDX PT, R2, R5, 0x1, 0x181f ;  /* 0x00381f0005027f89 */ /* 0x000ea200000e0000 */
[----:B------:R-:W-:-:S11]  /*bf40*/  ISETP.GE.AND P5, PT, R8, R6, PT ;  /* 0x000000060800720c */ /* 0x000fd60003fa6270 */
[----:B0-----:R-:W-:-:S05]  /*bf50*/  @!P6 LEA R10, P1, R20, R10, 0x1 ;  /* 0x0000000a140ae211 */ /* 0x001fca00078208ff */
[----:B-1----:R-:W-:Y:S01]  /*bf60*/  @!P6 IMAD.X R3, RZ, RZ, R3, P1 ;  /* 0x000000ffff03e224 */ /* 0x002fe200008e0603 */
[----:B------:R-:W-:Y:S01]  /*bf70*/  @!P5 LEA R7, P1, R20, R7, 0x1 ;  /* 0x000000071407d211 */ /* 0x000fe200078208ff */
[----:B------:R-:W-:-:S04]  /*bf80*/  VIADD R8, R4, 0x20 ;  /* 0x0000002004087836 */ /* 0x000fc80000000000 */
[----:B--2---:R-:W-:Y:S02]  /*bf90*/  @!P5 IMAD.X R9, RZ, RZ, R2, P1 ;  /* 0x000000ffff09d224 */ /* 0x004fe400008e0602 */
[----:B------:R-:W0:Y:S01]  /*bfa0*/  SHFL.IDX PT, R2, R5, 0x2, 0x181f ;  /* 0x00581f0005027f89 */ /* 0x000e2200000e0000 */
[----:B------:R-:W-:-:S13]  /*bfb0*/  ISETP.GE.AND P3, PT, R8, R6, PT ;  /* 0x000000060800720c */ /* 0x000fda0003f66270 */
[----:B------:R-:W-:-:S05]  /*bfc0*/  @!P3 LEA R11, P1, R20, R11, 0x1 ;  /* 0x0000000b140bb211 */ /* 0x000fca00078208ff */
[----:B0-----:R-:W-:Y:S02]  /*bfd0*/  @!P3 IMAD.X R8, RZ, RZ, R2, P1 ;  /* 0x000000ffff08b224 */ /* 0x001fe400008e0602 */
[----:B------:R-:W-:-:S05]  /*bfe0*/  VIADD R2, R4, 0x30 ;  /* 0x0000003004027836 */ /* 0x000fca0000000000 */
[----:B------:R-:W-:Y:S01]  /*bff0*/  ISETP.GE.AND P2, PT, R2, R6, PT ;  /* 0x000000060200720c */ /* 0x000fe20003f46270 */
[----:B------:R-:W-:-:S05]  /*c000*/  VIADD R2, R4, 0x40 ;  /* 0x0000004004027836 */ /* 0x000fca0000000000 */
[----:B------:R-:W-:Y:S02]  /*c010*/  ISETP.GE.AND P4, PT, R2, R6, PT ;  /* 0x000000060200720c */ /* 0x000fe40003f86270 */
[----:B------:R-:W0:Y:S05]  /*c020*/  SHFL.IDX PT, R2, R5, 0x3, 0x181f ;  /* 0x00781f0005027f89 */ /* 0x000e2a00000e0000 */
[----:B------:R-:W-:Y:S02]  /*c030*/  @!P2 LEA R14, P1, R20, R12, 0x1 ;  /* 0x0000000c140ea211 */ /* 0x000fe400078208ff */
[----:B------:R-:W1:Y:S03]  /*c040*/  SHFL.IDX PT, R12, R0, 0x4, 0x181f ;  /* 0x00981f00000c7f89 */ /* 0x000e6600000e0000 */
[----:B0-----:R-:W-:-:S02]  /*c050*/  @!P2 IMAD.X R13, RZ, RZ, R2, P1 ;  /* 0x000000ffff0da224 */ /* 0x001fc400008e0602 */
[----:B------:R-:W0:Y:S01]  /*c060*/  SHFL.IDX PT, R2, R5, 0x4, 0x181f ;  /* 0x00981f0005027f89 */ /* 0x000e2200000e0000 */
[----:B-1----:R-:W-:Y:S02]  /*c070*/  @!P4 LEA R15, P1, R20, R12, 0x1 ;  /* 0x0000000c140fc211 */ /* 0x002fe400078208ff */
[----:B------:R-:W-:-:S04]  /*c080*/  @P6 LOP3.LUT R23, R23, 0x2000, RZ, 0xfc, !PT ;  /* 0x0000200017176812 */ /* 0x000fc800078efcff */
[----:B------:R-:W-:Y:S01]  /*c090*/  LOP3.LUT R23, R23, 0xffffefff, RZ, 0xc0, !PT ;  /* 0xffffefff17177812 */ /* 0x000fe200078ec0ff */
[----:B0-----:R-:W-:Y:S02]  /*c0a0*/  @!P4 IMAD.X R12, RZ, RZ, R2, P1 ;  /* 0x000000ffff0cc224 */ /* 0x001fe400008e0602 */
[----:B------:R-:W-:-:S05]  /*c0b0*/  @!P6 IMAD.MOV.U32 R2, RZ, RZ, R10 ;  /* 0x000000ffff02e224 */ /* 0x000fca00078e000a */
[----:B------:R0:W-:Y:S01]  /*c0c0*/  @!P6 LDGSTS.E.BYPASS.LTC128B.128 [R26+0x18400], desc[UR36][R2.64], !P0 ;  /* 0x18400000021aefae */ /* 0x0001e2000c101d64 */
[----:B------:R-:W-:Y:S01]  /*c0d0*/  @P5 LOP3.LUT R23, R23, 0x1000, RZ, 0xfc, !PT ;  /* 0x0000100017175812 */ /* 0x000fe200078efcff */
[----:B0-----:R-:W-:Y:S02]  /*c0e0*/  @!P5 IMAD.MOV.U32 R2, RZ, RZ, R7 ;  /* 0x000000ffff02d224 */ /* 0x001fe400078e0007 */
[----:B------:R-:W-:-:S05]  /*c0f0*/  @!P5 IMAD.MOV.U32 R3, RZ, RZ, R9 ;  /* 0x000000ffff03d224 */ /* 0x000fca00078e0009 */
[----:B------:R0:W-:Y:S01]  /*c100*/  @!P5 LDGSTS.E.BYPASS.LTC128B.128 [R26+0x18c00], desc[UR36][R2.64], !P0 ;  /* 0x18c00000021adfae */ /* 0x0001e2000c101d64 */
[----:B------:R-:W-:-:S03]  /*c110*/  LOP3.LUT R23, R23, 0xfffff7ff, RZ, 0xc0, !PT ;  /* 0xfffff7ff17177812 */ /* 0x000fc600078ec0ff */
[----:B------:R-:W1:Y:S01]  /*c120*/  SHFL.IDX PT, R9, R0, 0x5, 0x181f ;  /* 0x00b81f0000097f89 */ /* 0x000e6200000e0000 */
[----:B0-----:R-:W-:Y:S02]  /*c130*/  @!P3 IMAD.MOV.U32 R2, RZ, RZ, R11 ;  /* 0x000000ffff02b224 */ /* 0x001fe400078e000b */
[----:B------:R-:W-:Y:S01]  /*c140*/  @!P3 IMAD.MOV.U32 R3, RZ, RZ, R8 ;  /* 0x000000ffff03b224 */ /* 0x000fe200078e0008 */
[----:B------:R-:W-:-:S04]  /*c150*/  @P3 LOP3.LUT R23, R23, 0x800, RZ, 0xfc, !PT ;  /* 0x0000080017173812 */ /* 0x000fc800078efcff */
[----:B------:R0:W-:Y:S04]  /*c160*/  @!P3 LDGSTS.E.BYPASS.LTC128B.128 [R26+0x19400], desc[UR36][R2.64], !P0 ;  /* 0x19400000021abfae */ /* 0x0001e8000c101d64 */
[----:B------:R-:W2:Y:S01]  /*c170*/  SHFL.IDX PT, R8, R5, 0x5, 0x181f ;  /* 0x00b81f0005087f89 */ /* 0x000ea200000e0000 */
[----:B0-----:R-:W-:Y:S01]  /*c180*/  IADD3 R2, R4, 0x50, RZ ;  /* 0x0000005004027810 */ /* 0x001fe20007ffe0ff */
[----:B------:R-:W-:Y:S02]  /*c190*/  @!P2 IMAD.MOV.U32 R3, RZ, RZ, R13 ;  /* 0x000000ffff03a224 */ /* 0x000fe400078e000d */
[----:B------:R-:W0:Y:S01]  /*c1a0*/  SHFL.IDX PT, R7, R0, 0x6, 0x181f ;  /* 0x00d81f0000077f89 */ /* 0x000e2200000e0000 */
[----:B------:R-:W-:Y:S01]  /*c1b0*/  ISETP.GE.AND P3, PT, R2, R6, PT ;  /* 0x000000060200720c */ /* 0x000fe20003f66270 */
[----:B------:R-:W-:Y:S01]  /*c1c0*/  @!P2 IMAD.MOV.U32 R2, RZ, RZ, R14 ;  /* 0x000000ffff02a224 */ /* 0x000fe200078e000e */
[----:B------:R-:W-:-:S04]  /*c1d0*/  LOP3.LUT R23, R23, 0xfffffdff, RZ, 0xc0, !PT ;  /* 0xfffffdff17177812 */ /* 0x000fc800078ec0ff */
[----:B------:R3:W-:Y:S01]  /*c1e0*/  @!P2 LDGSTS.E.BYPASS.LTC128B.128 [R26+0x19c00], desc[UR36][R2.64], !P0 ;  /* 0x19c00000021aafae */ /* 0x0007e2000c101d64 */
[----:B------:R-:W-:-:S03]  /*c1f0*/  @P2 LOP3.LUT R23, R23, 0x200, RZ, 0xfc, !PT ;  /* 0x0000020017172812 */ /* 0x000fc600078efcff */
[----:B---3--:R-:W3:Y:S01]  /*c200*/  SHFL.IDX PT, R2, R5, 0x6, 0x181f ;  /* 0x00d81f0005027f89 */ /* 0x008ee200000e0000 */
[----:B------:R-:W-:-:S05]  /*c210*/  VIADD R3, R4, 0x60 ;  /* 0x0000006004037836 */ /* 0x000fca0000000000 */
[----:B------:R-:W-:Y:S02]  /*c220*/  ISETP.GE.AND P2, PT, R3, R6, PT ;  /* 0x000000060300720c */ /* 0x000fe40003f46270 */
[----:B-1----:R-:W-:-:S05]  /*c230*/  @!P3 LEA R9, P1, R20, R9, 0x1 ;  /* 0x000000091409b211 */ /* 0x002fca00078208ff */
[----:B--2---:R-:W-:-:S06]  /*c240*/  @!P3 IMAD.X R8, RZ, RZ, R8, P1 ;  /* 0x000000ffff08b224 */ /* 0x004fcc00008e0608 */
[----:B0-----:R-:W-:Y:S01]  /*c250*/  @!P2 LEA R7, P1, R20, R7, 0x1 ;  /* 0x000000071407a211 */ /* 0x001fe200078208ff */
[----:B------:R-:W-:-:S04]  /*c260*/  @!P4 IMAD.MOV.U32 R3, RZ, RZ, R12 ;  /* 0x000000ffff03c224 */ /* 0x000fc800078e000c */
[----:B---3--:R-:W-:Y:S02]  /*c270*/  @!P2 IMAD.X R10, RZ, RZ, R2, P1 ;  /* 0x000000ffff0aa224 */ /* 0x008fe400008e0602 */
[----:B------:R-:W-:-:S05]  /*c280*/  @!P4 IMAD.MOV.U32 R2, RZ, RZ, R15 ;  /* 0x000000ffff02c224 */ /* 0x000fca00078e000f */
[----:B------:R0:W-:Y:S01]  /*c290*/  @!P4 LDGSTS.E.BYPASS.LTC128B.128 [R26+0x1a400], desc[UR36][R2.64], !P0 ;  /* 0x1a400000021acfae */ /* 0x0001e2000c101d64 */
[----:B------:R-:W-:Y:S01]  /*c2a0*/  LOP3.LUT R23, R23, 0xfffffeff, RZ, 0xc0, !PT ;  /* 0xfffffeff17177812 */ /* 0x000fe200078ec0ff */
[----:B0-----:R-:W-:Y:S02]  /*c2b0*/  @!P3 IMAD.MOV.U32 R2, RZ, RZ, R9 ;  /* 0x000000ffff02b224 */ /* 0x001fe400078e0009 */
[----:B------:R-:W-:-:S05]  /*c2c0*/  @!P3 IMAD.MOV.U32 R3, RZ, RZ, R8 ;  /* 0x000000ffff03b224 */ /* 0x000fca00078e0008 */
[----:B------:R0:W-:Y:S04]  /*c2d0*/  @!P3 LDGSTS.E.BYPASS.LTC128B.128 [R26+0x1ac00], desc[UR36][R2.64], !P0 ;  /* 0x1ac00000021abfae */ /* 0x0001e8000c101d64 */
[----:B------:R-:W1:Y:S01]  /*c2e0*/  SHFL.IDX PT, R5, R5, 0x7, 0x181f ;  /* 0x00f81f0005057f89 */ /* 0x000e6200000e0000 */
[----:B0-----:R-:W-:Y:S02]  /*c2f0*/  @!P2 IMAD.MOV.U32 R2, RZ, RZ, R7 ;  /* 0x000000ffff02a224 */ /* 0x001fe400078e0007 */
[----:B------:R-:W-:Y:S01]  /*c300*/  @!P2 IMAD.MOV.U32 R3, RZ, RZ, R10 ;  /* 0x000000ffff03a224 */ /* 0x000fe200078e000a */
[----:B------:R-:W0:Y:S04]  /*c310*/  SHFL.IDX PT, R0, R0, 0x7, 0x181f ;  /* 0x00f81f0000007f89 */ /* 0x000e2800000e0000 */
[----:B------:R2:W-:Y:S01]  /*c320*/  @!P2 LDGSTS.E.BYPASS.LTC128B.128 [R26+0x1b400], desc[UR36][R2.64], !P0 ;  /* 0x1b400000021aafae */ /* 0x0005e2000c101d64 */
[----:B------:R-:W-:-:S04]  /*c330*/  @P4 LOP3.LUT R23, R23, 0x100, RZ, 0xfc, !PT ;  /* 0x0000010017174812 */ /* 0x000fc800078efcff */
[----:B------:R-:W-:-:S04]  /*c340*/  LOP3.LUT R23, R23, 0xffffff7f, RZ, 0xc0, !PT ;  /* 0xffffff7f17177812 */ /* 0x000fc800078ec0ff */
[----:B------:R-:W-:-:S04]  /*c350*/  @P3 LOP3.LUT R23, R23, 0x80, RZ, 0xfc, !PT ;  /* 0x0000008017173812 */ /* 0x000fc800078efcff */
[----:B------:R-:W-:-:S04]  /*c360*/  LOP3.LUT R23, R23, 0xffffffbf, RZ, 0xc0, !PT ;  /* 0xffffffbf17177812 */ /* 0x000fc800078ec0ff */
[----:B-12---:R-:W-:-:S07]  /*c370*/  @P2 LOP3.LUT R23, R23, 0x40, RZ, 0xfc, !PT ;  /* 0x0000004017172812 */ /* 0x006fce00078efcff */
.L_x_1280:
[----:B------:R-:W-:Y:S01]  /*c380*/  VIADD R4, R4, 0x70 ;  /* 0x0000007004047836 */ /* 0x000fe20000000000 */
[----:B------:R-:W-:-:S04]  /*c390*/  LOP3.LUT R23, R23, 0xffffbfff, RZ, 0xc0, !PT ;  /* 0xffffbfff17177812 */ /* 0x000fc800078ec0ff */
[----:B------:R-:W-:-:S13]  /*c3a0*/  ISETP.GE.AND P2, PT, R4, R6, PT ;  /* 0x000000060400720c */ /* 0x000fda0003f46270 */
[----:B0-----:R-:W-:Y:S02]  /*c3b0*/  @!P2 LEA R2, P1, R20, R0, 0x1 ;  /* 0x000000001402a211 */ /* 0x001fe400078208ff */
[----:B------:R-:W-:-:S03]  /*c3c0*/  @P2 LOP3.LUT R23, R23, 0x4000, RZ, 0xfc, !PT ;  /* 0x0000400017172812 */ /* 0x000fc600078efcff */
[----:B------:R-:W-:-:S05]  /*c3d0*/  @!P2 IMAD.X R3, RZ, RZ, R5, P1 ;  /* 0x000000ffff03a224 */ /* 0x000fca00008e0605 */
[----:B------:R-:W-:Y:S01]  /*c3e0*/  @!PT LDS RZ, [RZ] ;  /* 0x00000000fffff984 */ /* 0x000fe20000000800 */
[----:B------:R-:W-:Y:S01]  /*c3f0*/  @!PT LDS RZ, [RZ] ;  /* 0x00000000fffff984 */ /* 0x000fe20000000800 */
[----:B------:R-:W-:Y:S01]  /*c400*/  @!PT LDS RZ, [RZ] ;  /* 0x00000000fffff984 */ /* 0x000fe20000000800 */
[----:B------:R0:W-:Y:S01]  /*c410*/  @!P2 LDGSTS.E.BYPASS.LTC128B.128 [R26+0x1bc00], desc[UR36][R2.64], !P0 ;  /* 0x1bc00000021aafae */ /* 0x0001e2000c101d64 */
[----:B------:R-:W-:Y:S01]  /*c420*/  PLOP3.LUT P0, PT, PT, PT, PT, 0x80, 0x0 ;  /* 0x000000000000781c */ /* 0x000fe20003f0f070 */
[----:B------:R-:W-:-:S12]  /*c430*/  NOP ;  /* 0x0000000000007918 */ /* 0x000fd80000000000 */
.L_x_1185:
[----:B------:R-:W-:Y:S02]  /*c440*/  PLOP3.LUT P1, PT, P1, P0, PT, 0xa2, 0x0 ;  /* 0x000000000000781c */ /* 0x000fe40000f21472 */
[----:B------:R-:W-:-:S08]  /*c450*/  @P0 R2UR P1, UR4, R22 ;  /* 0x00000000160402ca */ /* 0x000fd00000020000 */
[----:B------:R-:W-:-:S05]  /*c460*/  @P0 PLOP3.LUT P0, PT, P1, PT, PT, 0x80, 0x0 ;  /* 0x000000000000081c */ /* 0x000fca0000f0f070 */
[----:B------:R-:W-:Y:S01]  /*c470*/  @!P1 SYNCS.ARRIVE.TRANS64.RED.A0T1 RZ, [UR4+0x32400], RZ ;  /* 0x032400ffffff99a7 */ /* 0x000fe20008200404 */
[----:B------:R-:W-:Y:S07]  /*c480*/  @!P1 ARRIVES.LDGSTSBAR.64.TRANSCNT [UR4+0x32400] ;  /* 0x03240000ff0099b0 */ /* 0x000fee0008000a84 */
[----:B------:R-:W-:Y:S05]  /*c490*/  @P0 BRA.U.ANY `(.L_x_1185) ;  /* 0xfffffffd00e80947 */ /* 0x000fea000393ffff */
[----:B------:R-:W-:Y:S01]  /*c4a0*/  NOP ;  /* 0x0000000000007918 */ /* 0x000fe20000000000 */
[----:B------:R-:W-:Y:S01]  /*c4b0*/  VIADD R0, R22, 0x22400 ;  /* 0x0002240016007836 */ /* 0x000fe20000000000 */
[----:B------:R1:W-:Y:S01]  /*c4c0*/  SYNCS.ARRIVE.TRANS64.A1T0 RZ, [R22+URZ+0x32400], RZ ;  /* 0x032400ff16ff79a7 */ /* 0x0003e2000810003f */
[----:B------:R-:W-:Y:S03]  /*c4d0*/  BSSY B6, `(.L_x_1186) ;  /* 0x0000013000067945 */ /* 0x000fe60003800000 */
[----:B------:R-:W-:-:S13]  /*c4e0*/  LOP3.LUT P0, RZ, R0, 0x3ff, RZ, 0xc0, !PT ;  /* 0x000003ff00ff7812 */ /* 0x000fda000780c0ff */
[----:B-1----:R-:W-:Y:S05]  /*c4f0*/  @!P0 BRA `(.L_x_1187) ;  /* 0x0000000000408947 */ /* 0x002fea0003800000 */
[----:B0-----:R-:W-:Y:S01]  /*c500*/  MOV R2, 0x0 ;  /* 0x0000000000027802 */ /* 0x001fe20000000f00 */
        /* <DEDUP_REMOVED lines=14> */
[----:B0-----:R-:W-:Y:S05]  /*c5f0*/  CALL.ABS.NOINC R2 ;  /* 0x0000000002007343 */ /* 0x001fea0003c00000 */
.L_x_1187:
[----:B------:R-:W-:Y:S05]  /*c600*/  BSYNC B6 ;  /* 0x0000000000067941 */ /* 0x000fea0003800000 */
.L_x_1186:
[----:B------:R-:W2:Y:S01]  /*c610*/  LDL.LU R21, [R1+0x4] ;  /* 0x0000040001157983 */ /* 0x000ea20000300800 */
[----:B0-----:R-:W0:Y:S01]  /*c620*/  LDC R2, c[0x0][0x448] ;  /* 0x00011200ff027b82 */ /* 0x001e220000000800 */
[----:B------:R-:W-:Y:S02]  /*c630*/  ULDC.64 UR4, c[0x0][0x398] ;  /* 0x0000e60000047ab9 */ /* 0x000fe40000000a00 */
[----:B------:R-:W3:Y:S01]  /*c640*/  LDL.LU R20, [R1+0xc] ;  /* 0x00000c0001147983 */ /* 0x000ee20000300800 */
[----:B0-----:R-:W-:-:S13]  /*c650*/  ISETP.NE.AND P6, PT, R2, 0x1, PT ;  /* 0x000000010200780c */ /* 0x001fda0003fc5270 */
[----:B------:R-:W0:Y:S08]  /*c660*/  @P6 LDC R3, c[0x0][0x44c] ;  /* 0x00011300ff036b82 */ /* 0x000e300000000800 */
[----:B------:R-:W1:Y:S01]  /*c670*/  @P6 LDC R2, c[0x0][0x450] ;  /* 0x00011400ff026b82 */ /* 0x000e620000000800 */
[----:B------:R-:W-:Y:S02]  /*c680*/  IMAD.MOV.U32 R0, RZ, RZ, R17 ;  /* 0x000000ffff007224 */ /* 0x000fe400078e0011 */
[----:B0-----:R-:W-:-:S05]  /*c690*/  @P6 IMAD.HI.U32 R3, R17, R3, RZ ;  /* 0x0000000311036227 */ /* 0x001fca00078e00ff */
[----:B-1----:R-:W-:Y:S01]  /*c6a0*/  @P6 SHF.R.U32.HI R0, RZ, R2, R3 ;  /* 0x00000002ff006219 */ /* 0x002fe20000011603 */
[----:B------:R-:W-:Y:S01]  /*c6b0*/  IMAD.WIDE.U32 R2, R35, UR4, RZ ;  /* 0x0000000423027c25 */ /* 0x000fe2000f8e00ff */
[----:B------:R-:W0:Y:S02]  /*c6c0*/  S2R R7, SR_TID.X ;  /* 0x0000000000077919 */ /* 0x000e240000002100 */
[----:B------:R-:W-:Y:S01]  /*c6d0*/  SHF.R.S32.HI R5, RZ, 0x1f, R0 ;  /* 0x0000001fff057819 */ /* 0x000fe20000011400 */
[----:B0-----:R-:W-:-:S05]  /*c6e0*/  IMAD.SHL.U32 R6, R7, 0x8, RZ ;  /* 0x0000000807067824 */ /* 0x001fca00078e00ff */
[----:B------:R-:W-:Y:S01]  /*c6f0*/  LOP3.LUT R6, R6, 0x38, RZ, 0xc0, !PT ;  /* 0x0000003806067812 */ /* 0x000fe200078ec0ff */
[----:B--2---:R-:W-:-:S04]  /*c700*/  IMAD R4, R21, UR4, RZ ;  /* 0x0000000415047c24 */ /* 0x004fc8000f8e02ff */
[----:B------:R-:W-:Y:S01]  /*c710*/  IMAD R4, R35, UR5, R4 ;  /* 0x0000000523047c24 */ /* 0x000fe2000f8e0204 */
[----:B------:R-:W-:-:S03]  /*c720*/  ULDC.64 UR4, c[0x0][0x3d8] ;  /* 0x0000f60000047ab9 */ /* 0x000fc60000000a00 */
[----:B------:R-:W-:Y:S02]  /*c730*/  IMAD.IADD R3, R3, 0x1, R4 ;  /* 0x0000000103037824 */ /* 0x000fe400078e0204 */
[----:B------:R-:W-:Y:S02]  /*c740*/  IMAD R4, R28, UR4, RZ ;  /* 0x000000041c047c24 */ /* 0x000fe4000f8e02ff */
[----:B------:R-:W-:-:S04]  /*c750*/  IMAD.WIDE.U32 R2, R18, UR4, R2 ;  /* 0x0000000412027c25 */ /* 0x000fc8000f8e0002 */
[----:B------:R-:W-:Y:S01]  /*c760*/  IMAD R4, R18, UR5, R4 ;  /* 0x0000000512047c24 */ /* 0x000fe2000f8e0204 */
[----:B------:R-:W-:-:S03]  /*c770*/  ULDC.64 UR4, c[0x0][0x3e0] ;  /* 0x0000f80000047ab9 */ /* 0x000fc60000000a00 */
[----:B------:R-:W-:Y:S02]  /*c780*/  IMAD.IADD R3, R3, 0x1, R4 ;  /* 0x0000000103037824 */ /* 0x000fe400078e0204 */
[----:B---3--:R-:W-:Y:S02]  /*c790*/  IMAD R4, R20, UR4, RZ ;  /* 0x0000000414047c24 */ /* 0x008fe4000f8e02ff */
[----:B------:R-:W-:Y:S01]  /*c7a0*/  IMAD.WIDE.U32 R2, R34, UR4, R2 ;  /* 0x0000000422027c25 */ /* 0x000fe2000f8e0002 */
[----:B------:R-:W-:-:S03]  /*c7b0*/  ULDC UR4, c[0x0][0x448] ;  /* 0x0001120000047ab9 */ /* 0x000fc60000000800 */
[----:B------:R-:W-:-:S04]  /*c7c0*/  IMAD R4, R34, UR5, R4 ;  /* 0x0000000522047c24 */ /* 0x000fc8000f8e0204 */
[----:B------:R-:W-:Y:S02]  /*c7d0*/  IMAD.IADD R3, R3, 0x1, R4 ;  /* 0x0000000103037824 */ /* 0x000fe400078e0204 */
[----:B------:R-:W-:-:S04]  /*c7e0*/  IMAD.MOV R4, RZ, RZ, -R0 ;  /* 0x000000ffff047224 */ /* 0x000fc800078e0a00 */
[----:B------:R-:W-:Y:S01]  /*c7f0*/  IMAD R4, R4, UR4, R17 ;  /* 0x0000000404047c24 */ /* 0x000fe2000f8e0211 */
[----:B------:R-:W-:Y:S02]  /*c800*/  ULDC.64 UR4, c[0x0][0x3d0] ;  /* 0x0000f40000047ab9 */ /* 0x000fe40000000a00 */
[----:B------:R-:W-:Y:S02]  /*c810*/  IMAD R5, R5, UR4, RZ ;  /* 0x0000000405057c24 */ /* 0x000fe4000f8e02ff */
[----:B------:R-:W-:-:S04]  /*c820*/  IMAD.WIDE.U32 R2, R0, UR4, R2 ;  /* 0x0000000400027c25 */ /* 0x000fc8000f8e0002 */
[----:B------:R-:W-:Y:S01]  /*c830*/  IMAD R5, R0, UR5, R5 ;  /* 0x0000000500057c24 */ /* 0x000fe2000f8e0205 */
[----:B------:R-:W-:Y:S01]  /*c840*/  SHF.R.S32.HI R0, RZ, 0x1f, R4 ;  /* 0x0000001fff007819 */ /* 0x000fe20000011404 */
[----:B------:R-:W-:Y:S02]  /*c850*/  ULDC.64 UR4, c[0x0][0x3c8] ;  /* 0x0000f20000047ab9 */ /* 0x000fe40000000a00 */
[----:B------:R-:W-:Y:S02]  /*c860*/  IMAD.IADD R3, R3, 0x1, R5 ;  /* 0x0000000103037824 */ /* 0x000fe400078e0205 */
[----:B------:R-:W-:Y:S02]  /*c870*/  IMAD R0, R0, UR4, RZ ;  /* 0x0000000400007c24 */ /* 0x000fe4000f8e02ff */
[----:B------:R-:W-:Y:S02]  /*c880*/  IMAD.SHL.U32 R20, R7, 0x8, RZ ;  /* 0x0000000807147824 */ /* 0x000fe400078e00ff */
[----:B------:R-:W-:-:S02]  /*c890*/  IMAD R0, R4, UR5, R0 ;  /* 0x0000000504007c24 */ /* 0x000fc4000f8e0200 */
[----:B------:R-:W-:Y:S01]  /*c8a0*/  IMAD.WIDE.U32 R2, R4, UR4, R2 ;  /* 0x0000000404027c25 */ /* 0x000fe2000f8e0002 */
[----:B------:R-:W-:Y:S01]  /*c8b0*/  ULDC.64 UR4, c[0x0][0x390] ;  /* 0x0000e40000047ab9 */ /* 0x000fe20000000a00 */
[----:B------:R-:W-:Y:S02]  /*c8c0*/  LOP3.LUT R20, R20, 0x38, RZ, 0xc0, !PT ;  /* 0x0000003814147812 */ /* 0x000fe400078ec0ff */
[----:B------:R-:W-:Y:S01]  /*c8d0*/  IMAD.IADD R4, R3, 0x1, R0 ;  /* 0x0000000103047824 */ /* 0x000fe200078e0200 */
[----:B------:R-:W-:Y:S01]  /*c8e0*/  LEA R0, P0, R2, UR4, 0x1 ;  /* 0x0000000402007c11 */ /* 0x000fe2000f8008ff */
[----:B------:R-:W-:Y:S01]  /*c8f0*/  ULDC UR4, c[0x0][0x3b8] ;  /* 0x0000ee0000047ab9 */ /* 0x000fe20000000800 */
[C---:B------:R-:W-:Y:S02]  /*c900*/  LOP3.LUT R9, R20.reuse, 0x40, RZ, 0xfc, !PT ;  /* 0x0000004014097812 */ /* 0x040fe400078efcff */
[C---:B------:R-:W-:Y:S02]  /*c910*/  LOP3.LUT R8, R20.reuse, 0x80, RZ, 0xfc, !PT ;  /* 0x0000008014087812 */ /* 0x040fe400078efcff */
[----:B------:R-:W-:-:S02]  /*c920*/  LOP3.LUT R7, R20, 0xc0, RZ, 0xfc, !PT ;  /* 0x000000c014077812 */ /* 0x000fc400078efcff */
[----:B------:R-:W-:Y:S01]  /*c930*/  LEA.HI.X R4, R2, UR5, R4, 0x1, P0 ;  /* 0x0000000502047c11 */ /* 0x000fe200080f0c04 */
[----:B------:R-:W-:Y:S01]  /*c940*/  UMOV UR5, 0xffffffff ;  /* 0xffffffff00057882 */ /* 0x000fe20000000000 */
[----:B------:R-:W-:Y:S02]  /*c950*/  ISETP.GE.AND P4, PT, R6, UR4, PT ;  /* 0x0000000406007c0c */ /* 0x000fe4000bf86270 */
[----:B------:R-:W-:Y:S02]  /*c960*/  ISETP.GE.AND P3, PT, R9, UR4, PT ;  /* 0x0000000409007c0c */ /* 0x000fe4000bf66270 */
[----:B------:R-:W-:Y:S02]  /*c970*/  ISETP.GE.AND P2, PT, R8, UR4, PT ;  /* 0x0000000408007c0c */ /* 0x000fe4000bf46270 */
[----:B------:R-:W-:Y:S01]  /*c980*/  ISETP.GE.AND P1, PT, R7, UR4, PT ;  /* 0x0000000407007c0c */ /* 0x000fe2000bf26270 */
[----:B------:R-:W-:-:S12]  /*c990*/  BRA.DIV UR5, `(.L_x_1188) ;  /* 0x0000004205c47947 */ /* 0x000fd8000b800000 */
[----:B------:R-:W0:Y:S01]  /*c9a0*/  SHFL.IDX PT, R3, R0, RZ, 0x181f ;  /* 0x00181fff00037589 */ /* 0x000e2200000e0000 */
[C---:B------:R-:W-:Y:S02]  /*c9b0*/  LOP3.LUT P6, RZ, R23.reuse, 0x2000, RZ, 0xc0, !PT ;  /* 0x0000200017ff7812 */ /* 0x040fe400078cc0ff */
[----:B------:R-:W-:Y:S01]  /*c9c0*/  LOP3.LUT P5, RZ, R23, 0x1000, RZ, 0xc0, !PT ;  /* 0x0000100017ff7812 */ /* 0x000fe200078ac0ff */
[----:B------:R-:W1:Y:S04]  /*c9d0*/  SHFL.IDX PT, R2, R4, RZ, 0x181f ;  /* 0x00181fff04027589 */ /* 0x000e6800000e0000 */
[----:B------:R-:W-:Y:S04]  /*c9e0*/  SHFL.IDX PT, R5, R4, 0x1, 0x181f ;  /* 0x00381f0004057f89 */ /* 0x000fe800000e0000 */
[----:B------:R-:W-:Y:S02]  /*c9f0*/  SHFL.IDX PT, R14, R0, 0x7, 0x181f ;  /* 0x00f81f00000e7f89 */ /* 0x000fe400000e0000 */
[----:B0-----:R-:W-:-:S05]  /*ca00*/  @!P6 LEA R3, P0, R6, R3, 0x1 ;  /* 0x000000030603e211 */ /* 0x001fca00078008ff */
[----:B-1----:R-:W-:-:S05]  /*ca10*/  @!P6 IMAD.X R2, RZ, RZ, R2, P0 ;  /* 0x000000ffff02e224 */ /* 0x002fca00000e0602 */
[----:B------:R-:W-:-:S04]  /*ca20*/  @!P6 LOP3.LUT R3, R3, R2, RZ, 0x3c, !PT ;  /* 0x000000020303e212 */ /* 0x000fc800078e3cff */
[----:B------:R-:W-:-:S04]  /*ca30*/  @!P6 LOP3.LUT R2, R3, R2, RZ, 0x3c, !PT ;  /* 0x000000020302e212 */ /* 0x000fc800078e3cff */
[----:B------:R-:W-:-:S05]  /*ca40*/  @!P6 LOP3.LUT R3, R3, R2, RZ, 0x3c, !PT ;  /* 0x000000020303e212 */ /* 0x000fca00078e3cff */
[----:B------:R-:W-:Y:S04]  /*ca50*/  @!P6 LDGSTS.E.BYPASS.LTC128B.128 [R26+0x22400], desc[UR36][R2.64], !P4 ;  /* 0x22400000021aefae */ /* 0x000fe8000e101d64 */
[----:B------:R-:W-:Y:S04]  /*ca60*/  @!P6 LDGSTS.E.BYPASS.LTC128B.128 [R26+0x26400], desc[UR36][R2.64+0x80], !P3 ;  /* 0x26400080021aefae */ /* 0x000fe8000d901d64 */
[----:B------:R-:W-:Y:S04]  /*ca70*/  @!P6 LDGSTS.E.BYPASS.LTC128B.128 [R26+0x2a400], desc[UR36][R2.64+0x100], !P2 ;  /* 0x2a400100021aefae */ /* 0x000fe8000d101d64 */
[----:B------:R0:W-:Y:S01]  /*ca80*/  @!P6 LDGSTS.E.BYPASS.LTC128B.128 [R26+0x2e400], desc[UR36][R2.64+0x180], !P1 ;  /* 0x2e400180021aefae */ /* 0x0001e2000c901d64 */
[----:B------:R-:W-:-:S02]  /*ca90*/  LOP3.LUT P6, RZ, R23, 0x80, RZ, 0xc0, !PT ;  /* 0x0000008017ff7812 */ /* 0x000fc400078cc0ff */
[----:B------:R-:W-:Y:S01]  /*caa0*/  LOP3.LUT R23, R23, 0xfff7ffff, RZ, 0xc0, !PT ;  /* 0xfff7ffff17177812 */ /* 0x000fe200078ec0ff */
[----:B0-----:R-:W0:Y:S10]  /*cab0*/  SHFL.IDX PT, R2, R0, 0x1, 0x181f ;  /* 0x00381f0000027f89 */ /* 0x001e3400000e0000 */
[----:B------:R-:W-:-:S04]  /*cac0*/  @P6 LOP3.LUT R23, R23, 0x80000, RZ, 0xfc, !PT ;  /* 0x0008000017176812 */ /* 0x000fc800078efcff */
[----:B------:R-:W-:Y:S02]  /*cad0*/  LOP3.LUT P6, RZ, R23, 0x200, RZ, 0xc0, !PT ;  /* 0x0000020017ff7812 */ /* 0x000fe400078cc0ff */
[----:B0-----:R-:W-:-:S04]  /*cae0*/  @!P5 LEA R2, P0, R6, R2, 0x1 ;  /* 0x000000020602d211 */ /* 0x001fc800078008ff */
[----:B------:R-:W-:Y:S02]  /*caf0*/  @!P5 IADD3.X R3, RZ, R5, RZ, P0, !PT ;  /* 0x00000005ff03d210 */ /* 0x000fe400007fe4ff */
[----:B------:R-:W-:Y:S04]  /*cb00*/  SHFL.IDX PT, R5, R4, 0x2, 0x181f ;  /* 0x00581f0004057f89 */ /* 0x000fe800000e0000 */
        /* <DEDUP_REMOVED lines=8> */
[C---:B------:R-:W-:Y:S02]  /*cb90*/  LOP3.LUT P5, RZ, R23.reuse, 0x100, RZ, 0xc0, !PT ;  /* 0x0000010017ff7812 */ /* 0x040fe400078ac0ff */
[----:B------:R-:W-:-:S11]  /*cba0*/  LOP3.LUT R23, R23, 0xffefffff, RZ, 0xc0, !PT ;  /* 0xffefffff17177812 */ /* 0x000fd600078ec0ff */
[----:B------:R-:W-:-:S04]  /*cbb0*/  @P5 LOP3.LUT R23, R23, 0x100000, RZ, 0xfc, !PT ;  /* 0x0010000017175812 */ /* 0x000fc800078efcff */
[----:B------:R-:W-:-:S13]  /*cbc0*/  LOP3.LUT P5, RZ, R23, 0x800, RZ, 0xc0, !PT ;  /* 0x0000080017ff7812 */ /* 0x000fda00078ac0ff */
[----:B0-----:R-:W-:-:S05]  /*cbd0*/  @!P5 LEA R2, P0, R6, R2, 0x1 ;  /* 0x000000020602d211 */ /* 0x001fca00078008ff */
[----:B------:R-:W-:Y:S02]  /*cbe0*/  @!P5 IMAD.X R3, RZ, RZ, R5, P0 ;  /* 0x000000ffff03d224 */ /* 0x000fe400000e0605 */
[----:B------:R-:W-:Y:S04]  /*cbf0*/  SHFL.IDX PT, R5, R4, 0x3, 0x181f ;  /* 0x00781f0004057f89 */ /* 0x000fe800000e0000 */
[----:B------:R-:W-:Y:S04]  /*cc00*/  @!P5 LDGSTS.E.BYPASS.LTC128B.128 [R26+0x23400], desc[UR36][R2.64], !P4 ;  /* 0x23400000021adfae */ /* 0x000fe8000e101d64 */
[----:B------:R-:W-:Y:S04]  /*cc10*/  @!P5 LDGSTS.E.BYPASS.LTC128B.128 [R26+0x27400], desc[UR36][R2.64+0x80], !P3 ;  /* 0x27400080021adfae */ /* 0x000fe8000d901d64 */
[----:B------:R-:W-:Y:S04]  /*cc20*/  @!P5 LDGSTS.E.BYPASS.LTC128B.128 [R26+0x2b400], desc[UR36][R2.64+0x100], !P2 ;  /* 0x2b400100021adfae */ /* 0x000fe8000d101d64 */
[----:B------:R0:W-:Y:S01]  /*cc30*/  @!P5 LDGSTS.E.BYPASS.LTC128B.128 [R26+0x2f400], desc[UR36][R2.64+0x180], !P1 ;  /* 0x2f400180021adfae */ /* 0x0001e2000c901d64 */
[----:B------:R-:W-:-:S03]  /*cc40*/  LOP3.LUT P5, RZ, R23, 0x100000, RZ, 0xc0, !PT ;  /* 0x0010000017ff7812 */ /* 0x000fc600078ac0ff */
[----:B0-----:R-:W0:Y:S02]  /*cc50*/  SHFL.IDX PT, R2, R0, 0x3, 0x181f ;  /* 0x00781f0000027f89 */ /* 0x001e2400000e0000 */
        /* <DEDUP_REMOVED lines=24> */
[----:B------:R0:W-:Y:S04]  /*cde0*/  @!P6 LDGSTS.E.BYPASS.LTC128B.128 [R26+0x30c00], desc[UR36][R2.64+0x180], !P1 ;  /* 0x30c00180021aefae */ /* 0x0001e8000c901d64 */
[----:B0-----:R-:W0:Y:S02]  /*cdf0*/  SHFL.IDX PT, R2, R0, 0x6, 0x181f ;  /* 0x00d81f0000027f89 */ /* 0x001e2400000e0000 */
[----:B0-----:R-:W-:-:S05]  /*ce00*/  @!P5 LEA R2, P0, R6, R2, 0x1 ;  /* 0x000000020602d211 */ /* 0x001fca00078008ff */
[----:B------:R-:W-:Y:S02]  /*ce10*/  @!P5 IMAD.X R3, RZ, RZ, R5, P0 ;  /* 0x000000ffff03d224 */ /* 0x000fe400000e0605 */
[----:B------:R0:W1:Y:S04]  /*ce20*/  SHFL.IDX PT, R5, R4, 0x7, 0x181f ;  /* 0x00f81f0004057f89 */ /* 0x00006800000e0000 */
[----:B------:R0:W-:Y:S04]  /*ce30*/  @!P5 LDGSTS.E.BYPASS.LTC128B.128 [R26+0x25400], desc[UR36][R2.64], !P4 ;  /* 0x25400000021adfae */ /* 0x0001e8000e101d64 */
[----:B------:R0:W-:Y:S04]  /*ce40*/  @!P5 LDGSTS.E.BYPASS.LTC128B.128 [R26+0x29400], desc[UR36][R2.64+0x80], !P3 ;  /* 0x29400080021adfae */ /* 0x0001e8000d901d64 */
[----:B------:R0:W-:Y:S04]  /*ce50*/  @!P5 LDGSTS.E.BYPASS.LTC128B.128 [R26+0x2d400], desc[UR36][R2.64+0x100], !P2 ;  /* 0x2d400100021adfae */ /* 0x0001e8000d101d64 */
[----:B------:R0:W-:Y:S02]  /*ce60*/  @!P5 LDGSTS.E.BYPASS.LTC128B.128 [R26+0x31400], desc[UR36][R2.64+0x180], !P1 ;  /* 0x31400180021adfae */ /* 0x0001e4000c901d64 */
.L_x_1298:
[----:B------:R-:W-:Y:S01]  /*ce70*/  LOP3.LUT P0, RZ, R23, 0x4000, RZ, 0xc0, !PT ;  /* 0x0000400017ff7812 */ /* 0x000fe2000780c0ff */
[----:B------:R-:W-:-:S12]  /*ce80*/  BSSY B0, `(.L_x_1189) ;  /* 0x000000b000007945 */ /* 0x000fd80003800000 */
[----:B------:R-:W-:Y:S05]  /*ce90*/  @P0 BRA `(.L_x_1190) ;  /* 0x0000000000240947 */ /* 0x000fea0003800000 */
[----:B0-----:R-:W-:-:S05]  /*cea0*/  LEA R2, P0, R6, R14, 0x1 ;  /* 0x0000000e06027211 */ /* 0x001fca00078008ff */
[----:B-1----:R-:W-:-:S05]  /*ceb0*/  IMAD.X R3, RZ, RZ, R5, P0 ;  /* 0x000000ffff037224 */ /* 0x002fca00000e0605 */
[----:B------:R-:W-:Y:S01]  /*cec0*/  @!PT LDS RZ, [RZ] ;  /* 0x00000000fffff984 */ /* 0x000fe20000000800 */
[----:B------:R-:W-:Y:S01]  /*ced0*/  @!PT LDS RZ, [RZ] ;  /* 0x00000000fffff984 */ /* 0x000fe20000000800 */
[----:B------:R-:W-:Y:S01]  /*cee0*/  @!PT LDS RZ, [RZ] ;  /* 0x00000000fffff984 */ /* 0x000fe20000000800 */
[----:B------:R2:W-:Y:S04]  /*cef0*/  LDGSTS.E.BYPASS.LTC128B.128 [R26+0x25c00], desc[UR36][R2.64], !P4 ;  /* 0x25c00000021a7fae */ /* 0x0005e8000e101d64 */
[----:B------:R2:W-:Y:S04]  /*cf00*/  LDGSTS.E.BYPASS.LTC128B.128 [R26+0x29c00], desc[UR36][R2.64+0x80], !P3 ;  /* 0x29c00080021a7fae */ /* 0x0005e8000d901d64 */
[----:B------:R2:W-:Y:S04]  /*cf10*/  LDGSTS.E.BYPASS.LTC128B.128 [R26+0x2dc00], desc[UR36][R2.64+0x100], !P2 ;  /* 0x2dc00100021a7fae */ /* 0x0005e8000d101d64 */
[----:B------:R2:W-:Y:S02]  /*cf20*/  LDGSTS.E.BYPASS.LTC128B.128 [R26+0x31c00], desc[UR36][R2.64+0x180], !P1 ;  /* 0x31c00180021a7fae */ /* 0x0005e4000c901d64 */
.L_x_1190:
[----:B------:R-:W-:Y:S05]  /*cf30*/  BSYNC B0 ;  /* 0x0000000000007941 */ /* 0x000fea0003800000 */
.L_x_1189:
[----:B------:R-:W-:Y:S01]  /*cf40*/  NOP ;  /* 0x0000000000007918 */ /* 0x000fe20000000000 */
[----:B------:R-:W-:-:S13]  /*cf50*/  PLOP3.LUT P0, PT, PT, PT, PT, 0x80, 0x0 ;  /* 0x000000000000781c */ /* 0x000fda0003f0f070 */
.L_x_1191:
[----:B------:R-:W-:Y:S02]  /*cf60*/  PLOP3.LUT P1, PT, P1, P0, PT, 0xa2, 0x0 ;  /* 0x000000000000781c */ /* 0x000fe40000f21472 */
[----:B------:R-:W-:-:S08]  /*cf70*/  @P0 R2UR P1, UR4, R22 ;  /* 0x00000000160402ca */ /* 0x000fd00000020000 */
[----:B------:R-:W-:-:S05]  /*cf80*/  @P0 PLOP3.LUT P0, PT, P1, PT, PT, 0x80, 0x0 ;  /* 0x000000000000081c */ /* 0x000fca0000f0f070 */
[----:B------:R-:W-:Y:S01]  /*cf90*/  @!P1 SYNCS.ARRIVE.TRANS64.RED.A0T1 RZ, [UR4+0x32410], RZ ;  /* 0x032410ffffff99a7 */ /* 0x000fe20008200404 */
[----:B------:R-:W-:Y:S07]  /*cfa0*/  @!P1 ARRIVES.LDGSTSBAR.64.TRANSCNT [UR4+0x32410] ;  /* 0x03241000ff0099b0 */ /* 0x000fee0008000a84 */
[----:B------:R-:W-:Y:S05]  /*cfb0*/  @P0 BRA.U.ANY `(.L_x_1191) ;  /* 0xfffffffd00e80947 */ /* 0x000fea000393ffff */
[----:B0-2---:R-:W2:Y:S02]  /*cfc0*/  LDL.LU R2, [R1+0x18] ;  /* 0x0000180001027983 */ /* 0x005ea40000300800 */
        /* <DEDUP_REMOVED lines=11> */
.L_x_1299:
[----:B------:R-:W-:Y:S05]  /*d080*/  BSYNC B0 ;  /* 0x0000000000007941 */ /* 0x000fea0003800000 */
.L_x_1192:
[----:B------:R-:W-:-:S13]  /*d090*/  LOP3.LUT P0, RZ, R23, 0x400, RZ, 0xc0, !PT ;  /* 0x0000040017ff7812 */ /* 0x000fda000780c0ff */
[----:B------:R-:W-:Y:S05]  /*d0a0*/  @!P0 BRA `(.L_x_1194) ;  /* 0x0000000000048947 */ /* 0x000fea0003800000 */
[----:B------:R-:W-:Y:S01]  /*d0b0*/  BPT.TRAP 0x1 ;  /* 0x000000040000795c */ /* 0x000fe20000300000 */
.L_x_1194:
[----:B------:R-:W-:Y:S01]  /*d0c0*/  SHF.L.U32 R0, R27, 0x1f, RZ ;  /* 0x0000001f1b007819 */ /* 0x000fe200000006ff */
[----:B------:R-:W-:Y:S03]  /*d0d0*/  BSSY B0, `(.L_x_1195) ;  /* 0x0000003000007945 */ /* 0x000fe60003800000 */
[----:B------:R-:W2:Y:S02]  /*d0e0*/  SYNCS.PHASECHK.TRANS64.TRYWAIT P0, [R25+URZ+0x32460], R0 ;  /* 0x03246000190075a7 */ /* 0x000ea4000800017f */
[----:B--2---:R-:W-:Y:S05]  /*d0f0*/  @!P0 BRA `(.L_x_1196) ;  /* 0x0000004400948947 */ /* 0x004fea0003800000 */
.L_x_1300:
[----:B------:R-:W-:Y:S05]  /*d100*/  BSYNC B0 ;  /* 0x0000000000007941 */ /* 0x000fea0003800000 */
.L_x_1195:
[----:B------:R-:W2:Y:S01]  /*d110*/  LDL.LU R2, [R1+0x10] ;  /* 0x0000100001027983 */ /* 0x000ea20000300800 */
[----:B------:R-:W-:-:S03]  /*d120*/  ULDC.64 UR4, c[0x0][0x328] ;  /* 0x0000ca0000047ab9 */ /* 0x000fc60000000a00 */
[----:B------:R-:W3:Y:S04]  /*d130*/  LDL.LU R6, [R1+0x14] ;  /* 0x0000140001067983 */ /* 0x000ee80000300800 */
[----:B------:R-:W4:Y:S01]  /*d140*/  LDL.LU R4, [R1+0x20] ;  /* 0x0000200001047983 */ /* 0x000f220000300800 */
[C---:B------:R-:W-:Y:S02]  /*d150*/  LOP3.LUT P3, RZ, R23.reuse, 0x10, RZ, 0xc0, !PT ;  /* 0x0000001017ff7812 */ /* 0x040fe4000786c0ff */
[C---:B------:R-:W-:Y:S02]  /*d160*/  LOP3.LUT P2, RZ, R23.reuse, 0x8, RZ, 0xc0, !PT ;  /* 0x0000000817ff7812 */ /* 0x040fe4000784c0ff */
[C---:B------:R-:W-:Y:S02]  /*d170*/  LOP3.LUT P1, RZ, R23.reuse, 0x4, RZ, 0xc0, !PT ;  /* 0x0000000417ff7812 */ /* 0x040fe4000782c0ff */
[----:B------:R-:W-:-:S02]  /*d180*/  LOP3.LUT P4, RZ, R23, 0x1, RZ, 0xc0, !PT ;  /* 0x0000000117ff7812 */ /* 0x000fc4000788c0ff */
[----:B------:R-:W-:Y:S01]  /*d190*/  SEL R7, RZ, 0x8, P1 ;  /* 0x00000008ff077807 */ /* 0x000fe20000800000 */
[----:B--2---:R-:W-:Y:S02]  /*d1a0*/  IMAD R0, R2, UR4, RZ ;  /* 0x0000000402007c24 */ /* 0x004fe4000f8e02ff */
[----:B0-----:R-:W-:-:S04]  /*d1b0*/  IMAD.WIDE.U32 R2, R37, UR4, RZ ;  /* 0x0000000425027c25 */ /* 0x001fc8000f8e00ff */
[----:B-1----:R-:W-:Y:S01]  /*d1c0*/  IMAD R5, R37, UR5, R0 ;  /* 0x0000000525057c24 */ /* 0x002fe2000f8e0200 */
[----:B------:R-:W-:Y:S01]  /*d1d0*/  ULDC.64 UR4, c[0x0][0x338] ;  /* 0x0000ce0000047ab9 */ /* 0x000fe20000000a00 */
[----:B------:R-:W-:Y:S02]  /*d1e0*/  SEL R0, RZ, 0x2, P3 ;  /* 0x00000002ff007807 */ /* 0x000fe40001800000 */
[----:B------:R-:W-:Y:S02]  /*d1f0*/  IMAD.IADD R3, R3, 0x1, R5 ;  /* 0x0000000103037824 */ /* 0x000fe400078e0205 */
[----:B---3--:R-:W-:Y:S02]  /*d200*/  IMAD R5, R6, UR4, RZ ;  /* 0x0000000406057c24 */ /* 0x008fe4000f8e02ff */
        /* <DEDUP_REMOVED lines=11> */
[----:B------:R-:W-:Y:S02]  /*d2c0*/  LEA.HI.X R6, R2, UR5, R3, 0x1, P0 ;  /* 0x0000000502067c11 */ /* 0x000fe400080f0c03 */
[----:B------:R-:W-:-:S04]  /*d2d0*/  SEL R3, RZ, 0x4, P2 ;  /* 0x00000004ff037807 */ /* 0x000fc80001000000 */
[----:B----4-:R-:W-:Y:S01]  /*d2e0*/  IADD3 R0, R3, R0, R4 ;  /* 0x0000000003007210 */ /* 0x010fe20007ffe004 */
[----:B------:R-:W-:-:S04]  /*d2f0*/  IMAD R4, R24, 0x6000, R30 ;  /* 0x0000600018047824 */ /* 0x000fc800078e021e */
[----:B------:R-:W-:Y:S01]  /*d300*/  IMAD.IADD R7, R0, 0x1, R7 ;  /* 0x0000000100077824 */ /* 0x000fe200078e0207 */
[----:B------:R-:W-:Y:S06]  /*d310*/  BRA.DIV UR4, `(.L_x_1197) ;  /* 0x0000004604207947 */ /* 0x000fec000b800000 */
[----:B------:R-:W0:Y:S01]  /*d320*/  S2R R2, SR_TID.X ;  /* 0x0000000000027919 */ /* 0x000e220000002100 */
[----:B------:R-:W-:Y:S01]  /*d330*/  IMAD R4, R4, 0x2, R22 ;  /* 0x0000000204047824 */ /* 0x000fe200078e0216 */
[C---:B------:R-:W-:Y:S01]  /*d340*/  LOP3.LUT P2, RZ, R7.reuse, 0x2, RZ, 0xc0, !PT ;  /* 0x0000000207ff7812 */ /* 0x040fe2000784c0ff */
[----:B------:R-:W1:Y:S01]  /*d350*/  SHFL.IDX PT, R14, R5, RZ, 0x181f ;  /* 0x00181fff050e7589 */ /* 0x000e6200000e0000 */
[----:B------:R-:W-:-:S03]  /*d360*/  LOP3.LUT P1, RZ, R7, 0x4, RZ, 0xc0, !PT ;  /* 0x0000000407ff7812 */ /* 0x000fc6000782c0ff */
[----:B------:R-:W2:Y:S01]  /*d370*/  SHFL.IDX PT, R3, R6, RZ, 0x181f ;  /* 0x00181fff06037589 */ /* 0x000ea200000e0000 */
[----:B0-----:R-:W-:-:S05]  /*d380*/  IMAD.SHL.U32 R2, R2, 0x8, RZ ;  /* 0x0000000802027824 */ /* 0x001fca00078e00ff */
[----:B------:R-:W-:-:S05]  /*d390*/  LOP3.LUT R2, R2, 0x38, RZ, 0xc0, !PT ;  /* 0x0000003802027812 */ /* 0x000fca00078ec0ff */
[----:B------:R-:W-:-:S05]  /*d3a0*/  IMAD.SHL.U32 R0, R2, 0x2, RZ ;  /* 0x0000000202007824 */ /* 0x000fca00078e00ff */
[----:B-1----:R-:W-:Y:S02]  /*d3b0*/  IADD3 R2, P0, R14, R0, RZ ;  /* 0x000000000e027210 */ /* 0x002fe40007f1e0ff */
[----:B------:R-:W0:Y:S03]  /*d3c0*/  SHFL.IDX PT, R14, R5, 0x1, 0x181f ;  /* 0x00381f00050e7f89 */ /* 0x000e2600000e0000 */
[----:B--2---:R-:W-:Y:S01]  /*d3d0*/  IMAD.X R3, RZ, RZ, R3, P0 ;  /* 0x000000ffff037224 */ /* 0x004fe200000e0603 */
        /* <DEDUP_REMOVED lines=8> */
[----:B------:R1:W-:Y:S01]  /*d460*/  LDGSTS.E.BYPASS.LTC128B.128 [R4+0x9400], desc[UR36][R2.64+0x180], !P3 ;  /* 0x0940018002047fae */ /* 0x0003e2000d901d64 */
[----:B0-----:R-:W-:-:S03]  /*d470*/  IADD3 R8, P3, R14, R0, RZ ;  /* 0x000000000e087210 */ /* 0x001fc60007f7e0ff */
[----:B------:R-:W-:Y:S04]  /*d480*/  SHFL.IDX PT, R14, R5, 0x2, 0x181f ;  /* 0x00581f00050e7f89 */ /* 0x000fe800000e0000 */
[----:B-1----:R-:W0:Y:S02]  /*d490*/  SHFL.IDX PT, R3, R6, 0x1, 0x181f ;  /* 0x00381f0006037f89 */ /* 0x002e2400000e0000 */
        /* <DEDUP_REMOVED lines=11> */
[----:B------:R-:W1:Y:S02]  /*d550*/  SHFL.IDX PT, R14, R5, 0x3, 0x181f ;  /* 0x00781f00050e7f89 */ /* 0x000e6400000e0000 */
        /* <DEDUP_REMOVED lines=34> */
.L_x_1314:
[----:B0-2---:R-:W-:Y:S02]  /*d780*/  IADD3 R2, P3, R14, R0, RZ ;  /* 0x000000000e027210 */ /* 0x005fe40007f7e0ff */
[C---:B------:R-:W-:Y:S02]  /*d790*/  ISETP.LT.OR P2, PT, R31.reuse, 0x51, !P2 ;  /* 0x000000511f00780c */ /* 0x040fe40005741670 */
[C---:B------:R-:W-:Y:S01]  /*d7a0*/  ISETP.LT.OR P1, PT, R31.reuse, 0x51, !P1 ;  /* 0x000000511f00780c */ /* 0x040fe20004f21670 */
[----:B------:R-:W-:Y:S01]  /*d7b0*/  IMAD.X R3, RZ, RZ, R6, P3 ;  /* 0x000000ffff037224 */ /* 0x000fe200018e0606 */
[C---:B------:R-:W-:Y:S02]  /*d7c0*/  ISETP.LT.OR P3, PT, R31.reuse, 0x51, P4 ;  /* 0x000000511f00780c */ /* 0x040fe40002761670 */
[----:B------:R-:W-:-:S11]  /*d7d0*/  ISETP.LT.OR P0, PT, R31, 0x51, !P0 ;  /* 0x000000511f00780c */ /* 0x000fd60004701670 */
        /* <DEDUP_REMOVED lines=9> */
.L_x_1198:
        /* <DEDUP_REMOVED lines=10> */
.L_x_1199:
[----:B0-----:R-:W2:Y:S01]  /*d910*/  LDL.LU R2, [R1] ;  /* 0x0000000001027983 */ /* 0x001ea20000300800 */
[----:B------:R0:W-:Y:S01]  /*d920*/  SYNCS.ARRIVE.TRANS64.A1T0 RZ, [R25+URZ+0x32450], RZ ;  /* 0x032450ff19ff79a7 */ /* 0x0001e2000810003f */
[----:B------:R-:W-:Y:S01]  /*d930*/  BSSY B0, `(.L_x_1200) ;  /* 0x00000dd000007945 */ /* 0x000fe20003800000 */
[----:B--2---:R-:W-:-:S13]  /*d940*/  ISETP.GE.AND P0, PT, R2, 0x61, PT ;  /* 0x000000610200780c */ /* 0x004fda0003f06270 */
[----:B0-----:R-:W-:Y:S05]  /*d950*/  @!P0 BRA `(.L_x_1201) ;  /* 0x0000000c00688947 */ /* 0x001fea0003800000 */
[----:B------:R-:W2:Y:S02]  /*d960*/  LDL.LU R2, [R1+0x1c] ;  /* 0x00001c0001027983 */ /* 0x000ea40000300800 */
[----:B--2---:R-:W-:-:S07]  /*d970*/  VIADD R21, R2, 0xfffffffe ;  /* 0xfffffffe02157836 */ /* 0x004fce0000000000 */
.L_x_1214:
[----:B0-----:R-:W0:Y:S01]  /*d980*/  S2R R2, SR_TID.X ;  /* 0x0000000000027919 */ /* 0x001e220000002100 */
[----:B------:R-:W-:Y:S01]  /*d990*/  IMAD R8, R21, 0x60, R32 ;  /* 0x0000006015087824 */ /* 0x000fe200078e0220 */
[----:B------:R-:W-:Y:S01]  /*d9a0*/  LOP3.LUT P1, RZ, R23, 0x400, RZ, 0xc0, !PT ;  /* 0x0000040017ff7812 */ /* 0x000fe2000782c0ff */
        /* <DEDUP_REMOVED lines=9> */
[----:B-1----:R-:W1:Y:S01]  /*da40*/  @!P2 LDC.64 R4, c[0x0][0x428] ;  /* 0x00010a00ff04ab82 */ /* 0x002e620000000a00 */
[----:B0-----:R-:W-:-:S13]  /*da50*/  ISETP.NE.AND P0, PT, R3, 0x1, PT ;  /* 0x000000010300780c */ /* 0x001fda0003f05270 */
[----:B------:R-:W0:Y:S08]  /*da60*/  @P0 LDC R3, c[0x0][0x434] ;  /* 0x00010d00ff030b82 */ /* 0x000e300000000800 */
[----:B--2---:R-:W2:Y:S01]  /*da70*/  @P0 LDC R7, c[0x0][0x438] ;  /* 0x00010e00ff070b82 */ /* 0x004ea20000000800 */
[----:B0-----:R-:W-:-:S05]  /*da80*/  @P0 IMAD.HI.U32 R2, R8, R3, RZ ;  /* 0x0000000308020227 */ /* 0x001fca00078e00ff */
[----:B--2---:R-:W-:Y:S01]  /*da90*/  @P0 SHF.R.U32.HI R9, RZ, R7, R2 ;  /* 0x00000007ff090219 */ /* 0x004fe20000011602 */
[----:B-1----:R-:W-:Y:S01]  /*daa0*/  @!P2 IMAD R2, R33, R4, RZ ;  /* 0x000000042102a224 */ /* 0x002fe200078e02ff */
[----:B------:R-:W0:Y:S02]  /*dab0*/  @!P2 LDC.64 R6, c[0x0][0x418] ;  /* 0x00010600ff06ab82 */ /* 0x000e240000000a00 */
[--C-:B------:R-:W-:Y:S01]  /*dac0*/  @!P2 SHF.R.S32.HI R3, RZ, 0x1f, R9.reuse ;  /* 0x0000001fff03a819 */ /* 0x100fe20000011409 */
[----:B------:R-:W-:Y:S02]  /*dad0*/  @!P2 IMAD R5, R29, R5, R2 ;  /* 0x000000051d05a224 */ /* 0x000fe400078e0202 */
[----:B------:R-:W-:-:S04]  /*dae0*/  @!P2 IMAD.MOV.U32 R2, RZ, RZ, R9 ;  /* 0x000000ffff02a224 */ /* 0x000fc800078e0009 */
[----:B------:R-:W-:-:S04]  /*daf0*/  @!P2 IMAD.WIDE.U32 R2, R29, R4, R2 ;  /* 0x000000041d02a225 */ /* 0x000fc800078e0002 */
[----:B------:R-:W-:Y:S01]  /*db00*/  @!P2 IMAD.IADD R3, R5, 0x1, R3 ;  /* 0x000000010503a824 */ /* 0x000fe200078e0203 */
[----:B------:R-:W-:Y:S05]  /*db10*/  YIELD ;  /* 0x0000000000007946 */ /* 0x000fea0003800000 */
[----:B------:R-:W-:Y:S01]  /*db20*/  IMAD.MOV.U32 R4, RZ, RZ, RZ ;  /* 0x000000ffff047224 */ /* 0x000fe200078e00ff */
[----:B------:R-:W-:Y:S01]  /*db30*/  ULDC UR4, c[0x0][0x430] ;  /* 0x00010c0000047ab9 */ /* 0x000fe20000000800 */
[----:B0-----:R-:W-:-:S04]  /*db40*/  @!P2 LEA R6, P0, R2, R6, 0x2 ;  /* 0x000000060206a211 */ /* 0x001fc800078010ff */
[----:B------:R-:W-:Y:S02]  /*db50*/  @!P2 LEA.HI.X R7, R2, R7, R3, 0x2, P0 ;  /* 0x000000070207a211 */ /* 0x000fe400000f1403 */
[C---:B------:R-:W-:Y:S01]  /*db60*/  ISETP.NE.AND P0, PT, R24.reuse, 0x2, PT ;  /* 0x000000021800780c */ /* 0x040fe20003f05270 */
[----:B------:R-:W-:Y:S02]  /*db70*/  IMAD.MOV R5, RZ, RZ, -R9 ;  /* 0x000000ffff057224 */ /* 0x000fe400078e0a09 */
[----:B------:R0:W5:Y:S01]  /*db80*/  @!P2 LDG.E R4, desc[UR36][R6.64] ;  /* 0x000000240604a981 */ /* 0x000162000c1e1900 */
[----:B------:R-:W-:Y:S01]  /*db90*/  SEL R2, RZ, 0x1, P0 ;  /* 0x00000001ff027807 */ /* 0x000fe20000000000 */
[----:B------:R-:W-:Y:S01]  /*dba0*/  IMAD R5, R5, UR4, R8 ;  /* 0x0000000405057c24 */ /* 0x000fe2000f8e0208 */
[----:B------:R-:W-:Y:S02]  /*dbb0*/  SEL R24, R24, RZ, P0 ;  /* 0x000000ff18187207 */ /* 0x000fe40000000000 */
[----:B------:R-:W-:Y:S01]  /*dbc0*/  LOP3.LUT R27, R27, R2, RZ, 0x3c, !PT ;  /* 0x000000021b1b7212 */ /* 0x000fe200078e3cff */
[----:B------:R-:W-:-:S02]  /*dbd0*/  IMAD.MOV.U32 R2, RZ, RZ, R21 ;  /* 0x000000ffff027224 */ /* 0x000fc400078e0015 */
[----:B------:R-:W-:-:S03]  /*dbe0*/  VIADD R21, R21, 0xffffffff ;  /* 0xffffffff15157836 */ /* 0x000fc60000000000 */
[----:B------:R-:W-:Y:S01]  /*dbf0*/  ISETP.GT.AND P2, PT, R2, RZ, PT ;  /* 0x000000ff0200720c */ /* 0x000fe20003f44270 */
[----:B0-----:R-:W-:-:S12]  /*dc00*/  @!P1 BRA `(.L_x_1202) ;  /* 0x0000000000049947 */ /* 0x001fd80003800000 */
[----:B------:R-:W-:Y:S01]  /*dc10*/  BPT.TRAP 0x1 ;  /* 0x000000040000795c */ /* 0x000fe20000300000 */
.L_x_1202:
[----:B------:R-:W-:Y:S01]  /*dc20*/  IMAD R10, R24, 0x8, R22 ;  /* 0x00000008180a7824 */ /* 0x000fe200078e0216 */
[----:B------:R-:W-:Y:S01]  /*dc30*/  SHF.L.U32 R20, R27, 0x1f, RZ ;  /* 0x0000001f1b147819 */ /* 0x000fe200000006ff */
[----:B------:R-:W-:Y:S01]  /*dc40*/  BSSY B1, `(.L_x_1203) ;  /* 0x0000004000017945 */ /* 0x000fe20003800000 */
[----:B------:R-:W-:Y:S02]  /*dc50*/  SHF.R.S32.HI R9, RZ, 0x1f, R5 ;  /* 0x0000001fff097819 */ /* 0x000fe40000011405 */
[----:B------:R-:W0:Y:S02]  /*dc60*/  SYNCS.PHASECHK.TRANS64.TRYWAIT P0, [R10+URZ+0x32440], R20 ;  /* 0x032440140a0075a7 */ /* 0x000e24000800017f */
[----:B0-----:R-:W-:Y:S05]  /*dc70*/  @!P0 BRA `(.L_x_1204) ;  /* 0x0000004400088947 */ /* 0x001fea0003800000 */
.L_x_1315:
[----:B------:R-:W-:Y:S05]  /*dc80*/  BSYNC B1 ;  /* 0x0000000000017941 */ /* 0x000fea0003800000 */
.L_x_1203:
        /* <DEDUP_REMOVED lines=17> */
[----:B------:R-:W-:Y:S02]  /*dda0*/  IMAD R7, R24, 0x1800, R30 ;  /* 0x0000180018077824 */ /* 0x000fe400078e021e */
[----:B------:R-:W-:Y:S01]  /*ddb0*/  IMAD.IADD R3, R6, 0x1, R3 ;  /* 0x0000000106037824 */ /* 0x000fe200078e0203 */
[----:B------:R-:W-:Y:S01]  /*ddc0*/  LEA R6, P0, R2, UR4, 0x1 ;  /* 0x0000000402067c11 */ /* 0x000fe2000f8008ff */
[----:B------:R-:W-:-:S03]  /*ddd0*/  UMOV UR4, 0xffffffff ;  /* 0xffffffff00047882 */ /* 0x000fc60000000000 */
[----:B------:R-:W-:Y:S01]  /*dde0*/  LEA.HI.X R8, R2, UR5, R3, 0x1, P0 ;  /* 0x0000000502087c11 */ /* 0x000fe200080f0c03 */
[----:B------:R-:W-:Y:S08]  /*ddf0*/  BRA.DIV UR4, `(.L_x_1205) ;  /* 0x0000004204bc7947 */ /* 0x000ff0000b800000 */
[----:B------:R-:W1:Y:S01]  /*de00*/  SHFL.IDX PT, R2, R6, RZ, 0x181f ;  /* 0x00181fff06027589 */ /* 0x000e6200000e0000 */
[----:B------:R-:W-:-:S03]  /*de10*/  IMAD R7, R7, 0x2, R22 ;  /* 0x0000000207077824 */ /* 0x000fc600078e0216 */
[----:B------:R-:W2:Y:S04]  /*de20*/  SHFL.IDX PT, R3, R8, RZ, 0x181f ;  /* 0x00181fff08037589 */ /* 0x000ea800000e0000 */
[----:B------:R-:W-:Y:S01]  /*de30*/  SHFL.IDX PT, R14, R6, 0x5, 0x181f ;  /* 0x00b81f00060e7f89 */ /* 0x000fe200000e0000 */
        /* <DEDUP_REMOVED lines=21> */
[----:B-1----:R-:W-:-:S05]  /*df90*/  IADD3 R2, P0, R2, R0, RZ ;  /* 0x0000000002027210 */ /* 0x002fca0007f1e0ff */
[----:B--2---:R-:W-:-:S05]  /*dfa0*/  IMAD.X R3, RZ, RZ, R3, P0 ;  /* 0x000000ffff037224 */ /* 0x004fca00000e0603 */
[----:B---3--:R1:W-:Y:S03]  /*dfb0*/  LDGSTS.E.BYPASS.LTC128B.128 [R7+0x1e400], desc[UR36][R2.64], !P1 ;  /* 0x1e40000002077fae */ /* 0x0083e6000c901d64 */
.L_x_1329:
[----:B-1----:R-:W-:-:S05]  /*dfc0*/  IADD3 R2, P0, R14, R0, RZ ;  /* 0x000000000e027210 */ /* 0x002fca0007f1e0ff */
[----:B------:R-:W-:Y:S01]  /*dfd0*/  IMAD.X R3, RZ, RZ, R8, P0 ;  /* 0x000000ffff037224 */ /* 0x000fe200000e0608 */
[----:B------:R-:W-:-:S04]  /*dfe0*/  PLOP3.LUT P0, PT, PT, PT, PT, 0x80, 0x0 ;  /* 0x000000000000781c */ /* 0x000fc80003f0f070 */
[----:B------:R-:W-:Y:S01]  /*dff0*/  @!PT LDS RZ, [RZ] ;  /* 0x00000000fffff984 */ /* 0x000fe20000000800 */
[----:B------:R-:W-:Y:S01]  /*e000*/  @!PT LDS RZ, [RZ] ;  /* 0x00000000fffff984 */ /* 0x000fe20000000800 */
[----:B------:R-:W-:Y:S01]  /*e010*/  @!PT LDS RZ, [RZ] ;  /* 0x00000000fffff984 */ /* 0x000fe20000000800 */
[----:B------:R1:W-:Y:S01]  /*e020*/  LDGSTS.E.BYPASS.LTC128B.128 [R7+0x1ec00], desc[UR36][R2.64], !P1 ;  /* 0x1ec0000002077fae */ /* 0x0003e2000c901d64 */
[----:B------:R-:W-:-:S08]  /*e030*/  NOP ;  /* 0x0000000000007918 */ /* 0x000fd00000000000 */
.L_x_1206:
        /* <DEDUP_REMOVED lines=10> */
.L_x_1207:
[----:B------:R2:W-:Y:S01]  /*e0e0*/  SYNCS.ARRIVE.TRANS64.A1T0 RZ, [R10+URZ+0x32430], RZ ;  /* 0x032430ff0aff79a7 */ /* 0x0005e2000810003f */
[----:B------:R-:W-:Y:S05]  /*e0f0*/  @!P3 BRA `(.L_x_1208) ;  /* 0x000000000004b947 */ /* 0x000fea0003800000 */
[----:B------:R-:W-:Y:S01]  /*e100*/  BPT.TRAP 0x1 ;  /* 0x000000040000795c */ /* 0x000fe20000300000 */
.L_x_1208:
[----:B------:R-:W3:Y:S01]  /*e110*/  SYNCS.PHASECHK.TRANS64.TRYWAIT P0, [R10+URZ+0x32460], R20 ;  /* 0x032460140a0075a7 */ /* 0x000ee2000800017f */
[----:B------:R-:W-:Y:S04]  /*e120*/  BSSY B1, `(.L_x_1209) ;  /* 0x0000002000017945 */ /* 0x000fe80003800000 */
[----:B---3--:R-:W-:Y:S05]  /*e130*/  @!P0 BRA `(.L_x_1210) ;  /* 0x00000044008c8947 */ /* 0x008fea0003800000 */
.L_x_1330:
[----:B------:R-:W-:Y:S05]  /*e140*/  BSYNC B1 ;  /* 0x0000000000017941 */ /* 0x000fea0003800000 */
.L_x_1209:
[----:B------:R-:W-:Y:S01]  /*e150*/  ULDC.64 UR4, c[0x0][0x328] ;  /* 0x0000ca0000047ab9 */ /* 0x000fe20000000a00 */
[----:B------:R-:W-:Y:S01]  /*e160*/  LOP3.LUT P5, RZ, R23, 0x1, RZ, 0xc0, !PT ;  /* 0x0000000117ff7812 */ /* 0x000fe200078ac0ff */
[----:B-1----:R-:W-:Y:S01]  /*e170*/  IMAD R2, R9, UR4, RZ ;  /* 0x0000000409027c24 */ /* 0x002fe2000f8e02ff */
        /* <DEDUP_REMOVED lines=23> */
[----:B------:R-:W-:-:S03]  /*e2f0*/  IMAD R20, R20, 0x2, R22 ;  /* 0x0000000214147824 */ /* 0x000fc600078e0216 */
[----:B------:R-:W1:Y:S04]  /*e300*/  SHFL.IDX PT, R3, R25, RZ, 0x181f ;  /* 0x00181fff19037589 */ /* 0x000e6800000e0000 */
[----:B------:R-:W-:Y:S04]  /*e310*/  SHFL.IDX PT, R4, R25, 0x1, 0x181f ;  /* 0x00381f0019047f89 */ /* 0x000fe800000e0000 */
[----:B------:R-:W-:Y:S04]  /*e320*/  SHFL.IDX PT, R8, R17, 0x2, 0x181f ;  /* 0x00581f0011087f89 */ /* 0x000fe800000e0000 */
[----:B------:R-:W-:Y:S01]  /*e330*/  SHFL.IDX PT, R5, R25, 0x3, 0x181f ;  /* 0x00781f0019057f89 */ /* 0x000fe200000e0000 */
[----:B0-----:R-:W-:-:S03]  /*e340*/  IADD3 R2, P0, R14, R0, RZ ;  /* 0x000000000e027210 */ /* 0x001fc60007f1e0ff */
[----:B------:R-:W0:Y:S02]  /*e350*/  SHFL.IDX PT, R14, R17, 0x1, 0x181f ;  /* 0x00381f00110e7f89 */ /* 0x000e2400000e0000 */
[----:B-1----:R-:W-:-:S05]  /*e360*/  IMAD.X R3, RZ, RZ, R3, P0 ;  /* 0x000000ffff037224 */ /* 0x002fca00000e0603 */
        /* <DEDUP_REMOVED lines=9> */
[----:B-1----:R-:W-:Y:S04]  /*e400*/  SHFL.IDX PT, R3, R25, 0x4, 0x181f ;  /* 0x00981f0019037f89 */ /* 0x002fe800000e0000 */
[----:B------:R1:W-:Y:S04]  /*e410*/  LDGSTS.E.BYPASS.LTC128B.128 [R20+0xc00], desc[UR36][R6.64], !P5 ;  /* 0x00c0000006147fae */ /* 0x0003e8000e901d64 */
[----:B------:R1:W-:Y:S04]  /*e420*/  LDGSTS.E.BYPASS.LTC128B.128 [R20+0x3c00], desc[UR36][R6.64+0x80], !P4 ;  /* 0x03c0008006147fae */ /* 0x0003e8000e101d64 */
[----:B------:R1:W-:Y:S04]  /*e430*/  LDGSTS.E.BYPASS.LTC128B.128 [R20+0x6c00], desc[UR36][R6.64+0x100], !P3 ;  /* 0x06c0010006147fae */ /* 0x0003e8000d901d64 */
[----:B------:R1:W-:Y:S01]  /*e440*/  LDGSTS.E.BYPASS.LTC128B.128 [R20+0x9c00], desc[UR36][R6.64+0x180], !P1 ;  /* 0x09c0018006147fae */ /* 0x0003e2000c901d64 */
[----:B0-----:R-:W-:Y:S01]  /*e450*/  IMAD.X R9, RZ, RZ, R4, P0 ;  /* 0x000000ffff097224 */ /* 0x001fe200000e0604 */
[----:B------:R-:W-:-:S02]  /*e460*/  IADD3 R4, P0, R14, R0, RZ ;  /* 0x000000000e047210 */ /* 0x000fc40007f1e0ff */
[----:B------:R-:W-:Y:S02]  /*e470*/  SHFL.IDX PT, R25, R25, 0x5, 0x181f ;  /* 0x00b81f0019197f89 */ /* 0x000fe400000e0000 */
[----:B------:R-:W-:Y:S02]  /*e480*/  IADD3.X R5, RZ, R5, RZ, P0, !PT ;  /* 0x00000005ff057210 */ /* 0x000fe400007fe4ff */
[----:B------:R-:W0:Y:S04]  /*e490*/  SHFL.IDX PT, R14, R17, 0x4, 0x181f ;  /* 0x00981f00110e7f89 */ /* 0x000e2800000e0000 */
        /* <DEDUP_REMOVED lines=15> */
.L_x_1344:
[----:B01----:R-:W-:-:S05]  /*e590*/  IADD3 R2, P0, R14, R0, RZ ;  /* 0x000000000e027210 */ /* 0x003fca0007f1e0ff */
        /* <DEDUP_REMOVED lines=10> */
.L_x_1212:
        /* <DEDUP_REMOVED lines=10> */
.L_x_1213:
[----:B------:R1:W-:Y:S01]  /*e6e0*/  SYNCS.ARRIVE.TRANS64.A1T0 RZ, [R10+URZ+0x32450], RZ ;  /* 0x032450ff0aff79a7 */ /* 0x0003e2000810003f */
[----:B------:R-:W-:Y:S05]  /*e6f0*/  @P2 BRA `(.L_x_1214) ;  /* 0xfffffff000a02947 */ /* 0x000fea000383ffff */
.L_x_1201:
[----:B------:R-:W-:Y:S05]  /*e700*/  BSYNC B0 ;  /* 0x0000000000007941 */ /* 0x000fea0003800000 */
.L_x_1200:
[----:B0-----:R-:W0:Y:S01]  /*e710*/  S2R R2, SR_TID.X ;  /* 0x0000000000027919 */ /* 0x001e220000002100 */
[----:B------:R-:W-:Y:S01]  /*e720*/  VIADD R24, R24, 0x1 ;  /* 0x0000000118187836 */ /* 0x000fe20000000000 */
[----:B------:R-:W-:Y:S04]  /*e730*/  BSSY B0, `(.L_x_1215) ;  /* 0x0000012000007945 */ /* 0x000fe80003800000 */
[----:B------:R-:W-:-:S04]  /*e740*/  ISETP.NE.AND P0, PT, R24, 0x2, PT ;  /* 0x000000021800780c */ /* 0x000fc80003f05270 */
[----:B------:R-:W-:Y:S02]  /*e750*/  SEL R0, RZ, 0x1, P0 ;  /* 0x00000001ff007807 */ /* 0x000fe40000000000 */
[----:B0-----:R-:W-:-:S04]  /*e760*/  LOP3.LUT R2, R2, 0x7f, RZ, 0xc0, !PT ;  /* 0x0000007f02027812 */ /* 0x001fc800078ec0ff */
[----:B------:R-:W-:-:S13]  /*e770*/  ISETP.NE.AND P1, PT, R2, RZ, PT ;  /* 0x000000ff0200720c */ /* 0x000fda0003f25270 */
[----:B------:R-:W-:Y:S05]  /*e780*/  @P1 BRA `(.L_x_1216) ;  /* 0x0000000000301947 */ /* 0x000fea0003800000 */
[----:B------:R-:W0:Y:S01]  /*e790*/  S2R R5, SR_LANEID ;  /* 0x0000000000057919 */ /* 0x000e220000000000 */
[----:B------:R-:W-:Y:S01]  /*e7a0*/  VOTEU.ANY UR4, UPT, PT ;  /* 0x0000000000047886 */ /* 0x000fe200038e0100 */
[----:B------:R-:W3:Y:S01]  /*e7b0*/  LDC.64 R2, c[0x0][0xd60] ;  /* 0x00035800ff027b82 */ /* 0x000ee20000000a00 */
[----:B------:R-:W0:Y:S02]  /*e7c0*/  FLO.U32 R4, UR4 ;  /* 0x0000000400047d00 */ /* 0x000e2400080e0000 */
[----:B0-----:R-:W-:-:S06]  /*e7d0*/  ISETP.EQ.U32.AND P1, PT, R4, R5, PT ;  /* 0x000000050400720c */ /* 0x001fcc0003f22070 */
[----:B------:R-:W3:Y:S07]  /*e7e0*/  POPC R5, UR4 ;  /* 0x0000000400057d09 */ /* 0x000eee0008000000 */
[----:B---3--:R-:W3:Y:S01]  /*e7f0*/  @P1 ATOMG.E.ADD.STRONG.GPU PT, R3, desc[UR36][R2.64], R5 ;  /* 0x00000005020319a8 */ /* 0x008ee200081ee1e4 */
[----:B------:R-:W0:Y:S02]  /*e800*/  S2R R6, SR_LTMASK ;  /* 0x0000000000067919 */ /* 0x000e240000003900 */
[----:B0-----:R-:W-:-:S04]  /*e810*/  LOP3.LUT R6, R6, UR4, RZ, 0xc0, !PT ;  /* 0x0000000406067c12 */ /* 0x001fc8000f8ec0ff */
[----:B------:R-:W0:Y:S01]  /*e820*/  POPC R7, R6 ;  /* 0x0000000600077309 */ /* 0x000e220000000000 */
[----:B---3--:R-:W0:Y:S02]  /*e830*/  SHFL.IDX PT, R4, R3, R4, 0x1f ;  /* 0x00001f0403047589 */ /* 0x008e2400000e0000 */
[----:B0-----:R-:W-:-:S07]  /*e840*/  IADD3 R16, R4, UR39, R7 ;  /* 0x0000002704107c10 */ /* 0x001fce000fffe007 */
.L_x_1216:
[----:B------:R-:W-:Y:S05]  /*e850*/  BSYNC B0 ;  /* 0x0000000000007941 */ /* 0x000fea0003800000 */
.L_x_1215:
[----:B------:R-:W-:Y:S02]  /*e860*/  SEL R24, R24, RZ, P0 ;  /* 0x000000ff18187207 */ /* 0x000fe40000000000 */
[----:B------:R-:W-:-:S07]  /*e870*/  LOP3.LUT R27, R27, R0, RZ, 0x3c, !PT ;  /* 0x000000001b1b7212 */ /* 0x000fce00078e3cff */
.L_x_1169:
[----:B------:R-:W-:Y:S05]  /*e880*/  BSYNC B7 ;  /* 0x0000000000077941 */ /* 0x000fea0003800000 */
.L_x_1167:
        /* <DEDUP_REMOVED lines=11> */
.L_x_1217:
[----:B0-----:R-:W0:Y:S01]  /*e940*/  S2R R0, SR_TID.X ;  /* 0x0000000000007919 */ /* 0x001e220000002100 */
[----:B------:R-:W-:Y:S01]  /*e950*/  UMOV UR4, 0xffffffff ;  /* 0xffffffff00047882 */ /* 0x000fe20000000000 */
[----:B0-----:R-:W-:-:S04]  /*e960*/  LOP3.LUT R8, R0, 0x1f, RZ, 0xc0, !PT ;  /* 0x0000001f00087812 */ /* 0x001fc800078ec0ff */
[----:B------:R-:W-:Y:S01]  /*e970*/  ISETP.NE.AND P0, PT, R8, 0x1f, PT ;  /* 0x0000001f0800780c */ /* 0x000fe20003f05270 */
[----:B------:R-:W-:-:S12]  /*e980*/  BRA.DIV UR4, `(.L_x_1219) ;  /* 0x0000004604587947 */ /* 0x000fd8000b800000 */
[----:B------:R-:W-:Y:S01]  /*e990*/  IMAD.IADD R5, R19, 0x1, R8 ;  /* 0x0000000113057824 */ /* 0x000fe200078e0208 */
[----:B------:R-:W-:-:S04]  /*e9a0*/  ULDC UR4, c[0x0][0xd3c] ;  /* 0x00034f0000047ab9 */ /* 0x000fc80000000800 */
[----:B------:R-:W-:-:S13]  /*e9b0*/  ISETP.GE.OR P1, PT, R5, UR4, !P0 ;  /* 0x0000000405007c0c */ /* 0x000fda000c726670 */
[----:B------:R-:W0:Y:S02]  /*e9c0*/  @!P1 LDC.64 R2, c[0x0][0xd80] ;  /* 0x00036000ff029b82 */ /* 0x000e240000000a00 */
[----:B0-----:R-:W-:-:S06]  /*e9d0*/  @!P1 IMAD.WIDE R2, R5, 0x4, R2 ;  /* 0x0000000405029825 */ /* 0x001fcc00078e0202 */
        /* <DEDUP_REMOVED lines=9> */
[----:B------:R-:W0:Y:S02]  /*ea70*/  SHFL.UP PT, R14, R4, 0x1, RZ ;  /* 0x04200000040e7989 */ /* 0x000e2400000e00ff */
[----:B0-----:R-:W-:-:S05]  /*ea80*/  SEL R5, R14, RZ, P1 ;  /* 0x000000ff0e057207 */ /* 0x001fca0000800000 */
[----:B------:R-:W-:Y:S02]  /*ea90*/  IMAD.IADD R6, R4, 0x1, R5 ;  /* 0x0000000104067824 */ /* 0x000fe400078e0205 */
[----:B------:R-:W-:Y:S04]  /*eaa0*/  SHFL.IDX PT, R5, R16, RZ, 0x1f ;  /* 0x00001fff10057589 */ /* 0x000fe800000e0000 */
        /* <DEDUP_REMOVED lines=12> */
[----:B------:R0:W3:Y:S02]  /*eb70*/  SHFL.IDX PT, R14, R6, 0x1f, 0x1f ;  /* 0x03e01f00060e7f89 */ /* 0x0000e400000e0000 */
.L_x_1354:
[----:B------:R-:W-:Y:S02]  /*eb80*/  ULDC UR4, c[0x0][0xd38] ;  /* 0x00034e0000047ab9 */ /* 0x000fe40000000800 */
[----:B------:R-:W-:-:S04]  /*eb90*/  IMAD.U32 R7, RZ, RZ, UR4 ;  /* 0x00000004ff077e24 */ /* 0x000fc8000f8e00ff */
[----:B---3--:R-:W-:-:S04]  /*eba0*/  IMAD R3, R14, R7, RZ ;  /* 0x000000070e037224 */ /* 0x008fc800078e02ff */
[----:B------:R-:W-:-:S05]  /*ebb0*/  IMAD.IADD R8, R0, 0x1, R3 ;  /* 0x0000000100087824 */ /* 0x000fca00078e0203 */
[----:B------:R-:W-:-:S13]  /*ebc0*/  ISETP.GT.AND P6, PT, R8, R5, PT ;  /* 0x000000050800720c */ /* 0x000fda0003fc4270 */
[----:B------:R-:W-:Y:S05]  /*ebd0*/  @P6 BRA `(.L_x_1220) ;  /* 0x00000000009c6947 */ /* 0x000fea0003800000 */
.L_x_1225:
[----:B------:R-:W3:Y:S01]  /*ebe0*/  LDC R0, c[0x0][0xd3c] ;  /* 0x00034f00ff007b82 */ /* 0x000ee20000000800 */
[----:B------:R-:W-:-:S05]  /*ebf0*/  VIADD R19, R19, 0x1f ;  /* 0x0000001f13137836 */ /* 0x000fca0000000000 */
[----:B---3--:R-:W-:-:S13]  /*ec00*/  ISETP.GE.AND P6, PT, R19, R0, PT ;  /* 0x000000001300720c */ /* 0x008fda0003fc6270 */
[----:B------:R-:W-:Y:S05]  /*ec10*/  @P6 BRA `(.L_x_1221) ;  /* 0x0000000400446947 */ /* 0x000fea0003800000 */
[----:B------:R-:W3:Y:S01]  /*ec20*/  S2R R2, SR_TID.X ;  /* 0x0000000000027919 */ /* 0x000ee20000002100 */
[----:B------:R-:W-:Y:S01]  /*ec30*/  BSSY B0, `(.L_x_1222) ;  /* 0x0000009000007945 */ /* 0x000fe20003800000 */
[----:B------:R-:W-:Y:S02]  /*ec40*/  MOV R4, RZ ;  /* 0x000000ff00047202 */ /* 0x000fe40000000f00 */
[----:B---3--:R-:W-:-:S05]  /*ec50*/  LOP3.LUT R2, R2, 0x1f, RZ, 0xc0, !PT ;  /* 0x0000001f02027812 */ /* 0x008fca00078ec0ff */
[----:B------:R-:W-:-:S05]  /*ec60*/  IMAD.IADD R7, R19, 0x1, R2 ;  /* 0x0000000113077824 */ /* 0x000fca00078e0202 */
[----:B------:R-:W-:-:S13]  /*ec70*/  ISETP.GE.OR P6, PT, R7, R0, !P0 ;  /* 0x000000000700720c */ /* 0x000fda00047c6670 */
[----:B------:R-:W-:Y:S05]  /*ec80*/  @P6 BRA `(.L_x_1223) ;  /* 0x00000000000c6947 */ /* 0x000fea0003800000 */
[----:B------:R-:W3:Y:S02]  /*ec90*/  LDC.64 R2, c[0x0][0xd80] ;  /* 0x00036000ff027b82 */ /* 0x000ee40000000a00 */
[----:B---3--:R-:W-:-:S05]  /*eca0*/  IMAD.WIDE R2, R7, 0x4, R2 ;  /* 0x0000000407027825 */ /* 0x008fca00078e0202 */
[----:B------:R3:W5:Y:S02]  /*ecb0*/  LDG.E R4, desc[UR36][R2.64] ;  /* 0x0000002402047981 */ /* 0x000764000c1e1900 */
.L_x_1223:
[----:B------:R-:W-:Y:S05]  /*ecc0*/  BSYNC B0 ;  /* 0x0000000000007941 */ /* 0x000fea0003800000 */
.L_x_1222:
[----:B------:R-:W-:-:S03]  /*ecd0*/  UMOV UR4, 0xffffffff ;  /* 0xffffffff00047882 */ /* 0x000fc60000000000 */
[----:B------:R-:W-:Y:S05]  /*ece0*/  BRA.DIV UR4, `(.L_x_1224) ;  /* 0x0000004604a47947 */ /* 0x000fea000b800000 */
[----:B-----5:R-:W4:Y:S02]  /*ecf0*/  SHFL.UP PT, R14, R4, 0x1, RZ ;  /* 0x04200000040e7989 */ /* 0x020f2400000e00ff */
[----:B----4-:R-:W-:-:S05]  /*ed00*/  SEL R13, R14, RZ, P1 ;  /* 0x000000ff0e0d7207 */ /* 0x010fca0000800000 */
[----:B------:R-:W-:-:S05]  /*ed10*/  IMAD.IADD R13, R4, 0x1, R13 ;  /* 0x00000001040d7824 */ /* 0x000fca00078e020d */
[----:B------:R-:W4:Y:S02]  /*ed20*/  SHFL.UP PT, R14, R13, 0x2, RZ ;  /* 0x044000000d0e7989 */ /* 0x000f2400000e00ff */
[----:B----4-:R-:W-:-:S05]  /*ed30*/  SEL R0, R14, RZ, P2 ;  /* 0x000000ff0e007207 */ /* 0x010fca0001000000 */
[----:B------:R-:W-:-:S05]  /*ed40*/  IMAD.IADD R0, R13, 0x1, R0 ;  /* 0x000000010d007824 */ /* 0x000fca00078e0200 */
[----:B------:R-:W3:Y:S02]  /*ed50*/  SHFL.UP PT, R14, R0, 0x4, RZ ;  /* 0x04800000000e7989 */ /* 0x000ee400000e00ff */
[----:B---3--:R-:W-:-:S05]  /*ed60*/  SEL R3, R14, RZ, P3 ;  /* 0x000000ff0e037207 */ /* 0x008fca0001800000 */
[----:B------:R-:W-:-:S05]  /*ed70*/  IMAD.IADD R2, R0, 0x1, R3 ;  /* 0x0000000100027824 */ /* 0x000fca00078e0203 */
[----:B------:R-:W3:Y:S02]  /*ed80*/  SHFL.UP PT, R14, R2, 0x8, RZ ;  /* 0x05000000020e7989 */ /* 0x000ee400000e00ff */
[----:B---3--:R-:W-:-:S05]  /*ed90*/  SEL R3, R14, RZ, P4 ;  /* 0x000000ff0e037207 */ /* 0x008fca0002000000 */
[----:B------:R-:W-:-:S05]  /*eda0*/  IMAD.IADD R3, R2, 0x1, R3 ;  /* 0x0000000102037824 */ /* 0x000fca00078e0203 */
[----:B------:R-:W0:Y:S02]  /*edb0*/  SHFL.UP PT, R14, R3, 0x10, RZ ;  /* 0x06000000030e7989 */ /* 0x000e2400000e00ff */
[----:B0-----:R-:W-:-:S05]  /*edc0*/  SEL R6, R14, RZ, P5 ;  /* 0x000000ff0e067207 */ /* 0x001fca0002800000 */
[----:B------:R-:W-:-:S05]  /*edd0*/  IMAD.IADD R6, R3, 0x1, R6 ;  /* 0x0000000103067824 */ /* 0x000fca00078e0206 */
[----:B------:R0:W3:Y:S02]  /*ede0*/  SHFL.IDX PT, R14, R6, 0x1f, 0x1f ;  /* 0x03e01f00060e7f89 */ /* 0x0000e400000e0000 */
.L_x_1362:
[----:B------:R-:W-:Y:S02]  /*edf0*/  ULDC UR4, c[0x0][0xd38] ;  /* 0x00034e0000047ab9 */ /* 0x000fe40000000800 */
[----:B------:R-:W-:-:S04]  /*ee00*/  IMAD.U32 R7, RZ, RZ, UR4 ;  /* 0x00000004ff077e24 */ /* 0x000fc8000f8e00ff */
[----:B---3--:R-:W-:-:S04]  /*ee10*/  IMAD R3, R14, R7, RZ ;  /* 0x000000070e037224 */ /* 0x008fc800078e02ff */
[----:B------:R-:W-:-:S05]  /*ee20*/  IMAD.IADD R8, R3, 0x1, R8 ;  /* 0x0000000103087824 */ /* 0x000fca00078e0208 */
[----:B------:R-:W-:-:S13]  /*ee30*/  ISETP.GT.AND P6, PT, R8, R5, PT ;  /* 0x000000050800720c */ /* 0x000fda0003fc4270 */
[----:B------:R-:W-:Y:S05]  /*ee40*/  @!P6 BRA `(.L_x_1225) ;  /* 0xfffffffc0064e947 */ /* 0x000fea000383ffff */
.L_x_1220:
[----:B------:R-:W-:Y:S01]  /*ee50*/  IMAD.IADD R8, R8, 0x1, -R3 ;  /* 0x0000000108087824 */ /* 0x000fe200078e0a03 */
[----:B------:R-:W-:-:S03]  /*ee60*/  UMOV UR4, 0xffffffff ;  /* 0xffffffff00047882 */ /* 0x000fc60000000000 */
[----:B------:R-:W-:-:S05]  /*ee70*/  IMAD R0, R6, R7, R8 ;  /* 0x0000000706007224 */ /* 0x000fca00078e0208 */
[----:B------:R-:W-:Y:S01]  /*ee80*/  ISETP.GT.AND P6, PT, R0, R5, PT ;  /* 0x000000050000720c */ /* 0x000fe20003fc4270 */
[----:B------:R-:W-:-:S12]  /*ee90*/  BRA.DIV UR4, `(.L_x_1226) ;  /* 0x0000004604f47947 */ /* 0x000fd8000b800000 */
[----:B------:R-:W-:-:S04]  /*eea0*/  VOTE.ANY R2, PT, !P6 ;  /* 0x0000000000027806 */ /* 0x000fc800070e0100 */
[----:B------:R-:W3:Y:S02]  /*eeb0*/  POPC R0, R2 ;  /* 0x0000000200007309 */ /* 0x000ee40000000000 */
[----:B---3--:R3:W4:Y:S02]  /*eec0*/  SHFL.IDX PT, R4, R4, R0, 0x1f ;  /* 0x00001f0004047589 */ /* 0x00872400000e0000 */
.L_x_1366:
[----:B------:R-:W-:Y:S01]  /*eed0*/  ISETP.NE.AND P0, PT, R2, RZ, PT ;  /* 0x000000ff0200720c */ /* 0x000fe20003f05270 */
[----:B------:R-:W-:-:S12]  /*eee0*/  IMAD.MOV.U32 R14, RZ, RZ, RZ ;  /* 0x000000ffff0e7224 */ /* 0x000fd800078e00ff */
[----:B------:R-:W-:Y:S05]  /*eef0*/  @!P0 BRA `(.L_x_1227) ;  /* 0x0000000000108947 */ /* 0x000fea0003800000 */
[----:B------:R-:W-:Y:S01]  /*ef00*/  UMOV UR4, 0xffffffff ;  /* 0xffffffff00047882 */ /* 0x000fe20000000000 */
[----:B------:R-:W-:Y:S02]  /*ef10*/  VIADD R12, R0, 0xffffffff ;  /* 0xffffffff000c7836 */ /* 0x000fe40000000000 */
[----:B------:R-:W-:Y:S05]  /*ef20*/  BRA.DIV UR4, `(.L_x_1228) ;  /* 0x0000004a04187947 */ /* 0x000fea000b800000 */
[----:B------:R0:W0:Y:S02]  /*ef30*/  SHFL.IDX PT, R14, R6, R12, 0x1f ;  /* 0x00001f0c060e7589 */ /* 0x00002400000e0000 */
.L_x_1227:
[----:B0---4-:R-:W-:Y:S01]  /*ef40*/  IABS R6, R4 ;  /* 0x0000000400067213 */ /* 0x011fe20000000000 */
[----:B------:R-:W-:Y:S02]  /*ef50*/  IMAD R16, R14, R7, R8 ;  /* 0x000000070e107224 */ /* 0x000fe400078e0208 */
[----:B------:R-:W-:Y:S01]  /*ef60*/  IMAD.IADD R19, R0, 0x1, R19 ;  /* 0x0000000100137824 */ /* 0x000fe200078e0213 */
[----:B------:R-:W0:Y:S08]  /*ef70*/  I2F.RP R9, R6 ;  /* 0x0000000600097306 */ /* 0x000e300000209400 */
[----:B0-----:R-:W0:Y:S02]  /*ef80*/  MUFU.RCP R9, R9 ;  /* 0x0000000900097308 */ /* 0x001e240000001000 */
[----:B0-----:R-:W-:-:S06]  /*ef90*/  VIADD R2, R9, 0xffffffe ;  /* 0x0ffffffe09027836 */ /* 0x001fcc0000000000 */
[----:B------:R0:W4:Y:S02]  /*efa0*/  F2I.FTZ.U32.TRUNC.NTZ R3, R2 ;  /* 0x0000000200037305 */ /* 0x000124000021f000 */
[----:B0-----:R-:W-:Y:S02]  /*efb0*/  IMAD.MOV.U32 R2, RZ, RZ, RZ ;  /* 0x000000ffff027224 */ /* 0x001fe400078e00ff */
[----:B----4-:R-:W-:-:S04]  /*efc0*/  IMAD.MOV R7, RZ, RZ, -R3 ;  /* 0x000000ffff077224 */ /* 0x010fc800078e0a03 */
        /* <DEDUP_REMOVED lines=11> */
[----:B------:R-:W-:Y:S01]  /*f080*/  @!P1 IMAD.IADD R5, R5, 0x1, -R6 ;  /* 0x0000000105059824 */ /* 0x000fe200078e0a06 */
[----:B------:R-:W-:Y:S02]  /*f090*/  @!P1 IADD3 R3, R3, 0x1, RZ ;  /* 0x0000000103039810 */ /* 0x000fe40007ffe0ff */
        /* <DEDUP_REMOVED lines=9> */
.L_x_1221:
[----:B------:R-:W-:Y:S01]  /*f130*/  UMOV UR4, URZ ;  /* 0x0000003f00047c82 */ /* 0x000fe20008000000 */
[----:B------:R-:W-:Y:S01]  /*f140*/  UMOV UR5, URZ ;  /* 0x0000003f00057c82 */ /* 0x000fe20008000000 */
[----:B------:R-:W-:Y:S01]  /*f150*/  ULDC UR6, c[0x0][0xd3c] ;  /* 0x00034f0000067ab9 */ /* 0x000fe20000000800 */
[----:B------:R-:W-:Y:S02]  /*f160*/  IMAD.MOV.U32 R16, RZ, RZ, R5 ;  /* 0x000000ffff107224 */ /* 0x000fe400078e0005 */
[----:B------:R-:W-:Y:S02]  /*f170*/  IMAD.U32 R17, RZ, RZ, UR4 ;  /* 0x00000004ff117e24 */ /* 0x000fe4000f8e00ff */
[----:B------:R-:W-:Y:S02]  /*f180*/  IMAD.U32 R18, RZ, RZ, UR5 ;  /* 0x00000005ff127e24 */ /* 0x000fe4000f8e00ff */
[----:B------:R-:W-:-:S07]  /*f190*/  IMAD.U32 R19, RZ, RZ, UR6 ;  /* 0x00000006ff137e24 */ /* 0x000fce000f8e00ff */
.L_x_1229:
[----:B---3--:R-:W3:Y:S01]  /*f1a0*/  S2R R0, SR_TID.X ;  /* 0x0000000000007919 */ /* 0x008ee20000002100 */
[----:B------:R-:W-:Y:S05]  /*f1b0*/  WARPSYNC.ALL ;  /* 0x0000000000007948 */ /* 0x000fea0003800000 */
[----:B------:R-:W-:Y:S01]  /*f1c0*/  BAR.SYNC.DEFER_BLOCKING 0x4, 0x180 ;  /* 0x0106000000007b1d */ /* 0x000fe20000010000 */
[----:B---3--:R-:W-:-:S04]  /*f1d0*/  LOP3.LUT R0, R0, 0x1f, RZ, 0xc0, !PT ;  /* 0x0000001f00007812 */ /* 0x008fc800078ec0ff */
[----:B------:R-:W-:-:S13]  /*f1e0*/  ISETP.NE.AND P0, PT, R0, RZ, PT ;  /* 0x000000ff0000720c */ /* 0x000fda0003f05270 */
[----:B------:R-:W3:Y:S01]  /*f1f0*/  @!P0 S2R R3, SR_CgaCtaId ;  /* 0x0000000000038919 */ /* 0x000ee20000008800 */
[----:B------:R-:W-:-:S04]  /*f200*/  @!P0 MOV R0, 0x400 ;  /* 0x0000040000008802 */ /* 0x000fc80000000f00 */
[----:B---3--:R-:W-:-:S05]  /*f210*/  @!P0 LEA R22, R3, R0, 0x18 ;  /* 0x0000000003168211 */ /* 0x008fca00078ec0ff */
[----:B------:R3:W-:Y:S01]  /*f220*/  @!P0 STS.128 [R22+0x324d0], R16 ;  /* 0x0324d01016008388 */ /* 0x0007e20000000c00 */
[----:B------:R-:W-:Y:S06]  /*f230*/  BAR.ARV 0x5, 0x180 ;  /* 0x0146000000007b1d */ /* 0x000fec0000002000 */
.L_x_1218:
[----:B------:R-:W-:Y:S02]  /*f240*/  ULDC UR4, c[0x0][0xd3c] ;  /* 0x00034f0000047ab9 */ /* 0x000fe40000000800 */
[----:B----4-:R-:W-:-:S13]  /*f250*/  ISETP.GE.AND P0, PT, R19, UR4, PT ;  /* 0x0000000413007c0c */ /* 0x010fda000bf06270 */
[----:B------:R-:W-:Y:S05]  /*f260*/  @!P0 BRA `(.L_x_1230) ;  /* 0xffffffb0003c8947 */ /* 0x000fea000383ffff */
[----:B------:R-:W-:Y:S05]  /*f270*/  BSYNC B8 ;  /* 0x0000000000087941 */ /* 0x000fea0003800000 */
.L_x_1163:
[----:B01----:R-:W4:Y:S01]  /*f280*/  LDL.LU R0, [R1+0x18] ;  /* 0x0000180001007983 */ /* 0x003f220000300800 */
        /* <DEDUP_REMOVED lines=11> */
.L_x_1369:
[----:B------:R-:W-:Y:S05]  /*f340*/  BSYNC B0 ;  /* 0x0000000000007941 */ /* 0x000fea0003800000 */
.L_x_1231:
[----:B------:R-:W-:-:S03]  /*f350*/  UMOV UR4, 0xffffffff ;  /* 0xffffffff00047882 */ /* 0x000fc60000000000 */
[----:B------:R-:W-:Y:S05]  /*f360*/  BRA.DIV UR4, `(.L_x_1233) ;  /* 0x0000004604407947 */ /* 0x000fea000b800000 */
[----:B0-----:R-:W0:Y:S02]  /*f370*/  S2R R0, SR_TID.X ;  /* 0x0000000000007919 */ /* 0x001e240000002100 */
[----:B0-----:R-:W-:-:S04]  /*f380*/  SHF.R.U32.HI R0, RZ, 0x5, R0 ;  /* 0x00000005ff007819 */ /* 0x001fc80000011600 */
[----:B------:R-:W-:-:S05]  /*f390*/  LOP3.LUT R0, R0, 0x3, RZ, 0xc0, !PT ;  /* 0x0000000300007812 */ /* 0x000fca00078ec0ff */
[----:B------:R0:W1:Y:S02]  /*f3a0*/  SHFL.IDX PT, R14, R0, RZ, 0x1f ;  /* 0x00001fff000e7589 */ /* 0x00006400000e0000 */
.L_x_1372:
[----:B-1----:R-:W-:Y:S01]  /*f3b0*/  ISETP.NE.AND P0, PT, R14, RZ, PT ;  /* 0x000000ff0e00720c */ /* 0x002fe20003f05270 */
[----:B------:R-:W-:-:S12]  /*f3c0*/  BSSY B0, `(.L_x_1234) ;  /* 0x0000026000007945 */ /* 0x000fd80003800000 */
[----:B------:R-:W-:Y:S05]  /*f3d0*/  @P0 BRA `(.L_x_1235) ;  /* 0x0000000000900947 */ /* 0x000fea0003800000 */
[----:B------:R-:W-:-:S03]  /*f3e0*/  UMOV UR4, 0xffffffff ;  /* 0xffffffff00047882 */ /* 0x000fc60000000000 */
[----:B------:R-:W-:Y:S05]  /*f3f0*/  BRA.DIV UR4, `(.L_x_1236) ;  /* 0x0000004604507947 */ /* 0x000fea000b800000 */
[----:B------:R-:W-:-:S13]  /*f400*/  ELECT P6, URZ, PT ;  /* 0x00000000003f782f */ /* 0x000fda00038c0000 */
.L_x_1375:
[----:B------:R-:W-:Y:S05]  /*f410*/  @!P6 BRA `(.L_x_1235) ;  /* 0x000000000080e947 */ /* 0x000fea0003800000 */
[----:B0-----:R-:W4:Y:S02]  /*f420*/  LDL R0, [R1+0x24] ;  /* 0x0000240001007983 */ /* 0x001f240000100800 */
[----:B----4-:R-:W-:-:S13]  /*f430*/  R2UR UR4, R0 ;  /* 0x00000000000472ca */ /* 0x010fda00000e0000 */
[----:B------:R-:W-:-:S06]  /*f440*/  ULOP3.LUT UR4, UR4, 0x2, URZ, 0xfc, !UPT ;  /* 0x0000000204047892 */ /* 0x000fcc000f8efc3f */
[----:B------:R-:W-:-:S05]  /*f450*/  IMAD.U32 R0, RZ, RZ, UR4 ;  /* 0x00000004ff007e24 */ /* 0x000fca000f8e00ff */
[----:B------:R-:W-:-:S13]  /*f460*/  ISETP.NE.AND P0, PT, R0, 0x3, PT ;  /* 0x000000030000780c */ /* 0x000fda0003f05270 */
[----:B------:R-:W-:Y:S05]  /*f470*/  @!P0 BRA `(.L_x_1237) ;  /* 0x0000000000048947 */ /* 0x000fea0003800000 */
[----:B------:R-:W-:Y:S01]  /*f480*/  BPT.TRAP 0x1 ;  /* 0x000000040000795c */ /* 0x000fe20000300000 */
.L_x_1237:
[C---:B------:R-:W-:Y:S01]  /*f490*/  IMAD R3, R24.reuse, 0x8, R5 ;  /* 0x0000000818037824 */ /* 0x040fe200078e0205 */
[----:B------:R-:W-:Y:S01]  /*f4a0*/  SHF.L.U32 R2, R27, 0x1f, RZ ;  /* 0x0000001f1b027819 */ /* 0x000fe200000006ff */
[----:B------:R-:W-:-:S03]  /*f4b0*/  VIADD R24, R24, 0x1 ;  /* 0x0000000118187836 */ /* 0x000fc60000000000 */
[----:B------:R-:W0:Y:S02]  /*f4c0*/  SYNCS.PHASECHK.TRANS64.TRYWAIT P1, [R3+URZ+0x32440], R2 ;  /* 0x03244002030075a7 */ /* 0x000e24000802017f */
[----:B------:R-:W-:-:S04]  /*f4d0*/  ISETP.NE.AND P2, PT, R24, 0x2, PT ;  /* 0x000000021800780c */ /* 0x000fc80003f45270 */
[----:B------:R-:W-:Y:S01]  /*f4e0*/  SEL R0, RZ, 0x1, P2 ;  /* 0x00000001ff007807 */ /* 0x000fe20001000000 */
[----:B0-----:R-:W-:Y:S08]  /*f4f0*/  @!P1 BRA `(.L_x_1238) ;  /* 0x0000004400309947 */ /* 0x001ff00003800000 */
.L_x_1376:
[----:B------:R-:W-:Y:S02]  /*f500*/  SEL R24, R24, RZ, P2 ;  /* 0x000000ff18187207 */ /* 0x000fe40001000000 */
[----:B------:R-:W-:Y:S01]  /*f510*/  LOP3.LUT R0, R27, R0, RZ, 0x3c, !PT ;  /* 0x000000001b007212 */ /* 0x000fe200078e3cff */
[----:B------:R-:W-:Y:S06]  /*f520*/  @!P0 BRA `(.L_x_1239) ;  /* 0x0000000000048947 */ /* 0x000fec0003800000 */
[----:B------:R-:W-:Y:S01]  /*f530*/  BPT.TRAP 0x1 ;  /* 0x000000040000795c */ /* 0x000fe20000300000 */
.L_x_1239:
[----:B------:R-:W-:Y:S01]  /*f540*/  IMAD R5, R24, 0x8, R5 ;  /* 0x0000000818057824 */ /* 0x000fe200078e0205 */
[----:B------:R-:W-:-:S04]  /*f550*/  SHF.L.U32 R0, R0, 0x1f, RZ ;  /* 0x0000001f00007819 */ /* 0x000fc800000006ff */
[----:B------:R-:W1:Y:S02]  /*f560*/  SYNCS.PHASECHK.TRANS64.TRYWAIT P1, [R5+URZ+0x32440], R0 ;  /* 0x03244000050075a7 */ /* 0x000e64000802017f */
[----:B-1----:R-:W-:Y:S05]  /*f570*/  @!P1 BRA `(.L_x_1240) ;  /* 0x0000004400249947 */ /* 0x002fea0003800000 */
.L_x_1377:
[----:B------:R-:W-:Y:S05]  /*f580*/  @!P0 BRA `(.L_x_1241) ;  /* 0x0000000000048947 */ /* 0x000fea0003800000 */
[----:B------:R-:W-:Y:S01]  /*f590*/  BPT.TRAP 0x1 ;  /* 0x000000040000795c */ /* 0x000fe20000300000 */
.L_x_1241:
[----:B------:R-:W4:Y:S02]  /*f5a0*/  SYNCS.PHASECHK.TRANS64.TRYWAIT P1, [R3+URZ+0x32460], R2 ;  /* 0x03246002030075a7 */ /* 0x000f24000802017f */
[----:B----4-:R-:W-:Y:S05]  /*f5b0*/  @!P1 BRA `(.L_x_1242) ;  /* 0x0000004400289947 */ /* 0x010fea0003800000 */
.L_x_1378:
[----:B------:R-:W-:Y:S05]  /*f5c0*/  @!P0 BRA `(.L_x_1243) ;  /* 0x0000000000048947 */ /* 0x000fea0003800000 */
[----:B------:R-:W-:Y:S01]  /*f5d0*/  BPT.TRAP 0x1 ;  /* 0x000000040000795c */ /* 0x000fe20000300000 */
.L_x_1243:
[----:B------:R0:W0:Y:S02]  /*f5e0*/  SYNCS.PHASECHK.TRANS64.TRYWAIT P0, [R5+URZ+0x32460], R0 ;  /* 0x03246000050075a7 */ /* 0x000024000800017f */
[----:B0-----:R-:W-:Y:S05]  /*f5f0*/  @!P0 NANOSLEEP.SYNCS 0x989680 ;  /* 0x009896800000895d */ /* 0x001fea0003900000 */
[----:B------:R-:W0:Y:S02]  /*f600*/  @!P0 SYNCS.PHASECHK.TRANS64 P0, [R5+URZ+0x32460], R0 ;  /* 0x03246000050085a7 */ /* 0x000e24000800007f */
[----:B0-----:R-:W-:Y:S05]  /*f610*/  @!P0 BRA `(.L_x_1243) ;  /* 0xfffffffc00f08947 */ /* 0x001fea000383ffff */
.L_x_1235:
[----:B------:R-:W-:Y:S05]  /*f620*/  BSYNC B0 ;  /* 0x0000000000007941 */ /* 0x000fea0003800000 */
.L_x_1234:
[----:B------:R-:W-:Y:S05]  /*f630*/  EXIT ;  /* 0x000000000000794d */ /* 0x000fea0003800000 */
.L_x_1110:
[----:B0-----:R-:W-:-:S04]  /*f640*/  IMAD.U32 R3, RZ, RZ, UR40 ;  /* 0x00000028ff037e24 */ /* 0x001fc8000f8e00ff */
[----:B------:R0:W1:Y:S03]  /*f650*/  SYNCS.PHASECHK.TRANS64.TRYWAIT P0, [R3+URZ+0x32400], R0 ;  /* 0x03240000030075a7 */ /* 0x000066000800017f */
[----:B-1----:R-:W-:Y:S05]  /*f660*/  @!P0 NANOSLEEP.SYNCS 0x989680 ;  /* 0x009896800000895d */ /* 0x002fea0003900000 */
[----:B------:R-:W1:Y:S02]  /*f670*/  @!P0 SYNCS.PHASECHK.TRANS64 P0, [R3+URZ+0x32400], R0 ;  /* 0x03240000030085a7 */ /* 0x000e64000800007f */
[----:B-1----:R-:W-:Y:S05]  /*f680*/  @!P0 BRA `(.L_x_1110) ;  /* 0xfffffffc00ec8947 */ /* 0x002fea000383ffff */
[----:B------:R-:W-:Y:S05]  /*f690*/  BRA `(.L_x_1244) ;  /* 0xffffff2000607947 */ /* 0x000fea000383ffff */
.L_x_1114:
[----:B-1----:R-:W-:-:S04]  /*f6a0*/  MOV R4, UR52 ;  /* 0x0000003400047c02 */ /* 0x002fc80008000f00 */
[----:B------:R1:W2:Y:S03]  /*f6b0*/  SYNCS.PHASECHK.TRANS64.TRYWAIT P1, [R4+URZ+0x32430], R3 ;  /* 0x03243003040075a7 */ /* 0x0002a6000802017f */
[----:B--2---:R-:W-:Y:S05]  /*f6c0*/  @!P1 NANOSLEEP.SYNCS 0x989680 ;  /* 0x009896800000995d */ /* 0x004fea0003900000 */
[----:B------:R-:W2:Y:S02]  /*f6d0*/  @!P1 SYNCS.PHASECHK.TRANS64 P1, [R4+URZ+0x32430], R3 ;  /* 0x03243003040095a7 */ /* 0x000ea4000802007f */
[----:B--2---:R-:W-:Y:S05]  /*f6e0*/  @!P1 BRA `(.L_x_1114) ;  /* 0xfffffffc00ec9947 */ /* 0x004fea000383ffff */
[----:B------:R-:W-:Y:S05]  /*f6f0*/  BRA `(.L_x_1113) ;  /* 0xffffff2000887947 */ /* 0x000fea000383ffff */
.L_x_1115:
[----:B--2---:R-:W-:-:S04]  /*f700*/  IMAD.U32 R5, RZ, RZ, UR40 ;  /* 0x00000028ff057e24 */ /* 0x004fc8000f8e00ff */
[----:B------:R2:W3:Y:S03]  /*f710*/  SYNCS.PHASECHK.TRANS64.TRYWAIT P1, [R5+URZ+0x32410], R0 ;  /* 0x03241000050075a7 */ /* 0x0004e6000802017f */
[----:B---3--:R-:W-:Y:S05]  /*f720*/  @!P1 NANOSLEEP.SYNCS 0x989680 ;  /* 0x009896800000995d */ /* 0x008fea0003900000 */
[----:B------:R-:W3:Y:S02]  /*f730*/  @!P1 SYNCS.PHASECHK.TRANS64 P1, [R5+URZ+0x32410], R0 ;  /* 0x03241000050095a7 */ /* 0x000ee4000802007f */
[----:B---3--:R-:W-:Y:S05]  /*f740*/  @!P1 BRA `(.L_x_1115) ;  /* 0xfffffffc00ec9947 */ /* 0x008fea000383ffff */
[----:B------:R-:W-:Y:S05]  /*f750*/  BRA `(.L_x_1245) ;  /* 0xffffff2400487947 */ /* 0x000fea000383ffff */
.L_x_1119:
[----:B--2---:R-:W-:-:S04]  /*f760*/  IMAD.U32 R0, RZ, RZ, UR52 ;  /* 0x00000034ff007e24 */ /* 0x004fc8000f8e00ff */
[----:B------:R2:W4:Y:S03]  /*f770*/  SYNCS.PHASECHK.TRANS64.TRYWAIT P1, [R0+URZ+0x32450], R3 ;  /* 0x03245003000075a7 */ /* 0x000526000802017f */
[----:B----4-:R-:W-:Y:S05]  /*f780*/  @!P1 NANOSLEEP.SYNCS 0x989680 ;  /* 0x009896800000995d */ /* 0x010fea0003900000 */
[----:B------:R-:W4:Y:S02]  /*f790*/  @!P1 SYNCS.PHASECHK.TRANS64 P1, [R0+URZ+0x32450], R3 ;  /* 0x03245003000095a7 */ /* 0x000f24000802007f */
[----:B----4-:R-:W-:Y:S05]  /*f7a0*/  @!P1 BRA `(.L_x_1119) ;  /* 0xfffffffc00ec9947 */ /* 0x010fea000383ffff */
[----:B------:R-:W-:Y:S05]  /*f7b0*/  BRA `(.L_x_1118) ;  /* 0xffffff2400507947 */ /* 0x000fea000383ffff */
.L_x_1126:
[----:B-1----:R-:W-:-:S04]  /*f7c0*/  IMAD.U32 R3, RZ, RZ, UR4 ;  /* 0x00000004ff037e24 */ /* 0x002fc8000f8e00ff */
[----:B------:R1:W2:Y:S03]  /*f7d0*/  SYNCS.PHASECHK.TRANS64.TRYWAIT P2, [R3+URZ+0x32430], R0 ;  /* 0x03243000030075a7 */ /* 0x0002a6000804017f */
[----:B--2---:R-:W-:Y:S05]  /*f7e0*/  @!P2 NANOSLEEP.SYNCS 0x989680 ;  /* 0x009896800000a95d */ /* 0x004fea0003900000 */
[----:B------:R-:W2:Y:S02]  /*f7f0*/  @!P2 SYNCS.PHASECHK.TRANS64 P2, [R3+URZ+0x32430], R0 ;  /* 0x032430000300a5a7 */ /* 0x000ea4000804007f */
[----:B--2---:R-:W-:Y:S05]  /*f800*/  @!P2 BRA `(.L_x_1126) ;  /* 0xfffffffc00eca947 */ /* 0x004fea000383ffff */
[----:B------:R-:W-:Y:S05]  /*f810*/  BRA `(.L_x_1125) ;  /* 0xffffff4400447947 */ /* 0x000fea000383ffff */
.L_x_1130:
[----:B-1----:R-:W-:-:S04]  /*f820*/  IMAD.U32 R3, RZ, RZ, UR4 ;  /* 0x00000004ff037e24 */ /* 0x002fc8000f8e00ff */
[----:B------:R1:W3:Y:S03]  /*f830*/  SYNCS.PHASECHK.TRANS64.TRYWAIT P2, [R3+URZ+0x32450], R0 ;  /* 0x03245000030075a7 */ /* 0x0002e6000804017f */
[----:B---3--:R-:W-:Y:S05]  /*f840*/  @!P2 NANOSLEEP.SYNCS 0x989680 ;  /* 0x009896800000a95d */ /* 0x008fea0003900000 */
[----:B------:R-:W3:Y:S02]  /*f850*/  @!P2 SYNCS.PHASECHK.TRANS64 P2, [R3+URZ+0x32450], R0 ;  /* 0x032450000300a5a7 */ /* 0x000ee4000804007f */
[----:B---3--:R-:W-:Y:S05]  /*f860*/  @!P2 BRA `(.L_x_1130) ;  /* 0xfffffffc00eca947 */ /* 0x008fea000383ffff */
[----:B------:R-:W-:Y:S05]  /*f870*/  BRA `(.L_x_1129) ;  /* 0xffffff4400c07947 */ /* 0x000fea000383ffff */
.L_x_1175:
[----:B------:R-:W-:Y:S01]  /*f880*/  SHF.R.U32.HI R9, RZ, 0x5, R21 ;  /* 0x00000005ff097819 */ /* 0x000fe20000011615 */
[----:B------:R-:W-:Y:S01]  /*f890*/  BSSY B0, `(.L_x_1246) ;  /* 0x0000009000007945 */ /* 0x000fe20003800000 */
[----:B------:R-:W-:Y:S02]  /*f8a0*/  IMAD.MOV.U32 R12, RZ, RZ, RZ ;  /* 0x000000ffff0c7224 */ /* 0x000fe400078e00ff */
[----:B------:R-:W-:Y:S01]  /*f8b0*/  LOP3.LUT R9, R9, 0x3, RZ, 0xc0, !PT ;  /* 0x0000000309097812 */ /* 0x000fe200078ec0ff */
[----:B------:R-:W-:Y:S02]  /*f8c0*/  IMAD.MOV.U32 R11, RZ, RZ, 0x1f ;  /* 0x0000001fff0b7424 */ /* 0x000fe400078e00ff */
[----:B------:R-:W-:Y:S02]  /*f8d0*/  IMAD.MOV.U32 R15, RZ, RZ, -0x1 ;  /* 0xffffffffff0f7424 */ /* 0x000fe400078e00ff */
[----:B------:R-:W-:-:S07]  /*f8e0*/  IMAD.MOV.U32 R13, RZ, RZ, R9 ;  /* 0x000000ffff0d7224 */ /* 0x000fce00078e0009 */
[----:B-----5:R-:W-:Y:S05]  /*f8f0*/  WARPSYNC.COLLECTIVE R15, `(.L_x_1247) ;  /* 0x000000000f087348 */ /* 0x020fea0003c00000 */
[----:B------:R0:W1:Y:S02]  /*f900*/  SHFL.IDX P6, R14, R13, R12, R11 ;  /* 0x0000000c0d0e7389 */ /* 0x00006400000c000b */
[----:B01---5:R-:W-:Y:S01]  /*f910*/  ENDCOLLECTIVE ;  /* 0x000000000000791b */ /* 0x023fe20003800000 */
.L_x_1247:
[----:B------:R-:W-:Y:S05]  /*f920*/  BSYNC B0 ;  /* 0x0000000000007941 */ /* 0x000fea0003800000 */
.L_x_1246:
[----:B------:R-:W-:Y:S05]  /*f930*/  BRA `(.L_x_1248) ;  /* 0xffffffb400dc7947 */ /* 0x000fea000383ffff */
.L_x_1178:
[----:B0-----:R0:W1:Y:S02]  /*f940*/  SYNCS.PHASECHK.TRANS64.TRYWAIT P0, [R25+URZ+0x32440], R0 ;  /* 0x03244000190075a7 */ /* 0x001064000800017f */
[----:B-1----:R-:W-:Y:S05]  /*f950*/  @!P0 NANOSLEEP.SYNCS 0x989680 ;  /* 0x009896800000895d */ /* 0x002fea0003900000 */
[----:B------:R-:W1:Y:S02]  /*f960*/  @!P0 SYNCS.PHASECHK.TRANS64 P0, [R25+URZ+0x32440], R0 ;  /* 0x03244000190085a7 */ /* 0x000e64000800007f */
[----:B-1----:R-:W-:Y:S05]  /*f970*/  @!P0 BRA `(.L_x_1178) ;  /* 0xfffffffc00f08947 */ /* 0x002fea000383ffff */
[----:B------:R-:W-:Y:S05]  /*f980*/  BRA `(.L_x_1249) ;  /* 0xffffffb8000c7947 */ /* 0x000fea000383ffff */
.L_x_1179:
        /* <DEDUP_REMOVED lines=8> */
.L_x_1251:
[----:B------:R-:W-:Y:S05]  /*fa10*/  BSYNC B0 ;  /* 0x0000000000007941 */ /* 0x000fea0003800000 */
.L_x_1250:
[----:B------:R-:W-:Y:S01]  /*fa20*/  IMAD.MOV.U32 R13, RZ, RZ, R0 ;  /* 0x000000ffff0d7224 */ /* 0x000fe200078e0000 */
[----:B------:R-:W-:Y:S01]  /*fa30*/  MOV R15, 0xffffffff ;  /* 0xffffffff000f7802 */ /* 0x000fe20000000f00 */
[----:B------:R-:W-:Y:S02]  /*fa40*/  IMAD.MOV.U32 R12, RZ, RZ, RZ ;  /* 0x000000ffff0c7224 */ /* 0x000fe400078e00ff */
[----:B------:R-:W-:Y:S02]  /*fa50*/  IMAD.MOV.U32 R11, RZ, RZ, 0x181f ;  /* 0x0000181fff0b7424 */ /* 0x000fe400078e00ff */
[----:B------:R-:W-:Y:S02]  /*fa60*/  IMAD.MOV.U32 R2, RZ, RZ, R14 ;  /* 0x000000ffff027224 */ /* 0x000fe400078e000e */
[----:B------:R-:W-:-:S07]  /*fa70*/  @P0 IMAD R6, R5, 0x2, R22 ;  /* 0x0000000205060824 */ /* 0x000fce00078e0216 */
[----:B------:R-:W-:Y:S05]  /*fa80*/  WARPSYNC.COLLECTIVE R15, `(.L_x_1252) ;  /* 0x000000000f087348 */ /* 0x000fea0003c00000 */
[----:B------:R0:W1:Y:S02]  /*fa90*/  SHFL.IDX P6, R14, R13, R12, R11 ;  /* 0x0000000c0d0e7389 */ /* 0x00006400000c000b */
[----:B01----:R-:W-:Y:S01]  /*faa0*/  ENDCOLLECTIVE ;  /* 0x000000000000791b */ /* 0x003fe20003800000 */
.L_x_1252:
[----:B------:R-:W-:Y:S02]  /*fab0*/  IMAD.MOV.U32 R13, RZ, RZ, R4 ;  /* 0x000000ffff0d7224 */ /* 0x000fe400078e0004 */
[----:B------:R-:W-:Y:S02]  /*fac0*/  IMAD.MOV.U32 R12, RZ, RZ, 0x1 ;  /* 0x00000001ff0c7424 */ /* 0x000fe400078e00ff */
[----:B------:R-:W-:-:S07]  /*fad0*/  IMAD.MOV.U32 R3, RZ, RZ, R14 ;  /* 0x000000ffff037224 */ /* 0x000fce00078e000e */
[----:B------:R-:W-:Y:S05]  /*fae0*/  WARPSYNC.COLLECTIVE R15, `(.L_x_1253) ;  /* 0x000000000f087348 */ /* 0x000fea0003c00000 */
[----:B------:R0:W1:Y:S02]  /*faf0*/  SHFL.IDX P6, R14, R13, R12, R11 ;  /* 0x0000000c0d0e7389 */ /* 0x00006400000c000b */
[----:B01----:R-:W-:Y:S01]  /*fb00*/  ENDCOLLECTIVE ;  /* 0x000000000000791b */ /* 0x003fe20003800000 */
.L_x_1253:
        /* <DEDUP_REMOVED lines=15> */
.L_x_1254:
[----:B------:R-:W-:Y:S02]  /*fc00*/  @P0 IMAD R6, R5, 0x2, R22 ;  /* 0x0000000205060824 */ /* 0x000fe400078e0216 */
[----:B------:R-:W-:Y:S02]  /*fc10*/  IMAD.MOV.U32 R13, RZ, RZ, R4 ;  /* 0x000000ffff0d7224 */ /* 0x000fe400078e0004 */
[----:B------:R-:W-:Y:S02]  /*fc20*/  IMAD.MOV.U32 R12, RZ, RZ, 0x2 ;  /* 0x00000002ff0c7424 */ /* 0x000fe400078e00ff */
[----:B------:R-:W-:-:S07]  /*fc30*/  IMAD.MOV.U32 R3, RZ, RZ, R14 ;  /* 0x000000ffff037224 */ /* 0x000fce00078e000e */
[----:B------:R-:W-:Y:S05]  /*fc40*/  WARPSYNC.COLLECTIVE R15, `(.L_x_1255) ;  /* 0x000000000f087348 */ /* 0x000fea0003c00000 */
[----:B------:R0:W1:Y:S02]  /*fc50*/  SHFL.IDX P6, R14, R13, R12, R11 ;  /* 0x0000000c0d0e7389 */ /* 0x00006400000c000b */
[----:B01----:R-:W-:Y:S01]  /*fc60*/  ENDCOLLECTIVE ;  /* 0x000000000000791b */ /* 0x003fe20003800000 */
.L_x_1255:
        /* <DEDUP_REMOVED lines=15> */
.L_x_1256:
[----:B------:R-:W-:Y:S01]  /*fd60*/  @P0 LEA R6, R5, R22, 0x1 ;  /* 0x0000001605060211 */ /* 0x000fe200078e08ff */
[----:B------:R-:W-:Y:S02]  /*fd70*/  IMAD.MOV.U32 R13, RZ, RZ, R4 ;  /* 0x000000ffff0d7224 */ /* 0x000fe400078e0004 */
[----:B------:R-:W-:Y:S02]  /*fd80*/  IMAD.MOV.U32 R12, RZ, RZ, 0x3 ;  /* 0x00000003ff0c7424 */ /* 0x000fe400078e00ff */
[----:B------:R-:W-:-:S07]  /*fd90*/  IMAD.MOV.U32 R3, RZ, RZ, R14 ;  /* 0x000000ffff037224 */ /* 0x000fce00078e000e */
[----:B------:R-:W-:Y:S05]  /*fda0*/  WARPSYNC.COLLECTIVE R15, `(.L_x_1257) ;  /* 0x000000000f087348 */ /* 0x000fea0003c00000 */
[----:B------:R0:W1:Y:S02]  /*fdb0*/  SHFL.IDX P6, R14, R13, R12, R11 ;  /* 0x0000000c0d0e7389 */ /* 0x00006400000c000b */
[----:B01----:R-:W-:Y:S01]  /*fdc0*/  ENDCOLLECTIVE ;  /* 0x000000000000791b */ /* 0x003fe20003800000 */
.L_x_1257:
        /* <DEDUP_REMOVED lines=15> */
.L_x_1258:
[----:B------:R-:W-:Y:S02]  /*fec0*/  @P0 IMAD R6, R5, 0x2, R22 ;  /* 0x0000000205060824 */ /* 0x000fe400078e0216 */
[----:B------:R-:W-:Y:S02]  /*fed0*/  IMAD.MOV.U32 R13, RZ, RZ, R4 ;  /* 0x000000ffff0d7224 */ /* 0x000fe400078e0004 */
[----:B------:R-:W-:Y:S02]  /*fee0*/  IMAD.MOV.U32 R12, RZ, RZ, 0x4 ;  /* 0x00000004ff0c7424 */ /* 0x000fe400078e00ff */
[----:B------:R-:W-:-:S07]  /*fef0*/  IMAD.MOV.U32 R3, RZ, RZ, R14 ;  /* 0x000000ffff037224 */ /* 0x000fce00078e000e */
[----:B------:R-:W-:Y:S05]  /*ff00*/  WARPSYNC.COLLECTIVE R15, `(.L_x_1259) ;  /* 0x000000000f087348 */ /* 0x000fea0003c00000 */
[----:B------:R0:W1:Y:S02]  /*ff10*/  SHFL.IDX P6, R14, R13, R12, R11 ;  /* 0x0000000c0d0e7389 */ /* 0x00006400000c000b */
[----:B01----:R-:W-:Y:S01]  /*ff20*/  ENDCOLLECTIVE ;  /* 0x000000000000791b */ /* 0x003fe20003800000 */
.L_x_1259:
        /* <DEDUP_REMOVED lines=15> */
.L_x_1260:
[----:B------:R-:W-:Y:S02]  /*10020*/  @P0 IMAD R6, R5, 0x2, R22 ;  /* 0x0000000205060824 */ /* 0x000fe400078e0216 */
[----:B------:R-:W-:Y:S02]  /*10030*/  IMAD.MOV.U32 R13, RZ, RZ, R4 ;  /* 0x000000ffff0d7224 */ /* 0x000fe400078e0004 */
[----:B------:R-:W-:Y:S02]  /*10040*/  IMAD.MOV.U32 R12, RZ, RZ, 0x5 ;  /* 0x00000005ff0c7424 */ /* 0x000fe400078e00ff */
[----:B------:R-:W-:-:S07]  /*10050*/  IMAD.MOV.U32 R3, RZ, RZ, R14 ;  /* 0x000000ffff037224 */ /* 0x000fce00078e000e */
[----:B------:R-:W-:Y:S05]  /*10060*/  WARPSYNC.COLLECTIVE R15, `(.L_x_1261) ;  /* 0x000000000f087348 */ /* 0x000fea0003c00000 */
[----:B------:R0:W1:Y:S02]  /*10070*/  SHFL.IDX P6, R14, R13, R12, R11 ;  /* 0x0000000c0d0e7389 */ /* 0x00006400000c000b */
[----:B01----:R-:W-:Y:S01]  /*10080*/  ENDCOLLECTIVE ;  /* 0x000000000000791b */ /* 0x003fe20003800000 */
.L_x_1261:
[----:B------:R-:W-:-:S05]  /*10090*/  @P0 LEA R3, P1, R7, R3, 0x1 ;  /* 0x0000000307030211 */ /* 0x000fca00078208ff */
[----:B------:R-:W-:-:S05]  /*100a0*/  @P0 IMAD.X R2, RZ, RZ, R2, P1 ;  /* 0x000000ffff020224 */ /* 0x000fca00008e0602 */
[----:B------:R-:W-:Y:S01]  /*100b0*/  @P0 LOP3.LUT R3, R3, R2, RZ, 0x3c, !PT ;  /* 0x0000000203030212 */ /* 0x000fe200078e3cff */
[----:B------:R-:W-:-:S03]  /*100c0*/  IMAD.MOV.U32 R13, RZ, RZ, R0 ;  /* 0x000000ffff0d7224 */ /* 0x000fc600078e0000 */
[----:B------:R-:W-:-:S04]  /*100d0*/  @P0 LOP3.LUT R2, R3, R2, RZ, 0x3c, !PT ;  /* 0x0000000203020212 */ /* 0x000fc800078e3cff */
[----:B------:R-:W-:Y:S02]  /*100e0*/  @P0 LOP3.LUT R3, R3, R2, RZ, 0x3c, !PT ;  /* 0x0000000203030212 */ /* 0x000fe400078e3cff */
[----:B------:R-:W-:-:S07]  /*100f0*/  MOV R4, R14 ;  /* 0x0000000e00047202 */ /* 0x000fce0000000f00 */
[----:B------:R-:W-:Y:S05]  /*10100*/  WARPSYNC.COLLECTIVE R15, `(.L_x_1262) ;  /* 0x000000000f087348 */ /* 0x000fea0003c00000 */
[----:B------:R0:W1:Y:S02]  /*10110*/  SHFL.IDX P6, R14, R13, R12, R11 ;  /* 0x0000000c0d0e7389 */ /* 0x00006400000c000b */
[----:B01----:R-:W-:Y:S01]  /*10120*/  ENDCOLLECTIVE ;  /* 0x000000000000791b */ /* 0x003fe20003800000 */
.L_x_1262:
[----:B------:R-:W-:Y:S01]  /*10130*/  @!PT LDS RZ, [RZ] ;  /* 0x00000000fffff984 */ /* 0x000fe20000000800 */
[----:B------:R-:W-:Y:S01]  /*10140*/  @!PT LDS RZ, [RZ] ;  /* 0x00000000fffff984 */ /* 0x000fe20000000800 */
[----:B------:R-:W-:Y:S01]  /*10150*/  @!PT LDS RZ, [RZ] ;  /* 0x00000000fffff984 */ /* 0x000fe20000000800 */
[----:B------:R0:W-:Y:S01]  /*10160*/  @P0 LDGSTS.E.BYPASS.LTC128B.128 [R6+0x1e400], desc[UR36][R2.64], !P2 ;  /* 0x1e40000002060fae */ /* 0x0001e2000d101d64 */
[----:B------:R-:W-:Y:S01]  /*10170*/  IMAD.MOV.U32 R0, RZ, RZ, R14 ;  /* 0x000000ffff007224 */ /* 0x000fe200078e000e */
[----:B------:R-:W-:Y:S06]  /*10180*/  BRA `(.L_x_1263) ;  /* 0xffffffb4007c7947 */ /* 0x000fec000383ffff */
.L_x_1184:
[----:B------:R0:W5:Y:S01]  /*10190*/  LDL.LU R6, [R1+0x8] ;  /* 0x0000080001067983 */ /* 0x0001620000300800 */
[----:B------:R-:W-:Y:S01]  /*101a0*/  IMAD.MOV.U32 R13, RZ, RZ, R5 ;  /* 0x000000ffff0d7224 */ /* 0x000fe200078e0005 */
[----:B------:R-:W-:Y:S01]  /*101b0*/  LOP3.LUT R23, R23, 0xffffdfff, RZ, 0xc0, !PT ;  /* 0xffffdfff17177812 */ /* 0x000fe200078ec0ff */
[----:B------:R-:W-:Y:S02]  /*101c0*/  IMAD.MOV.U32 R12, RZ, RZ, RZ ;  /* 0x000000ffff0c7224 */ /* 0x000fe400078e00ff */
[----:B------:R-:W-:Y:S02]  /*101d0*/  IMAD.MOV.U32 R11, RZ, RZ, 0x181f ;  /* 0x0000181fff0b7424 */ /* 0x000fe400078e00ff */
[----:B------:R-:W-:Y:S02]  /*101e0*/  IMAD.MOV.U32 R15, RZ, RZ, -0x1 ;  /* 0xffffffffff0f7424 */ /* 0x000fe400078e00ff */
[----:B0-----:R-:W-:-:S07]  /*101f0*/  IMAD.IADD R4, R21, 0x1, R4 ;  /* 0x0000000115047824 */ /* 0x001fce00078e0204 */
[----:B-----5:R-:W-:Y:S05]  /*10200*/  WARPSYNC.COLLECTIVE R15, `(.L_x_1264) ;  /* 0x000000000f087348 */ /* 0x020fea0003c00000 */
[----:B------:R0:W1:Y:S02]  /*10210*/  SHFL.IDX P6, R14, R13, R12, R11 ;  /* 0x0000000c0d0e7389 */ /* 0x00006400000c000b */
[----:B01---5:R-:W-:Y:S01]  /*10220*/  ENDCOLLECTIVE ;  /* 0x000000000000791b */ /* 0x023fe20003800000 */
.L_x_1264:
[----:B------:R-:W-:Y:S02]  /*10230*/  IMAD.MOV.U32 R13, RZ, RZ, R0 ;  /* 0x000000ffff0d7224 */ /* 0x000fe400078e0000 */
[----:B------:R-:W-:-:S07]  /*10240*/  IMAD.MOV.U32 R3, RZ, RZ, R14 ;  /* 0x000000ffff037224 */ /* 0x000fce00078e000e */
[----:B------:R-:W-:Y:S05]  /*10250*/  WARPSYNC.COLLECTIVE R15, `(.L_x_1265) ;  /* 0x000000000f087348 */ /* 0x000fea0003c00000 */
[----:B------:R0:W1:Y:S02]  /*10260*/  SHFL.IDX P6, R14, R13, R12, R11 ;  /* 0x0000000c0d0e7389 */ /* 0x00006400000c000b */
[----:B01----:R-:W-:Y:S01]  /*10270*/  ENDCOLLECTIVE ;  /* 0x000000000000791b */ /* 0x003fe20003800000 */
.L_x_1265:
[----:B------:R-:W-:Y:S02]  /*10280*/  IMAD.MOV.U32 R13, RZ, RZ, R5 ;  /* 0x000000ffff0d7224 */ /* 0x000fe400078e0005 */
[----:B------:R-:W-:Y:S02]  /*10290*/  IMAD.MOV.U32 R12, RZ, RZ, 0x1 ;  /* 0x00000001ff0c7424 */ /* 0x000fe400078e00ff */
[----:B------:R-:W-:-:S07]  /*102a0*/  IMAD.MOV.U32 R10, RZ, RZ, R14 ;  /* 0x000000ffff0a7224 */ /* 0x000fce00078e000e */
[----:B------:R-:W-:Y:S05]  /*102b0*/  WARPSYNC.COLLECTIVE R15, `(.L_x_1266) ;  /* 0x000000000f087348 */ /* 0x000fea0003c00000 */
[----:B------:R0:W1:Y:S02]  /*102c0*/  SHFL.IDX P6, R14, R13, R12, R11 ;  /* 0x0000000c0d0e7389 */ /* 0x00006400000c000b */
[----:B01----:R-:W-:Y:S01]  /*102d0*/  ENDCOLLECTIVE ;  /* 0x000000000000791b */ /* 0x003fe20003800000 */
.L_x_1266:
[----:B------:R-:W-:Y:S01]  /*102e0*/  MOV R13, R0 ;  /* 0x00000000000d7202 */ /* 0x000fe20000000f00 */
[----:B------:R-:W-:-:S05]  /*102f0*/  IMAD R6, R6, R7, RZ ;  /* 0x0000000706067224 */ /* 0x000fca00078e02ff */
[----:B------:R-:W-:-:S13]  /*10300*/  ISETP.GE.AND P2, PT, R4, R6, PT ;  /* 0x000000060400720c */ /* 0x000fda0003f46270 */
[----:B------:R-:W-:Y:S02]  /*10310*/  @!P2 LEA R10, P1, R20, R10, 0x1 ;  /* 0x0000000a140aa211 */ /* 0x000fe400078208ff */
[----:B------:R-:W-:-:S03]  /*10320*/  @P2 LOP3.LUT R23, R23, 0x2000, RZ, 0xfc, !PT ;  /* 0x0000200017172812 */ /* 0x000fc600078efcff */
[----:B------:R-:W-:Y:S01]  /*10330*/  @!P2 IMAD.X R3, RZ, RZ, R3, P1 ;  /* 0x000000ffff03a224 */ /* 0x000fe200008e0603 */
[----:B------:R-:W-:Y:S01]  /*10340*/  LOP3.LUT R23, R23, 0xffffefff, RZ, 0xc0, !PT ;  /* 0xffffefff17177812 */ /* 0x000fe200078ec0ff */
[----:B------:R-:W-:-:S05]  /*10350*/  @!P2 IMAD.MOV.U32 R2, RZ, RZ, R10 ;  /* 0x000000ffff02a224 */ /* 0x000fca00078e000a */
        /* <DEDUP_REMOVED lines=10> */
.L_x_1267:
[----:B------:R-:W-:Y:S01]  /*10400*/  @P2 LOP3.LUT R23, R23, 0x1000, RZ, 0xfc, !PT ;  /* 0x0000100017172812 */ /* 0x000fe200078efcff */
[----:B------:R-:W-:-:S03]  /*10410*/  IMAD.MOV.U32 R13, RZ, RZ, R5 ;  /* 0x000000ffff0d7224 */ /* 0x000fc600078e0005 */
[----:B------:R-:W-:Y:S01]  /*10420*/  LOP3.LUT R23, R23, 0xfffff7ff, RZ, 0xc0, !PT ;  /* 0xfffff7ff17177812 */ /* 0x000fe200078ec0ff */
[----:B------:R-:W-:Y:S02]  /*10430*/  IMAD.MOV.U32 R12, RZ, RZ, 0x2 ;  /* 0x00000002ff0c7424 */ /* 0x000fe400078e00ff */
[----:B------:R-:W-:-:S07]  /*10440*/  IMAD.MOV.U32 R7, RZ, RZ, R14 ;  /* 0x000000ffff077224 */ /* 0x000fce00078e000e */
[----:B------:R-:W-:Y:S05]  /*10450*/  WARPSYNC.COLLECTIVE R15, `(.L_x_1268) ;  /* 0x000000000f087348 */ /* 0x000fea0003c00000 */
[----:B------:R0:W1:Y:S02]  /*10460*/  SHFL.IDX P6, R14, R13, R12, R11 ;  /* 0x0000000c0d0e7389 */ /* 0x00006400000c000b */
[----:B01----:R-:W-:Y:S01]  /*10470*/  ENDCOLLECTIVE ;  /* 0x000000000000791b */ /* 0x003fe20003800000 */
.L_x_1268:
        /* <DEDUP_REMOVED lines=15> */
.L_x_1269:
[----:B------:R-:W-:Y:S01]  /*10570*/  @P2 LOP3.LUT R23, R23, 0x800, RZ, 0xfc, !PT ;  /* 0x0000080017172812 */ /* 0x000fe200078efcff */
[----:B------:R-:W-:-:S03]  /*10580*/  IMAD.MOV.U32 R13, RZ, RZ, R5 ;  /* 0x000000ffff0d7224 */ /* 0x000fc600078e0005 */
[----:B------:R-:W-:Y:S01]  /*10590*/  LOP3.LUT R23, R23, 0xfffffdff, RZ, 0xc0, !PT ;  /* 0xfffffdff17177812 */ /* 0x000fe200078ec0ff */
[----:B------:R-:W-:Y:S02]  /*105a0*/  IMAD.MOV.U32 R12, RZ, RZ, 0x3 ;  /* 0x00000003ff0c7424 */ /* 0x000fe400078e00ff */
[----:B------:R-:W-:-:S05]  /*105b0*/  IMAD.MOV.U32 R11, RZ, RZ, R14 ;  /* 0x000000ffff0b7224 */ /* 0x000fca00078e000e */
[----:B------:R-:W-:-:S05]  /*105c0*/  @!P2 LEA R11, P1, R20, R11, 0x1 ;  /* 0x0000000b140ba211 */ /* 0x000fca00078208ff */
[----:B------:R-:W-:Y:S02]  /*105d0*/  @!P2 IMAD.X R8, RZ, RZ, R2, P1 ;  /* 0x000000ffff08a224 */ /* 0x000fe400008e0602 */
[----:B------:R-:W-:Y:S01]  /*105e0*/  @!P2 IMAD.MOV.U32 R2, RZ, RZ, R11 ;  /* 0x000000ffff02a224 */ /* 0x000fe200078e000b */
[----:B------:R-:W-:Y:S01]  /*105f0*/  MOV R11, 0x181f ;  /* 0x0000181f000b7802 */ /* 0x000fe20000000f00 */
[----:B------:R-:W-:-:S07]  /*10600*/  @!P2 IMAD.MOV.U32 R3, RZ, RZ, R8 ;  /* 0x000000ffff03a224 */ /* 0x000fce00078e0008 */
[----:B------:R-:W-:Y:S05]  /*10610*/  WARPSYNC.COLLECTIVE R15, `(.L_x_1270) ;  /* 0x000000000f087348 */ /* 0x000fea0003c00000 */
[----:B------:R0:W1:Y:S02]  /*10620*/  SHFL.IDX P6, R14, R13, R12, R11 ;  /* 0x0000000c0d0e7389 */ /* 0x00006400000c000b */
[----:B01----:R-:W-:Y:S01]  /*10630*/  ENDCOLLECTIVE ;  /* 0x000000000000791b */ /* 0x003fe20003800000 */
.L_x_1270:
[----:B------:R-:W-:Y:S01]  /*10640*/  @!PT LDS RZ, [RZ] ;  /* 0x00000000fffff984 */ /* 0x000fe20000000800 */
[----:B------:R-:W-:Y:S01]  /*10650*/  @!PT LDS RZ, [RZ] ;  /* 0x00000000fffff984 */ /* 0x000fe20000000800 */
[----:B------:R-:W-:Y:S01]  /*10660*/  @!PT LDS RZ, [RZ] ;  /* 0x00000000fffff984 */ /* 0x000fe20000000800 */
[----:B------:R0:W-:Y:S01]  /*10670*/  @!P2 LDGSTS.E.BYPASS.LTC128B.128 [R26+0x19400], desc[UR36][R2.64], !P0 ;  /* 0x19400000021aafae */ /* 0x0001e2000c101d64 */
[----:B------:R-:W-:Y:S02]  /*10680*/  IMAD.MOV.U32 R13, RZ, RZ, R0 ;  /* 0x000000ffff0d7224 */ /* 0x000fe400078e0000 */
[----:B0-----:R-:W-:-:S05]  /*10690*/  VIADD R2, R4, 0x30 ;  /* 0x0000003004027836 */ /* 0x001fca0000000000 */
[----:B------:R-:W-:Y:S01]  /*106a0*/  ISETP.GE.AND P2, PT, R2, R6, PT ;  /* 0x000000060200720c */ /* 0x000fe20003f46270 */
[----:B------:R-:W-:-:S12]  /*106b0*/  IMAD.MOV.U32 R2, RZ, RZ, R14 ;  /* 0x000000ffff027224 */ /* 0x000fd800078e000e */
[----:B------:R-:W-:Y:S05]  /*106c0*/  WARPSYNC.COLLECTIVE R15, `(.L_x_1271) ;  /* 0x000000000f087348 */ /* 0x000fea0003c00000 */
[----:B------:R0:W1:Y:S02]  /*106d0*/  SHFL.IDX P6, R14, R13, R12, R11 ;  /* 0x0000000c0d0e7389 */ /* 0x00006400000c000b */
[----:B01----:R-:W-:Y:S01]  /*106e0*/  ENDCOLLECTIVE ;  /* 0x000000000000791b */ /* 0x003fe20003800000 */
.L_x_1271:
[----:B------:R-:W-:-:S04]  /*106f0*/  @P2 LOP3.LUT R23, R23, 0x200, RZ, 0xfc, !PT ;  /* 0x0000020017172812 */ /* 0x000fc800078efcff */
[----:B------:R-:W-:Y:S01]  /*10700*/  LOP3.LUT R23, R23, 0xfffffeff, RZ, 0xc0, !PT ;  /* 0xfffffeff17177812 */ /* 0x000fe200078ec0ff */
[----:B------:R-:W-:-:S05]  /*10710*/  IMAD.MOV.U32 R12, RZ, RZ, R14 ;  /* 0x000000ffff0c7224 */ /* 0x000fca00078e000e */
[----:B------:R-:W-:Y:S01]  /*10720*/  @!P2 LEA R14, P1, R20, R12, 0x1 ;  /* 0x0000000c140ea211 */ /* 0x000fe200078208ff */
[----:B------:R-:W-:-:S04]  /*10730*/  IMAD.MOV.U32 R12, RZ, RZ, 0x4 ;  /* 0x00000004ff0c7424 */ /* 0x000fc800078e00ff */
[----:B------:R-:W-:Y:S02]  /*10740*/  @!P2 IMAD.X R13, RZ, RZ, R2, P1 ;  /* 0x000000ffff0da224 */ /* 0x000fe400008e0602 */
[----:B------:R-:W-:Y:S02]  /*10750*/  @!P2 IMAD.MOV.U32 R2, RZ, RZ, R14 ;  /* 0x000000ffff02a224 */ /* 0x000fe400078e000e */
[----:B------:R-:W-:Y:S02]  /*10760*/  @!P2 IMAD.MOV.U32 R3, RZ, RZ, R13 ;  /* 0x000000ffff03a224 */ /* 0x000fe400078e000d */
[----:B------:R-:W-:-:S03]  /*10770*/  IMAD.MOV.U32 R13, RZ, RZ, R5 ;  /* 0x000000ffff0d7224 */ /* 0x000fc600078e0005 */
[----:B------:R-:W-:Y:S01]  /*10780*/  @!PT LDS RZ, [RZ] ;  /* 0x00000000fffff984 */ /* 0x000fe20000000800 */
[----:B------:R-:W-:Y:S01]  /*10790*/  @!PT LDS RZ, [RZ] ;  /* 0x00000000fffff984 */ /* 0x000fe20000000800 */
[----:B------:R-:W-:Y:S01]  /*107a0*/  @!PT LDS RZ, [RZ] ;  /* 0x00000000fffff984 */ /* 0x000fe20000000800 */
[----:B------:R0:W-:Y:S04]  /*107b0*/  @!P2 LDGSTS.E.BYPASS.LTC128B.128 [R26+0x19c00], desc[UR36][R2.64], !P0 ;  /* 0x19c00000021aafae */ /* 0x0001e8000c101d64 */
[----:B0-----:R-:W-:Y:S05]  /*107c0*/  WARPSYNC.COLLECTIVE R15, `(.L_x_1272) ;  /* 0x000000000f087348 */ /* 0x001fea0003c00000 */
[----:B------:R1:W2:Y:S02]  /*107d0*/  SHFL.IDX P6, R14, R13, R12, R11 ;  /* 0x0000000c0d0e7389 */ /* 0x0002a400000c000b */
[----:B012---:R-:W-:Y:S01]  /*107e0*/  ENDCOLLECTIVE ;  /* 0x000000000000791b */ /* 0x007fe20003800000 */
.L_x_1272:
[----:B------:R-:W-:-:S05]  /*107f0*/  VIADD R2, R4, 0x40 ;  /* 0x0000004004027836 */ /* 0x000fca0000000000 */
[----:B------:R-:W-:Y:S01]  /*10800*/  ISETP.GE.AND P2, PT, R2, R6, PT ;  /* 0x000000060200720c */ /* 0x000fe20003f46270 */
[----:B------:R-:W-:Y:S02]  /*10810*/  IMAD.MOV.U32 R13, RZ, RZ, R0 ;  /* 0x000000ffff0d7224 */ /* 0x000fe400078e0000 */
[----:B------:R-:W-:-:S10]  /*10820*/  IMAD.MOV.U32 R2, RZ, RZ, R14 ;  /* 0x000000ffff027224 */ /* 0x000fd400078e000e */
[----:B------:R-:W-:Y:S05]  /*10830*/  WARPSYNC.COLLECTIVE R15, `(.L_x_1273) ;  /* 0x000000000f087348 */ /* 0x000fea0003c00000 */
[----:B------:R0:W1:Y:S02]  /*10840*/  SHFL.IDX P6, R14, R13, R12, R11 ;  /* 0x0000000c0d0e7389 */ /* 0x00006400000c000b */
[----:B01----:R-:W-:Y:S01]  /*10850*/  ENDCOLLECTIVE ;  /* 0x000000000000791b */ /* 0x003fe20003800000 */
.L_x_1273:
[----:B------:R-:W-:-:S04]  /*10860*/  @P2 LOP3.LUT R23, R23, 0x100, RZ, 0xfc, !PT ;  /* 0x0000010017172812 */ /* 0x000fc800078efcff */
[----:B------:R-:W-:Y:S02]  /*10870*/  LOP3.LUT R23, R23, 0xffffff7f, RZ, 0xc0, !PT ;  /* 0xffffff7f17177812 */ /* 0x000fe400078ec0ff */
[----:B------:R-:W-:Y:S01]  /*10880*/  MOV R13, R5 ;  /* 0x00000005000d7202 */ /* 0x000fe20000000f00 */
[----:B------:R-:W-:-:S05]  /*10890*/  IMAD.MOV.U32 R12, RZ, RZ, R14 ;  /* 0x000000ffff0c7224 */ /* 0x000fca00078e000e */
[----:B------:R-:W-:-:S05]  /*108a0*/  @!P2 LEA R15, P1, R20, R12, 0x1 ;  /* 0x0000000c140fa211 */ /* 0x000fca00078208ff */
[----:B------:R-:W-:Y:S02]  /*108b0*/  @!P2 IMAD.X R12, RZ, RZ, R2, P1 ;  /* 0x000000ffff0ca224 */ /* 0x000fe400008e0602 */
[----:B------:R-:W-:Y:S02]  /*108c0*/  @!P2 IMAD.MOV.U32 R2, RZ, RZ, R15 ;  /* 0x000000ffff02a224 */ /* 0x000fe400078e000f */
[----:B------:R-:W-:Y:S02]  /*108d0*/  @!P2 IMAD.MOV.U32 R3, RZ, RZ, R12 ;  /* 0x000000ffff03a224 */ /* 0x000fe400078e000c */
[----:B------:R-:W-:Y:S02]  /*108e0*/  IMAD.MOV.U32 R12, RZ, RZ, 0x5 ;  /* 0x00000005ff0c7424 */ /* 0x000fe400078e00ff */
[----:B------:R-:W-:Y:S01]  /*108f0*/  IMAD.MOV.U32 R15, RZ, RZ, -0x1 ;  /* 0xffffffffff0f7424 */ /* 0x000fe200078e00ff */
[----:B------:R-:W-:Y:S01]  /*10900*/  @!PT LDS RZ, [RZ] ;  /* 0x00000000fffff984 */ /* 0x000fe20000000800 */
[----:B------:R-:W-:Y:S01]  /*10910*/  @!PT LDS RZ, [RZ] ;  /* 0x00000000fffff984 */ /* 0x000fe20000000800 */
[----:B------:R-:W-:Y:S01]  /*10920*/  @!PT LDS RZ, [RZ] ;  /* 0x00000000fffff984 */ /* 0x000fe20000000800 */
[----:B------:R0:W-:Y:S06]  /*10930*/  @!P2 LDGSTS.E.BYPASS.LTC128B.128 [R26+0x1a400], desc[UR36][R2.64], !P0 ;  /* 0x1a400000021aafae */ /* 0x0001ec000c101d64 */
[----:B0-----:R-:W-:Y:S05]  /*10940*/  WARPSYNC.COLLECTIVE R15, `(.L_x_1274) ;  /* 0x000000000f087348 */ /* 0x001fea0003c00000 */
[----:B------:R1:W2:Y:S02]  /*10950*/  SHFL.IDX P6, R14, R13, R12, R11 ;  /* 0x0000000c0d0e7389 */ /* 0x0002a400000c000b */
[----:B012---:R-:W-:Y:S01]  /*10960*/  ENDCOLLECTIVE ;  /* 0x000000000000791b */ /* 0x007fe20003800000 */
.L_x_1274:
[----:B------:R-:W-:-:S05]  /*10970*/  VIADD R2, R4, 0x50 ;  /* 0x0000005004027836 */ /* 0x000fca0000000000 */
[----:B------:R-:W-:Y:S01]  /*10980*/  ISETP.GE.AND P2, PT, R2, R6, PT ;  /* 0x000000060200720c */ /* 0x000fe20003f46270 */
[----:B------:R-:W-:Y:S02]  /*10990*/  IMAD.MOV.U32 R13, RZ, RZ, R0 ;  /* 0x000000ffff0d7224 */ /* 0x000fe400078e0000 */
[----:B------:R-:W-:-:S10]  /*109a0*/  IMAD.MOV.U32 R8, RZ, RZ, R14 ;  /* 0x000000ffff087224 */ /* 0x000fd400078e000e */
[----:B------:R-:W-:Y:S05]  /*109b0*/  WARPSYNC.COLLECTIVE R15, `(.L_x_1275) ;  /* 0x000000000f087348 */ /* 0x000fea0003c00000 */
[----:B------:R0:W1:Y:S02]  /*109c0*/  SHFL.IDX P6, R14, R13, R12, R11 ;  /* 0x0000000c0d0e7389 */ /* 0x00006400000c000b */
[----:B01----:R-:W-:Y:S01]  /*109d0*/  ENDCOLLECTIVE ;  /* 0x000000000000791b */ /* 0x003fe20003800000 */
.L_x_1275:
[----:B------:R-:W-:-:S04]  /*109e0*/  @P2 LOP3.LUT R23, R23, 0x80, RZ, 0xfc, !PT ;  /* 0x0000008017172812 */ /* 0x000fc800078efcff */
[----:B------:R-:W-:Y:S01]  /*109f0*/  LOP3.LUT R23, R23, 0xffffffbf, RZ, 0xc0, !PT ;  /* 0xffffffbf17177812 */ /* 0x000fe200078ec0ff */
[----:B------:R-:W-:Y:S02]  /*10a00*/  IMAD.MOV.U32 R13, RZ, RZ, R5 ;  /* 0x000000ffff0d7224 */ /* 0x000fe400078e0005 */
[----:B------:R-:W-:Y:S02]  /*10a10*/  IMAD.MOV.U32 R12, RZ, RZ, 0x6 ;  /* 0x00000006ff0c7424 */ /* 0x000fe400078e00ff */
[----:B------:R-:W-:-:S07]  /*10a20*/  IMAD.MOV.U32 R9, RZ, RZ, R14 ;  /* 0x000000ffff097224 */ /* 0x000fce00078e000e */
[----:B------:R-:W-:Y:S05]  /*10a30*/  WARPSYNC.COLLECTIVE R15, `(.L_x_1276) ;  /* 0x000000000f087348 */ /* 0x000fea0003c00000 */
[----:B------:R0:W1:Y:S02]  /*10a40*/  SHFL.IDX P6, R14, R13, R12, R11 ;  /* 0x0000000c0d0e7389 */ /* 0x00006400000c000b */
[----:B01----:R-:W-:Y:S01]  /*10a50*/  ENDCOLLECTIVE ;  /* 0x000000000000791b */ /* 0x003fe20003800000 */
.L_x_1276:
        /* <DEDUP_REMOVED lines=13> */
.L_x_1277:
[----:B------:R-:W-:-:S05]  /*10b30*/  VIADD R3, R4, 0x60 ;  /* 0x0000006004037836 */ /* 0x000fca0000000000 */
[----:B------:R-:W-:Y:S01]  /*10b40*/  ISETP.GE.AND P2, PT, R3, R6, PT ;  /* 0x000000060300720c */ /* 0x000fe20003f46270 */
[----:B------:R-:W-:Y:S02]  /*10b50*/  IMAD.MOV.U32 R13, RZ, RZ, R5 ;  /* 0x000000ffff0d7224 */ /* 0x000fe400078e0005 */
[----:B------:R-:W-:-:S10]  /*10b60*/  IMAD.MOV.U32 R12, RZ, RZ, 0x7 ;  /* 0x00000007ff0c7424 */ /* 0x000fd400078e00ff */
[----:B------:R-:W-:Y:S01]  /*10b70*/  @P2 LOP3.LUT R23, R23, 0x40, RZ, 0xfc, !PT ;  /* 0x0000004017172812 */ /* 0x000fe200078efcff */
[----:B------:R-:W-:-:S07]  /*10b80*/  IMAD.MOV.U32 R7, RZ, RZ, R14 ;  /* 0x000000ffff077224 */ /* 0x000fce00078e000e */
[----:B------:R-:W-:Y:S05]  /*10b90*/  WARPSYNC.COLLECTIVE R15, `(.L_x_1278) ;  /* 0x000000000f087348 */ /* 0x000fea0003c00000 */
[----:B------:R0:W1:Y:S02]  /*10ba0*/  SHFL.IDX P6, R14, R13, R12, R11 ;  /* 0x0000000c0d0e7389 */ /* 0x00006400000c000b */
[----:B01----:R-:W-:Y:S01]  /*10bb0*/  ENDCOLLECTIVE ;  /* 0x000000000000791b */ /* 0x003fe20003800000 */
.L_x_1278:
        /* <DEDUP_REMOVED lines=9> */
[----:B------:R-:W-:-:S07]  /*10c50*/  IMAD.MOV.U32 R5, RZ, RZ, R14 ;  /* 0x000000ffff057224 */ /* 0x000fce00078e000e */
[----:B0-----:R-:W-:Y:S05]  /*10c60*/  WARPSYNC.COLLECTIVE R15, `(.L_x_1279) ;  /* 0x000000000f087348 */ /* 0x001fea0003c00000 */
[----:B------:R1:W2:Y:S02]  /*10c70*/  SHFL.IDX P6, R14, R13, R12, R11 ;  /* 0x0000000c0d0e7389 */ /* 0x0002a400000c000b */
[----:B012---:R-:W-:Y:S01]  /*10c80*/  ENDCOLLECTIVE ;  /* 0x000000000000791b */ /* 0x007fe20003800000 */
.L_x_1279:
[----:B------:R-:W-:Y:S01]  /*10c90*/  IMAD.MOV.U32 R0, RZ, RZ, R14 ;  /* 0x000000ffff007224 */ /* 0x000fe200078e000e */
[----:B------:R-:W-:Y:S06]  /*10ca0*/  BRA `(.L_x_1280) ;  /* 0xffffffb400b47947 */ /* 0x000fec000383ffff */
.L_x_1188:
        /* <DEDUP_REMOVED lines=8> */
.L_x_1282:
[----:B------:R-:W-:Y:S05]  /*10d30*/  BSYNC B0 ;  /* 0x0000000000007941 */ /* 0x000fea0003800000 */
.L_x_1281:
[----:B------:R-:W-:Y:S01]  /*10d40*/  IMAD.MOV.U32 R13, RZ, RZ, R0 ;  /* 0x000000ffff0d7224 */ /* 0x000fe200078e0000 */
[----:B------:R-:W-:Y:S01]  /*10d50*/  LOP3.LUT P5, RZ, R23, 0x2000, RZ, 0xc0, !PT ;  /* 0x0000200017ff7812 */ /* 0x000fe200078ac0ff */
[----:B------:R-:W-:Y:S02]  /*10d60*/  IMAD.MOV.U32 R12, RZ, RZ, RZ ;  /* 0x000000ffff0c7224 */ /* 0x000fe400078e00ff */
[----:B------:R-:W-:Y:S02]  /*10d70*/  IMAD.MOV.U32 R11, RZ, RZ, 0x181f ;  /* 0x0000181fff0b7424 */ /* 0x000fe400078e00ff */
[----:B------:R-:W-:Y:S02]  /*10d80*/  IMAD.MOV.U32 R15, RZ, RZ, -0x1 ;  /* 0xffffffffff0f7424 */ /* 0x000fe400078e00ff */
[----:B------:R-:W-:-:S07]  /*10d90*/  IMAD.MOV.U32 R2, RZ, RZ, R14 ;  /* 0x000000ffff027224 */ /* 0x000fce00078e000e */
[----:B------:R-:W-:Y:S05]  /*10da0*/  WARPSYNC.COLLECTIVE R15, `(.L_x_1283) ;  /* 0x000000000f087348 */ /* 0x000fea0003c00000 */
[----:B------:R0:W1:Y:S02]  /*10db0*/  SHFL.IDX P6, R14, R13, R12, R11 ;  /* 0x0000000c0d0e7389 */ /* 0x00006400000c000b */
[----:B01----:R-:W-:Y:S01]  /*10dc0*/  ENDCOLLECTIVE ;  /* 0x000000000000791b */ /* 0x003fe20003800000 */
.L_x_1283:
[----:B------:R-:W-:Y:S01]  /*10dd0*/  MOV R13, R4 ;  /* 0x00000004000d7202 */ /* 0x000fe20000000f00 */
[----:B------:R-:W-:Y:S02]  /*10de0*/  IMAD.MOV.U32 R12, RZ, RZ, 0x1 ;  /* 0x00000001ff0c7424 */ /* 0x000fe400078e00ff */
[----:B------:R-:W-:-:S07]  /*10df0*/  IMAD.MOV.U32 R3, RZ, RZ, R14 ;  /* 0x000000ffff037224 */ /* 0x000fce00078e000e */
[----:B------:R-:W-:Y:S05]  /*10e00*/  WARPSYNC.COLLECTIVE R15, `(.L_x_1284) ;  /* 0x000000000f087348 */ /* 0x000fea0003c00000 */
[----:B------:R0:W1:Y:S02]  /*10e10*/  SHFL.IDX P6, R14, R13, R12, R11 ;  /* 0x0000000c0d0e7389 */ /* 0x00006400000c000b */
[----:B01----:R-:W-:Y:S01]  /*10e20*/  ENDCOLLECTIVE ;  /* 0x000000000000791b */ /* 0x003fe20003800000 */
.L_x_1284:
        /* <DEDUP_REMOVED lines=10> */
.L_x_1285:
[----:B------:R-:W-:Y:S01]  /*10ed0*/  @!PT LDS RZ, [RZ] ;  /* 0x00000000fffff984 */ /* 0x000fe20000000800 */
[----:B------:R-:W-:Y:S01]  /*10ee0*/  @!PT LDS RZ, [RZ] ;  /* 0x00000000fffff984 */ /* 0x000fe20000000800 */
[----:B------:R-:W-:Y:S01]  /*10ef0*/  @!PT LDS RZ, [RZ] ;  /* 0x00000000fffff984 */ /* 0x000fe20000000800 */
[----:B------:R-:W-:Y:S04]  /*10f00*/  @!P5 LDGSTS.E.BYPASS.LTC128B.128 [R26+0x22400], desc[UR36][R2.64], !P4 ;  /* 0x22400000021adfae */ /* 0x000fe8000e101d64 */
[----:B------:R-:W-:Y:S04]  /*10f10*/  @!P5 LDGSTS.E.BYPASS.LTC128B.128 [R26+0x26400], desc[UR36][R2.64+0x80], !P3 ;  /* 0x26400080021adfae */ /* 0x000fe8000d901d64 */
[----:B------:R-:W-:Y:S01]  /*10f20*/  @!P5 LDGSTS.E.BYPASS.LTC128B.128 [R26+0x2a400], desc[UR36][R2.64+0x100], !P2 ;  /* 0x2a400100021adfae */ /* 0x000fe2000d101d64 */
[----:B------:R-:W-:-:S03]  /*10f30*/  IMAD.MOV.U32 R13, RZ, RZ, R4 ;  /* 0x000000ffff0d7224 */ /* 0x000fc600078e0004 */
[----:B------:R0:W-:Y:S01]  /*10f40*/  @!P5 LDGSTS.E.BYPASS.LTC128B.128 [R26+0x2e400], desc[UR36][R2.64+0x180], !P1 ;  /* 0x2e400180021adfae */ /* 0x0001e2000c901d64 */
[----:B------:R-:W-:Y:S01]  /*10f50*/  IMAD.MOV.U32 R12, RZ, RZ, 0x2 ;  /* 0x00000002ff0c7424 */ /* 0x000fe200078e00ff */
[C---:B------:R-:W-:Y:S02]  /*10f60*/  LOP3.LUT P5, RZ, R23.reuse, 0x800, RZ, 0xc0, !PT ;  /* 0x0000080017ff7812 */ /* 0x040fe400078ac0ff */
[----:B------:R-:W-:Y:S01]  /*10f70*/  LOP3.LUT P6, RZ, R23, 0x1000, RZ, 0xc0, !PT ;  /* 0x0000100017ff7812 */ /* 0x000fe200078cc0ff */
[----:B0-----:R-:W-:-:S12]  /*10f80*/  IMAD.MOV.U32 R2, RZ, RZ, R14 ;  /* 0x000000ffff027224 */ /* 0x001fd800078e000e */
[----:B------:R-:W-:-:S05]  /*10f90*/  @!P6 LEA R2, P0, R6, R2, 0x1 ;  /* 0x000000020602e211 */ /* 0x000fca00078008ff */
[----:B------:R-:W-:-:S05]  /*10fa0*/  @!P6 IMAD.X R3, RZ, RZ, R5, P0 ;  /* 0x000000ffff03e224 */ /* 0x000fca00000e0605 */
[----:B------:R0:W-:Y:S04]  /*10fb0*/  @!P6 LDGSTS.E.BYPASS.LTC128B.128 [R26+0x22c00], desc[UR36][R2.64], !P4 ;  /* 0x22c00000021aefae */ /* 0x0001e8000e101d64 */
[----:B------:R0:W-:Y:S04]  /*10fc0*/  @!P6 LDGSTS.E.BYPASS.LTC128B.128 [R26+0x26c00], desc[UR36][R2.64+0x80], !P3 ;  /* 0x26c00080021aefae */ /* 0x0001e8000d901d64 */
[----:B------:R0:W-:Y:S04]  /*10fd0*/  @!P6 LDGSTS.E.BYPASS.LTC128B.128 [R26+0x2ac00], desc[UR36][R2.64+0x100], !P2 ;  /* 0x2ac00100021aefae */ /* 0x0001e8000d101d64 */
[----:B------:R0:W-:Y:S02]  /*10fe0*/  @!P6 LDGSTS.E.BYPASS.LTC128B.128 [R26+0x2ec00], desc[UR36][R2.64+0x180], !P1 ;  /* 0x2ec00180021aefae */ /* 0x0001e4000c901d64 */
[----:B0-----:R-:W-:Y:S05]  /*10ff0*/  WARPSYNC.COLLECTIVE R15, `(.L_x_1286) ;  /* 0x000000000f087348 */ /* 0x001fea0003c00000 */
[----:B------:R1:W2:Y:S02]  /*11000*/  SHFL.IDX P6, R14, R13, R12, R11 ;  /* 0x0000000c0d0e7389 */ /* 0x0002a400000c000b */
[----:B012---:R-:W-:Y:S01]  /*11010*/  ENDCOLLECTIVE ;  /* 0x000000000000791b */ /* 0x007fe20003800000 */
.L_x_1286:
[----:B------:R-:W-:Y:S02]  /*11020*/  IMAD.MOV.U32 R13, RZ, RZ, R0 ;  /* 0x000000ffff0d7224 */ /* 0x000fe400078e0000 */
[----:B------:R-:W-:-:S07]  /*11030*/  IMAD.MOV.U32 R5, RZ, RZ, R14 ;  /* 0x000000ffff057224 */ /* 0x000fce00078e000e */
[----:B------:R-:W-:Y:S05]  /*11040*/  WARPSYNC.COLLECTIVE R15, `(.L_x_1287) ;  /* 0x000000000f087348 */ /* 0x000fea0003c00000 */
[----:B------:R0:W1:Y:S02]  /*11050*/  SHFL.IDX P6, R14, R13, R12, R11 ;  /* 0x0000000c0d0e7389 */ /* 0x00006400000c000b */
[----:B01----:R-:W-:Y:S01]  /*11060*/  ENDCOLLECTIVE ;  /* 0x000000000000791b */ /* 0x003fe20003800000 */
.L_x_1287:
[----:B------:R-:W-:Y:S02]  /*11070*/  IMAD.MOV.U32 R13, RZ, RZ, R4 ;  /* 0x000000ffff0d7224 */ /* 0x000fe400078e0004 */
[----:B------:R-:W-:Y:S02]  /*11080*/  IMAD.MOV.U32 R12, RZ, RZ, 0x3 ;  /* 0x00000003ff0c7424 */ /* 0x000fe400078e00ff */
[----:B------:R-:W-:-:S07]  /*11090*/  IMAD.MOV.U32 R2, RZ, RZ, R14 ;  /* 0x000000ffff027224 */ /* 0x000fce00078e000e */
[----:B------:R-:W-:Y:S05]  /*110a0*/  WARPSYNC.COLLECTIVE R15, `(.L_x_1288) ;  /* 0x000000000f087348 */ /* 0x000fea0003c00000 */
[----:B------:R0:W1:Y:S02]  /*110b0*/  SHFL.IDX P6, R14, R13, R12, R11 ;  /* 0x0000000c0d0e7389 */ /* 0x00006400000c000b */
[----:B01----:R-:W-:Y:S01]  /*110c0*/  ENDCOLLECTIVE ;  /* 0x000000000000791b */ /* 0x003fe20003800000 */
.L_x_1288:
[----:B------:R-:W-:-:S05]  /*110d0*/  @!P5 LEA R2, P0, R6, R2, 0x1 ;  /* 0x000000020602d211 */ /* 0x000fca00078008ff */
[----:B------:R-:W-:-:S05]  /*110e0*/  @!P5 IMAD.X R3, RZ, RZ, R5, P0 ;  /* 0x000000ffff03d224 */ /* 0x000fca00000e0605 */
[----:B------:R-:W-:Y:S01]  /*110f0*/  @!PT LDS RZ, [RZ] ;  /* 0x00000000fffff984 */ /* 0x000fe20000000800 */
[----:B------:R-:W-:Y:S01]  /*11100*/  @!PT LDS RZ, [RZ] ;  /* 0x00000000fffff984 */ /* 0x000fe20000000800 */
[----:B------:R-:W-:Y:S01]  /*11110*/  @!PT LDS RZ, [RZ] ;  /* 0x00000000fffff984 */ /* 0x000fe20000000800 */
[----:B------:R0:W-:Y:S01]  /*11120*/  @!P5 LDGSTS.E.BYPASS.LTC128B.128 [R26+0x23400], desc[UR36][R2.64], !P4 ;  /* 0x23400000021adfae */ /* 0x0001e2000e101d64 */
[----:B------:R-:W-:-:S03]  /*11130*/  IMAD.MOV.U32 R13, RZ, RZ, R0 ;  /* 0x000000ffff0d7224 */ /* 0x000fc600078e0000 */
[----:B------:R0:W-:Y:S04]  /*11140*/  @!P5 LDGSTS.E.BYPASS.LTC128B.128 [R26+0x27400], desc[UR36][R2.64+0x80], !P3 ;  /* 0x27400080021adfae */ /* 0x0001e8000d901d64 */
[----:B------:R0:W-:Y:S01]  /*11150*/  @!P5 LDGSTS.E.BYPASS.LTC128B.128 [R26+0x2b400], desc[UR36][R2.64+0x100], !P2 ;  /* 0x2b400100021adfae */ /* 0x0001e2000d101d64 */
[----:B------:R-:W-:-:S03]  /*11160*/  IMAD.MOV.U32 R5, RZ, RZ, R14 ;  /* 0x000000ffff057224 */ /* 0x000fc600078e000e */
[----:B------:R0:W-:Y:S01]  /*11170*/  @!P5 LDGSTS.E.BYPASS.LTC128B.128 [R26+0x2f400], desc[UR36][R2.64+0x180], !P1 ;  /* 0x2f400180021adfae */ /* 0x0001e2000c901d64 */
[----:B------:R-:W-:-:S13]  /*11180*/  LOP3.LUT P5, RZ, R23, 0x100, RZ, 0xc0, !PT ;  /* 0x0000010017ff7812 */ /* 0x000fda00078ac0ff */
[----:B0-----:R-:W-:Y:S05]  /*11190*/  WARPSYNC.COLLECTIVE R15, `(.L_x_1289) ;  /* 0x000000000f087348 */ /* 0x001fea0003c00000 */
[----:B------:R1:W2:Y:S02]  /*111a0*/  SHFL.IDX P6, R14, R13, R12, R11 ;  /* 0x0000000c0d0e7389 */ /* 0x0002a400000c000b */
[----:B012---:R-:W-:Y:S01]  /*111b0*/  ENDCOLLECTIVE ;  /* 0x000000000000791b */ /* 0x007fe20003800000 */
.L_x_1289:
[----:B------:R-:W-:Y:S02]  /*111c0*/  IMAD.MOV.U32 R13, RZ, RZ, R4 ;  /* 0x000000ffff0d7224 */ /* 0x000fe400078e0004 */
[----:B------:R-:W-:Y:S01]  /*111d0*/  IMAD.MOV.U32 R12, RZ, RZ, 0x4 ;  /* 0x00000004ff0c7424 */ /* 0x000fe200078e00ff */
[----:B------:R-:W-:Y:S01]  /*111e0*/  LOP3.LUT P6, RZ, R23, 0x200, RZ, 0xc0, !PT ;  /* 0x0000020017ff7812 */ /* 0x000fe200078cc0ff */
[----:B------:R-:W-:-:S12]  /*111f0*/  IMAD.MOV.U32 R2, RZ, RZ, R14 ;  /* 0x000000ffff027224 */ /* 0x000fd800078e000e */
[----:B------:R-:W-:-:S04]  /*11200*/  @!P6 LEA R2, P0, R6, R2, 0x1 ;  /* 0x000000020602e211 */ /* 0x000fc800078008ff */
[----:B------:R-:W-:-:S05]  /*11210*/  @!P6 IADD3.X R3, RZ, R5, RZ, P0, !PT ;  /* 0x00000005ff03e210 */ /* 0x000fca00007fe4ff */
        /* <DEDUP_REMOVED lines=10> */
.L_x_1290:
[----:B------:R-:W-:Y:S02]  /*112c0*/  IMAD.MOV.U32 R13, RZ, RZ, R0 ;  /* 0x000000ffff0d7224 */ /* 0x000fe400078e0000 */
[----:B------:R-:W-:-:S07]  /*112d0*/  IMAD.MOV.U32 R5, RZ, RZ, R14 ;  /* 0x000000ffff057224 */ /* 0x000fce00078e000e */
[----:B------:R-:W-:Y:S05]  /*112e0*/  WARPSYNC.COLLECTIVE R15, `(.L_x_1291) ;  /* 0x000000000f087348 */ /* 0x000fea0003c00000 */
[----:B------:R0:W1:Y:S02]  /*112f0*/  SHFL.IDX P6, R14, R13, R12, R11 ;  /* 0x0000000c0d0e7389 */ /* 0x00006400000c000b */
[----:B01----:R-:W-:Y:S01]  /*11300*/  ENDCOLLECTIVE ;  /* 0x000000000000791b */ /* 0x003fe20003800000 */
.L_x_1291:
[----:B------:R-:W-:Y:S02]  /*11310*/  IMAD.MOV.U32 R13, RZ, RZ, R4 ;  /* 0x000000ffff0d7224 */ /* 0x000fe400078e0004 */
[----:B------:R-:W-:Y:S02]  /*11320*/  IMAD.MOV.U32 R12, RZ, RZ, 0x5 ;  /* 0x00000005ff0c7424 */ /* 0x000fe400078e00ff */
[----:B------:R-:W-:-:S07]  /*11330*/  IMAD.MOV.U32 R2, RZ, RZ, R14 ;  /* 0x000000ffff027224 */ /* 0x000fce00078e000e */
[----:B------:R-:W-:Y:S05]  /*11340*/  WARPSYNC.COLLECTIVE R15, `(.L_x_1292) ;  /* 0x000000000f087348 */ /* 0x000fea0003c00000 */
[----:B------:R0:W1:Y:S02]  /*11350*/  SHFL.IDX P6, R14, R13, R12, R11 ;  /* 0x0000000c0d0e7389 */ /* 0x00006400000c000b */
[----:B01----:R-:W-:Y:S01]  /*11360*/  ENDCOLLECTIVE ;  /* 0x000000000000791b */ /* 0x003fe20003800000 */
.L_x_1292:
        /* <DEDUP_REMOVED lines=15> */
.L_x_1293:
[----:B------:R-:W-:Y:S02]  /*11460*/  IMAD.MOV.U32 R13, RZ, RZ, R4 ;  /* 0x000000ffff0d7224 */ /* 0x000fe400078e0004 */
[----:B------:R-:W-:Y:S01]  /*11470*/  IMAD.MOV.U32 R12, RZ, RZ, 0x6 ;  /* 0x00000006ff0c7424 */ /* 0x000fe200078e00ff */
[----:B------:R-:W-:Y:S01]  /*11480*/  LOP3.LUT P6, RZ, R23, 0x80, RZ, 0xc0, !PT ;  /* 0x0000008017ff7812 */ /* 0x000fe200078cc0ff */
[----:B------:R-:W-:-:S12]  /*11490*/  IMAD.MOV.U32 R2, RZ, RZ, R14 ;  /* 0x000000ffff027224 */ /* 0x000fd800078e000e */
[----:B------:R-:W-:-:S05]  /*114a0*/  @!P6 LEA R2, P0, R6, R2, 0x1 ;  /* 0x000000020602e211 */ /* 0x000fca00078008ff */
[----:B------:R-:W-:-:S05]  /*114b0*/  @!P6 IMAD.X R3, RZ, RZ, R5, P0 ;  /* 0x000000ffff03e224 */ /* 0x000fca00000e0605 */
        /* <DEDUP_REMOVED lines=10> */
.L_x_1294:
[----:B------:R-:W-:Y:S02]  /*11560*/  IMAD.MOV.U32 R13, RZ, RZ, R0 ;  /* 0x000000ffff0d7224 */ /* 0x000fe400078e0000 */
[----:B------:R-:W-:-:S07]  /*11570*/  IMAD.MOV.U32 R5, RZ, RZ, R14 ;  /* 0x000000ffff057224 */ /* 0x000fce00078e000e */
[----:B------:R-:W-:Y:S05]  /*11580*/  WARPSYNC.COLLECTIVE R15, `(.L_x_1295) ;  /* 0x000000000f087348 */ /* 0x000fea0003c00000 */
[----:B------:R0:W1:Y:S02]  /*11590*/  SHFL.IDX P6, R14, R13, R12, R11 ;  /* 0x0000000c0d0e7389 */ /* 0x00006400000c000b */
[----:B01----:R-:W-:Y:S01]  /*115a0*/  ENDCOLLECTIVE ;  /* 0x000000000000791b */ /* 0x003fe20003800000 */
.L_x_1295:
[----:B------:R-:W-:Y:S02]  /*115b0*/  IMAD.MOV.U32 R13, RZ, RZ, R4 ;  /* 0x000000ffff0d7224 */ /* 0x000fe400078e0004 */
[----:B------:R-:W-:Y:S01]  /*115c0*/  IMAD.MOV.U32 R12, RZ, RZ, 0x7 ;  /* 0x00000007ff0c7424 */ /* 0x000fe200078e00ff */
[----:B------:R-:W-:-:S07]  /*115d0*/  MOV R2, R14 ;  /* 0x0000000e00027202 */ /* 0x000fce0000000f00 */
[----:B------:R-:W-:Y:S05]  /*115e0*/  WARPSYNC.COLLECTIVE R15, `(.L_x_1296) ;  /* 0x000000000f087348 */ /* 0x000fea0003c00000 */
[----:B------:R0:W1:Y:S02]  /*115f0*/  SHFL.IDX P6, R14, R13, R12, R11 ;  /* 0x0000000c0d0e7389 */ /* 0x00006400000c000b */
[----:B01----:R-:W-:Y:S01]  /*11600*/  ENDCOLLECTIVE ;  /* 0x000000000000791b */ /* 0x003fe20003800000 */
.L_x_1296:
        /* <DEDUP_REMOVED lines=10> */
[----:B------:R0:W-:Y:S04]  /*116b0*/  @!P5 LDGSTS.E.BYPASS.LTC128B.128 [R26+0x31400], desc[UR36][R2.64+0x180], !P1 ;  /* 0x31400180021adfae */ /* 0x0001e8000c901d64 */
[----:B0-----:R-:W-:Y:S05]  /*116c0*/  WARPSYNC.COLLECTIVE R15, `(.L_x_1297) ;  /* 0x000000000f087348 */ /* 0x001fea0003c00000 */
[----:B------:R1:W2:Y:S02]  /*116d0*/  SHFL.IDX P6, R14, R13, R12, R11 ;  /* 0x0000000c0d0e7389 */ /* 0x0002a400000c000b */
[----:B012---:R-:W-:Y:S01]  /*116e0*/  ENDCOLLECTIVE ;  /* 0x000000000000791b */ /* 0x007fe20003800000 */
.L_x_1297:
[----:B------:R-:W-:Y:S05]  /*116f0*/  BRA `(.L_x_1298) ;  /* 0xffffffb400dc7947 */ /* 0x000fea000383ffff */
.L_x_1193:
[----:B0-----:R0:W2:Y:S02]  /*11700*/  SYNCS.PHASECHK.TRANS64.TRYWAIT P0, [R22+URZ+0x32420], R3 ;  /* 0x03242003160075a7 */ /* 0x0010a4000800017f */
[----:B--2---:R-:W-:Y:S05]  /*11710*/  @!P0 NANOSLEEP.SYNCS 0x989680 ;  /* 0x009896800000895d */ /* 0x004fea0003900000 */
[----:B------:R-:W2:Y:S02]  /*11720*/  @!P0 SYNCS.PHASECHK.TRANS64 P0, [R22+URZ+0x32420], R3 ;  /* 0x03242003160085a7 */ /* 0x000ea4000800007f */
[----:B--2---:R-:W-:Y:S05]  /*11730*/  @!P0 BRA `(.L_x_1193) ;  /* 0xfffffffc00f08947 */ /* 0x004fea000383ffff */
[----:B------:R-:W-:Y:S05]  /*11740*/  BRA `(.L_x_1299) ;  /* 0xffffffb8004c7947 */ /* 0x000fea000383ffff */
.L_x_1196:
[----:B--2---:R2:W3:Y:S02]  /*11750*/  SYNCS.PHASECHK.TRANS64.TRYWAIT P0, [R25+URZ+0x32460], R0 ;  /* 0x03246000190075a7 */ /* 0x0044e4000800017f */
[----:B---3--:R-:W-:Y:S05]  /*11760*/  @!P0 NANOSLEEP.SYNCS 0x989680 ;  /* 0x009896800000895d */ /* 0x008fea0003900000 */
[----:B------:R-:W3:Y:S02]  /*11770*/  @!P0 SYNCS.PHASECHK.TRANS64 P0, [R25+URZ+0x32460], R0 ;  /* 0x03246000190085a7 */ /* 0x000ee4000800007f */
[----:B---3--:R-:W-:Y:S05]  /*11780*/  @!P0 BRA `(.L_x_1196) ;  /* 0xfffffffc00f08947 */ /* 0x008fea000383ffff */
[----:B------:R-:W-:Y:S05]  /*11790*/  BRA `(.L_x_1300) ;  /* 0xffffffb800587947 */ /* 0x000fea000383ffff */
.L_x_1197:
        /* <DEDUP_REMOVED lines=8> */
.L_x_1302:
[----:B------:R-:W-:Y:S05]  /*11820*/  BSYNC B0 ;  /* 0x0000000000007941 */ /* 0x000fea0003800000 */
.L_x_1301:
        /* <DEDUP_REMOVED lines=13> */
.L_x_1303:
[----:B------:R-:W-:Y:S02]  /*11900*/  IMAD.MOV.U32 R13, RZ, RZ, R6 ;  /* 0x000000ffff0d7224 */ /* 0x000fe400078e0006 */
[----:B------:R-:W-:Y:S02]  /*11910*/  IMAD.MOV.U32 R12, RZ, RZ, 0x1 ;  /* 0x00000001ff0c7424 */ /* 0x000fe400078e00ff */
[----:B------:R-:W-:-:S05]  /*11920*/  IMAD.SHL.U32 R8, R8, 0x8, RZ ;  /* 0x0000000808087824 */ /* 0x000fca00078e00ff */
[----:B------:R-:W-:-:S05]  /*11930*/  LOP3.LUT R8, R8, 0x38, RZ, 0xc0, !PT ;  /* 0x0000003808087812 */ /* 0x000fca00078ec0ff */
[----:B------:R-:W-:-:S05]  /*11940*/  IMAD.SHL.U32 R0, R8, 0x2, RZ ;  /* 0x0000000208007824 */ /* 0x000fca00078e00ff */
[----:B------:R-:W-:-:S13]  /*11950*/  IADD3 R2, P0, R14, R0, RZ ;  /* 0x000000000e027210 */ /* 0x000fda0007f1e0ff */
[----:B------:R-:W-:Y:S05]  /*11960*/  WARPSYNC.COLLECTIVE R15, `(.L_x_1304) ;  /* 0x000000000f087348 */ /* 0x000fea0003c00000 */
[----:B------:R0:W1:Y:S02]  /*11970*/  SHFL.IDX P6, R14, R13, R12, R11 ;  /* 0x0000000c0d0e7389 */ /* 0x00006400000c000b */
[----:B01----:R-:W-:Y:S01]  /*11980*/  ENDCOLLECTIVE ;  /* 0x000000000000791b */ /* 0x003fe20003800000 */
.L_x_1304:
        /* <DEDUP_REMOVED lines=17> */
.L_x_1305:
[----:B------:R-:W-:Y:S02]  /*11aa0*/  IMAD.MOV.U32 R13, RZ, RZ, R6 ;  /* 0x000000ffff0d7224 */ /* 0x000fe400078e0006 */
[----:B------:R-:W-:Y:S01]  /*11ab0*/  IMAD.MOV.U32 R12, RZ, RZ, 0x2 ;  /* 0x00000002ff0c7424 */ /* 0x000fe200078e00ff */
[----:B------:R-:W-:-:S13]  /*11ac0*/  IADD3 R2, P3, R14, R0, RZ ;  /* 0x000000000e027210 */ /* 0x000fda0007f7e0ff */
[----:B------:R-:W-:Y:S05]  /*11ad0*/  WARPSYNC.COLLECTIVE R15, `(.L_x_1306) ;  /* 0x000000000f087348 */ /* 0x000fea0003c00000 */
[----:B------:R0:W1:Y:S02]  /*11ae0*/  SHFL.IDX P6, R14, R13, R12, R11 ;  /* 0x0000000c0d0e7389 */ /* 0x00006400000c000b */
[----:B01----:R-:W-:Y:S01]  /*11af0*/  ENDCOLLECTIVE ;  /* 0x000000000000791b */ /* 0x003fe20003800000 */
.L_x_1306:
        /* <DEDUP_REMOVED lines=17> */
.L_x_1307:
[----:B------:R-:W-:Y:S02]  /*11c10*/  IMAD.MOV.U32 R13, RZ, RZ, R6 ;  /* 0x000000ffff0d7224 */ /* 0x000fe400078e0006 */
[----:B------:R-:W-:Y:S01]  /*11c20*/  IMAD.MOV.U32 R12, RZ, RZ, 0x3 ;  /* 0x00000003ff0c7424 */ /* 0x000fe200078e00ff */
[----:B------:R-:W-:-:S13]  /*11c30*/  IADD3 R2, P3, R14, R0, RZ ;  /* 0x000000000e027210 */ /* 0x000fda0007f7e0ff */
[----:B------:R-:W-:Y:S05]  /*11c40*/  WARPSYNC.COLLECTIVE R15, `(.L_x_1308) ;  /* 0x000000000f087348 */ /* 0x000fea0003c00000 */
[----:B------:R0:W1:Y:S02]  /*11c50*/  SHFL.IDX P6, R14, R13, R12, R11 ;  /* 0x0000000c0d0e7389 */ /* 0x00006400000c000b */
[----:B01----:R-:W-:Y:S01]  /*11c60*/  ENDCOLLECTIVE ;  /* 0x000000000000791b */ /* 0x003fe20003800000 */
.L_x_1308:
        /* <DEDUP_REMOVED lines=17> */
.L_x_1309:
[----:B------:R-:W-:Y:S01]  /*11d80*/  MOV R13, R6 ;  /* 0x00000006000d7202 */ /* 0x000fe20000000f00 */
[----:B------:R-:W-:Y:S01]  /*11d90*/  IMAD.MOV.U32 R12, RZ, RZ, 0x4 ;  /* 0x00000004ff0c7424 */ /* 0x000fe200078e00ff */
[----:B------:R-:W-:-:S13]  /*11da0*/  IADD3 R2, P3, R14, R0, RZ ;  /* 0x000000000e027210 */ /* 0x000fda0007f7e0ff */
[----:B------:R-:W-:Y:S05]  /*11db0*/  WARPSYNC.COLLECTIVE R15, `(.L_x_1310) ;  /* 0x000000000f087348 */ /* 0x000fea0003c00000 */
[----:B------:R0:W1:Y:S02]  /*11dc0*/  SHFL.IDX P6, R14, R13, R12, R11 ;  /* 0x0000000c0d0e7389 */ /* 0x00006400000c000b */
[----:B01----:R-:W-:Y:S01]  /*11dd0*/  ENDCOLLECTIVE ;  /* 0x000000000000791b */ /* 0x003fe20003800000 */
.L_x_1310:
        /* <DEDUP_REMOVED lines=17> */
.L_x_1311:
[----:B------:R-:W-:Y:S02]  /*11ef0*/  IMAD.MOV.U32 R13, RZ, RZ, R6 ;  /* 0x000000ffff0d7224 */ /* 0x000fe400078e0006 */
[----:B------:R-:W-:Y:S01]  /*11f00*/  IMAD.MOV.U32 R12, RZ, RZ, 0x5 ;  /* 0x00000005ff0c7424 */ /* 0x000fe200078e00ff */
[----:B------:R-:W-:-:S13]  /*11f10*/  IADD3 R2, P3, R14, R0, RZ ;  /* 0x000000000e027210 */ /* 0x000fda0007f7e0ff */
[----:B------:R-:W-:Y:S05]  /*11f20*/  WARPSYNC.COLLECTIVE R15, `(.L_x_1312) ;  /* 0x000000000f087348 */ /* 0x000fea0003c00000 */
[----:B------:R0:W1:Y:S02]  /*11f30*/  SHFL.IDX P6, R14, R13, R12, R11 ;  /* 0x0000000c0d0e7389 */ /* 0x00006400000c000b */
[----:B01----:R-:W-:Y:S01]  /*11f40*/  ENDCOLLECTIVE ;  /* 0x000000000000791b */ /* 0x003fe20003800000 */
.L_x_1312:
        /* <DEDUP_REMOVED lines=12> */
.L_x_1313:
        /* <DEDUP_REMOVED lines=9> */
.L_x_1204:
[----:B0-----:R0:W1:Y:S02]  /*120a0*/  SYNCS.PHASECHK.TRANS64.TRYWAIT P0, [R10+URZ+0x32440], R20 ;  /* 0x032440140a0075a7 */ /* 0x001064000800017f */
[----:B-1----:R-:W-:Y:S05]  /*120b0*/  @!P0 NANOSLEEP.SYNCS 0x989680 ;  /* 0x009896800000895d */ /* 0x002fea0003900000 */
[----:B------:R-:W1:Y:S02]  /*120c0*/  @!P0 SYNCS.PHASECHK.TRANS64 P0, [R10+URZ+0x32440], R20 ;  /* 0x032440140a0085a7 */ /* 0x000e64000800007f */
[----:B-1----:R-:W-:Y:S05]  /*120d0*/  @!P0 BRA `(.L_x_1204) ;  /* 0xfffffffc00f08947 */ /* 0x002fea000383ffff */
[----:B------:R-:W-:Y:S05]  /*120e0*/  BRA `(.L_x_1315) ;  /* 0xffffffb800e47947 */ /* 0x000fea000383ffff */
.L_x_1205:
        /* <DEDUP_REMOVED lines=8> */
.L_x_1317:
[----:B------:R-:W-:Y:S05]  /*12170*/  BSYNC B1 ;  /* 0x0000000000017941 */ /* 0x000fea0003800000 */
.L_x_1316:
        /* <DEDUP_REMOVED lines=9> */
.L_x_1318:
[----:B------:R-:W-:Y:S02]  /*12210*/  IMAD.MOV.U32 R13, RZ, RZ, R8 ;  /* 0x000000ffff0d7224 */ /* 0x000fe400078e0008 */
[----:B------:R-:W-:Y:S02]  /*12220*/  IMAD.MOV.U32 R12, RZ, RZ, 0x1 ;  /* 0x00000001ff0c7424 */ /* 0x000fe400078e00ff */
[----:B------:R-:W-:-:S07]  /*12230*/  IMAD.MOV.U32 R2, RZ, RZ, R14 ;  /* 0x000000ffff027224 */ /* 0x000fce00078e000e */
[----:B------:R-:W-:Y:S05]  /*12240*/  WARPSYNC.COLLECTIVE R15, `(.L_x_1319) ;  /* 0x000000000f087348 */ /* 0x000fea0003c00000 */
[----:B------:R0:W1:Y:S02]  /*12250*/  SHFL.IDX P6, R14, R13, R12, R11 ;  /* 0x0000000c0d0e7389 */ /* 0x00006400000c000b */
[----:B01----:R-:W-:Y:S01]  /*12260*/  ENDCOLLECTIVE ;  /* 0x000000000000791b */ /* 0x003fe20003800000 */
.L_x_1319:
        /* <DEDUP_REMOVED lines=11> */
.L_x_1320:
[----:B------:R-:W-:Y:S02]  /*12320*/  IMAD.MOV.U32 R13, RZ, RZ, R8 ;  /* 0x000000ffff0d7224 */ /* 0x000fe400078e0008 */
[----:B------:R-:W-:Y:S02]  /*12330*/  IMAD.MOV.U32 R12, RZ, RZ, 0x2 ;  /* 0x00000002ff0c7424 */ /* 0x000fe400078e00ff */
[----:B------:R-:W-:-:S07]  /*12340*/  IMAD.MOV.U32 R2, RZ, RZ, R14 ;  /* 0x000000ffff027224 */ /* 0x000fce00078e000e */
[----:B------:R-:W-:Y:S05]  /*12350*/  WARPSYNC.COLLECTIVE R15, `(.L_x_1321) ;  /* 0x000000000f087348 */ /* 0x000fea0003c00000 */
[----:B------:R0:W1:Y:S02]  /*12360*/  SHFL.IDX P6, R14, R13, R12, R11 ;  /* 0x0000000c0d0e7389 */ /* 0x00006400000c000b */
[----:B01----:R-:W-:Y:S01]  /*12370*/  ENDCOLLECTIVE ;  /* 0x000000000000791b */ /* 0x003fe20003800000 */
.L_x_1321:
        /* <DEDUP_REMOVED lines=11> */
.L_x_1322:
[----:B------:R-:W-:Y:S01]  /*12430*/  IMAD.MOV.U32 R13, RZ, RZ, R8 ;  /* 0x000000ffff0d7224 */ /* 0x000fe200078e0008 */
[----:B------:R-:W-:Y:S01]  /*12440*/  MOV R12, 0x3 ;  /* 0x00000003000c7802 */ /* 0x000fe20000000f00 */
[----:B------:R-:W-:-:S07]  /*12450*/  IMAD.MOV.U32 R2, RZ, RZ, R14 ;  /* 0x000000ffff027224 */ /* 0x000fce00078e000e */
[----:B------:R-:W-:Y:S05]  /*12460*/  WARPSYNC.COLLECTIVE R15, `(.L_x_1323) ;  /* 0x000000000f087348 */ /* 0x000fea0003c00000 */
[----:B------:R0:W1:Y:S02]  /*12470*/  SHFL.IDX P6, R14, R13, R12, R11 ;  /* 0x0000000c0d0e7389 */ /* 0x00006400000c000b */
[----:B01----:R-:W-:Y:S01]  /*12480*/  ENDCOLLECTIVE ;  /* 0x000000000000791b */ /* 0x003fe20003800000 */
.L_x_1323:
        /* <DEDUP_REMOVED lines=11> */
.L_x_1324:
[----:B------:R-:W-:Y:S02]  /*12540*/  IMAD.MOV.U32 R13, RZ, RZ, R8 ;  /* 0x000000ffff0d7224 */ /* 0x000fe400078e0008 */
[----:B------:R-:W-:Y:S02]  /*12550*/  IMAD.MOV.U32 R12, RZ, RZ, 0x4 ;  /* 0x00000004ff0c7424 */ /* 0x000fe400078e00ff */
[----:B------:R-:W-:-:S07]  /*12560*/  IMAD.MOV.U32 R2, RZ, RZ, R14 ;  /* 0x000000ffff027224 */ /* 0x000fce00078e000e */
[----:B------:R-:W-:Y:S05]  /*12570*/  WARPSYNC.COLLECTIVE R15, `(.L_x_1325) ;  /* 0x000000000f087348 */ /* 0x000fea0003c00000 */
[----:B------:R0:W1:Y:S02]  /*12580*/  SHFL.IDX P6, R14, R13, R12, R11 ;  /* 0x0000000c0d0e7389 */ /* 0x00006400000c000b */
[----:B01----:R-:W-:Y:S01]  /*12590*/  ENDCOLLECTIVE ;  /* 0x000000000000791b */ /* 0x003fe20003800000 */
.L_x_1325:
        /* <DEDUP_REMOVED lines=11> */
.L_x_1326:
[----:B------:R-:W-:Y:S02]  /*12650*/  IMAD.MOV.U32 R13, RZ, RZ, R8 ;  /* 0x000000ffff0d7224 */ /* 0x000fe400078e0008 */
[----:B------:R-:W-:Y:S02]  /*12660*/  IMAD.MOV.U32 R12, RZ, RZ, 0x5 ;  /* 0x00000005ff0c7424 */ /* 0x000fe400078e00ff */
[----:B------:R-:W-:-:S07]  /*12670*/  IMAD.MOV.U32 R2, RZ, RZ, R14 ;  /* 0x000000ffff027224 */ /* 0x000fce00078e000e */
[----:B------:R-:W-:Y:S05]  /*12680*/  WARPSYNC.COLLECTIVE R15, `(.L_x_1327) ;  /* 0x000000000f087348 */ /* 0x000fea0003c00000 */
[----:B------:R0:W1:Y:S02]  /*12690*/  SHFL.IDX P6, R14, R13, R12, R11 ;  /* 0x0000000c0d0e7389 */ /* 0x00006400000c000b */
[----:B01----:R-:W-:Y:S01]  /*126a0*/  ENDCOLLECTIVE ;  /* 0x000000000000791b */ /* 0x003fe20003800000 */
.L_x_1327:
        /* <DEDUP_REMOVED lines=11> */
.L_x_1328:
[----:B------:R-:W-:Y:S05]  /*12760*/  BRA `(.L_x_1329) ;  /* 0xffffffb800147947 */ /* 0x000fea000383ffff */
.L_x_1210:
[----:B---3--:R3:W4:Y:S02]  /*12770*/  SYNCS.PHASECHK.TRANS64.TRYWAIT P0, [R10+URZ+0x32460], R20 ;  /* 0x032460140a0075a7 */ /* 0x008724000800017f */
[----:B----4-:R-:W-:Y:S05]  /*12780*/  @!P0 NANOSLEEP.SYNCS 0x989680 ;  /* 0x009896800000895d */ /* 0x010fea0003900000 */
[----:B------:R-:W4:Y:S02]  /*12790*/  @!P0 SYNCS.PHASECHK.TRANS64 P0, [R10+URZ+0x32460], R20 ;  /* 0x032460140a0085a7 */ /* 0x000f24000800007f */
[----:B----4-:R-:W-:Y:S05]  /*127a0*/  @!P0 BRA `(.L_x_1210) ;  /* 0xfffffffc00f08947 */ /* 0x010fea000383ffff */
[----:B------:R-:W-:Y:S05]  /*127b0*/  BRA `(.L_x_1330) ;  /* 0xffffffb800607947 */ /* 0x000fea000383ffff */
.L_x_1211:
[----:B------:R-:W-:Y:S01]  /*127c0*/  BSSY B1, `(.L_x_1331) ;  /* 0x0000008000017945 */ /* 0x000fe20003800000 */
[----:B------:R-:W-:Y:S01]  /*127d0*/  IMAD.MOV.U32 R13, RZ, RZ, R25 ;  /* 0x000000ffff0d7224 */ /* 0x000fe200078e0019 */
[----:B------:R-:W-:Y:S01]  /*127e0*/  MOV R11, 0x181f ;  /* 0x0000181f000b7802 */ /* 0x000fe20000000f00 */
[----:B------:R-:W-:Y:S02]  /*127f0*/  IMAD.MOV.U32 R12, RZ, RZ, RZ ;  /* 0x000000ffff0c7224 */ /* 0x000fe400078e00ff */
[----:B------:R-:W-:-:S07]  /*12800*/  IMAD.MOV.U32 R15, RZ, RZ, -0x1 ;  /* 0xffffffffff0f7424 */ /* 0x000fce00078e00ff */
[----:B--2---:R-:W-:Y:S05]  /*12810*/  WARPSYNC.COLLECTIVE R15, `(.L_x_1332) ;  /* 0x000000000f087348 */ /* 0x004fea0003c00000 */
[----:B------:R0:W1:Y:S02]  /*12820*/  SHFL.IDX P6, R14, R13, R12, R11 ;  /* 0x0000000c0d0e7389 */ /* 0x00006400000c000b */
[----:B012---:R-:W-:Y:S01]  /*12830*/  ENDCOLLECTIVE ;  /* 0x000000000000791b */ /* 0x007fe20003800000 */
.L_x_1332:
[----:B------:R-:W-:Y:S05]  /*12840*/  BSYNC B1 ;  /* 0x0000000000017941 */ /* 0x000fea0003800000 */
.L_x_1331:
        /* <DEDUP_REMOVED lines=9> */
.L_x_1333:
[----:B------:R-:W-:Y:S02]  /*128e0*/  IMAD.MOV.U32 R13, RZ, RZ, R25 ;  /* 0x000000ffff0d7224 */ /* 0x000fe400078e0019 */
[----:B------:R-:W-:Y:S01]  /*128f0*/  IMAD.MOV.U32 R12, RZ, RZ, 0x1 ;  /* 0x00000001ff0c7424 */ /* 0x000fe200078e00ff */
[----:B------:R-:W-:-:S13]  /*12900*/  IADD3 R2, P0, R14, R0, RZ ;  /* 0x000000000e027210 */ /* 0x000fda0007f1e0ff */
[----:B------:R-:W-:Y:S05]  /*12910*/  WARPSYNC.COLLECTIVE R15, `(.L_x_1334) ;  /* 0x000000000f087348 */ /* 0x000fea0003c00000 */
[----:B------:R0:W1:Y:S02]  /*12920*/  SHFL.IDX P6, R14, R13, R12, R11 ;  /* 0x0000000c0d0e7389 */ /* 0x00006400000c000b */
[----:B01----:R-:W-:Y:S01]  /*12930*/  ENDCOLLECTIVE ;  /* 0x000000000000791b */ /* 0x003fe20003800000 */
.L_x_1334:
        /* <DEDUP_REMOVED lines=13> */
.L_x_1335:
[----:B------:R-:W-:Y:S02]  /*12a10*/  IMAD.MOV.U32 R13, RZ, RZ, R25 ;  /* 0x000000ffff0d7224 */ /* 0x000fe400078e0019 */
[----:B------:R-:W-:Y:S01]  /*12a20*/  IMAD.MOV.U32 R12, RZ, RZ, 0x2 ;  /* 0x00000002ff0c7424 */ /* 0x000fe200078e00ff */
[----:B------:R-:W-:-:S13]  /*12a30*/  IADD3 R2, P0, R14, R0, RZ ;  /* 0x000000000e027210 */ /* 0x000fda0007f1e0ff */
[----:B------:R-:W-:Y:S05]  /*12a40*/  WARPSYNC.COLLECTIVE R15, `(.L_x_1336) ;  /* 0x000000000f087348 */ /* 0x000fea0003c00000 */
[----:B------:R0:W1:Y:S02]  /*12a50*/  SHFL.IDX P6, R14, R13, R12, R11 ;  /* 0x0000000c0d0e7389 */ /* 0x00006400000c000b */
[----:B01----:R-:W-:Y:S01]  /*12a60*/  ENDCOLLECTIVE ;  /* 0x000000000000791b */ /* 0x003fe20003800000 */
.L_x_1336:
        /* <DEDUP_REMOVED lines=13> */
.L_x_1337:
[----:B------:R-:W-:Y:S02]  /*12b40*/  IMAD.MOV.U32 R13, RZ, RZ, R25 ;  /* 0x000000ffff0d7224 */ /* 0x000fe400078e0019 */
[----:B------:R-:W-:Y:S02]  /*12b50*/  IMAD.MOV.U32 R12, RZ, RZ, 0x3 ;  /* 0x00000003ff0c7424 */ /* 0x000fe400078e00ff */
[----:B------:R-:W-:-:S07]  /*12b60*/  IMAD.MOV.U32 R8, RZ, RZ, R14 ;  /* 0x000000ffff087224 */ /* 0x000fce00078e000e */
[----:B------:R-:W-:Y:S05]  /*12b70*/  WARPSYNC.COLLECTIVE R15, `(.L_x_1338) ;  /* 0x000000000f087348 */ /* 0x000fea0003c00000 */
[----:B------:R0:W1:Y:S02]  /*12b80*/  SHFL.IDX P6, R14, R13, R12, R11 ;  /* 0x0000000c0d0e7389 */ /* 0x00006400000c000b */
[----:B01----:R-:W-:Y:S01]  /*12b90*/  ENDCOLLECTIVE ;  /* 0x000000000000791b */ /* 0x003fe20003800000 */
.L_x_1338:
        /* <DEDUP_REMOVED lines=14> */
.L_x_1339:
[----:B------:R-:W-:Y:S02]  /*12c80*/  IMAD.MOV.U32 R13, RZ, RZ, R25 ;  /* 0x000000ffff0d7224 */ /* 0x000fe400078e0019 */
[----:B------:R-:W-:Y:S01]  /*12c90*/  IMAD.MOV.U32 R12, RZ, RZ, 0x4 ;  /* 0x00000004ff0c7424 */ /* 0x000fe200078e00ff */
[----:B------:R-:W-:-:S13]  /*12ca0*/  IADD3 R2, P0, R14, R0, RZ ;  /* 0x000000000e027210 */ /* 0x000fda0007f1e0ff */
[----:B------:R-:W-:Y:S05]  /*12cb0*/  WARPSYNC.COLLECTIVE R15, `(.L_x_1340) ;  /* 0x000000000f087348 */ /* 0x000fea0003c00000 */
[----:B------:R0:W1:Y:S02]  /*12cc0*/  SHFL.IDX P6, R14, R13, R12, R11 ;  /* 0x0000000c0d0e7389 */ /* 0x00006400000c000b */
[----:B01----:R-:W-:Y:S01]  /*12cd0*/  ENDCOLLECTIVE ;  /* 0x000000000000791b */ /* 0x003fe20003800000 */
.L_x_1340:
        /* <DEDUP_REMOVED lines=13> */
.L_x_1341:
[----:B------:R-:W-:Y:S02]  /*12db0*/  IMAD.MOV.U32 R13, RZ, RZ, R25 ;  /* 0x000000ffff0d7224 */ /* 0x000fe400078e0019 */
[----:B------:R-:W-:Y:S01]  /*12dc0*/  IMAD.MOV.U32 R12, RZ, RZ, 0x5 ;  /* 0x00000005ff0c7424 */ /* 0x000fe200078e00ff */
[----:B------:R-:W-:-:S13]  /*12dd0*/  IADD3 R2, P0, R14, R0, RZ ;  /* 0x000000000e027210 */ /* 0x000fda0007f1e0ff */
[----:B------:R-:W-:Y:S05]  /*12de0*/  WARPSYNC.COLLECTIVE R15, `(.L_x_1342) ;  /* 0x000000000f087348 */ /* 0x000fea0003c00000 */
[----:B------:R0:W1:Y:S02]  /*12df0*/  SHFL.IDX P6, R14, R13, R12, R11 ;  /* 0x0000000c0d0e7389 */ /* 0x00006400000c000b */
[----:B01----:R-:W-:Y:S01]  /*12e00*/  ENDCOLLECTIVE ;  /* 0x000000000000791b */ /* 0x003fe20003800000 */
.L_x_1342:
        /* <DEDUP_REMOVED lines=13> */
.L_x_1343:
[----:B------:R-:W-:Y:S05]  /*12ee0*/  BRA `(.L_x_1344) ;  /* 0xffffffb400a87947 */ /* 0x000fea000383ffff */
.L_x_1219:
[----:B------:R-:W-:Y:S01]  /*12ef0*/  BSSY B0, `(.L_x_1345) ;  /* 0x0000008000007945 */ /* 0x000fe20003800000 */
[----:B------:R-:W-:Y:S01]  /*12f00*/  MOV R13, R16 ;  /* 0x00000010000d7202 */ /* 0x000fe20000000f00 */
[----:B------:R-:W-:Y:S02]  /*12f10*/  IMAD.MOV.U32 R12, RZ, RZ, RZ ;  /* 0x000000ffff0c7224 */ /* 0x000fe400078e00ff */
[----:B------:R-:W-:Y:S02]  /*12f20*/  IMAD.MOV.U32 R11, RZ, RZ, 0x1f ;  /* 0x0000001fff0b7424 */ /* 0x000fe400078e00ff */
[----:B------:R-:W-:-:S07]  /*12f30*/  IMAD.MOV.U32 R15, RZ, RZ, -0x1 ;  /* 0xffffffffff0f7424 */ /* 0x000fce00078e00ff */
[----:B-12---:R-:W-:Y:S05]  /*12f40*/  WARPSYNC.COLLECTIVE R15, `(.L_x_1346) ;  /* 0x000000000f087348 */ /* 0x006fea0003c00000 */
[----:B------:R0:W3:Y:S02]  /*12f50*/  SHFL.IDX P6, R14, R13, R12, R11 ;  /* 0x0000000c0d0e7389 */ /* 0x0000e400000c000b */
[----:B0123--:R-:W-:Y:S01]  /*12f60*/  ENDCOLLECTIVE ;  /* 0x000000000000791b */ /* 0x00ffe20003800000 */
.L_x_1346:
[----:B------:R-:W-:Y:S05]  /*12f70*/  BSYNC B0 ;  /* 0x0000000000007941 */ /* 0x000fea0003800000 */
.L_x_1345:
        /* <DEDUP_REMOVED lines=9> */
.L_x_1347:
        /* <DEDUP_REMOVED lines=18> */
.L_x_1348:
[----:B------:R-:W-:Y:S02]  /*13130*/  MOV R12, 0x2 ;  /* 0x00000002000c7802 */ /* 0x000fe40000000f00 */
[----:B------:R-:W-:-:S05]  /*13140*/  SEL R7, R14, RZ, P1 ;  /* 0x000000ff0e077207 */ /* 0x000fca0000800000 */
[----:B------:R-:W-:-:S04]  /*13150*/  IMAD.IADD R6, R4, 0x1, R7 ;  /* 0x0000000104067824 */ /* 0x000fc800078e0207 */
[----:B------:R-:W-:-:S07]  /*13160*/  IMAD.MOV.U32 R13, RZ, RZ, R6 ;  /* 0x000000ffff0d7224 */ /* 0x000fce00078e0006 */
[----:B------:R-:W-:Y:S05]  /*13170*/  WARPSYNC.COLLECTIVE R15, `(.L_x_1349) ;  /* 0x000000000f087348 */ /* 0x000fea0003c00000 */
[----:B------:R0:W1:Y:S02]  /*13180*/  SHFL.UP P6, R14, R13, R12, R11 ;  /* 0x0400000c0d0e7389 */ /* 0x00006400000c000b */
[----:B01----:R-:W-:Y:S01]  /*13190*/  ENDCOLLECTIVE ;  /* 0x000000000000791b */ /* 0x003fe20003800000 */
.L_x_1349:
[----:B------:R-:W-:Y:S01]  /*131a0*/  IMAD.MOV.U32 R12, RZ, RZ, 0x4 ;  /* 0x00000004ff0c7424 */ /* 0x000fe200078e00ff */
[----:B------:R-:W-:-:S05]  /*131b0*/  SEL R7, R14, RZ, P2 ;  /* 0x000000ff0e077207 */ /* 0x000fca0001000000 */
[----:B------:R-:W-:-:S04]  /*131c0*/  IMAD.IADD R7, R6, 0x1, R7 ;  /* 0x0000000106077824 */ /* 0x000fc800078e0207 */
[----:B------:R-:W-:-:S07]  /*131d0*/  IMAD.MOV.U32 R13, RZ, RZ, R7 ;  /* 0x000000ffff0d7224 */ /* 0x000fce00078e0007 */
[----:B------:R-:W-:Y:S05]  /*131e0*/  WARPSYNC.COLLECTIVE R15, `(.L_x_1350) ;  /* 0x000000000f087348 */ /* 0x000fea0003c00000 */
[----:B------:R0:W1:Y:S02]  /*131f0*/  SHFL.UP P6, R14, R13, R12, R11 ;  /* 0x0400000c0d0e7389 */ /* 0x00006400000c000b */
[----:B01----:R-:W-:Y:S01]  /*13200*/  ENDCOLLECTIVE ;  /* 0x000000000000791b */ /* 0x003fe20003800000 */
.L_x_1350:
[----:B------:R-:W-:Y:S01]  /*13210*/  IMAD.MOV.U32 R12, RZ, RZ, 0x8 ;  /* 0x00000008ff0c7424 */ /* 0x000fe200078e00ff */
[----:B------:R-:W-:-:S05]  /*13220*/  SEL R2, R14, RZ, P3 ;  /* 0x000000ff0e027207 */ /* 0x000fca0001800000 */
[----:B------:R-:W-:-:S04]  /*13230*/  IMAD.IADD R2, R7, 0x1, R2 ;  /* 0x0000000107027824 */ /* 0x000fc800078e0202 */
[----:B------:R-:W-:-:S07]  /*13240*/  IMAD.MOV.U32 R13, RZ, RZ, R2 ;  /* 0x000000ffff0d7224 */ /* 0x000fce00078e0002 */
[----:B------:R-:W-:Y:S05]  /*13250*/  WARPSYNC.COLLECTIVE R15, `(.L_x_1351) ;  /* 0x000000000f087348 */ /* 0x000fea0003c00000 */
[----:B------:R0:W1:Y:S02]  /*13260*/  SHFL.UP P6, R14, R13, R12, R11 ;  /* 0x0400000c0d0e7389 */ /* 0x00006400000c000b */
[----:B01----:R-:W-:Y:S01]  /*13270*/  ENDCOLLECTIVE ;  /* 0x000000000000791b */ /* 0x003fe20003800000 */
.L_x_1351:
[----:B------:R-:W-:Y:S01]  /*13280*/  IMAD.MOV.U32 R12, RZ, RZ, 0x10 ;  /* 0x00000010ff0c7424 */ /* 0x000fe200078e00ff */
[----:B------:R-:W-:-:S05]  /*13290*/  SEL R3, R14, RZ, P4 ;  /* 0x000000ff0e037207 */ /* 0x000fca0002000000 */
[----:B------:R-:W-:-:S04]  /*132a0*/  IMAD.IADD R3, R2, 0x1, R3 ;  /* 0x0000000102037824 */ /* 0x000fc800078e0203 */
[----:B------:R-:W-:-:S07]  /*132b0*/  IMAD.MOV.U32 R13, RZ, RZ, R3 ;  /* 0x000000ffff0d7224 */ /* 0x000fce00078e0003 */
[----:B------:R-:W-:Y:S05]  /*132c0*/  WARPSYNC.COLLECTIVE R15, `(.L_x_1352) ;  /* 0x000000000f087348 */ /* 0x000fea0003c00000 */
[----:B------:R0:W1:Y:S02]  /*132d0*/  SHFL.UP P6, R14, R13, R12, R11 ;  /* 0x0400000c0d0e7389 */ /* 0x00006400000c000b */
[----:B01----:R-:W-:Y:S01]  /*132e0*/  ENDCOLLECTIVE ;  /* 0x000000000000791b */ /* 0x003fe20003800000 */
.L_x_1352:
        /* <DEDUP_REMOVED lines=8> */
.L_x_1353:
[----:B------:R-:W-:Y:S05]  /*13370*/  BRA `(.L_x_1354) ;  /* 0xffffffb800007947 */ /* 0x000fea000383ffff */
.L_x_1224:
[----:B------:R-:W-:Y:S01]  /*13380*/  BSSY B0, `(.L_x_1355) ;  /* 0x0000008000007945 */ /* 0x000fe20003800000 */
[----:B-----5:R-:W-:Y:S01]  /*13390*/  IMAD.MOV.U32 R13, RZ, RZ, R4 ;  /* 0x000000ffff0d7224 */ /* 0x020fe200078e0004 */
[----:B------:R-:W-:Y:S01]  /*133a0*/  MOV R15, 0xffffffff ;  /* 0xffffffff000f7802 */ /* 0x000fe20000000f00 */
[----:B------:R-:W-:Y:S02]  /*133b0*/  IMAD.MOV.U32 R12, RZ, RZ, 0x1 ;  /* 0x00000001ff0c7424 */ /* 0x000fe400078e00ff */
[----:B------:R-:W-:-:S07]  /*133c0*/  IMAD.MOV.U32 R11, RZ, RZ, RZ ;  /* 0x000000ffff0b7224 */ /* 0x000fce00078e00ff */
[----:B0123--:R-:W-:Y:S05]  /*133d0*/  WARPSYNC.COLLECTIVE R15, `(.L_x_1356) ;  /* 0x000000000f087348 */ /* 0x00ffea0003c00000 */
[----:B------:R4:W0:Y:S02]  /*133e0*/  SHFL.UP P6, R14, R13, R12, R11 ;  /* 0x0400000c0d0e7389 */ /* 0x00082400000c000b */
[----:B01234-:R-:W-:Y:S01]  /*133f0*/  ENDCOLLECTIVE ;  /* 0x000000000000791b */ /* 0x01ffe20003800000 */
.L_x_1356:
[----:B------:R-:W-:Y:S05]  /*13400*/  BSYNC B0 ;  /* 0x0000000000007941 */ /* 0x000fea0003800000 */
.L_x_1355:
        /* <DEDUP_REMOVED lines=8> */
.L_x_1357:
[----:B------:R-:W-:Y:S01]  /*13490*/  IMAD.MOV.U32 R12, RZ, RZ, 0x4 ;  /* 0x00000004ff0c7424 */ /* 0x000fe200078e00ff */
[----:B------:R-:W-:-:S05]  /*134a0*/  SEL R0, R14, RZ, P2 ;  /* 0x000000ff0e007207 */ /* 0x000fca0001000000 */
[----:B------:R-:W-:-:S04]  /*134b0*/  IMAD.IADD R0, R13, 0x1, R0 ;  /* 0x000000010d007824 */ /* 0x000fc800078e0200 */
[----:B------:R-:W-:-:S07]  /*134c0*/  IMAD.MOV.U32 R13, RZ, RZ, R0 ;  /* 0x000000ffff0d7224 */ /* 0x000fce00078e0000 */
[----:B------:R-:W-:Y:S05]  /*134d0*/  WARPSYNC.COLLECTIVE R15, `(.L_x_1358) ;  /* 0x000000000f087348 */ /* 0x000fea0003c00000 */
[----:B------:R0:W1:Y:S02]  /*134e0*/  SHFL.UP P6, R14, R13, R12, R11 ;  /* 0x0400000c0d0e7389 */ /* 0x00006400000c000b */
[----:B01----:R-:W-:Y:S01]  /*134f0*/  ENDCOLLECTIVE ;  /* 0x000000000000791b */ /* 0x003fe20003800000 */
.L_x_1358:
[----:B------:R-:W-:Y:S01]  /*13500*/  IMAD.MOV.U32 R12, RZ, RZ, 0x8 ;  /* 0x00000008ff0c7424 */ /* 0x000fe200078e00ff */
[----:B------:R-:W-:-:S05]  /*13510*/  SEL R3, R14, RZ, P3 ;  /* 0x000000ff0e037207 */ /* 0x000fca0001800000 */
[----:B------:R-:W-:-:S04]  /*13520*/  IMAD.IADD R2, R0, 0x1, R3 ;  /* 0x0000000100027824 */ /* 0x000fc800078e0203 */
[----:B------:R-:W-:-:S07]  /*13530*/  IMAD.MOV.U32 R13, RZ, RZ, R2 ;  /* 0x000000ffff0d7224 */ /* 0x000fce00078e0002 */
[----:B------:R-:W-:Y:S05]  /*13540*/  WARPSYNC.COLLECTIVE R15, `(.L_x_1359) ;  /* 0x000000000f087348 */ /* 0x000fea0003c00000 */
[----:B------:R0:W1:Y:S02]  /*13550*/  SHFL.UP P6, R14, R13, R12, R11 ;  /* 0x0400000c0d0e7389 */ /* 0x00006400000c000b */
[----:B01----:R-:W-:Y:S01]  /*13560*/  ENDCOLLECTIVE ;  /* 0x000000000000791b */ /* 0x003fe20003800000 */
.L_x_1359:
[----:B------:R-:W-:Y:S01]  /*13570*/  IMAD.MOV.U32 R12, RZ, RZ, 0x10 ;  /* 0x00000010ff0c7424 */ /* 0x000fe200078e00ff */
[----:B------:R-:W-:-:S05]  /*13580*/  SEL R3, R14, RZ, P4 ;  /* 0x000000ff0e037207 */ /* 0x000fca0002000000 */
[----:B------:R-:W-:-:S04]  /*13590*/  IMAD.IADD R3, R2, 0x1, R3 ;  /* 0x0000000102037824 */ /* 0x000fc800078e0203 */
[----:B------:R-:W-:-:S07]  /*135a0*/  IMAD.MOV.U32 R13, RZ, RZ, R3 ;  /* 0x000000ffff0d7224 */ /* 0x000fce00078e0003 */
[----:B------:R-:W-:Y:S05]  /*135b0*/  WARPSYNC.COLLECTIVE R15, `(.L_x_1360) ;  /* 0x000000000f087348 */ /* 0x000fea0003c00000 */
[----:B------:R0:W1:Y:S02]  /*135c0*/  SHFL.UP P6, R14, R13, R12, R11 ;  /* 0x0400000c0d0e7389 */ /* 0x00006400000c000b */
[----:B01----:R-:W-:Y:S01]  /*135d0*/  ENDCOLLECTIVE ;  /* 0x000000000000791b */ /* 0x003fe20003800000 */
.L_x_1360:
[----:B------:R-:W-:Y:S01]  /*135e0*/  IMAD.MOV.U32 R12, RZ, RZ, 0x1f ;  /* 0x0000001fff0c7424 */ /* 0x000fe200078e00ff */
[----:B------:R-:W-:Y:S02]  /*135f0*/  MOV R11, 0x1f ;  /* 0x0000001f000b7802 */ /* 0x000fe40000000f00 */
[----:B------:R-:W-:-:S05]  /*13600*/  SEL R6, R14, RZ, P5 ;  /* 0x000000ff0e067207 */ /* 0x000fca0002800000 */
[----:B------:R-:W-:-:S04]  /*13610*/  IMAD.IADD R6, R3, 0x1, R6 ;  /* 0x0000000103067824 */ /* 0x000fc800078e0206 */
[----:B------:R-:W-:-:S07]  /*13620*/  IMAD.MOV.U32 R13, RZ, RZ, R6 ;  /* 0x000000ffff0d7224 */ /* 0x000fce00078e0006 */
[----:B------:R-:W-:Y:S05]  /*13630*/  WARPSYNC.COLLECTIVE R15, `(.L_x_1361) ;  /* 0x000000000f087348 */ /* 0x000fea0003c00000 */
[----:B------:R0:W1:Y:S02]  /*13640*/  SHFL.IDX P6, R14, R13, R12, R11 ;  /* 0x0000000c0d0e7389 */ /* 0x00006400000c000b */
[----:B01----:R-:W-:Y:S01]  /*13650*/  ENDCOLLECTIVE ;  /* 0x000000000000791b */ /* 0x003fe20003800000 */
.L_x_1361:
[----:B------:R-:W-:Y:S05]  /*13660*/  BRA `(.L_x_1362) ;  /* 0xffffffb400e07947 */ /* 0x000fea000383ffff */
.L_x_1226:
[----:B------:R-:W-:Y:S01]  /*13670*/  BSSY B0, `(.L_x_1363) ;  /* 0x0000006000007945 */ /* 0x000fe20003800000 */
[----:B------:R-:W-:Y:S01]  /*13680*/  PLOP3.LUT P6, PT, P6, PT, PT, 0x8, 0x0 ;  /* 0x000000000000781c */ /* 0x000fe200037ce170 */
[----:B------:R-:W-:-:S12]  /*13690*/  IMAD.MOV.U32 R15, RZ, RZ, -0x1 ;  /* 0xffffffffff0f7424 */ /* 0x000fd800078e00ff */
[----:B012---:R-:W-:Y:S05]  /*136a0*/  WARPSYNC.COLLECTIVE R15, `(.L_x_1364) ;  /* 0x000000000f087348 */ /* 0x007fea0003c00000 */
[----:B------:R-:W-:Y:S01]  /*136b0*/  VOTE.ANY R14, PT, P6 ;  /* 0x00000000000e7806 */ /* 0x000fe200030e0100 */
[----:B012---:R-:W-:Y:S06]  /*136c0*/  ENDCOLLECTIVE ;  /* 0x000000000000791b */ /* 0x007fec0003800000 */
.L_x_1364:
[----:B------:R-:W-:Y:S05]  /*136d0*/  BSYNC B0 ;  /* 0x0000000000007941 */ /* 0x000fea0003800000 */
.L_x_1363:
        /* <DEDUP_REMOVED lines=9> */
.L_x_1365:
[----:B------:R-:W-:Y:S01]  /*13770*/  IMAD.MOV.U32 R4, RZ, RZ, R14 ;  /* 0x000000ffff047224 */ /* 0x000fe200078e000e */
[----:B------:R-:W-:Y:S06]  /*13780*/  BRA `(.L_x_1366) ;  /* 0xffffffb400d07947 */ /* 0x000fec000383ffff */
.L_x_1228:
[----:B------:R-:W-:Y:S01]  /*13790*/  BSSY B0, `(.L_x_1367) ;  /* 0x0000007000007945 */ /* 0x000fe20003800000 */
[----:B------:R-:W-:Y:S02]  /*137a0*/  IMAD.MOV.U32 R13, RZ, RZ, R6 ;  /* 0x000000ffff0d7224 */ /* 0x000fe400078e0006 */
[----:B------:R-:W-:Y:S02]  /*137b0*/  IMAD.MOV.U32 R11, RZ, RZ, 0x1f ;  /* 0x0000001fff0b7424 */ /* 0x000fe400078e00ff */
[----:B------:R-:W-:-:S07]  /*137c0*/  IMAD.MOV.U32 R15, RZ, RZ, -0x1 ;  /* 0xffffffffff0f7424 */ /* 0x000fce00078e00ff */
[----:B01234-:R-:W-:Y:S05]  /*137d0*/  WARPSYNC.COLLECTIVE R15, `(.L_x_1368) ;  /* 0x000000000f087348 */ /* 0x01ffea0003c00000 */
[----:B------:R0:W0:Y:S02]  /*137e0*/  SHFL.IDX P6, R14, R13, R12, R11 ;  /* 0x0000000c0d0e7389 */ /* 0x00002400000c000b */
[----:B01234-:R-:W-:Y:S01]  /*137f0*/  ENDCOLLECTIVE ;  /* 0x000000000000791b */ /* 0x01ffe20003800000 */
.L_x_1368:
[----:B------:R-:W-:Y:S05]  /*13800*/  BSYNC B0 ;  /* 0x0000000000007941 */ /* 0x000fea0003800000 */
.L_x_1367:
[----:B------:R-:W-:Y:S05]  /*13810*/  BRA `(.L_x_1227) ;  /* 0xffffffb400c87947 */ /* 0x000fea000383ffff */
.L_x_1232:
[----:B0-----:R0:W1:Y:S02]  /*13820*/  SYNCS.PHASECHK.TRANS64.TRYWAIT P0, [R5+URZ+0x32420], R0 ;  /* 0x03242000050075a7 */ /* 0x001064000800017f */
[----:B-1----:R-:W-:Y:S05]  /*13830*/  @!P0 NANOSLEEP.SYNCS 0x989680 ;  /* 0x009896800000895d */ /* 0x002fea0003900000 */
[----:B------:R-:W1:Y:S02]  /*13840*/  @!P0 SYNCS.PHASECHK.TRANS64 P0, [R5+URZ+0x32420], R0 ;  /* 0x03242000050085a7 */ /* 0x000e64000800007f */
[----:B-1----:R-:W-:Y:S05]  /*13850*/  @!P0 BRA `(.L_x_1232) ;  /* 0xfffffffc00f08947 */ /* 0x002fea000383ffff */
[----:B------:R-:W-:Y:S05]  /*13860*/  BRA `(.L_x_1369) ;  /* 0xffffffb800b47947 */ /* 0x000fea000383ffff */
.L_x_1233:
        /* <DEDUP_REMOVED lines=8> */
[----:B0-23--:R-:W-:Y:S05]  /*138f0*/  WARPSYNC.COLLECTIVE R15, `(.L_x_1371) ;  /* 0x000000000f087348 */ /* 0x00dfea0003c00000 */
[----:B------:R1:W4:Y:S02]  /*13900*/  SHFL.IDX P6, R14, R13, R12, R11 ;  /* 0x0000000c0d0e7389 */ /* 0x00032400000c000b */
[----:B01234-:R-:W-:Y:S01]  /*13910*/  ENDCOLLECTIVE ;  /* 0x000000000000791b */ /* 0x01ffe20003800000 */
.L_x_1371:
[----:B------:R-:W-:Y:S05]  /*13920*/  BSYNC B0 ;  /* 0x0000000000007941 */ /* 0x000fea0003800000 */
.L_x_1370:
[----:B------:R-:W-:Y:S05]  /*13930*/  BRA `(.L_x_1372) ;  /* 0xffffffb8009c7947 */ /* 0x000fea000383ffff */
.L_x_1236:
[----:B------:R-:W-:Y:S01]  /*13940*/  BSSY B1, `(.L_x_1373) ;  /* 0x0000006000017945 */ /* 0x000fe20003800000 */
[----:B------:R-:W-:-:S07]  /*13950*/  IMAD.MOV.U32 R15, RZ, RZ, -0x1 ;  /* 0xffffffffff0f7424 */ /* 0x000fce00078e00ff */
[----:B0-23--:R-:W-:Y:S05]  /*13960*/  WARPSYNC.COLLECTIVE R15, `(.L_x_1374) ;  /* 0x000000000f0c7348 */ /* 0x00dfea0003c00000 */
[----:B------:R-:W-:Y:S02]  /*13970*/  ELECT P6, UR62, PT ;  /* 0x00000000003e782f */ /* 0x000fe400038c0000 */
[----:B------:R-:W-:Y:S01]  /*13980*/  MOV R14, UR62 ;  /* 0x0000003e000e7c02 */ /* 0x000fe20008000f00 */
[----:B0-23--:R-:W-:Y:S10]  /*13990*/  ENDCOLLECTIVE ;  /* 0x000000000000791b */ /* 0x00dff40003800000 */
.L_x_1374:
[----:B------:R-:W-:Y:S05]  /*139a0*/  BSYNC B1 ;  /* 0x0000000000017941 */ /* 0x000fea0003800000 */
.L_x_1373:
[----:B------:R-:W-:Y:S05]  /*139b0*/  BRA `(.L_x_1375) ;  /* 0xffffffb800947947 */ /* 0x000fea000383ffff */
.L_x_1238:
[----:B0-----:R0:W1:Y:S02]  /*139c0*/  SYNCS.PHASECHK.TRANS64.TRYWAIT P1, [R3+URZ+0x32440], R2 ;  /* 0x03244002030075a7 */ /* 0x001064000802017f */
[----:B-1----:R-:W-:Y:S05]  /*139d0*/  @!P1 NANOSLEEP.SYNCS 0x989680 ;  /* 0x009896800000995d */ /* 0x002fea0003900000 */
[----:B------:R-:W1:Y:S02]  /*139e0*/  @!P1 SYNCS.PHASECHK.TRANS64 P1, [R3+URZ+0x32440], R2 ;  /* 0x03244002030095a7 */ /* 0x000e64000802007f */
[----:B-1----:R-:W-:Y:S05]  /*139f0*/  @!P1 BRA `(.L_x_1238) ;  /* 0xfffffffc00f09947 */ /* 0x002fea000383ffff */
[----:B------:R-:W-:Y:S05]  /*13a00*/  BRA `(.L_x_1376) ;  /* 0xffffffb800bc7947 */ /* 0x000fea000383ffff */
.L_x_1240:
[----:B-1----:R1:W4:Y:S02]  /*13a10*/  SYNCS.PHASECHK.TRANS64.TRYWAIT P1, [R5+URZ+0x32440], R0 ;  /* 0x03244000050075a7 */ /* 0x002324000802017f */
[----:B----4-:R-:W-:Y:S05]  /*13a20*/  @!P1 NANOSLEEP.SYNCS 0x989680 ;  /* 0x009896800000995d */ /* 0x010fea0003900000 */
[----:B------:R-:W4:Y:S02]  /*13a30*/  @!P1 SYNCS.PHASECHK.TRANS64 P1, [R5+URZ+0x32440], R0 ;  /* 0x03244000050095a7 */ /* 0x000f24000802007f */
[----:B----4-:R-:W-:Y:S05]  /*13a40*/  @!P1 BRA `(.L_x_1240) ;  /* 0xfffffffc00f09947 */ /* 0x010fea000383ffff */
[----:B------:R-:W-:Y:S05]  /*13a50*/  BRA `(.L_x_1377) ;  /* 0xffffffb800c87947 */ /* 0x000fea000383ffff */
.L_x_1242:
[----:B----4-:R4:W0:Y:S02]  /*13a60*/  SYNCS.PHASECHK.TRANS64.TRYWAIT P1, [R3+URZ+0x32460], R2 ;  /* 0x03246002030075a7 */ /* 0x010824000802017f */
[----:B0-----:R-:W-:Y:S05]  /*13a70*/  @!P1 NANOSLEEP.SYNCS 0x989680 ;  /* 0x009896800000995d */ /* 0x001fea0003900000 */
[----:B------:R-:W0:Y:S02]  /*13a80*/  @!P1 SYNCS.PHASECHK.TRANS64 P1, [R3+URZ+0x32460], R2 ;  /* 0x03246002030095a7 */ /* 0x000e24000802007f */
[----:B0-----:R-:W-:Y:S05]  /*13a90*/  @!P1 BRA `(.L_x_1242) ;  /* 0xfffffffc00f09947 */ /* 0x001fea000383ffff */
[----:B------:R-:W-:Y:S05]  /*13aa0*/  BRA `(.L_x_1378) ;  /* 0xffffffb800c47947 */ /* 0x000fea000383ffff */
.L_x_1379:
        /* <DEDUP_REMOVED lines=13> */
.L_x_6452:


//--------------------- .text._ZN7cutlass13device_kernelIN5flash11enable_sm90INS1_16FlashAttnFwdSm90INS1_25CollectiveMainloopFwdSm90ILi2EN4cute5tupleIJNS5_1CILi1EEES8_S8_EEENS6_IJNS7_ILi128EEENS7_ILi96EEENS7_ILi64EEEEEELi256ENS_6half_tEfNS_4arch4Sm90ELb0ELb0ELb0ELb1ELb1ELb1ELb1ELb1ELb0ELb1ELb0ELb0EEENS1_21CollectiveEpilogueFwdINS6_IJSA_NS7_ILi256EEESB_EEES9_SE_SG_Li256ELb1ELb1ELb0ELb0EEENS1_36VarlenDynamicPersistentTileSchedulerILi128ELi96ELi256ELi128ELb0ELb1ELb1ELb0ELb1ELb1EEEEEEEEEvNT_6ParamsE --------------------------
	.section	.text._ZN7cutlass13device_kernelIN5flash11enable_sm90INS1_16FlashAttnFwdSm90INS1_25CollectiveMainloopFwdSm90ILi2EN4cute5tupleIJNS5_1CILi1EEES8_S8_EEENS6_IJNS7_ILi128EEENS7_ILi96EEENS7_ILi64EEEEEELi256ENS_6half_tEfNS_4arch4Sm90ELb0ELb0ELb0ELb1ELb1ELb1ELb1ELb1ELb0ELb1ELb0ELb0EEENS1_21CollectiveEpilogueFwdINS6_IJSA_NS7_ILi256EEESB_EEES9_SE_SG_Li256ELb1ELb1ELb0ELb0EEENS1_36VarlenDynamicPersistentTileSchedulerILi128ELi96ELi256ELi128ELb0ELb1ELb1ELb0ELb1ELb1EEEEEEEEEvNT_6ParamsE,"ax",@progbits
	.align	128
.text._ZN7cutlass13device_kernelIN5flash11enable_sm90INS1_16FlashAttnFwdSm90INS1_25CollectiveMainloopFwdSm90ILi2EN4cute5tupleIJNS5_1CILi1EEES8_S8_EEENS6_IJNS7_ILi128EEENS7_ILi96EEENS7_ILi64EEEEEELi256ENS_6half_tEfNS_4arch4Sm90ELb0ELb0ELb0ELb1ELb1ELb1ELb1ELb1ELb0ELb1ELb0ELb0EEENS1_21CollectiveEpilogueFwdINS6_IJSA_NS7_ILi256EEESB_EEES9_SE_SG_Li256ELb1ELb1ELb0ELb0EEENS1_36VarlenDynamicPersistentTileSchedulerILi128ELi96ELi256ELi128ELb0ELb1ELb1ELb0ELb1ELb1EEEEEEEEEvNT_6ParamsE:
        .type           _ZN7cutlass13device_kernelIN5flash11enable_sm90INS1_16FlashAttnFwdSm90INS1_25CollectiveMainloopFwdSm90ILi2EN4cute5tupleIJNS5_1CILi1EEES8_S8_EEENS6_IJNS7_ILi128EEENS7_ILi96EEENS7_ILi64EEEEEELi256ENS_6half_tEfNS_4arch4Sm90ELb0ELb0ELb0ELb1ELb1ELb1ELb1ELb1ELb0ELb1ELb0ELb0EEENS1_21CollectiveEpilogueFwdINS6_IJSA_NS7_ILi256EEESB_EEES9_SE_SG_Li256ELb1ELb1ELb0ELb0EEENS1_36VarlenDynamicPersistentTileSchedulerILi128ELi96ELi256ELi128ELb0ELb1ELb1ELb0ELb1ELb1EEEEEEEEEvNT_6ParamsE,@function
        .size           _ZN7cutlass13device_kernelIN5flash11enable_sm90INS1_16FlashAttnFwdSm90INS1_25CollectiveMainloopFwdSm90ILi2EN4cute5tupleIJNS5_1CILi1EEES8_S8_EEENS6_IJNS7_ILi128EEENS7_ILi96EEENS7_ILi64EEEEEELi256ENS_6half_tEfNS_4arch4Sm90ELb0ELb0ELb0ELb1ELb1ELb1ELb1ELb1ELb0ELb1ELb0ELb0EEENS1_21CollectiveEpilogueFwdINS6_IJSA_NS7_ILi256EEESB_EEES9_SE_SG_Li256ELb1ELb1ELb0ELb0EEENS1_36VarlenDynamicPersistentTileSchedulerILi128ELi96ELi256ELi128ELb0ELb1ELb1ELb0ELb1ELb1EEEEEEEEEvNT_6ParamsE,(.L_x_6453 - _ZN7cutlass13device_kernelIN5flash11enable_sm90INS1_16FlashAttnFwdSm90INS1_25CollectiveMainloopFwdSm90ILi2EN4cute5tupleIJNS5_1CILi1EEES8_S8_EEENS6_IJNS7_ILi128EEENS7_ILi96EEENS7_ILi64EEEEEELi256ENS_6half_tEfNS_4arch4Sm90ELb0ELb0ELb0ELb1ELb1ELb1ELb1ELb1ELb0ELb1ELb0ELb0EEENS1_21CollectiveEpilogueFwdINS6_IJSA_NS7_ILi256EEESB_EEES9_SE_SG_Li256ELb1ELb1ELb0ELb0EEENS1_36VarlenDynamicPersistentTileSchedulerILi128ELi96ELi256ELi128ELb0ELb1ELb1ELb0ELb1ELb1EEEEEEEEEvNT_6ParamsE)
        .other          _ZN7cutlass13device_kernelIN5flash11enable_sm90INS1_16FlashAttnFwdSm90INS1_25CollectiveMainloopFwdSm90ILi2EN4cute5tupleIJNS5_1CILi1EEES8_S8_EEENS6_IJNS7_ILi128EEENS7_ILi96EEENS7_ILi64EEEEEELi256ENS_6half_tEfNS_4arch4Sm90ELb0ELb0ELb0ELb1ELb1ELb1ELb1ELb1ELb0ELb1ELb0ELb0EEENS1_21CollectiveEpilogueFwdINS6_IJSA_NS7_ILi256EEESB_EEES9_SE_SG_Li256ELb1ELb1ELb0ELb0EEENS1_36VarlenDynamicPersistentTileSchedulerILi128ELi96ELi256ELi128ELb0ELb1ELb1ELb0ELb1ELb1EEEEEEEEEvNT_6ParamsE,@"STO_CUDA_ENTRY STV_DEFAULT"
_ZN7cutlass13device_kernelIN5flash11enable_sm90INS1_16FlashAttnFwdSm90INS1_25CollectiveMainloopFwdSm90ILi2EN4cute5tupleIJNS5_1CILi1EEES8_S8_EEENS6_IJNS7_ILi128EEENS7_ILi96EEENS7_ILi64EEEEEELi256ENS_6half_tEfNS_4arch4Sm90ELb0ELb0ELb0ELb1ELb1ELb1ELb1ELb1ELb0ELb1ELb0ELb0EEENS1_21CollectiveEpilogueFwdINS6_IJSA_NS7_ILi256EEESB_EEES9_SE_SG_Li256ELb1ELb1ELb0ELb0EEENS1_36VarlenDynamicPersistentTileSchedulerILi128ELi96ELi256ELi128ELb0ELb1ELb1ELb0ELb1ELb1EEEEEEEEEvNT_6ParamsE:
        /* <DEDUP_REMOVED lines=17> */
.L_x_1381:
[----:B------:R-:W-:Y:S05]  /*0110*/  BSYNC B0 ;  /* 0x0000000000007941 */ /* 0x000fea0003800000 */
.L_x_1380:
[----:B------:R-:W-:Y:S01]  /*0120*/  VOTEU.ANY UP0, P0 ;  /* 0x00000000003f7886 */ /* 0x000fe20000000100 */
[----:B------:R-:W0:Y:S01]  /*0130*/  SHFL.IDX PT, R2, R0, RZ, 0x1f ;  /* 0x00001fff00027589 */ /* 0x000e2200000e0000 */
[----:B------:R-:W-:Y:S01]  /*0140*/  UMOV UR4, 0x80 ;  /* 0x0000008000047882 */ /* 0x000fe20000000000 */
[----:B------:R-:W-:Y:S01]  /*0150*/  UMOV UR7, 0x100 ;  /* 0x0000010000077882 */ /* 0x000fe20000000000 */
[----:B------:R-:W-:Y:S01]  /*0160*/  VOTEU.ANY UP1, P0 ;  /* 0x00000000003f7886 */ /* 0x000fe20000020100 */
[----:B------:R-:W1:Y:S01]  /*0170*/  @UP0 S2UR UR8, SR_CgaCtaId ;  /* 0x00000000000809c3 */ /* 0x000e620000008800 */
[----:B------:R-:W-:Y:S01]  /*0180*/  @UP0 UMOV UR6, 0x400 ;  /* 0x0000040000060882 */ /* 0x000fe20000000000 */
[----:B------:R-:W-:-:S04]  /*0190*/  @UP0 UIADD3 UR4, -UR4, 0x100000, URZ ;  /* 0x0010000004040890 */ /* 0x000fc8000fffe13f */
[----:B------:R-:W-:Y:S02]  /*01a0*/  @UP0 USHF.L.U32 UR5, UR4, 0xb, URZ ;  /* 0x0000000b04050899 */ /* 0x000fe4000800063f */
[----:B------:R-:W-:Y:S01]  /*01b0*/  @UP0 USHF.L.U32 UR4, UR4, 0x1, URZ ;  /* 0x0000000104040899 */ /* 0x000fe2000800063f */
[----:B------:R-:W-:Y:S01]  /*01c0*/  SHF.R.U32.HI R3, RZ, 0x7, R3 ;  /* 0x00000007ff037819 */ /* 0x000fe20000011603 */
[----:B------:R-:W-:Y:S01]  /*01d0*/  VOTEU.ANY UP2, P0 ;  /* 0x00000000003f7886 */ /* 0x000fe20000040100 */
[----:B0-----:R-:W-:-:S03]  /*01e0*/  ISETP.NE.AND P1, PT, R2, RZ, PT ;  /* 0x000000ff0200720c */ /* 0x001fc60003f25270 */
[----:B------:R0:W2:Y:S01]  /*01f0*/  SHFL.IDX PT, R2, R3, RZ, 0x1f ;  /* 0x00001fff03027589 */ /* 0x0000a200000e0000 */
[----:B-1----:R-:W-:Y:S02]  /*0200*/  @UP0 ULEA UR8, UR8, UR6, 0x18 ;  /* 0x0000000608080291 */ /* 0x002fe4000f8ec03f */
[----:B------:R-:W-:-:S04]  /*0210*/  @UP0 UIADD3 UR6, -UR7, 0x100000, URZ ;  /* 0x0010000007060890 */ /* 0x000fc8000fffe13f */
[----:B------:R-:W-:Y:S02]  /*0220*/  @UP0 USHF.L.U32 UR7, UR6, 0xb, URZ ;  /* 0x0000000b06070899 */ /* 0x000fe4000800063f */
[----:B------:R-:W-:Y:S01]  /*0230*/  @UP0 USHF.L.U32 UR6, UR6, 0x1, URZ ;  /* 0x0000000106060899 */ /* 0x000fe2000800063f */
[----:B------:R-:W-:Y:S01]  /*0240*/  VOTEU.ANY UP0, P0 ;  /* 0x00000000003f7886 */ /* 0x000fe20000000100 */
[----:B------:R-:W1:Y:S04]  /*0250*/  FENCE.VIEW.ASYNC.S ;  /* 0x00000000000073c6 */ /* 0x000e680000000000 */
[----:B-1----:R0:W1:Y:S01]  /*0260*/  @UP0 SYNCS.EXCH.64 URZ, [UR8+0x32400], UR4 ;  /* 0x03240004083f05b2 */ /* 0x0020620008000100 */
[----:B------:R0:W3:Y:S05]  /*0270*/  @UP1 SYNCS.EXCH.64 URZ, [UR8+0x32410], UR4 ;  /* 0x03241004083f15b2 */ /* 0x0000ea0008000100 */
[----:B------:R0:W4:Y:S02]  /*0280*/  @UP2 SYNCS.EXCH.64 URZ, [UR8+0x32420], UR6 ;  /* 0x03242006083f25b2 */ /* 0x0001240008000100 */
        /* <DEDUP_REMOVED lines=19> */
.L_x_1382:
        /* <DEDUP_REMOVED lines=22> */
.L_x_1383:
        /* <DEDUP_REMOVED lines=18> */
.L_x_1384:
        /* <DEDUP_REMOVED lines=22> */
.L_x_1385:
        /* <DEDUP_REMOVED lines=22> */
.L_x_1386:
[----:B--2---:R-:W-:Y:S01]  /*0900*/  ISETP.NE.AND P0, PT, R2, RZ, PT ;  /* 0x000000ff0200720c */ /* 0x004fe20003f05270 */
[----:B------:R-:W-:Y:S01]  /*0910*/  IMAD.MOV.U32 R2, RZ, RZ, 0x1 ;  /* 0x00000001ff027424 */ /* 0x000fe200078e00ff */
[----:B------:R-:W-:Y:S01]  /*0920*/  NOP ;  /* 0x0000000000007918 */ /* 0x000fe20000000000 */
[----:B------:R-:W-:Y:S01]  /*0930*/  ULDC.64 UR60, c[0x0][0x208] ;  /* 0x00008200003c7ab9 */ /* 0x000fe20000000a00 */
[----:B------:R-:W-:Y:S02]  /*0940*/  BSSY B9, `(.L_x_1387) ;  /* 0x00017b7000097945 */ /* 0x000fe40003800000 */
[----:B------:R-:W-:-:S05]  /*0950*/  SEL R2, R2, 0x2, !P0 ;  /* 0x0000000202027807 */ /* 0x000fca0004000000 */
[----:B------:R2:W-:Y:S01]  /*0960*/  STL [R1+0x8], R2 ;  /* 0x0000080201007387 */ /* 0x0005e20000100800 */
[----:B01-34-:R-:W-:Y:S06]  /*0970*/  BAR.SYNC.DEFER_BLOCKING 0x0 ;  /* 0x0000000000007b1d */ /* 0x01bfec0000010000 */
[----:B------:R-:W-:Y:S05]  /*0980*/  @!P0 BRA `(.L_x_1388) ;  /* 0x0000010800208947 */ /* 0x000fea0003800000 */
.L_x_1389:
[----:B------:R-:W-:-:S08]  /*0990*/  NOP ;  /* 0x0000000000007918 */ /* 0x000fd00000000000 */
[----:B------:R-:W0:Y:S02]  /*09a0*/  USETMAXREG.TRY_ALLOC.CTAPOOL UP0, 0xe8 ;  /* 0x000000e8000079c8 */ /* 0x000e240008000600 */
[----:B0-----:R-:W-:-:S13]  /*09b0*/  PLOP3.LUT P0, PT, PT, PT, UP0, 0x80, 0x0 ;  /* 0x000000000000781c */ /* 0x001fda0003f0f008 */
[----:B------:R-:W-:Y:S05]  /*09c0*/  @!P0 BRA `(.L_x_1389) ;  /* 0xfffffffc00f08947 */ /* 0x000fea000383ffff */
[----:B------:R-:W2:Y:S01]  /*09d0*/  S2R R0, SR_TID.X ;  /* 0x0000000000007919 */ /* 0x000ea20000002100 */
[----:B------:R-:W-:Y:S01]  /*09e0*/  MOV R19, 0x400 ;  /* 0x0000040000137802 */ /* 0x000fe20000000f00 */
[----:B------:R-:W-:Y:S01]  /*09f0*/  ULDC UR4, c[0x0][0xd3c] ;  /* 0x00034f0000047ab9 */ /* 0x000fe20000000800 */
[----:B--2---:R-:W-:Y:S02]  /*0a00*/  SHF.R.U32.HI R2, RZ, 0x7, R0 ;  /* 0x00000007ff027819 */ /* 0x004fe40000011600 */
[----:B------:R-:W0:Y:S01]  /*0a10*/  S2R R0, SR_CgaCtaId ;  /* 0x0000000000007919 */ /* 0x000e220000008800 */
        /* <DEDUP_REMOVED lines=9> */
[----:B------:R-:W2:Y:S01]  /*0ab0*/  LDL.LU R13, [R1+0x8] ;  /* 0x00000800010d7983 */ /* 0x000ea20000300800 */
[----:B------:R-:W0:Y:S02]  /*0ac0*/  S2R R0, SR_TID.X ;  /* 0x0000000000007919 */ /* 0x000e240000002100 */
[----:B0-----:R-:W-:-:S05]  /*0ad0*/  VIADD R12, R0, 0xffffff80 ;  /* 0xffffff80000c7836 */ /* 0x001fca0000000000 */
[----:B------:R-:W-:-:S04]  /*0ae0*/  SHF.R.S32.HI R0, RZ, 0x1f, R12 ;  /* 0x0000001fff007819 */ /* 0x000fc8000001140c */
[----:B------:R-:W-:-:S04]  /*0af0*/  LEA.HI R2, R0, R12, RZ, 0x7 ;  /* 0x0000000c00027211 */ /* 0x000fc800078f38ff */
[----:B------:R-:W-:-:S05]  /*0b00*/  LOP3.LUT R3, R2, 0xffffff80, RZ, 0xc0, !PT ;  /* 0xffffff8002037812 */ /* 0x000fca00078ec0ff */
[----:B------:R-:W-:-:S05]  /*0b10*/  IMAD.IADD R11, R12, 0x1, -R3 ;  /* 0x000000010c0b7824 */ /* 0x000fca00078e0a03 */
[----:B------:R-:W-:-:S04]  /*0b20*/  SHF.R.S32.HI R7, RZ, 0x1f, R11 ;  /* 0x0000001fff077819 */ /* 0x000fc8000001140b */
[----:B------:R-:W-:-:S04]  /*0b30*/  LEA.HI R8, R7, R11, RZ, 0x2 ;  /* 0x0000000b07087211 */ /* 0x000fc800078f10ff */
[--C-:B------:R-:W-:Y:S02]  /*0b40*/  SHF.R.S32.HI R4, RZ, 0x2, R8.reuse ;  /* 0x00000002ff047819 */ /* 0x100fe40000011408 */
[----:B------:R-:W-:-:S04]  /*0b50*/  SHF.R.S32.HI R3, RZ, 0x1f, R8 ;  /* 0x0000001fff037819 */ /* 0x000fc80000011408 */
[----:B------:R-:W-:Y:S02]  /*0b60*/  LEA.HI R5, R3, R4, RZ, 0x3 ;  /* 0x0000000403057211 */ /* 0x000fe400078f18ff */
[----:B------:R-:W-:Y:S02]  /*0b70*/  LEA.HI R3, R0, R12, RZ, 0x4 ;  /* 0x0000000c00037211 */ /* 0x000fe400078f20ff */
[----:B------:R-:W-:Y:S02]  /*0b80*/  LOP3.LUT R9, R5, 0xfffffff8, RZ, 0xc0, !PT ;  /* 0xfffffff805097812 */ /* 0x000fe400078ec0ff */
[----:B------:R-:W-:Y:S02]  /*0b90*/  SHF.R.S32.HI R14, RZ, 0x7, R2 ;  /* 0x00000007ff0e7819 */ /* 0x000fe40000011402 */
[----:B------:R-:W-:Y:S01]  /*0ba0*/  SHF.R.S32.HI R6, RZ, 0x4, R3 ;  /* 0x00000004ff067819 */ /* 0x000fe20000011403 */
[----:B------:R-:W-:Y:S01]  /*0bb0*/  IMAD.IADD R10, R4, 0x1, -R9 ;  /* 0x00000001040a7824 */ /* 0x000fe200078e0a09 */
[----:B------:R-:W-:-:S02]  /*0bc0*/  LEA.HI R7, R7, R11, RZ, 0x5 ;  /* 0x0000000b07077211 */ /* 0x000fc400078f28ff */
[----:B------:R-:W-:Y:S02]  /*0bd0*/  LEA.HI R2, R2, R14, RZ, 0x1 ;  /* 0x0000000e02027211 */ /* 0x000fe400078f08ff */
[C---:B------:R-:W-:Y:S02]  /*0be0*/  LOP3.LUT R4, R3.reuse, 0x3fffff0, RZ, 0xc0, !PT ;  /* 0x03fffff003047812 */ /* 0x040fe400078ec0ff */
[----:B------:R-:W-:Y:S02]  /*0bf0*/  LEA.HI R3, R3, R6, RZ, 0x1 ;  /* 0x0000000603037211 */ /* 0x000fe400078f08ff */
[----:B------:R-:W-:Y:S02]  /*0c00*/  SHF.R.S32.HI R7, RZ, 0x5, R7 ;  /* 0x00000005ff077819 */ /* 0x000fe40000011407 */
[----:B------:R-:W-:Y:S02]  /*0c10*/  LOP3.LUT R2, R2, 0x3fffffe, RZ, 0xc0, !PT ;  /* 0x03fffffe02027812 */ /* 0x000fe400078ec0ff */
[----:B------:R-:W-:Y:S01]  /*0c20*/  LOP3.LUT R3, R3, 0x1ffffffe, RZ, 0xc0, !PT ;  /* 0x1ffffffe03037812 */ /* 0x000fe200078ec0ff */
[----:B------:R-:W-:Y:S01]  /*0c30*/  IMAD R7, R7, 0x10, R10 ;  /* 0x0000001007077824 */ /* 0x000fe200078e020a */
[----:B------:R-:W-:Y:S01]  /*0c40*/  LEA.HI R5, R0, R12, RZ, 0x5 ;  /* 0x0000000c00057211 */ /* 0x000fe200078f28ff */
[----:B------:R-:W-:-:S02]  /*0c50*/  IMAD.IADD R2, R14, 0x1, -R2 ;  /* 0x000000010e027824 */ /* 0x000fc400078e0a02 */
[----:B------:R-:W-:Y:S01]  /*0c60*/  IMAD.IADD R4, R12, 0x1, -R4 ;  /* 0x000000010c047824 */ /* 0x000fe200078e0a04 */
[----:B------:R-:W-:Y:S01]  /*0c70*/  SHF.R.S32.HI R15, RZ, 0x5, R5 ;  /* 0x00000005ff0f7819 */ /* 0x000fe20000011405 */
[----:B------:R-:W-:Y:S02]  /*0c80*/  IMAD.IADD R3, R6, 0x1, -R3 ;  /* 0x0000000106037824 */ /* 0x000fe400078e0a03 */
[----:B------:R-:W-:Y:S01]  /*0c90*/  IMAD R6, R2, 0x40, R7 ;  /* 0x0000004002067824 */ /* 0x000fe200078e0207 */
[C---:B------:R-:W-:Y:S02]  /*0ca0*/  LEA.HI R2, R0.reuse, R12, RZ, 0x2 ;  /* 0x0000000c00027211 */ /* 0x040fe400078f10ff */
[----:B------:R-:W-:Y:S02]  /*0cb0*/  LEA R4, R15, R4, 0x4 ;  /* 0x000000040f047211 */ /* 0x000fe400078e20ff */
[--C-:B------:R-:W-:Y:S02]  /*0cc0*/  SHF.R.S32.HI R204, RZ, 0x2, R2.reuse ;  /* 0x00000002ffcc7819 */ /* 0x100fe40000011402 */
[----:B------:R-:W-:Y:S01]  /*0cd0*/  LEA.HI R0, R0, R12, RZ, 0x3 ;  /* 0x0000000c00007211 */ /* 0x000fe200078f18ff */
[----:B------:R-:W-:Y:S01]  /*0ce0*/  IMAD R5, R4, 0x8, R3 ;  /* 0x0000000804057824 */ /* 0x000fe200078e0203 */
[----:B------:R-:W-:Y:S01]  /*0cf0*/  SHF.R.S32.HI R3, RZ, 0x1f, R2 ;  /* 0x0000001fff037819 */ /* 0x000fe20000011402 */
[----:B------:R-:W-:Y:S01]  /*0d00*/  VIADD R9, R204, 0x40 ;  /* 0x00000040cc097836 */ /* 0x000fe20000000000 */
[----:B------:R-:W-:-:S02]  /*0d10*/  LOP3.LUT R2, R2, 0xfffffffc, RZ, 0xc0, !PT ;  /* 0xfffffffc02027812 */ /* 0x000fc400078ec0ff */
[----:B------:R-:W-:Y:S02]  /*0d20*/  SHF.R.S32.HI R4, RZ, 0x3, R0 ;  /* 0x00000003ff047819 */ /* 0x000fe40000011400 */
[----:B------:R-:W-:Y:S01]  /*0d30*/  LOP3.LUT R0, R0, 0xfffffff8, RZ, 0xc0, !PT ;  /* 0xfffffff800007812 */ /* 0x000fe200078ec0ff */
[C---:B------:R-:W-:Y:S01]  /*0d40*/  IMAD.IADD R7, R12.reuse, 0x1, -R2 ;  /* 0x000000010c077824 */ /* 0x040fe200078e0a02 */
[----:B------:R-:W-:Y:S02]  /*0d50*/  SHF.R.S32.HI R4, RZ, 0x1f, R9 ;  /* 0x0000001fff047819 */ /* 0x000fe40000011409 */
[----:B------:R-:W-:Y:S01]  /*0d60*/  LEA.HI R3, R3, R204, RZ, 0x3 ;  /* 0x000000cc03037211 */ /* 0x000fe200078f18ff */
[----:B------:R-:W-:Y:S01]  /*0d70*/  IMAD.IADD R0, R12, 0x1, -R0 ;  /* 0x000000010c007824 */ /* 0x000fe200078e0a00 */
[----:B------:R-:W-:Y:S01]  /*0d80*/  LEA.HI R4, R4, R9, RZ, 0x3 ;  /* 0x0000000904047211 */ /* 0x000fe200078f18ff */
[----:B------:R-:W-:Y:S01]  /*0d90*/  IMAD.SHL.U32 R2, R9, 0x40, RZ ;  /* 0x0000004009027824 */ /* 0x000fe200078e00ff */
[----:B------:R-:W-:-:S02]  /*0da0*/  LOP3.LUT R3, R3, 0xfffffff8, RZ, 0xc0, !PT ;  /* 0xfffffff803037812 */ /* 0x000fc400078ec0ff */
[C---:B------:R-:W-:Y:S01]  /*0db0*/  LEA.HI R0, R7.reuse, R7, RZ, 0x1 ;  /* 0x0000000707007211 */ /* 0x040fe200078f08ff */
[----:B------:R-:W-:Y:S02]  /*0dc0*/  IMAD.SHL.U32 R4, R4, 0x40, RZ ;  /* 0x0000004004047824 */ /* 0x000fe400078e00ff */
[----:B------:R-:W-:Y:S01]  /*0dd0*/  IMAD.IADD R10, R204, 0x1, -R3 ;  /* 0x00000001cc0a7824 */ /* 0x000fe200078e0a03 */
[----:B------:R-:W-:Y:S01]  /*0de0*/  LOP3.LUT R0, R0, 0x1ffffffe, RZ, 0xc0, !PT ;  /* 0x1ffffffe00007812 */ /* 0x000fe200078ec0ff */
[C---:B------:R-:W-:Y:S01]  /*0df0*/  IMAD.SHL.U32 R16, R7.reuse, 0x8, RZ ;  /* 0x0000000807107824 */ /* 0x040fe200078e00ff */
[----:B------:R-:W-:Y:S01]  /*0e00*/  LOP3.LUT R3, R2, 0x1c0, RZ, 0xc0, !PT ;  /* 0x000001c002037812 */ /* 0x000fe200078ec0ff */
[C---:B------:R-:W-:Y:S01]  /*0e10*/  IMAD.SHL.U32 R22, R7.reuse, 0x4, RZ ;  /* 0x0000000407167824 */ /* 0x040fe200078e00ff */
[----:B------:R-:W-:Y:S02]  /*0e20*/  IADD3 R0, R7, -R0, RZ ;  /* 0x8000000007007210 */ /* 0x000fe40007ffe0ff */
[----:B------:R-:W-:Y:S01]  /*0e30*/  LOP3.LUT R4, R4, 0xfffffe00, RZ, 0xc0, !PT ;  /* 0xfffffe0004047812 */ /* 0x000fe200078ec0ff */
[----:B------:R-:W-:Y:S01]  /*0e40*/  STL [R1+0x78], R6 ;  /* 0x0000780601007387 */ /* 0x000fe20000100800 */
[----:B------:R-:W-:-:S02]  /*0e50*/  SHF.R.U32.HI R7, RZ, 0x3, R3 ;  /* 0x00000003ff077819 */ /* 0x000fc40000011603 */
[----:B------:R-:W-:Y:S01]  /*0e60*/  LOP3.LUT R3, R3, 0x38, R16, 0xf8, !PT ;  /* 0x0000003803037812 */ /* 0x000fe200078ef810 */
[----:B------:R-:W-:Y:S01]  /*0e70*/  STL [R1+0x68], RZ ;  /* 0x000068ff01007387 */ /* 0x000fe20000100800 */
[----:B------:R-:W-:-:S03]  /*0e80*/  LOP3.LUT R8, R8, 0x7ffffffc, RZ, 0xc0, !PT ;  /* 0x7ffffffc08087812 */ /* 0x000fc600078ec0ff */
[----:B------:R-:W-:Y:S04]  /*0e90*/  STL [R1+0x70], R10 ;  /* 0x0000700a01007387 */ /* 0x000fe80000100800 */
[----:B------:R0:W-:Y:S01]  /*0ea0*/  STL [R1+0x58], R4 ;  /* 0x0000580401007387 */ /* 0x0001e20000100800 */
[----:B------:R-:W-:Y:S02]  /*0eb0*/  IMAD.SHL.U32 R5, R5, 0x8, RZ ;  /* 0x0000000805057824 */ /* 0x000fe400078e00ff */
[----:B------:R-:W-:Y:S01]  /*0ec0*/  IMAD R0, R0, 0x8, R6 ;  /* 0x0000000800007824 */ /* 0x000fe200078e0206 */
[----:B0-----:R-:W-:Y:S01]  /*0ed0*/  LOP3.LUT R4, R4, R3, R7, 0xf6, !PT ;  /* 0x0000000304047212 */ /* 0x001fe200078ef607 */
[----:B------:R-:W-:-:S04]  /*0ee0*/  IMAD.IADD R7, R11, 0x1, -R8 ;  /* 0x000000010b077824 */ /* 0x000fc800078e0a08 */
[----:B------:R-:W-:Y:S01]  /*0ef0*/  IMAD R3, R4, 0x2, R19 ;  /* 0x0000000204037824 */ /* 0x000fe200078e0213 */
[----:B------:R0:W-:Y:S04]  /*0f00*/  STL [R1+0x7c], R7 ;  /* 0x00007c0701007387 */ /* 0x0001e80000100800 */
[----:B------:R0:W-:Y:S04]  /*0f10*/  STL [R1+0x84], R5 ;  /* 0x0000840501007387 */ /* 0x0001e80000100800 */
[----:B------:R0:W-:Y:S04]  /*0f20*/  STL [R1+0x80], R0 ;  /* 0x0000800001007387 */ /* 0x0001e80000100800 */
[----:B------:R0:W-:Y:S01]  /*0f30*/  STL [R1+0x74], R3 ;  /* 0x0000740301007387 */ /* 0x0001e20000100800 */
[C---:B------:R-:W-:Y:S01]  /*0f40*/  VIADD R213, R16.reuse, 0x40 ;  /* 0x0000004010d57836 */ /* 0x040fe20000000000 */
[C---:B------:R-:W-:Y:S01]  /*0f50*/  IADD3 R2, R16.reuse, 0x20, RZ ;  /* 0x0000002010027810 */ /* 0x040fe20007ffe0ff */
[----:B------:R-:W-:-:S02]  /*0f60*/  VIADD R212, R16, 0x60 ;  /* 0x0000006010d47836 */ /* 0x000fc40000000000 */
[C---:B------:R-:W-:Y:S02]  /*0f70*/  VIADD R211, R16.reuse, 0x80 ;  /* 0x0000008010d37836 */ /* 0x040fe40000000000 */
[C---:B------:R-:W-:Y:S02]  /*0f80*/  VIADD R210, R16.reuse, 0xa0 ;  /* 0x000000a010d27836 */ /* 0x040fe40000000000 */
[C---:B------:R-:W-:Y:S02]  /*0f90*/  VIADD R215, R16.reuse, 0xc0 ;  /* 0x000000c010d77836 */ /* 0x040fe40000000000 */
[----:B------:R-:W-:Y:S01]  /*0fa0*/  VIADD R214, R16, 0xe0 ;  /* 0x000000e010d67836 */ /* 0x000fe20000000000 */
[----:B------:R-:W-:Y:S01]  /*0fb0*/  MOV R205, RZ ;  /* 0x000000ff00cd7202 */ /* 0x000fe20000000f00 */
[----:B------:R-:W-:Y:S01]  /*0fc0*/  IMAD.MOV.U32 R18, RZ, RZ, RZ ;  /* 0x000000ffff127224 */ /* 0x000fe200078e00ff */
[----:B------:R-:W-:Y:S01]  /*0fd0*/  SHF.R.S32.HI R17, RZ, 0x1f, R16 ;  /* 0x0000001fff117819 */ /* 0x000fe20000011410 */
[----:B------:R-:W-:Y:S01]  /*0fe0*/  IMAD.MOV.U32 R207, RZ, RZ, RZ ;  /* 0x000000ffffcf7224 */ /* 0x000fe200078e00ff */
[----:B------:R-:W-:Y:S01]  /*0ff0*/  SHF.R.S32.HI R206, RZ, 0x1f, R2 ;  /* 0x0000001fffce7819 */ /* 0x000fe20000011402 */
[----:B------:R-:W-:Y:S01]  /*1000*/  IMAD.MOV.U32 R216, RZ, RZ, RZ ;  /* 0x000000ffffd87224 */ /* 0x000fe200078e00ff */
[----:B------:R-:W-:Y:S01]  /*1010*/  SHF.R.S32.HI R222, RZ, 0x1f, R213 ;  /* 0x0000001fffde7819 */ /* 0x000fe200000114d5 */
[----:B------:R-:W-:Y:S01]  /*1020*/  VIADD R208, R22, 0x10 ;  /* 0x0000001016d07836 */ /* 0x000fe20000000000 */
[----:B------:R-:W-:-:S02]  /*1030*/  SHF.R.S32.HI R221, RZ, 0x1f, R212 ;  /* 0x0000001fffdd7819 */ /* 0x000fc400000114d4 */
[----:B------:R-:W-:Y:S02]  /*1040*/  SHF.R.S32.HI R220, RZ, 0x1f, R211 ;  /* 0x0000001fffdc7819 */ /* 0x000fe400000114d3 */
[----:B------:R-:W-:Y:S02]  /*1050*/  SHF.R.S32.HI R219, RZ, 0x1f, R210 ;  /* 0x0000001fffdb7819 */ /* 0x000fe400000114d2 */
[----:B------:R-:W-:Y:S02]  /*1060*/  SHF.R.S32.HI R218, RZ, 0x1f, R215 ;  /* 0x0000001fffda7819 */ /* 0x000fe400000114d7 */
[----:B------:R-:W-:Y:S02]  /*1070*/  SHF.R.S32.HI R217, RZ, 0x1f, R214 ;  /* 0x0000001fffd97819 */ /* 0x000fe400000114d6 */
[----:B0-2---:R-:W-:-:S07]  /*1080*/  LOP3.LUT R209, R13, 0x1, RZ, 0xfc, !PT ;  /* 0x000000010dd17812 */ /* 0x005fce00078efcff */
.L_x_1533:
[----:B0-----:R-:W0:Y:S02]  /*1090*/  LDC.64 R4, c[0x0][0xd88] ;  /* 0x00036200ff047b82 */ /* 0x001e240000000a00 */
[----:B0-----:R-:W-:-:S05]  /*10a0*/  IMAD.WIDE R4, R35, 0x4, R4 ;  /* 0x0000000423047825 */ /* 0x001fca00078e0204 */
[----:B--2---:R-:W2:Y:S01]  /*10b0*/  LDG.E R3, desc[UR60][R4.64] ;  /* 0x0000003c04037981 */ /* 0x004ea2000c1e1900 */
[----:B------:R-:W-:Y:S05]  /*10c0*/  YIELD ;  /* 0x0000000000007946 */ /* 0x000fea0003800000 */
[----:B------:R-:W-:Y:S01]  /*10d0*/  ULDC.64 UR4, c[0x0][0xb20] ;  /* 0x0002c80000047ab9 */ /* 0x000fe20000000a00 */
[----:B------:R-:W-:Y:S01]  /*10e0*/  ULDC.64 UR8, c[0x0][0xb10] ;  /* 0x0002c40000087ab9 */ /* 0x000fe20000000a00 */
[----:B------:R-:W-:Y:S01]  /*10f0*/  ISETP.NE.U32.AND P1, PT, RZ, UR4, PT ;  /* 0x00000004ff007c0c */ /* 0x000fe2000bf25070 */
[----:B------:R-:W-:Y:S01]  /*1100*/  ULDC.64 UR6, c[0x0][0xb00] ;  /* 0x0002c00000067ab9 */ /* 0x000fe20000000a00 */
[----:B------:R-:W-:-:S02]  /*1110*/  MOV R88, RZ ;  /* 0x000000ff00587202 */ /* 0x000fc40000000f00 */
[----:B------:R-:W-:Y:S02]  /*1120*/  ISETP.NE.AND.EX P1, PT, RZ, UR5, PT, P1 ;  /* 0x00000005ff007c0c */ /* 0x000fe4000bf25310 */
[----:B------:R-:W-:-:S04]  /*1130*/  ISETP.NE.U32.AND P0, PT, RZ, UR6, PT ;  /* 0x00000006ff007c0c */ /* 0x000fc8000bf05070 */
[----:B------:R-:W-:Y:S02]  /*1140*/  ISETP.NE.AND.EX P0, PT, RZ, UR7, PT, P0 ;  /* 0x00000007ff007c0c */ /* 0x000fe4000bf05300 */
[----:B--2---:R-:W-:Y:S01]  /*1150*/  SHF.R.S32.HI R0, RZ, 0x1f, R3 ;  /* 0x0000001fff007819 */ /* 0x004fe20000011403 */
[----:B---3--:R-:W-:-:S04]  /*1160*/  IMAD.SHL.U32 R32, R3, 0x4, RZ ;  /* 0x0000000403207824 */ /* 0x008fc800078e00ff */
[C---:B------:R-:W-:Y:S01]  /*1170*/  @P1 LEA R6, P2, R3.reuse, UR4, 0x2 ;  /* 0x0000000403061c11 */ /* 0x040fe2000f8410ff */
[----:B------:R0:W-:Y:S01]  /*1180*/  STL [R1+0x5c], R3 ;  /* 0x00005c0301007387 */ /* 0x0001e20000100800 */
[C-C-:B------:R-:W-:Y:S02]  /*1190*/  SHF.L.U64.HI R35, R3.reuse, 0x2, R0.reuse ;  /* 0x0000000203237819 */ /* 0x140fe40000010200 */
[----:B------:R-:W-:Y:S01]  /*11a0*/  @P1 LEA.HI.X R7, R3, UR5, R0, 0x2, P2 ;  /* 0x0000000503071c11 */ /* 0x000fe200090f1400 */
[----:B------:R-:W-:Y:S01]  /*11b0*/  IMAD.MOV.U32 R0, RZ, RZ, RZ ;  /* 0x000000ffff007224 */ /* 0x000fe200078e00ff */
[----:B------:R-:W-:Y:S02]  /*11c0*/  ISETP.NE.U32.AND P2, PT, RZ, UR8, PT ;  /* 0x00000008ff007c0c */ /* 0x000fe4000bf45070 */
[----:B------:R-:W-:Y:S02]  /*11d0*/  IADD3 R8, P3, R32, UR6, RZ ;  /* 0x0000000620087c10 */ /* 0x000fe4000ff7e0ff */
[----:B------:R-:W-:Y:S01]  /*11e0*/  ISETP.NE.AND.EX P2, PT, RZ, UR9, PT, P2 ;  /* 0x00000009ff007c0c */ /* 0x000fe2000bf45320 */
[----:B------:R0:W5:Y:S01]  /*11f0*/  @P1 LDG.E R0, desc[UR60][R6.64] ;  /* 0x0000003c06001981 */ /* 0x000162000c1e1900 */
[----:B------:R-:W-:Y:S01]  /*1200*/  ULDC UR4, c[0x0][0x288] ;  /* 0x0000a20000047ab9 */ /* 0x000fe20000000800 */
[----:B------:R-:W-:Y:S01]  /*1210*/  IADD3.X R9, R35, UR7, RZ, P3, !PT ;  /* 0x0000000723097c10 */ /* 0x000fe20009ffe4ff */
[----:B------:R-:W-:Y:S01]  /*1220*/  IMAD.U32 R90, RZ, RZ, UR4 ;  /* 0x00000004ff5a7e24 */ /* 0x000fe2000f8e00ff */
[----:B------:R-:W-:-:S03]  /*1230*/  ULDC.64 UR4, c[0x0][0x418] ;  /* 0x0001060000047ab9 */ /* 0x000fc60000000a00 */
[----:B------:R0:W5:Y:S05]  /*1240*/  @P0 LDG.E R88, desc[UR60][R8.64] ;  /* 0x0000003c08580981 */ /* 0x00016a000c1e1900 */
[----:B------:R-:W-:-:S04]  /*1250*/  @P2 IADD3 R4, P1, R32, UR8, RZ ;  /* 0x0000000820042c10 */ /* 0x000fc8000ff3e0ff */
[----:B------:R-:W-:-:S05]  /*1260*/  @P2 IADD3.X R5, R35, UR9, RZ, P1, !PT ;  /* 0x0000000923052c10 */ /* 0x000fca0008ffe4ff */
[----:B------:R0:W5:Y:S01]  /*1270*/  @P2 LDG.E R90, desc[UR60][R4.64] ;  /* 0x0000003c045a2981 */ /* 0x000162000c1e1900 */
[----:B------:R-:W-:-:S03]  /*1280*/  UISETP.NE.U32.AND UP0, UPT, UR4, URZ, UPT ;  /* 0x0000003f0400728c */ /* 0x000fc6000bf05070 */
[----:B------:R-:W-:Y:S01]  /*1290*/  ULDC UR4, c[0x0][0x424] ;  /* 0x0001090000047ab9 */ /* 0x000fe20000000800 */
[----:B------:R-:W-:-:S03]  /*12a0*/  UISETP.NE.AND.EX UP0, UPT, UR5, URZ, UPT, UP0 ;  /* 0x0000003f0500728c */ /* 0x000fc6000bf05300 */
[----:B------:R-:W-:Y:S01]  /*12b0*/  ULDC UR5, c[0x0][0x2f0] ;  /* 0x0000bc0000057ab9 */ /* 0x000fe20000000800 */
[----:B------:R-:W-:-:S04]  /*12c0*/  USEL UR4, UR4, 0x1, UP0 ;  /* 0x0000000104047887 */ /* 0x000fc80008000000 */
[----:B------:R-:W-:-:S03]  /*12d0*/  UIMAD UR4, UR4, UR5, URZ ;  /* 0x00000005040472a4 */ /* 0x000fc6000f8e023f */
[----:B------:R-:W-:Y:S02]  /*12e0*/  ULDC UR5, c[0x0][0x348] ;  /* 0x0000d20000057ab9 */ /* 0x000fe40000000800 */
[----:B----4-:R-:W-:Y:S02]  /*12f0*/  IMAD.U32 R30, RZ, RZ, UR5 ;  /* 0x00000005ff1e7e24 */ /* 0x010fe4000f8e00ff */
[----:B------:R-:W-:Y:S02]  /*1300*/  IMAD.U32 R31, RZ, RZ, UR4 ;  /* 0x00000004ff1f7e24 */ /* 0x000fe4000f8e00ff */
[----:B------:R-:W-:Y:S01]  /*1310*/  IMAD.MOV.U32 R29, RZ, RZ, R3 ;  /* 0x000000ffff1d7224 */ /* 0x000fe200078e0003 */
[----:B01----:R-:W-:Y:S06]  /*1320*/  @P2 BRA `(.L_x_1391) ;  /* 0x0000000000242947 */ /* 0x003fec0003800000 */
        /* <DEDUP_REMOVED lines=8> */
[----:B--2---:R-:W-:-:S07]  /*13b0*/  IMAD.IADD R90, R3, 0x1, -R90 ;  /* 0x00000001035a7824 */ /* 0x004fce00078e0a5a */
.L_x_1391:
        /* <DEDUP_REMOVED lines=10> */
.L_x_1392:
[----:B------:R-:W-:Y:S05]  /*1460*/  @!P0 BRA `(.L_x_1393) ;  /* 0x00000000000c8947 */ /* 0x000fea0003800000 */
[----:B------:R-:W2:Y:S04]  /*1470*/  LDG.E R4, desc[UR60][R8.64] ;  /* 0x0000003c08047981 */ /* 0x000ea8000c1e1900 */
[----:B------:R-:W2:Y:S02]  /*1480*/  LDG.E R31, desc[UR60][R8.64+0x4] ;  /* 0x0000043c081f7981 */ /* 0x000ea4000c1e1900 */
[----:B--2---:R-:W-:-:S07]  /*1490*/  IMAD.IADD R31, R31, 0x1, -R4 ;  /* 0x000000011f1f7824 */ /* 0x004fce00078e0a04 */
.L_x_1393:
[----:B------:R-:W-:Y:S02]  /*14a0*/  ULDC.64 UR4, c[0x0][0xb08] ;  /* 0x0002c20000047ab9 */ /* 0x000fe40000000a00 */
[----:B------:R-:W-:-:S04]  /*14b0*/  ISETP.NE.U32.AND P0, PT, RZ, UR4, PT ;  /* 0x00000004ff007c0c */ /* 0x000fc8000bf05070 */
[----:B------:R-:W-:Y:S01]  /*14c0*/  ISETP.NE.AND.EX P0, PT, RZ, UR5, PT, P0 ;  /* 0x00000005ff007c0c */ /* 0x000fe2000bf05300 */
[----:B------:R-:W-:-:S12]  /*14d0*/  ULDC.64 UR4, c[0x0][0xb28] ;  /* 0x0002ca0000047ab9 */ /* 0x000fd80000000a00 */
[----:B0-----:R-:W0:Y:S02]  /*14e0*/  @P0 LDC.64 R4, c[0x0][0xb08] ;  /* 0x0002c200ff040b82 */ /* 0x001e240000000a00 */
[----:B0-----:R-:W-:-:S05]  /*14f0*/  @P0 IMAD.WIDE R4, R29, 0x4, R4 ;  /* 0x000000041d040825 */ /* 0x001fca00078e0204 */
[----:B------:R-:W2:Y:S04]  /*1500*/  @P0 LDG.E R3, desc[UR60][R4.64] ;  /* 0x0000003c04030981 */ /* 0x000ea8000c1e1900 */
[----:B------:R0:W2:Y:S01]  /*1510*/  @P0 LDG.E R8, desc[UR60][R4.64+0x4] ;  /* 0x0000043c04080981 */ /* 0x0000a2000c1e1900 */
[----:B-----5:R-:W-:Y:S01]  /*1520*/  IADD3 R9, -R0, R31, RZ ;  /* 0x0000001f00097210 */ /* 0x020fe20007ffe1ff */
[----:B------:R-:W-:Y:S01]  /*1530*/  IMAD.MOV.U32 R28, RZ, RZ, R31 ;  /* 0x000000ffff1c7224 */ /* 0x000fe200078e001f */
[----:B------:R-:W-:-:S04]  /*1540*/  ISETP.NE.U32.AND P1, PT, RZ, UR4, PT ;  /* 0x00000004ff007c0c */ /* 0x000fc8000bf25070 */
        /* <DEDUP_REMOVED lines=18> */
[----:B------:R-:W-:-:S04]  /*1670*/  @P0 VIADD R0, R3, 0x5f ;  /* 0x0000005f03000836 */ /* 0x000fc80000000000 */
        /* <DEDUP_REMOVED lines=26> */
.L_x_1396:
[----:B------:R-:W-:Y:S05]  /*1820*/  BSYNC B6 ;  /* 0x0000000000067941 */ /* 0x000fea0003800000 */
.L_x_1395:
        /* <DEDUP_REMOVED lines=12> */
[----:B------:R-:W-:Y:S01]  /*18f0*/  MOV R8, 0x70 ;  /* 0x0000007000087802 */ /* 0x000fe20000000f00 */
[----:B------:R-:W-:Y:S02]  /*1900*/  IMAD.U32 R7, RZ, RZ, UR7 ;  /* 0x00000007ff077e24 */ /* 0x000fe4000f8e00ff */
[----:B------:R-:W-:-:S02]  /*1910*/  IMAD.U32 R10, RZ, RZ, UR4 ;  /* 0x00000004ff0a7e24 */ /* 0x000fc4000f8e00ff */
[----:B------:R-:W-:Y:S02]  /*1920*/  IMAD.U32 R11, RZ, RZ, UR5 ;  /* 0x00000005ff0b7e24 */ /* 0x000fe4000f8e00ff */
[----:B------:R-:W-:Y:S02]  /*1930*/  IMAD.MOV.U32 R12, RZ, RZ, 0x1 ;  /* 0x00000001ff0c7424 */ /* 0x000fe400078e00ff */
[----:B0-----:R-:W-:-:S07]  /*1940*/  IMAD.MOV.U32 R13, RZ, RZ, RZ ;  /* 0x000000ffff0d7224 */ /* 0x001fce00078e00ff */
[----:B------:R-:W-:-:S07]  /*1950*/  LEPC R20, `(.L_x_1398) ;  /* 0x000000001014794e */ /* 0x000fce0000000000 */
[----:B-1---5:R-:W-:Y:S05]  /*1960*/  CALL.ABS.NOINC R14 ;  /* 0x000000000e007343 */ /* 0x022fea0003c00000 */
.L_x_1398:
[----:B------:R-:W-:Y:S05]  /*1970*/  BSYNC B6 ;  /* 0x0000000000067941 */ /* 0x000fea0003800000 */
.L_x_1397:
[----:B------:R-:W-:Y:S01]  /*1980*/  ULDC.64 UR4, c[0x0][0xaf0] ;  /* 0x0002bc0000047ab9 */ /* 0x000fe20000000a00 */
[----:B------:R-:W2:Y:S01]  /*1990*/  LDL R36, [R1+0x70] ;  /* 0x0000700001247983 */ /* 0x000ea20000100800 */
[----:B------:R-:W-:Y:S01]  /*19a0*/  ISETP.NE.U32.AND P0, PT, RZ, UR4, PT ;  /* 0x00000004ff007c0c */ /* 0x000fe2000bf05070 */
[----:B------:R-:W0:Y:S03]  /*19b0*/  LDC.64 R66, c[0x0][0x408] ;  /* 0x00010200ff427b82 */ /* 0x000e260000000a00 */
[----:B------:R-:W-:-:S05]  /*19c0*/  ISETP.NE.AND.EX P0, PT, RZ, UR5, PT, P0 ;  /* 0x00000005ff007c0c */ /* 0x000fca000bf05300 */
[----:B------:R-:W1:Y:S08]  /*19d0*/  LDC.64 R60, c[0x0][0x3f8] ;  /* 0x0000fe00ff3c7b82 */ /* 0x000e700000000a00 */
[----:B------:R-:W-:Y:S01]  /*19e0*/  @P0 IADD3 R4, P1, R32, UR4, RZ ;  /* 0x0000000420040c10 */ /* 0x000fe2000ff3e0ff */
[----:B------:R-:W-:Y:S01]  /*19f0*/  ULDC UR4, c[0x0][0x320] ;  /* 0x0000c80000047ab9 */ /* 0x000fe20000000800 */
[----:B------:R-:W3:Y:S02]  /*1a00*/  LDC R89, c[0x0][0x3f4] ;  /* 0x0000fd00ff597b82 */ /* 0x000ee40000000800 */
[----:B------:R-:W-:-:S02]  /*1a10*/  @P0 IADD3.X R5, R35, UR5, RZ, P1, !PT ;  /* 0x0000000523050c10 */ /* 0x000fc40008ffe4ff */
[----:B------:R-:W-:-:S03]  /*1a20*/  ISETP.GE.AND P1, PT, R2, UR4, PT ;  /* 0x0000000402007c0c */ /* 0x000fc6000bf26270 */
[----:B------:R4:W2:Y:S01]  /*1a30*/  @P0 LDG.E R29, desc[UR60][R4.64] ;  /* 0x0000003c041d0981 */ /* 0x0008a2000c1e1900 */
[----:B------:R-:W-:Y:S01]  /*1a40*/  SEL R3, RZ, 0xffffffff, P1 ;  /* 0xffffffffff037807 */ /* 0x000fe20000800000 */
[--C-:B0-----:R-:W-:Y:S01]  /*1a50*/  IMAD.WIDE.U32 R10, R204, R66, R16.reuse ;  /* 0x00000042cc0a7225 */ /* 0x101fe200078e0010 */
[----:B------:R-:W-:Y:S01]  /*1a60*/  ISETP.GE.AND P0, PT, R16, UR4, PT ;  /* 0x0000000410007c0c */ /* 0x000fe2000bf06270 */
[----:B------:R-:W0:Y:S01]  /*1a70*/  S2R R21, SR_TID.X ;  /* 0x0000000000157919 */ /* 0x000e220000002100 */
[----:B------:R-:W-:Y:S01]  /*1a80*/  ISETP.GE.AND P1, PT, R212, UR4, PT ;  /* 0x00000004d4007c0c */ /* 0x000fe2000bf26270 */
[----:B------:R-:W-:Y:S01]  /*1a90*/  IMAD.SHL.U32 R3, R3, 0x2, RZ ;  /* 0x0000000203037824 */ /* 0x000fe200078e00ff */
[----:B------:R-:W-:Y:S01]  /*1aa0*/  SEL R0, RZ, 0x1, P0 ;  /* 0x00000001ff007807 */ /* 0x000fe20000000000 */
[----:B------:R-:W3:Y:S01]  /*1ab0*/  S2R R20, SR_TID.X ;  /* 0x0000000000147919 */ /* 0x000ee20000002100 */
[----:B------:R-:W-:Y:S01]  /*1ac0*/  ISETP.GE.AND P0, PT, R213, UR4, PT ;  /* 0x00000004d5007c0c */ /* 0x000fe2000bf06270 */
[----:B-1----:R-:W-:Y:S01]  /*1ad0*/  IMAD.WIDE.U32 R8, R204, R60, R16 ;  /* 0x0000003ccc087225 */ /* 0x002fe200078e0010 */
[----:B------:R-:W-:-:S02]  /*1ae0*/  LOP3.LUT R0, R3, 0x2, R0, 0xe2, !PT ;  /* 0x0000000203007812 */ /* 0x000fc400078ee200 */
[----:B------:R-:W-:Y:S02]  /*1af0*/  SEL R3, RZ, 0x4, P0 ;  /* 0x00000004ff037807 */ /* 0x000fe40000000000 */
[----:B------:R-:W-:Y:S02]  /*1b00*/  SHF.R.S32.HI R7, RZ, 0x1f, R204 ;  /* 0x0000001fff077819 */ /* 0x000fe400000114cc */
[----:B------:R-:W-:Y:S01]  /*1b10*/  SHF.R.S32.HI R23, RZ, 0x1f, R22 ;  /* 0x0000001fff177819 */ /* 0x000fe20000011416 */
[----:B------:R-:W-:Y:S01]  /*1b20*/  IMAD.MOV.U32 R78, RZ, RZ, 0x20 ;  /* 0x00000020ff4e7424 */ /* 0x000fe200078e00ff */
[----:B----4-:R-:W-:Y:S01]  /*1b30*/  SEL R4, RZ, 0x8, P1 ;  /* 0x00000008ff047807 */ /* 0x010fe20000800000 */
[----:B------:R-:W-:Y:S01]  /*1b40*/  IMAD.IADD R88, R88, 0x1, R31 ;  /* 0x0000000158587824 */ /* 0x000fe200078e021f */
[----:B------:R-:W-:Y:S01]  /*1b50*/  ISETP.GE.AND P0, PT, R211, UR4, PT ;  /* 0x00000004d3007c0c */ /* 0x000fe2000bf06270 */
[----:B------:R-:W-:Y:S01]  /*1b60*/  IMAD.SHL.U32 R83, R66, 0x40, RZ ;  /* 0x0000004042537824 */ /* 0x000fe200078e00ff */
[----:B------:R-:W-:Y:S01]  /*1b70*/  ISETP.GE.AND P1, PT, R210, UR4, PT ;  /* 0x00000004d2007c0c */ /* 0x000fe2000bf26270 */
[----:B------:R-:W-:Y:S01]  /*1b80*/  IMAD R77, R61, 0x60, RZ ;  /* 0x000000603d4d7824 */ /* 0x000fe200078e02ff */
[----:B------:R-:W-:Y:S01]  /*1b90*/  LOP3.LUT R0, R4, R0, R3, 0xfe, !PT ;  /* 0x0000000004007212 */ /* 0x000fe200078efe03 */
[----:B------:R-:W-:Y:S01]  /*1ba0*/  IMAD.SHL.U32 R85, R60, 0x40, RZ ;  /* 0x000000403c557824 */ /* 0x000fe200078e00ff */
[----:B------:R-:W-:-:S02]  /*1bb0*/  SEL R3, RZ, 0x10, P0 ;  /* 0x00000010ff037807 */ /* 0x000fc40000000000 */
[----:B------:R-:W-:Y:S02]  /*1bc0*/  SEL R4, RZ, 0x20, P1 ;  /* 0x00000020ff047807 */ /* 0x000fe40000800000 */
[----:B------:R-:W-:Y:S02]  /*1bd0*/  ISETP.GE.AND P0, PT, R215, UR4, PT ;  /* 0x00000004d7007c0c */ /* 0x000fe4000bf06270 */
[----:B------:R-:W-:Y:S02]  /*1be0*/  ISETP.GE.AND P1, PT, R214, UR4, PT ;  /* 0x00000004d6007c0c */ /* 0x000fe4000bf26270 */
[----:B------:R-:W-:Y:S01]  /*1bf0*/  LOP3.LUT R0, R4, R0, R3, 0xfe, !PT ;  /* 0x0000000004007212 */ /* 0x000fe200078efe03 */
[----:B------:R-:W-:Y:S01]  /*1c00*/  IMAD R4, R7, R60, RZ ;  /* 0x0000003c07047224 */ /* 0x000fe200078e02ff */
[----:B------:R-:W-:Y:S02]  /*1c10*/  SEL R87, RZ, 0x40, P0 ;  /* 0x00000040ff577807 */ /* 0x000fe40000000000 */
[----:B------:R-:W-:Y:S01]  /*1c20*/  SEL R3, RZ, 0x7fff80, P1 ;  /* 0x007fff80ff037807 */ /* 0x000fe20000800000 */
[----:B0-----:R-:W-:Y:S01]  /*1c30*/  VIADD R37, R21, 0xffffff80 ;  /* 0xffffff8015257836 */ /* 0x001fe20000000000 */
[----:B---3--:R-:W-:Y:S01]  /*1c40*/  ISETP.GE.AND P0, PT, R16, R89, PT ;  /* 0x000000591000720c */ /* 0x008fe20003f06270 */
[C---:B------:R-:W-:Y:S01]  /*1c50*/  IMAD R13, R204.reuse, R61, R4 ;  /* 0x0000003dcc0d7224 */ /* 0x040fe200078e0204 */
[----:B------:R-:W-:Y:S01]  /*1c60*/  LOP3.LUT R87, R3, R0, R87, 0xfe, !PT ;  /* 0x0000000003577212 */ /* 0x000fe200078efe57 */
[-C--:B------:R-:W-:Y:S01]  /*1c70*/  IMAD R0, R7, R66.reuse, RZ ;  /* 0x0000004207007224 */ /* 0x080fe200078e02ff */
[----:B------:R-:W-:Y:S01]  /*1c80*/  SHF.R.U32.HI R21, RZ, 0x7, R20 ;  /* 0x00000007ff157819 */ /* 0x000fe20000011614 */
[----:B------:R-:W-:Y:S01]  /*1c90*/  IMAD.WIDE.U32 R6, R204, R66, R22 ;  /* 0x00000042cc067225 */ /* 0x000fe200078e0016 */
[----:B------:R-:W-:-:S02]  /*1ca0*/  SEL R3, R89, RZ, P0 ;  /* 0x000000ff59037207 */ /* 0x000fc40000000000 */
[----:B------:R-:W-:Y:S01]  /*1cb0*/  SHF.L.U64.HI R84, R66, 0x6, R67 ;  /* 0x0000000642547819 */ /* 0x000fe20000010243 */
[C---:B------:R-:W-:Y:S01]  /*1cc0*/  IMAD R15, R204.reuse, R67, R0 ;  /* 0x00000043cc0f7224 */ /* 0x040fe200078e0200 */
[C---:B------:R-:W-:Y:S01]  /*1cd0*/  ISETP.NE.AND P6, PT, R21.reuse, 0x1, PT ;  /* 0x000000011500780c */ /* 0x040fe20003fc5270 */
[----:B------:R-:W-:Y:S01]  /*1ce0*/  IMAD.WIDE.U32 R4, R204, R60, R22 ;  /* 0x0000003ccc047225 */ /* 0x000fe200078e0016 */
[----:B------:R-:W-:Y:S02]  /*1cf0*/  IADD3 R91, R21, 0x8, RZ ;  /* 0x00000008155b7810 */ /* 0x000fe40007ffe0ff */
[----:B------:R-:W-:Y:S01]  /*1d00*/  IADD3 R3, R16, R3, RZ ;  /* 0x0000000310037210 */ /* 0x000fe20007ffe0ff */
[----:B------:R-:W-:Y:S01]  /*1d10*/  IMAD.IADD R7, R7, 0x1, R15 ;  /* 0x0000000107077824 */ /* 0x000fe200078e020f */
[----:B------:R-:W-:Y:S01]  /*1d20*/  SHF.L.U64.HI R86, R60, 0x6, R61 ;  /* 0x000000063c567819 */ /* 0x000fe2000001023d */
[----:B------:R-:W-:Y:S01]  /*1d30*/  IMAD.IADD R5, R5, 0x1, R13 ;  /* 0x0000000105057824 */ /* 0x000fe200078e020d */
[----:B------:R-:W-:Y:S01]  /*1d40*/  SHF.R.S32.HI R0, RZ, 0x1f, R3 ;  /* 0x0000001fff007819 */ /* 0x000fe20000011403 */
[----:B-----5:R-:W-:-:S02]  /*1d50*/  IMAD.WIDE.U32 R62, R28, R66, R6 ;  /* 0x000000421c3e7225 */ /* 0x020fc400078e0006 */
[----:B------:R-:W3:Y:S01]  /*1d60*/  LDL R6, [R1+0x58] ;  /* 0x0000580001067983 */ /* 0x000ee20000100800 */
[----:B------:R-:W-:Y:S01]  /*1d70*/  LEA.HI R3, R0, R3, RZ, 0x3 ;  /* 0x0000000300037211 */ /* 0x000fe200078f18ff */
[C---:B------:R-:W-:Y:S02]  /*1d80*/  VIADD R21, R204.reuse, 0x40 ;  /* 0x00000040cc157836 */ /* 0x040fe40000000000 */
[----:B------:R-:W-:Y:S01]  /*1d90*/  VIADD R7, R204, 0x40 ;  /* 0x00000040cc077836 */ /* 0x000fe20000000000 */
[----:B------:R-:W-:Y:S05]  /*1da0*/  @!P6 WARPSYNC.ALL ;  /* 0x000000000000e948 */ /* 0x000fea0003800000 */
[----:B------:R-:W-:-:S04]  /*1db0*/  IMAD.WIDE.U32 R52, R28, R60, R4 ;  /* 0x0000003c1c347225 */ /* 0x000fc800078e0004 */
[----:B------:R-:W-:Y:S01]  /*1dc0*/  IMAD.SHL.U32 R21, R21, 0x40, RZ ;  /* 0x0000004015157824 */ /* 0x000fe200078e00ff */
[----:B------:R-:W-:Y:S01]  /*1dd0*/  ULDC UR4, c[0x0][0x2f4] ;  /* 0x0000bd0000047ab9 */ /* 0x000fe20000000800 */
[----:B------:R-:W-:Y:S02]  /*1de0*/  IMAD.SHL.U32 R7, R7, 0x40, RZ ;  /* 0x0000004007077824 */ /* 0x000fe400078e00ff */
[----:B------:R-:W-:Y:S01]  /*1df0*/  IMAD.IADD R9, R13, 0x1, R9 ;  /* 0x000000010d097824 */ /* 0x000fe200078e0209 */
[----:B------:R-:W-:Y:S01]  /*1e00*/  SHF.R.S32.HI R13, RZ, 0x1f, R28 ;  /* 0x0000001fff0d7819 */ /* 0x000fe2000001141c */
[----:B------:R-:W-:Y:S01]  /*1e10*/  IMAD.IADD R11, R15, 0x1, R11 ;  /* 0x000000010f0b7824 */ /* 0x000fe200078e020b */
[----:B------:R-:W-:Y:S01]  /*1e20*/  LOP3.LUT R21, R21, 0x1c0, RZ, 0xc0, !PT ;  /* 0x000001c015157812 */ /* 0x000fe200078ec0ff */
[-C--:B------:R-:W-:Y:S01]  /*1e30*/  IMAD.WIDE.U32 R54, R28, R60.reuse, R8 ;  /* 0x0000003c1c367225 */ /* 0x080fe200078e0008 */
[----:B------:R-:W-:Y:S02]  /*1e40*/  LOP3.LUT R7, R7, 0x1c0, RZ, 0xc0, !PT ;  /* 0x000001c007077812 */ /* 0x000fe400078ec0ff */
[----:B------:R-:W-:Y:S01]  /*1e50*/  LOP3.LUT R0, R21, 0x38, R3, 0xf8, !PT ;  /* 0x0000003815007812 */ /* 0x000fe200078ef803 */
[C---:B------:R-:W-:Y:S01]  /*1e60*/  IMAD R12, R13.reuse, R60, RZ ;  /* 0x0000003c0d0c7224 */ /* 0x040fe200078e02ff */
[----:B------:R-:W-:Y:S01]  /*1e70*/  SHF.R.U32.HI R7, RZ, 0x3, R7 ;  /* 0x00000003ff077819 */ /* 0x000fe20000011607 */
[----:B------:R-:W-:Y:S01]  /*1e80*/  IMAD R13, R13, R66, RZ ;  /* 0x000000420d0d7224 */ /* 0x000fe200078e02ff */
[----:B------:R-:W-:Y:S01]  /*1e90*/  PRMT R4, R87, 0x8880, RZ ;  /* 0x0000888057047816 */ /* 0x000fe200000000ff */
[----:B------:R-:W-:Y:S01]  /*1ea0*/  IMAD R9, R67, 0x60, RZ ;  /* 0x0000006043097824 */ /* 0x000fe200078e02ff */
[----:B------:R-:W-:Y:S01]  /*1eb0*/  LOP3.LUT R0, R0, R7, RZ, 0x3c, !PT ;  /* 0x0000000700007212 */ /* 0x000fe200078e3cff */
[----:B------:R-:W-:-:S02]  /*1ec0*/  IMAD R13, R28, R67, R13 ;  /* 0x000000431c0d7224 */ /* 0x000fc400078e020d */
[----:B------:R-:W-:Y:S01]  /*1ed0*/  IMAD.WIDE.U32 R64, R28, R66, R10 ;  /* 0x000000421c407225 */ /* 0x000fe200078e000a */
[----:B------:R-:W-:-:S03]  /*1ee0*/  LOP3.LUT R68, R3, 0xfffffff8, RZ, 0xc0, !PT ;  /* 0xfffffff803447812 */ /* 0x000fc600078ec0ff */
[----:B------:R-:W-:Y:S01]  /*1ef0*/  IMAD.WIDE.U32 R66, R66, 0x60, RZ ;  /* 0x0000006042427825 */ /* 0x000fe200078e00ff */
[----:B------:R-:W-:-:S03]  /*1f00*/  ISETP.GE.AND P2, PT, R2, UR4, PT ;  /* 0x0000000402007c0c */ /* 0x000fc6000bf46270 */
[----:B------:R-:W-:Y:S02]  /*1f10*/  IMAD R15, R28, R61, R12 ;  /* 0x0000003d1c0f7224 */ /* 0x000fe400078e020c */
[----:B------:R-:W-:Y:S01]  /*1f20*/  IMAD.WIDE.U32 R60, R60, 0x60, RZ ;  /* 0x000000603c3c7825 */ /* 0x000fe200078e00ff */
[----:B------:R-:W-:-:S03]  /*1f30*/  SHF.R.S32.HI R69, RZ, 0x3, R3 ;  /* 0x00000003ff457819 */ /* 0x000fc60000011403 */
[----:B------:R-:W-:Y:S01]  /*1f40*/  IMAD.IADD R76, R67, 0x1, R9 ;  /* 0x00000001434c7824 */ /* 0x000fe200078e0209 */
[----:B------:R-:W-:Y:S01]  /*1f50*/  SHF.R.S32.HI R81, RZ, 0x1f, R34 ;  /* 0x0000001fff517819 */ /* 0x000fe20000011422 */
[----:B------:R-:W-:Y:S01]  /*1f60*/  IMAD.SHL.U32 R89, R89, 0x2, RZ ;  /* 0x0000000259597824 */ /* 0x000fe200078e00ff */
[----:B------:R-:W-:Y:S01]  /*1f70*/  IADD3 R73, R53, R15, RZ ;  /* 0x0000000f35497210 */ /* 0x000fe20007ffe0ff */
[----:B------:R-:W-:Y:S01]  /*1f80*/  IMAD.IADD R77, R61, 0x1, R77 ;  /* 0x000000013d4d7824 */ /* 0x000fe200078e024d */
[----:B------:R-:W-:Y:S01]  /*1f90*/  SHF.R.S32.HI R32, RZ, 0x1f, R68 ;  /* 0x0000001fff207819 */ /* 0x000fe20000011444 */
[----:B------:R-:W-:Y:S02]  /*1fa0*/  IMAD.IADD R72, R15, 0x1, R55 ;  /* 0x000000010f487824 */ /* 0x000fe400078e0237 */
[----:B------:R-:W-:Y:S02]  /*1fb0*/  IMAD.IADD R71, R63, 0x1, R13 ;  /* 0x000000013f477824 */ /* 0x000fe400078e020d */
[----:B------:R-:W-:-:S02]  /*1fc0*/  IMAD.IADD R70, R13, 0x1, R65 ;  /* 0x000000010d467824 */ /* 0x000fc400078e0241 */
[C---:B--2---:R-:W-:Y:S01]  /*1fd0*/  IMAD.SHL.U32 R82, R36.reuse, 0x40, RZ ;  /* 0x0000004024527824 */ /* 0x044fe200078e00ff */
[----:B------:R-:W-:Y:S01]  /*1fe0*/  @!P6 BAR.SYNC.DEFER_BLOCKING 0x9, 0x100 ;  /* 0x024400000000eb1d */ /* 0x000fe20000010000 */
[----:B------:R-:W-:Y:S02]  /*1ff0*/  LOP3.LUT P1, RZ, R36, 0x4, RZ, 0xc0, !PT ;  /* 0x0000000424ff7812 */ /* 0x000fe4000782c0ff */
[----:B------:R-:W-:Y:S02]  /*2000*/  SHF.R.S32.HI R36, RZ, 0x1f, R37 ;  /* 0x0000001fff247819 */ /* 0x000fe40000011425 */
[----:B------:R-:W-:Y:S02]  /*2010*/  LOP3.LUT R82, R82, 0x1c0, RZ, 0xc0, !PT ;  /* 0x000001c052527812 */ /* 0x000fe400078ec0ff */
[----:B------:R-:W-:-:S04]  /*2020*/  LEA.HI R36, R36, R37, RZ, 0x2 ;  /* 0x0000002524247211 */ /* 0x000fc800078f10ff */
[----:B------:R-:W-:-:S05]  /*2030*/  LOP3.LUT R36, R36, 0xfffffffc, RZ, 0xc0, !PT ;  /* 0xfffffffc24247812 */ /* 0x000fca00078ec0ff */
[----:B------:R-:W-:-:S04]  /*2040*/  IMAD.IADD R36, R37, 0x1, -R36 ;  /* 0x0000000125247824 */ /* 0x000fc800078e0a24 */
[----:B------:R-:W-:Y:S02]  /*2050*/  IMAD R79, R36, 0x40, R204 ;  /* 0x00000040244f7824 */ /* 0x000fe400078e02cc */
[----:B------:R-:W-:Y:S01]  /*2060*/  VIADD R36, R20, 0xffffff80 ;  /* 0xffffff8014247836 */ /* 0x000fe20000000000 */
[----:B------:R-:W-:-:S04]  /*2070*/  SHF.R.U32.HI R80, RZ, 0x3, R82 ;  /* 0x00000003ff507819 */ /* 0x000fc80000011652 */
[----:B------:R-:W-:Y:S02]  /*2080*/  SHF.R.S32.HI R20, RZ, 0x1f, R36 ;  /* 0x0000001fff147819 */ /* 0x000fe40000011424 */
[----:B------:R-:W-:Y:S02]  /*2090*/  LOP3.LUT R5, R82, 0x18, R16, 0xf8, !PT ;  /* 0x0000001852057812 */ /* 0x000fe400078ef810 */
[----:B------:R-:W-:Y:S02]  /*20a0*/  LEA.HI R20, R20, R36, RZ, 0x5 ;  /* 0x0000002414147211 */ /* 0x000fe400078f28ff */
[----:B------:R-:W-:Y:S02]  /*20b0*/  LOP3.LUT R5, R5, R80, RZ, 0x3c, !PT ;  /* 0x0000005005057212 */ /* 0x000fe400078e3cff */
[----:B------:R-:W-:-:S05]  /*20c0*/  SHF.R.S32.HI R20, RZ, 0x5, R20 ;  /* 0x00000005ff147819 */ /* 0x000fca0000011414 */
[----:B------:R-:W-:Y:S01]  /*20d0*/  IMAD R75, R20, 0x200, R5 ;  /* 0x00000200144b7824 */ /* 0x000fe200078e0205 */
[----:B------:R-:W-:Y:S02]  /*20e0*/  LOP3.LUT R5, R82, 0x38, R3, 0xf8, !PT ;  /* 0x0000003852057812 */ /* 0x000fe400078ef803 */
[----:B------:R-:W-:Y:S02]  /*20f0*/  SEL R78, R78, 0xffffffe0, !P1 ;  /* 0xffffffe04e4e7807 */ /* 0x000fe40004800000 */
[----:B------:R-:W-:Y:S02]  /*2100*/  LOP3.LUT R31, R5, R80, RZ, 0x3c, !PT ;  /* 0x00000050051f7212 */ /* 0x000fe400078e3cff */
[----:B------:R-:W-:Y:S02]  /*2110*/  PRMT R5, R4, 0x7710, RZ ;  /* 0x0000771004057816 */ /* 0x000fe400000000ff */
[----:B------:R-:W-:Y:S01]  /*2120*/  LEA R31, R20, R31, 0x9 ;  /* 0x0000001f141f7211 */ /* 0x000fe200078e48ff */
[----:B------:R-:W-:Y:S01]  /*2130*/  IMAD.IADD R74, R78, 0x1, R75 ;  /* 0x000000014e4a7824 */ /* 0x000fe200078e024b */
[----:B------:R-:W-:-:S02]  /*2140*/  LOP3.LUT R20, R5, 0x1, RZ, 0xc0, !PT ;  /* 0x0000000105147812 */ /* 0x000fc400078ec0ff */
[C---:B------:R-:W-:Y:S02]  /*2150*/  LOP3.LUT R10, R5.reuse, 0x2, RZ, 0xc0, !PT ;  /* 0x00000002050a7812 */ /* 0x040fe400078ec0ff */
[C---:B------:R-:W-:Y:S02]  /*2160*/  LOP3.LUT R9, R5.reuse, 0x4, RZ, 0xc0, !PT ;  /* 0x0000000405097812 */ /* 0x040fe400078ec0ff */
[C---:B------:R-:W-:Y:S02]  /*2170*/  LOP3.LUT R8, R5.reuse, 0x8, RZ, 0xc0, !PT ;  /* 0x0000000805087812 */ /* 0x040fe400078ec0ff */
[----:B------:R-:W-:Y:S02]  /*2180*/  LOP3.LUT R7, R5, 0x10, RZ, 0xc0, !PT ;  /* 0x0000001005077812 */ /* 0x000fe400078ec0ff */
[----:B------:R-:W-:Y:S02]  /*2190*/  ISETP.GE.AND P1, PT, R16, UR4, PT ;  /* 0x0000000410007c0c */ /* 0x000fe4000bf26270 */
[----:B------:R-:W-:-:S02]  /*21a0*/  SHF.R.S32.HI R35, RZ, 0x1f, R29 ;  /* 0x0000001fff237819 */ /* 0x000fc4000001141d */
[----:B------:R-:W-:Y:S01]  /*21b0*/  P2R R3, PR, RZ, 0x4 ;  /* 0x00000004ff037803 */ /* 0x000fe20000000000 */
[----:B---3--:R-:W-:Y:S01]  /*21c0*/  IMAD.IADD R21, R6, 0x1, R0 ;  /* 0x0000000106157824 */ /* 0x008fe200078e0200 */
[C---:B------:R-:W-:Y:S02]  /*21d0*/  LOP3.LUT R6, R5.reuse, 0x20, RZ, 0xc0, !PT ;  /* 0x0000002005067812 */ /* 0x040fe400078ec0ff */
[----:B------:R-:W-:-:S07]  /*21e0*/  LOP3.LUT R5, R5, 0x40, RZ, 0xc0, !PT ;  /* 0x0000004005057812 */ /* 0x000fce00078ec0ff */
.L_x_1452:
[----:B0-----:R-:W0:Y:S01]  /*21f0*/  LDC R97, c[0x0][0x430] ;  /* 0x00010c00ff617b82 */ /* 0x001e220000000800 */
        /* <DEDUP_REMOVED lines=12> */
[----:B----4-:R-:W4:Y:S01]  /*22c0*/  @P3 LDC R11, c[0x0][0x438] ;  /* 0x00010e00ff0b3b82 */ /* 0x010f220000000800 */
        /* <DEDUP_REMOVED lines=11> */
[----:B------:R-:W-:Y:S01]  /*2380*/  IMAD.MOV R0, RZ, RZ, -R36 ;  /* 0x000000ffff007224 */ /* 0x000fe200078e0a24 */
[----:B------:R-:W-:Y:S01]  /*2390*/  ISETP.GT.AND P3, PT, R26, R27, PT ;  /* 0x0000001b1a00720c */ /* 0x000fe20003f64270 */
[C---:B------:R-:W-:Y:S01]  /*23a0*/  IMAD R92, R18.reuse, 0x1800, R75 ;  /* 0x00001800125c7824 */ /* 0x040fe200078e024b */
[----:B------:R-:W-:Y:S05]  /*23b0*/  YIELD ;  /* 0x0000000000007946 */ /* 0x000fea0003800000 */
[----:B------:R-:W-:Y:S01]  /*23c0*/  IMAD R4, R18, 0x1800, R74 ;  /* 0x0000180012047824 */ /* 0x000fe200078e024a */
[----:B------:R-:W-:Y:S01]  /*23d0*/  BSSY B0, `(.L_x_1399) ;  /* 0x00002e4000007945 */ /* 0x000fe20003800000 */
[----:B------:R-:W-:Y:S01]  /*23e0*/  IMAD R97, R97, R0, R39 ;  /* 0x0000000061617224 */ /* 0x000fe200078e0227 */
[----:B------:R-:W-:Y:S01]  /*23f0*/  P2R R0, PR, RZ, 0x8 ;  /* 0x00000008ff007803 */ /* 0x000fe20000000000 */
[----:B------:R-:W-:Y:S01]  /*2400*/  IMAD R59, R4, 0x2, R25 ;  /* 0x00000002043b7824 */ /* 0x000fe200078e0219 */
[----:B------:R-:W-:Y:S01]  /*2410*/  LEA R92, R92, R25, 0x1 ;  /* 0x000000195c5c7211 */ /* 0x000fe200078e08ff */
[----:B0-----:R-:W-:Y:S06]  /*2420*/  @!P2 BRA `(.L_x_1400) ;  /* 0x000000280068a947 */ /* 0x001fec0003800000 */
[----:B------:R-:W-:Y:S01]  /*2430*/  SHF.R.S32.HI R98, RZ, 0x1f, R97 ;  /* 0x0000001fff627819 */ /* 0x000fe20000011461 */
[----:B------:R-:W-:Y:S01]  /*2440*/  ULDC.64 UR4, c[0x0][0x300] ;  /* 0x0000c00000047ab9 */ /* 0x000fe20000000a00 */
[----:B-----5:R-:W-:Y:S01]  /*2450*/  SHF.R.S32.HI R99, RZ, 0x1f, R96 ;  /* 0x0000001fff637819 */ /* 0x020fe20000011460 */
[C---:B------:R-:W-:Y:S01]  /*2460*/  IMAD.WIDE.U32 R12, R97.reuse, UR4, RZ ;  /* 0x00000004610c7c25 */ /* 0x040fe2000f8e00ff */
        /* <DEDUP_REMOVED lines=18> */
[----:B------:R-:W-:Y:S01]  /*2590*/  IMAD R39, R11, R60, R4 ;  /* 0x0000003c0b277224 */ /* 0x000fe200078e0204 */
[----:B------:R-:W-:Y:S01]  /*25a0*/  LEA R102, P3, R36, UR4, 0x1 ;  /* 0x0000000424667c11 */ /* 0x000fe2000f8608ff */
[----:B------:R-:W-:Y:S02]  /*25b0*/  IMAD.IADD R103, R37, 0x1, R15 ;  /* 0x0000000125677824 */ /* 0x000fe400078e020f */
[----:B------:R-:W-:Y:S02]  /*25c0*/  IMAD R11, R11, R66, R14 ;  /* 0x000000420b0b7224 */ /* 0x000fe400078e020e */
[----:B------:R-:W-:Y:S01]  /*25d0*/  IMAD R100, R26, -0x60, R30 ;  /* 0xffffffa01a647824 */ /* 0x000fe200078e021e */
[----:B------:R-:W-:Y:S01]  /*25e0*/  LEA.HI.X R103, R36, UR5, R103, 0x1, P3 ;  /* 0x0000000524677c11 */ /* 0x000fe200098f0c67 */
[----:B------:R-:W-:-:S03]  /*25f0*/  IMAD.WIDE.U32 R12, R60, R26, RZ ;  /* 0x0000001a3c0c7225 */ /* 0x000fc600078e00ff */
        /* <DEDUP_REMOVED lines=16> */
[----:B------:R-:W-:Y:S01]  /*2700*/  CS2R R50, SRZ ;  /* 0x0000000000327805 */ /* 0x000fe2000001ff00 */
[----:B------:R-:W-:Y:S01]  /*2710*/  IMAD.X R11, R57, 0x1, R73, P3 ;  /* 0x00000001390b7824 */ /* 0x000fe200018e0649 */
[----:B------:R-:W-:-:S04]  /*2720*/  LEA R38, P3, R4, UR4, 0x1 ;  /* 0x0000000404267c11 */ /* 0x000fc8000f8608ff */
[----:B------:R-:W-:Y:S01]  /*2730*/  LEA.HI.X R39, R4, UR5, R11, 0x1, P3 ;  /* 0x0000000504277c11 */ /* 0x000fe200098f0c0b */
[----:B------:R-:W-:Y:S01]  /*2740*/  ULDC.64 UR4, c[0x0][0x400] ;  /* 0x0001000000047ab9 */ /* 0x000fe20000000a00 */
[----:B------:R-:W-:-:S04]  /*2750*/  IADD3 R4, P3, R62, R14, RZ ;  /* 0x0000000e3e047210 */ /* 0x000fc80007f7e0ff */
[----:B------:R-:W-:Y:S02]  /*2760*/  IADD3.X R11, R93, R71, RZ, P3, !PT ;  /* 0x000000475d0b7210 */ /* 0x000fe40001ffe4ff */
        /* <DEDUP_REMOVED lines=10> */
.L_x_1403:
[----:B------:R-:W-:Y:S05]  /*2810*/  BSYNC B1 ;  /* 0x0000000000017941 */ /* 0x000fea0003800000 */
.L_x_1402:
        /* <DEDUP_REMOVED lines=29> */
.L_x_1405:
[----:B------:R-:W-:Y:S05]  /*29f0*/  BSYNC B1 ;  /* 0x0000000000017941 */ /* 0x000fea0003800000 */
.L_x_1404:
[----:B------:R-:W-:Y:S01]  /*2a00*/  IMAD.MOV.U32 R4, RZ, RZ, R48 ;  /* 0x000000ffff047224 */ /* 0x000fe200078e0030 */
[----:B------:R-:W-:Y:S01]  /*2a10*/  PRMT R108, R108, 0x5410, R11 ;  /* 0x000054106c6c7816 */ /* 0x000fe2000000000b */
[----:B0-----:R-:W-:Y:S01]  /*2a20*/  IMAD.MOV.U32 R12, RZ, RZ, R49 ;  /* 0x000000ffff0c7224 */ /* 0x001fe200078e0031 */
[----:B------:R-:W-:Y:S01]  /*2a30*/  PRMT R107, R56, 0x7610, R107 ;  /* 0x00007610386b7816 */ /* 0x000fe2000000006b */
[----:B------:R-:W-:Y:S01]  /*2a40*/  IMAD.MOV.U32 R11, RZ, RZ, R47 ;  /* 0x000000ffff0b7224 */ /* 0x000fe200078e002f */
[----:B------:R-:W-:Y:S01]  /*2a50*/  ISETP.NE.AND P3, PT, R209, 0x3, PT ;  /* 0x00000003d100780c */ /* 0x000fe20003f65270 */
[----:B------:R-:W-:Y:S01]  /*2a60*/  IMAD.MOV.U32 R13, RZ, RZ, R51 ;  /* 0x000000ffff0d7224 */ /* 0x000fe200078e0033 */
[----:B------:R-:W-:Y:S01]  /*2a70*/  PRMT R113, R4, 0x5410, R12 ;  /* 0x0000541004717816 */ /* 0x000fe2000000000c */
[----:B------:R-:W-:Y:S01]  /*2a80*/  IMAD.MOV.U32 R4, RZ, RZ, R46 ;  /* 0x000000ffff047224 */ /* 0x000fe200078e002e */
[----:B------:R-:W-:Y:S02]  /*2a90*/  MOV R12, R50 ;  /* 0x00000032000c7202 */ /* 0x000fe40000000f00 */
[----:B------:R-:W-:Y:S01]  /*2aa0*/  PRMT R107, R107, 0x5410, R11 ;  /* 0x000054106b6b7816 */ /* 0x000fe2000000000b */
[----:B-----5:R-:W-:Y:S01]  /*2ab0*/  IMAD.MOV.U32 R11, RZ, RZ, R37 ;  /* 0x000000ffff0b7224 */ /* 0x020fe200078e0025 */
[----:B------:R-:W-:Y:S01]  /*2ac0*/  PRMT R108, R4, 0x7610, R108 ;  /* 0x00007610046c7816 */ /* 0x000fe2000000006c */
[----:B------:R-:W-:Y:S01]  /*2ad0*/  IMAD.MOV.U32 R4, RZ, RZ, R36 ;  /* 0x000000ffff047224 */ /* 0x000fe200078e0024 */
[----:B------:R-:W-:Y:S01]  /*2ae0*/  PRMT R115, R12, 0x5410, R13 ;  /* 0x000054100c737816 */ /* 0x000fe2000000000d */
[----:B------:R-:W-:-:S02]  /*2af0*/  IMAD.MOV.U32 R12, RZ, RZ, R40 ;  /* 0x000000ffff0c7224 */ /* 0x000fc400078e0028 */
[----:B------:R-:W-:Y:S01]  /*2b00*/  IMAD.MOV.U32 R13, RZ, RZ, R41 ;  /* 0x000000ffff0d7224 */ /* 0x000fe200078e0029 */
[----:B------:R-:W-:Y:S01]  /*2b10*/  PRMT R94, R4, 0x5410, R11 ;  /* 0x00005410045e7816 */ /* 0x000fe2000000000b */
[----:B------:R-:W-:Y:S02]  /*2b20*/  IMAD.MOV.U32 R4, RZ, RZ, R38 ;  /* 0x000000ffff047224 */ /* 0x000fe400078e0026 */
[----:B------:R-:W-:Y:S01]  /*2b30*/  IMAD.MOV.U32 R11, RZ, RZ, R39 ;  /* 0x000000ffff0b7224 */ /* 0x000fe200078e0027 */
[----:B------:R-:W-:Y:S01]  /*2b40*/  PRMT R105, R12, 0x5410, R13 ;  /* 0x000054100c697816 */ /* 0x000fe2000000000d */
[----:B------:R-:W-:Y:S01]  /*2b50*/  IMAD.MOV.U32 R13, RZ, RZ, R43 ;  /* 0x000000ffff0d7224 */ /* 0x000fe200078e002b */
[----:B------:R-:W-:Y:S02]  /*2b60*/  MOV R12, R42 ;  /* 0x0000002a000c7202 */ /* 0x000fe40000000f00 */
[----:B------:R-:W-:Y:S02]  /*2b70*/  PRMT R104, R4, 0x5410, R11 ;  /* 0x0000541004687816 */ /* 0x000fe4000000000b */
[----:B------:R-:W-:Y:S01]  /*2b80*/  PRMT R106, R12, 0x5410, R13 ;  /* 0x000054100c6a7816 */ /* 0x000fe2000000000d */
[----:B------:R-:W-:Y:S06]  /*2b90*/  @!P3 BRA `(.L_x_1406) ;  /* 0x000000000004b947 */ /* 0x000fec0003800000 */
[----:B------:R-:W-:Y:S01]  /*2ba0*/  BPT.TRAP 0x1 ;  /* 0x000000040000795c */ /* 0x000fe20000300000 */
.L_x_1406:
[----:B------:R-:W-:Y:S01]  /*2bb0*/  IMAD R4, R18, 0x8, R19 ;  /* 0x0000000812047824 */ /* 0x000fe200078e0213 */
[----:B------:R-:W-:Y:S01]  /*2bc0*/  SHF.L.U32 R101, R207, 0x1f, RZ ;  /* 0x0000001fcf657819 */ /* 0x000fe200000006ff */
[----:B------:R-:W-:Y:S03]  /*2bd0*/  BSSY B1, `(.L_x_1407) ;  /* 0x0000003000017945 */ /* 0x000fe60003800000 */
[----:B------:R-:W0:Y:S02]  /*2be0*/  SYNCS.PHASECHK.TRANS64.TRYWAIT P5, [R4+URZ+0x32490], R101 ;  /* 0x03249065040075a7 */ /* 0x000e2400080a017f */
[----:B0-----:R-:W-:Y:S05]  /*2bf0*/  @!P5 BRA `(.L_x_1408) ;  /* 0x000001580034d947 */ /* 0x001fea0003800000 */
.L_x_1660:
[----:B------:R-:W-:Y:S05]  /*2c00*/  BSYNC B1 ;  /* 0x0000000000017941 */ /* 0x000fea0003800000 */
.L_x_1407:
[----:B------:R-:W-:-:S03]  /*2c10*/  UMOV UR4, 0xffffffff ;  /* 0xffffffff00047882 */ /* 0x000fc60000000000 */
[----:B------:R-:W-:Y:S05]  /*2c20*/  BRA.DIV UR4, `(.L_x_1409) ;  /* 0x0000015a043c7947 */ /* 0x000fea000b800000 */
[----:B------:R1:W2:Y:S04]  /*2c30*/  SHFL.IDX PT, R93, R103, RZ, 0x1c1f ;  /* 0x001c1fff675d7589 */ /* 0x0002a800000e0000 */
[----:B------:R1:W3:Y:S02]  /*2c40*/  SHFL.IDX PT, R95, R102, RZ, 0x1c1f ;  /* 0x001c1fff665f7589 */ /* 0x0002e400000e0000 */
.L_x_1664:
        /* <DEDUP_REMOVED lines=50> */
.L_x_1415:
[----:B------:R-:W-:Y:S05]  /*2f70*/  BSYNC B3 ;  /* 0x0000000000037941 */ /* 0x000fea0003800000 */
.L_x_1414:
[----:B0-----:R4:W-:Y:S02]  /*2f80*/  ST.E.128 desc[UR60][R56.64], R12 ;  /* 0x0000000c38007985 */ /* 0x0019e4000c101d3c */
.L_x_1413:
[----:B------:R-:W-:Y:S05]  /*2f90*/  BSYNC B2 ;  /* 0x0000000000027941 */ /* 0x000fea0003800000 */
.L_x_1412:
        /* <DEDUP_REMOVED lines=19> */
[CC--:B------:R-:W-:Y:S01]  /*30d0*/  FMUL.FTZ R110, R44.reuse, R47.reuse ;  /* 0x0000002f2c6e7220 */ /* 0x0c0fe20000410000 */
[----:B------:R-:W-:Y:S02]  /*30e0*/  HADD2.F32 R45, -RZ, R45.H0_H0 ;  /* 0x2000002dff2d7230 */ /* 0x000fe40000004100 */
[-C--:B------:R-:W-:Y:S01]  /*30f0*/  FMUL.FTZ R56, R11, R50.reuse ;  /* 0x000000320b387220 */ /* 0x080fe20000410000 */
[----:B------:R-:W-:Y:S01]  /*3100*/  FMUL.FTZ R51, R15, R47 ;  /* 0x0000002f0f337220 */ /* 0x000fe20000410000 */
[----:B------:R-:W-:Y:S01]  /*3110*/  FMUL.FTZ R50, R13, R50 ;  /* 0x000000320d327220 */ /* 0x000fe20000410000 */
[-C--:B------:R-:W-:Y:S01]  /*3120*/  FFMA.FTZ R110, R15, R45.reuse, -R110 ;  /* 0x0000002d0f6e7223 */ /* 0x080fe2000001086e */
[-C--:B------:R-:W-:Y:S02]  /*3130*/  FFMA.FTZ R56, R13, R46.reuse, -R56 ;  /* 0x0000002e0d387223 */ /* 0x080fe40000010838 */
[----:B------:R-:W-:Y:S01]  /*3140*/  FFMA.FTZ R47, R11, R46, R50 ;  /* 0x0000002e0b2f7223 */ /* 0x000fe20000010032 */
[----:B------:R-:W-:Y:S01]  /*3150*/  FFMA.FTZ R57, R44, R45, R51 ;  /* 0x0000002d2c397223 */ /* 0x000fe20000010033 */
[----:B------:R-:W-:-:S02]  /*3160*/  HADD2.F32 R15, -RZ, R108.H1_H1 ;  /* 0x3000006cff0f7230 */ /* 0x000fc40000004100 */
[----:B------:R-:W-:Y:S02]  /*3170*/  HADD2.F32 R108, -RZ, R108.H0_H0 ;  /* 0x2000006cff6c7230 */ /* 0x000fe40000004100 */
[----:B------:R-:W-:Y:S02]  /*3180*/  HADD2.F32 R44, -RZ, R107.H1_H1 ;  /* 0x3000006bff2c7230 */ /* 0x000fe40000004100 */
[----:B------:R-:W-:Y:S02]  /*3190*/  HADD2.F32 R11, -RZ, R12.H1_H1 ;  /* 0x3000000cff0b7230 */ /* 0x000fe40000004100 */
[----:B------:R-:W-:Y:S02]  /*31a0*/  HADD2.F32 R13, -RZ, R14.H1_H1 ;  /* 0x3000000eff0d7230 */ /* 0x000fe40000004100 */
[----:B------:R-:W-:Y:S02]  /*31b0*/  HADD2.F32 R12, -RZ, R12.H0_H0 ;  /* 0x2000000cff0c7230 */ /* 0x000fe40000004100 */
[----:B------:R-:W-:Y:S01]  /*31c0*/  FMUL.FTZ R45, R11, R108 ;  /* 0x0000006c0b2d7220 */ /* 0x000fe20000410000 */
[----:B------:R-:W-:-:S02]  /*31d0*/  HADD2.F32 R14, -RZ, R14.H0_H0 ;  /* 0x2000000eff0e7230 */ /* 0x000fc40000004100 */
[----:B------:R-:W-:Y:S01]  /*31e0*/  FMUL.FTZ R51, R13, R44 ;  /* 0x0000002c0d337220 */ /* 0x000fe20000410000 */
[----:B------:R-:W-:Y:S02]  /*31f0*/  HADD2.F32 R107, -RZ, R107.H0_H0 ;  /* 0x2000006bff6b7230 */ /* 0x000fe40000004100 */
[C---:B------:R-:W-:Y:S01]  /*3200*/  FMUL.FTZ R108, R12.reuse, R108 ;  /* 0x0000006c0c6c7220 */ /* 0x040fe20000410000 */
[-C--:B------:R-:W-:Y:S01]  /*3210*/  FFMA.FTZ R45, R12, R15.reuse, -R45 ;  /* 0x0000000f0c2d7223 */ /* 0x080fe2000001082d */
[C---:B------:R-:W-:Y:S02]  /*3220*/  FMUL.FTZ R44, R14.reuse, R44 ;  /* 0x0000002c0e2c7220 */ /* 0x040fe40000410000 */
[----:B------:R-:W-:Y:S01]  /*3230*/  FFMA.FTZ R108, R11, R15, R108 ;  /* 0x0000000f0b6c7223 */ /* 0x000fe2000001006c */
[-C--:B------:R-:W-:Y:S01]  /*3240*/  FFMA.FTZ R51, R14, R107.reuse, -R51 ;  /* 0x0000006b0e337223 */ /* 0x080fe20000010833 */
[----:B------:R-:W-:Y:S01]  /*3250*/  FFMA.FTZ R44, R13, R107, R44 ;  /* 0x0000006b0d2c7223 */ /* 0x000fe2000001002c */
[----:B------:R-:W-:-:S02]  /*3260*/  F2FP.F16.F32.PACK_AB R13, R47, R56 ;  /* 0x000000382f0d723e */ /* 0x000fc400000000ff */
[----:B------:R-:W-:Y:S02]  /*3270*/  F2FP.F16.F32.PACK_AB R15, R57, R110 ;  /* 0x0000006e390f723e */ /* 0x000fe400000000ff */
[----:B------:R-:W-:Y:S02]  /*3280*/  F2FP.F16.F32.PACK_AB R12, R108, R45 ;  /* 0x0000002d6c0c723e */ /* 0x000fe400000000ff */
[----:B------:R-:W-:-:S07]  /*3290*/  F2FP.F16.F32.PACK_AB R14, R44, R51 ;  /* 0x000000332c0e723e */ /* 0x000fce00000000ff */
.L_x_1417:
[----:B------:R-:W-:Y:S05]  /*32a0*/  BSYNC B2 ;  /* 0x0000000000027941 */ /* 0x000fea0003800000 */
.L_x_1416:
[----:B0-----:R0:W-:Y:S02]  /*32b0*/  ST.E.128 desc[UR60][R48.64], R12 ;  /* 0x0000000c30007985 */ /* 0x0011e4000c101d3c */
.L_x_1411:
[----:B------:R-:W-:Y:S05]  /*32c0*/  BSYNC B1 ;  /* 0x0000000000017941 */ /* 0x000fea0003800000 */
.L_x_1410:
[----:B------:R-:W-:-:S03]  /*32d0*/  UMOV UR4, 0xffffffff ;  /* 0xffffffff00047882 */ /* 0x000fc60000000000 */
[----:B------:R-:W-:Y:S05]  /*32e0*/  BRA.DIV UR4, `(.L_x_1418) ;  /* 0x0000015204d87947 */ /* 0x000fea000b800000 */
[----:B-1----:R-:W1:Y:S04]  /*32f0*/  SHFL.IDX PT, R103, R103, 0x1, 0x1c1f ;  /* 0x003c1f0067677f89 */ /* 0x002e6800000e0000 */
[----:B------:R0:W0:Y:S02]  /*3300*/  SHFL.IDX PT, R47, R102, 0x1, 0x1c1f ;  /* 0x003c1f00662f7f89 */ /* 0x00002400000e0000 */
.L_x_1668:
        /* <DEDUP_REMOVED lines=49> */
.L_x_1423:
[----:B------:R-:W-:Y:S05]  /*3620*/  BSYNC B2 ;  /* 0x0000000000027941 */ /* 0x000fea0003800000 */
.L_x_1422:
[----:B----4-:R0:W-:Y:S02]  /*3630*/  ST.E.128 desc[UR60][R44.64], R12 ;  /* 0x0000000c2c007985 */ /* 0x0101e4000c101d3c */
.L_x_1421:
[----:B------:R-:W-:Y:S05]  /*3640*/  BSYNC B1 ;  /* 0x0000000000017941 */ /* 0x000fea0003800000 */
.L_x_1420:
        /* <DEDUP_REMOVED lines=48> */
.L_x_1425:
[----:B------:R-:W-:Y:S05]  /*3950*/  BSYNC B1 ;  /* 0x0000000000017941 */ /* 0x000fea0003800000 */
.L_x_1424:
[----:B----4-:R0:W-:Y:S01]  /*3960*/  ST.E.128 desc[UR60][R40.64], R12 ;  /* 0x0000000c28007985 */ /* 0x0101e2000c101d3c */
[----:B------:R-:W-:Y:S05]  /*3970*/  BRA `(.L_x_1419) ;  /* 0x0000001800247947 */ /* 0x000fea0003800000 */
.L_x_1401:
[----:B------:R-:W-:Y:S01]  /*3980*/  VIADD R11, R204, 0x40 ;  /* 0x00000040cc0b7836 */ /* 0x000fe20000000000 */
[----:B------:R-:W-:Y:S02]  /*3990*/  CS2R R38, SRZ ;  /* 0x0000000000267805 */ /* 0x000fe4000001ff00 */
[----:B------:R-:W-:Y:S02]  /*39a0*/  CS2R R36, SRZ ;  /* 0x0000000000247805 */ /* 0x000fe4000001ff00 */
[----:B------:R-:W-:Y:S02]  /*39b0*/  CS2R R42, SRZ ;  /* 0x00000000002a7805 */ /* 0x000fe4000001ff00 */
[----:B------:R-:W-:Y:S02]  /*39c0*/  CS2R R40, SRZ ;  /* 0x0000000000287805 */ /* 0x000fe4000001ff00 */
[----:B------:R-:W-:-:S04]  /*39d0*/  ISETP.GE.AND P2, PT, R11, R100, PT ;  /* 0x000000640b00720c */ /* 0x000fc80003f46270 */
[----:B------:R-:W-:-:S13]  /*39e0*/  ISETP.GE.OR P2, PT, R16, R58, P2 ;  /* 0x0000003a1000720c */ /* 0x000fda0001746670 */
[----:B------:R-:W-:-:S04]  /*39f0*/  @!P2 IADD3 R48, P3, P4, R54, R12, R85 ;  /* 0x0000000c3630a210 */ /* 0x000fc80007c7e055 */
[----:B------:R-:W-:Y:S02]  /*3a00*/  @!P2 IADD3.X R49, R72, R57, R86, P3, P4 ;  /* 0x000000394831a210 */ /* 0x000fe40001fe8456 */
[----:B------:R-:W-:-:S04]  /*3a10*/  @!P2 IADD3 R4, P3, P4, R64, R14, R83 ;  /* 0x0000000e4004a210 */ /* 0x000fc80007c7e053 */
[----:B------:R-:W-:Y:S02]  /*3a20*/  @!P2 IADD3.X R11, R70, R93, R84, P3, P4 ;  /* 0x0000005d460ba210 */ /* 0x000fe40001fe8454 */
[----:B------:R-:W-:-:S04]  /*3a30*/  ISETP.GE.AND P3, PT, R204, R100, PT ;  /* 0x00000064cc00720c */ /* 0x000fc80003f66270 */
[----:B------:R-:W-:-:S13]  /*3a40*/  ISETP.GE.OR P3, PT, R16, R58, P3 ;  /* 0x0000003a1000720c */ /* 0x000fda0001f66670 */
[----:B------:R-:W0:Y:S01]  /*3a50*/  @!P3 LDC.64 R44, c[0x0][0x3e8] ;  /* 0x0000fa00ff2cbb82 */ /* 0x000e220000000a00 */
[----:B------:R-:W-:-:S05]  /*3a60*/  @!P3 IADD3 R12, P4, R54, R12, RZ ;  /* 0x0000000c360cb210 */ /* 0x000fca0007f9e0ff */
[----:B------:R-:W-:Y:S02]  /*3a70*/  @!P3 IMAD.X R13, R57, 0x1, R72, P4 ;  /* 0x00000001390db824 */ /* 0x000fe400020e0648 */
[----:B------:R-:W1:Y:S01]  /*3a80*/  @!P3 LDC.64 R46, c[0x0][0x400] ;  /* 0x00010000ff2ebb82 */ /* 0x000e620000000a00 */
[----:B0-----:R-:W-:-:S04]  /*3a90*/  @!P3 LEA R44, P4, R12, R44, 0x1 ;  /* 0x0000002c0c2cb211 */ /* 0x001fc800078808ff */
[----:B------:R-:W-:Y:S02]  /*3aa0*/  @!P3 LEA.HI.X R45, R12, R45, R13, 0x1, P4 ;  /* 0x0000002d0c2db211 */ /* 0x000fe400020f0c0d */
[----:B------:R-:W-:-:S03]  /*3ab0*/  @!P3 IADD3 R14, P4, R64, R14, RZ ;  /* 0x0000000e400eb210 */ /* 0x000fc60007f9e0ff */
[----:B------:R0:W2:Y:S02]  /*3ac0*/  @!P3 LDG.E.128 R36, desc[UR60][R44.64] ;  /* 0x0000003c2c24b981 */ /* 0x0000a4000c1e1d00 */
[----:B------:R-:W-:Y:S01]  /*3ad0*/  @!P3 IMAD.X R12, R93, 0x1, R70, P4 ;  /* 0x000000015d0cb824 */ /* 0x000fe200020e0646 */
[----:B-1----:R-:W-:-:S04]  /*3ae0*/  @!P3 LEA R46, P4, R14, R46, 0x1 ;  /* 0x0000002e0e2eb211 */ /* 0x002fc800078808ff */
[----:B------:R-:W-:Y:S02]  /*3af0*/  @!P3 LEA.HI.X R47, R14, R47, R12, 0x1, P4 ;  /* 0x0000002f0e2fb211 */ /* 0x000fe400020f0c0c */
[----:B------:R-:W1:Y:S03]  /*3b00*/  @!P2 LDC.64 R14, c[0x0][0x3e8] ;  /* 0x0000fa00ff0eab82 */ /* 0x000e660000000a00 */
[----:B------:R3:W4:Y:S05]  /*3b10*/  @!P3 LDG.E.128 R40, desc[UR60][R46.64] ;  /* 0x0000003c2e28b981 */ /* 0x00072a000c1e1d00 */
[----:B------:R-:W5:Y:S01]  /*3b20*/  @!P2 LDC.64 R12, c[0x0][0x400] ;  /* 0x00010000ff0cab82 */ /* 0x000f620000000a00 */
[----:B0-----:R-:W-:-:S02]  /*3b30*/  CS2R R44, SRZ ;  /* 0x00000000002c7805 */ /* 0x001fc4000001ff00 */
[----:B---3--:R-:W-:Y:S02]  /*3b40*/  CS2R R46, SRZ ;  /* 0x00000000002e7805 */ /* 0x008fe4000001ff00 */
[----:B------:R-:W-:Y:S02]  /*3b50*/  CS2R R50, SRZ ;  /* 0x0000000000327805 */ /* 0x000fe4000001ff00 */
[----:B-1----:R-:W-:-:S04]  /*3b60*/  @!P2 LEA R14, P3, R48, R14, 0x1 ;  /* 0x0000000e300ea211 */ /* 0x002fc800078608ff */
[----:B------:R-:W-:Y:S02]  /*3b70*/  @!P2 LEA.HI.X R15, R48, R15, R49, 0x1, P3 ;  /* 0x0000000f300fa211 */ /* 0x000fe400018f0c31 */
[----:B------:R-:W-:Y:S02]  /*3b80*/  CS2R R48, SRZ ;  /* 0x0000000000307805 */ /* 0x000fe4000001ff00 */
[C---:B-----5:R-:W-:Y:S01]  /*3b90*/  @!P2 LEA R12, P3, R4.reuse, R12, 0x1 ;  /* 0x0000000c040ca211 */ /* 0x060fe200078608ff */
[----:B------:R-:W3:Y:S03]  /*3ba0*/  @!P2 LDG.E.128 R44, desc[UR60][R14.64] ;  /* 0x0000003c0e2ca981 */ /* 0x000ee6000c1e1d00 */
[----:B------:R-:W-:-:S05]  /*3bb0*/  @!P2 LEA.HI.X R13, R4, R13, R11, 0x1, P3 ;  /* 0x0000000d040da211 */ /* 0x000fca00018f0c0b */
[----:B------:R0:W5:Y:S01]  /*3bc0*/  @!P2 LDG.E.128 R48, desc[UR60][R12.64] ;  /* 0x0000003c0c30a981 */ /* 0x000162000c1e1d00 */
[----:B------:R-:W-:Y:S02]  /*3bd0*/  ISETP.NE.AND P3, PT, R209, 0x3, PT ;  /* 0x00000003d100780c */ /* 0x000fe40003f65270 */
[----:B------:R-:W-:Y:S01]  /*3be0*/  ISETP.GE.AND P2, PT, R16, R58, PT ;  /* 0x0000003a1000720c */ /* 0x000fe20003f46270 */
[----:B--2---:R-:W-:Y:S02]  /*3bf0*/  IMAD.MOV.U32 R4, RZ, RZ, R38 ;  /* 0x000000ffff047224 */ /* 0x004fe400078e0026 */
[----:B------:R-:W-:Y:S02]  /*3c00*/  IMAD.MOV.U32 R11, RZ, RZ, R39 ;  /* 0x000000ffff0b7224 */ /* 0x000fe400078e0027 */
[----:B------:R-:W-:Y:S01]  /*3c10*/  IMAD.MOV.U32 R57, RZ, RZ, R37 ;  /* 0x000000ffff397224 */ /* 0x000fe200078e0025 */
[----:B------:R-:W-:Y:S02]  /*3c20*/  MOV R56, R36 ;  /* 0x0000002400387202 */ /* 0x000fe40000000f00 */
[----:B------:R-:W-:-:S02]  /*3c30*/  PRMT R111, R111, 0x5410, R4 ;  /* 0x000054106f6f7816 */ /* 0x000fc40000000004 */
[----:B------:R-:W-:Y:S02]  /*3c40*/  PRMT R119, R11, 0x7610, R119 ;  /* 0x000076100b777816 */ /* 0x000fe40000000077 */
[----:B------:R-:W-:Y:S01]  /*3c50*/  PRMT R113, R57, 0x7610, R113 ;  /* 0x0000761039717816 */ /* 0x000fe20000000071 */
[----:B----4-:R-:W-:Y:S02]  /*3c60*/  IMAD.MOV.U32 R4, RZ, RZ, R42 ;  /* 0x000000ffff047224 */ /* 0x010fe400078e002a */
[----:B------:R-:W-:Y:S02]  /*3c70*/  IMAD.MOV.U32 R11, RZ, RZ, R43 ;  /* 0x000000ffff0b7224 */ /* 0x000fe400078e002b */
[----:B0-----:R-:W-:Y:S01]  /*3c80*/  IMAD.MOV.U32 R13, RZ, RZ, R41 ;  /* 0x000000ffff0d7224 */ /* 0x001fe200078e0029 */
        /* <DEDUP_REMOVED lines=9> */
[----:B------:R-:W-:-:S03]  /*3d20*/  IMAD.MOV.U32 R13, RZ, RZ, R45 ;  /* 0x000000ffff0d7224 */ /* 0x000fc600078e002d */
[----:B------:R-:W-:Y:S01]  /*3d30*/  PRMT R105, R4, 0x5410, R11 ;  /* 0x0000541004697816 */ /* 0x000fe2000000000b */
[----:B-----5:R-:W-:Y:S01]  /*3d40*/  IMAD.MOV.U32 R4, RZ, RZ, R50 ;  /* 0x000000ffff047224 */ /* 0x020fe200078e0032 */
[----:B------:R-:W-:Y:S01]  /*3d50*/  PRMT R107, R12, 0x5410, R13 ;  /* 0x000054100c6b7816 */ /* 0x000fe2000000000d */
[----:B------:R-:W-:Y:S02]  /*3d60*/  IMAD.MOV.U32 R11, RZ, RZ, R51 ;  /* 0x000000ffff0b7224 */ /* 0x000fe400078e0033 */
[----:B------:R-:W-:Y:S02]  /*3d70*/  IMAD.MOV.U32 R12, RZ, RZ, R48 ;  /* 0x000000ffff0c7224 */ /* 0x000fe400078e0030 */
[----:B------:R-:W-:Y:S01]  /*3d80*/  IMAD.MOV.U32 R13, RZ, RZ, R49 ;  /* 0x000000ffff0d7224 */ /* 0x000fe200078e0031 */
[----:B------:R-:W-:-:S04]  /*3d90*/  PRMT R108, R4, 0x5410, R11 ;  /* 0x00005410046c7816 */ /* 0x000fc8000000000b */
[----:B------:R-:W-:Y:S01]  /*3da0*/  PRMT R109, R12, 0x5410, R13 ;  /* 0x000054100c6d7816 */ /* 0x000fe2000000000d */
[----:B------:R-:W-:Y:S06]  /*3db0*/  @!P3 BRA `(.L_x_1426) ;  /* 0x000000000004b947 */ /* 0x000fec0003800000 */
[----:B------:R-:W-:Y:S01]  /*3dc0*/  BPT.TRAP 0x1 ;  /* 0x000000040000795c */ /* 0x000fe20000300000 */
.L_x_1426:
[----:B------:R-:W-:Y:S01]  /*3dd0*/  IMAD R4, R18, 0x8, R19 ;  /* 0x0000000812047824 */ /* 0x000fe200078e0213 */
[----:B------:R-:W-:Y:S01]  /*3de0*/  SHF.L.U32 R101, R207, 0x1f, RZ ;  /* 0x0000001fcf657819 */ /* 0x000fe200000006ff */
[----:B------:R-:W0:Y:S01]  /*3df0*/  LDC R104, c[0x0][0x2f4] ;  /* 0x0000bd00ff687b82 */ /* 0x000e220000000800 */
[----:B------:R-:W-:Y:S02]  /*3e00*/  BSSY B1, `(.L_x_1427) ;  /* 0x0000003000017945 */ /* 0x000fe40003800000 */
[----:B------:R-:W1:Y:S02]  /*3e10*/  SYNCS.PHASECHK.TRANS64.TRYWAIT P4, [R4+URZ+0x32490], R101 ;  /* 0x03249065040075a7 */ /* 0x000e64000808017f */
[----:B-1----:R-:W-:Y:S05]  /*3e20*/  @!P4 BRA `(.L_x_1428) ;  /* 0x000001480054c947 */ /* 0x002fea0003800000 */
.L_x_1669:
[----:B------:R-:W-:Y:S05]  /*3e30*/  BSYNC B1 ;  /* 0x0000000000017941 */ /* 0x000fea0003800000 */
.L_x_1427:
[----:B------:R-:W-:Y:S01]  /*3e40*/  UMOV UR4, 0xffffffff ;  /* 0xffffffff00047882 */ /* 0x000fe20000000000 */
[----:B0-----:R-:W-:Y:S02]  /*3e50*/  IMAD.IADD R106, R104, 0x1, -R89 ;  /* 0x00000001686a7824 */ /* 0x001fe400078e0a59 */
[----:B------:R-:W-:Y:S05]  /*3e60*/  BRA.DIV UR4, `(.L_x_1429) ;  /* 0x0000014a04587947 */ /* 0x000fea000b800000 */
[----:B------:R0:W2:Y:S04]  /*3e70*/  SHFL.IDX PT, R95, R103, RZ, 0x1c1f ;  /* 0x001c1fff675f7589 */ /* 0x0000a800000e0000 */
[----:B------:R0:W3:Y:S02]  /*3e80*/  SHFL.IDX PT, R94, R102, RZ, 0x1c1f ;  /* 0x001c1fff665e7589 */ /* 0x0000e400000e0000 */
.L_x_1673:
[----:B------:R-:W-:Y:S01]  /*3e90*/  ISETP.GE.OR P4, PT, R204, R100, P1 ;  /* 0x00000064cc00720c */ /* 0x000fe20000f86670 */
[----:B------:R-:W-:-:S12]  /*3ea0*/  BSSY B1, `(.L_x_1430) ;  /* 0x0000073000017945 */ /* 0x000fd80003800000 */
[----:B------:R-:W-:Y:S05]  /*3eb0*/  @P4 BRA `(.L_x_1431) ;  /* 0x0000000400c44947 */ /* 0x000fea0003800000 */
[----:B------:R-:W4:Y:S01]  /*3ec0*/  S2R R12, SR_TID.X ;  /* 0x00000000000c7919 */ /* 0x000f220000002100 */
[----:B------:R-:W-:Y:S01]  /*3ed0*/  SEL R11, R89, R106, !P0 ;  /* 0x0000006a590b7207 */ /* 0x000fe20004000000 */
[----:B------:R-:W-:Y:S01]  /*3ee0*/  BSSY B2, `(.L_x_1432) ;  /* 0x000006a000027945 */ /* 0x000fe20003800000 */
[----:B---3--:R-:W-:-:S04]  /*3ef0*/  LEA R92, P4, R68, R94, 0x1 ;  /* 0x0000005e445c7211 */ /* 0x008fc800078808ff */
[----:B--2---:R-:W-:Y:S02]  /*3f00*/  LEA.HI.X R93, R68, R95, R32, 0x1, P4 ;  /* 0x0000005f445d7211 */ /* 0x004fe400020f0c20 */
[----:B----4-:R-:W-:Y:S02]  /*3f10*/  IADD3 R13, R12, -0x80, RZ ;  /* 0xffffff800c0d7810 */ /* 0x010fe40007ffe0ff */
[----:B------:R-:W-:Y:S02]  /*3f20*/  SHF.R.S32.HI R12, RZ, 0x1f, R11 ;  /* 0x0000001fff0c7819 */ /* 0x000fe4000001140b */
[----:B------:R-:W-:Y:S02]  /*3f30*/  SHF.R.S32.HI R14, RZ, 0x1f, R13 ;  /* 0x0000001fff0e7819 */ /* 0x000fe4000001140d */
[----:B------:R-:W-:Y:S02]  /*3f40*/  LEA.HI R12, R12, R11, RZ, 0x4 ;  /* 0x0000000b0c0c7211 */ /* 0x000fe400078f20ff */
[----:B------:R-:W-:-:S02]  /*3f50*/  LEA.HI R14, R14, R13, RZ, 0x5 ;  /* 0x0000000d0e0e7211 */ /* 0x000fc400078f28ff */
[----:B------:R-:W-:Y:S01]  /*3f60*/  LEA.HI.SX32 R11, R12, R69, 0x1c ;  /* 0x000000450c0b7211 */ /* 0x000fe200078fe2ff */
[----:B------:R-:W-:Y:S01]  /*3f70*/  IMAD R12, R18, 0x1800, R31 ;  /* 0x00001800120c7824 */ /* 0x000fe200078e021f */
[----:B------:R-:W-:-:S03]  /*3f80*/  SHF.R.S32.HI R14, RZ, 0x5, R14 ;  /* 0x00000005ff0e7819 */ /* 0x000fc6000001140e */
[----:B------:R-:W-:Y:S02]  /*3f90*/  IMAD.SHL.U32 R11, R11, 0x8, RZ ;  /* 0x000000080b0b7824 */ /* 0x000fe400078e00ff */
[----:B------:R-:W-:-:S03]  /*3fa0*/  IMAD R12, R12, 0x2, R19 ;  /* 0x000000020c0c7824 */ /* 0x000fc600078e0213 */
[----:B------:R-:W-:-:S04]  /*3fb0*/  LOP3.LUT R13, R82, 0x38, R11, 0xf8, !PT ;  /* 0x00000038520d7812 */ /* 0x000fc800078ef80b */
[----:B------:R-:W-:-:S05]  /*3fc0*/  LOP3.LUT R13, R13, R80, RZ, 0x3c, !PT ;  /* 0x000000500d0d7212 */ /* 0x000fca00078e3cff */
[----:B------:R-:W-:-:S04]  /*3fd0*/  IMAD R13, R14, 0x200, R13 ;  /* 0x000002000e0d7824 */ /* 0x000fc800078e020d */
[----:B------:R-:W-:-:S04]  /*3fe0*/  IMAD R14, R18, 0x1800, R13 ;  /* 0x00001800120e7824 */ /* 0x000fc800078e020d */
[----:B------:R-:W-:Y:S02]  /*3ff0*/  IMAD R56, R14, 0x2, R19 ;  /* 0x000000020e387824 */ /* 0x000fe400078e0213 */
[----:B------:R-:W2:Y:S04]  /*4000*/  LDS.128 R12, [R12+0x1c400] ;  /* 0x01c400000c0c7984 */ /* 0x000ea80000000c00 */
[----:B------:R-:W3:Y:S01]  /*4010*/  LDS.128 R56, [R56+0x1c400] ;  /* 0x01c4000038387984 */ /* 0x000ee20000000c00 */
[----:B------:R-:W-:Y:S05]  /*4020*/  @P2 BRA `(.L_x_1433) ;  /* 0x0000000400542947 */ /* 0x000fea0003800000 */
[----:B------:R-:W-:Y:S02]  /*4030*/  SHF.R.U32.HI R114, RZ, 0x10, R41 ;  /* 0x00000010ff727819 */ /* 0x000fe40000011629 */
[--C-:B------:R-:W-:Y:S02]  /*4040*/  SHF.R.U64 R110, R36, 0x10, R37.reuse ;  /* 0x00000010246e7819 */ /* 0x100fe40000001225 */
[----:B------:R-:W-:Y:S01]  /*4050*/  SHF.R.U32.HI R115, RZ, 0x10, R37 ;  /* 0x00000010ff737819 */ /* 0x000fe20000011625 */
[----:B------:R-:W-:Y:S01]  /*4060*/  HADD2.F32 R114, -RZ, R114.H0_H0 ;  /* 0x20000072ff727230 */ /* 0x000fe20000004100 */
[--C-:B------:R-:W-:Y:S01]  /*4070*/  SHF.R.U64 R37, R42, 0x10, R43.reuse ;  /* 0x000000102a257819 */ /* 0x100fe2000000122b */
[----:B------:R-:W-:Y:S01]  /*4080*/  HADD2.F32 R110, -RZ, R110.H0_H0 ;  /* 0x2000006eff6e7230 */ /* 0x000fe20000004100 */
[----:B------:R-:W-:Y:S01]  /*4090*/  SHF.R.U32.HI R117, RZ, 0x10, R43 ;  /* 0x00000010ff757819 */ /* 0x000fe2000001162b */
[--C-:B------:R-:W-:Y:S01]  /*40a0*/  HADD2.F32 R43, -RZ, R113.reuse.H0_H0 ;  /* 0x20000071ff2b7230 */ /* 0x100fe20000004100 */
[----:B------:R-:W-:Y:S01]  /*40b0*/  SHF.R.U64 R40, R40, 0x10, R41 ;  /* 0x0000001028287819 */ /* 0x000fe20000001229 */
[----:B--2---:R-:W-:Y:S01]  /*40c0*/  IMAD.MOV.U32 R41, RZ, RZ, R12 ;  /* 0x000000ffff297224 */ /* 0x004fe200078e000c */
[--C-:B------:R-:W-:Y:S01]  /*40d0*/  SHF.R.U64 R36, R38, 0x10, R39.reuse ;  /* 0x0000001026247819 */ /* 0x100fe20000001227 */
[----:B------:R-:W-:Y:S01]  /*40e0*/  HADD2.F32 R113, -RZ, R113.H1_H1 ;  /* 0x30000071ff717230 */ /* 0x000fe20000004100 */
[----:B------:R-:W-:Y:S01]  /*40f0*/  SHF.R.U32.HI R118, RZ, 0x10, R39 ;  /* 0x00000010ff767819 */ /* 0x000fe20000011627 */
[----:B---3--:R-:W-:-:S02]  /*4100*/  HADD2.F32 R38, -RZ, R57.H0_H0 ;  /* 0x20000039ff267230 */ /* 0x008fc40000004100 */
[----:B------:R-:W-:Y:S02]  /*4110*/  IMAD.MOV.U32 R39, RZ, RZ, R15 ;  /* 0x000000ffff277224 */ /* 0x000fe400078e000f */
[----:B------:R-:W-:Y:S02]  /*4120*/  HADD2.F32 R57, -RZ, R57.H1_H1 ;  /* 0x30000039ff397230 */ /* 0x000fe40000004100 */
[--C-:B------:R-:W-:Y:S02]  /*4130*/  HADD2.F32 R12, -RZ, R13.reuse.H0_H0 ;  /* 0x2000000dff0c7230 */ /* 0x100fe40000004100 */
[----:B------:R-:W-:Y:S02]  /*4140*/  HADD2.F32 R15, -RZ, R13.H1_H1 ;  /* 0x3000000dff0f7230 */ /* 0x000fe40000004100 */
[-C--:B------:R-:W-:Y:S01]  /*4150*/  FMUL.FTZ R13, R38, R113.reuse ;  /* 0x00000071260d7220 */ /* 0x080fe20000410000 */
[----:B------:R-:W-:Y:S02]  /*4160*/  HADD2.F32 R42, -RZ, R115.H0_H0 ;  /* 0x20000073ff2a7230 */ /* 0x000fe40000004100 */
[C---:B------:R-:W-:Y:S01]  /*4170*/  FMUL.FTZ R113, R12.reuse, R113 ;  /* 0x000000710c717220 */ /* 0x040fe20000410000 */
[-C--:B------:R-:W-:Y:S01]  /*4180*/  FMUL.FTZ R116, R57, R114.reuse ;  /* 0x0000007239747220 */ /* 0x080fe20000410000 */
[C---:B------:R-:W-:Y:S01]  /*4190*/  FMUL.FTZ R114, R15.reuse, R114 ;  /* 0x000000720f727220 */ /* 0x040fe20000410000 */
[-C--:B------:R-:W-:Y:S01]  /*41a0*/  FFMA.FTZ R12, R12, R43.reuse, -R13 ;  /* 0x0000002b0c0c7223 */ /* 0x080fe2000001080d */
[----:B------:R-:W-:Y:S01]  /*41b0*/  FFMA.FTZ R13, R38, R43, R113 ;  /* 0x0000002b260d7223 */ /* 0x000fe20000010071 */
[-C--:B------:R-:W-:Y:S01]  /*41c0*/  FFMA.FTZ R15, R15, R42.reuse, -R116 ;  /* 0x0000002a0f0f7223 */ /* 0x080fe20000010874 */
[----:B------:R-:W-:Y:S01]  /*41d0*/  FFMA.FTZ R38, R57, R42, R114 ;  /* 0x0000002a39267223 */ /* 0x000fe20000010072 */
[----:B------:R-:W-:-:S02]  /*41e0*/  HADD2.F32 R115, -RZ, R119.H1_H1 ;  /* 0x30000077ff737230 */ /* 0x000fc40000004100 */
[--C-:B------:R-:W-:Y:S01]  /*41f0*/  HADD2.F32 R57, -RZ, R59.reuse.H0_H0 ;  /* 0x2000003bff397230 */ /* 0x100fe20000004100 */
[----:B------:R-:W-:Y:S01]  /*4200*/  F2FP.F16.F32.PACK_AB R15, R15, R12 ;  /* 0x0000000c0f0f723e */ /* 0x000fe200000000ff */
[----:B------:R-:W-:Y:S02]  /*4210*/  HADD2.F32 R59, -RZ, R59.H1_H1 ;  /* 0x3000003bff3b7230 */ /* 0x000fe40000004100 */
[----:B------:R-:W-:Y:S02]  /*4220*/  HADD2.F32 R42, -RZ, R39.H0_H0 ;  /* 0x20000027ff2a7230 */ /* 0x000fe40000004100 */
[----:B------:R-:W-:Y:S02]  /*4230*/  HADD2.F32 R116, -RZ, R117.H0_H0 ;  /* 0x20000075ff747230 */ /* 0x000fe40000004100 */
[----:B------:R-:W-:Y:S02]  /*4240*/  HADD2.F32 R43, -RZ, R39.H1_H1 ;  /* 0x30000027ff2b7230 */ /* 0x000fe40000004100 */
[----:B------:R-:W-:Y:S01]  /*4250*/  FMUL.FTZ R39, R57, R115 ;  /* 0x0000007339277220 */ /* 0x000fe20000410000 */
[----:B------:R-:W-:-:S02]  /*4260*/  HADD2.F32 R113, -RZ, R119.H0_H0 ;  /* 0x20000077ff717230 */ /* 0x000fc40000004100 */
[-C--:B------:R-:W-:Y:S01]  /*4270*/  FMUL.FTZ R120, R59, R116.reuse ;  /* 0x000000743b787220 */ /* 0x080fe20000410000 */
[----:B------:R-:W-:Y:S02]  /*4280*/  HADD2.F32 R114, -RZ, R118.H0_H0 ;  /* 0x20000076ff727230 */ /* 0x000fe40000004100 */
[C---:B------:R-:W-:Y:S01]  /*4290*/  FMUL.FTZ R118, R42.reuse, R115 ;  /* 0x000000732a767220 */ /* 0x040fe20000410000 */
[----:B------:R-:W-:Y:S01]  /*42a0*/  FMUL.FTZ R116, R43, R116 ;  /* 0x000000742b747220 */ /* 0x000fe20000410000 */
[-C--:B------:R-:W-:Y:S02]  /*42b0*/  FFMA.FTZ R39, R42, R113.reuse, -R39 ;  /* 0x000000712a277223 */ /* 0x080fe40000010827 */
[----:B------:R-:W-:Y:S01]  /*42c0*/  FFMA.FTZ R42, R57, R113, R118 ;  /* 0x00000071392a7223 */ /* 0x000fe20000010076 */
[-C--:B------:R-:W-:Y:S01]  /*42d0*/  FFMA.FTZ R120, R43, R114.reuse, -R120 ;  /* 0x000000722b787223 */ /* 0x080fe20000010878 */
[----:B------:R-:W-:Y:S01]  /*42e0*/  FFMA.FTZ R117, R59, R114, R116 ;  /* 0x000000723b757223 */ /* 0x000fe20000010074 */
[----:B------:R-:W-:-:S02]  /*42f0*/  HADD2.F32 R57, -RZ, R112.H0_H0 ;  /* 0x20000070ff397230 */ /* 0x000fc40000004100 */
[----:B------:R-:W-:Y:S01]  /*4300*/  HADD2.F32 R112, -RZ, R112.H1_H1 ;  /* 0x30000070ff707230 */ /* 0x000fe20000004100 */
[----:B------:R-:W-:Y:S01]  /*4310*/  F2FP.F16.F32.PACK_AB R39, R120, R39 ;  /* 0x000000277827723e */ /* 0x000fe200000000ff */
[----:B------:R-:W-:Y:S01]  /*4320*/  HADD2.F32 R59, -RZ, R40.H0_H0 ;  /* 0x20000028ff3b7230 */ /* 0x000fe20000004100 */
[----:B------:R-:W-:Y:S01]  /*4330*/  F2FP.F16.F32.PACK_AB R42, R117, R42 ;  /* 0x0000002a752a723e */ /* 0x000fe200000000ff */
[--C-:B------:R-:W-:Y:S02]  /*4340*/  HADD2.F32 R43, -RZ, R56.reuse.H0_H0 ;  /* 0x20000038ff2b7230 */ /* 0x100fe40000004100 */
[--C-:B------:R-:W-:Y:S02]  /*4350*/  HADD2.F32 R40, -RZ, R41.reuse.H0_H0 ;  /* 0x20000029ff287230 */ /* 0x100fe40000004100 */
[----:B------:R-:W-:Y:S02]  /*4360*/  HADD2.F32 R56, -RZ, R56.H1_H1 ;  /* 0x30000038ff387230 */ /* 0x000fe40000004100 */
[----:B------:R-:W-:Y:S01]  /*4370*/  FMUL.FTZ R113, R43, R112 ;  /* 0x000000702b717220 */ /* 0x000fe20000410000 */
[----:B------:R-:W-:-:S02]  /*4380*/  HADD2.F32 R41, -RZ, R41.H1_H1 ;  /* 0x30000029ff297230 */ /* 0x000fc40000004100 */
[----:B------:R-:W-:Y:S01]  /*4390*/  FMUL.FTZ R112, R40, R112 ;  /* 0x0000007028707220 */ /* 0x000fe20000410000 */
[----:B------:R-:W-:Y:S01]  /*43a0*/  FMUL.FTZ R114, R56, R59 ;  /* 0x0000003b38727220 */ /* 0x000fe20000410000 */
[----:B------:R-:W-:Y:S01]  /*43b0*/  FFMA.FTZ R113, R40, R57, -R113 ;  /* 0x0000003928717223 */ /* 0x000fe20000010871 */
[----:B------:R-:W-:Y:S01]  /*43c0*/  FMUL.FTZ R59, R41, R59 ;  /* 0x0000003b293b7220 */ /* 0x000fe20000410000 */
[----:B------:R-:W-:Y:S01]  /*43d0*/  FFMA.FTZ R112, R43, R57, R112 ;  /* 0x000000392b707223 */ /* 0x000fe20000010070 */
[-C--:B------:R-:W-:Y:S01]  /*43e0*/  FFMA.FTZ R114, R41, R110.reuse, -R114 ;  /* 0x0000006e29727223 */ /* 0x080fe20000010872 */
[----:B------:R-:W-:Y:S02]  /*43f0*/  HADD2.F32 R41, -RZ, R111.H1_H1 ;  /* 0x3000006fff297230 */ /* 0x000fe40000004100 */
[----:B------:R-:W-:Y:S01]  /*4400*/  FFMA.FTZ R59, R56, R110, R59 ;  /* 0x0000006e383b7223 */ /* 0x000fe2000001003b */
[----:B------:R-:W-:Y:S02]  /*4410*/  HADD2.F32 R57, -RZ, R37.H0_H0 ;  /* 0x20000025ff397230 */ /* 0x000fe40000004100 */
[----:B------:R-:W-:Y:S01]  /*4420*/  HADD2.F32 R40, -RZ, R58.H0_H0 ;  /* 0x2000003aff287230 */ /* 0x000fe20000004100 */
[----:B------:R-:W-:Y:S01]  /*4430*/  F2FP.F16.F32.PACK_AB R12, R114, R113 ;  /* 0x00000071720c723e */ /* 0x000fe200000000ff */
[----:B------:R-:W-:Y:S01]  /*4440*/  HADD2.F32 R111, -RZ, R111.H0_H0 ;  /* 0x2000006fff6f7230 */ /* 0x000fe20000004100 */
[----:B------:R-:W-:Y:S01]  /*4450*/  F2FP.F16.F32.PACK_AB R56, R59, R112 ;  /* 0x000000703b38723e */ /* 0x000fe200000000ff */
[----:B------:R-:W-:-:S02]  /*4460*/  HADD2.F32 R37, -RZ, R14.H0_H0 ;  /* 0x2000000eff257230 */ /* 0x000fc40000004100 */
[----:B------:R-:W-:Y:S02]  /*4470*/  HADD2.F32 R58, -RZ, R58.H1_H1 ;  /* 0x3000003aff3a7230 */ /* 0x000fe40000004100 */
[----:B------:R-:W-:Y:S02]  /*4480*/  HADD2.F32 R14, -RZ, R14.H1_H1 ;  /* 0x3000000eff0e7230 */ /* 0x000fe40000004100 */
[----:B------:R-:W-:Y:S02]  /*4490*/  HADD2.F32 R43, -RZ, R36.H0_H0 ;  /* 0x20000024ff2b7230 */ /* 0x000fe40000004100 */
[----:B------:R-:W-:Y:S01]  /*44a0*/  FMUL.FTZ R36, R40, R111 ;  /* 0x0000006f28247220 */ /* 0x000fe20000410000 */
[----:B------:R-:W-:Y:S01]  /*44b0*/  FMUL.FTZ R115, R58, R57 ;  /* 0x000000393a737220 */ /* 0x000fe20000410000 */
[C---:B------:R-:W-:Y:S01]  /*44c0*/  FMUL.FTZ R111, R37.reuse, R111 ;  /* 0x0000006f256f7220 */ /* 0x040fe20000410000 */
[C---:B------:R-:W-:Y:S01]  /*44d0*/  FMUL.FTZ R57, R14.reuse, R57 ;  /* 0x000000390e397220 */ /* 0x040fe20000410000 */
[----:B------:R-:W-:Y:S01]  /*44e0*/  FFMA.FTZ R36, R37, R41, -R36 ;  /* 0x0000002925247223 */ /* 0x000fe20000010824 */
[----:B------:R-:W-:Y:S01]  /*44f0*/  FFMA.FTZ R115, R14, R43, -R115 ;  /* 0x0000002b0e737223 */ /* 0x000fe20000010873 */
[----:B------:R-:W-:Y:S01]  /*4500*/  FFMA.FTZ R111, R40, R41, R111 ;  /* 0x00000029286f7223 */ /* 0x000fe2000001006f */
[----:B------:R-:W-:Y:S01]  /*4510*/  FFMA.FTZ R58, R58, R43, R57 ;  /* 0x0000002b3a3a7223 */ /* 0x000fe20000010039 */
[----:B------:R-:W-:Y:S01]  /*4520*/  F2FP.F16.F32.PACK_AB R57, R38, R13 ;  /* 0x0000000d2639723e */ /* 0x000fe200000000ff */
[----:B------:R-:W-:Y:S01]  /*4530*/  IMAD.MOV.U32 R13, RZ, RZ, R15 ;  /* 0x000000ffff0d7224 */ /* 0x000fe200078e000f */
[----:B------:R-:W-:Y:S01]  /*4540*/  F2FP.F16.F32.PACK_AB R14, R115, R36 ;  /* 0x00000024730e723e */ /* 0x000fe200000000ff */
[----:B------:R-:W-:Y:S01]  /*4550*/  IMAD.MOV.U32 R59, RZ, RZ, R42 ;  /* 0x000000ffff3b7224 */ /* 0x000fe200078e002a */
[----:B------:R-:W-:-:S02]  /*4560*/  F2FP.F16.F32.PACK_AB R58, R58, R111 ;  /* 0x0000006f3a3a723e */ /* 0x000fc400000000ff */
[----:B------:R-:W-:-:S07]  /*4570*/  MOV R15, R39 ;  /* 0x00000027000f7202 */ /* 0x000fce0000000f00 */
.L_x_1433:
[----:B------:R-:W-:Y:S05]  /*4580*/  BSYNC B2 ;  /* 0x0000000000027941 */ /* 0x000fea0003800000 */
.L_x_1432:
[----:B------:R-:W-:Y:S01]  /*4590*/  ISETP.GE.AND P4, PT, R11, R104, PT ;  /* 0x000000680b00720c */ /* 0x000fe20003f86270 */
[----:B--2---:R4:W-:-:S12]  /*45a0*/  ST.E.128 desc[UR60][R92.64], R12 ;  /* 0x0000000c5c007985 */ /* 0x0049d8000c101d3c */
[----:B------:R-:W-:-:S05]  /*45b0*/  @!P4 IMAD.WIDE R94, R11, 0x2, R94 ;  /* 0x000000020b5ec825 */ /* 0x000fca00078e025e */
[----:B---3--:R4:W-:Y:S02]  /*45c0*/  @!P4 ST.E.128 desc[UR60][R94.64], R56 ;  /* 0x000000385e00c985 */ /* 0x0089e4000c101d3c */
.L_x_1431:
[----:B------:R-:W-:Y:S05]  /*45d0*/  BSYNC B1 ;  /* 0x0000000000017941 */ /* 0x000fea0003800000 */
.L_x_1430:
[----:B------:R-:W-:-:S03]  /*45e0*/  UMOV UR4, 0xffffffff ;  /* 0xffffffff00047882 */ /* 0x000fc60000000000 */
[----:B------:R-:W-:Y:S05]  /*45f0*/  BRA.DIV UR4, `(.L_x_1434) ;  /* 0x0000014204c07947 */ /* 0x000fea000b800000 */
[----:B0-----:R-:W0:Y:S04]  /*4600*/  SHFL.IDX PT, R103, R103, 0x1, 0x1c1f ;  /* 0x003c1f0067677f89 */ /* 0x001e2800000e0000 */
[----:B------:R-:W0:Y:S02]  /*4610*/  SHFL.IDX PT, R102, R102, 0x1, 0x1c1f ;  /* 0x003c1f0066667f89 */ /* 0x000e2400000e0000 */
.L_x_1677:
[----:B------:R-:W-:-:S05]  /*4620*/  VIADD R11, R204, 0x40 ;  /* 0x00000040cc0b7836 */ /* 0x000fca0000000000 */
[----:B------:R-:W-:-:S13]  /*4630*/  ISETP.GE.OR P4, PT, R11, R100, P1 ;  /* 0x000000640b00720c */ /* 0x000fda0000f86670 */
[----:B------:R-:W-:Y:S05]  /*4640*/  @P4 BRA `(.L_x_1419) ;  /* 0x0000000800f04947 */ /* 0x000fea0003800000 */
[----:B----4-:R-:W4:Y:S01]  /*4650*/  LDL R13, [R1+0x58] ;  /* 0x00005800010d7983 */ /* 0x010f220000100800 */
[----:B------:R-:W-:Y:S01]  /*4660*/  SEL R106, R89, R106, !P0 ;  /* 0x0000006a596a7207 */ /* 0x000fe20004000000 */
[----:B------:R-:W-:Y:S01]  /*4670*/  VIADD R14, R204, 0x40 ;  /* 0x00000040cc0e7836 */ /* 0x000fe20000000000 */
[----:B0-----:R-:W-:Y:S01]  /*4680*/  LEA R40, P4, R68, R102, 0x1 ;  /* 0x0000006644287211 */ /* 0x001fe200078808ff */
[----:B------:R-:W-:Y:S01]  /*4690*/  VIADD R12, R204, 0x40 ;  /* 0x00000040cc0c7836 */ /* 0x000fe20000000000 */
[----:B------:R-:W-:Y:S01]  /*46a0*/  SHF.R.S32.HI R11, RZ, 0x1f, R106 ;  /* 0x0000001fff0b7819 */ /* 0x000fe2000001146a */
[----:B------:R-:W-:Y:S01]  /*46b0*/  IMAD.SHL.U32 R14, R14, 0x40, RZ ;  /* 0x000000400e0e7824 */ /* 0x000fe200078e00ff */
[----:B------:R-:W-:Y:S01]  /*46c0*/  BSSY B1, `(.L_x_1435) ;  /* 0x0000068000017945 */ /* 0x000fe20003800000 */
[----:B------:R-:W-:Y:S01]  /*46d0*/  IMAD.SHL.U32 R12, R12, 0x40, RZ ;  /* 0x000000400c0c7824 */ /* 0x000fe200078e00ff */
[----:B------:R-:W-:Y:S02]  /*46e0*/  LEA.HI R106, R11, R106, RZ, 0x4 ;  /* 0x0000006a0b6a7211 */ /* 0x000fe400078f20ff */
[----:B------:R-:W-:-:S02]  /*46f0*/  LOP3.LUT R14, R14, 0x1c0, RZ, 0xc0, !PT ;  /* 0x000001c00e0e7812 */ /* 0x000fc400078ec0ff */
[----:B------:R-:W-:Y:S02]  /*4700*/  LEA.HI.SX32 R11, R106, R69, 0x1c ;  /* 0x000000456a0b7211 */ /* 0x000fe400078fe2ff */
[----:B------:R-:W-:Y:S02]  /*4710*/  LOP3.LUT R12, R12, 0x1c0, RZ, 0xc0, !PT ;  /* 0x000001c00c0c7812 */ /* 0x000fe400078ec0ff */
[----:B------:R-:W-:Y:S01]  /*4720*/  SHF.R.U32.HI R14, RZ, 0x3, R14 ;  /* 0x00000003ff0e7819 */ /* 0x000fe2000001160e */
[----:B------:R-:W-:Y:S01]  /*4730*/  IMAD.SHL.U32 R11, R11, 0x8, RZ ;  /* 0x000000080b0b7824 */ /* 0x000fe200078e00ff */
[----:B------:R-:W-:-:S04]  /*4740*/  LEA.HI.X R41, R68, R103, R32, 0x1, P4 ;  /* 0x0000006744297211 */ /* 0x000fc800020f0c20 */
[----:B------:R-:W-:-:S04]  /*4750*/  LOP3.LUT R12, R12, 0x38, R11, 0xf8, !PT ;  /* 0x000000380c0c7812 */ /* 0x000fc800078ef80b */
[----:B------:R-:W-:-:S04]  /*4760*/  LOP3.LUT R12, R12, R14, RZ, 0x3c, !PT ;  /* 0x0000000e0c0c7212 */ /* 0x000fc800078e3cff */
[----:B----4-:R-:W-:Y:S01]  /*4770*/  IADD3 R13, R13, R12, RZ ;  /* 0x0000000c0d0d7210 */ /* 0x010fe20007ffe0ff */
[----:B------:R-:W-:-:S04]  /*4780*/  IMAD R12, R18, 0x1800, R21 ;  /* 0x00001800120c7824 */ /* 0x000fc800078e0215 */
[----:B------:R-:W-:Y:S02]  /*4790*/  IMAD R14, R18, 0x1800, R13 ;  /* 0x00001800120e7824 */ /* 0x000fe400078e020d */
[--C-:B------:R-:W-:Y:S02]  /*47a0*/  IMAD R12, R12, 0x2, R19.reuse ;  /* 0x000000020c0c7824 */ /* 0x100fe400078e0213 */
[----:B------:R-:W-:-:S04]  /*47b0*/  IMAD R36, R14, 0x2, R19 ;  /* 0x000000020e247824 */ /* 0x000fc800078e0213 */
[----:B------:R-:W0:Y:S04]  /*47c0*/  LDS.128 R12, [R12+0x1c400] ;  /* 0x01c400000c0c7984 */ /* 0x000e280000000c00 */
[----:B------:R-:W4:Y:S01]  /*47d0*/  LDS.128 R36, [R36+0x1c400] ;  /* 0x01c4000024247984 */ /* 0x000f220000000c00 */
[----:B------:R-:W-:Y:S05]  /*47e0*/  @P2 BRA `(.L_x_1436) ;  /* 0x0000000400542947 */ /* 0x000fea0003800000 */
[--C-:B--2---:R-:W-:Y:S02]  /*47f0*/  SHF.R.U64 R95, R48, 0x10, R49.reuse ;  /* 0x00000010305f7819 */ /* 0x104fe40000001231 */
[----:B------:R-:W-:Y:S01]  /*4800*/  SHF.R.U32.HI R48, RZ, 0x10, R49 ;  /* 0x00000010ff307819 */ /* 0x000fe20000011631 */
[----:B------:R-:W-:Y:S01]  /*4810*/  HADD2.F32 R49, -RZ, R109.H1_H1 ;  /* 0x3000006dff317230 */ /* 0x000fe20000004100 */
[--C-:B------:R-:W-:Y:S02]  /*4820*/  SHF.R.U64 R44, R44, 0x10, R45.reuse ;  /* 0x000000102c2c7819 */ /* 0x100fe4000000122d */
[----:B------:R-:W-:Y:S01]  /*4830*/  SHF.R.U32.HI R56, RZ, 0x10, R45 ;  /* 0x00000010ff387819 */ /* 0x000fe2000001162d */
[----:B----4-:R-:W-:Y:S01]  /*4840*/  IMAD.MOV.U32 R45, RZ, RZ, R36 ;  /* 0x000000ffff2d7224 */ /* 0x010fe200078e0024 */
[----:B------:R-:W-:Y:S01]  /*4850*/  SHF.R.U64 R42, R46, 0x10, R47 ;  /* 0x000000102e2a7819 */ /* 0x000fe2000000122f */
[----:B------:R-:W-:Y:S01]  /*4860*/  IMAD.MOV.U32 R46, RZ, RZ, R38 ;  /* 0x000000ffff2e7224 */ /* 0x000fe200078e0026 */
[----:B------:R-:W-:Y:S01]  /*4870*/  SHF.R.U64 R43, R50, 0x10, R51 ;  /* 0x00000010322b7819 */ /* 0x000fe20000001233 */
[----:B0-----:R-:W-:Y:S01]  /*4880*/  IMAD.MOV.U32 R36, RZ, RZ, R15 ;  /* 0x000000ffff247224 */ /* 0x001fe200078e000f */
[----:B------:R-:W-:Y:S01]  /*4890*/  SHF.R.U32.HI R59, RZ, 0x10, R47 ;  /* 0x00000010ff3b7819 */ /* 0x000fe2000001162f */
[--C-:B------:R-:W-:Y:S01]  /*48a0*/  HADD2.F32 R38, -RZ, R37.reuse.H0_H0 ;  /* 0x20000025ff267230 */ /* 0x100fe20000004100 */
[----:B------:R-:W-:Y:S01]  /*48b0*/  SHF.R.U32.HI R57, RZ, 0x10, R51 ;  /* 0x00000010ff397819 */ /* 0x000fe20000011633 */
[----:B------:R-:W-:-:S02]  /*48c0*/  HADD2.F32 R37, -RZ, R37.H1_H1 ;  /* 0x30000025ff257230 */ /* 0x000fc40000004100 */
[--C-:B------:R-:W-:Y:S02]  /*48d0*/  HADD2.F32 R15, -RZ, R13.reuse.H0_H0 ;  /* 0x2000000dff0f7230 */ /* 0x100fe40000004100 */
[----:B------:R-:W-:Y:S02]  /*48e0*/  HADD2.F32 R50, -RZ, R48.H0_H0 ;  /* 0x20000030ff327230 */ /* 0x000fe40000004100 */
[----:B------:R-:W-:Y:S02]  /*48f0*/  HADD2.F32 R13, -RZ, R13.H1_H1 ;  /* 0x3000000dff0d7230 */ /* 0x000fe40000004100 */
[----:B------:R-:W-:Y:S02]  /*4900*/  HADD2.F32 R48, -RZ, R56.H0_H0 ;  /* 0x20000038ff307230 */ /* 0x000fe40000004100 */
[-C--:B------:R-:W-:Y:S01]  /*4910*/  FMUL.FTZ R58, R37, R50.reuse ;  /* 0x00000032253a7220 */ /* 0x080fe20000410000 */
[----:B------:R-:W-:Y:S02]  /*4920*/  HADD2.F32 R47, -RZ, R107.H1_H1 ;  /* 0x3000006bff2f7230 */ /* 0x000fe40000004100 */
[-C--:B------:R-:W-:Y:S01]  /*4930*/  FMUL.FTZ R56, R38, R49.reuse ;  /* 0x0000003126387220 */ /* 0x080fe20000410000 */
[----:B------:R-:W-:Y:S01]  /*4940*/  FMUL.FTZ R50, R13, R50 ;  /* 0x000000320d327220 */ /* 0x000fe20000410000 */
[----:B------:R-:W-:Y:S01]  /*4950*/  FMUL.FTZ R49, R15, R49 ;  /* 0x000000310f317220 */ /* 0x000fe20000410000 */
[-C--:B------:R-:W-:Y:S01]  /*4960*/  FFMA.FTZ R51, R13, R48.reuse, -R58 ;  /* 0x000000300d337223 */ /* 0x080fe2000001083a */
[----:B------:R-:W-:Y:S01]  /*4970*/  FFMA.FTZ R56, R15, R47, -R56 ;  /* 0x0000002f0f387223 */ /* 0x000fe20000010838 */
[----:B------:R-:W-:Y:S01]  /*4980*/  FFMA.FTZ R58, R37, R48, R50 ;  /* 0x00000030253a7223 */ /* 0x000fe20000010032 */
[----:B------:R-:W-:-:S02]  /*4990*/  HADD2.F32 R48, -RZ, R108.H1_H1 ;  /* 0x3000006cff307230 */ /* 0x000fc40000004100 */
[----:B------:R-:W-:Y:S01]  /*49a0*/  FFMA.FTZ R49, R38, R47, R49 ;  /* 0x0000002f26317223 */ /* 0x000fe20000010031 */
[--C-:B------:R-:W-:Y:S02]  /*49b0*/  HADD2.F32 R15, -RZ, R39.reuse.H0_H0 ;  /* 0x20000027ff0f7230 */ /* 0x100fe40000004100 */
[--C-:B------:R-:W-:Y:S02]  /*49c0*/  HADD2.F32 R13, -RZ, R36.reuse.H0_H0 ;  /* 0x20000024ff0d7230 */ /* 0x100fe40000004100 */
[----:B------:R-:W-:Y:S02]  /*49d0*/  HADD2.F32 R39, -RZ, R39.H1_H1 ;  /* 0x30000027ff277230 */ /* 0x000fe40000004100 */
[-C--:B------:R-:W-:Y:S01]  /*49e0*/  FMUL.FTZ R50, R15, R48.reuse ;  /* 0x000000300f327220 */ /* 0x080fe20000410000 */
[----:B------:R-:W-:Y:S02]  /*49f0*/  HADD2.F32 R47, -RZ, R57.H0_H0 ;  /* 0x20000039ff2f7230 */ /* 0x000fe40000004100 */
[----:B------:R-:W-:Y:S01]  /*4a00*/  FMUL.FTZ R48, R13, R48 ;  /* 0x000000300d307220 */ /* 0x000fe20000410000 */
[----:B------:R-:W-:Y:S01]  /*4a10*/  HADD2.F32 R36, -RZ, R36.H1_H1 ;  /* 0x30000024ff247230 */ /* 0x000fe20000004100 */
[----:B------:R-:W-:Y:S01]  /*4a20*/  F2FP.F16.F32.PACK_AB R49, R58, R49 ;  /* 0x000000313a31723e */ /* 0x000fe200000000ff */
[----:B------:R-:W-:-:S02]  /*4a30*/  HADD2.F32 R38, -RZ, R105.H1_H1 ;  /* 0x30000069ff267230 */ /* 0x000fc40000004100 */
[-C--:B------:R-:W-:Y:S01]  /*4a40*/  FMUL.FTZ R93, R39, R47.reuse ;  /* 0x0000002f275d7220 */ /* 0x080fe20000410000 */
[----:B------:R-:W-:Y:S02]  /*4a50*/  HADD2.F32 R37, -RZ, R59.H0_H0 ;  /* 0x2000003bff257230 */ /* 0x000fe40000004100 */
[C---:B---3--:R-:W-:Y:S01]  /*4a60*/  FMUL.FTZ R94, R36.reuse, R47 ;  /* 0x0000002f245e7220 */ /* 0x048fe20000410000 */
[----:B------:R-:W-:Y:S02]  /*4a70*/  HADD2.F32 R44, -RZ, R44.H0_H0 ;  /* 0x2000002cff2c7230 */ /* 0x000fe40000004100 */
[-C--:B------:R-:W-:Y:S01]  /*4a80*/  FFMA.FTZ R57, R13, R38.reuse, -R50 ;  /* 0x000000260d397223 */ /* 0x080fe20000010832 */
[----:B------:R-:W-:Y:S01]  /*4a90*/  FFMA.FTZ R59, R15, R38, R48 ;  /* 0x000000260f3b7223 */ /* 0x000fe20000010030 */
[-C--:B------:R-:W-:Y:S01]  /*4aa0*/  FFMA.FTZ R92, R36, R37.reuse, -R93 ;  /* 0x00000025245c7223 */ /* 0x080fe2000001085d */
[----:B------:R-:W-:Y:S01]  /*4ab0*/  FFMA.FTZ R94, R39, R37, R94 ;  /* 0x00000025275e7223 */ /* 0x000fe2000001005e */
[----:B------:R-:W-:-:S02]  /*4ac0*/  HADD2.F32 R38, -RZ, R109.H0_H0 ;  /* 0x2000006dff267230 */ /* 0x000fc40000004100 */
[----:B------:R-:W-:Y:S02]  /*4ad0*/  HADD2.F32 R15, -RZ, R45.H0_H0 ;  /* 0x2000002dff0f7230 */ /* 0x000fe40000004100 */
[----:B------:R-:W-:Y:S01]  /*4ae0*/  HADD2.F32 R37, -RZ, R95.H0_H0 ;  /* 0x2000005fff257230 */ /* 0x000fe20000004100 */
[----:B------:R-:W-:Y:S01]  /*4af0*/  F2FP.F16.F32.PACK_AB R59, R94, R59 ;  /* 0x0000003b5e3b723e */ /* 0x000fe200000000ff */
[----:B------:R-:W-:Y:S02]  /*4b00*/  HADD2.F32 R45, -RZ, R45.H1_H1 ;  /* 0x3000002dff2d7230 */ /* 0x000fe40000004100 */
[----:B------:R-:W-:Y:S01]  /*4b10*/  FMUL.FTZ R48, R15, R38 ;  /* 0x000000260f307220 */ /* 0x000fe20000410000 */
[----:B------:R-:W-:Y:S02]  /*4b20*/  HADD2.F32 R36, -RZ, R107.H0_H0 ;  /* 0x2000006bff247230 */ /* 0x000fe40000004100 */
[--C-:B------:R-:W-:Y:S02]  /*4b30*/  HADD2.F32 R13, -RZ, R12.reuse.H0_H0 ;  /* 0x2000000cff0d7230 */ /* 0x100fe40000004100 */
[----:B------:R-:W-:Y:S01]  /*4b40*/  FMUL.FTZ R39, R45, R37 ;  /* 0x000000252d277220 */ /* 0x000fe20000410000 */
[----:B------:R-:W-:-:S02]  /*4b50*/  HADD2.F32 R12, -RZ, R12.H1_H1 ;  /* 0x3000000cff0c7230 */ /* 0x000fc40000004100 */
[----:B------:R-:W-:Y:S02]  /*4b60*/  HADD2.F32 R108, -RZ, R108.H0_H0 ;  /* 0x2000006cff6c7230 */ /* 0x000fe40000004100 */
[C---:B------:R-:W-:Y:S01]  /*4b70*/  FMUL.FTZ R38, R13.reuse, R38 ;  /* 0x000000260d267220 */ /* 0x040fe20000410000 */
[----:B------:R-:W-:Y:S01]  /*4b80*/  FFMA.FTZ R48, R13, R36, -R48 ;  /* 0x000000240d307223 */ /* 0x000fe20000010830 */
[C---:B------:R-:W-:Y:S01]  /*4b90*/  FMUL.FTZ R50, R12.reuse, R37 ;  /* 0x000000250c327220 */ /* 0x040fe20000410000 */
[----:B------:R-:W-:Y:S01]  /*4ba0*/  FFMA.FTZ R39, R12, R44, -R39 ;  /* 0x0000002c0c277223 */ /* 0x000fe20000010827 */
[----:B------:R-:W-:Y:S02]  /*4bb0*/  HADD2.F32 R13, -RZ, R46.H0_H0 ;  /* 0x2000002eff0d7230 */ /* 0x000fe40000004100 */
[----:B------:R-:W-:Y:S01]  /*4bc0*/  FFMA.FTZ R38, R15, R36, R38 ;  /* 0x000000240f267223 */ /* 0x000fe20000010026 */
[----:B------:R-:W-:Y:S02]  /*4bd0*/  HADD2.F32 R43, -RZ, R43.H0_H0 ;  /* 0x2000002bff2b7230 */ /* 0x000fe40000004100 */
[----:B------:R-:W-:Y:S01]  /*4be0*/  FFMA.FTZ R45, R45, R44, R50 ;  /* 0x0000002c2d2d7223 */ /* 0x000fe20000010032 */
[----:B------:R-:W-:-:S02]  /*4bf0*/  HADD2.F32 R12, -RZ, R14.H0_H0 ;  /* 0x2000000eff0c7230 */ /* 0x000fc40000004100 */
[-C--:B------:R-:W-:Y:S01]  /*4c00*/  FMUL.FTZ R37, R13, R108.reuse ;  /* 0x0000006c0d257220 */ /* 0x080fe20000410000 */
        /* <DEDUP_REMOVED lines=17> */
[----:B------:R-:W-:Y:S02]  /*4d20*/  F2FP.F16.F32.PACK_AB R15, R92, R57 ;  /* 0x000000395c0f723e */ /* 0x000fe400000000ff */
[----:B------:R-:W-:-:S07]  /*4d30*/  F2FP.F16.F32.PACK_AB R38, R43, R108 ;  /* 0x0000006c2b26723e */ /* 0x000fce00000000ff */
.L_x_1436:
[----:B------:R-:W-:Y:S05]  /*4d40*/  BSYNC B1 ;  /* 0x0000000000017941 */ /* 0x000fea0003800000 */
.L_x_1435:
[----:B------:R-:W-:Y:S01]  /*4d50*/  ISETP.GE.AND P2, PT, R11, R104, PT ;  /* 0x000000680b00720c */ /* 0x000fe20003f46270 */
[----:B0-----:R0:W-:Y:S02]  /*4d60*/  ST.E.128 desc[UR60][R40.64], R12 ;  /* 0x0000000c28007985 */ /* 0x0011e4000c101d3c */
[----:B0-----:R-:W-:Y:S01]  /*4d70*/  MOV R12, R102 ;  /* 0x00000066000c7202 */ /* 0x001fe20000000f00 */
[----:B------:R-:W-:-:S09]  /*4d80*/  IMAD.MOV.U32 R13, RZ, RZ, R103 ;  /* 0x000000ffff0d7224 */ /* 0x000fd200078e0067 */
[----:B------:R-:W-:Y:S05]  /*4d90*/  @P2 BRA `(.L_x_1419) ;  /* 0x00000004001c2947 */ /* 0x000fea0003800000 */
[----:B------:R-:W-:-:S05]  /*4da0*/  IMAD.WIDE R12, R11, 0x2, R12 ;  /* 0x000000020b0c7825 */ /* 0x000fca00078e020c */
[----:B----4-:R0:W-:Y:S01]  /*4db0*/  ST.E.128 desc[UR60][R12.64], R36 ;  /* 0x000000240c007985 */ /* 0x0101e2000c101d3c */
[----:B------:R-:W-:Y:S05]  /*4dc0*/  BRA `(.L_x_1419) ;  /* 0x0000000400107947 */ /* 0x000fea0003800000 */
.L_x_1400:
[----:B------:R-:W-:-:S13]  /*4dd0*/  ISETP.NE.AND P3, PT, R209, 0x3, PT ;  /* 0x00000003d100780c */ /* 0x000fda0003f65270 */
[----:B------:R-:W-:Y:S05]  /*4de0*/  @!P3 BRA `(.L_x_1437) ;  /* 0x000000000004b947 */ /* 0x000fea0003800000 */
[----:B------:R-:W-:Y:S01]  /*4df0*/  BPT.TRAP 0x1 ;  /* 0x000000040000795c */ /* 0x000fe20000300000 */
.L_x_1437:
[----:B------:R-:W-:Y:S01]  /*4e00*/  IMAD R4, R18, 0x8, R19 ;  /* 0x0000000812047824 */ /* 0x000fe200078e0213 */
[----:B------:R-:W-:Y:S01]  /*4e10*/  SHF.L.U32 R101, R207, 0x1f, RZ ;  /* 0x0000001fcf657819 */ /* 0x000fe200000006ff */
[----:B------:R-:W-:Y:S01]  /*4e20*/  BSSY B1, `(.L_x_1438) ;  /* 0x0000004000017945 */ /* 0x000fe20003800000 */
[----:B------:R-:W-:Y:S02]  /*4e30*/  SHF.R.S32.HI R98, RZ, 0x1f, R97 ;  /* 0x0000001fff627819 */ /* 0x000fe40000011461 */
[----:B------:R-:W0:Y:S02]  /*4e40*/  SYNCS.PHASECHK.TRANS64.TRYWAIT P2, [R4+URZ+0x32490], R101 ;  /* 0x03249065040075a7 */ /* 0x000e24000804017f */
[----:B0-----:R-:W-:Y:S05]  /*4e50*/  @!P2 BRA `(.L_x_1439) ;  /* 0x0000013800f4a947 */ /* 0x001fea0003800000 */
.L_x_1678:
[----:B------:R-:W-:Y:S05]  /*4e60*/  BSYNC B1 ;  /* 0x0000000000017941 */ /* 0x000fea0003800000 */
.L_x_1438:
[----:B------:R-:W-:Y:S01]  /*4e70*/  ULDC.64 UR4, c[0x0][0x300] ;  /* 0x0000c00000047ab9 */ /* 0x000fe20000000a00 */
[----:B-----5:R-:W-:Y:S01]  /*4e80*/  SHF.R.S32.HI R99, RZ, 0x1f, R96 ;  /* 0x0000001fff637819 */ /* 0x020fe20000011460 */
[----:B------:R-:W-:Y:S02]  /*4e90*/  IMAD R14, R98, UR4, RZ ;  /* 0x00000004620e7c24 */ /* 0x000fe4000f8e02ff */
[----:B------:R-:W-:-:S04]  /*4ea0*/  IMAD.WIDE.U32 R12, R97, UR4, RZ ;  /* 0x00000004610c7c25 */ /* 0x000fc8000f8e00ff */
[----:B------:R-:W-:Y:S01]  /*4eb0*/  IMAD R11, R97, UR5, R14 ;  /* 0x00000005610b7c24 */ /* 0x000fe2000f8e020e */
[----:B------:R-:W-:Y:S01]  /*4ec0*/  ULDC.64 UR4, c[0x0][0x310] ;  /* 0x0000c40000047ab9 */ /* 0x000fe20000000a00 */
[----:B------:R-:W-:Y:S02]  /*4ed0*/  IMAD R100, R26, -0x60, R30 ;  /* 0xffffffa01a647824 */ /* 0x000fe400078e021e */
[----:B------:R-:W-:Y:S02]  /*4ee0*/  IMAD R15, R99, UR4, RZ ;  /* 0x00000004630f7c24 */ /* 0x000fe4000f8e02ff */
[----:B------:R-:W-:Y:S01]  /*4ef0*/  IMAD.IADD R13, R13, 0x1, R11 ;  /* 0x000000010d0d7824 */ /* 0x000fe200078e020b */
        /* <DEDUP_REMOVED lines=18> */
.L_x_1682:
        /* <DEDUP_REMOVED lines=13> */
.L_x_1442:
[----:B------:R-:W-:Y:S05]  /*50f0*/  BSYNC B1 ;  /* 0x0000000000017941 */ /* 0x000fea0003800000 */
.L_x_1441:
[----:B------:R-:W-:-:S03]  /*5100*/  UMOV UR4, 0xffffffff ;  /* 0xffffffff00047882 */ /* 0x000fc60000000000 */
[----:B------:R-:W-:Y:S05]  /*5110*/  BRA.DIV UR4, `(.L_x_1443) ;  /* 0x0000013a04a07947 */ /* 0x000fea000b800000 */
[----:B--2-4-:R2:W4:Y:S04]  /*5120*/  SHFL.IDX PT, R37, R41, 0x1, 0x1c1f ;  /* 0x003c1f0029257f89 */ /* 0x01452800000e0000 */
[----:B---3--:R2:W3:Y:S02]  /*5130*/  SHFL.IDX PT, R14, R40, 0x1, 0x1c1f ;  /* 0x003c1f00280e7f89 */ /* 0x0084e400000e0000 */
.L_x_1686:
        /* <DEDUP_REMOVED lines=13> */
.L_x_1419:
[----:B------:R-:W-:Y:S05]  /*5210*/  BSYNC B0 ;  /* 0x0000000000007941 */ /* 0x000fea0003800000 */
.L_x_1399:
        /* <DEDUP_REMOVED lines=9> */
[----:B--2---:R2:W-:Y:S01]  /*52b0*/  BAR.SYNC.DEFER_BLOCKING R91, 0x80 ;  /* 0x0002005b0000751d */ /* 0x0045e20000010000 */
[----:B-----5:R-:W-:-:S13]  /*52c0*/  LOP3.LUT P2, RZ, R11, 0x7f, RZ, 0xc0, !PT ;  /* 0x0000007f0bff7812 */ /* 0x020fda000784c0ff */
[----:B------:R-:W-:-:S05]  /*52d0*/  @!P2 VIADD R11, R4, 0x324a0 ;  /* 0x000324a0040ba836 */ /* 0x000fca0000000000 */
[----:B------:R-:W-:-:S04]  /*52e0*/  @!P2 PRMT R11, RZ, 0x654, R11 ;  /* 0x00000654ff0ba816 */ /* 0x000fc8000000000b */
[----:B------:R2:W-:Y:S01]  /*52f0*/  @!P2 SYNCS.ARRIVE.TRANS64.RED.A1T0 RZ, [R11+URZ], RZ ;  /* 0x000000ff0bffa9a7 */ /* 0x0005e2000810043f */
[----:B------:R-:W-:Y:S05]  /*5300*/  @!P3 BRA `(.L_x_1445) ;  /* 0x000000000004b947 */ /* 0x000fea0003800000 */
[----:B------:R-:W-:Y:S01]  /*5310*/  BPT.TRAP 0x1 ;  /* 0x000000040000795c */ /* 0x000fe20000300000 */
.L_x_1445:
[----:B------:R-:W-:Y:S05]  /*5320*/  BSYNC B0 ;  /* 0x0000000000007941 */ /* 0x000fea0003800000 */
.L_x_1444:
[----:B------:R-:W5:Y:S01]  /*5330*/  SYNCS.PHASECHK.TRANS64.TRYWAIT P3, [R4+URZ+0x324b0], R101 ;  /* 0x0324b065040075a7 */ /* 0x000f62000806017f */
[----:B------:R-:W-:Y:S04]  /*5340*/  BSSY B0, `(.L_x_1446) ;  /* 0x0000002000007945 */ /* 0x000fe80003800000 */
[----:B-----5:R-:W-:Y:S05]  /*5350*/  @!P3 BRA `(.L_x_1447) ;  /* 0x000001380058b947 */ /* 0x020fea0003800000 */
.L_x_1687:
[----:B------:R-:W-:Y:S05]  /*5360*/  BSYNC B0 ;  /* 0x0000000000007941 */ /* 0x000fea0003800000 */
.L_x_1446:
[----:B------:R-:W-:Y:S01]  /*5370*/  ULDC.64 UR4, c[0x0][0x328] ;  /* 0x0000ca0000047ab9 */ /* 0x000fe20000000a00 */
[----:B------:R-:W-:Y:S01]  /*5380*/  IMAD.IADD R100, R100, 0x1, -R204 ;  /* 0x0000000164647824 */ /* 0x000fe200078e0acc */
[----:B------:R-:W-:Y:S01]  /*5390*/  BSSY B0, `(.L_x_1448) ;  /* 0x0000043000007945 */ /* 0x000fe20003800000 */
[----:B------:R-:W-:Y:S02]  /*53a0*/  IMAD R98, R98, UR4, RZ ;  /* 0x0000000462627c24 */ /* 0x000fe4000f8e02ff */
[----:B0--34-:R-:W-:-:S04]  /*53b0*/  IMAD.WIDE.U32 R12, R97, UR4, RZ ;  /* 0x00000004610c7c25 */ /* 0x019fc8000f8e00ff */
[----:B------:R-:W-:Y:S01]  /*53c0*/  IMAD R97, R97, UR5, R98 ;  /* 0x0000000561617c24 */ /* 0x000fe2000f8e0262 */
[----:B------:R-:W-:Y:S02]  /*53d0*/  ULDC.64 UR4, c[0x0][0x338] ;  /* 0x0000ce0000047ab9 */ /* 0x000fe40000000a00 */
[----:B------:R-:W-:Y:S02]  /*53e0*/  IMAD R99, R99, UR4, RZ ;  /* 0x0000000463637c24 */ /* 0x000fe4000f8e02ff */
[----:B------:R-:W-:Y:S02]  /*53f0*/  IADD3 R13, R13, R97, RZ ;  /* 0x000000610d0d7210 */ /* 0x000fe40007ffe0ff */
        /* <DEDUP_REMOVED lines=9> */
[----:B------:R-:W-:Y:S01]  /*5490*/  LEA R44, P3, R12, UR4, 0x1 ;  /* 0x000000040c2c7c11 */ /* 0x000fe2000f8608ff */
[----:B------:R-:W-:-:S03]  /*54a0*/  IMAD R11, R18, 0x6000, R75 ;  /* 0x00006000120b7824 */ /* 0x000fc600078e024b */
[----:B------:R-:W-:Y:S01]  /*54b0*/  LEA.HI.X R45, R12, UR5, R13, 0x1, P3 ;  /* 0x000000050c2d7c11 */ /* 0x000fe200098f0c0d */
[----:B------:R-:W-:Y:S01]  /*54c0*/  IMAD.IADD R13, R78, 0x1, R11 ;  /* 0x000000014e0d7824 */ /* 0x000fe200078e020b */
[----:B------:R-:W-:Y:S01]  /*54d0*/  ISETP.GE.AND P3, PT, R100, 0x1, PT ;  /* 0x000000016400780c */ /* 0x000fe20003f66270 */
[----:B------:R0:W2:Y:S01]  /*54e0*/  SHFL.IDX PT, R49, R44, RZ, 0x1c1f ;  /* 0x001c1fff2c317589 */ /* 0x0000a200000e0000 */
[--C-:B------:R-:W-:Y:S02]  /*54f0*/  IMAD R42, R11, 0x2, R24.reuse ;  /* 0x000000020b2a7824 */ /* 0x100fe400078e0218 */
[----:B------:R-:W-:Y:S01]  /*5500*/  IMAD R11, R13, 0x2, R24 ;  /* 0x000000020d0b7824 */ /* 0x000fe200078e0218 */
[----:B------:R0:W3:Y:S08]  /*5510*/  SHFL.IDX PT, R47, R45, RZ, 0x1c1f ;  /* 0x001c1fff2d2f7589 */ /* 0x0000f000000e0000 */
[----:B0-----:R-:W-:Y:S05]  /*5520*/  @!P3 BRA `(.L_x_1449) ;  /* 0x0000000000a4b947 */ /* 0x001fea0003800000 */
[----:B------:R-:W-:Y:S02]  /*5530*/  ISETP.NE.AND P5, PT, R20, RZ, PT ;  /* 0x000000ff1400720c */ /* 0x000fe40003fa5270 */
[----:B------:R-:W-:Y:S02]  /*5540*/  ISETP.NE.AND P4, PT, R10, RZ, PT ;  /* 0x000000ff0a00720c */ /* 0x000fe40003f85270 */
[----:B------:R-:W-:-:S09]  /*5550*/  PRMT R43, R87, 0x8880, RZ ;  /* 0x00008880572b7816 */ /* 0x000fd200000000ff */
[----:B------:R-:W0:Y:S01]  /*5560*/  @P5 LDS.128 R12, [R42] ;  /* 0x000000002a0c5984 */ /* 0x000e220000000c00 */
[----:B-12---:R-:W-:-:S04]  /*5570*/  @P5 LEA R40, P3, R16, R49, 0x1 ;  /* 0x0000003110285211 */ /* 0x006fc800078608ff */
        /* <DEDUP_REMOVED lines=36> */
.L_x_1449:
[----:B------:R-:W-:Y:S05]  /*57c0*/  BSYNC B0 ;  /* 0x0000000000007941 */ /* 0x000fea0003800000 */
.L_x_1448:
[----:B------:R-:W-:Y:S01]  /*57d0*/  ISETP.GE.AND P3, PT, R100, 0x41, PT ;  /* 0x000000416400780c */ /* 0x000fe20003f66270 */
[----:B------:R-:W4:Y:S01]  /*57e0*/  SHFL.IDX PT, R45, R45, 0x1, 0x1c1f ;  /* 0x003c1f002d2d7f89 */ /* 0x000f2200000e0000 */
[----:B------:R-:W-:Y:S03]  /*57f0*/  BSSY B0, `(.L_x_1450) ;  /* 0x000002c000007945 */ /* 0x000fe60003800000 */
[----:B------:R0:W0:Y:S08]  /*5800*/  SHFL.IDX PT, R43, R44, 0x1, 0x1c1f ;  /* 0x003c1f002c2b7f89 */ /* 0x00003000000e0000 */
[----:B------:R-:W-:Y:S05]  /*5810*/  @!P3 BRA `(.L_x_1451) ;  /* 0x0000000000a4b947 */ /* 0x000fea0003800000 */
[----:B------:R-:W-:Y:S02]  /*5820*/  ISETP.NE.AND P5, PT, R20, RZ, PT ;  /* 0x000000ff1400720c */ /* 0x000fe40003fa5270 */
[----:B------:R-:W-:Y:S02]  /*5830*/  ISETP.NE.AND P4, PT, R10, RZ, PT ;  /* 0x000000ff0a00720c */ /* 0x000fe40003f85270 */
[----:B0-----:R-:W-:-:S09]  /*5840*/  PRMT R44, R87, 0x8880, RZ ;  /* 0x00008880572c7816 */ /* 0x001fd200000000ff */
[----:B------:R-:W0:Y:S01]  /*5850*/  @P5 LDS.128 R12, [R42+0x2000] ;  /* 0x002000002a0c5984 */ /* 0x000e220000000c00 */
[----:B-1----:R-:W-:-:S04]  /*5860*/  @P5 LEA R40, P3, R16, R43, 0x1 ;  /* 0x0000002b10285211 */ /* 0x002fc800078608ff */
[----:B----4-:R-:W-:Y:S02]  /*5870*/  @P5 LEA.HI.X R41, R16, R45, R17, 0x1, P3 ;  /* 0x0000002d10295211 */ /* 0x010fe400018f0c11 */
[----:B------:R-:W-:-:S04]  /*5880*/  @P4 LEA R38, P3, R2, R43, 0x1 ;  /* 0x0000002b02264211 */ /* 0x000fc800078608ff */
[----:B------:R-:W-:Y:S02]  /*5890*/  @P4 LEA.HI.X R39, R2, R45, R206, 0x1, P3 ;  /* 0x0000002d02274211 */ /* 0x000fe400018f0cce */
[----:B------:R-:W-:-:S13]  /*58a0*/  ISETP.NE.AND P3, PT, R9, RZ, PT ;  /* 0x000000ff0900720c */ /* 0x000fda0003f65270 */
[----:B------:R-:W-:-:S04]  /*58b0*/  @P3 LEA R36, P6, R213, R43, 0x1 ;  /* 0x0000002bd5243211 */ /* 0x000fc800078c08ff */
[----:B------:R-:W-:Y:S01]  /*58c0*/  @P3 LEA.HI.X R37, R213, R45, R222, 0x1, P6 ;  /* 0x0000002dd5253211 */ /* 0x000fe200030f0cde */
[----:B0-----:R0:W-:Y:S01]  /*58d0*/  @P5 ST.E.128 desc[UR60][R40.64], R12 ;  /* 0x0000000c28005985 */ /* 0x0011e2000c101d3c */
        /* <DEDUP_REMOVED lines=29> */
.L_x_1451:
[----:B------:R-:W-:Y:S05]  /*5ab0*/  BSYNC B0 ;  /* 0x0000000000007941 */ /* 0x000fea0003800000 */
.L_x_1450:
[----:B------:R-:W-:Y:S01]  /*5ac0*/  @!PT LDS RZ, [RZ] ;  /* 0x00000000fffff984 */ /* 0x000fe20000000800 */
[----:B------:R-:W-:Y:S01]  /*5ad0*/  @!PT LDS RZ, [RZ] ;  /* 0x00000000fffff984 */ /* 0x000fe20000000800 */
[----:B------:R-:W-:Y:S01]  /*5ae0*/  @!PT LDS RZ, [RZ] ;  /* 0x00000000fffff984 */ /* 0x000fe20000000800 */
[----:B------:R-:W-:Y:S01]  /*5af0*/  @!PT LDS RZ, [RZ] ;  /* 0x00000000fffff984 */ /* 0x000fe20000000800 */
[----:B------:R5:W-:Y:S06]  /*5b00*/  MEMBAR.ALL.CTA ;  /* 0x0000000000007992 */ /* 0x000bec0000008000 */
[----:B-----5:R-:W5:Y:S01]  /*5b10*/  FENCE.VIEW.ASYNC.S ;  /* 0x00000000000073c6 */ /* 0x020f620000000000 */
[----:B-1----:R-:W-:Y:S01]  /*5b20*/  @!P2 VIADD R4, R4, 0x324c0 ;  /* 0x000324c00404a836 */ /* 0x002fe20000000000 */
[----:B-----5:R1:W-:Y:S01]  /*5b30*/  BAR.SYNC.DEFER_BLOCKING R91, 0x80 ;  /* 0x0002005b0000751d */ /* 0x0203e20000010000 */
[----:B------:R-:W-:-:S03]  /*5b40*/  ISETP.NE.AND P3, PT, R0, RZ, PT ;  /* 0x000000ff0000720c */ /* 0x000fc60003f65270 */
[----:B------:R-:W-:Y:S02]  /*5b50*/  @!P2 PRMT R4, RZ, 0x654, R4 ;  /* 0x00000654ff04a816 */ /* 0x000fe40000000004 */
[----:B------:R-:W-:Y:S02]  /*5b60*/  IADD3 R18, R18, 0x1, RZ ;  /* 0x0000000112127810 */ /* 0x000fe40007ffe0ff */
[----:B------:R1:W-:Y:S02]  /*5b70*/  @!P2 SYNCS.ARRIVE.TRANS64.RED.A1T0 RZ, [R4+URZ], RZ ;  /* 0x000000ff04ffa9a7 */ /* 0x0003e4000810043f */
[----:B------:R-:W-:-:S04]  /*5b80*/  ISETP.NE.AND P2, PT, R18, 0x2, PT ;  /* 0x000000021200780c */ /* 0x000fc80003f45270 */
[----:B------:R-:W-:Y:S02]  /*5b90*/  SEL R0, RZ, 0x1, P2 ;  /* 0x00000001ff007807 */ /* 0x000fe40001000000 */
[----:B------:R-:W-:Y:S02]  /*5ba0*/  SEL R18, R18, RZ, P2 ;  /* 0x000000ff12127207 */ /* 0x000fe40001000000 */
[----:B------:R-:W-:Y:S01]  /*5bb0*/  LOP3.LUT R207, R207, R0, RZ, 0x3c, !PT ;  /* 0x00000000cfcf7212 */ /* 0x000fe200078e3cff */
[----:B-1----:R-:W-:Y:S06]  /*5bc0*/  @P3 BRA `(.L_x_1452) ;  /* 0xffffffc400883947 */ /* 0x002fec000383ffff */
[----:B------:R-:W1:Y:S01]  /*5bd0*/  S2R R11, SR_TID.X ;  /* 0x00000000000b7919 */ /* 0x000e620000002100 */
[----:B------:R-:W-:Y:S02]  /*5be0*/  PLOP3.LUT P0, PT, PT, PT, PT, 0x8, 0x0 ;  /* 0x000000000000781c */ /* 0x000fe40003f0e170 */
[----:B-1----:R-:W-:-:S04]  /*5bf0*/  SHF.R.U32.HI R11, RZ, 0x7, R11 ;  /* 0x00000007ff0b7819 */ /* 0x002fc8000001160b */
[----:B------:R-:W-:-:S13]  /*5c00*/  ISETP.NE.AND P3, PT, R11, 0x1, PT ;  /* 0x000000010b00780c */ /* 0x000fda0003f65270 */
[----:B------:R-:W-:Y:S06]  /*5c10*/  @!P3 BAR.ARV 0x9, 0x100 ;  /* 0x024400000000bb1d */ /* 0x000fec0000002000 */
.L_x_1394:
[----:B------:R-:W-:Y:S02]  /*5c20*/  ISETP.GE.AND P2, PT, R188, 0x1, PT ;  /* 0x00000001bc00780c */ /* 0x000fe40003f46270 */
[----:B------:R-:W-:Y:S02]  /*5c30*/  CS2R R4, SRZ ;  /* 0x0000000000047805 */ /* 0x000fe4000001ff00 */
[----:B------:R-:W-:Y:S01]  /*5c40*/  PLOP3.LUT P1, PT, PT, PT, PT, 0x80, 0x0 ;  /* 0x000000000000781c */ /* 0x000fe20003f2f070 */
[----:B------:R-:W-:Y:S01]  /*5c50*/  IMAD.MOV.U32 R0, RZ, RZ, RZ ;  /* 0x000000ffff007224 */ /* 0x000fe200078e00ff */
[----:B------:R-:W-:Y:S01]  /*5c60*/  CS2R R148, SRZ ;  /* 0x0000000000947805 */ /* 0x000fe2000001ff00 */
[----:B------:R-:W-:Y:S01]  /*5c70*/  IMAD.MOV.U32 R3, RZ, RZ, RZ ;  /* 0x000000ffff037224 */ /* 0x000fe200078e00ff */
        /* <DEDUP_REMOVED lines=29> */
[----:B------:R-:W-:Y:S01]  /*5e50*/  CS2R R166, SRZ ;  /* 0x0000000000a67805 */ /* 0x000fe2000001ff00 */
[----:B------:R-:W-:Y:S01]  /*5e60*/  IMAD.MOV.U32 R186, RZ, RZ, RZ ;  /* 0x000000ffffba7224 */ /* 0x000fe200078e00ff */
[----:B------:R-:W-:Y:S01]  /*5e70*/  CS2R R184, SRZ ;  /* 0x0000000000b87805 */ /* 0x000fe2000001ff00 */
[----:B------:R-:W-:Y:S01]  /*5e80*/  IMAD.MOV.U32 R91, RZ, RZ, RZ ;  /* 0x000000ffff5b7224 */ /* 0x000fe200078e00ff */
        /* <DEDUP_REMOVED lines=14> */
[----:B------:R-:W-:Y:S01]  /*5f70*/  MOV R62, RZ ;  /* 0x000000ff003e7202 */ /* 0x000fe20000000f00 */
[----:B------:R-:W-:Y:S01]  /*5f80*/  IMAD.MOV.U32 R29, RZ, RZ, RZ ;  /* 0x000000ffff1d7224 */ /* 0x000fe200078e00ff */
[----:B------:R-:W-:Y:S01]  /*5f90*/  CS2R R158, SRZ ;  /* 0x00000000009e7805 */ /* 0x000fe2000001ff00 */
[----:B------:R-:W-:Y:S01]  /*5fa0*/  IMAD.MOV.U32 R58, RZ, RZ, RZ ;  /* 0x000000ffff3a7224 */ /* 0x000fe200078e00ff */
[----:B------:R-:W-:-:S02]  /*5fb0*/  CS2R R176, SRZ ;  /* 0x0000000000b07805 */ /* 0x000fc4000001ff00 */
[----:B------:R-:W-:Y:S01]  /*5fc0*/  CS2R R26, SRZ ;  /* 0x00000000001a7805 */ /* 0x000fe2000001ff00 */
[----:B------:R-:W-:Y:S01]  /*5fd0*/  IMAD.MOV.U32 R54, RZ, RZ, RZ ;  /* 0x000000ffff367224 */ /* 0x000fe200078e00ff */
[----:B------:R-:W-:Y:S01]  /*5fe0*/  CS2R R156, SRZ ;  /* 0x00000000009c7805 */ /* 0x000fe2000001ff00 */
[----:B------:R-:W-:Y:S01]  /*5ff0*/  IMAD.MOV.U32 R25, RZ, RZ, RZ ;  /* 0x000000ffff197224 */ /* 0x000fe200078e00ff */
[----:B------:R-:W-:Y:S01]  /*6000*/  CS2R R174, SRZ ;  /* 0x0000000000ae7805 */ /* 0x000fe2000001ff00 */
[----:B------:R-:W-:Y:S01]  /*6010*/  IMAD.MOV.U32 R50, RZ, RZ, RZ ;  /* 0x000000ffff327224 */ /* 0x000fe200078e00ff */
[----:B0-----:R-:W-:Y:S01]  /*6020*/  CS2R R14, SRZ ;  /* 0x00000000000e7805 */ /* 0x001fe2000001ff00 */
        /* <DEDUP_REMOVED lines=8> */
[----:B------:R-:W-:Y:S01]  /*60b0*/  MOV R10, RZ ;  /* 0x000000ff000a7202 */ /* 0x000fe20000000f00 */
[----:B------:R-:W-:Y:S06]  /*60c0*/  @P0 BRA `(.L_x_1453) ;  /* 0x00000000000c0947 */ /* 0x000fec0003800000 */
[----:B------:R-:W0:Y:S01]  /*60d0*/  FENCE.VIEW.ASYNC.G ;  /* 0x00000000000073c6 */ /* 0x000e220000000100 */
[----:B------:R-:W-:Y:S05]  /*60e0*/  WARPSYNC.ALL ;  /* 0x0000000000007948 */ /* 0x000fea0003800000 */
[----:B0-----:R-:W-:Y:S06]  /*60f0*/  BAR.ARV 0xc, 0x180 ;  /* 0x0306000000007b1d */ /* 0x001fec0000002000 */
.L_x_1453:
[----:B------:R-:W-:Y:S02]  /*6100*/  IMAD.MOV.U32 R24, RZ, RZ, RZ ;  /* 0x000000ffff187224 */ /* 0x000fe400078e00ff */
[----:B------:R-:W-:Y:S01]  /*6110*/  IMAD.MOV.U32 R169, RZ, RZ, RZ ;  /* 0x000000ffffa97224 */ /* 0x000fe200078e00ff */
        /* <DEDUP_REMOVED lines=9> */
.L_x_1690:
[----:B------:R-:W-:Y:S01]  /*61b0*/  VIADD R24, R19, 0x18400 ;  /* 0x0001840013187836 */ /* 0x000fe20000000000 */
[----:B01----:R-:W-:Y:S01]  /*61c0*/  LEA.HI R0, R14, R14, RZ, 0x1 ;  /* 0x0000000e0e007211 */ /* 0x003fe200078f08ff */
[----:B------:R-:W-:Y:S03]  /*61d0*/  BSSY B6, `(.L_x_1456) ;  /* 0x0000015000067945 */ /* 0x000fe60003800000 */
[----:B------:R-:W-:Y:S02]  /*61e0*/  LOP3.LUT P0, RZ, R24, 0x1bf, RZ, 0xc0, !PT ;  /* 0x000001bf18ff7812 */ /* 0x000fe4000780c0ff */
[----:B------:R-:W-:-:S05]  /*61f0*/  LOP3.LUT R3, R0, 0xffffe, RZ, 0xc0, !PT ;  /* 0x000ffffe00037812 */ /* 0x000fca00078ec0ff */
[----:B------:R-:W-:-:S06]  /*6200*/  IMAD.IADD R30, R14, 0x1, -R3 ;  /* 0x000000010e1e7824 */ /* 0x000fcc00078e0a03 */
        /* <DEDUP_REMOVED lines=8> */
[----:B------:R-:W-:Y:S01]  /*6290*/  MOV R6, UR6 ;  /* 0x0000000600067c02 */ /* 0x000fe20008000f00 */
[----:B------:R-:W-:Y:S02]  /*62a0*/  IMAD.U32 R7, RZ, RZ, UR7 ;  /* 0x00000007ff077e24 */ /* 0x000fe4000f8e00ff */
[----:B------:R-:W-:-:S02]  /*62b0*/  IMAD.U32 R10, RZ, RZ, UR4 ;  /* 0x00000004ff0a7e24 */ /* 0x000fc4000f8e00ff */
[----:B------:R-:W-:Y:S02]  /*62c0*/  IMAD.U32 R11, RZ, RZ, UR5 ;  /* 0x00000005ff0b7e24 */ /* 0x000fe4000f8e00ff */
[----:B------:R-:W-:Y:S02]  /*62d0*/  IMAD.MOV.U32 R8, RZ, RZ, 0x70 ;  /* 0x00000070ff087424 */ /* 0x000fe400078e00ff */
[----:B------:R-:W-:Y:S02]  /*62e0*/  IMAD.MOV.U32 R12, RZ, RZ, 0x1 ;  /* 0x00000001ff0c7424 */ /* 0x000fe400078e00ff */
[----:B0-----:R-:W-:-:S07]  /*62f0*/  IMAD.MOV.U32 R13, RZ, RZ, RZ ;  /* 0x000000ffff0d7224 */ /* 0x001fce00078e00ff */
[----:B------:R-:W-:-:S07]  /*6300*/  LEPC R20, `(.L_x_1457) ;  /* 0x000000001014794e */ /* 0x000fce0000000000 */
[----:B-12345:R-:W-:Y:S05]  /*6310*/  CALL.ABS.NOINC R14 ;  /* 0x000000000e007343 */ /* 0x03efea0003c00000 */
.L_x_1457:
[----:B------:R-:W-:Y:S05]  /*6320*/  BSYNC B6 ;  /* 0x0000000000067941 */ /* 0x000fea0003800000 */
.L_x_1456:
        /* <DEDUP_REMOVED lines=13> */
.L_x_1461:
[----:B-1----:R1:W2:Y:S02]  /*6400*/  SYNCS.PHASECHK.TRANS64.TRYWAIT P0, [R19+URZ+0x32400], R0 ;  /* 0x03240000130075a7 */ /* 0x0022a4000800017f */
[----:B--2---:R-:W-:Y:S05]  /*6410*/  @!P0 NANOSLEEP.SYNCS 0x989680 ;  /* 0x009896800000895d */ /* 0x004fea0003900000 */
[----:B------:R-:W2:Y:S02]  /*6420*/  @!P0 SYNCS.PHASECHK.TRANS64 P0, [R19+URZ+0x32400], R0 ;  /* 0x03240000130085a7 */ /* 0x000ea4000800007f */
[----:B--2---:R-:W-:Y:S05]  /*6430*/  @!P0 BRA `(.L_x_1461) ;  /* 0xfffffffc00f08947 */ /* 0x004fea000383ffff */
.L_x_1460:
[----:B------:R-:W-:Y:S05]  /*6440*/  BSYNC B0 ;  /* 0x0000000000007941 */ /* 0x000fea0003800000 */
.L_x_1459:
[----:B------:R-:W-:Y:S05]  /*6450*/  BRA `(.L_x_1462) ;  /* 0x0000002000e87947 */ /* 0x000fea0003800000 */
.L_x_1458:
        /* <DEDUP_REMOVED lines=11> */
[----:B------:R-:W-:Y:S02]  /*6510*/  LEA R24, P1, R4, UR4, 0x1 ;  /* 0x0000000404187c11 */ /* 0x000fe4000f8208ff */
[----:B------:R-:W-:Y:S01]  /*6520*/  IADD3 R25, R3, R5, RZ ;  /* 0x0000000503197210 */ /* 0x000fe20007ffe0ff */
[----:B------:R-:W-:Y:S01]  /*6530*/  IMAD R9, R28, UR7, R9 ;  /* 0x000000071c097c24 */ /* 0x000fe2000f8e0209 */
[----:B------:R-:W-:Y:S02]  /*6540*/  ULDC.64 UR6, c[0x0][0x400] ;  /* 0x0001000000067ab9 */ /* 0x000fe40000000a00 */
[----:B------:R-:W-:Y:S01]  /*6550*/  LEA R26, P2, R6, UR6, 0x1 ;  /* 0x00000006061a7c11 */ /* 0x000fe2000f8408ff */
[----:B------:R-:W-:Y:S01]  /*6560*/  IMAD.IADD R27, R9, 0x1, R7 ;  /* 0x00000001091b7824 */ /* 0x000fe200078e0207 */
[----:B------:R-:W-:-:S04]  /*6570*/  LEA.HI.X R25, R4, UR5, R25, 0x1, P1 ;  /* 0x0000000504197c11 */ /* 0x000fc800088f0c19 */
        /* <DEDUP_REMOVED lines=17> */
[----:B-1234-:R-:W-:Y:S05]  /*6690*/  CALL.ABS.NOINC R14 ;  /* 0x000000000e007343 */ /* 0x01efea0003c00000 */
.L_x_1464:
[----:B------:R-:W-:Y:S05]  /*66a0*/  BSYNC B6 ;  /* 0x0000000000067941 */ /* 0x000fea0003800000 */
.L_x_1463:
        /* <DEDUP_REMOVED lines=8> */
[----:B------:R0:W0:Y:S04]  /*6730*/  SHFL.IDX PT, R0, R24, RZ, 0x1c1f ;  /* 0x001c1fff18007589 */ /* 0x00002800000e0000 */
[----:B------:R0:W0:Y:S04]  /*6740*/  SHFL.IDX PT, R5, R27, RZ, 0x1c1f ;  /* 0x001c1fff1b057589 */ /* 0x00002800000e0000 */
[----:B------:R0:W0:Y:S02]  /*6750*/  SHFL.IDX PT, R14, R26, RZ, 0x1c1f ;  /* 0x001c1fff1a0e7589 */ /* 0x00002400000e0000 */
.L_x_1696:
[----:B------:R-:W5:Y:S01]  /*6760*/  LDL R29, [R1+0x70] ;  /* 0x00007000011d7983 */ /* 0x000f620000100800 */
[----:B------:R-:W-:-:S03]  /*6770*/  ULDC UR4, c[0x0][0x448] ;  /* 0x0001120000047ab9 */ /* 0x000fc60000000800 */
[----:B------:R-:W2:Y:S01]  /*6780*/  LDL R12, [R1+0x68] ;  /* 0x00006800010c7983 */ /* 0x000ea20000100800 */
[----:B------:R-:W-:-:S05]  /*6790*/  IMAD R13, R90, UR4, RZ ;  /* 0x000000045a0d7c24 */ /* 0x000fca000f8e02ff */
[----:B------:R-:W-:Y:S01]  /*67a0*/  ISETP.GE.AND P0, PT, R6, R13, PT ;  /* 0x0000000d0600720c */ /* 0x000fe20003f06270 */
[----:B------:R-:W-:Y:S01]  /*67b0*/  BSSY B1, `(.L_x_1468) ;  /* 0x0000026000017945 */ /* 0x000fe20003800000 */
[----:B------:R-:W-:Y:S01]  /*67c0*/  IMAD R13, R33, -0x80, R13 ;  /* 0xffffff80210d7824 */ /* 0x000fe200078e020d */
[----:B------:R-:W-:Y:S02]  /*67d0*/  CS2R R10, SRZ ;  /* 0x00000000000a7805 */ /* 0x000fe4000001ff00 */
[----:B------:R-:W-:Y:S01]  /*67e0*/  CS2R R20, SRZ ;  /* 0x0000000000147805 */ /* 0x000fe2000001ff00 */
[----:B-----5:R-:W-:-:S05]  /*67f0*/  IMAD.SHL.U32 R4, R29, 0x40, RZ ;  /* 0x000000401d047824 */ /* 0x020fca00078e00ff */
[----:B------:R-:W-:Y:S02]  /*6800*/  LOP3.LUT R7, R4, 0x1c0, RZ, 0xc0, !PT ;  /* 0x000001c004077812 */ /* 0x000fe400078ec0ff */
[----:B--2---:R-:W-:Y:S02]  /*6810*/  LEA.HI R4, R12, R12, RZ, 0x1 ;  /* 0x0000000c0c047211 */ /* 0x004fe400078f08ff */
[----:B------:R-:W-:Y:S02]  /*6820*/  LOP3.LUT R8, R7, 0x18, R16, 0xf8, !PT ;  /* 0x0000001807087812 */ /* 0x000fe400078ef810 */
[----:B------:R-:W-:Y:S02]  /*6830*/  SHF.R.U32.HI R7, RZ, 0x3, R7 ;  /* 0x00000003ff077819 */ /* 0x000fe40000011607 */
[----:B------:R-:W-:Y:S02]  /*6840*/  LOP3.LUT R4, R4, 0xfffffffe, RZ, 0xc0, !PT ;  /* 0xfffffffe04047812 */ /* 0x000fe400078ec0ff */
[----:B------:R-:W-:-:S02]  /*6850*/  LOP3.LUT R28, R8, R7, RZ, 0x3c, !PT ;  /* 0x00000007081c7212 */ /* 0x000fc400078e3cff */
[----:B------:R-:W-:Y:S02]  /*6860*/  CS2R R6, SRZ ;  /* 0x0000000000067805 */ /* 0x000fe4000001ff00 */
[----:B------:R-:W-:Y:S01]  /*6870*/  CS2R R8, SRZ ;  /* 0x0000000000087805 */ /* 0x000fe2000001ff00 */
[----:B------:R-:W-:Y:S01]  /*6880*/  IMAD.IADD R12, R12, 0x1, -R4 ;  /* 0x000000010c0c7824 */ /* 0x000fe200078e0a04 */
[----:B------:R-:W-:Y:S06]  /*6890*/  @P0 BRA `(.L_x_1469) ;  /* 0x00000000005c0947 */ /* 0x000fec0003800000 */
[----:B------:R-:W-:Y:S01]  /*68a0*/  ULDC UR4, c[0x0][0x3f4] ;  /* 0x0000fd0000047ab9 */ /* 0x000fe20000000800 */
[C---:B------:R-:W-:Y:S01]  /*68b0*/  IMAD.SHL.U32 R9, R208.reuse, 0x2, RZ ;  /* 0x00000002d0097824 */ /* 0x040fe200078e00ff */
[----:B------:R-:W-:Y:S01]  /*68c0*/  ISETP.GE.AND P3, PT, R208, UR4, PT ;  /* 0x00000004d0007c0c */ /* 0x000fe2000bf66270 */
[----:B0-----:R-:W-:Y:S01]  /*68d0*/  IMAD.MOV.U32 R6, RZ, RZ, R0 ;  /* 0x000000ffff067224 */ /* 0x001fe200078e0000 */
[----:B------:R-:W-:Y:S02]  /*68e0*/  ISETP.GE.AND P2, PT, R22, UR4, PT ;  /* 0x0000000416007c0c */ /* 0x000fe4000bf46270 */
[----:B------:R-:W-:Y:S02]  /*68f0*/  CS2R R10, SRZ ;  /* 0x00000000000a7805 */ /* 0x000fe4000001ff00 */
[----:B------:R-:W-:Y:S02]  /*6900*/  SHF.R.S32.HI R15, RZ, 0x1f, R208 ;  /* 0x0000001fff0f7819 */ /* 0x000fe400000114d0 */
[----:B-1----:R-:W-:-:S02]  /*6910*/  MOV R7, R3 ;  /* 0x0000000300077202 */ /* 0x002fc40000000f00 */
[----:B------:R-:W-:Y:S01]  /*6920*/  SHF.L.U64.HI R8, R208, 0x1, R15 ;  /* 0x00000001d0087819 */ /* 0x000fe2000001020f */
[----:B------:R-:W-:Y:S02]  /*6930*/  IMAD.MOV.U32 R15, RZ, RZ, R5 ;  /* 0x000000ffff0f7224 */ /* 0x000fe400078e0005 */
[-C--:B------:R-:W-:Y:S02]  /*6940*/  @!P3 IADD3 R26, P0, R0, R9.reuse, RZ ;  /* 0x00000009001ab210 */ /* 0x080fe40007f1e0ff */
[----:B------:R-:W-:Y:S01]  /*6950*/  @!P3 IADD3 R4, P1, R14, R9, RZ ;  /* 0x000000090e04b210 */ /* 0x000fe20007f3e0ff */
[C---:B------:R-:W-:Y:S01]  /*6960*/  @!P2 IMAD.WIDE R24, R22.reuse, 0x2, R6 ;  /* 0x000000021618a825 */ /* 0x040fe200078e0206 */
[----:B------:R-:W-:Y:S02]  /*6970*/  CS2R R6, SRZ ;  /* 0x0000000000067805 */ /* 0x000fe4000001ff00 */
[----:B------:R-:W-:Y:S01]  /*6980*/  CS2R R20, SRZ ;  /* 0x0000000000147805 */ /* 0x000fe2000001ff00 */
[--C-:B------:R-:W-:Y:S01]  /*6990*/  @!P3 IMAD.X R27, R3, 0x1, R8.reuse, P0 ;  /* 0x00000001031bb824 */ /* 0x100fe200000e0608 */
[----:B------:R2:W5:Y:S01]  /*69a0*/  @!P2 LD.E.64 R10, desc[UR60][R24.64] ;  /* 0x0000003c180aa980 */ /* 0x000562000c101b00 */
[----:B------:R-:W-:Y:S01]  /*69b0*/  @!P3 IMAD.X R5, R5, 0x1, R8, P1 ;  /* 0x000000010505b824 */ /* 0x000fe200008e0608 */
[----:B------:R-:W-:Y:S01]  /*69c0*/  CS2R R8, SRZ ;  /* 0x0000000000087805 */ /* 0x000fe2000001ff00 */
[----:B------:R-:W-:Y:S01]  /*69d0*/  @!P2 IMAD.WIDE R14, R22, 0x2, R14 ;  /* 0x00000002160ea825 */ /* 0x000fe200078e020e */
[----:B------:R2:W5:Y:S04]  /*69e0*/  @!P3 LD.E.64 R20, desc[UR60][R26.64] ;  /* 0x0000003c1a14b980 */ /* 0x000568000c101b00 */
[----:B------:R2:W5:Y:S04]  /*69f0*/  @!P2 LD.E.64 R6, desc[UR60][R14.64] ;  /* 0x0000003c0e06a980 */ /* 0x000568000c101b00 */
[----:B------:R2:W5:Y:S02]  /*6a00*/  @!P3 LD.E.64 R8, desc[UR60][R4.64] ;  /* 0x0000003c0408b980 */ /* 0x000564000c101b00 */
.L_x_1469:
[----:B------:R-:W-:Y:S05]  /*6a10*/  BSYNC B1 ;  /* 0x0000000000017941 */ /* 0x000fea0003800000 */
.L_x_1468:
[----:B0-----:R-:W1:Y:S01]  /*6a20*/  S2R R0, SR_TID.X ;  /* 0x0000000000007919 */ /* 0x001e620000002100 */
[----:B--2---:R-:W-:Y:S01]  /*6a30*/  SHF.L.U32 R14, R12, 0x1f, RZ ;  /* 0x0000001f0c0e7819 */ /* 0x004fe200000006ff */
[----:B-----5:R-:W-:Y:S01]  /*6a40*/  IMAD.MOV.U32 R32, RZ, RZ, R10 ;  /* 0x000000ffff207224 */ /* 0x020fe200078e000a */
[----:B------:R-:W-:Y:S01]  /*6a50*/  LOP3.LUT P1, RZ, R29, 0x4, RZ, 0xc0, !PT ;  /* 0x000000041dff7812 */ /* 0x000fe2000782c0ff */
[--C-:B------:R-:W-:Y:S01]  /*6a60*/  IMAD.MOV.U32 R15, RZ, RZ, R11.reuse ;  /* 0x000000ffff0f7224 */ /* 0x100fe200078e000b */
[----:B------:R-:W0:Y:S01]  /*6a70*/  SYNCS.PHASECHK.TRANS64.TRYWAIT P0, [R19+URZ+0x32400], R14 ;  /* 0x0324000e130075a7 */ /* 0x000e22000800017f */
[----:B------:R-:W-:Y:S01]  /*6a80*/  SHF.R.U64 R34, R10, 0x10, R11 ;  /* 0x000000100a227819 */ /* 0x000fe2000000120b */
[--C-:B------:R-:W-:Y:S01]  /*6a90*/  IMAD.MOV.U32 R10, RZ, RZ, R21.reuse ;  /* 0x000000ffff0a7224 */ /* 0x100fe200078e0015 */
[----:B------:R-:W-:Y:S01]  /*6aa0*/  MOV R33, R20 ;  /* 0x0000001400217202 */ /* 0x000fe20000000f00 */
[----:B------:R-:W-:Y:S01]  /*6ab0*/  IMAD.MOV.U32 R29, RZ, RZ, R6 ;  /* 0x000000ffff1d7224 */ /* 0x000fe200078e0006 */
[----:B------:R-:W-:Y:S01]  /*6ac0*/  SHF.R.U64 R35, R20, 0x10, R21 ;  /* 0x0000001014237819 */ /* 0x000fe20000001215 */
[--C-:B------:R-:W-:Y:S01]  /*6ad0*/  IMAD.MOV.U32 R5, RZ, RZ, R7.reuse ;  /* 0x000000ffff057224 */ /* 0x100fe200078e0007 */
[----:B------:R-:W-:Y:S01]  /*6ae0*/  SHF.R.U64 R36, R6, 0x10, R7 ;  /* 0x0000001006247819 */ /* 0x000fe20000001207 */
[----:B------:R-:W-:Y:S01]  /*6af0*/  IMAD.MOV.U32 R31, RZ, RZ, R8 ;  /* 0x000000ffff1f7224 */ /* 0x000fe200078e0008 */
[----:B------:R-:W-:Y:S01]  /*6b00*/  SHF.R.U32.HI R11, RZ, 0x10, R11 ;  /* 0x00000010ff0b7819 */ /* 0x000fe2000001160b */
[----:B------:R-:W-:Y:S01]  /*6b10*/  BSSY B1, `(.L_x_1470) ;  /* 0x0000019000017945 */ /* 0x000fe20003800000 */
[----:B------:R-:W-:-:S02]  /*6b20*/  SHF.R.U32.HI R20, RZ, 0x10, R21 ;  /* 0x00000010ff147819 */ /* 0x000fc40000011615 */
[----:B------:R-:W-:Y:S02]  /*6b30*/  SHF.R.U32.HI R7, RZ, 0x10, R7 ;  /* 0x00000010ff077819 */ /* 0x000fe40000011607 */
[----:B------:R-:W-:Y:S02]  /*6b40*/  MOV R6, R9 ;  /* 0x0000000900067202 */ /* 0x000fe40000000f00 */
[----:B------:R-:W-:Y:S02]  /*6b50*/  VIMNMX R27, R13, 0x80, PT ;  /* 0x000000800d1b7848 */ /* 0x000fe40003fe0100 */
[--C-:B------:R-:W-:Y:S02]  /*6b60*/  SHF.R.U64 R37, R8, 0x10, R9.reuse ;  /* 0x0000001008257819 */ /* 0x100fe40000001209 */
[----:B------:R-:W-:Y:S02]  /*6b70*/  SHF.R.U32.HI R8, RZ, 0x10, R9 ;  /* 0x00000010ff087819 */ /* 0x000fe40000011609 */
[----:B------:R-:W-:-:S02]  /*6b80*/  PRMT R32, R32, 0x5410, R15 ;  /* 0x0000541020207816 */ /* 0x000fc4000000000f */
[----:B------:R-:W-:Y:S01]  /*6b90*/  PRMT R34, R34, 0x5410, R11 ;  /* 0x0000541022227816 */ /* 0x000fe2000000000b */
[----:B-1----:R-:W-:Y:S01]  /*6ba0*/  VIADD R3, R0, 0xffffff80 ;  /* 0xffffff8000037836 */ /* 0x002fe20000000000 */
[----:B------:R-:W-:Y:S02]  /*6bb0*/  PRMT R33, R33, 0x5410, R10 ;  /* 0x0000541021217816 */ /* 0x000fe4000000000a */
[----:B------:R-:W-:Y:S02]  /*6bc0*/  PRMT R35, R35, 0x5410, R20 ;  /* 0x0000541023237816 */ /* 0x000fe40000000014 */
[----:B------:R-:W-:Y:S02]  /*6bd0*/  SHF.R.S32.HI R0, RZ, 0x1f, R3 ;  /* 0x0000001fff007819 */ /* 0x000fe40000011403 */
[----:B------:R-:W-:Y:S02]  /*6be0*/  PRMT R29, R29, 0x5410, R5 ;  /* 0x000054101d1d7816 */ /* 0x000fe40000000005 */
[----:B------:R-:W-:-:S02]  /*6bf0*/  LEA.HI R0, R0, R3, RZ, 0x5 ;  /* 0x0000000300007211 */ /* 0x000fc400078f28ff */
[----:B------:R-:W-:Y:S02]  /*6c00*/  PRMT R36, R36, 0x5410, R7 ;  /* 0x0000541024247816 */ /* 0x000fe40000000007 */
[----:B------:R-:W-:Y:S02]  /*6c10*/  SHF.R.S32.HI R0, RZ, 0x5, R0 ;  /* 0x00000005ff007819 */ /* 0x000fe40000011400 */
[----:B------:R-:W-:-:S03]  /*6c20*/  PRMT R31, R31, 0x5410, R6 ;  /* 0x000054101f1f7816 */ /* 0x000fc60000000006 */
[----:B------:R-:W-:-:S04]  /*6c30*/  IMAD R28, R0, 0x200, R28 ;  /* 0x00000200001c7824 */ /* 0x000fc800078e021c */
[----:B------:R-:W-:-:S04]  /*6c40*/  IMAD R3, R28, 0x2, R19 ;  /* 0x000000021c037824 */ /* 0x000fc800078e0213 */
[C---:B------:R-:W-:Y:S02]  /*6c50*/  VIADD R4, R3.reuse, 0x18400 ;  /* 0x0001840003047836 */ /* 0x040fe40000000000 */
[----:B------:R-:W-:Y:S02]  /*6c60*/  VIADD R0, R3, 0x18440 ;  /* 0x0001844003007836 */ /* 0x000fe40000000000 */
[----:B------:R-:W-:Y:S01]  /*6c70*/  @P1 VIADD R0, R4, 0xffffffc0 ;  /* 0xffffffc004001836 */ /* 0x000fe20000000000 */
[----:B------:R-:W-:Y:S01]  /*6c80*/  ISETP.GE.AND P1, PT, R204, R27, PT ;  /* 0x0000001bcc00720c */ /* 0x000fe20003f26270 */
[----:B0-----:R-:W-:-:S12]  /*6c90*/  @!P0 BRA `(.L_x_1471) ;  /* 0x0000012000c88947 */ /* 0x001fd80003800000 */
.L_x_1697:
[----:B------:R-:W-:Y:S05]  /*6ca0*/  BSYNC B1 ;  /* 0x0000000000017941 */ /* 0x000fea0003800000 */
.L_x_1470:
        /* <DEDUP_REMOVED lines=11> */
[----:B0-----:R-:W-:Y:S02]  /*6d60*/  HADD2.F32 R14, -RZ, R34.H0_H0 ;  /* 0x20000022ff0e7230 */ /* 0x001fe40000004100 */
[----:B------:R-:W-:Y:S02]  /*6d70*/  HADD2.F32 R20, -RZ, R36.H0_H0 ;  /* 0x20000024ff147230 */ /* 0x000fe40000004100 */
        /* <DEDUP_REMOVED lines=33> */
.L_x_1475:
[----:B------:R-:W-:Y:S05]  /*6f90*/  BSYNC B2 ;  /* 0x0000000000027941 */ /* 0x000fea0003800000 */
.L_x_1474:
[----:B------:R-:W-:Y:S05]  /*6fa0*/  @P1 BRA `(.L_x_1473) ;  /* 0x0000000000981947 */ /* 0x000fea0003800000 */
[----:B-1----:R-:W1:Y:S01]  /*6fb0*/  LDS.128 R4, [R0] ;  /* 0x0000000000047984 */ /* 0x002e620000000c00 */
        /* <DEDUP_REMOVED lines=37> */
.L_x_1473:
[----:B------:R-:W-:Y:S05]  /*7210*/  BSYNC B1 ;  /* 0x0000000000017941 */ /* 0x000fea0003800000 */
.L_x_1472:
        /* <DEDUP_REMOVED lines=22> */
[-C--:B0-----:R-:W-:Y:S01]  /*7380*/  FMUL.FTZ R14, R25, R5.reuse ;  /* 0x00000005190e7220 */ /* 0x081fe20000410000 */
        /* <DEDUP_REMOVED lines=23> */
.L_x_1478:
[----:B------:R-:W-:Y:S05]  /*7500*/  BSYNC B1 ;  /* 0x0000000000017941 */ /* 0x000fea0003800000 */
.L_x_1477:
        /* <DEDUP_REMOVED lines=12> */
[-C--:B0-----:R-:W-:Y:S01]  /*75d0*/  FMUL.FTZ R14, R15, R4.reuse ;  /* 0x000000040f0e7220 */ /* 0x081fe20000410000 */
[----:B------:R-:W-:Y:S01]  /*75e0*/  FMUL.FTZ R20, R13, R4 ;  /* 0x000000040d147220 */ /* 0x000fe20000410000 */
        /* <DEDUP_REMOVED lines=26> */
.L_x_1466:
[----:B------:R-:W-:-:S03]  /*7790*/  UMOV UR4, 0xffffffff ;  /* 0xffffffff00047882 */ /* 0x000fc60000000000 */
[----:B------:R-:W-:Y:S05]  /*77a0*/  BRA.DIV UR4, `(.L_x_1479) ;  /* 0x0000011a04187947 */ /* 0x000fea000b800000 */
[----:B------:R0:W1:Y:S04]  /*77b0*/  SHFL.IDX PT, R0, R25, RZ, 0x1c1f ;  /* 0x001c1fff19007589 */ /* 0x00006800000e0000 */
[----:B------:R0:W0:Y:S04]  /*77c0*/  SHFL.IDX PT, R3, R24, RZ, 0x1c1f ;  /* 0x001c1fff18037589 */ /* 0x00002800000e0000 */
[----:B------:R0:W0:Y:S04]  /*77d0*/  SHFL.IDX PT, R4, R27, RZ, 0x1c1f ;  /* 0x001c1fff1b047589 */ /* 0x00002800000e0000 */
[----:B------:R0:W0:Y:S02]  /*77e0*/  SHFL.IDX PT, R14, R26, RZ, 0x1c1f ;  /* 0x001c1fff1a0e7589 */ /* 0x00002400000e0000 */
.L_x_1703:
[----:B------:R-:W5:Y:S01]  /*77f0*/  LDL R8, [R1+0x68] ;  /* 0x0000680001087983 */ /* 0x000f620000100800 */
[----:B------:R-:W-:Y:S01]  /*7800*/  ULDC UR4, c[0x0][0x448] ;  /* 0x0001120000047ab9 */ /* 0x000fe20000000800 */
[----:B------:R-:W-:Y:S01]  /*7810*/  BSSY B1, `(.L_x_1480) ;  /* 0x0000019000017945 */ /* 0x000fe20003800000 */
[----:B------:R-:W-:Y:S01]  /*7820*/  IMAD R5, R90, UR4, RZ ;  /* 0x000000045a057c24 */ /* 0x000fe2000f8e02ff */
[----:B------:R-:W-:Y:S02]  /*7830*/  CS2R R10, SRZ ;  /* 0x00000000000a7805 */ /* 0x000fe4000001ff00 */
[----:B0-----:R-:W-:Y:S02]  /*7840*/  CS2R R26, SRZ ;  /* 0x00000000001a7805 */ /* 0x001fe4000001ff00 */
[----:B------:R-:W-:Y:S02]  /*7850*/  CS2R R24, SRZ ;  /* 0x0000000000187805 */ /* 0x000fe4000001ff00 */
[----:B------:R-:W-:Y:S01]  /*7860*/  ISETP.GE.AND P0, PT, R6, R5, PT ;  /* 0x000000050600720c */ /* 0x000fe20003f06270 */
[----:B------:R-:W-:Y:S01]  /*7870*/  IMAD R5, R33, -0x80, R5 ;  /* 0xffffff8021057824 */ /* 0x000fe200078e0205 */
[----:B-----5:R-:W-:-:S04]  /*7880*/  LEA.HI R7, R8, R8, RZ, 0x1 ;  /* 0x0000000808077211 */ /* 0x020fc800078f08ff */
[----:B------:R-:W-:-:S05]  /*7890*/  LOP3.LUT R7, R7, 0xfffffffe, RZ, 0xc0, !PT ;  /* 0xfffffffe07077812 */ /* 0x000fca00078ec0ff */
[----:B------:R-:W-:Y:S01]  /*78a0*/  IMAD.IADD R12, R8, 0x1, -R7 ;  /* 0x00000001080c7824 */ /* 0x000fe200078e0a07 */
[----:B------:R-:W-:-:S04]  /*78b0*/  CS2R R8, SRZ ;  /* 0x0000000000087805 */ /* 0x000fc8000001ff00 */
[----:B------:R-:W-:Y:S01]  /*78c0*/  SHF.L.U32 R20, R12, 0x1f, RZ ;  /* 0x0000001f0c147819 */ /* 0x000fe200000006ff */
[----:B------:R-:W-:Y:S06]  /*78d0*/  @P0 BRA `(.L_x_1481) ;  /* 0x0000000000300947 */ /* 0x000fec0003800000 */
[----:B------:R-:W-:Y:S01]  /*78e0*/  ULDC UR4, c[0x0][0x3f4] ;  /* 0x0000fd0000047ab9 */ /* 0x000fe20000000800 */
[C---:B------:R-:W-:Y:S01]  /*78f0*/  IMAD.SHL.U32 R15, R16.reuse, 0x2, RZ ;  /* 0x00000002100f7824 */ /* 0x040fe200078e00ff */
[C---:B------:R-:W-:Y:S02]  /*7900*/  ISETP.GE.AND P2, PT, R16.reuse, UR4, PT ;  /* 0x0000000410007c0c */ /* 0x040fe4000bf46270 */
[----:B------:R-:W-:Y:S02]  /*7910*/  SHF.L.U64.HI R11, R16, 0x1, R17 ;  /* 0x00000001100b7819 */ /* 0x000fe40000010211 */
[-C--:B------:R-:W-:Y:S02]  /*7920*/  IADD3 R6, P0, R3, R15.reuse, RZ ;  /* 0x0000000f03067210 */ /* 0x080fe40007f1e0ff */
[----:B------:R-:W-:-:S03]  /*7930*/  IADD3 R14, P1, R14, R15, RZ ;  /* 0x0000000f0e0e7210 */ /* 0x000fc60007f3e0ff */
[--C-:B-1----:R-:W-:Y:S02]  /*7940*/  IMAD.X R7, R0, 0x1, R11.reuse, P0 ;  /* 0x0000000100077824 */ /* 0x102fe400000e060b */
[----:B------:R-:W-:Y:S01]  /*7950*/  IMAD.X R15, R4, 0x1, R11, P1 ;  /* 0x00000001040f7824 */ /* 0x000fe200008e060b */
[----:B------:R-:W-:Y:S01]  /*7960*/  CS2R R10, SRZ ;  /* 0x00000000000a7805 */ /* 0x000fe2000001ff00 */
[----:B------:R-:W-:Y:S06]  /*7970*/  @P2 BRA `(.L_x_1481) ;  /* 0x0000000000082947 */ /* 0x000fec0003800000 */
[----:B------:R0:W5:Y:S04]  /*7980*/  LD.E.128 R24, desc[UR60][R6.64] ;  /* 0x0000003c06187980 */ /* 0x000168000c101d00 */
[----:B------:R0:W5:Y:S02]  /*7990*/  LD.E.128 R8, desc[UR60][R14.64] ;  /* 0x0000003c0e087980 */ /* 0x000164000c101d00 */
.L_x_1481:
[----:B------:R-:W-:Y:S05]  /*79a0*/  BSYNC B1 ;  /* 0x0000000000017941 */ /* 0x000fea0003800000 */
.L_x_1480:
[----:B------:R-:W2:Y:S01]  /*79b0*/  SYNCS.PHASECHK.TRANS64.TRYWAIT P1, [R19+URZ+0x32400], R20 ;  /* 0x03240014130075a7 */ /* 0x000ea2000802017f */
[----:B-----5:R-:W-:Y:S01]  /*79c0*/  IMAD.MOV.U32 R40, RZ, RZ, R8 ;  /* 0x000000ffff287224 */ /* 0x020fe200078e0008 */
[--C-:B----4-:R-:W-:Y:S01]  /*79d0*/  SHF.R.U64 R45, R8, 0x10, R9.reuse ;  /* 0x00000010082d7819 */ /* 0x110fe20000001209 */
[----:B------:R-:W-:Y:S01]  /*79e0*/  IMAD.MOV.U32 R39, RZ, RZ, R10 ;  /* 0x000000ffff277224 */ /* 0x000fe200078e000a */
[----:B------:R-:W-:Y:S01]  /*79f0*/  SHF.R.U32.HI R8, RZ, 0x10, R9 ;  /* 0x00000010ff087819 */ /* 0x000fe20000011609 */
[----:B-1----:R-:W-:Y:S01]  /*7a00*/  IMAD.MOV.U32 R0, RZ, RZ, R11 ;  /* 0x000000ffff007224 */ /* 0x002fe200078e000b */
[----:B------:R-:W-:Y:S01]  /*7a10*/  VIMNMX R5, R5, 0x80, PT ;  /* 0x0000008005057848 */ /* 0x000fe20003fe0100 */
[----:B------:R-:W-:Y:S01]  /*7a20*/  IMAD.MOV.U32 R42, RZ, RZ, R24 ;  /* 0x000000ffff2a7224 */ /* 0x000fe200078e0018 */
[----:B0-----:R-:W-:Y:S01]  /*7a30*/  MOV R7, R25 ;  /* 0x0000001900077202 */ /* 0x001fe20000000f00 */
[----:B------:R-:W-:Y:S01]  /*7a40*/  IMAD.MOV.U32 R41, RZ, RZ, R26 ;  /* 0x000000ffff297224 */ /* 0x000fe200078e001a */
[----:B------:R-:W-:Y:S01]  /*7a50*/  SHF.R.U64 R43, R24, 0x10, R25 ;  /* 0x00000010182b7819 */ /* 0x000fe20000001219 */
[----:B------:R-:W-:Y:S01]  /*7a60*/  IMAD.MOV.U32 R6, RZ, RZ, R27 ;  /* 0x000000ffff067224 */ /* 0x000fe200078e001b */
[----:B------:R-:W-:Y:S01]  /*7a70*/  SHF.R.U32.HI R13, RZ, 0x10, R25 ;  /* 0x00000010ff0d7819 */ /* 0x000fe20000011619 */
[----:B------:R-:W-:Y:S01]  /*7a80*/  IMAD.MOV.U32 R4, RZ, RZ, R9 ;  /* 0x000000ffff047224 */ /* 0x000fe200078e0009 */
[--C-:B------:R-:W-:Y:S01]  /*7a90*/  SHF.R.U64 R44, R26, 0x10, R27.reuse ;  /* 0x000000101a2c7819 */ /* 0x100fe2000000121b */
[----:B------:R-:W-:Y:S01]  /*7aa0*/  VIADD R15, R204, 0x40 ;  /* 0x00000040cc0f7836 */ /* 0x000fe20000000000 */
[----:B------:R-:W0:Y:S01]  /*7ab0*/  LDC R3, c[0x0][0x3f4] ;  /* 0x0000fd00ff037b82 */ /* 0x000e220000000800 */
        /* <DEDUP_REMOVED lines=16> */
[----:B--2---:R-:W-:-:S12]  /*7bc0*/  @!P1 BRA `(.L_x_1483) ;  /* 0x0000011400809947 */ /* 0x004fd80003800000 */
.L_x_1704:
[----:B------:R-:W-:Y:S05]  /*7bd0*/  BSYNC B1 ;  /* 0x0000000000017941 */ /* 0x000fea0003800000 */
.L_x_1482:
[----:B------:R-:W-:Y:S01]  /*7be0*/  BSSY B1, `(.L_x_1484) ;  /* 0x000005f000017945 */ /* 0x000fe20003800000 */
[----:B------:R-:W-:-:S03]  /*7bf0*/  LOP3.LUT R0, R0, 0x38, RZ, 0xc0, !PT ;  /* 0x0000003800007812 */ /* 0x000fc600078ec0ff */
[----:B------:R-:W-:Y:S05]  /*7c00*/  @P2 BRA `(.L_x_1485) ;  /* 0x0000000400702947 */ /* 0x000fea0003800000 */
[----:B------:R-:W2:Y:S01]  /*7c10*/  LDL R3, [R1+0x70] ;  /* 0x0000700001037983 */ /* 0x000ea20000100800 */
[----:B------:R-:W1:Y:S02]  /*7c20*/  S2R R4, SR_TID.X ;  /* 0x0000000000047919 */ /* 0x000e640000002100 */
[----:B-1----:R-:W-:-:S05]  /*7c30*/  VIADD R4, R4, 0xffffff80 ;  /* 0xffffff8004047836 */ /* 0x002fca0000000000 */
[----:B------:R-:W-:-:S04]  /*7c40*/  SHF.R.S32.HI R8, RZ, 0x1f, R4 ;  /* 0x0000001fff087819 */ /* 0x000fc80000011404 */
[----:B------:R-:W-:-:S04]  /*7c50*/  LEA.HI R8, R8, R4, RZ, 0x5 ;  /* 0x0000000408087211 */ /* 0x000fc800078f28ff */
[----:B------:R-:W-:Y:S01]  /*7c60*/  SHF.R.S32.HI R8, RZ, 0x5, R8 ;  /* 0x00000005ff087819 */ /* 0x000fe20000011408 */
[----:B------:R-:W-:Y:S02]  /*7c70*/  HADD2.F32 R28, -RZ, R40.H0_H0 ;  /* 0x20000028ff1c7230 */ /* 0x000fe40000004100 */
[----:B------:R-:W-:Y:S02]  /*7c80*/  HADD2.F32 R26, -RZ, R42.H0_H0 ;  /* 0x2000002aff1a7230 */ /* 0x000fe40000004100 */
[----:B------:R-:W-:Y:S02]  /*7c90*/  HADD2.F32 R29, -RZ, R45.H0_H0 ;  /* 0x2000002dff1d7230 */ /* 0x000fe40000004100 */
[----:B------:R-:W-:Y:S02]  /*7ca0*/  HADD2.F32 R27, -RZ, R43.H0_H0 ;  /* 0x2000002bff1b7230 */ /* 0x000fe40000004100 */
[----:B--2---:R-:W-:-:S05]  /*7cb0*/  IMAD.SHL.U32 R3, R3, 0x40, RZ ;  /* 0x0000004003037824 */ /* 0x004fca00078e00ff */
[----:B------:R-:W-:-:S04]  /*7cc0*/  LOP3.LUT R5, R3, 0x1c0, RZ, 0xc0, !PT ;  /* 0x000001c003057812 */ /* 0x000fc800078ec0ff */
[----:B------:R-:W-:Y:S02]  /*7cd0*/  LOP3.LUT R3, R5, 0x38, R16, 0xf8, !PT ;  /* 0x0000003805037812 */ /* 0x000fe400078ef810 */
[----:B------:R-:W-:-:S04]  /*7ce0*/  SHF.R.U32.HI R6, RZ, 0x3, R5 ;  /* 0x00000003ff067819 */ /* 0x000fc80000011605 */
[----:B------:R-:W-:-:S05]  /*7cf0*/  LOP3.LUT R3, R3, R6, RZ, 0x3c, !PT ;  /* 0x0000000603037212 */ /* 0x000fca00078e3cff */
[----:B------:R-:W-:Y:S01]  /*7d00*/  IMAD R4, R8, 0x200, R3 ;  /* 0x0000020008047824 */ /* 0x000fe200078e0203 */
[----:B------:R-:W-:-:S05]  /*7d10*/  LOP3.LUT R3, R6, R0, R5, 0x1e, !PT ;  /* 0x0000000006037212 */ /* 0x000fca00078e1e05 */
[----:B------:R-:W-:-:S04]  /*7d20*/  IMAD R8, R8, 0x200, R3 ;  /* 0x0000020008087824 */ /* 0x000fc800078e0203 */
[--C-:B------:R-:W-:Y:S02]  /*7d30*/  IMAD R38, R8, 0x2, R19.reuse ;  /* 0x0000000208267824 */ /* 0x100fe400078e0213 */
[----:B------:R-:W-:-:S03]  /*7d40*/  IMAD R37, R4, 0x2, R19 ;  /* 0x0000000204257824 */ /* 0x000fc600078e0213 */
[----:B------:R-:W0:Y:S04]  /*7d50*/  LDS.128 R8, [R38+0x18400] ;  /* 0x0184000026087984 */ /* 0x000e280000000c00 */
[----:B------:R-:W1:Y:S01]  /*7d60*/  LDS.128 R4, [R37+0x18400] ;  /* 0x0184000025047984 */ /* 0x000e620000000c00 */
[----:B0-----:R-:W-:Y:S02]  /*7d70*/  HADD2.F32 R20, -RZ, R8.H0_H0 ;  /* 0x20000008ff147230 */ /* 0x001fe40000004100 */
[----:B-1----:R-:W-:-:S03]  /*7d80*/  HADD2.F32 R3, -RZ, R4.H0_H0 ;  /* 0x20000004ff037230 */ /* 0x002fc60000004100 */
[C---:B------:R-:W-:Y:S01]  /*7d90*/  FMUL.FTZ R32, R20.reuse, R28 ;  /* 0x0000001c14207220 */ /* 0x040fe20000410000 */
[-C--:B------:R-:W-:Y:S01]  /*7da0*/  FMUL.FTZ R20, R20, R26.reuse ;  /* 0x0000001a14147220 */ /* 0x080fe20000410000 */
[----:B------:R-:W-:Y:S02]  /*7db0*/  HADD2.F32 R8, -RZ, R8.H1_H1 ;  /* 0x30000008ff087230 */ /* 0x000fe40000004100 */
        /* <DEDUP_REMOVED lines=8> */
[----:B------:R-:W-:Y:S02]  /*7e40*/  HADD2.F32 R13, -RZ, R5.H0_H0 ;  /* 0x20000005ff0d7230 */ /* 0x000fe40000004100 */
[C---:B------:R-:W-:Y:S01]  /*7e50*/  FMUL.FTZ R34, R21.reuse, R26 ;  /* 0x0000001a15227220 */ /* 0x040fe20000410000 */
[----:B------:R-:W-:Y:S01]  /*7e60*/  FMUL.FTZ R21, R21, R20 ;  /* 0x0000001415157220 */ /* 0x000fe20000410000 */
[C---:B------:R-:W-:Y:S01]  /*7e70*/  FFMA.FTZ R31, R4.reuse, R27, -R31 ;  /* 0x0000001b041f7223 */ /* 0x040fe2000001081f */
[----:B------:R-:W-:Y:S01]  /*7e80*/  FFMA.FTZ R29, R4, R29, R3 ;  /* 0x0000001d041d7223 */ /* 0x000fe20000010003 */
[----:B------:R-:W-:-:S02]  /*7e90*/  HADD2.F32 R9, -RZ, R9.H1_H1 ;  /* 0x30000009ff097230 */ /* 0x000fc40000004100 */
[C---:B------:R-:W-:Y:S01]  /*7ea0*/  FFMA.FTZ R34, R13.reuse, R20, -R34 ;  /* 0x000000140d227223 */ /* 0x040fe20000010822 */
[----:B------:R-:W-:Y:S02]  /*7eb0*/  HADD2.F32 R8, -RZ, R45.H1_H1 ;  /* 0x3000002dff087230 */ /* 0x000fe40000004100 */
[----:B------:R-:W-:Y:S01]  /*7ec0*/  FFMA.FTZ R26, R13, R26, R21 ;  /* 0x0000001a0d1a7223 */ /* 0x000fe20000010015 */
[----:B------:R-:W-:Y:S02]  /*7ed0*/  HADD2.F32 R4, -RZ, R43.H1_H1 ;  /* 0x3000002bff047230 */ /* 0x000fe40000004100 */
[----:B------:R-:W-:Y:S02]  /*7ee0*/  HADD2.F32 R24, -RZ, R10.H0_H0 ;  /* 0x2000000aff187230 */ /* 0x000fe40000004100 */
[----:B------:R-:W-:Y:S02]  /*7ef0*/  HADD2.F32 R13, -RZ, R39.H0_H0 ;  /* 0x20000027ff0d7230 */ /* 0x000fe40000004100 */
[----:B------:R-:W-:-:S02]  /*7f00*/  HADD2.F32 R3, -RZ, R41.H0_H0 ;  /* 0x20000029ff037230 */ /* 0x000fc40000004100 */
[C---:B------:R-:W-:Y:S01]  /*7f10*/  FMUL.FTZ R20, R9.reuse, R8 ;  /* 0x0000000809147220 */ /* 0x040fe20000410000 */
[----:B------:R-:W-:Y:S02]  /*7f20*/  HADD2.F32 R5, -RZ, R5.H1_H1 ;  /* 0x30000005ff057230 */ /* 0x000fe40000004100 */
[----:B------:R-:W-:Y:S01]  /*7f30*/  FMUL.FTZ R36, R9, R4 ;  /* 0x0000000409247220 */ /* 0x000fe20000410000 */
[----:B------:R-:W-:Y:S02]  /*7f40*/  HADD2.F32 R14, -RZ, R6.H0_H0 ;  /* 0x20000006ff0e7230 */ /* 0x000fe40000004100 */
[C---:B------:R-:W-:Y:S01]  /*7f50*/  FMUL.FTZ R35, R24.reuse, R13 ;  /* 0x0000000d18237220 */ /* 0x040fe20000410000 */
[----:B------:R-:W-:Y:S02]  /*7f60*/  HADD2.F32 R10, -RZ, R10.H1_H1 ;  /* 0x3000000aff0a7230 */ /* 0x000fe40000004100 */
[----:B------:R-:W-:Y:S01]  /*7f70*/  FMUL.FTZ R24, R24, R3 ;  /* 0x0000000318187220 */ /* 0x000fe20000410000 */
[----:B------:R-:W-:-:S02]  /*7f80*/  HADD2.F32 R21, -RZ, R46.H0_H0 ;  /* 0x2000002eff157230 */ /* 0x000fc40000004100 */
[----:B------:R-:W-:Y:S02]  /*7f90*/  HADD2.F32 R9, -RZ, R44.H0_H0 ;  /* 0x2000002cff097230 */ /* 0x000fe40000004100 */
[C---:B------:R-:W-:Y:S01]  /*7fa0*/  FFMA.FTZ R27, R5.reuse, R4, -R20 ;  /* 0x00000004051b7223 */ /* 0x040fe20000010814 */
[----:B------:R-:W-:Y:S01]  /*7fb0*/  FFMA.FTZ R33, R5, R8, R36 ;  /* 0x0000000805217223 */ /* 0x000fe20000010024 */
[----:B------:R-:W-:Y:S01]  /*7fc0*/  FFMA.FTZ R35, R14, R3, -R35 ;  /* 0x000000030e237223 */ /* 0x000fe20000010823 */
[----:B------:R-:W-:Y:S02]  /*7fd0*/  HADD2.F32 R6, -RZ, R6.H1_H1 ;  /* 0x30000006ff067230 */ /* 0x000fe40000004100 */
[----:B------:R-:W-:Y:S01]  /*7fe0*/  FMUL.FTZ R5, R10, R21 ;  /* 0x000000150a057220 */ /* 0x000fe20000410000 */
[--C-:B------:R-:W-:Y:S02]  /*7ff0*/  HADD2.F32 R25, -RZ, R11.reuse.H0_H0 ;  /* 0x2000000bff197230 */ /* 0x100fe40000004100 */
[----:B------:R-:W-:Y:S01]  /*8000*/  FFMA.FTZ R24, R14, R13, R24 ;  /* 0x0000000d0e187223 */ /* 0x000fe20000010018 */
[----:B------:R-:W-:Y:S01]  /*8010*/  FMUL.FTZ R3, R10, R9 ;  /* 0x000000090a037220 */ /* 0x000fe20000410000 */
[----:B------:R-:W-:-:S02]  /*8020*/  HADD2.F32 R11, -RZ, R11.H1_H1 ;  /* 0x3000000bff0b7230 */ /* 0x000fc40000004100 */
[----:B------:R-:W-:Y:S02]  /*8030*/  HADD2.F32 R10, -RZ, R39.H1_H1 ;  /* 0x30000027ff0a7230 */ /* 0x000fe40000004100 */
[----:B------:R-:W-:Y:S02]  /*8040*/  HADD2.F32 R14, -RZ, R46.H1_H1 ;  /* 0x3000002eff0e7230 */ /* 0x000fe40000004100 */
[----:B------:R-:W-:Y:S02]  /*8050*/  HADD2.F32 R4, -RZ, R41.H1_H1 ;  /* 0x30000029ff047230 */ /* 0x000fe40000004100 */
[----:B------:R-:W-:Y:S02]  /*8060*/  HADD2.F32 R8, -RZ, R44.H1_H1 ;  /* 0x3000002cff087230 */ /* 0x000fe40000004100 */
[C---:B------:R-:W-:Y:S01]  /*8070*/  FFMA.FTZ R20, R6.reuse, R9, -R5 ;  /* 0x0000000906147223 */ /* 0x040fe20000010805 */
[--C-:B------:R-:W-:Y:S02]  /*8080*/  HADD2.F32 R15, -RZ, R7.reuse.H0_H0 ;  /* 0x20000007ff0f7230 */ /* 0x100fe40000004100 */
[----:B------:R-:W-:Y:S01]  /*8090*/  FFMA.FTZ R3, R6, R21, R3 ;  /* 0x0000001506037223 */ /* 0x000fe20000010003 */
[----:B------:R-:W-:-:S02]  /*80a0*/  HADD2.F32 R7, -RZ, R7.H1_H1 ;  /* 0x30000007ff077230 */ /* 0x000fc40000004100 */
[----:B------:R-:W-:Y:S01]  /*80b0*/  FMUL.FTZ R6, R25, R10 ;  /* 0x0000000a19067220 */ /* 0x000fe20000410000 */
[----:B------:R-:W-:Y:S01]  /*80c0*/  FMUL.FTZ R36, R11, R14 ;  /* 0x0000000e0b247220 */ /* 0x000fe20000410000 */
[----:B------:R-:W-:Y:S01]  /*80d0*/  FMUL.FTZ R25, R25, R4 ;  /* 0x0000000419197220 */ /* 0x000fe20000410000 */
[----:B------:R-:W-:Y:S01]  /*80e0*/  FMUL.FTZ R5, R11, R8 ;  /* 0x000000080b057220 */ /* 0x000fe20000410000 */
[----:B------:R-:W-:Y:S01]  /*80f0*/  FFMA.FTZ R11, R15, R4, -R6 ;  /* 0x000000040f0b7223 */ /* 0x000fe20000010806 */
[----:B------:R-:W-:Y:S01]  /*8100*/  FFMA.FTZ R36, R7, R8, -R36 ;  /* 0x0000000807247223 */ /* 0x000fe20000010824 */
[----:B------:R-:W-:Y:S01]  /*8110*/  FFMA.FTZ R25, R15, R10, R25 ;  /* 0x0000000a0f197223 */ /* 0x000fe20000010019 */
[----:B------:R-:W-:Y:S01]  /*8120*/  FFMA.FTZ R14, R7, R14, R5 ;  /* 0x0000000e070e7223 */ /* 0x000fe20000010005 */
[----:B------:R-:W-:Y:S02]  /*8130*/  F2FP.F16.F32.PACK_AB R4, R31, R32 ;  /* 0x000000201f04723e */ /* 0x000fe400000000ff */
[----:B------:R-:W-:-:S02]  /*8140*/  F2FP.F16.F32.PACK_AB R5, R27, R34 ;  /* 0x000000221b05723e */ /* 0x000fc400000000ff */
[----:B------:R-:W-:Y:S02]  /*8150*/  F2FP.F16.F32.PACK_AB R6, R20, R35 ;  /* 0x000000231406723e */ /* 0x000fe400000000ff */
[----:B------:R-:W-:Y:S02]  /*8160*/  F2FP.F16.F32.PACK_AB R7, R36, R11 ;  /* 0x0000000b2407723e */ /* 0x000fe400000000ff */
[----:B------:R-:W-:Y:S02]  /*8170*/  F2FP.F16.F32.PACK_AB R8, R29, R28 ;  /* 0x0000001c1d08723e */ /* 0x000fe400000000ff */
[----:B------:R-:W-:Y:S02]  /*8180*/  F2FP.F16.F32.PACK_AB R9, R33, R26 ;  /* 0x0000001a2109723e */ /* 0x000fe400000000ff */
[----:B------:R-:W-:Y:S02]  /*8190*/  F2FP.F16.F32.PACK_AB R10, R3, R24 ;  /* 0x00000018030a723e */ /* 0x000fe400000000ff */
[----:B------:R-:W-:Y:S01]  /*81a0*/  F2FP.F16.F32.PACK_AB R11, R14, R25 ;  /* 0x000000190e0b723e */ /* 0x000fe200000000ff */
[----:B------:R1:W-:Y:S04]  /*81b0*/  STS.128 [R37+0x18400], R4 ;  /* 0x0184000425007388 */ /* 0x0003e80000000c00 */
[----:B------:R1:W-:Y:S02]  /*81c0*/  STS.128 [R38+0x18400], R8 ;  /* 0x0184000826007388 */ /* 0x0003e40000000c00 */
.L_x_1485:
[----:B------:R-:W-:Y:S05]  /*81d0*/  BSYNC B1 ;  /* 0x0000000000017941 */ /* 0x000fea0003800000 */
.L_x_1484:
[----:B------:R-:W-:Y:S05]  /*81e0*/  @P0 BRA `(.L_x_1476) ;  /* 0x0000000400600947 */ /* 0x000fea0003800000 */
[----:B------:R-:W2:Y:S01]  /*81f0*/  LDL R3, [R1+0x58] ;  /* 0x0000580001037983 */ /* 0x000ea20000100800 */
[C---:B-1----:R-:W-:Y:S02]  /*8200*/  VIADD R4, R204.reuse, 0x40 ;  /* 0x00000040cc047836 */ /* 0x042fe40000000000 */
[----:B------:R-:W-:Y:S01]  /*8210*/  VIADD R5, R204, 0x40 ;  /* 0x00000040cc057836 */ /* 0x000fe20000000000 */
[----:B---3--:R-:W3:Y:S02]  /*8220*/  LDL R47, [R1+0x74] ;  /* 0x00007400012f7983 */ /* 0x008ee40000100800 */
[----:B------:R-:W-:Y:S01]  /*8230*/  SHF.L.U32 R4, R4, 0x6, RZ ;  /* 0x0000000604047819 */ /* 0x000fe200000006ff */
[----:B------:R-:W-:-:S03]  /*8240*/  IMAD.SHL.U32 R5, R5, 0x40, RZ ;  /* 0x0000004005057824 */ /* 0x000fc600078e00ff */
[----:B------:R-:W-:Y:S02]  /*8250*/  LOP3.LUT R4, R4, 0x1c0, RZ, 0xc0, !PT ;  /* 0x000001c004047812 */ /* 0x000fe400078ec0ff */
[----:B------:R-:W-:Y:S02]  /*8260*/  LOP3.LUT R5, R5, 0x1c0, RZ, 0xc0, !PT ;  /* 0x000001c005057812 */ /* 0x000fe400078ec0ff */
[----:B------:R-:W-:-:S04]  /*8270*/  SHF.R.U32.HI R4, RZ, 0x3, R4 ;  /* 0x00000003ff047819 */ /* 0x000fc80000011604 */
[----:B------:R-:W-:Y:S01]  /*8280*/  LOP3.LUT R0, R4, R0, R5, 0x1e, !PT ;  /* 0x0000000004007212 */ /* 0x000fe200078e1e05 */
[----:B------:R-:W-:Y:S02]  /*8290*/  HADD2.F32 R29, -RZ, R40.H0_H0 ;  /* 0x20000028ff1d7230 */ /* 0x000fe40000004100 */
[----:B------:R-:W-:Y:S02]  /*82a0*/  HADD2.F32 R27, -RZ, R42.H0_H0 ;  /* 0x2000002aff1b7230 */ /* 0x000fe40000004100 */
[----:B------:R-:W-:Y:S02]  /*82b0*/  HADD2.F32 R32, -RZ, R45.H0_H0 ;  /* 0x2000002dff207230 */ /* 0x000fe40000004100 */
[----:B------:R-:W-:Y:S02]  /*82c0*/  HADD2.F32 R28, -RZ, R43.H0_H0 ;  /* 0x2000002bff1c7230 */ /* 0x000fe40000004100 */
[----:B------:R-:W-:Y:S02]  /*82d0*/  HADD2.F32 R31, -RZ, R40.H1_H1 ;  /* 0x30000028ff1f7230 */ /* 0x000fe40000004100 */
[----:B------:R-:W-:-:S02]  /*82e0*/  HADD2.F32 R33, -RZ, R45.H1_H1 ;  /* 0x3000002dff217230 */ /* 0x000fc40000004100 */
[--C-:B------:R-:W-:Y:S02]  /*82f0*/  HADD2.F32 R38, -RZ, R46.reuse.H0_H0 ;  /* 0x2000002eff267230 */ /* 0x100fe40000004100 */
[----:B------:R-:W-:Y:S02]  /*8300*/  HADD2.F32 R34, -RZ, R41.H0_H0 ;  /* 0x20000029ff227230 */ /* 0x000fe40000004100 */
[--C-:B------:R-:W-:Y:S02]  /*8310*/  HADD2.F32 R36, -RZ, R39.reuse.H0_H0 ;  /* 0x20000027ff247230 */ /* 0x100fe40000004100 */
[----:B------:R-:W-:Y:S02]  /*8320*/  HADD2.F32 R35, -RZ, R39.H1_H1 ;  /* 0x30000027ff237230 */ /* 0x000fe40000004100 */
[----:B------:R-:W-:Y:S02]  /*8330*/  HADD2.F32 R37, -RZ, R46.H1_H1 ;  /* 0x3000002eff257230 */ /* 0x000fe40000004100 */
[----:B--2---:R-:W-:-:S04]  /*8340*/  IMAD.IADD R0, R3, 0x1, R0 ;  /* 0x0000000103007824 */ /* 0x004fc800078e0200 */
[----:B------:R-:W-:Y:S01]  /*8350*/  IMAD R0, R0, 0x2, R19 ;  /* 0x0000000200007824 */ /* 0x000fe200078e0213 */
[----:B---3--:R-:W-:Y:S04]  /*8360*/  LDS.128 R4, [R47+0x18400] ;  /* 0x018400002f047984 */ /* 0x008fe80000000c00 */
[----:B------:R-:W0:Y:S02]  /*8370*/  LDS.128 R8, [R0+0x18400] ;  /* 0x0184000000087984 */ /* 0x000e240000000c00 */
[----:B0-----:R-:W-:Y:S02]  /*8380*/  HADD2.F32 R20, -RZ, R8.H0_H0 ;  /* 0x20000008ff147230 */ /* 0x001fe40000004100 */
[----:B------:R-:W-:Y:S02]  /*8390*/  HADD2.F32 R3, -RZ, R4.H0_H0 ;  /* 0x20000004ff037230 */ /* 0x000fe40000004100 */
[----:B------:R-:W-:-:S02]  /*83a0*/  HADD2.F32 R8, -RZ, R8.H1_H1 ;  /* 0x30000008ff087230 */ /* 0x000fc40000004100 */
[-C--:B------:R-:W-:Y:S01]  /*83b0*/  FMUL.FTZ R26, R29, R20.reuse ;  /* 0x000000141d1a7220 */ /* 0x080fe20000410000 */
[C---:B------:R-:W-:Y:S01]  /*83c0*/  FMUL.FTZ R20, R27.reuse, R20 ;  /* 0x000000141b147220 */ /* 0x040fe20000410000 */
[----:B------:R-:W-:Y:S02]  /*83d0*/  HADD2.F32 R21, -RZ, R9.H0_H0 ;  /* 0x20000009ff157230 */ /* 0x000fe40000004100 */
[----:B------:R-:W-:Y:S02]  /*83e0*/  HADD2.F32 R4, -RZ, R4.H1_H1 ;  /* 0x30000004ff047230 */ /* 0x000fe40000004100 */
[-C--:B------:R-:W-:Y:S01]  /*83f0*/  FFMA.FTZ R26, R27, R3.reuse, -R26 ;  /* 0x000000031b1a7223 */ /* 0x080fe2000001081a */
[----:B------:R-:W-:Y:S01]  /*8400*/  FFMA.FTZ R20, R29, R3, R20 ;  /* 0x000000031d147223 */ /* 0x000fe20000010014 */
[-C--:B------:R-:W-:Y:S01]  /*8410*/  FMUL.FTZ R27, R32, R8.reuse ;  /* 0x00000008201b7220 */ /* 0x080fe20000410000 */
[----:B------:R-:W-:Y:S02]  /*8420*/  HADD2.F32 R29, -RZ, R42.H1_H1 ;  /* 0x3000002aff1d7230 */ /* 0x000fe40000004100 */
[----:B------:R-:W-:Y:S01]  /*8430*/  FMUL.FTZ R3, R28, R8 ;  /* 0x000000081c037220 */ /* 0x000fe20000410000 */
[----:B------:R-:W-:-:S02]  /*8440*/  HADD2.F32 R13, -RZ, R5.H0_H0 ;  /* 0x20000005ff0d7230 */ /* 0x000fc40000004100 */
[-C--:B------:R-:W-:Y:S01]  /*8450*/  FMUL.FTZ R8, R31, R21.reuse ;  /* 0x000000151f087220 */ /* 0x080fe20000410000 */
[-C--:B------:R-:W-:Y:S01]  /*8460*/  FFMA.FTZ R27, R28, R4.reuse, -R27 ;  /* 0x000000041c1b7223 */ /* 0x080fe2000001081b */
[----:B------:R-:W-:Y:S02]  /*8470*/  HADD2.F32 R9, -RZ, R9.H1_H1 ;  /* 0x30000009ff097230 */ /* 0x000fe40000004100 */
[C---:B------:R-:W-:Y:S01]  /*8480*/  FMUL.FTZ R28, R29.reuse, R21 ;  /* 0x000000151d1c7220 */ /* 0x040fe20000410000 */
[----:B------:R-:W-:Y:S01]  /*8490*/  FFMA.FTZ R21, R29, R13, -R8 ;  /* 0x0000000d1d157223 */ /* 0x000fe20000010808 */
[----:B------:R-:W-:Y:S02]  /*84a0*/  HADD2.F32 R29, -RZ, R43.H1_H1 ;  /* 0x3000002bff1d7230 */ /* 0x000fe40000004100 */
[----:B------:R-:W-:Y:S01]  /*84b0*/  FFMA.FTZ R3, R32, R4, R3 ;  /* 0x0000000420037223 */ /* 0x000fe20000010003 */
[----:B------:R-:W-:Y:S02]  /*84c0*/  HADD2.F32 R5, -RZ, R5.H1_H1 ;  /* 0x30000005ff057230 */ /* 0x000fe40000004100 */
[----:B------:R-:W-:Y:S01]  /*84d0*/  FMUL.FTZ R4, R33, R9 ;  /* 0x0000000921047220 */ /* 0x000fe20000410000 */
[----:B------:R-:W-:-:S02]  /*84e0*/  HADD2.F32 R24, -RZ, R10.H0_H0 ;  /* 0x2000000aff187230 */ /* 0x000fc40000004100 */
[C---:B------:R-:W-:Y:S01]  /*84f0*/  FMUL.FTZ R8, R29.reuse, R9 ;  /* 0x000000091d087220 */ /* 0x040fe20000410000 */
[----:B------:R-:W-:Y:S02]  /*8500*/  HADD2.F32 R10, -RZ, R10.H1_H1 ;  /* 0x3000000aff0a7230 */ /* 0x000fe40000004100 */
[-C--:B------:R-:W-:Y:S01]  /*8510*/  FFMA.FTZ R32, R29, R5.reuse, -R4 ;  /* 0x000000051d207223 */ /* 0x080fe20000010804 */
[----:B------:R-:W-:Y:S02]  /*8520*/  HADD2.F32 R14, -RZ, R6.H0_H0 ;  /* 0x20000006ff0e7230 */ /* 0x000fe40000004100 */
[----:B------:R-:W-:Y:S01]  /*8530*/  FFMA.FTZ R9, R33, R5, R8 ;  /* 0x0000000521097223 */ /* 0x000fe20000010008 */
[----:B------:R-:W-:Y:S02]  /*8540*/  HADD2.F32 R4, -RZ, R44.H0_H0 ;  /* 0x2000002cff047230 */ /* 0x000fe40000004100 */
[----:B------:R-:W-:Y:S01]  /*8550*/  FMUL.FTZ R5, R38, R10 ;  /* 0x0000000a26057220 */ /* 0x000fe20000410000 */
[----:B------:R-:W-:-:S02]  /*8560*/  HADD2.F32 R6, -RZ, R6.H1_H1 ;  /* 0x30000006ff067230 */ /* 0x000fc40000004100 */
[----:B------:R-:W-:Y:S01]  /*8570*/  FFMA.FTZ R28, R31, R13, R28 ;  /* 0x0000000d1f1c7223 */ /* 0x000fe2000001001c */
[--C-:B------:R-:W-:Y:S02]  /*8580*/  HADD2.F32 R25, -RZ, R11.reuse.H0_H0 ;  /* 0x2000000bff197230 */ /* 0x100fe40000004100 */
[----:B------:R-:W-:Y:S01]  /*8590*/  FMUL.FTZ R31, R4, R10 ;  /* 0x0000000a041f7220 */ /* 0x000fe20000410000 */
[----:B------:R-:W-:Y:S02]  /*85a0*/  HADD2.F32 R11, -RZ, R11.H1_H1 ;  /* 0x3000000bff0b7230 */ /* 0x000fe40000004100 */
[-C--:B------:R-:W-:Y:S01]  /*85b0*/  FMUL.FTZ R13, R36, R24.reuse ;  /* 0x00000018240d7220 */ /* 0x080fe20000410000 */
[----:B------:R-:W-:Y:S01]  /*85c0*/  FMUL.FTZ R29, R34, R24 ;  /* 0x00000018221d7220 */ /* 0x000fe20000410000 */
[----:B------:R-:W-:Y:S01]  /*85d0*/  FFMA.FTZ R10, R4, R6, -R5 ;  /* 0x00000006040a7223 */ /* 0x000fe20000010805 */
[----:B------:R-:W-:Y:S02]  /*85e0*/  HADD2.F32 R5, -RZ, R41.H1_H1 ;  /* 0x30000029ff057230 */ /* 0x000fe40000004100 */
[----:B------:R-:W-:-:S02]  /*85f0*/  HADD2.F32 R33, -RZ, R44.H1_H1 ;  /* 0x3000002cff217230 */ /* 0x000fc40000004100 */
[-C--:B------:R-:W-:Y:S01]  /*8600*/  FFMA.FTZ R13, R34, R14.reuse, -R13 ;  /* 0x0000000e220d7223 */ /* 0x080fe2000001080d */
[--C-:B------:R-:W-:Y:S02]  /*8610*/  HADD2.F32 R15, -RZ, R7.reuse.H0_H0 ;  /* 0x20000007ff0f7230 */ /* 0x100fe40000004100 */
[----:B------:R-:W-:Y:S01]  /*8620*/  FFMA.FTZ R29, R36, R14, R29 ;  /* 0x0000000e241d7223 */ /* 0x000fe2000001001d */
[----:B------:R-:W-:Y:S02]  /*8630*/  HADD2.F32 R7, -RZ, R7.H1_H1 ;  /* 0x30000007ff077230 */ /* 0x000fe40000004100 */
[----:B------:R-:W-:Y:S01]  /*8640*/  FFMA.FTZ R14, R38, R6, R31 ;  /* 0x00000006260e7223 */ /* 0x000fe2000001001f */
        /* <DEDUP_REMOVED lines=18> */
.L_x_1476:
[----:B------:R-:W-:Y:S05]  /*8770*/  BSYNC B0 ;  /* 0x0000000000007941 */ /* 0x000fea0003800000 */
.L_x_1465:
[----:B------:R-:W-:Y:S01]  /*8780*/  @!PT LDS RZ, [RZ] ;  /* 0x00000000fffff984 */ /* 0x000fe20000000800 */
[----:B------:R-:W-:Y:S01]  /*8790*/  @!PT LDS RZ, [RZ] ;  /* 0x00000000fffff984 */ /* 0x000fe20000000800 */
[----:B------:R-:W-:Y:S01]  /*87a0*/  @!PT LDS RZ, [RZ] ;  /* 0x00000000fffff984 */ /* 0x000fe20000000800 */
[----:B------:R-:W-:Y:S01]  /*87b0*/  @!PT LDS RZ, [RZ] ;  /* 0x00000000fffff984 */ /* 0x000fe20000000800 */
[----:B------:R5:W-:Y:S06]  /*87c0*/  MEMBAR.ALL.CTA ;  /* 0x0000000000007992 */ /* 0x000bec0000008000 */
[----:B-----5:R-:W5:Y:S01]  /*87d0*/  FENCE.VIEW.ASYNC.S ;  /* 0x00000000000073c6 */ /* 0x020f620000000000 */
[----:B------:R-:W-:Y:S05]  /*87e0*/  WARPSYNC.ALL ;  /* 0x0000000000007948 */ /* 0x000fea0003800000 */
[----:B-----5:R-:W-:Y:S06]  /*87f0*/  BAR.SYNC.DEFER_BLOCKING 0xd, 0x100 ;  /* 0x0344000000007b1d */ /* 0x020fec0000010000 */
.L_x_1462:
[----:B012---:R-:W0:Y:S01]  /*8800*/  S2R R0, SR_TID.X ;  /* 0x0000000000007919 */ /* 0x007e220000002100 */
[----:B------:R-:W-:Y:S01]  /*8810*/  ISETP.NE.AND P0, PT, R209, 0x3, PT ;  /* 0x00000003d100780c */ /* 0x000fe20003f05270 */
[----:B------:R-:W-:Y:S05]  /*8820*/  WARPSYNC.ALL ;  /* 0x0000000000007948 */ /* 0x000fea0003800000 */
[----:B0-----:R-:W-:-:S05]  /*8830*/  SHF.R.U32.HI R0, RZ, 0x7, R0 ;  /* 0x00000007ff007819 */ /* 0x001fca0000011600 */
[----:B------:R-:W-:-:S05]  /*8840*/  VIADD R72, R0, 0x8 ;  /* 0x0000000800487836 */ /* 0x000fca0000000000 */
[----:B------:R0:W-:Y:S06]  /*8850*/  BAR.SYNC.DEFER_BLOCKING R72, 0x100 ;  /* 0x000400480000751d */ /* 0x0001ec0000010000 */
[----:B------:R-:W-:Y:S05]  /*8860*/  @!P0 BRA `(.L_x_1486) ;  /* 0x0000000000048947 */ /* 0x000fea0003800000 */
[----:B------:R-:W-:Y:S01]  /*8870*/  BPT.TRAP 0x1 ;  /* 0x000000040000795c */ /* 0x000fe20000300000 */
.L_x_1486:
[----:B------:R-:W-:Y:S01]  /*8880*/  IMAD R3, R205, 0x8, R19 ;  /* 0x00000008cd037824 */ /* 0x000fe200078e0213 */
[----:B------:R-:W-:-:S04]  /*8890*/  SHF.L.U32 R6, R216, 0x1f, RZ ;  /* 0x0000001fd8067819 */ /* 0x000fc800000006ff */
[----:B------:R1:W2:Y:S01]  /*88a0*/  SYNCS.PHASECHK.TRANS64.TRYWAIT P1, [R3+URZ+0x32430], R6 ;  /* 0x03243006030075a7 */ /* 0x0002a2000802017f */
[----:B------:R-:W-:Y:S05]  /*88b0*/  @!P0 BRA `(.L_x_1487) ;  /* 0x0000000000048947 */ /* 0x000fea0003800000 */
[----:B------:R-:W-:Y:S01]  /*88c0*/  BPT.TRAP 0x1 ;  /* 0x000000040000795c */ /* 0x000fe20000300000 */
.L_x_1487:
[----:B------:R-:W-:-:S05]  /*88d0*/  VIADD R0, R19, 0x1c400 ;  /* 0x0001c40013007836 */ /* 0x000fca0000000000 */
[----:B------:R-:W-:-:S04]  /*88e0*/  SHF.R.U32.HI R0, RZ, 0x4, R0 ;  /* 0x00000004ff007819 */ /* 0x000fc80000011600 */
[----:B------:R-:W-:Y:S01]  /*88f0*/  LOP3.LUT R0, R0, 0x3fff, RZ, 0xc0, !PT ;  /* 0x00003fff00007812 */ /* 0x000fe200078ec0ff */
[----:B--2---:R-:W-:Y:S06]  /*8900*/  @P1 BRA `(.L_x_1488) ;  /* 0x0000000000081947 */ /* 0x004fec0003800000 */
[----:B------:R-:W2:Y:S02]  /*8910*/  SYNCS.PHASECHK.TRANS64.TRYWAIT P1, [R3+URZ+0x32430], R6 ;  /* 0x03243006030075a7 */ /* 0x000ea4000802017f */
[----:B--2---:R-:W-:Y:S05]  /*8920*/  @!P1 BRA `(.L_x_1489) ;  /* 0x00000108003c9947 */ /* 0x004fea0003800000 */
.L_x_1488:
[----:B------:R-:W-:Y:S05]  /*8930*/  WARPSYNC.ALL ;  /* 0x0000000000007948 */ /* 0x000fea0003800000 */
[----:B------:R-:W-:Y:S02]  /*8940*/  LOP3.LUT R21, R0, 0x10000, RZ, 0xfc, !PT ;  /* 0x0001000000157812 */ /* 0x000fe400078efcff */
[----:B------:R-:W-:-:S03]  /*8950*/  LEA R30, R30, R19, 0xd ;  /* 0x000000131e1e7211 */ /* 0x000fc600078e68ff */
[----:B------:R-:W-:Y:S01]  /*8960*/  IMAD R4, R205, 0x300, R21 ;  /* 0x00000300cd047824 */ /* 0x000fe200078e0215 */
[----:B------:R-:W-:Y:S01]  /*8970*/  UMOV UR9, 0x40000040 ;  /* 0x4000004000097882 */ /* 0x000fe20000000000 */
[----:B------:R-:W-:Y:S01]  /*8980*/  IMAD.MOV.U32 R5, RZ, RZ, 0x40000040 ;  /* 0x40000040ff057424 */ /* 0x000fe200078e00ff */
[----:B------:R-:W-:Y:S01]  /*8990*/  R2UR UR4, R30 ;  /* 0x000000001e0472ca */ /* 0x000fe200000e0000 */
[C---:B------:R-:W-:Y:S01]  /*89a0*/  VIADD R8, R4.reuse, 0x2 ;  /* 0x0000000204087836 */ /* 0x040fe20000000000 */
[----:B------:R-:W-:Y:S01]  /*89b0*/  R2UR UR10, R4 ;  /* 0x00000000040a72ca */ /* 0x000fe200000e0000 */
[----:B---345:R-:W-:Y:S01]  /*89c0*/  WARPGROUP.ARRIVE ;  /* 0x00000000000079c5 */ /* 0x038fe20000000000 */
[----:B------:R-:W-:Y:S01]  /*89d0*/  R2UR UR11, R5 ;  /* 0x00000000050b72ca */ /* 0x000fe200000e0000 */
[----:B------:R-:W-:Y:S01]  /*89e0*/  IMAD.MOV.U32 R9, RZ, RZ, 0x40000040 ;  /* 0x40000040ff097424 */ /* 0x000fe200078e00ff */
[----:B------:R-:W-:Y:S01]  /*89f0*/  SHF.L.U32 R12, R12, 0x1f, RZ ;  /* 0x0000001f0c0c7819 */ /* 0x000fe200000006ff */
[----:B------:R-:W-:Y:S01]  /*8a00*/  IMAD.U32 R11, RZ, RZ, UR9 ;  /* 0x00000009ff0b7e24 */ /* 0x000fe2000f8e00ff */
[----:B------:R-:W-:Y:S01]  /*8a10*/  BSSY B0, `(.L_x_1490) ;  /* 0x0000031000007945 */ /* 0x000fe20003800000 */
[----:B------:R-:W-:-:S04]  /*8a20*/  IMAD.MOV.U32 R5, RZ, RZ, 0x40000040 ;  /* 0x40000040ff057424 */ /* 0x000fc800078e00ff */
[----:B------:R-:W-:-:S04]  /*8a30*/  UIADD3 UR5, UR4, 0x18400, URZ ;  /* 0x0001840004057890 */ /* 0x000fc8000fffe03f */
[----:B------:R-:W-:-:S04]  /*8a40*/  USHF.R.U32.HI UR5, URZ, 0x4, UR5 ;  /* 0x000000043f057899 */ /* 0x000fc80008011605 */
[----:B------:R-:W-:-:S04]  /*8a50*/  ULOP3.LUT UR5, UR5, 0x3fff, URZ, 0xc0, !UPT ;  /* 0x00003fff05057892 */ /* 0x000fc8000f8ec03f */
[----:B------:R-:W-:-:S04]  /*8a60*/  ULOP3.LUT UR6, UR5, 0x10000, URZ, 0xfc, !UPT ;  /* 0x0001000005067892 */ /* 0x000fc8000f8efc3f */
[----:B------:R-:W-:-:S03]  /*8a70*/  UIADD3 UR5, UR6, 0x2, URZ ;  /* 0x0000000206057890 */ /* 0x000fc6000fffe03f */
[----:B------:R-:W-:Y:S02]  /*8a80*/  UMOV UR8, UR6 ;  /* 0x0000000600087c82 */ /* 0x000fe40008000000 */
[----:B------:R-:W-:Y:S01]  /*8a90*/  HGMMA.64x96x16.F32 R24, gdesc[UR8], RZ, !UPT, gsb0 ;  /* 0x01600000081879f0 */ /* 0x000fe2000c0008ff */
[----:B------:R-:W-:Y:S01]  /*8aa0*/  R2UR UR10, R8 ;  /* 0x00000000080a72ca */ /* 0x000fe200000e0000 */
[----:B------:R-:W-:Y:S01]  /*8ab0*/  IMAD.U32 R10, RZ, RZ, UR8 ;  /* 0x00000008ff0a7e24 */ /* 0x000fe2000f8e00ff */
[----:B------:R-:W-:Y:S01]  /*8ac0*/  R2UR UR11, R9 ;  /* 0x00000000090b72ca */ /* 0x000fe200000e0000 */
[----:B------:R-:W-:Y:S01]  /*8ad0*/  UMOV UR8, UR5 ;  /* 0x0000000500087c82 */ /* 0x000fe20008000000 */
[----:B------:R-:W-:Y:S01]  /*8ae0*/  UMOV UR9, 0x40000040 ;  /* 0x4000004000097882 */ /* 0x000fe20000000000 */
[----:B------:R-:W-:Y:S01]  /*8af0*/  IMAD.MOV.U32 R9, RZ, RZ, 0x40000040 ;  /* 0x40000040ff097424 */ /* 0x000fe200078e00ff */
[C---:B------:R-:W-:Y:S01]  /*8b00*/  IADD3 R8, R4.reuse, 0x4, RZ ;  /* 0x0000000404087810 */ /* 0x040fe20007ffe0ff */
[----:B------:R-:W-:Y:S01]  /*8b10*/  UIADD3 UR5, UR6, 0x4, URZ ;  /* 0x0000000406057890 */ /* 0x000fe2000fffe03f */
[----:B------:R3:W-:Y:S01]  /*8b20*/  STL.64 [R1+0x50], R10 ;  /* 0x0000500a01007387 */ /* 0x0007e20000100a00 */
[----:B------:R-:W-:-:S02]  /*8b30*/  VIADD R4, R4, 0x6 ;  /* 0x0000000604047836 */ /* 0x000fc40000000000 */
[----:B---3--:R-:W-:Y:S02]  /*8b40*/  IMAD.U32 R10, RZ, RZ, UR8 ;  /* 0x00000008ff0a7e24 */ /* 0x008fe4000f8e00ff */
[----:B------:R-:W-:-:S05]  /*8b50*/  IMAD.U32 R11, RZ, RZ, UR9 ;  /* 0x00000009ff0b7e24 */ /* 0x000fca000f8e00ff */
[----:B------:R3:W-:Y:S01]  /*8b60*/  STL.64 [R1+0x48], R10 ;  /* 0x0000480a01007387 */ /* 0x0007e20000100a00 */
[----:B------:R-:W-:Y:S02]  /*8b70*/  WARPGROUP.DEPBAR.LE gsb0, 0x0 ;  /* 0x00008000000079c5 */ /* 0x000fe40000010000 */
[----:B------:R-:W-:-:S06]  /*8b80*/  WARPGROUP.ARRIVE ;  /* 0x00000000000079c5 */ /* 0x000fcc0000000000 */
[----:B------:R-:W-:Y:S01]  /*8b90*/  HGMMA.64x96x16.F32 R24, gdesc[UR8], R24, gsb0 ;  /* 0x01600000081879f0 */ /* 0x000fe20008000818 */
[----:B------:R-:W-:Y:S01]  /*8ba0*/  R2UR UR10, R8 ;  /* 0x00000000080a72ca */ /* 0x000fe200000e0000 */
[----:B------:R-:W-:Y:S01]  /*8bb0*/  UMOV UR8, UR5 ;  /* 0x0000000500087c82 */ /* 0x000fe20008000000 */
[----:B------:R-:W-:Y:S01]  /*8bc0*/  R2UR UR11, R9 ;  /* 0x00000000090b72ca */ /* 0x000fe200000e0000 */
[----:B------:R-:W-:Y:S01]  /*8bd0*/  UMOV UR9, 0x40000040 ;  /* 0x4000004000097882 */ /* 0x000fe20000000000 */
[----:B------:R-:W-:Y:S01]  /*8be0*/  UIADD3 UR5, UR6, 0x6, URZ ;  /* 0x0000000606057890 */ /* 0x000fe2000fffe03f */
[----:B------:R-:W-:Y:S02]  /*8bf0*/  IMAD.U32 R8, RZ, RZ, UR8 ;  /* 0x00000008ff087e24 */ /* 0x000fe4000f8e00ff */
        /* <DEDUP_REMOVED lines=9> */
[----:B------:R-:W-:Y:S02]  /*8c90*/  IMAD.U32 R4, RZ, RZ, UR8 ;  /* 0x00000008ff047e24 */ /* 0x000fe4000f8e00ff */
[----:B------:R-:W-:-:S05]  /*8ca0*/  IMAD.U32 R5, RZ, RZ, UR9 ;  /* 0x00000009ff057e24 */ /* 0x000fca000f8e00ff */
[----:B------:R3:W-:Y:S01]  /*8cb0*/  STL.64 [R1+0x38], R4 ;  /* 0x0000380401007387 */ /* 0x0007e20000100a00 */
[----:B------:R-:W-:Y:S02]  /*8cc0*/  WARPGROUP.DEPBAR.LE gsb0, 0x0 ;  /* 0x00008000000079c5 */ /* 0x000fe40000010000 */
[----:B------:R-:W-:-:S06]  /*8cd0*/  WARPGROUP.ARRIVE ;  /* 0x00000000000079c5 */ /* 0x000fcc0000000000 */
[----:B------:R-:W-:Y:S03]  /*8ce0*/  HGMMA.64x96x16.F32 R24, gdesc[UR8], R24, gsb0 ;  /* 0x01600000081879f0 */ /* 0x000fe60008000818 */
[----:B------:R-:W-:Y:S02]  /*8cf0*/  WARPGROUP.DEPBAR.LE gsb0, 0x0 ;  /* 0x00008000000079c5 */ /* 0x000fe40000010000 */
[----:B------:R-:W4:Y:S02]  /*8d00*/  SYNCS.PHASECHK.TRANS64.TRYWAIT P1, [R19+URZ+0x32410], R12 ;  /* 0x0324100c130075a7 */ /* 0x000f24000802017f */
[----:B---34-:R-:W-:Y:S05]  /*8d10*/  @!P1 BRA `(.L_x_1491) ;  /* 0x0000010400549947 */ /* 0x018fea0003800000 */
.L_x_1705:
[----:B------:R-:W-:Y:S05]  /*8d20*/  BSYNC B0 ;  /* 0x0000000000007941 */ /* 0x000fea0003800000 */
.L_x_1490:
[----:B------:R-:W-:Y:S05]  /*8d30*/  @!P0 BRA `(.L_x_1492) ;  /* 0x0000000000048947 */ /* 0x000fea0003800000 */
[----:B------:R-:W-:Y:S01]  /*8d40*/  BPT.TRAP 0x1 ;  /* 0x000000040000795c */ /* 0x000fe20000300000 */
.L_x_1492:
[----:B------:R4:W0:Y:S01]  /*8d50*/  SYNCS.PHASECHK.TRANS64.TRYWAIT P1, [R3+URZ+0x32450], R6 ;  /* 0x03245006030075a7 */ /* 0x000822000802017f */
[----:B------:R-:W-:Y:S05]  /*8d60*/  @!P0 BRA `(.L_x_1493) ;  /* 0x0000000000048947 */ /* 0x000fea0003800000 */
[----:B------:R-:W-:Y:S01]  /*8d70*/  BPT.TRAP 0x1 ;  /* 0x000000040000795c */ /* 0x000fe20000300000 */
.L_x_1493:
[----:B0-----:R-:W-:Y:S05]  /*8d80*/  @P1 BRA `(.L_x_1494) ;  /* 0x0000000000081947 */ /* 0x001fea0003800000 */
[----:B------:R-:W0:Y:S02]  /*8d90*/  SYNCS.PHASECHK.TRANS64.TRYWAIT P1, [R3+URZ+0x32450], R6 ;  /* 0x03245006030075a7 */ /* 0x000e24000802017f */
[----:B0-----:R-:W-:Y:S05]  /*8da0*/  @!P1 BRA `(.L_x_1495) ;  /* 0x0000010400449947 */ /* 0x001fea0003800000 */
.L_x_1494:
[----:B------:R-:W-:Y:S05]  /*8db0*/  WARPSYNC.ALL ;  /* 0x0000000000007948 */ /* 0x000fea0003800000 */
[----:B------:R-:W-:Y:S01]  /*8dc0*/  IADD3 R20, R19, 0x400, RZ ;  /* 0x0000040013147810 */ /* 0x000fe20007ffe0ff */
[----:B------:R-:W-:Y:S01]  /*8dd0*/  UIADD3 UR4, UR4, 0x22400, URZ ;  /* 0x0002240004047890 */ /* 0x000fe2000fffe03f */
[----:B------:R-:W-:Y:S01]  /*8de0*/  IMAD.MOV.U32 R5, RZ, RZ, 0x40000040 ;  /* 0x40000040ff057424 */ /* 0x000fe200078e00ff */
[----:B------:R-:W-:Y:S01]  /*8df0*/  WARPGROUP.ARRIVE ;  /* 0x00000000000079c5 */ /* 0x000fe20000000000 */
[----:B------:R-:W-:Y:S01]  /*8e00*/  SHF.R.U32.HI R20, RZ, 0x4, R20 ;  /* 0x00000004ff147819 */ /* 0x000fe20000011614 */
[----:B------:R-:W-:Y:S01]  /*8e10*/  USHF.R.U32.HI UR4, URZ, 0x4, UR4 ;  /* 0x000000043f047899 */ /* 0x000fe20008011604 */
[----:B------:R-:W-:Y:S01]  /*8e20*/  IMAD.MOV.U32 R7, RZ, RZ, 0x40000040 ;  /* 0x40000040ff077424 */ /* 0x000fe200078e00ff */
[----:B------:R-:W-:Y:S01]  /*8e30*/  R2UR UR11, R5 ;  /* 0x00000000050b72ca */ /* 0x000fe200000e0000 */
[----:B------:R-:W-:Y:S01]  /*8e40*/  UMOV UR9, 0x40000040 ;  /* 0x4000004000097882 */ /* 0x000fe20000000000 */
[----:B------:R-:W-:Y:S01]  /*8e50*/  LOP3.LUT R20, R20, 0x3fff, RZ, 0xc0, !PT ;  /* 0x00003fff14147812 */ /* 0x000fe200078ec0ff */
[----:B------:R-:W-:Y:S01]  /*8e60*/  ULOP3.LUT UR4, UR4, 0x3fff, URZ, 0xc0, !UPT ;  /* 0x00003fff04047892 */ /* 0x000fe2000f8ec03f */
[----:B------:R-:W-:Y:S01]  /*8e70*/  IMAD.U32 R9, RZ, RZ, UR9 ;  /* 0x00000009ff097e24 */ /* 0x000fe2000f8e00ff */
[----:B------:R-:W-:Y:S01]  /*8e80*/  UMOV UR57, 0x40000040 ;  /* 0x4000004000397882 */ /* 0x000fe20000000000 */
[----:B------:R-:W-:Y:S01]  /*8e90*/  LOP3.LUT R223, R20, 0x10000, RZ, 0xfc, !PT ;  /* 0x0001000014df7812 */ /* 0x000fe200078efcff */
[----:B------:R-:W-:Y:S01]  /*8ea0*/  ULOP3.LUT UR4, UR4, 0x10000, URZ, 0xfc, !UPT ;  /* 0x0001000004047892 */ /* 0x000fe2000f8efc3f */
[----:B------:R-:W-:Y:S01]  /*8eb0*/  IMAD.MOV.U32 R5, RZ, RZ, 0x40000040 ;  /* 0x40000040ff057424 */ /* 0x000fe200078e00ff */
[----:B------:R-:W-:Y:S01]  /*8ec0*/  UMOV UR53, 0x40000040 ;  /* 0x4000004000357882 */ /* 0x000fe20000000000 */
[----:B------:R-:W-:Y:S01]  /*8ed0*/  UMOV UR49, 0x40000040 ;  /* 0x4000004000317882 */ /* 0x000fe20000000000 */
[----:B------:R-:W-:Y:S01]  /*8ee0*/  IMAD R4, R205, 0xc00, R223 ;  /* 0x00000c00cd047824 */ /* 0x000fe200078e02df */
[----:B------:R-:W-:Y:S01]  /*8ef0*/  UIADD3 UR5, UR4, 0x2, URZ ;  /* 0x0000000204057890 */ /* 0x000fe2000fffe03f */
[----:B------:R-:W-:Y:S01]  /*8f00*/  R2UR UR39, R5 ;  /* 0x00000000052772ca */ /* 0x000fe200000e0000 */
[----:B------:R-:W-:Y:S01]  /*8f10*/  UMOV UR8, UR4 ;  /* 0x0000000400087c82 */ /* 0x000fe20008000000 */
[C---:B-12-4-:R-:W-:Y:S01]  /*8f20*/  VIADD R6, R4.reuse, 0x2 ;  /* 0x0000000204067836 */ /* 0x056fe20000000000 */
[----:B------:R-:W-:Y:S01]  /*8f30*/  R2UR UR10, R4 ;  /* 0x00000000040a72ca */ /* 0x000fe200000e0000 */
[----:B------:R-:W-:Y:S01]  /*8f40*/  IMAD.U32 R8, RZ, RZ, UR8 ;  /* 0x00000008ff087e24 */ /* 0x000fe2000f8e00ff */
[----:B------:R-:W-:Y:S01]  /*8f50*/  UIADD3 UR56, UR4, 0x804, URZ ;  /* 0x0000080404387890 */ /* 0x000fe2000fffe03f */
[----:B------:R-:W0:Y:S01]  /*8f60*/  S2R R0, SR_TID.X ;  /* 0x0000000000007919 */ /* 0x000e220000002100 */
[----:B------:R-:W-:-:S02]  /*8f70*/  UIADD3 UR52, UR4, 0x806, URZ ;  /* 0x0000080604347890 */ /* 0x000fc4000fffe03f */
[----:B------:R-:W-:Y:S01]  /*8f80*/  UIADD3 UR48, UR4, 0xc00, URZ ;  /* 0x00000c0004307890 */ /* 0x000fe2000fffe03f */
[----:B------:R1:W-:Y:S01]  /*8f90*/  STL.64 [R1+0x30], R8 ;  /* 0x0000300801007387 */ /* 0x0003e20000100a00 */
[----:B------:R-:W-:Y:S01]  /*8fa0*/  UIADD3 UR44, UR4, 0xc02, URZ ;  /* 0x00000c02042c7890 */ /* 0x000fe2000fffe03f */
[----:B------:R-:W-:Y:S01]  /*8fb0*/  UMOV UR45, 0x40000040 ;  /* 0x40000040002d7882 */ /* 0x000fe20000000000 */
[----:B------:R-:W-:-:S03]  /*8fc0*/  UIADD3 UR40, UR4, 0xc04, URZ ;  /* 0x00000c0404287890 */ /* 0x000fc6000fffe03f */
[----:B------:R-:W-:Y:S01]  /*8fd0*/  HGMMA.64x96x16.F32 R24, gdesc[UR8], R24, gsb0 ;  /* 0x01600000081879f0 */ /* 0x000fe20008000818 */
[----:B------:R-:W-:Y:S01]  /*8fe0*/  R2UR UR10, R6 ;  /* 0x00000000060a72ca */ /* 0x000fe200000e0000 */
[----:B------:R-:W-:Y:S01]  /*8ff0*/  UMOV UR8, UR5 ;  /* 0x0000000500087c82 */ /* 0x000fe20008000000 */
[----:B------:R-:W-:Y:S01]  /*9000*/  R2UR UR11, R7 ;  /* 0x00000000070b72ca */ /* 0x000fe200000e0000 */
[----:B------:R-:W-:Y:S01]  /*9010*/  UMOV UR9, 0x40000040 ;  /* 0x4000004000097882 */ /* 0x000fe20000000000 */
[----:B------:R-:W-:Y:S01]  /*9020*/  IMAD.MOV.U32 R7, RZ, RZ, 0x40000040 ;  /* 0x40000040ff077424 */ /* 0x000fe200078e00ff */
[----:B------:R-:W-:Y:S01]  /*9030*/  IADD3 R6, R4, 0x4, RZ ;  /* 0x0000000404067810 */ /* 0x000fe20007ffe0ff */
[----:B------:R-:W-:Y:S01]  /*9040*/  UIADD3 UR5, UR4, 0x4, URZ ;  /* 0x0000000404057890 */ /* 0x000fe2000fffe03f */
[----:B-1----:R-:W-:Y:S01]  /*9050*/  IMAD.U32 R8, RZ, RZ, UR8 ;  /* 0x00000008ff087e24 */ /* 0x002fe2000f8e00ff */
[----:B------:R-:W-:Y:S01]  /*9060*/  UMOV UR41, 0x40000040 ;  /* 0x4000004000297882 */ /* 0x000fe20000000000 */
[----:B------:R-:W-:Y:S01]  /*9070*/  IMAD.U32 R9, RZ, RZ, UR9 ;  /* 0x00000009ff097e24 */ /* 0x000fe2000f8e00ff */
[----:B------:R-:W-:Y:S01]  /*9080*/  UIADD3 UR36, UR4, 0xc06, URZ ;  /* 0x00000c0604247890 */ /* 0x000fe2000fffe03f */
[----:B------:R-:W-:-:S03]  /*9090*/  UMOV UR37, 0x40000040 ;  /* 0x4000004000257882 */ /* 0x000fc60000000000 */
[----:B------:R1:W-:Y:S01]  /*90a0*/  STL.64 [R1+0x28], R8 ;  /* 0x0000280801007387 */ /* 0x0003e20000100a00 */
[----:B0-----:R-:W-:-:S04]  /*90b0*/  SHF.R.U32.HI R0, RZ, 0x7, R0 ;  /* 0x00000007ff007819 */ /* 0x001fc80000011600 */
[----:B------:R-:W-:Y:S01]  /*90c0*/  IADD3 R0, -R0, 0xb, RZ ;  /* 0x0000000b00007810 */ /* 0x000fe20007ffe1ff */
[----:B------:R-:W-:Y:S02]  /*90d0*/  WARPGROUP.DEPBAR.LE gsb0, 0x0 ;  /* 0x00008000000079c5 */ /* 0x000fe40000010000 */
[----:B------:R-:W-:-:S06]  /*90e0*/  WARPGROUP.ARRIVE ;  /* 0x00000000000079c5 */ /* 0x000fcc0000000000 */
[----:B------:R-:W-:Y:S01]  /*90f0*/  HGMMA.64x96x16.F32 R24, gdesc[UR8], R24, gsb0 ;  /* 0x01600000081879f0 */ /* 0x000fe20008000818 */
[----:B------:R-:W-:Y:S01]  /*9100*/  R2UR UR10, R6 ;  /* 0x00000000060a72ca */ /* 0x000fe200000e0000 */
[----:B------:R-:W-:Y:S01]  /*9110*/  UMOV UR8, UR5 ;  /* 0x0000000500087c82 */ /* 0x000fe20008000000 */
[----:B------:R-:W-:Y:S01]  /*9120*/  R2UR UR11, R7 ;  /* 0x00000000070b72ca */ /* 0x000fe200000e0000 */
[----:B------:R-:W-:Y:S01]  /*9130*/  UMOV UR9, 0x40000040 ;  /* 0x4000004000097882 */ /* 0x000fe20000000000 */
[----:B------:R-:W-:Y:S01]  /*9140*/  VIADD R6, R4, 0x6 ;  /* 0x0000000604067836 */ /* 0x000fe20000000000 */
[----:B------:R-:W-:Y:S01]  /*9150*/  UIADD3 UR5, UR4, 0x6, URZ ;  /* 0x0000000604057890 */ /* 0x000fe2000fffe03f */
[----:B------:R-:W-:Y:S02]  /*9160*/  IMAD.MOV.U32 R7, RZ, RZ, 0x40000040 ;  /* 0x40000040ff077424 */ /* 0x000fe400078e00ff */
[----:B-1----:R-:W-:Y:S02]  /*9170*/  IMAD.U32 R8, RZ, RZ, UR8 ;  /* 0x00000008ff087e24 */ /* 0x002fe4000f8e00ff */
        /* <DEDUP_REMOVED lines=12> */
[----:B0-----:R-:W-:Y:S02]  /*9240*/  IMAD.U32 R8, RZ, RZ, UR8 ;  /* 0x00000008ff087e24 */ /* 0x001fe4000f8e00ff */
        /* <DEDUP_REMOVED lines=40> */
[----:B------:R0:W-:Y:S01]  /*94d0*/  STL.64 [R1], R8 ;  /* 0x0000000801007387 */ /* 0x0001e20000100a00 */
        /* <DEDUP_REMOVED lines=10> */
[----:B------:R-:W-:Y:S02]  /*9580*/  IMAD.U32 R228, RZ, RZ, UR8 ;  /* 0x00000008ffe47e24 */ /* 0x000fe4000f8e00ff */
[----:B------:R-:W-:Y:S01]  /*9590*/  IMAD.U32 R229, RZ, RZ, UR9 ;  /* 0x00000009ffe57e24 */ /* 0x000fe2000f8e00ff */
[----:B------:R-:W-:-:S02]  /*95a0*/  WARPGROUP.DEPBAR.LE gsb0, 0x0 ;  /* 0x00008000000079c5 */ /* 0x000fc40000010000 */
        /* <DEDUP_REMOVED lines=20> */
[----:B------:R-:W-:Y:S02]  /*96f0*/  IMAD.U32 R224, RZ, RZ, UR8 ;  /* 0x00000008ffe07e24 */ /* 0x000fe4000f8e00ff */
[----:B------:R-:W-:Y:S01]  /*9700*/  IMAD.U32 R225, RZ, RZ, UR9 ;  /* 0x00000009ffe17e24 */ /* 0x000fe2000f8e00ff */
[----:B------:R-:W-:Y:S01]  /*9710*/  R2UR UR58, R6 ;  /* 0x00000000063a72ca */ /* 0x000fe200000e0000 */
[----:B------:R-:W-:Y:S01]  /*9720*/  VIADD R6, R4, 0x606 ;  /* 0x0000060604067836 */ /* 0x000fe20000000000 */
[----:B------:R-:W-:Y:S01]  /*9730*/  R2UR UR59, R7 ;  /* 0x00000000073b72ca */ /* 0x000fe200000e0000 */
[----:B------:R-:W-:-:S03]  /*9740*/  IMAD.MOV.U32 R7, RZ, RZ, 0x40000040 ;  /* 0x40000040ff077424 */ /* 0x000fc600078e00ff */
        /* <DEDUP_REMOVED lines=8> */
[----:B------:R-:W-:Y:S02]  /*97d0*/  R2UR UR46, R6 ;  /* 0x00000000062e72ca */ /* 0x000fe400000e0000 */
[----:B------:R-:W-:Y:S01]  /*97e0*/  R2UR UR47, R7 ;  /* 0x00000000072f72ca */ /* 0x000fe200000e0000 */
[----:B------:R-:W-:Y:S01]  /*97f0*/  IMAD.MOV.U32 R7, RZ, RZ, 0x40000040 ;  /* 0x40000040ff077424 */ /* 0x000fe200078e00ff */
[C---:B------:R-:W-:Y:S01]  /*9800*/  IADD3 R6, R4.reuse, 0x904, RZ ;  /* 0x0000090404067810 */ /* 0x040fe20007ffe0ff */
[----:B------:R-:W-:-:S03]  /*9810*/  VIADD R4, R4, 0x906 ;  /* 0x0000090604047836 */ /* 0x000fc60000000000 */
[----:B------:R-:W-:Y:S02]  /*9820*/  R2UR UR42, R6 ;  /* 0x00000000062a72ca */ /* 0x000fe400000e0000 */
[----:B------:R-:W-:Y:S02]  /*9830*/  R2UR UR43, R7 ;  /* 0x00000000072b72ca */ /* 0x000fe400000e0000 */
[----:B------:R-:W-:Y:S01]  /*9840*/  R2UR UR38, R4 ;  /* 0x00000000042672ca */ /* 0x000fe200000e0000 */
        /* <DEDUP_REMOVED lines=25> */
.L_x_1496:
[----:B------:R-:W2:Y:S01]  /*99e0*/  LDL R5, [R1+0x7c] ;  /* 0x00007c0001057983 */ /* 0x000ea20000100800 */
[----:B------:R-:W-:Y:S01]  /*99f0*/  IMAD R4, R189, -0x60, R188 ;  /* 0xffffffa0bd047824 */ /* 0x000fe200078e02bc */
[----:B------:R-:W-:Y:S01]  /*9a00*/  ULDC UR4, c[0x0][0xa80] ;  /* 0x0002a00000047ab9 */ /* 0x000fe20000000800 */
[----:B------:R-:W-:Y:S01]  /*9a10*/  LOP3.LUT R20, R20, 0x3000000, RZ, 0xfc, !PT ;  /* 0x0300000014147812 */ /* 0x000fe200078efcff */
[----:B------:R-:W1:Y:S01]  /*9a20*/  S2R R190, SR_CgaCtaId ;  /* 0x0000000000be7919 */ /* 0x000e620000008800 */
[----:B------:R-:W-:-:S04]  /*9a30*/  VIADD R4, R4, 0x60 ;  /* 0x0000006004047836 */ /* 0x000fc80000000000 */
[----:B--2---:R-:W-:-:S05]  /*9a40*/  IMAD R5, R5, -0x2, R4 ;  /* 0xfffffffe05057824 */ /* 0x004fca00078e0204 */
[C---:B------:R-:W-:Y:S02]  /*9a50*/  ISETP.GT.AND P2, PT, R5.reuse, RZ, PT ;  /* 0x000000ff0500720c */ /* 0x040fe40003f44270 */
[C---:B------:R-:W-:Y:S02]  /*9a60*/  ISETP.GT.AND P3, PT, R5.reuse, 0x1, PT ;  /* 0x000000010500780c */ /* 0x040fe40003f64270 */
[----:B------:R-:W-:Y:S02]  /*9a70*/  ISETP.GT.AND P4, PT, R5, 0x8, PT ;  /* 0x000000080500780c */ /* 0x000fe40003f84270 */
[----:B------:R-:W-:Y:S02]  /*9a80*/  FSEL R24, R24, -INF , P2 ;  /* 0xff80000018187808 */ /* 0x000fe40001000000 */
[----:B0-----:R-:W-:Y:S02]  /*9a90*/  FSEL R8, R25, -INF , P3 ;  /* 0xff80000019087808 */ /* 0x001fe40001800000 */
[----:B------:R-:W-:-:S02]  /*9aa0*/  ISETP.GT.AND P5, PT, R5, 0x9, PT ;  /* 0x000000090500780c */ /* 0x000fc40003fa4270 */
[----:B------:R-:W-:Y:S02]  /*9ab0*/  FSEL R28, R28, -INF , P4 ;  /* 0xff8000001c1c7808 */ /* 0x000fe40002000000 */
[----:B------:R-:W-:Y:S02]  /*9ac0*/  FMNMX.FTZ R7, R24, R8, !PT ;  /* 0x0000000818077209 */ /* 0x000fe40007810000 */
[----:B------:R-:W-:Y:S02]  /*9ad0*/  FSEL R9, R26, -INF , P2 ;  /* 0xff8000001a097808 */ /* 0x000fe40001000000 */
[----:B------:R-:W-:Y:S02]  /*9ae0*/  ISETP.GT.AND P1, PT, R5, 0x10, PT ;  /* 0x000000100500780c */ /* 0x000fe40003f24270 */
[----:B------:R-:W-:Y:S02]  /*9af0*/  FSEL R26, R29, -INF , P5 ;  /* 0xff8000001d1a7808 */ /* 0x000fe40002800000 */
[----:B------:R-:W-:-:S02]  /*9b00*/  FMNMX.FTZ R7, R28, R7, !PT ;  /* 0x000000071c077209 */ /* 0x000fc40007810000 */
[----:B------:R-:W-:Y:S02]  /*9b10*/  ISETP.GT.AND P2, PT, R5, 0x11, PT ;  /* 0x000000110500780c */ /* 0x000fe40003f44270 */
[----:B------:R-:W-:Y:S02]  /*9b20*/  FSEL R32, R32, -INF , P1 ;  /* 0xff80000020207808 */ /* 0x000fe40000800000 */
[----:B------:R-:W-:Y:S02]  /*9b30*/  FMNMX.FTZ R7, R26, R7, !PT ;  /* 0x000000071a077209 */ /* 0x000fe40007810000 */
        /* <DEDUP_REMOVED lines=9> */
[----:B------:R-:W-:Y:S02]  /*9bd0*/  FSEL R31, R34, -INF , P1 ;  /* 0xff800000221f7808 */ /* 0x000fe40000800000 */
[----:B------:R-:W-:Y:S02]  /*9be0*/  ISETP.GT.AND P5, PT, R5, 0x20, PT ;  /* 0x000000200500780c */ /* 0x000fe40003fa4270 */
[----:B------:R-:W-:Y:S02]  /*9bf0*/  FSEL R34, R37, -INF , P4 ;  /* 0xff80000025227808 */ /* 0x000fe40002000000 */
[----:B------:R-:W-:Y:S02]  /*9c00*/  FMNMX.FTZ R7, R36, R7, !PT ;  /* 0x0000000724077209 */ /* 0x000fe40007810000 */
        /* <DEDUP_REMOVED lines=11> */
[----:B------:R-:W-:Y:S02]  /*9cc0*/  FMNMX.FTZ R6, R9, R27, !PT ;  /* 0x0000001b09067209 */ /* 0x000fe40007810000 */
[----:B------:R-:W-:Y:S02]  /*9cd0*/  FSEL R39, R39, -INF , P4 ;  /* 0xff80000027277808 */ /* 0x000fe40002000000 */
[----:B------:R-:W-:-:S02]  /*9ce0*/  ISETP.GT.AND P4, PT, R5, 0x30, PT ;  /* 0x000000300500780c */ /* 0x000fc40003f84270 */
[----:B------:R-:W-:Y:S02]  /*9cf0*/  FSEL R10, R45, -INF , P3 ;  /* 0xff8000002d0a7808 */ /* 0x000fe40001800000 */
[----:B------:R-:W-:Y:S02]  /*9d00*/  FMNMX.FTZ R7, R15, R4, !PT ;  /* 0x000000040f077209 */ /* 0x000fe40007810000 */
[----:B------:R-:W-:Y:S02]  /*9d10*/  FMNMX.FTZ R6, R25, R6, !PT ;  /* 0x0000000619067209 */ /* 0x000fe40007810000 */
[----:B------:R-:W-:Y:S02]  /*9d20*/  FSEL R166, R42, -INF , P5 ;  /* 0xff8000002aa67808 */ /* 0x000fe40002800000 */
[----:B------:R-:W-:Y:S02]  /*9d30*/  ISETP.GT.AND P5, PT, R5, 0x31, PT ;  /* 0x000000310500780c */ /* 0x000fe40003fa4270 */
[----:B------:R-:W-:-:S02]  /*9d40*/  FSEL R14, R48, -INF , P4 ;  /* 0xff800000300e7808 */ /* 0x000fc40002000000 */
[----:B------:R-:W-:Y:S02]  /*9d50*/  FMNMX.FTZ R7, R10, R7, !PT ;  /* 0x000000070a077209 */ /* 0x000fe40007810000 */
[----:B------:R-:W-:Y:S02]  /*9d60*/  FMNMX.FTZ R6, R73, R6, !PT ;  /* 0x0000000649067209 */ /* 0x000fe40007810000 */
[----:B------:R-:W-:Y:S02]  /*9d70*/  FSEL R158, R43, -INF , P1 ;  /* 0xff8000002b9e7808 */ /* 0x000fe40000800000 */
[----:B------:R-:W-:Y:S02]  /*9d80*/  ISETP.GT.AND P1, PT, R5, 0x38, PT ;  /* 0x000000380500780c */ /* 0x000fe40003f24270 */
[----:B------:R-:W-:Y:S02]  /*9d90*/  FSEL R4, R49, -INF , P5 ;  /* 0xff80000031047808 */ /* 0x000fe40002800000 */
[----:B------:R-:W-:-:S02]  /*9da0*/  FMNMX.FTZ R11, R14, R7, !PT ;  /* 0x000000070e0b7209 */ /* 0x000fc40007810000 */
[----:B------:R-:W-:Y:S02]  /*9db0*/  FMNMX.FTZ R6, R31, R6, !PT ;  /* 0x000000061f067209 */ /* 0x000fe40007810000 */
[----:B------:R-:W-:Y:S02]  /*9dc0*/  FSEL R156, R46, -INF , P2 ;  /* 0xff8000002e9c7808 */ /* 0x000fe40001000000 */
[----:B------:R-:W-:Y:S02]  /*9dd0*/  ISETP.GT.AND P2, PT, R5, 0x39, PT ;  /* 0x000000390500780c */ /* 0x000fe40003f44270 */
[----:B------:R-:W-:Y:S02]  /*9de0*/  FSEL R7, R52, -INF , P1 ;  /* 0xff80000034077808 */ /* 0x000fe40000800000 */
[----:B------:R-:W-:Y:S02]  /*9df0*/  FMNMX.FTZ R38, R4, R11, !PT ;  /* 0x0000000b04267209 */ /* 0x000fe40007810000 */
[----:B------:R-:W-:-:S02]  /*9e00*/  FMNMX.FTZ R6, R35, R6, !PT ;  /* 0x0000000623067209 */ /* 0x000fc40007810000 */
[----:B---3--:R-:W-:Y:S02]  /*9e10*/  FSEL R12, R53, -INF , P2 ;  /* 0xff800000350c7808 */ /* 0x008fe40001000000 */
[----:B------:R-:W-:Y:S02]  /*9e20*/  FMNMX.FTZ R11, R7, R38, !PT ;  /* 0x00000026070b7209 */ /* 0x000fe40007810000 */
[----:B------:R-:W-:Y:S02]  /*9e30*/  FMNMX.FTZ R6, R29, R6, !PT ;  /* 0x000000061d067209 */ /* 0x000fe40007810000 */
[----:B------:R-:W-:Y:S02]  /*9e40*/  FSEL R13, R47, -INF , P3 ;  /* 0xff8000002f0d7808 */ /* 0x000fe40001800000 */
[----:B------:R-:W-:Y:S02]  /*9e50*/  ISETP.GT.AND P3, PT, R5, 0x40, PT ;  /* 0x000000400500780c */ /* 0x000fe40003f64270 */
[----:B------:R-:W-:-:S02]  /*9e60*/  FMNMX.FTZ R38, R12, R11, !PT ;  /* 0x0000000b0c267209 */ /* 0x000fc40007810000 */
        /* <DEDUP_REMOVED lines=16> */
[----:B------:R-:W-:Y:S02]  /*9f70*/  FSEL R171, R55, -INF , P2 ;  /* 0xff80000037ab7808 */ /* 0x000fe40001000000 */
[----:B------:R-:W-:-:S02]  /*9f80*/  ISETP.GT.AND P3, PT, R5, 0x50, PT ;  /* 0x000000500500780c */ /* 0x000fc40003f64270 */
[----:B------:R-:W-:Y:S02]  /*9f90*/  FSEL R183, R59, -INF , P4 ;  /* 0xff8000003bb77808 */ /* 0x000fe40002000000 */
[----:B------:R-:W-:Y:S02]  /*9fa0*/  FSEL R172, R61, -INF , P1 ;  /* 0xff8000003dac7808 */ /* 0x000fe40000800000 */
[----:B------:R-:W-:Y:S02]  /*9fb0*/  FMNMX.FTZ R33, R178, R33, !PT ;  /* 0x00000021b2217209 */ /* 0x000fe40007810000 */
[----:B------:R-:W-:Y:S02]  /*9fc0*/  FSEL R179, R62, -INF , P5 ;  /* 0xff8000003eb37808 */ /* 0x000fe40002800000 */
[C---:B------:R-:W-:Y:S02]  /*9fd0*/  ISETP.GT.AND P2, PT, R5.reuse, 0x51, PT ;  /* 0x000000510500780c */ /* 0x040fe40003f44270 */
[----:B------:R-:W-:-:S02]  /*9fe0*/  ISETP.GT.AND P4, PT, R5, 0x58, PT ;  /* 0x000000580500780c */ /* 0x000fc40003f84270 */
[----:B------:R-:W-:Y:S02]  /*9ff0*/  ISETP.GT.AND P5, PT, R5, 0x59, PT ;  /* 0x000000590500780c */ /* 0x000fe40003fa4270 */
[----:B------:R-:W-:Y:S02]  /*a000*/  FMNMX.FTZ R5, R13, R6, !PT ;  /* 0x000000060d057209 */ /* 0x000fe40007810000 */
[----:B------:R-:W-:Y:S02]  /*a010*/  FSEL R184, R64, -INF , P3 ;  /* 0xff80000040b87808 */ /* 0x000fe40001800000 */
[----:B------:R-:W-:Y:S02]  /*a020*/  FMNMX.FTZ R33, R172, R33, !PT ;  /* 0x00000021ac217209 */ /* 0x000fe40007810000 */
[----:B------:R-:W-:Y:S02]  /*a030*/  FMNMX.FTZ R6, R170, R5, !PT ;  /* 0x00000005aa067209 */ /* 0x000fe40007810000 */
[----:B------:R-:W-:-:S02]  /*a040*/  FSEL R182, R65, -INF , P2 ;  /* 0xff80000041b67808 */ /* 0x000fc40001000000 */
[----:B------:R-:W-:Y:S02]  /*a050*/  FMNMX.FTZ R33, R184, R33, !PT ;  /* 0x00000021b8217209 */ /* 0x000fe40007810000 */
[----:B------:R-:W-:Y:S02]  /*a060*/  FMNMX.FTZ R5, R169, R6, !PT ;  /* 0x00000006a9057209 */ /* 0x000fe40007810000 */
[----:B------:R-:W-:Y:S02]  /*a070*/  FSEL R177, R68, -INF , P4 ;  /* 0xff80000044b17808 */ /* 0x000fe40002000000 */
[----:B------:R-:W-:Y:S02]  /*a080*/  FMNMX.FTZ R38, R182, R33, !PT ;  /* 0x00000021b6267209 */ /* 0x000fe40007810000 */
[----:B------:R-:W-:Y:S02]  /*a090*/  FMNMX.FTZ R6, R168, R5, !PT ;  /* 0x00000005a8067209 */ /* 0x000fe40007810000 */
[----:B------:R-:W-:-:S02]  /*a0a0*/  FSEL R176, R69, -INF , P5 ;  /* 0xff80000045b07808 */ /* 0x000fc40002800000 */
[----:B------:R-:W-:Y:S02]  /*a0b0*/  FMNMX.FTZ R11, R177, R38, !PT ;  /* 0x00000026b10b7209 */ /* 0x000fe40007810000 */
[----:B------:R-:W-:Y:S02]  /*a0c0*/  FMNMX.FTZ R6, R171, R6, !PT ;  /* 0x00000006ab067209 */ /* 0x000fe40007810000 */
[----:B------:R-:W-:Y:S02]  /*a0d0*/  FMNMX.FTZ R11, R176, R11, !PT ;  /* 0x0000000bb00b7209 */ /* 0x000fe40007810000 */
[----:B------:R-:W-:Y:S02]  /*a0e0*/  FMNMX.FTZ R6, R185, R6, !PT ;  /* 0x00000006b9067209 */ /* 0x000fe40007810000 */
[----:B------:R-:W-:Y:S01]  /*a0f0*/  FSEL R175, R63, -INF , P1 ;  /* 0xff8000003faf7808 */ /* 0x000fe20000800000 */
[----:B------:R-:W0:Y:S01]  /*a100*/  SHFL.BFLY PT, R38, R11, 0x2, 0x1f ;  /* 0x0c401f000b267f89 */ /* 0x000e2200000e0000 */
        /* <DEDUP_REMOVED lines=8> */
[----:B------:R-:W-:-:S04]  /*a190*/  FMNMX.FTZ R6, R173, R6, !PT ;  /* 0x00000006ad067209 */ /* 0x000fc80007810000 */
[----:B------:R-:W-:Y:S02]  /*a1a0*/  FMNMX.FTZ R5, R159, R6, !PT ;  /* 0x000000069f057209 */ /* 0x000fe40007810000 */
[----:B0-----:R-:W-:Y:S02]  /*a1b0*/  FMNMX.FTZ R38, R11, R38, !PT ;  /* 0x000000260b267209 */ /* 0x001fe40007810000 */
[----:B------:R-:W-:Y:S01]  /*a1c0*/  FMNMX.FTZ R11, R160, R5, !PT ;  /* 0x00000005a00b7209 */ /* 0x000fe20007810000 */
[----:B------:R-:W-:Y:S02]  /*a1d0*/  IMAD.U32 R5, RZ, RZ, UR4 ;  /* 0x00000004ff057e24 */ /* 0x000fe4000f8e00ff */
[----:B------:R-:W0:Y:S04]  /*a1e0*/  SHFL.BFLY PT, R33, R38, 0x1, 0x1f ;  /* 0x0c201f0026217f89 */ /* 0x000e2800000e0000 */
[----:B------:R-:W2:Y:S01]  /*a1f0*/  SHFL.BFLY PT, R40, R11, 0x2, 0x1f ;  /* 0x0c401f000b287f89 */ /* 0x000ea200000e0000 */
[----:B0-----:R-:W-:-:S02]  /*a200*/  FMNMX.FTZ R6, R38, R33, !PT ;  /* 0x0000002126067209 */ /* 0x001fc40007810000 */
[----:B--2---:R-:W-:-:S03]  /*a210*/  FMNMX.FTZ R40, R11, R40, !PT ;  /* 0x000000280b287209 */ /* 0x004fc60007810000 */
[C---:B------:R-:W-:Y:S01]  /*a220*/  FMUL.FTZ R161, R6.reuse, R5 ;  /* 0x0000000506a17220 */ /* 0x040fe20000410000 */
[----:B------:R-:W-:Y:S01]  /*a230*/  FSETP.NEU.FTZ.AND P1, PT, R6, -INF , PT ;  /* 0xff8000000600780b */ /* 0x000fe20003f3d000 */
[----:B------:R-:W0:Y:S03]  /*a240*/  SHFL.BFLY PT, R33, R40, 0x1, 0x1f ;  /* 0x0c201f0028217f89 */ /* 0x000e2600000e0000 */
[----:B------:R-:W-:-:S05]  /*a250*/  FSEL R161, R161, RZ, P1 ;  /* 0x000000ffa1a17208 */ /* 0x000fca0000800000 */
        /* <DEDUP_REMOVED lines=12> */
[----:B------:R2:W3:Y:S01]  /*a320*/  MUFU.EX2 R37, R8 ;  /* 0x0000000800257308 */ /* 0x0004e20000000800 */
[-CC-:B------:R-:W-:Y:S01]  /*a330*/  FFMA.FTZ R15, R15, R5.reuse, -R161.reuse ;  /* 0x000000050f0f7223 */ /* 0x180fe200000108a1 */
[-CC-:B------:R-:W-:Y:S01]  /*a340*/  FFMA.FTZ R7, R7, R5.reuse, -R161.reuse ;  /* 0x0000000507077223 */ /* 0x180fe200000108a1 */
[-CC-:B------:R-:W-:Y:S01]  /*a350*/  FFMA.FTZ R12, R12, R5.reuse, -R161.reuse ;  /* 0x000000050c0c7223 */ /* 0x180fe200000108a1 */
[-CC-:B------:R-:W-:Y:S01]  /*a360*/  FFMA.FTZ R184, R184, R5.reuse, -R161.reuse ;  /* 0x00000005b8b87223 */ /* 0x180fe200000108a1 */
[--C-:B------:R-:W-:Y:S01]  /*a370*/  FFMA.FTZ R182, R182, R5, -R161.reuse ;  /* 0x00000005b6b67223 */ /* 0x100fe200000108a1 */
[----:B0-----:R-:W-:Y:S01]  /*a380*/  FMNMX.FTZ R11, R40, R33, !PT ;  /* 0x00000021280b7209 */ /* 0x001fe20007810000 */
[-C--:B------:R-:W-:Y:S01]  /*a390*/  FFMA.FTZ R177, R177, R5.reuse, -R161 ;  /* 0x00000005b1b17223 */ /* 0x080fe200000108a1 */
[----:B------:R-:W-:Y:S01]  /*a3a0*/  MUFU.EX2 R33, R30 ;  /* 0x0000001e00217308 */ /* 0x000fe20000000800 */
[----:B--2---:R-:W-:Y:S01]  /*a3b0*/  VIADD R8, R3, 0x32440 ;  /* 0x0003244003087836 */ /* 0x004fe20000000000 */
[C---:B------:R-:W-:Y:S01]  /*a3c0*/  FSETP.NEU.FTZ.AND P1, PT, R11.reuse, -INF , PT ;  /* 0xff8000000b00780b */ /* 0x040fe20003f3d000 */
[----:B------:R-:W-:-:S05]  /*a3d0*/  FMUL.FTZ R162, R11, R5 ;  /* 0x000000050ba27220 */ /* 0x000fca0000410000 */
[----:B------:R-:W-:Y:S01]  /*a3e0*/  FSEL R162, R162, RZ, P1 ;  /* 0x000000ffa2a27208 */ /* 0x000fe20000800000 */
[----:B------:R-:W-:Y:S04]  /*a3f0*/  MUFU.EX2 R28, R28 ;  /* 0x0000001c001c7308 */ /* 0x000fe80000000800 */
[-CC-:B------:R-:W-:Y:S01]  /*a400*/  FFMA.FTZ R24, R9, R5.reuse, -R162.reuse ;  /* 0x0000000509187223 */ /* 0x180fe200000108a2 */
[-CC-:B------:R-:W-:Y:S01]  /*a410*/  FFMA.FTZ R27, R27, R5.reuse, -R162.reuse ;  /* 0x000000051b1b7223 */ /* 0x180fe200000108a2 */
[-CC-:B------:R-:W-:Y:S01]  /*a420*/  FFMA.FTZ R25, R25, R5.reuse, -R162.reuse ;  /* 0x0000000519197223 */ /* 0x180fe200000108a2 */
[-CC-:B------:R-:W-:Y:S01]  /*a430*/  FFMA.FTZ R73, R73, R5.reuse, -R162.reuse ;  /* 0x0000000549497223 */ /* 0x180fe200000108a2 */
[----:B------:R0:W-:Y:S01]  /*a440*/  MUFU.EX2 R201, R24 ;  /* 0x0000001800c97308 */ /* 0x0001e20000000800 */
[----:B------:R-:W-:Y:S01]  /*a450*/  FFMA.FTZ R31, R31, R5, -R162 ;  /* 0x000000051f1f7223 */ /* 0x000fe200000108a2 */
[----:B-1----:R-:W-:Y:S01]  /*a460*/  PRMT R9, R190, 0x654, R8 ;  /* 0x00000654be097816 */ /* 0x002fe20000000008 */
[----:B------:R-:W-:-:S02]  /*a470*/  IMAD R8, R205, 0xc00, R20 ;  /* 0x00000c00cd087824 */ /* 0x000fc400078e0214 */
[-CC-:B------:R-:W-:Y:S01]  /*a480*/  FFMA.FTZ R35, R35, R5.reuse, -R162.reuse ;  /* 0x0000000523237223 */ /* 0x180fe200000108a2 */
[-CC-:B------:R-:W-:Y:S01]  /*a490*/  FFMA.FTZ R29, R29, R5.reuse, -R162.reuse ;  /* 0x000000051d1d7223 */ /* 0x180fe200000108a2 */
[----:B------:R1:W-:Y:S01]  /*a4a0*/  SYNCS.ARRIVE.TRANS64.RED.A1T0 RZ, [R9+URZ], RZ ;  /* 0x000000ff09ff79a7 */ /* 0x0003e2000810043f */
[-CC-:B------:R-:W-:Y:S01]  /*a4b0*/  FFMA.FTZ R164, R39, R5.reuse, -R162.reuse ;  /* 0x0000000527a47223 */ /* 0x180fe200000108a2 */
[----:B------:R2:W4:Y:S01]  /*a4c0*/  MUFU.EX2 R30, R27 ;  /* 0x0000001b001e7308 */ /* 0x0005220000000800 */
[C---:B0-----:R-:W-:Y:S01]  /*a4d0*/  VIADD R24, R8.reuse, 0x100 ;  /* 0x0000010008187836 */ /* 0x041fe20000000000 */
[----:B------:R-:W-:Y:S01]  /*a4e0*/  R2UR UR6, R8 ;  /* 0x00000000080672ca */ /* 0x000fe200000e0000 */
[-CC-:B------:R-:W-:Y:S01]  /*a4f0*/  FFMA.FTZ R166, R166, R5.reuse, -R162.reuse ;  /* 0x00000005a6a67223 */ /* 0x180fe200000108a2 */
[-CC-:B------:R-:W-:Y:S01]  /*a500*/  FFMA.FTZ R158, R158, R5.reuse, -R162.reuse ;  /* 0x000000059e9e7223 */ /* 0x180fe200000108a2 */
[-CC-:B------:R-:W-:Y:S01]  /*a510*/  FFMA.FTZ R156, R156, R5.reuse, -R162.reuse ;  /* 0x000000059c9c7223 */ /* 0x180fe200000108a2 */
[----:B-1----:R-:W-:Y:S01]  /*a520*/  MOV R9, 0x40000040 ;  /* 0x4000004000097802 */ /* 0x002fe20000000f00 */
[-C--:B------:R-:W-:Y:S01]  /*a530*/  FFMA.FTZ R10, R13, R5.reuse, -R162 ;  /* 0x000000050d0a7223 */ /* 0x080fe200000108a2 */
[----:B------:R0:W1:Y:S01]  /*a540*/  MUFU.EX2 R203, R25 ;  /* 0x0000001900cb7308 */ /* 0x0000620000000800 */
[----:B------:R-:W-:Y:S01]  /*a550*/  R2UR UR14, R24 ;  /* 0x00000000180e72ca */ /* 0x000fe200000e0000 */
[----:B--2---:R-:W-:Y:S01]  /*a560*/  IMAD.MOV.U32 R27, RZ, RZ, 0x40000040 ;  /* 0x40000040ff1b7424 */ /* 0x004fe200078e00ff */
[----:B------:R-:W-:Y:S01]  /*a570*/  R2UR UR7, R9 ;  /* 0x00000000090772ca */ /* 0x000fe200000e0000 */
[----:B---3--:R-:W-:Y:S01]  /*a580*/  FADD.FTZ R9, R200, R37 ;  /* 0x00000025c8097221 */ /* 0x008fe20000010000 */
[----:B------:R-:W-:Y:S01]  /*a590*/  VIADD R24, R8, 0x200 ;  /* 0x0000020008187836 */ /* 0x000fe20000000000 */
[----:B------:R-:W-:Y:S01]  /*a5a0*/  F2FP.F16.F32.PACK_AB R200, R37, R200 ;  /* 0x000000c825c8723e */ /* 0x000fe200000000ff */
[-C--:B------:R-:W-:Y:S01]  /*a5b0*/  FFMA.FTZ R13, R14, R5.reuse, -R161 ;  /* 0x000000050e0d7223 */ /* 0x080fe200000108a1 */
[----:B------:R2:W3:Y:S01]  /*a5c0*/  MUFU.EX2 R41, R26 ;  /* 0x0000001a00297308 */ /* 0x0004e20000000800 */
[----:B----4-:R-:W-:Y:S01]  /*a5d0*/  FADD.FTZ R40, R201, R30 ;  /* 0x0000001ec9287221 */ /* 0x010fe20000010000 */
[----:B------:R-:W-:Y:S01]  /*a5e0*/  FADD.FTZ R42, R28, R9 ;  /* 0x000000091c2a7221 */ /* 0x000fe20000010000 */
[C---:B------:R-:W-:Y:S01]  /*a5f0*/  R2UR UR11, R27.reuse ;  /* 0x000000001b0b72ca */ /* 0x040fe200000e0000 */
[----:B0-----:R-:W-:Y:S01]  /*a600*/  IMAD.MOV.U32 R25, RZ, RZ, 0x40000040 ;  /* 0x40000040ff197424 */ /* 0x001fe200078e00ff */
[----:B------:R-:W-:Y:S01]  /*a610*/  R2UR UR19, R27 ;  /* 0x000000001b1372ca */ /* 0x000fe200000e0000 */
[----:B------:R-:W-:Y:S01]  /*a620*/  FFMA.FTZ R14, R4, R5, -R161 ;  /* 0x00000005040e7223 */ /* 0x000fe200000108a1 */
[----:B------:R-:W-:Y:S01]  /*a630*/  R2UR UR22, R24 ;  /* 0x00000000181672ca */ /* 0x000fe200000e0000 */
[----:B------:R-:W0:Y:S01]  /*a640*/  MUFU.EX2 R34, R73 ;  /* 0x0000004900227308 */ /* 0x000e220000000800 */
[----:B--2---:R-:W-:-:S02]  /*a650*/  VIADD R26, R8, 0x80 ;  /* 0x00000080081a7836 */ /* 0x004fc40000000000 */
[----:B-1----:R-:W-:Y:S01]  /*a660*/  FADD.FTZ R9, R203, R40 ;  /* 0x00000028cb097221 */ /* 0x002fe20000010000 */
[C---:B------:R-:W-:Y:S01]  /*a670*/  R2UR UR15, R25.reuse ;  /* 0x00000000190f72ca */ /* 0x040fe200000e0000 */
[-CC-:B------:R-:W-:Y:S01]  /*a680*/  FFMA.FTZ R170, R170, R5.reuse, -R162.reuse ;  /* 0x00000005aaaa7223 */ /* 0x180fe200000108a2 */
[----:B------:R-:W-:Y:S01]  /*a690*/  R2UR UR23, R25 ;  /* 0x00000000191772ca */ /* 0x000fe200000e0000 */
[-C--:B------:R-:W-:Y:S01]  /*a6a0*/  FFMA.FTZ R169, R169, R5.reuse, -R162 ;  /* 0x00000005a9a97223 */ /* 0x080fe200000108a2 */
[----:B------:R-:W-:Y:S01]  /*a6b0*/  R2UR UR10, R26 ;  /* 0x000000001a0a72ca */ /* 0x000fe200000e0000 */
[----:B------:R-:W1:Y:S01]  /*a6c0*/  MUFU.EX2 R32, R32 ;  /* 0x0000002000207308 */ /* 0x000e620000000800 */
[----:B------:R-:W-:Y:S02]  /*a6d0*/  VIADD R26, R8, 0x180 ;  /* 0x00000180081a7836 */ /* 0x000fe40000000000 */
[C---:B---3--:R-:W-:Y:S01]  /*a6e0*/  FADD.FTZ R27, R41.reuse, R42 ;  /* 0x0000002a291b7221 */ /* 0x048fe20000010000 */
[----:B------:R-:W-:Y:S01]  /*a6f0*/  F2FP.F16.F32.PACK_AB R202, R41, R28 ;  /* 0x0000001c29ca723e */ /* 0x000fe200000000ff */
[--C-:B------:R-:W-:Y:S01]  /*a700*/  FFMA.FTZ R168, R168, R5, -R162.reuse ;  /* 0x00000005a8a87223 */ /* 0x100fe200000108a2 */
[----:B------:R-:W-:Y:S01]  /*a710*/  F2FP.F16.F32.PACK_AB R201, R30, R201 ;  /* 0x000000c91ec9723e */ /* 0x000fe200000000ff */
[----:B------:R-:W-:Y:S01]  /*a720*/  FFMA.FTZ R4, R171, R5, -R162 ;  /* 0x00000005ab047223 */ /* 0x000fe200000108a2 */
[----:B------:R-:W-:Y:S01]  /*a730*/  R2UR UR18, R26 ;  /* 0x000000001a1272ca */ /* 0x000fe200000e0000 */
[----:B------:R-:W2:Y:S01]  /*a740*/  MUFU.EX2 R31, R31 ;  /* 0x0000001f001f7308 */ /* 0x000ea20000000800 */
[C---:B0-----:R-:W-:Y:S01]  /*a750*/  FADD.FTZ R24, R34.reuse, R9 ;  /* 0x0000000922187221 */ /* 0x041fe20000010000 */
[----:B------:R-:W-:Y:S01]  /*a760*/  F2FP.F16.F32.PACK_AB R203, R34, R203 ;  /* 0x000000cb22cb723e */ /* 0x000fe200000000ff */
[----:B------:R-:W-:-:S02]  /*a770*/  VIADD R8, R8, 0x280 ;  /* 0x0000028008087836 */ /* 0x000fc40000000000 */
[-CC-:B------:R-:W-:Y:S01]  /*a780*/  FFMA.FTZ R171, R183, R5.reuse, -R162.reuse ;  /* 0x00000005b7ab7223 */ /* 0x180fe200000108a2 */
[-CC-:B------:R-:W-:Y:S01]  /*a790*/  FFMA.FTZ R175, R175, R5.reuse, -R162.reuse ;  /* 0x00000005afaf7223 */ /* 0x180fe200000108a2 */
[-CC-:B------:R-:W-:Y:S01]  /*a7a0*/  FFMA.FTZ R174, R174, R5.reuse, -R162.reuse ;  /* 0x00000005aeae7223 */ /* 0x180fe200000108a2 */
[-CC-:B------:R-:W-:Y:S01]  /*a7b0*/  FFMA.FTZ R173, R173, R5.reuse, -R162.reuse ;  /* 0x00000005adad7223 */ /* 0x180fe200000108a2 */
[----:B------:R-:W0:Y:S01]  /*a7c0*/  MUFU.EX2 R38, R35 ;  /* 0x0000002300267308 */ /* 0x000e220000000800 */
[----:B-1----:R-:W-:Y:S01]  /*a7d0*/  FADD.FTZ R26, R32, R27 ;  /* 0x0000001b201a7221 */ /* 0x002fe20000010000 */
[----:B------:R-:W-:Y:S01]  /*a7e0*/  F2FP.F16.F32.PACK_AB R152, R33, R32 ;  /* 0x000000202198723e */ /* 0x000fe200000000ff */
[-CC-:B------:R-:W-:Y:S01]  /*a7f0*/  FFMA.FTZ R159, R159, R5.reuse, -R162.reuse ;  /* 0x000000059f9f7223 */ /* 0x180fe200000108a2 */
[----:B------:R-:W-:Y:S01]  /*a800*/  FFMA.FTZ R160, R160, R5, -R162 ;  /* 0x00000005a0a07223 */ /* 0x000fe200000108a2 */
        /* <DEDUP_REMOVED lines=9> */
[C---:B--2---:R-:W-:Y:S01]  /*a8a0*/  F2FP.F16.F32.PACK_AB R154, R165.reuse, R36 ;  /* 0x00000024a59a723e */ /* 0x044fe200000000ff */
[----:B------:R-:W-:Y:S01]  /*a8b0*/  FADD.FTZ R165, R165, R9 ;  /* 0x00000009a5a57221 */ /* 0x000fe20000010000 */
[----:B------:R-:W-:-:S05]  /*a8c0*/  IMAD.MOV.U32 R9, RZ, RZ, 0x40000040 ;  /* 0x40000040ff097424 */ /* 0x000fca00078e00ff */
[----:B------:R-:W2:Y:S01]  /*a8d0*/  MUFU.EX2 R167, R167 ;  /* 0x000000a700a77308 */ /* 0x000ea20000000800 */
[----:B0-----:R-:W-:-:S07]  /*a8e0*/  FADD.FTZ R187, R29, R24 ;  /* 0x000000181dbb7221 */ /* 0x001fce0000010000 */
[----:B------:R-:W0:Y:S01]  /*a8f0*/  MUFU.EX2 R157, R157 ;  /* 0x0000009d009d7308 */ /* 0x000e220000000800 */
[C---:B-1----:R-:W-:Y:S01]  /*a900*/  F2FP.F16.F32.PACK_AB R155, R164.reuse, R29 ;  /* 0x0000001da49b723e */ /* 0x042fe200000000ff */
[----:B------:R-:W-:Y:S01]  /*a910*/  FADD.FTZ R187, R164, R187 ;  /* 0x000000bba4bb7221 */ /* 0x000fe20000010000 */
[----:B------:R-:W-:-:S05]  /*a920*/  FFMA.FTZ R164, R178, R5, -R161 ;  /* 0x00000005b2a47223 */ /* 0x000fca00000108a1 */
[----:B------:R-:W-:Y:S01]  /*a930*/  MUFU.EX2 R15, R15 ;  /* 0x0000000f000f7308 */ /* 0x000fe20000000800 */
[----:B--2---:R-:W-:Y:S01]  /*a940*/  FADD.FTZ R186, R167, R165 ;  /* 0x000000a5a7ba7221 */ /* 0x004fe20000010000 */
[-C--:B------:R-:W-:Y:S01]  /*a950*/  FFMA.FTZ R165, R172, R5.reuse, -R161 ;  /* 0x00000005aca57223 */ /* 0x080fe200000108a1 */
[----:B------:R-:W-:-:S05]  /*a960*/  FFMA.FTZ R172, R179, R5, -R162 ;  /* 0x00000005b3ac7223 */ /* 0x000fca00000108a2 */
[----:B------:R-:W-:Y:S08]  /*a970*/  MUFU.EX2 R163, R163 ;  /* 0x000000a300a37308 */ /* 0x000ff00000000800 */
[----:B------:R-:W-:Y:S08]  /*a980*/  MUFU.EX2 R166, R166 ;  /* 0x000000a600a67308 */ /* 0x000ff00000000800 */
[----:B------:R-:W1:Y:S08]  /*a990*/  MUFU.EX2 R158, R158 ;  /* 0x0000009e009e7308 */ /* 0x000e700000000800 */
[----:B------:R-:W-:Y:S08]  /*a9a0*/  MUFU.EX2 R156, R156 ;  /* 0x0000009c009c7308 */ /* 0x000ff00000000800 */
[----:B------:R-:W2:Y:S08]  /*a9b0*/  MUFU.EX2 R10, R10 ;  /* 0x0000000a000a7308 */ /* 0x000eb00000000800 */
[----:B------:R-:W-:Y:S08]  /*a9c0*/  MUFU.EX2 R13, R13 ;  /* 0x0000000d000d7308 */ /* 0x000ff00000000800 */
[----:B------:R-:W-:Y:S08]  /*a9d0*/  MUFU.EX2 R14, R14 ;  /* 0x0000000e000e7308 */ /* 0x000ff00000000800 */
[----:B------:R-:W-:Y:S08]  /*a9e0*/  MUFU.EX2 R7, R7 ;  /* 0x0000000700077308 */ /* 0x000ff00000000800 */
[----:B------:R-:W-:Y:S08]  /*a9f0*/  MUFU.EX2 R12, R12 ;  /* 0x0000000c000c7308 */ /* 0x000ff00000000800 */
[----:B------:R-:W3:Y:S08]  /*aa00*/  MUFU.EX2 R170, R170 ;  /* 0x000000aa00aa7308 */ /* 0x000ef00000000800 */
[----:B------:R-:W4:Y:S08]  /*aa10*/  MUFU.EX2 R169, R169 ;  /* 0x000000a900a97308 */ /* 0x000f300000000800 */
[----:B------:R-:W-:Y:S08]  /*aa20*/  MUFU.EX2 R168, R168 ;  /* 0x000000a800a87308 */ /* 0x000ff00000000800 */
[----:B------:R-:W5:Y:S08]  /*aa30*/  MUFU.EX2 R4, R4 ;  /* 0x0000000400047308 */ /* 0x000f700000000800 */
[----:B------:R-:W-:Y:S08]  /*aa40*/  MUFU.EX2 R164, R164 ;  /* 0x000000a400a47308 */ /* 0x000ff00000000800 */
        /* <DEDUP_REMOVED lines=9> */
[----:B------:R-:W-:Y:S01]  /*aae0*/  MUFU.EX2 R160, R160 ;  /* 0x000000a000a07308 */ /* 0x000fe20000000800 */
[----:B------:R0:W-:Y:S06]  /*aaf0*/  BAR.SYNC.DEFER_BLOCKING R72, 0x100 ;  /* 0x000400480000751d */ /* 0x0001ec0000010000 */
[----:B0-----:R-:W-:-:S06]  /*ab00*/  WARPGROUP.ARRIVE ;  /* 0x00000000000079c5 */ /* 0x001fcc0000000000 */
[----:B------:R-:W-:Y:S01]  /*ab10*/  HGMMA.64x256x16.F32 R24, R200, gdesc[UR4].tnspB, RZ, !UPT, gsb0 ;  /* 0x43e00004c8187df0 */ /* 0x000fe2000c0008ff */
[----:B------:R-:W-:Y:S01]  /*ab20*/  R2UR UR6, R8 ;  /* 0x00000000080672ca */ /* 0x000fe200000e0000 */
[-CC-:B------:R-:W-:Y:S01]  /*ab30*/  FFMA.FTZ R8, R181, R5.reuse, -R161.reuse ;  /* 0x00000005b5087223 */ /* 0x180fe200000108a1 */
[----:B------:R-:W-:Y:S01]  /*ab40*/  R2UR UR7, R9 ;  /* 0x00000000090772ca */ /* 0x000fe200000e0000 */
[-CC-:B------:R-:W-:Y:S01]  /*ab50*/  FFMA.FTZ R9, R180, R5.reuse, -R161.reuse ;  /* 0x00000005b4097223 */ /* 0x180fe200000108a1 */
[----:B------:R-:W-:-:S03]  /*ab60*/  FFMA.FTZ R161, R176, R5, -R161 ;  /* 0x00000005b0a17223 */ /* 0x000fc600000108a1 */
[----:B------:R-:W-:Y:S08]  /*ab70*/  MUFU.EX2 R8, R8 ;  /* 0x0000000800087308 */ /* 0x000ff00000000800 */
[----:B------:R-:W-:Y:S08]  /*ab80*/  MUFU.EX2 R9, R9 ;  /* 0x0000000900097308 */ /* 0x000ff00000000800 */
[----:B------:R-:W-:Y:S01]  /*ab90*/  MUFU.EX2 R161, R161 ;  /* 0x000000a100a17308 */ /* 0x000fe20000000800 */
[----:B------:R-:W-:-:S02]  /*aba0*/  WARPGROUP.DEPBAR.LE gsb0, 0x0 ;  /* 0x00008000000079c5 */ /* 0x000fc40000010000 */
[----:B------:R-:W-:-:S06]  /*abb0*/  WARPGROUP.ARRIVE ;  /* 0x00000000000079c5 */ /* 0x000fcc0000000000 */
[----:B------:R-:W-:Y:S03]  /*abc0*/  HGMMA.64x256x16.F32 R24, R152, gdesc[UR8].tnspB, R24, gsb0 ;  /* 0x43e0000898187df0 */ /* 0x000fe60008000818 */
[----:B------:R-:W-:Y:S02]  /*abd0*/  WARPGROUP.DEPBAR.LE gsb0, 0x0 ;  /* 0x00008000000079c5 */ /* 0x000fe40000010000 */
[----:B------:R-:W-:Y:S01]  /*abe0*/  F2FP.F16.F32.PACK_AB R152, R157, R167 ;  /* 0x000000a79d98723e */ /* 0x000fe200000000ff */
[----:B------:R-:W-:Y:S01]  /*abf0*/  FFMA.FTZ R167, R185, R5, -R162 ;  /* 0x00000005b9a77223 */ /* 0x000fe200000108a2 */
[----:B-1----:R-:W-:Y:S01]  /*ac00*/  F2FP.F16.F32.PACK_AB R153, R158, R166 ;  /* 0x000000a69e99723e */ /* 0x002fe200000000ff */
[----:B------:R-:W-:Y:S01]  /*ac10*/  FADD.FTZ R166, R166, R187 ;  /* 0x000000bba6a67221 */ /* 0x000fe20000010000 */
[----:B------:R-:W-:Y:S02]  /*ac20*/  F2FP.F16.F32.PACK_AB R154, R163, R15 ;  /* 0x0000000fa39a723e */ /* 0x000fe400000000ff */
[----:B--2---:R-:W-:Y:S01]  /*ac30*/  F2FP.F16.F32.PACK_AB R155, R10, R156 ;  /* 0x0000009c0a9b723e */ /* 0x004fe200000000ff */
[----:B------:R-:W0:Y:S01]  /*ac40*/  MUFU.EX2 R167, R167 ;  /* 0x000000a700a77308 */ /* 0x000e220000000800 */
[----:B------:R-:W-:-:S02]  /*ac50*/  FADD.FTZ R166, R158, R166 ;  /* 0x000000a69ea67221 */ /* 0x000fc40000010000 */
[----:B------:R-:W-:Y:S02]  /*ac60*/  WARPGROUP.ARRIVE ;  /* 0x00000000000079c5 */ /* 0x000fe40000000000 */
[----:B------:R-:W-:-:S11]  /*ac70*/  FADD.FTZ R166, R156, R166 ;  /* 0x000000a69ca67221 */ /* 0x000fd60000010000 */
[----:B------:R-:W-:Y:S01]  /*ac80*/  HGMMA.64x256x16.F32 R24, R152, gdesc[UR12].tnspB, R24, gsb0 ;  /* 0x43e0000c98187df0 */ /* 0x000fe20008000818 */
[----:B------:R-:W-:-:S04]  /*ac90*/  FADD.FTZ R166, R10, R166 ;  /* 0x000000a60aa67221 */ /* 0x000fc80000010000 */
[----:B---3--:R-:W-:-:S04]  /*aca0*/  FADD.FTZ R166, R170, R166 ;  /* 0x000000a6aaa67221 */ /* 0x008fc80000010000 */
[C---:B----4-:R-:W-:Y:S01]  /*acb0*/  FADD.FTZ R166, R169.reuse, R166 ;  /* 0x000000a6a9a67221 */ /* 0x050fe20000010000 */
[----:B------:R-:W-:Y:S02]  /*acc0*/  WARPGROUP.DEPBAR.LE gsb0, 0x0 ;  /* 0x00008000000079c5 */ /* 0x000fe40000010000 */
[----:B------:R-:W-:Y:S02]  /*acd0*/  F2FP.F16.F32.PACK_AB R152, R14, R13 ;  /* 0x0000000d0e98723e */ /* 0x000fe400000000ff */
[----:B------:R-:W-:Y:S02]  /*ace0*/  F2FP.F16.F32.PACK_AB R153, R169, R170 ;  /* 0x000000aaa999723e */ /* 0x000fe400000000ff */
[----:B------:R-:W-:Y:S02]  /*acf0*/  F2FP.F16.F32.PACK_AB R154, R12, R7 ;  /* 0x000000070c9a723e */ /* 0x000fe400000000ff */
[----:B-----5:R-:W-:Y:S01]  /*ad00*/  F2FP.F16.F32.PACK_AB R155, R4, R168 ;  /* 0x000000a8049b723e */ /* 0x020fe200000000ff */
[----:B------:R-:W-:-:S03]  /*ad10*/  FADD.FTZ R168, R168, R166 ;  /* 0x000000a6a8a87221 */ /* 0x000fc60000010000 */
[----:B------:R-:W-:Y:S01]  /*ad20*/  WARPGROUP.ARRIVE ;  /* 0x00000000000079c5 */ /* 0x000fe20000000000 */
[----:B------:R-:W-:-:S04]  /*ad30*/  FADD.FTZ R168, R4, R168 ;  /* 0x000000a804a87221 */ /* 0x000fc80000010000 */
[----:B0-----:R-:W-:Y:S01]  /*ad40*/  FADD.FTZ R168, R167, R168 ;  /* 0x000000a8a7a87221 */ /* 0x001fe20000010000 */
[----:B------:R-:W-:Y:S03]  /*ad50*/  HGMMA.64x256x16.F32 R24, R152, gdesc[UR16].tnspB, R24, gsb0 ;  /* 0x43e0001098187df0 */ /* 0x000fe60008000818 */
[----:B------:R-:W-:-:S04]  /*ad60*/  FADD.FTZ R168, R171, R168 ;  /* 0x000000a8aba87221 */ /* 0x000fc80000010000 */
[----:B------:R-:W-:Y:S01]  /*ad70*/  FADD.FTZ R168, R172, R168 ;  /* 0x000000a8aca87221 */ /* 0x000fe20000010000 */
[----:B------:R-:W-:Y:S02]  /*ad80*/  WARPGROUP.DEPBAR.LE gsb0, 0x0 ;  /* 0x00008000000079c5 */ /* 0x000fe40000010000 */
[----:B------:R-:W-:Y:S01]  /*ad90*/  FADD.FTZ R152, R157, R186 ;  /* 0x000000ba9d987221 */ /* 0x000fe20000010000 */
[----:B------:R-:W-:Y:S01]  /*ada0*/  F2FP.F16.F32.PACK_AB R153, R171, R167 ;  /* 0x000000a7ab99723e */ /* 0x000fe200000000ff */
[----:B------:R-:W0:Y:S01]  /*adb0*/  MUFU.EX2 R157, R175 ;  /* 0x000000af009d7308 */ /* 0x000e220000000800 */
[----:B------:R-:W-:Y:S01]  /*adc0*/  F2FP.F16.F32.PACK_AB R154, R165, R164 ;  /* 0x000000a4a59a723e */ /* 0x000fe200000000ff */
[----:B------:R-:W-:-:S04]  /*add0*/  FADD.FTZ R152, R15, R152 ;  /* 0x000000980f987221 */ /* 0x000fc80000010000 */
[----:B------:R-:W-:Y:S01]  /*ade0*/  FADD.FTZ R163, R163, R152 ;  /* 0x00000098a3a37221 */ /* 0x000fe20000010000 */
[----:B------:R-:W-:-:S03]  /*adf0*/  F2FP.F16.F32.PACK_AB R152, R9, R8 ;  /* 0x000000080998723e */ /* 0x000fc600000000ff */
[----:B------:R-:W-:-:S04]  /*ae00*/  FADD.FTZ R163, R13, R163 ;  /* 0x000000a30da37221 */ /* 0x000fc80000010000 */
[----:B------:R-:W-:Y:S01]  /*ae10*/  FADD.FTZ R163, R14, R163 ;  /* 0x000000a30ea37221 */ /* 0x000fe20000010000 */
[----:B0-----:R-:W-:-:S03]  /*ae20*/  F2FP.F16.F32.PACK_AB R155, R157, R172 ;  /* 0x000000ac9d9b723e */ /* 0x001fc600000000ff */
[----:B------:R-:W-:Y:S01]  /*ae30*/  FADD.FTZ R163, R7, R163 ;  /* 0x000000a307a37221 */ /* 0x000fe20000010000 */
[----:B------:R-:W-:Y:S01]  /*ae40*/  FADD.FTZ R157, R157, R168 ;  /* 0x000000a89d9d7221 */ /* 0x000fe20000010000 */
[----:B------:R-:W-:Y:S02]  /*ae50*/  WARPGROUP.ARRIVE ;  /* 0x00000000000079c5 */ /* 0x000fe40000000000 */
[----:B------:R-:W-:-:S04]  /*ae60*/  FADD.FTZ R12, R12, R163 ;  /* 0x000000a30c0c7221 */ /* 0x000fc80000010000 */
[----:B------:R-:W-:Y:S01]  /*ae70*/  FADD.FTZ R12, R8, R12 ;  /* 0x0000000c080c7221 */ /* 0x000fe20000010000 */
[----:B------:R-:W-:Y:S03]  /*ae80*/  HGMMA.64x256x16.F32 R24, R152, gdesc[UR20].tnspB, R24, gsb0 ;  /* 0x43e0001498187df0 */ /* 0x000fe60008000818 */
[----:B------:R-:W-:-:S04]  /*ae90*/  FADD.FTZ R12, R9, R12 ;  /* 0x0000000c090c7221 */ /* 0x000fc80000010000 */
[----:B------:R-:W-:-:S04]  /*aea0*/  FADD.FTZ R12, R164, R12 ;  /* 0x0000000ca40c7221 */ /* 0x000fc80000010000 */
[----:B------:R-:W-:-:S04]  /*aeb0*/  FADD.FTZ R165, R165, R12 ;  /* 0x0000000ca5a57221 */ /* 0x000fc80000010000 */
[----:B------:R-:W-:Y:S01]  /*aec0*/  FADD.FTZ R165, R184, R165 ;  /* 0x000000a5b8a57221 */ /* 0x000fe20000010000 */
[----:B------:R-:W-:Y:S02]  /*aed0*/  WARPGROUP.DEPBAR.LE gsb0, 0x0 ;  /* 0x00008000000079c5 */ /* 0x000fe40000010000 */
[C---:B------:R-:W-:Y:S01]  /*aee0*/  F2FP.F16.F32.PACK_AB R152, R182.reuse, R184 ;  /* 0x000000b8b698723e */ /* 0x040fe200000000ff */
        /* <DEDUP_REMOVED lines=9> */
[----:B------:R-:W-:-:S04]  /*af80*/  FADD.FTZ R159, R159, R174 ;  /* 0x000000ae9f9f7221 */ /* 0x000fc80000010000 */
[----:B------:R-:W-:Y:S01]  /*af90*/  FADD.FTZ R8, R160, R159 ;  /* 0x0000009fa0087221 */ /* 0x000fe20000010000 */
[----:B------:R-:W-:Y:S03]  /*afa0*/  HGMMA.64x256x16.F32 R24, R152, gdesc[UR4].tnspB, R24, gsb0 ;  /* 0x43e0000498187df0 */ /* 0x000fe60008000818 */
[----:B------:R-:W-:Y:S02]  /*afb0*/  WARPGROUP.DEPBAR.LE gsb0, 0x0 ;  /* 0x00008000000079c5 */ /* 0x000fe40000010000 */
[----:B------:R-:W-:Y:S05]  /*afc0*/  @!P0 BRA `(.L_x_1497) ;  /* 0x0000000000048947 */ /* 0x000fea0003800000 */
[----:B------:R-:W-:Y:S01]  /*afd0*/  BPT.TRAP 0x1 ;  /* 0x000000040000795c */ /* 0x000fe20000300000 */
.L_x_1497:
[----:B------:R-:W-:Y:S02]  /*afe0*/  ISETP.GE.AND P1, PT, R188, 0x61, PT ;  /* 0x00000061bc00780c */ /* 0x000fe40003f26270 */
[----:B------:R-:W-:-:S04]  /*aff0*/  IADD3 R3, R3, 0x32460, RZ ;  /* 0x0003246003037810 */ /* 0x000fc80007ffe0ff */
[----:B------:R-:W-:-:S04]  /*b000*/  PRMT R3, R190, 0x654, R3 ;  /* 0x00000654be037816 */ /* 0x000fc80000000003 */
[----:B------:R0:W-:Y:S03]  /*b010*/  SYNCS.ARRIVE.TRANS64.RED.A1T0 RZ, [R3+URZ], RZ ;  /* 0x000000ff03ff79a7 */ /* 0x0001e6000810043f */
[----:B------:R-:W-:Y:S05]  /*b020*/  @!P1 BRA `(.L_x_1498) ;  /* 0x0000002400ec9947 */ /* 0x000fea0003800000 */
[----:B------:R-:W-:Y:S02]  /*b030*/  VIADD R4, R189, 0xfffffffe ;  /* 0xfffffffebd047836 */ /* 0x000fe40000000000 */
[----:B------:R-:W-:Y:S02]  /*b040*/  IMAD.MOV.U32 R9, RZ, RZ, R11 ;  /* 0x000000ffff097224 */ /* 0x000fe400078e000b */
[----:B------:R-:W-:-:S07]  /*b050*/  IMAD.MOV.U32 R10, RZ, RZ, R6 ;  /* 0x000000ffff0a7224 */ /* 0x000fce00078e0006 */
.L_x_1509:
[----:B------:R-:W-:Y:S01]  /*b060*/  VIADD R205, R205, 0x1 ;  /* 0x00000001cdcd7836 */ /* 0x000fe20000000000 */
[----:B------:R-:W-:Y:S05]  /*b070*/  YIELD ;  /* 0x0000000000007946 */ /* 0x000fea0003800000 */
[----:B------:R-:W-:Y:S02]  /*b080*/  ISETP.NE.AND P2, PT, R205, 0x2, PT ;  /* 0x00000002cd00780c */ /* 0x000fe40003f45270 */
[C---:B------:R-:W-:Y:S01]  /*b090*/  ISETP.GT.AND P1, PT, R4.reuse, RZ, PT ;  /* 0x000000ff0400720c */ /* 0x040fe20003f24270 */
[----:B------:R-:W-:Y:S01]  /*b0a0*/  VIADD R4, R4, 0xffffffff ;  /* 0xffffffff04047836 */ /* 0x000fe20000000000 */
[----:B01----:R-:W-:-:S02]  /*b0b0*/  SEL R3, RZ, 0x1, P2 ;  /* 0x00000001ff037807 */ /* 0x003fc40001000000 */
[----:B------:R-:W-:Y:S02]  /*b0c0*/  SEL R205, R205, RZ, P2 ;  /* 0x000000ffcdcd7207 */ /* 0x000fe40001000000 */
[----:B------:R-:W-:Y:S01]  /*b0d0*/  LOP3.LUT R216, R216, R3, RZ, 0x3c, !PT ;  /* 0x00000003d8d87212 */ /* 0x000fe200078e3cff */
[----:B------:R-:W-:Y:S06]  /*b0e0*/  @!P0 BRA `(.L_x_1499) ;  /* 0x0000000000048947 */ /* 0x000fec0003800000 */
[----:B------:R-:W-:Y:S01]  /*b0f0*/  BPT.TRAP 0x1 ;  /* 0x000000040000795c */ /* 0x000fe20000300000 */
.L_x_1499:
[----:B------:R-:W-:Y:S01]  /*b100*/  IMAD R3, R205, 0x8, R19 ;  /* 0x00000008cd037824 */ /* 0x000fe200078e0213 */
[----:B------:R-:W-:-:S04]  /*b110*/  SHF.L.U32 R0, R216, 0x1f, RZ ;  /* 0x0000001fd8007819 */ /* 0x000fc800000006ff */
[----:B------:R0:W1:Y:S01]  /*b120*/  SYNCS.PHASECHK.TRANS64.TRYWAIT P2, [R3+URZ+0x32430], R0 ;  /* 0x03243000030075a7 */ /* 0x000062000804017f */
[----:B------:R-:W-:Y:S05]  /*b130*/  @!P0 BRA `(.L_x_1500) ;  /* 0x0000000000048947 */ /* 0x000fea0003800000 */
[----:B------:R-:W-:Y:S01]  /*b140*/  BPT.TRAP 0x1 ;  /* 0x000000040000795c */ /* 0x000fe20000300000 */
.L_x_1500:
[----:B------:R-:W-:Y:S02]  /*b150*/  IMAD R152, R205, 0x300, R21 ;  /* 0x00000300cd987824 */ /* 0x000fe400078e0215 */
[----:B------:R-:W-:Y:S01]  /*b160*/  IMAD.MOV.U32 R153, RZ, RZ, 0x40000040 ;  /* 0x40000040ff997424 */ /* 0x000fe200078e00ff */
[----:B-1----:R-:W-:Y:S06]  /*b170*/  @P2 BRA `(.L_x_1501) ;  /* 0x0000000000082947 */ /* 0x002fec0003800000 */
[----:B------:R-:W1:Y:S02]  /*b180*/  SYNCS.PHASECHK.TRANS64.TRYWAIT P2, [R3+URZ+0x32430], R0 ;  /* 0x03243000030075a7 */ /* 0x000e64000804017f */
[----:B-1----:R-:W-:Y:S05]  /*b190*/  @!P2 BRA `(.L_x_1502) ;  /* 0x000000e0005ca947 */ /* 0x002fea0003800000 */
.L_x_1501:
[----:B------:R-:W2:Y:S01]  /*b1a0*/  LDL.64 R154, [R1+0x50] ;  /* 0x00005000019a7983 */ /* 0x000ea20000100a00 */
[----:B------:R-:W-:Y:S01]  /*b1b0*/  IADD3 R14, R152, 0x2, RZ ;  /* 0x00000002980e7810 */ /* 0x000fe20007ffe0ff */
[----:B------:R-:W-:Y:S01]  /*b1c0*/  IMAD.MOV.U32 R15, RZ, RZ, 0x40000040 ;  /* 0x40000040ff0f7424 */ /* 0x000fe200078e00ff */
[----:B------:R-:W-:Y:S05]  /*b1d0*/  WARPSYNC.ALL ;  /* 0x0000000000007948 */ /* 0x000fea0003800000 */
[----:B------:R-:W-:Y:S01]  /*b1e0*/  R2UR UR14, R14 ;  /* 0x000000000e0e72ca */ /* 0x000fe200000e0000 */
[----:B------:R-:W3:Y:S01]  /*b1f0*/  LDL.64 R202, [R1+0x40] ;  /* 0x0000400001ca7983 */ /* 0x000ee20000100a00 */
[----:B------:R-:W-:-:S03]  /*b200*/  R2UR UR15, R15 ;  /* 0x000000000f0f72ca */ /* 0x000fc600000e0000 */
[----:B------:R-:W4:Y:S01]  /*b210*/  LDL.64 R14, [R1+0x48] ;  /* 0x00004800010e7983 */ /* 0x000f220000100a00 */
[----:B------:R-:W-:-:S03]  /*b220*/  R2UR UR18, R152 ;  /* 0x00000000981272ca */ /* 0x000fc600000e0000 */
[----:B------:R-:W5:Y:S01]  /*b230*/  LDL.64 R200, [R1+0x38] ;  /* 0x0000380001c87983 */ /* 0x000f620000100a00 */
[----:B------:R-:W-:Y:S01]  /*b240*/  R2UR UR19, R153 ;  /* 0x00000000991372ca */ /* 0x000fe200000e0000 */
[C---:B------:R-:W-:Y:S02]  /*b250*/  VIADD R12, R152.reuse, 0x4 ;  /* 0x00000004980c7836 */ /* 0x040fe40000000000 */
[----:B------:R-:W-:Y:S02]  /*b260*/  VIADD R152, R152, 0x6 ;  /* 0x0000000698987836 */ /* 0x000fe40000000000 */
[----:B------:R-:W-:-:S03]  /*b270*/  IMAD.MOV.U32 R153, RZ, RZ, 0x40000040 ;  /* 0x40000040ff997424 */ /* 0x000fc600078e00ff */
[----:B------:R-:W-:Y:S02]  /*b280*/  R2UR UR6, R152 ;  /* 0x00000000980672ca */ /* 0x000fe400000e0000 */
[----:B------:R-:W-:Y:S01]  /*b290*/  R2UR UR7, R153 ;  /* 0x00000000990772ca */ /* 0x000fe200000e0000 */
[----:B------:R-:W-:Y:S01]  /*b2a0*/  IMAD.MOV.U32 R13, RZ, RZ, 0x40000040 ;  /* 0x40000040ff0d7424 */ /* 0x000fe200078e00ff */
[----:B------:R-:W-:-:S04]  /*b2b0*/  R2UR UR10, R12 ;  /* 0x000000000c0a72ca */ /* 0x000fc800000e0000 */
[----:B------:R-:W-:Y:S02]  /*b2c0*/  R2UR UR11, R13 ;  /* 0x000000000d0b72ca */ /* 0x000fe400000e0000 */
[----:B--2---:R-:W-:Y:S02]  /*b2d0*/  R2UR UR16, R154 ;  /* 0x000000009a1072ca */ /* 0x004fe400000e0000 */
[----:B------:R-:W-:Y:S02]  /*b2e0*/  R2UR UR17, R155 ;  /* 0x000000009b1172ca */ /* 0x000fe400000e0000 */
[----:B------:R-:W-:-:S11]  /*b2f0*/  WARPGROUP.ARRIVE ;  /* 0x00000000000079c5 */ /* 0x000fd60000000000 */
[----:B------:R-:W-:Y:S01]  /*b300*/  HGMMA.64x96x16.F32 R152, gdesc[UR16], RZ, !UPT, gsb0 ;  /* 0x01600000109879f0 */ /* 0x000fe2000c0008ff */
[----:B----4-:R-:W-:Y:S02]  /*b310*/  R2UR UR12, R14 ;  /* 0x000000000e0c72ca */ /* 0x010fe400000e0000 */
[----:B------:R-:W-:Y:S02]  /*b320*/  R2UR UR13, R15 ;  /* 0x000000000f0d72ca */ /* 0x000fe400000e0000 */
[----:B---3--:R-:W-:Y:S02]  /*b330*/  R2UR UR8, R202 ;  /* 0x00000000ca0872ca */ /* 0x008fe400000e0000 */
[----:B------:R-:W-:Y:S01]  /*b340*/  R2UR UR9, R203 ;  /* 0x00000000cb0972ca */ /* 0x000fe200000e0000 */
[----:B------:R-:W-:Y:S02]  /*b350*/  WARPGROUP.DEPBAR.LE gsb0, 0x0 ;  /* 0x00008000000079c5 */ /* 0x000fe40000010000 */
[----:B------:R-:W-:-:S06]  /*b360*/  WARPGROUP.ARRIVE ;  /* 0x00000000000079c5 */ /* 0x000fcc0000000000 */
[----:B------:R-:W-:Y:S01]  /*b370*/  HGMMA.64x96x16.F32 R152, gdesc[UR12], R152, gsb0 ;  /* 0x016000000c9879f0 */ /* 0x000fe20008000898 */
[----:B-----5:R-:W-:Y:S02]  /*b380*/  R2UR UR4, R200 ;  /* 0x00000000c80472ca */ /* 0x020fe400000e0000 */
        /* <DEDUP_REMOVED lines=10> */
.L_x_1503:
[----:B------:R2:W3:Y:S01]  /*b430*/  SYNCS.PHASECHK.TRANS64.TRYWAIT P2, [R3+URZ+0x32450], R0 ;  /* 0x03245000030075a7 */ /* 0x0004e2000804017f */
[----:B------:R-:W-:Y:S05]  /*b440*/  @!P0 BRA `(.L_x_1504) ;  /* 0x0000000000048947 */ /* 0x000fea0003800000 */
[----:B------:R-:W-:Y:S01]  /*b450*/  BPT.TRAP 0x1 ;  /* 0x000000040000795c */ /* 0x000fe20000300000 */
.L_x_1504:
[----:B---3--:R-:W-:Y:S05]  /*b460*/  @P2 BRA `(.L_x_1505) ;  /* 0x0000000000082947 */ /* 0x008fea0003800000 */
[----:B------:R-:W3:Y:S02]  /*b470*/  SYNCS.PHASECHK.TRANS64.TRYWAIT P2, [R3+URZ+0x32450], R0 ;  /* 0x03245000030075a7 */ /* 0x000ee4000804017f */
[----:B---3--:R-:W-:Y:S05]  /*b480*/  @!P2 BRA `(.L_x_1506) ;  /* 0x000000dc00b4a947 */ /* 0x008fea0003800000 */
.L_x_1505:
[----:B------:R-:W4:Y:S04]  /*b490*/  LDL.64 R200, [R1+0x30] ;  /* 0x0000300001c87983 */ /* 0x000f280000100a00 */
[----:B------:R-:W4:Y:S04]  /*b4a0*/  LDL.64 R202, [R1+0x20] ;  /* 0x0000200001ca7983 */ /* 0x000f280000100a00 */
[----:B------:R0:W-:Y:S04]  /*b4b0*/  STL.64 [R1+0x88], R2 ;  /* 0x0000880201007387 */ /* 0x0001e80000100a00 */
[----:B0123--:R-:W2:Y:S01]  /*b4c0*/  LDL.64 R2, [R1+0x28] ;  /* 0x0000280001027983 */ /* 0x00fea20000100a00 */
[----:B------:R-:W-:Y:S05]  /*b4d0*/  WARPSYNC.ALL ;  /* 0x0000000000007948 */ /* 0x000fea0003800000 */
[----:B------:R-:W-:-:S02]  /*b4e0*/  IMAD R12, R205, 0xc00, R223 ;  /* 0x00000c00cd0c7824 */ /* 0x000fc400078e02df */
[----:B------:R-:W-:-:S03]  /*b4f0*/  IMAD.MOV.U32 R13, RZ, RZ, 0x40000040 ;  /* 0x40000040ff0d7424 */ /* 0x000fc600078e00ff */
[C---:B------:R-:W-:Y:S02]  /*b500*/  R2UR UR6, R12.reuse ;  /* 0x000000000c0672ca */ /* 0x040fe400000e0000 */
[----:B------:R-:W-:Y:S01]  /*b510*/  R2UR UR7, R13 ;  /* 0x000000000d0772ca */ /* 0x000fe200000e0000 */
[----:B------:R-:W-:Y:S01]  /*b520*/  WARPGROUP.ARRIVE ;  /* 0x00000000000079c5 */ /* 0x000fe20000000000 */
[----:B------:R-:W-:Y:S01]  /*b530*/  VIADD R14, R12, 0x2 ;  /* 0x000000020c0e7836 */ /* 0x000fe20000000000 */
[----:B------:R-:W-:Y:S02]  /*b540*/  MOV R15, 0x40000040 ;  /* 0x40000040000f7802 */ /* 0x000fe40000000f00 */
[----:B----4-:R-:W-:Y:S02]  /*b550*/  R2UR UR4, R200 ;  /* 0x00000000c80472ca */ /* 0x010fe400000e0000 */
[----:B------:R-:W-:Y:S02]  /*b560*/  R2UR UR5, R201 ;  /* 0x00000000c90572ca */ /* 0x000fe400000e0000 */
[----:B------:R-:W3:Y:S11]  /*b570*/  LDL.64 R200, [R1+0x18] ;  /* 0x0000180001c87983 */ /* 0x000ef60000100a00 */
[----:B------:R-:W-:Y:S01]  /*b580*/  HGMMA.64x96x16.F32 R152, gdesc[UR4], R152, gsb0 ;  /* 0x01600000049879f0 */ /* 0x000fe20008000898 */
[----:B------:R-:W-:-:S02]  /*b590*/  R2UR UR6, R14 ;  /* 0x000000000e0672ca */ /* 0x000fc400000e0000 */
[----:B------:R-:W-:Y:S02]  /*b5a0*/  R2UR UR7, R15 ;  /* 0x000000000f0772ca */ /* 0x000fe400000e0000 */
[----:B--2---:R-:W-:Y:S02]  /*b5b0*/  R2UR UR4, R2 ;  /* 0x00000000020472ca */ /* 0x004fe400000e0000 */
[----:B------:R-:W-:Y:S02]  /*b5c0*/  R2UR UR5, R3 ;  /* 0x00000000030572ca */ /* 0x000fe400000e0000 */
[----:B------:R-:W2:Y:S01]  /*b5d0*/  LDL.64 R2, [R1+0x10] ;  /* 0x0000100001027983 */ /* 0x000ea20000100a00 */
[----:B------:R-:W-:Y:S02]  /*b5e0*/  VIADD R14, R12, 0x4 ;  /* 0x000000040c0e7836 */ /* 0x000fe40000000000 */
[----:B------:R-:W-:Y:S01]  /*b5f0*/  IMAD.MOV.U32 R15, RZ, RZ, 0x40000040 ;  /* 0x40000040ff0f7424 */ /* 0x000fe200078e00ff */
[----:B------:R-:W-:-:S02]  /*b600*/  WARPGROUP.DEPBAR.LE gsb0, 0x0 ;  /* 0x00008000000079c5 */ /* 0x000fc40000010000 */
[----:B------:R-:W-:-:S06]  /*b610*/  WARPGROUP.ARRIVE ;  /* 0x00000000000079c5 */ /* 0x000fcc0000000000 */
[----:B------:R-:W-:Y:S01]  /*b620*/  HGMMA.64x96x16.F32 R152, gdesc[UR4], R152, gsb0 ;  /* 0x01600000049879f0 */ /* 0x000fe20008000898 */
[----:B------:R-:W-:Y:S02]  /*b630*/  R2UR UR4, R202 ;  /* 0x00000000ca0472ca */ /* 0x000fe400000e0000 */
[----:B------:R-:W-:Y:S02]  /*b640*/  R2UR UR5, R203 ;  /* 0x00000000cb0572ca */ /* 0x000fe400000e0000 */
[----:B------:R-:W4:Y:S01]  /*b650*/  LDL.64 R202, [R1+0x8] ;  /* 0x0000080001ca7983 */ /* 0x000f220000100a00 */
[----:B------:R-:W-:Y:S02]  /*b660*/  R2UR UR6, R14 ;  /* 0x000000000e0672ca */ /* 0x000fe400000e0000 */
[----:B------:R-:W-:Y:S01]  /*b670*/  R2UR UR7, R15 ;  /* 0x000000000f0772ca */ /* 0x000fe200000e0000 */
[----:B------:R-:W-:Y:S02]  /*b680*/  VIADD R14, R12, 0x6 ;  /* 0x000000060c0e7836 */ /* 0x000fe40000000000 */
[----:B------:R-:W-:Y:S01]  /*b690*/  IMAD.MOV.U32 R15, RZ, RZ, 0x40000040 ;  /* 0x40000040ff0f7424 */ /* 0x000fe200078e00ff */
[----:B------:R-:W-:-:S02]  /*b6a0*/  WARPGROUP.DEPBAR.LE gsb0, 0x0 ;  /* 0x00008000000079c5 */ /* 0x000fc40000010000 */
[----:B------:R-:W-:-:S07]  /*b6b0*/  WARPGROUP.ARRIVE ;  /* 0x00000000000079c5 */ /* 0x000fce0000000000 */
[----:B------:R-:W-:Y:S01]  /*b6c0*/  HGMMA.64x96x16.F32 R152, gdesc[UR4], R152, gsb0 ;  /* 0x01600000049879f0 */ /* 0x000fe20008000898 */
[----:B------:R-:W-:Y:S02]  /*b6d0*/  R2UR UR6, R14 ;  /* 0x000000000e0672ca */ /* 0x000fe400000e0000 */
[----:B------:R-:W-:Y:S02]  /*b6e0*/  R2UR UR7, R15 ;  /* 0x000000000f0772ca */ /* 0x000fe400000e0000 */
[----:B---3--:R-:W-:Y:S02]  /*b6f0*/  R2UR UR4, R200 ;  /* 0x00000000c80472ca */ /* 0x008fe400000e0000 */
[----:B------:R-:W-:Y:S02]  /*b700*/  R2UR UR5, R201 ;  /* 0x00000000c90572ca */ /* 0x000fe400000e0000 */
[----:B------:R-:W3:Y:S01]  /*b710*/  LDL.64 R200, [R1] ;  /* 0x0000000001c87983 */ /* 0x000ee20000100a00 */
[----:B------:R-:W-:-:S02]  /*b720*/  WARPGROUP.DEPBAR.LE gsb0, 0x0 ;  /* 0x00008000000079c5 */ /* 0x000fc40000010000 */
[----:B------:R-:W-:-:S08]  /*b730*/  WARPGROUP.ARRIVE ;  /* 0x00000000000079c5 */ /* 0x000fd00000000000 */
[----:B------:R-:W-:Y:S01]  /*b740*/  HGMMA.64x96x16.F32 R152, gdesc[UR4], R152, gsb0 ;  /* 0x01600000049879f0 */ /* 0x000fe20008000898 */
[----:B------:R-:W-:Y:S02]  /*b750*/  VIADD R14, R12, 0x300 ;  /* 0x000003000c0e7836 */ /* 0x000fe40000000000 */
[----:B------:R-:W-:Y:S01]  /*b760*/  IMAD.MOV.U32 R15, RZ, RZ, 0x40000040 ;  /* 0x40000040ff0f7424 */ /* 0x000fe200078e00ff */
[----:B--2---:R-:W-:Y:S02]  /*b770*/  R2UR UR4, R2 ;  /* 0x00000000020472ca */ /* 0x004fe400000e0000 */
[----:B------:R-:W-:Y:S02]  /*b780*/  R2UR UR6, R14 ;  /* 0x000000000e0672ca */ /* 0x000fe400000e0000 */
[----:B------:R-:W-:Y:S02]  /*b790*/  R2UR UR7, R15 ;  /* 0x000000000f0772ca */ /* 0x000fe400000e0000 */
[----:B------:R-:W-:Y:S01]  /*b7a0*/  R2UR UR5, R3 ;  /* 0x00000000030572ca */ /* 0x000fe200000e0000 */
[----:B------:R-:W-:Y:S01]  /*b7b0*/  VIADD R14, R12, 0x302 ;  /* 0x000003020c0e7836 */ /* 0x000fe20000000000 */
[----:B------:R-:W-:Y:S01]  /*b7c0*/  MOV R15, 0x40000040 ;  /* 0x40000040000f7802 */ /* 0x000fe20000000f00 */
[----:B------:R0:W5:Y:S01]  /*b7d0*/  LDL.LU.64 R2, [R1+0x88] ;  /* 0x0000880001027983 */ /* 0x0001620000300a00 */
[----:B------:R-:W-:-:S02]  /*b7e0*/  WARPGROUP.DEPBAR.LE gsb0, 0x0 ;  /* 0x00008000000079c5 */ /* 0x000fc40000010000 */
[----:B------:R-:W-:-:S07]  /*b7f0*/  WARPGROUP.ARRIVE ;  /* 0x00000000000079c5 */ /* 0x000fce0000000000 */
[----:B------:R-:W-:Y:S01]  /*b800*/  HGMMA.64x96x16.F32 R152, gdesc[UR4], R152, gsb0 ;  /* 0x01600000049879f0 */ /* 0x000fe20008000898 */
[----:B------:R-:W-:Y:S02]  /*b810*/  R2UR UR6, R14 ;  /* 0x000000000e0672ca */ /* 0x000fe400000e0000 */
[----:B------:R-:W-:Y:S02]  /*b820*/  R2UR UR7, R15 ;  /* 0x000000000f0772ca */ /* 0x000fe400000e0000 */
[----:B----4-:R-:W-:Y:S02]  /*b830*/  R2UR UR4, R202 ;  /* 0x00000000ca0472ca */ /* 0x010fe400000e0000 */
        /* <DEDUP_REMOVED lines=9> */
[----:B------:R-:W-:Y:S01]  /*b8d0*/  R2UR UR5, R201 ;  /* 0x00000000c90572ca */ /* 0x000fe200000e0000 */
[----:B------:R-:W-:Y:S02]  /*b8e0*/  WARPGROUP.DEPBAR.LE gsb0, 0x0 ;  /* 0x00008000000079c5 */ /* 0x000fe40000010000 */
[----:B------:R-:W-:-:S10]  /*b8f0*/  WARPGROUP.ARRIVE ;  /* 0x00000000000079c5 */ /* 0x000fd40000000000 */
[----:B------:R-:W-:Y:S01]  /*b900*/  HGMMA.64x96x16.F32 R152, gdesc[UR4], R152, gsb0 ;  /* 0x01600000049879f0 */ /* 0x000fe20008000898 */
[----:B------:R-:W-:Y:S02]  /*b910*/  VIADD R14, R12, 0x306 ;  /* 0x000003060c0e7836 */ /* 0x000fe40000000000 */
[----:B------:R-:W-:Y:S01]  /*b920*/  IMAD.MOV.U32 R15, RZ, RZ, 0x40000040 ;  /* 0x40000040ff0f7424 */ /* 0x000fe200078e00ff */
[----:B------:R-:W-:Y:S02]  /*b930*/  R2UR UR4, R228 ;  /* 0x00000000e40472ca */ /* 0x000fe400000e0000 */
[----:B------:R-:W-:Y:S02]  /*b940*/  R2UR UR6, R14 ;  /* 0x000000000e0672ca */ /* 0x000fe400000e0000 */
[----:B------:R-:W-:Y:S02]  /*b950*/  R2UR UR7, R15 ;  /* 0x000000000f0772ca */ /* 0x000fe400000e0000 */
[----:B------:R-:W-:Y:S01]  /*b960*/  R2UR UR5, R229 ;  /* 0x00000000e50572ca */ /* 0x000fe200000e0000 */
[----:B------:R-:W-:-:S02]  /*b970*/  VIADD R14, R12, 0x600 ;  /* 0x000006000c0e7836 */ /* 0x000fc40000000000 */
[----:B------:R-:W-:Y:S01]  /*b980*/  IMAD.MOV.U32 R15, RZ, RZ, 0x40000040 ;  /* 0x40000040ff0f7424 */ /* 0x000fe200078e00ff */
[----:B------:R-:W-:Y:S02]  /*b990*/  WARPGROUP.DEPBAR.LE gsb0, 0x0 ;  /* 0x00008000000079c5 */ /* 0x000fe40000010000 */
[----:B------:R-:W-:-:S07]  /*b9a0*/  WARPGROUP.ARRIVE ;  /* 0x00000000000079c5 */ /* 0x000fce0000000000 */
[----:B------:R-:W-:Y:S01]  /*b9b0*/  HGMMA.64x96x16.F32 R152, gdesc[UR4], R152, gsb0 ;  /* 0x01600000049879f0 */ /* 0x000fe20008000898 */
[----:B------:R-:W-:Y:S02]  /*b9c0*/  R2UR UR6, R14 ;  /* 0x000000000e0672ca */ /* 0x000fe400000e0000 */
[----:B------:R-:W-:Y:S02]  /*b9d0*/  R2UR UR7, R15 ;  /* 0x000000000f0772ca */ /* 0x000fe400000e0000 */
[----:B------:R-:W-:Y:S02]  /*b9e0*/  R2UR UR4, R226 ;  /* 0x00000000e20472ca */ /* 0x000fe400000e0000 */
[----:B------:R-:W-:Y:S01]  /*b9f0*/  R2UR UR5, R227 ;  /* 0x00000000e30572ca */ /* 0x000fe200000e0000 */
[----:B------:R-:W-:Y:S01]  /*ba00*/  VIADD R14, R12, 0x602 ;  /* 0x000006020c0e7836 */ /* 0x000fe20000000000 */
[----:B------:R-:W-:Y:S01]  /*ba10*/  MOV R15, 0x40000040 ;  /* 0x40000040000f7802 */ /* 0x000fe20000000f00 */
[----:B------:R-:W-:-:S02]  /*ba20*/  WARPGROUP.DEPBAR.LE gsb0, 0x0 ;  /* 0x00008000000079c5 */ /* 0x000fc40000010000 */
[----:B------:R-:W-:-:S08]  /*ba30*/  WARPGROUP.ARRIVE ;  /* 0x00000000000079c5 */ /* 0x000fd00000000000 */
[----:B------:R-:W-:Y:S01]  /*ba40*/  HGMMA.64x96x16.F32 R152, gdesc[UR4], R152, gsb0 ;  /* 0x01600000049879f0 */ /* 0x000fe20008000898 */
[----:B------:R-:W-:Y:S02]  /*ba50*/  R2UR UR6, R14 ;  /* 0x000000000e0672ca */ /* 0x000fe400000e0000 */
[----:B------:R-:W-:Y:S02]  /*ba60*/  R2UR UR7, R15 ;  /* 0x000000000f0772ca */ /* 0x000fe400000e0000 */
        /* <DEDUP_REMOVED lines=8> */
[----:B------:R-:W-:Y:S01]  /*baf0*/  R2UR UR59, R15 ;  /* 0x000000000f3b72ca */ /* 0x000fe200000e0000 */
[----:B------:R-:W-:Y:S02]  /*bb00*/  VIADD R14, R12, 0x606 ;  /* 0x000006060c0e7836 */ /* 0x000fe40000000000 */
[----:B------:R-:W-:-:S03]  /*bb10*/  IMAD.MOV.U32 R15, RZ, RZ, 0x40000040 ;  /* 0x40000040ff0f7424 */ /* 0x000fc600078e00ff */
[----:B------:R-:W-:Y:S01]  /*bb20*/  R2UR UR54, R14 ;  /* 0x000000000e3672ca */ /* 0x000fe200000e0000 */
[----:B------:R-:W-:Y:S02]  /*bb30*/  WARPGROUP.DEPBAR.LE gsb0, 0x0 ;  /* 0x00008000000079c5 */ /* 0x000fe40000010000 */
[----:B------:R-:W-:-:S06]  /*bb40*/  WARPGROUP.ARRIVE ;  /* 0x00000000000079c5 */ /* 0x000fcc0000000000 */
[----:B------:R-:W-:Y:S01]  /*bb50*/  HGMMA.64x96x16.F32 R152, gdesc[UR56], R152, gsb0 ;  /* 0x01600000389879f0 */ /* 0x000fe20008000898 */
[----:B------:R-:W-:Y:S01]  /*bb60*/  R2UR UR55, R15 ;  /* 0x000000000f3772ca */ /* 0x000fe200000e0000 */
[----:B------:R-:W-:Y:S02]  /*bb70*/  VIADD R14, R12, 0x900 ;  /* 0x000009000c0e7836 */ /* 0x000fe40000000000 */
[----:B------:R-:W-:-:S03]  /*bb80*/  IMAD.MOV.U32 R15, RZ, RZ, 0x40000040 ;  /* 0x40000040ff0f7424 */ /* 0x000fc600078e00ff */
[----:B------:R-:W-:Y:S02]  /*bb90*/  R2UR UR50, R14 ;  /* 0x000000000e3272ca */ /* 0x000fe400000e0000 */
[----:B------:R-:W-:Y:S01]  /*bba0*/  R2UR UR51, R15 ;  /* 0x000000000f3372ca */ /* 0x000fe200000e0000 */
[----:B------:R-:W-:Y:S02]  /*bbb0*/  WARPGROUP.DEPBAR.LE gsb0, 0x0 ;  /* 0x00008000000079c5 */ /* 0x000fe40000010000 */
[----:B------:R-:W-:-:S06]  /*bbc0*/  WARPGROUP.ARRIVE ;  /* 0x00000000000079c5 */ /* 0x000fcc0000000000 */
[----:B------:R-:W-:Y:S01]  /*bbd0*/  HGMMA.64x96x16.F32 R152, gdesc[UR52], R152, gsb0 ;  /* 0x01600000349879f0 */ /* 0x000fe20008000898 */
[----:B------:R-:W-:Y:S01]  /*bbe0*/  VIADD R14, R12, 0x902 ;  /* 0x000009020c0e7836 */ /* 0x000fe20000000000 */
[----:B------:R-:W-:-:S04]  /*bbf0*/  MOV R15, 0x40000040 ;  /* 0x40000040000f7802 */ /* 0x000fc80000000f00 */
[----:B------:R-:W-:Y:S02]  /*bc00*/  R2UR UR46, R14 ;  /* 0x000000000e2e72ca */ /* 0x000fe400000e0000 */
[----:B------:R-:W-:Y:S01]  /*bc10*/  R2UR UR47, R15 ;  /* 0x000000000f2f72ca */ /* 0x000fe200000e0000 */
[----:B------:R-:W-:Y:S02]  /*bc20*/  WARPGROUP.DEPBAR.LE gsb0, 0x0 ;  /* 0x00008000000079c5 */ /* 0x000fe40000010000 */
[----:B------:R-:W-:-:S06]  /*bc30*/  WARPGROUP.ARRIVE ;  /* 0x00000000000079c5 */ /* 0x000fcc0000000000 */
[----:B------:R-:W-:Y:S01]  /*bc40*/  HGMMA.64x96x16.F32 R152, gdesc[UR48], R152, gsb0 ;  /* 0x01600000309879f0 */ /* 0x000fe20008000898 */
[----:B------:R-:W-:Y:S02]  /*bc50*/  VIADD R14, R12, 0x904 ;  /* 0x000009040c0e7836 */ /* 0x000fe40000000000 */
[----:B------:R-:W-:-:S03]  /*bc60*/  IMAD.MOV.U32 R15, RZ, RZ, 0x40000040 ;  /* 0x40000040ff0f7424 */ /* 0x000fc600078e00ff */
        /* <DEDUP_REMOVED lines=11> */
[----:B------:R-:W-:Y:S03]  /*bd20*/  HGMMA.64x96x16.F32 R152, gdesc[UR40], R152, gsb0 ;  /* 0x01600000289879f0 */ /* 0x000fe60008000898 */
[----:B------:R-:W1:Y:S01]  /*bd30*/  S2R R5, SR_TID.X ;  /* 0x0000000000057919 */ /* 0x000e620000002100 */
[----:B------:R-:W-:Y:S02]  /*bd40*/  WARPGROUP.DEPBAR.LE gsb0, 0x0 ;  /* 0x00008000000079c5 */ /* 0x000fe40000010000 */
[----:B------:R-:W-:-:S06]  /*bd50*/  WARPGROUP.ARRIVE ;  /* 0x00000000000079c5 */ /* 0x000fcc0000000000 */
[----:B------:R-:W-:Y:S01]  /*bd60*/  HGMMA.64x96x16.F32 R152, gdesc[UR36], R152, gsb0 ;  /* 0x01600000249879f0 */ /* 0x000fe20008000898 */
[----:B-1----:R-:W-:-:S04]  /*bd70*/  SHF.R.U32.HI R203, RZ, 0x7, R5 ;  /* 0x00000007ffcb7819 */ /* 0x002fc80000011605 */
[----:B------:R-:W-:Y:S01]  /*bd80*/  IADD3 R0, -R203, 0xb, RZ ;  /* 0x0000000bcb007810 */ /* 0x000fe20007ffe1ff */
[----:B------:R-:W-:-:S04]  /*bd90*/  WARPGROUP.DEPBAR.LE gsb0, 0x0 ;  /* 0x00008000000079c5 */ /* 0x000fc80000010000 */
[----:B------:R0:W-:Y:S06]  /*bda0*/  BAR.ARV R0, 0x100 ;  /* 0x000400000000751d */ /* 0x0001ec0000002000 */
[----:B------:R-:W-:Y:S05]  /*bdb0*/  @!P0 BRA `(.L_x_1507) ;  /* 0x0000000000048947 */ /* 0x000fea0003800000 */
[----:B------:R-:W-:Y:S01]  /*bdc0*/  BPT.TRAP 0x1 ;  /* 0x000000040000795c */ /* 0x000fe20000300000 */
.L_x_1507:
[----:B------:R-:W-:Y:S01]  /*bdd0*/  FMNMX.FTZ R5, R152, R10, !PT ;  /* 0x0000000a98057209 */ /* 0x000fe20007810000 */
[----:B------:R-:W-:Y:S01]  /*bde0*/  IMAD.MOV.U32 R15, RZ, RZ, 0x40000040 ;  /* 0x40000040ff0f7424 */ /* 0x000fe200078e00ff */
        /* <DEDUP_REMOVED lines=46> */
[----:B------:R-:W-:-:S03]  /*c0d0*/  FMNMX.FTZ R11, R199, R11, !PT ;  /* 0x0000000bc70b7209 */ /* 0x000fc60007810000 */
[----:B------:R-:W1:Y:S04]  /*c0e0*/  SHFL.BFLY PT, R6, R5, 0x2, 0x1f ;  /* 0x0c401f0005067f89 */ /* 0x000e6800000e0000 */
[----:B------:R-:W2:Y:S01]  /*c0f0*/  SHFL.BFLY PT, R13, R11, 0x2, 0x1f ;  /* 0x0c401f000b0d7f89 */ /* 0x000ea200000e0000 */
[----:B-1----:R-:W-:Y:S02]  /*c100*/  FMNMX.FTZ R6, R5, R6, !PT ;  /* 0x0000000605067209 */ /* 0x002fe40007810000 */
[----:B--2---:R-:W-:-:S03]  /*c110*/  FMNMX.FTZ R11, R11, R13, !PT ;  /* 0x0000000d0b0b7209 */ /* 0x004fc60007810000 */
[----:B------:R-:W1:Y:S04]  /*c120*/  SHFL.BFLY PT, R5, R6, 0x1, 0x1f ;  /* 0x0c201f0006057f89 */ /* 0x000e6800000e0000 */
[----:B------:R-:W2:Y:S01]  /*c130*/  SHFL.BFLY PT, R13, R11, 0x1, 0x1f ;  /* 0x0c201f000b0d7f89 */ /* 0x000ea200000e0000 */
[----:B-1----:R-:W-:Y:S02]  /*c140*/  FMNMX.FTZ R6, R6, R5, !PT ;  /* 0x0000000506067209 */ /* 0x002fe40007810000 */
[----:B------:R-:W1:Y:S01]  /*c150*/  LDC R5, c[0x0][0xa80] ;  /* 0x0002a000ff057b82 */ /* 0x000e620000000800 */
[----:B--2---:R-:W-:Y:S02]  /*c160*/  FMNMX.FTZ R11, R11, R13, !PT ;  /* 0x0000000d0b0b7209 */ /* 0x004fe40007810000 */
[----:B------:R-:W-:-:S03]  /*c170*/  FADD.FTZ R10, -R6, R10 ;  /* 0x0000000a060a7221 */ /* 0x000fc60000010100 */
[----:B------:R-:W-:Y:S01]  /*c180*/  FADD.FTZ R9, -R11, R9 ;  /* 0x000000090b097221 */ /* 0x000fe20000010100 */
[----:B-1----:R-:W-:-:S03]  /*c190*/  FMUL.FTZ R12, R6, R5 ;  /* 0x00000005060c7220 */ /* 0x002fc60000410000 */
[-C--:B------:R-:W-:Y:S01]  /*c1a0*/  FMUL.FTZ R9, R9, R5.reuse ;  /* 0x0000000509097220 */ /* 0x080fe20000410000 */
[-C--:B------:R-:W-:Y:S01]  /*c1b0*/  FMUL.FTZ R14, R11, R5.reuse ;  /* 0x000000050b0e7220 */ /* 0x080fe20000410000 */
[-C--:B------:R-:W-:Y:S01]  /*c1c0*/  FMUL.FTZ R10, R10, R5.reuse ;  /* 0x000000050a0a7220 */ /* 0x080fe20000410000 */
[-CC-:B------:R-:W-:Y:S01]  /*c1d0*/  FFMA.FTZ R152, R152, R5.reuse, -R12.reuse ;  /* 0x0000000598987223 */ /* 0x180fe2000001080c */
        /* <DEDUP_REMOVED lines=22> */
[-C--:B------:R-:W-:Y:S01]  /*c340*/  FFMA.FTZ R12, R197, R5.reuse, -R12 ;  /* 0x00000005c50c7223 */ /* 0x080fe2000001080c */
[----:B------:R1:W-:Y:S01]  /*c350*/  MUFU.EX2 R13, R9 ;  /* 0x00000009000d7308 */ /* 0x0003e20000000800 */
[----:B------:R-:W2:Y:S01]  /*c360*/  S2R R197, SR_CgaCtaId ;  /* 0x0000000000c57919 */ /* 0x000ea20000008800 */
[-CC-:B------:R-:W-:Y:S01]  /*c370*/  FFMA.FTZ R154, R154, R5.reuse, -R14.reuse ;  /* 0x000000059a9a7223 */ /* 0x180fe2000001080e */
[-CC-:B------:R-:W-:Y:S01]  /*c380*/  FFMA.FTZ R155, R155, R5.reuse, -R14.reuse ;  /* 0x000000059b9b7223 */ /* 0x180fe2000001080e */
[-CC-:B------:R-:W-:Y:S01]  /*c390*/  FFMA.FTZ R158, R158, R5.reuse, -R14.reuse ;  /* 0x000000059e9e7223 */ /* 0x180fe2000001080e */
[-CC-:B------:R-:W-:Y:S01]  /*c3a0*/  FFMA.FTZ R159, R159, R5.reuse, -R14.reuse ;  /* 0x000000059f9f7223 */ /* 0x180fe2000001080e */
[-CC-:B------:R-:W-:Y:S01]  /*c3b0*/  FFMA.FTZ R162, R162, R5.reuse, -R14.reuse ;  /* 0x00000005a2a27223 */ /* 0x180fe2000001080e */
[----:B------:R-:W-:Y:S01]  /*c3c0*/  FFMA.FTZ R163, R163, R5, -R14 ;  /* 0x00000005a3a37223 */ /* 0x000fe2000001080e */
[----:B------:R-:W3:Y:S01]  /*c3d0*/  MUFU.EX2 R154, R154 ;  /* 0x0000009a009a7308 */ /* 0x000ee20000000800 */
[----:B-1----:R-:W-:-:S02]  /*c3e0*/  IMAD.MOV.U32 R9, RZ, RZ, 0x40000040 ;  /* 0x40000040ff097424 */ /* 0x002fc400078e00ff */
[-CC-:B------:R-:W-:Y:S01]  /*c3f0*/  FFMA.FTZ R166, R166, R5.reuse, -R14.reuse ;  /* 0x00000005a6a67223 */ /* 0x180fe2000001080e */
[-CC-:B------:R-:W-:Y:S01]  /*c400*/  FFMA.FTZ R167, R167, R5.reuse, -R14.reuse ;  /* 0x00000005a7a77223 */ /* 0x180fe2000001080e */
[-CC-:B------:R-:W-:Y:S01]  /*c410*/  FFMA.FTZ R170, R170, R5.reuse, -R14.reuse ;  /* 0x00000005aaaa7223 */ /* 0x180fe2000001080e */
[-CC-:B------:R-:W-:Y:S01]  /*c420*/  FFMA.FTZ R171, R171, R5.reuse, -R14.reuse ;  /* 0x00000005abab7223 */ /* 0x180fe2000001080e */
[----:B------:R-:W-:Y:S01]  /*c430*/  R2UR UR7, R9 ;  /* 0x00000000090772ca */ /* 0x000fe200000e0000 */
[----:B-----5:R-:W-:Y:S01]  /*c440*/  VIADD R9, R3, 0x32440 ;  /* 0x0003244003097836 */ /* 0x020fe20000000000 */
        /* <DEDUP_REMOVED lines=15> */
[----:B------:R-:W-:Y:S01]  /*c540*/  FFMA.FTZ R199, R199, R5, -R14 ;  /* 0x00000005c7c77223 */ /* 0x000fe2000001080e */
[----:B------:R-:W4:Y:S01]  /*c550*/  MUFU.EX2 R153, R153 ;  /* 0x0000009900997308 */ /* 0x000f220000000800 */
[----:B--2---:R-:W-:Y:S01]  /*c560*/  PRMT R9, R197, 0x654, R9 ;  /* 0x00000654c5097816 */ /* 0x004fe20000000009 */
[----:B---3--:R-:W-:Y:S01]  /*c570*/  FFMA.FTZ R14, R13, R8, R154 ;  /* 0x000000080d0e7223 */ /* 0x008fe2000001009a */
[----:B------:R-:W-:-:S02]  /*c580*/  IMAD R8, R205, 0xc00, R20 ;  /* 0x00000c00cd087824 */ /* 0x000fc400078e0214 */
[-C--:B-1----:R-:W-:Y:S01]  /*c590*/  FMUL.FTZ R24, R24, R10.reuse ;  /* 0x0000000a18187220 */ /* 0x082fe20000410000 */
[----:B------:R1:W-:Y:S01]  /*c5a0*/  SYNCS.ARRIVE.TRANS64.RED.A1T0 RZ, [R9+URZ], RZ ;  /* 0x000000ff09ff79a7 */ /* 0x0003e2000810043f */
[-C--:B------:R-:W-:Y:S01]  /*c5b0*/  FMUL.FTZ R25, R25, R10.reuse ;  /* 0x0000000a19197220 */ /* 0x080fe20000410000 */
[-C--:B------:R-:W-:Y:S01]  /*c5c0*/  FMUL.FTZ R28, R28, R10.reuse ;  /* 0x0000000a1c1c7220 */ /* 0x080fe20000410000 */
[----:B------:R-:W-:Y:S01]  /*c5d0*/  MUFU.EX2 R156, R156 ;  /* 0x0000009c009c7308 */ /* 0x000fe20000000800 */
[----:B------:R-:W-:Y:S01]  /*c5e0*/  R2UR UR6, R8 ;  /* 0x00000000080672ca */ /* 0x000fe200000e0000 */
[-C--:B------:R-:W-:Y:S01]  /*c5f0*/  FMUL.FTZ R29, R29, R10.reuse ;  /* 0x0000000a1d1d7220 */ /* 0x080fe20000410000 */
[-C--:B------:R-:W-:Y:S01]  /*c600*/  FMUL.FTZ R32, R32, R10.reuse ;  /* 0x0000000a20207220 */ /* 0x080fe20000410000 */
[-C--:B------:R-:W-:Y:S01]  /*c610*/  FMUL.FTZ R33, R33, R10.reuse ;  /* 0x0000000a21217220 */ /* 0x080fe20000410000 */
[----:B-1----:R-:W-:Y:S02]  /*c620*/  VIADD R9, R203, 0x8 ;  /* 0x00000008cb097836 */ /* 0x002fe40000000000 */
[-C--:B------:R-:W-:Y:S01]  /*c630*/  FMUL.FTZ R36, R36, R10.reuse ;  /* 0x0000000a24247220 */ /* 0x080fe20000410000 */
        /* <DEDUP_REMOVED lines=125> */
[----:B----4-:R-:W-:Y:S01]  /*ce10*/  F2FP.F16.F32.PACK_AB R200, R153, R152 ;  /* 0x0000009899c8723e */ /* 0x010fe200000000ff */
[----:B------:R-:W-:Y:S01]  /*ce20*/  FFMA.FTZ R7, R10, R7, R152 ;  /* 0x000000070a077223 */ /* 0x000fe20000010098 */
[----:B-1----:R-:W-:Y:S01]  /*ce30*/  F2FP.F16.F32.PACK_AB R202, R157, R156 ;  /* 0x0000009c9dca723e */ /* 0x002fe200000000ff */
[----:B------:R-:W1:Y:S01]  /*ce40*/  MUFU.EX2 R152, R160 ;  /* 0x000000a000987308 */ /* 0x000e620000000800 */
[----:B--2---:R-:W-:Y:S01]  /*ce50*/  F2FP.F16.F32.PACK_AB R201, R155, R154 ;  /* 0x0000009a9bc9723e */ /* 0x004fe200000000ff */
[----:B------:R-:W-:Y:S01]  /*ce60*/  FADD.FTZ R7, R153, R7 ;  /* 0x0000000799077221 */ /* 0x000fe20000010000 */
[----:B---3--:R-:W-:Y:S01]  /*ce70*/  F2FP.F16.F32.PACK_AB R203, R159, R158 ;  /* 0x0000009e9fcb723e */ /* 0x008fe200000000ff */
[----:B------:R2:W-:Y:S01]  /*ce80*/  BAR.SYNC.DEFER_BLOCKING R9, 0x100 ;  /* 0x000400090000751d */ /* 0x0005e20000010000 */
[----:B------:R-:W-:Y:S01]  /*ce90*/  FADD.FTZ R14, R155, R14 ;  /* 0x0000000e9b0e7221 */ /* 0x000fe20000010000 */
[----:B------:R-:W-:Y:S01]  /*cea0*/  FADD.FTZ R7, R156, R7 ;  /* 0x000000079c077221 */ /* 0x000fe20000010000 */
[----:B------:R-:W-:-:S03]  /*ceb0*/  IMAD.MOV.U32 R13, RZ, RZ, 0x40000040 ;  /* 0x40000040ff0d7424 */ /* 0x000fc600078e00ff */
[----:B------:R-:W3:Y:S01]  /*cec0*/  MUFU.EX2 R161, R161 ;  /* 0x000000a100a17308 */ /* 0x000ee20000000800 */
[----:B------:R-:W-:Y:S01]  /*ced0*/  FADD.FTZ R7, R157, R7 ;  /* 0x000000079d077221 */ /* 0x000fe20000010000 */
[----:B--2---:R-:W-:Y:S01]  /*cee0*/  FADD.FTZ R9, R158, R14 ;  /* 0x0000000e9e097221 */ /* 0x004fe20000010000 */
[----:B------:R-:W-:-:S03]  /*cef0*/  IADD3 R14, R8, 0x80, RZ ;  /* 0x00000080080e7810 */ /* 0x000fc60007ffe0ff */
[----:B------:R-:W-:Y:S01]  /*cf00*/  FADD.FTZ R9, R159, R9 ;  /* 0x000000099f097221 */ /* 0x000fe20000010000 */
[----:B-1----:R-:W-:Y:S01]  /*cf10*/  FADD.FTZ R7, R152, R7 ;  /* 0x0000000798077221 */ /* 0x002fe20000010000 */
[----:B------:R-:W1:Y:S08]  /*cf20*/  MUFU.EX2 R154, R164 ;  /* 0x000000a4009a7308 */ /* 0x000e700000000800 */
[----:B------:R-:W2:Y:S01]  /*cf30*/  MUFU.EX2 R165, R165 ;  /* 0x000000a500a57308 */ /* 0x000ea20000000800 */
[C---:B---3--:R-:W-:Y:S01]  /*cf40*/  FADD.FTZ R7, R161.reuse, R7 ;  /* 0x00000007a1077221 */ /* 0x048fe20000010000 */
[----:B------:R-:W-:Y:S01]  /*cf50*/  WARPGROUP.ARRIVE ;  /* 0x00000000000079c5 */ /* 0x000fe20000000000 */
[----:B------:R-:W-:-:S05]  /*cf60*/  F2FP.F16.F32.PACK_AB R152, R161, R152 ;  /* 0x00000098a198723e */ /* 0x000fca00000000ff */
[----:B------:R-:W-:Y:S01]  /*cf70*/  HGMMA.64x256x16.F32 R24, R200, gdesc[UR4].tnspB, R24, gsb0 ;  /* 0x43e00004c8187df0 */ /* 0x000fe20008000818 */
[----:B------:R-:W3:Y:S01]  /*cf80*/  MUFU.EX2 R162, R162 ;  /* 0x000000a200a27308 */ /* 0x000ee20000000800 */
[----:B------:R-:W-:Y:S01]  /*cf90*/  R2UR UR6, R14 ;  /* 0x000000000e0672ca */ /* 0x000fe200000e0000 */
[----:B-1----:R-:W-:Y:S01]  /*cfa0*/  FADD.FTZ R7, R154, R7 ;  /* 0x000000079a077221 */ /* 0x002fe20000010000 */
[----:B------:R-:W-:Y:S01]  /*cfb0*/  R2UR UR7, R15 ;  /* 0x000000000f0772ca */ /* 0x000fe200000e0000 */
[----:B------:R-:W-:Y:S02]  /*cfc0*/  VIADD R14, R8, 0x100 ;  /* 0x00000100080e7836 */ /* 0x000fe40000000000 */
[----:B------:R-:W-:Y:S02]  /*cfd0*/  IMAD.MOV.U32 R15, RZ, RZ, 0x40000040 ;  /* 0x40000040ff0f7424 */ /* 0x000fe400078e00ff */
[----:B------:R-:W1:Y:S01]  /*cfe0*/  MUFU.EX2 R163, R163 ;  /* 0x000000a300a37308 */ /* 0x000e620000000800 */
[C---:B--2---:R-:W-:Y:S01]  /*cff0*/  F2FP.F16.F32.PACK_AB R154, R165.reuse, R154 ;  /* 0x0000009aa59a723e */ /* 0x044fe200000000ff */
[----:B------:R-:W-:-:S06]  /*d000*/  FADD.FTZ R7, R165, R7 ;  /* 0x00000007a5077221 */ /* 0x000fcc0000010000 */
[----:B------:R-:W2:Y:S01]  /*d010*/  MUFU.EX2 R166, R166 ;  /* 0x000000a600a67308 */ /* 0x000ea20000000800 */
[----:B---3--:R-:W-:-:S07]  /*d020*/  FADD.FTZ R9, R162, R9 ;  /* 0x00000009a2097221 */ /* 0x008fce0000010000 */
[----:B------:R-:W3:Y:S01]  /*d030*/  MUFU.EX2 R167, R167 ;  /* 0x000000a700a77308 */ /* 0x000ee20000000800 */
[C---:B-1----:R-:W-:Y:S01]  /*d040*/  F2FP.F16.F32.PACK_AB R153, R163.reuse, R162 ;  /* 0x000000a2a399723e */ /* 0x042fe200000000ff */
[----:B------:R-:W-:-:S06]  /*d050*/  FADD.FTZ R9, R163, R9 ;  /* 0x00000009a3097221 */ /* 0x000fcc0000010000 */
[----:B------:R-:W-:Y:S01]  /*d060*/  MUFU.EX2 R169, R169 ;  /* 0x000000a900a97308 */ /* 0x000fe20000000800 */
[----:B--2---:R-:W-:-:S07]  /*d070*/  FADD.FTZ R9, R166, R9 ;  /* 0x00000009a6097221 */ /* 0x004fce0000010000 */
[----:B------:R-:W-:Y:S01]  /*d080*/  MUFU.EX2 R173, R173 ;  /* 0x000000ad00ad7308 */ /* 0x000fe20000000800 */
[C---:B---3--:R-:W-:Y:S01]  /*d090*/  F2FP.F16.F32.PACK_AB R155, R167.reuse, R166 ;  /* 0x000000a6a79b723e */ /* 0x048fe200000000ff */
[----:B------:R-:W-:-:S06]  /*d0a0*/  FADD.FTZ R9, R167, R9 ;  /* 0x00000009a7097221 */ /* 0x000fcc0000010000 */
[----:B------:R-:W1:Y:S08]  /*d0b0*/  MUFU.EX2 R170, R170 ;  /* 0x000000aa00aa7308 */ /* 0x000e700000000800 */
[----:B------:R-:W2:Y:S08]  /*d0c0*/  MUFU.EX2 R171, R171 ;  /* 0x000000ab00ab7308 */ /* 0x000eb00000000800 */
[----:B------:R-:W3:Y:S01]  /*d0d0*/  MUFU.EX2 R174, R174 ;  /* 0x000000ae00ae7308 */ /* 0x000ee20000000800 */
[----:B-1----:R-:W-:-:S07]  /*d0e0*/  FADD.FTZ R9, R170, R9 ;  /* 0x00000009aa097221 */ /* 0x002fce0000010000 */
[----:B------:R-:W1:Y:S01]  /*d0f0*/  MUFU.EX2 R175, R175 ;  /* 0x000000af00af7308 */ /* 0x000e620000000800 */
[----:B--2---:R-:W-:-:S07]  /*d100*/  FADD.FTZ R9, R171, R9 ;  /* 0x00000009ab097221 */ /* 0x004fce0000010000 */
[----:B------:R-:W-:Y:S01]  /*d110*/  MUFU.EX2 R177, R177 ;  /* 0x000000b100b17308 */ /* 0x000fe20000000800 */
[----:B---3--:R-:W-:-:S07]  /*d120*/  FADD.FTZ R9, R174, R9 ;  /* 0x00000009ae097221 */ /* 0x008fce0000010000 */
[----:B------:R-:W-:Y:S01]  /*d130*/  MUFU.EX2 R181, R181 ;  /* 0x000000b500b57308 */ /* 0x000fe20000000800 */
[----:B-1----:R-:W-:-:S07]  /*d140*/  FADD.FTZ R9, R175, R9 ;  /* 0x00000009af097221 */ /* 0x002fce0000010000 */
        /* <DEDUP_REMOVED lines=11> */
[----:B------:R1:W-:Y:S08]  /*d200*/  MUFU.EX2 R10, R12 ;  /* 0x0000000c000a7308 */ /* 0x0003f00000000800 */
[----:B------:R-:W-:Y:S01]  /*d210*/  MUFU.EX2 R194, R194 ;  /* 0x000000c200c27308 */ /* 0x000fe20000000800 */
[----:B-1----:R-:W-:-:S07]  /*d220*/  IADD3 R12, R8, 0x280, RZ ;  /* 0x00000280080c7810 */ /* 0x002fce0007ffe0ff */
[----:B------:R-:W-:Y:S08]  /*d230*/  MUFU.EX2 R195, R195 ;  /* 0x000000c300c37308 */ /* 0x000ff00000000800 */
[----:B------:R-:W-:Y:S08]  /*d240*/  MUFU.EX2 R198, R198 ;  /* 0x000000c600c67308 */ /* 0x000ff00000000800 */
[----:B------:R-:W-:Y:S01]  /*d250*/  MUFU.EX2 R199, R199 ;  /* 0x000000c700c77308 */ /* 0x000fe20000000800 */
[----:B------:R-:W-:-:S02]  /*d260*/  WARPGROUP.DEPBAR.LE gsb0, 0x0 ;  /* 0x00008000000079c5 */ /* 0x000fc40000010000 */
[----:B------:R-:W-:-:S06]  /*d270*/  WARPGROUP.ARRIVE ;  /* 0x00000000000079c5 */ /* 0x000fcc0000000000 */
[----:B------:R-:W-:Y:S01]  /*d280*/  HGMMA.64x256x16.F32 R24, R152, gdesc[UR4].tnspB, R24, gsb0 ;  /* 0x43e0000498187df0 */ /* 0x000fe20008000818 */
[----:B------:R-:W-:Y:S01]  /*d290*/  R2UR UR6, R14 ;  /* 0x000000000e0672ca */ /* 0x000fe200000e0000 */
[----:B------:R-:W-:Y:S01]  /*d2a0*/  VIADD R14, R8, 0x180 ;  /* 0x00000180080e7836 */ /* 0x000fe20000000000 */
[----:B------:R-:W-:Y:S01]  /*d2b0*/  R2UR UR7, R15 ;  /* 0x000000000f0772ca */ /* 0x000fe200000e0000 */
[----:B------:R-:W-:Y:S01]  /*d2c0*/  IMAD.MOV.U32 R15, RZ, RZ, 0x40000040 ;  /* 0x40000040ff0f7424 */ /* 0x000fe200078e00ff */
[----:B------:R-:W-:Y:S02]  /*d2d0*/  WARPGROUP.DEPBAR.LE gsb0, 0x0 ;  /* 0x00008000000079c5 */ /* 0x000fe40000010000 */
[----:B------:R-:W1:Y:S01]  /*d2e0*/  MUFU.EX2 R152, R168 ;  /* 0x000000a800987308 */ /* 0x000e620000000800 */
[----:B------:R-:W-:Y:S02]  /*d2f0*/  F2FP.F16.F32.PACK_AB R153, R171, R170 ;  /* 0x000000aaab99723e */ /* 0x000fe400000000ff */
[----:B------:R-:W-:-:S05]  /*d300*/  F2FP.F16.F32.PACK_AB R155, R175, R174 ;  /* 0x000000aeaf9b723e */ /* 0x000fca00000000ff */
[----:B------:R-:W2:Y:S01]  /*d310*/  MUFU.EX2 R154, R172 ;  /* 0x000000ac009a7308 */ /* 0x000ea20000000800 */
[----:B-1----:R-:W-:Y:S01]  /*d320*/  FADD.FTZ R7, R152, R7 ;  /* 0x0000000798077221 */ /* 0x002fe20000010000 */
[----:B------:R-:W-:-:S03]  /*d330*/  F2FP.F16.F32.PACK_AB R152, R169, R152 ;  /* 0x00000098a998723e */ /* 0x000fc600000000ff */
[----:B------:R-:W-:-:S04]  /*d340*/  FADD.FTZ R7, R169, R7 ;  /* 0x00000007a9077221 */ /* 0x000fc80000010000 */
[----:B--2---:R-:W-:Y:S01]  /*d350*/  FADD.FTZ R7, R154, R7 ;  /* 0x000000079a077221 */ /* 0x004fe20000010000 */
[----:B------:R-:W-:-:S03]  /*d360*/  F2FP.F16.F32.PACK_AB R154, R173, R154 ;  /* 0x0000009aad9a723e */ /* 0x000fc600000000ff */
[----:B------:R-:W-:Y:S01]  /*d370*/  FADD.FTZ R7, R173, R7 ;  /* 0x00000007ad077221 */ /* 0x000fe20000010000 */
        /* <DEDUP_REMOVED lines=8> */
[----:B------:R-:W-:Y:S01]  /*d400*/  F2FP.F16.F32.PACK_AB R153, R179, R178 ;  /* 0x000000b2b399723e */ /* 0x000fe200000000ff */
[----:B------:R-:W-:Y:S01]  /*d410*/  FADD.FTZ R178, R178, R9 ;  /* 0x00000009b2b27221 */ /* 0x000fe20000010000 */
[----:B------:R-:W-:-:S03]  /*d420*/  F2FP.F16.F32.PACK_AB R155, R183, R182 ;  /* 0x000000b6b79b723e */ /* 0x000fc600000000ff */
[----:B------:R-:W-:Y:S02]  /*d430*/  FADD.FTZ R179, R179, R178 ;  /* 0x000000b2b3b37221 */ /* 0x000fe40000010000 */
[----:B------:R-:W2:Y:S02]  /*d440*/  MUFU.EX2 R154, R180 ;  /* 0x000000b4009a7308 */ /* 0x000ea40000000800 */
[----:B------:R-:W-:-:S04]  /*d450*/  FADD.FTZ R182, R182, R179 ;  /* 0x000000b3b6b67221 */ /* 0x000fc80000010000 */
[----:B------:R-:W-:Y:S01]  /*d460*/  FADD.FTZ R183, R183, R182 ;  /* 0x000000b6b7b77221 */ /* 0x000fe20000010000 */
        /* <DEDUP_REMOVED lines=8> */
[----:B------:R-:W-:Y:S02]  /*d4f0*/  R2UR UR6, R14 ;  /* 0x000000000e0672ca */ /* 0x000fe400000e0000 */
[----:B------:R-:W-:Y:S01]  /*d500*/  R2UR UR7, R15 ;  /* 0x000000000f0772ca */ /* 0x000fe200000e0000 */
        /* <DEDUP_REMOVED lines=35> */
[----:B------:R-:W-:Y:S03]  /*d740*/  HGMMA.64x256x16.F32 R24, R152, gdesc[UR4].tnspB, R24, gsb0 ;  /* 0x43e0000498187df0 */ /* 0x000fe60008000818 */
[----:B------:R-:W-:Y:S02]  /*d750*/  WARPGROUP.DEPBAR.LE gsb0, 0x0 ;  /* 0x00008000000079c5 */ /* 0x000fe40000010000 */
[----:B------:R-:W-:Y:S05]  /*d760*/  @!P0 BRA `(.L_x_1508) ;  /* 0x0000000000048947 */ /* 0x000fea0003800000 */
[----:B------:R-:W-:Y:S01]  /*d770*/  BPT.TRAP 0x1 ;  /* 0x000000040000795c */ /* 0x000fe20000300000 */
.L_x_1508:
[----:B------:R-:W-:Y:S02]  /*d780*/  VIADD R3, R3, 0x32460 ;  /* 0x0003246003037836 */ /* 0x000fe40000000000 */
[----:B------:R-:W-:Y:S02]  /*d790*/  IMAD.MOV.U32 R9, RZ, RZ, R11 ;  /* 0x000000ffff097224 */ /* 0x000fe400078e000b */
[----:B------:R-:W-:Y:S01]  /*d7a0*/  IMAD.MOV.U32 R10, RZ, RZ, R6 ;  /* 0x000000ffff0a7224 */ /* 0x000fe200078e0006 */
[----:B------:R-:W-:-:S04]  /*d7b0*/  PRMT R3, R197, 0x654, R3 ;  /* 0x00000654c5037816 */ /* 0x000fc80000000003 */
[----:B------:R1:W-:Y:S01]  /*d7c0*/  SYNCS.ARRIVE.TRANS64.RED.A1T0 RZ, [R3+URZ], RZ ;  /* 0x000000ff03ff79a7 */ /* 0x0003e2000810043f */
[----:B------:R-:W-:Y:S05]  /*d7d0*/  @P1 BRA `(.L_x_1509) ;  /* 0xffffffd800201947 */ /* 0x000fea000383ffff */
.L_x_1498:
[----:B------:R-:W2:Y:S01]  /*d7e0*/  LDL.LU R187, [R1+0x68] ;  /* 0x0000680001bb7983 */ /* 0x000ea20000300800 */
[----:B------:R-:W-:Y:S05]  /*d7f0*/  WARPSYNC.ALL ;  /* 0x0000000000007948 */ /* 0x000fea0003800000 */
[----:B------:R-:W3:Y:S01]  /*d800*/  SHFL.BFLY PT, R9, R8, 0x2, 0x1f ;  /* 0x0c401f0008097f89 */ /* 0x000ee200000e0000 */
[----:B------:R-:W-:Y:S01]  /*d810*/  VIADD R205, R205, 0x1 ;  /* 0x00000001cdcd7836 */ /* 0x000fe20000000000 */
[----:B------:R0:W-:Y:S08]  /*d820*/  BAR.ARV R0, 0x100 ;  /* 0x000400000000751d */ /* 0x0001f00000002000 */
[----:B------:R-:W-:Y:S06]  /*d830*/  BAR.ARV 0x8, 0x180 ;  /* 0x0206000000007b1d */ /* 0x000fec0000002000 */
[----:B------:R-:W-:Y:S01]  /*d840*/  ISETP.NE.AND P0, PT, R205, 0x2, PT ;  /* 0x00000002cd00780c */ /* 0x000fe20003f05270 */
[----:B------:R-:W1:Y:S01]  /*d850*/  SHFL.BFLY PT, R4, R7, 0x2, 0x1f ;  /* 0x0c401f0007047f89 */ /* 0x000e6200000e0000 */
[----:B0-----:R-:W-:-:S02]  /*d860*/  MOV R0, 0xff800000 ;  /* 0xff80000000007802 */ /* 0x001fc40000000f00 */
[----:B------:R-:W-:Y:S01]  /*d870*/  SEL R13, RZ, 0x1, P0 ;  /* 0x00000001ff0d7807 */ /* 0x000fe20000000000 */
[----:B---3--:R-:W-:Y:S01]  /*d880*/  FADD.FTZ R9, R9, R8 ;  /* 0x0000000809097221 */ /* 0x008fe20000010000 */
[----:B------:R-:W-:Y:S02]  /*d890*/  PLOP3.LUT P1, PT, PT, PT, PT, 0x8, 0x0 ;  /* 0x000000000000781c */ /* 0x000fe40003f2e170 */
[----:B------:R-:W-:Y:S02]  /*d8a0*/  LOP3.LUT R216, R216, R13, RZ, 0x3c, !PT ;  /* 0x0000000dd8d87212 */ /* 0x000fe400078e3cff */
[----:B------:R-:W0:Y:S01]  /*d8b0*/  SHFL.BFLY PT, R10, R9, 0x1, 0x1f ;  /* 0x0c201f00090a7f89 */ /* 0x000e2200000e0000 */
[----:B------:R-:W-:Y:S01]  /*d8c0*/  SEL R205, R205, RZ, P0 ;  /* 0x000000ffcdcd7207 */ /* 0x000fe20000000000 */
[----:B-1----:R-:W-:-:S05]  /*d8d0*/  FADD.FTZ R3, R4, R7 ;  /* 0x0000000704037221 */ /* 0x002fca0000010000 */
[----:B------:R-:W1:Y:S01]  /*d8e0*/  SHFL.BFLY PT, R4, R3, 0x1, 0x1f ;  /* 0x0c201f0003047f89 */ /* 0x000e6200000e0000 */
[----:B0-----:R-:W-:-:S05]  /*d8f0*/  FADD.FTZ R8, R9, R10 ;  /* 0x0000000a09087221 */ /* 0x001fca0000010000 */
[----:B------:R-:W-:-:S13]  /*d900*/  FSETP.NE.FTZ.AND P3, PT, R8, RZ, PT ;  /* 0x000000ff0800720b */ /* 0x000fda0003f75000 */
[----:B------:R-:W-:Y:S01]  /*d910*/  @P3 FMUL.FTZ R19, R5, 0.69314718246459960938 ;  /* 0x3f31721805133820 */ /* 0x000fe20000410000 */
[----:B-1----:R-:W-:Y:S01]  /*d920*/  FADD.FTZ R7, R3, R4 ;  /* 0x0000000403077221 */ /* 0x002fe20000010000 */
[----:B------:R-:W-:Y:S02]  /*d930*/  IMAD.MOV.U32 R3, RZ, RZ, RZ ;  /* 0x000000ffff037224 */ /* 0x000fe400078e00ff */
[----:B------:R-:W-:Y:S02]  /*d940*/  IMAD.MOV.U32 R4, RZ, RZ, RZ ;  /* 0x000000ffff047224 */ /* 0x000fe400078e00ff */
[----:B------:R-:W-:Y:S02]  /*d950*/  FSETP.NE.FTZ.AND P2, PT, R7, RZ, PT ;  /* 0x000000ff0700720b */ /* 0x000fe40003f55000 */
[----:B------:R-:W0:Y:S08]  /*d960*/  @P3 MUFU.RCP R3, R8 ;  /* 0x0000000800033308 */ /* 0x000e300000001000 */
[----:B------:R-:W1:Y:S03]  /*d970*/  @P3 MUFU.LG2 R8, R8 ;  /* 0x0000000800083308 */ /* 0x000e660000000c00 */
[----:B------:R-:W-:-:S05]  /*d980*/  @P2 FMUL.FTZ R20, R5, 0.69314718246459960938 ;  /* 0x3f31721805142820 */ /* 0x000fca0000410000 */
        /* <DEDUP_REMOVED lines=8> */
[----:B------:R-:W0:Y:S01]  /*da10*/  @P2 MUFU.RCP R4, R7 ;  /* 0x0000000700042308 */ /* 0x000e220000001000 */
        /* <DEDUP_REMOVED lines=8> */
[----:B---3--:R-:W-:Y:S01]  /*daa0*/  @P2 FMUL.FTZ R9, R9, 0.69314718246459960938 ;  /* 0x3f31721809092820 */ /* 0x008fe20000410000 */
[-C--:B------:R-:W-:Y:S01]  /*dab0*/  FMUL.FTZ R27, R55, R3.reuse ;  /* 0x00000003371b7220 */ /* 0x080fe20000410000 */
[-C--:B------:R-:W-:Y:S01]  /*dac0*/  FMUL.FTZ R58, R58, R3.reuse ;  /* 0x000000033a3a7220 */ /* 0x080fe20000410000 */
[-C--:B------:R-:W-:Y:S01]  /*dad0*/  FMUL.FTZ R62, R62, R3.reuse ;  /* 0x000000033e3e7220 */ /* 0x080fe20000410000 */
[-C--:B------:R-:W-:Y:S01]  /*dae0*/  FMUL.FTZ R31, R63, R3.reuse ;  /* 0x000000033f1f7220 */ /* 0x080fe20000410000 */
[-C--:B------:R-:W-:Y:S01]  /*daf0*/  FMUL.FTZ R66, R66, R3.reuse ;  /* 0x0000000342427220 */ /* 0x080fe20000410000 */
[-C--:B------:R-:W-:Y:S01]  /*db00*/  FMUL.FTZ R67, R67, R3.reuse ;  /* 0x0000000343437220 */ /* 0x080fe20000410000 */
[----:B------:R-:W-:Y:S01]  /*db10*/  FMUL.FTZ R70, R70, R3 ;  /* 0x0000000346467220 */ /* 0x000fe20000410000 */
[-C--:B0-----:R-:W-:Y:S01]  /*db20*/  FMUL.FTZ R169, R24, R4.reuse ;  /* 0x0000000418a97220 */ /* 0x081fe20000410000 */
        /* <DEDUP_REMOVED lines=109> */
[----:B--2---:R-:W-:-:S05]  /*e200*/  VIADD R187, R187, 0x1 ;  /* 0x00000001bbbb7836 */ /* 0x004fca0000000000 */
[----:B------:R0:W-:Y:S02]  /*e210*/  STL [R1+0x68], R187 ;  /* 0x000068bb01007387 */ /* 0x0001e40000100800 */
.L_x_1454:
[----:B------:R-:W-:Y:S05]  /*e220*/  WARPSYNC.ALL ;  /* 0x0000000000007948 */ /* 0x000fea0003800000 */
[----:B------:R-:W1:Y:S01]  /*e230*/  S2R R6, SR_CgaCtaId ;  /* 0x0000000000067919 */ /* 0x000e620000008800 */
[----:B------:R-:W-:Y:S01]  /*e240*/  MOV R19, 0x400 ;  /* 0x0000040000137802 */ /* 0x000fe20000000f00 */
[----:B------:R-:W-:Y:S01]  /*e250*/  BSSY B0, `(.L_x_1510) ;  /* 0x00002f7000007945 */ /* 0x000fe20003800000 */
[----:B------:R-:W-:Y:S02]  /*e260*/  BAR.SYNC.DEFER_BLOCKING 0x5, 0x180 ;  /* 0x0146000000007b1d */ /* 0x000fe40000010000 */
[----:B-1----:R-:W-:-:S05]  /*e270*/  LEA R19, R6, R19, 0x18 ;  /* 0x0000001306137211 */ /* 0x002fca00078ec0ff */
[----:B------:R1:W0:Y:S01]  /*e280*/  LDS.128 R32, [R19+0x324d0] ;  /* 0x0324d00013207984 */ /* 0x0002220000000c00 */
[----:B------:R-:W-:Y:S06]  /*e290*/  BAR.ARV 0x4, 0x180 ;  /* 0x0106000000007b1d */ /* 0x000fec0000002000 */
[----:B------:R-:W-:Y:S05]  /*e2a0*/  @P1 BRA `(.L_x_1511) ;  /* 0x00000020001c1947 */ /* 0x000fea0003800000 */
[----:B------:R-:W2:Y:S04]  /*e2b0*/  LDL R8, [R1+0x84] ;  /* 0x0000840001087983 */ /* 0x000ea80000100800 */
[----:B------:R-:W4:Y:S01]  /*e2c0*/  LDL R51, [R1+0x5c] ;  /* 0x00005c0001337983 */ /* 0x000f220000100800 */
[----:B------:R-:W3:Y:S01]  /*e2d0*/  S2R R6, SR_SWINHI ;  /* 0x0000000000067919 */ /* 0x000ee20000002f00 */
[----:B------:R-:W-:Y:S05]  /*e2e0*/  WARPSYNC.ALL ;  /* 0x0000000000007948 */ /* 0x000fea0003800000 */
[----:B------:R-:W-:Y:S01]  /*e2f0*/  F2FP.F16.F32.PACK_AB R11, R14, R30 ;  /* 0x0000001e0e0b723e */ /* 0x000fe200000000ff */
[----:B------:R-:W-:Y:S01]  /*e300*/  ULDC.64 UR4, c[0x0][0xd00] ;  /* 0x0003400000047ab9 */ /* 0x000fe20000000a00 */
[----:B------:R-:W-:Y:S01]  /*e310*/  F2FP.F16.F32.PACK_AB R13, R13, R42 ;  /* 0x0000002a0d0d723e */ /* 0x000fe200000000ff */
[----:B------:R-:W4:Y:S01]  /*e320*/  LDL R55, [R1+0x80] ;  /* 0x0000800001377983 */ /* 0x000f220000100800 */
[----:B------:R-:W-:Y:S01]  /*e330*/  F2FP.F16.F32.PACK_AB R15, R15, R46 ;  /* 0x0000002e0f0f723e */ /* 0x000fe200000000ff */
[----:B0-----:R-:W0:Y:S02]  /*e340*/  LDC R32, c[0x0][0xce8] ;  /* 0x00033a00ff207b82 */ /* 0x001e240000000800 */
[----:B------:R-:W4:Y:S01]  /*e350*/  LDL R90, [R1+0x6c] ;  /* 0x00006c00015a7983 */ /* 0x000f220000100800 */
[----:B------:R-:W-:-:S02]  /*e360*/  MOV R20, R19 ;  /* 0x0000001300147202 */ /* 0x000fc40000000f00 */
[----:B---3--:R-:W-:Y:S02]  /*e370*/  MOV R21, R6 ;  /* 0x0000000600157202 */ /* 0x008fe40000000f00 */
[----:B------:R-:W-:Y:S02]  /*e380*/  F2FP.F16.F32.PACK_AB R14, R156, R174 ;  /* 0x000000ae9c0e723e */ /* 0x000fe400000000ff */
[----:B------:R-:W-:Y:S02]  /*e390*/  F2FP.F16.F32.PACK_AB R25, R25, R50 ;  /* 0x000000321919723e */ /* 0x000fe400000000ff */
[----:B------:R-:W-:Y:S02]  /*e3a0*/  F2FP.F16.F32.PACK_AB R27, R27, R54 ;  /* 0x000000361b1b723e */ /* 0x000fe400000000ff */
[----:B-----5:R-:W-:Y:S02]  /*e3b0*/  F2FP.F16.F32.PACK_AB R28, R159, R177 ;  /* 0x000000b19f1c723e */ /* 0x020fe400000000ff */
[----:B------:R-:W-:-:S02]  /*e3c0*/  F2FP.F16.F32.PACK_AB R29, R29, R58 ;  /* 0x0000003a1d1d723e */ /* 0x000fc400000000ff */
[----:B------:R-:W-:Y:S02]  /*e3d0*/  F2FP.F16.F32.PACK_AB R30, R160, R178 ;  /* 0x000000b2a01e723e */ /* 0x000fe400000000ff */
[----:B------:R-:W-:Y:S02]  /*e3e0*/  F2FP.F16.F32.PACK_AB R31, R31, R62 ;  /* 0x0000003e1f1f723e */ /* 0x000fe400000000ff */
[----:B------:R-:W-:Y:S02]  /*e3f0*/  F2FP.F16.F32.PACK_AB R42, R168, R186 ;  /* 0x000000baa82a723e */ /* 0x000fe400000000ff */
[----:B------:R-:W-:Y:S02]  /*e400*/  F2FP.F16.F32.PACK_AB R43, R95, R94 ;  /* 0x0000005e5f2b723e */ /* 0x000fe400000000ff */
[----:B------:R-:W-:Y:S02]  /*e410*/  F2FP.F16.F32.PACK_AB R46, R101, R100 ;  /* 0x00000064652e723e */ /* 0x000fe400000000ff */
[----:B------:R-:W-:Y:S01]  /*e420*/  F2FP.F16.F32.PACK_AB R47, R103, R102 ;  /* 0x00000066672f723e */ /* 0x000fe200000000ff */
[----:B------:R-:W-:Y:S01]  /*e430*/  BAR.SYNC.DEFER_BLOCKING 0x1, 0x100 ;  /* 0x0044000000007b1d */ /* 0x000fe20000010000 */
[----:B--2---:R-:W-:-:S03]  /*e440*/  IMAD.WIDE R40, R8, 0x2, R20 ;  /* 0x0000000208287825 */ /* 0x004fc600078e0214 */
[----:B------:R-:W-:-:S04]  /*e450*/  IADD3 R52, P3, R40, 0x60, RZ ;  /* 0x0000006028347810 */ /* 0x000fc80007f7e0ff */
[----:B------:R-:W-:Y:S02]  /*e460*/  LOP3.LUT R53, R52, 0x380, RZ, 0xc0, !PT ;  /* 0x0000038034357812 */ /* 0x000fe400078ec0ff */
[C---:B----4-:R-:W-:Y:S02]  /*e470*/  IADD3 R45, P1, R40.reuse, 0x20, RZ ;  /* 0x00000020282d7810 */ /* 0x050fe40007f3e0ff */
[----:B------:R-:W-:Y:S02]  /*e480*/  IADD3 R48, P2, R40, 0x40, RZ ;  /* 0x0000004028307810 */ /* 0x000fe40007f5e0ff */
[----:B------:R-:W-:Y:S02]  /*e490*/  SHF.R.U64 R53, R53, 0x3, RZ ;  /* 0x0000000335357819 */ /* 0x000fe400000012ff */
[----:B------:R-:W-:Y:S02]  /*e4a0*/  LOP3.LUT R44, R45, 0x380, RZ, 0xc0, !PT ;  /* 0x000003802d2c7812 */ /* 0x000fe400078ec0ff */
[----:B------:R-:W-:-:S02]  /*e4b0*/  LOP3.LUT R49, R48, 0x380, RZ, 0xc0, !PT ;  /* 0x0000038030317812 */ /* 0x000fc400078ec0ff */
[----:B------:R-:W-:Y:S01]  /*e4c0*/  LOP3.LUT R52, R53, R52, RZ, 0x3c, !PT ;  /* 0x0000003435347212 */ /* 0x000fe200078e3cff */
[--C-:B------:R-:W-:Y:S01]  /*e4d0*/  IMAD.X R53, RZ, RZ, R41.reuse, P3 ;  /* 0x000000ffff357224 */ /* 0x100fe200018e0629 */
[----:B------:R-:W-:Y:S02]  /*e4e0*/  IADD3 R76, P3, R40, 0x8020, RZ ;  /* 0x00008020284c7810 */ /* 0x000fe40007f7e0ff */
[----:B------:R-:W-:Y:S02]  /*e4f0*/  SHF.R.U64 R44, R44, 0x3, RZ ;  /* 0x000000032c2c7819 */ /* 0x000fe400000012ff */
[----:B------:R-:W-:Y:S02]  /*e500*/  SHF.R.U64 R49, R49, 0x3, RZ ;  /* 0x0000000331317819 */ /* 0x000fe400000012ff */
[----:B------:R-:W-:Y:S02]  /*e510*/  LOP3.LUT R77, R76, 0x380, RZ, 0xc0, !PT ;  /* 0x000003804c4d7812 */ /* 0x000fe400078ec0ff */
[----:B------:R-:W-:Y:S01]  /*e520*/  LOP3.LUT R44, R44, R45, RZ, 0x3c, !PT ;  /* 0x0000002d2c2c7212 */ /* 0x000fe200078e3cff */
[--C-:B------:R-:W-:Y:S01]  /*e530*/  IMAD.X R45, RZ, RZ, R41.reuse, P1 ;  /* 0x000000ffff2d7224 */ /* 0x100fe200008e0629 */
[----:B------:R-:W-:Y:S01]  /*e540*/  LOP3.LUT R48, R49, R48, RZ, 0x3c, !PT ;  /* 0x0000003031307212 */ /* 0x000fe200078e3cff */
[----:B------:R-:W-:Y:S01]  /*e550*/  IMAD.X R49, RZ, RZ, R41, P2 ;  /* 0x000000ffff317224 */ /* 0x000fe200010e0629 */
[----:B------:R-:W-:-:S02]  /*e560*/  IADD3 R56, P4, R40, 0x4000, RZ ;  /* 0x0000400028387810 */ /* 0x000fc40007f9e0ff */
[C---:B------:R-:W-:Y:S02]  /*e570*/  IADD3 R60, P5, R40.reuse, 0x4020, RZ ;  /* 0x00004020283c7810 */ /* 0x040fe40007fbe0ff */
        /* <DEDUP_REMOVED lines=11> */
[----:B------:R-:W-:-:S02]  /*e630*/  LOP3.LUT R8, R40, 0x380, RZ, 0xc0, !PT ;  /* 0x0000038028087812 */ /* 0x000fc400078ec0ff */
[----:B------:R-:W-:Y:S02]  /*e640*/  IADD3 R6, P3, R40, 0xc060, RZ ;  /* 0x0000c06028067810 */ /* 0x000fe40007f7e0ff */
[----:B------:R-:W-:Y:S02]  /*e650*/  SHF.R.U64 R57, R57, 0x3, RZ ;  /* 0x0000000339397819 */ /* 0x000fe400000012ff */
[----:B------:R-:W-:Y:S02]  /*e660*/  SHF.R.U64 R61, R61, 0x3, RZ ;  /* 0x000000033d3d7819 */ /* 0x000fe400000012ff */
[----:B------:R-:W-:Y:S02]  /*e670*/  SHF.R.U64 R65, R65, 0x3, RZ ;  /* 0x0000000341417819 */ /* 0x000fe400000012ff */
[----:B------:R-:W-:Y:S02]  /*e680*/  SHF.R.U64 R69, R69, 0x3, RZ ;  /* 0x0000000345457819 */ /* 0x000fe400000012ff */
[----:B------:R-:W-:-:S02]  /*e690*/  SHF.R.U64 R73, R73, 0x3, RZ ;  /* 0x0000000349497819 */ /* 0x000fc400000012ff */
[----:B------:R-:W-:Y:S02]  /*e6a0*/  SHF.R.U64 R8, R8, 0x3, RZ ;  /* 0x0000000308087819 */ /* 0x000fe400000012ff */
[----:B------:R-:W-:Y:S02]  /*e6b0*/  LOP3.LUT R9, R6, 0x380, RZ, 0xc0, !PT ;  /* 0x0000038006097812 */ /* 0x000fe400078ec0ff */
[----:B------:R-:W-:Y:S01]  /*e6c0*/  LOP3.LUT R56, R57, R56, RZ, 0x3c, !PT ;  /* 0x0000003839387212 */ /* 0x000fe200078e3cff */
[--C-:B------:R-:W-:Y:S01]  /*e6d0*/  IMAD.X R57, RZ, RZ, R41.reuse, P4 ;  /* 0x000000ffff397224 */ /* 0x100fe200020e0629 */
[----:B------:R-:W-:Y:S01]  /*e6e0*/  LOP3.LUT R60, R61, R60, RZ, 0x3c, !PT ;  /* 0x0000003c3d3c7212 */ /* 0x000fe200078e3cff */
[--C-:B------:R-:W-:Y:S01]  /*e6f0*/  IMAD.X R61, RZ, RZ, R41.reuse, P5 ;  /* 0x000000ffff3d7224 */ /* 0x100fe200028e0629 */
[----:B------:R-:W-:Y:S02]  /*e700*/  LOP3.LUT R64, R65, R64, RZ, 0x3c, !PT ;  /* 0x0000004041407212 */ /* 0x000fe400078e3cff */
[----:B------:R-:W-:Y:S01]  /*e710*/  LOP3.LUT R68, R69, R68, RZ, 0x3c, !PT ;  /* 0x0000004445447212 */ /* 0x000fe200078e3cff */
[--C-:B------:R-:W-:Y:S01]  /*e720*/  IMAD.X R69, RZ, RZ, R41.reuse, P1 ;  /* 0x000000ffff457224 */ /* 0x100fe200008e0629 */
[----:B------:R-:W-:Y:S01]  /*e730*/  LOP3.LUT R72, R73, R72, RZ, 0x3c, !PT ;  /* 0x0000004849487212 */ /* 0x000fe200078e3cff */
[----:B------:R-:W-:Y:S01]  /*e740*/  IMAD.X R73, RZ, RZ, R41, P2 ;  /* 0x000000ffff497224 */ /* 0x000fe200010e0629 */
[----:B------:R-:W-:-:S02]  /*e750*/  IADD3.X R65, RZ, R41, RZ, P0, !PT ;  /* 0x00000029ff417210 */ /* 0x000fc400007fe4ff */
[C---:B------:R-:W-:Y:S02]  /*e760*/  IADD3 R80, P4, R40.reuse, 0x8040, RZ ;  /* 0x0000804028507810 */ /* 0x040fe40007f9e0ff */
[C---:B------:R-:W-:Y:S02]  /*e770*/  IADD3 R84, P5, R40.reuse, 0x8060, RZ ;  /* 0x0000806028547810 */ /* 0x040fe40007fbe0ff */
[C---:B------:R-:W-:Y:S02]  /*e780*/  IADD3 R88, P0, R40.reuse, 0xc000, RZ ;  /* 0x0000c00028587810 */ /* 0x040fe40007f1e0ff */
[C---:B------:R-:W-:Y:S02]  /*e790*/  IADD3 R92, P1, R40.reuse, 0xc020, RZ ;  /* 0x0000c020285c7810 */ /* 0x040fe40007f3e0ff */
[----:B------:R-:W-:Y:S02]  /*e7a0*/  IADD3 R36, P2, R40, 0xc040, RZ ;  /* 0x0000c04028247810 */ /* 0x000fe40007f5e0ff */
[----:B------:R-:W-:-:S02]  /*e7b0*/  LOP3.LUT R8, R8, R40, RZ, 0x3c, !PT ;  /* 0x0000002808087212 */ /* 0x000fc400078e3cff */
[----:B------:R-:W-:Y:S01]  /*e7c0*/  SHF.R.U64 R40, R9, 0x3, RZ ;  /* 0x0000000309287819 */ /* 0x000fe200000012ff */
[----:B------:R-:W-:-:S03]  /*e7d0*/  IMAD.MOV.U32 R9, RZ, RZ, R41 ;  /* 0x000000ffff097224 */ /* 0x000fc600078e0029 */
[----:B------:R-:W-:Y:S02]  /*e7e0*/  LOP3.LUT R40, R40, R6, RZ, 0x3c, !PT ;  /* 0x0000000628287212 */ /* 0x000fe400078e3cff */
[----:B------:R-:W-:Y:S02]  /*e7f0*/  MOV R6, R8 ;  /* 0x0000000800067202 */ /* 0x000fe40000000f00 */
[----:B------:R-:W-:Y:S02]  /*e800*/  F2FP.F16.F32.PACK_AB R9, R10, R26 ;  /* 0x0000001a0a09723e */ /* 0x000fe400000000ff */
[----:B------:R-:W-:Y:S02]  /*e810*/  LOP3.LUT R81, R80, 0x380, RZ, 0xc0, !PT ;  /* 0x0000038050517812 */ /* 0x000fe400078ec0ff */
[----:B------:R-:W-:Y:S02]  /*e820*/  LOP3.LUT R85, R84, 0x380, RZ, 0xc0, !PT ;  /* 0x0000038054557812 */ /* 0x000fe400078ec0ff */
[----:B------:R-:W-:-:S02]  /*e830*/  LOP3.LUT R89, R88, 0x380, RZ, 0xc0, !PT ;  /* 0x0000038058597812 */ /* 0x000fc400078ec0ff */
[----:B------:R-:W-:Y:S02]  /*e840*/  LOP3.LUT R93, R92, 0x380, RZ, 0xc0, !PT ;  /* 0x000003805c5d7812 */ /* 0x000fe400078ec0ff */
[----:B------:R-:W-:Y:S02]  /*e850*/  LOP3.LUT R37, R36, 0x380, RZ, 0xc0, !PT ;  /* 0x0000038024257812 */ /* 0x000fe400078ec0ff */
[----:B------:R-:W-:Y:S02]  /*e860*/  F2FP.F16.F32.PACK_AB R8, R24, R169 ;  /* 0x000000a91808723e */ /* 0x000fe400000000ff */
[----:B------:R-:W-:Y:S02]  /*e870*/  F2FP.F16.F32.PACK_AB R10, R152, R170 ;  /* 0x000000aa980a723e */ /* 0x000fe400000000ff */
[----:B------:R-:W-:Y:S02]  /*e880*/  SHF.R.U64 R81, R81, 0x3, RZ ;  /* 0x0000000351517819 */ /* 0x000fe400000012ff */
[----:B------:R-:W-:Y:S01]  /*e890*/  SHF.R.U64 R85, R85, 0x3, RZ ;  /* 0x0000000355557819 */ /* 0x000fe200000012ff */
[----:B------:R2:W-:Y:S01]  /*e8a0*/  STSM.16.M88.4 [R6], R8 ;  /* 0x0000000806007844 */ /* 0x0005e20000000200 */
[----:B------:R-:W-:-:S02]  /*e8b0*/  SHF.R.U64 R89, R89, 0x3, RZ ;  /* 0x0000000359597819 */ /* 0x000fc400000012ff */
[----:B------:R-:W-:Y:S02]  /*e8c0*/  SHF.R.U64 R93, R93, 0x3, RZ ;  /* 0x000000035d5d7819 */ /* 0x000fe400000012ff */
[----:B------:R-:W-:Y:S02]  /*e8d0*/  SHF.R.U64 R37, R37, 0x3, RZ ;  /* 0x0000000325257819 */ /* 0x000fe400000012ff */
[----:B------:R-:W-:Y:S02]  /*e8e0*/  MOV R44, R44 ;  /* 0x0000002c002c7202 */ /* 0x000fe40000000f00 */
[----:B------:R-:W-:Y:S02]  /*e8f0*/  MOV R48, R48 ;  /* 0x0000003000307202 */ /* 0x000fe40000000f00 */
[----:B------:R-:W-:Y:S01]  /*e900*/  LOP3.LUT R80, R81, R80, RZ, 0x3c, !PT ;  /* 0x0000005051507212 */ /* 0x000fe200078e3cff */
[----:B------:R-:W-:Y:S01]  /*e910*/  IMAD.X R81, RZ, RZ, R41, P4 ;  /* 0x000000ffff517224 */ /* 0x000fe200020e0629 */
[----:B------:R-:W-:-:S02]  /*e920*/  LOP3.LUT R84, R85, R84, RZ, 0x3c, !PT ;  /* 0x0000005455547212 */ /* 0x000fc400078e3cff */
[----:B--2---:R-:W-:Y:S02]  /*e930*/  F2FP.F16.F32.PACK_AB R8, R153, R171 ;  /* 0x000000ab9908723e */ /* 0x004fe400000000ff */
[----:B------:R-:W-:Y:S02]  /*e940*/  F2FP.F16.F32.PACK_AB R9, R12, R5 ;  /* 0x000000050c09723e */ /* 0x000fe400000000ff */
[----:B------:R-:W-:Y:S02]  /*e950*/  F2FP.F16.F32.PACK_AB R10, R154, R172 ;  /* 0x000000ac9a0a723e */ /* 0x000fe400000000ff */
[----:B------:R-:W-:Y:S02]  /*e960*/  F2FP.F16.F32.PACK_AB R11, R39, R38 ;  /* 0x00000026270b723e */ /* 0x000fe400000000ff */
[----:B------:R-:W-:Y:S01]  /*e970*/  F2FP.F16.F32.PACK_AB R12, R155, R173 ;  /* 0x000000ad9b0c723e */ /* 0x000fe200000000ff */
[--C-:B------:R-:W-:Y:S01]  /*e980*/  IMAD.X R85, RZ, RZ, R41.reuse, P5 ;  /* 0x000000ffff557224 */ /* 0x100fe200028e0629 */
[----:B------:R-:W-:Y:S01]  /*e990*/  LOP3.LUT R88, R89, R88, RZ, 0x3c, !PT ;  /* 0x0000005859587212 */ /* 0x000fe200078e3cff */
[----:B------:R-:W-:Y:S01]  /*e9a0*/  IMAD.X R89, RZ, RZ, R41, P0 ;  /* 0x000000ffff597224 */ /* 0x000fe200000e0629 */
[----:B------:R-:W-:-:S02]  /*e9b0*/  LOP3.LUT R92, R93, R92, RZ, 0x3c, !PT ;  /* 0x0000005c5d5c7212 */ /* 0x000fc400078e3cff */
[----:B------:R-:W-:Y:S01]  /*e9c0*/  LOP3.LUT R36, R37, R36, RZ, 0x3c, !PT ;  /* 0x0000002425247212 */ /* 0x000fe200078e3cff */
[--C-:B------:R-:W-:Y:S01]  /*e9d0*/  IMAD.X R37, RZ, RZ, R41.reuse, P2 ;  /* 0x000000ffff257224 */ /* 0x100fe200010e0629 */
[----:B------:R-:W-:Y:S01]  /*e9e0*/  IADD3.X R93, RZ, R41, RZ, P1, !PT ;  /* 0x00000029ff5d7210 */ /* 0x000fe20000ffe4ff */
[----:B------:R-:W-:Y:S01]  /*e9f0*/  IMAD.X R41, RZ, RZ, R41, P3 ;  /* 0x000000ffff297224 */ /* 0x000fe200018e0629 */
[----:B------:R-:W-:Y:S01]  /*ea00*/  MOV R52, R52 ;  /* 0x0000003400347202 */ /* 0x000fe20000000f00 */
[----:B------:R2:W-:Y:S01]  /*ea10*/  STSM.16.M88.4 [R44], R8 ;  /* 0x000000082c007844 */ /* 0x0005e20000000200 */
[----:B------:R-:W-:Y:S02]  /*ea20*/  F2FP.F16.F32.PACK_AB R24, R157, R175 ;  /* 0x000000af9d18723e */ /* 0x000fe400000000ff */
[----:B------:R-:W-:Y:S01]  /*ea30*/  F2FP.F16.F32.PACK_AB R26, R158, R176 ;  /* 0x000000b09e1a723e */ /* 0x000fe200000000ff */
[----:B------:R3:W-:Y:S01]  /*ea40*/  STSM.16.M88.4 [R48], R12 ;  /* 0x0000000c30007844 */ /* 0x0007e20000000200 */
[----:B------:R-:W-:-:S02]  /*ea50*/  MOV R56, R56 ;  /* 0x0000003800387202 */ /* 0x000fc40000000f00 */
[----:B------:R-:W-:Y:S02]  /*ea60*/  MOV R60, R60 ;  /* 0x0000003c003c7202 */ /* 0x000fe40000000f00 */
[----:B------:R-:W-:Y:S01]  /*ea70*/  MOV R64, R64 ;  /* 0x0000004000407202 */ /* 0x000fe20000000f00 */
[----:B------:R-:W-:Y:S01]  /*ea80*/  STSM.16.M88.4 [R52], R24 ;  /* 0x0000001834007844 */ /* 0x000fe20000000200 */
[----:B------:R-:W-:Y:S02]  /*ea90*/  MOV R5, R36 ;  /* 0x0000002400057202 */ /* 0x000fe40000000f00 */
[----:B------:R-:W-:Y:S02]  /*eaa0*/  MOV R68, R68 ;  /* 0x0000004400447202 */ /* 0x000fe40000000f00 */
[----:B--2---:R-:W-:Y:S02]  /*eab0*/  F2FP.F16.F32.PACK_AB R8, R161, R179 ;  /* 0x000000b3a108723e */ /* 0x004fe400000000ff */
[----:B------:R-:W-:-:S02]  /*eac0*/  F2FP.F16.F32.PACK_AB R9, R67, R66 ;  /* 0x000000424309723e */ /* 0x000fc400000000ff */
[----:B------:R-:W-:Y:S02]  /*ead0*/  F2FP.F16.F32.PACK_AB R10, R162, R180 ;  /* 0x000000b4a20a723e */ /* 0x000fe400000000ff */
[----:B------:R-:W-:Y:S02]  /*eae0*/  F2FP.F16.F32.PACK_AB R11, R71, R70 ;  /* 0x00000046470b723e */ /* 0x000fe400000000ff */
[----:B---3--:R-:W-:Y:S02]  /*eaf0*/  F2FP.F16.F32.PACK_AB R12, R163, R181 ;  /* 0x000000b5a30c723e */ /* 0x008fe400000000ff */
        /* <DEDUP_REMOVED lines=12> */
[----:B------:R-:W-:Y:S01]  /*ebc0*/  F2FP.F16.F32.PACK_AB R41, R91, R7 ;  /* 0x000000075b29723e */ /* 0x000fe200000000ff */
[----:B------:R3:W-:Y:S01]  /*ebd0*/  STSM.16.M88.4 [R64], R12 ;  /* 0x0000000c40007844 */ /* 0x0007e20000000200 */
[----:B------:R-:W-:Y:S02]  /*ebe0*/  MOV R76, R76 ;  /* 0x0000004c004c7202 */ /* 0x000fe40000000f00 */
[----:B------:R-:W-:Y:S02]  /*ebf0*/  F2FP.F16.F32.PACK_AB R44, R97, R96 ;  /* 0x00000060612c723e */ /* 0x000fe400000000ff */
[----:B------:R-:W-:Y:S02]  /*ec00*/  F2FP.F16.F32.PACK_AB R45, R99, R98 ;  /* 0x00000062632d723e */ /* 0x000fe400000000ff */
[----:B------:R-:W-:Y:S01]  /*ec10*/  MOV R80, R80 ;  /* 0x0000005000507202 */ /* 0x000fe20000000f00 */
[----:B------:R-:W-:Y:S01]  /*ec20*/  STSM.16.M88.4 [R68], R36 ;  /* 0x0000002444007844 */ /* 0x000fe20000000200 */
[----:B------:R-:W-:-:S02]  /*ec30*/  MOV R84, R84 ;  /* 0x0000005400547202 */ /* 0x000fc40000000f00 */
[----:B--2---:R-:W-:Y:S02]  /*ec40*/  F2FP.F16.F32.PACK_AB R8, R105, R104 ;  /* 0x000000686908723e */ /* 0x004fe400000000ff */
[----:B------:R-:W-:Y:S02]  /*ec50*/  F2FP.F16.F32.PACK_AB R9, R107, R106 ;  /* 0x0000006a6b09723e */ /* 0x000fe400000000ff */
[----:B------:R-:W-:Y:S02]  /*ec60*/  F2FP.F16.F32.PACK_AB R10, R109, R108 ;  /* 0x0000006c6d0a723e */ /* 0x000fe400000000ff */
[----:B------:R-:W-:Y:S02]  /*ec70*/  F2FP.F16.F32.PACK_AB R11, R111, R110 ;  /* 0x0000006e6f0b723e */ /* 0x000fe400000000ff */
[----:B---3--:R-:W-:Y:S02]  /*ec80*/  F2FP.F16.F32.PACK_AB R12, R113, R112 ;  /* 0x00000070710c723e */ /* 0x008fe400000000ff */
[----:B------:R-:W-:-:S02]  /*ec90*/  F2FP.F16.F32.PACK_AB R13, R115, R114 ;  /* 0x00000072730d723e */ /* 0x000fc400000000ff */
[----:B------:R-:W-:Y:S02]  /*eca0*/  F2FP.F16.F32.PACK_AB R14, R117, R116 ;  /* 0x00000074750e723e */ /* 0x000fe400000000ff */
[----:B------:R-:W-:Y:S01]  /*ecb0*/  F2FP.F16.F32.PACK_AB R15, R119, R118 ;  /* 0x00000076770f723e */ /* 0x000fe200000000ff */
[----:B------:R-:W-:Y:S04]  /*ecc0*/  STSM.16.M88.4 [R72], R40 ;  /* 0x0000002848007844 */ /* 0x000fe80000000200 */
[----:B------:R-:W-:Y:S01]  /*ecd0*/  STSM.16.M88.4 [R76], R44 ;  /* 0x0000002c4c007844 */ /* 0x000fe20000000200 */
[----:B------:R-:W-:-:S03]  /*ece0*/  SHF.R.S32.HI R82, RZ, 0x1f, R51 ;  /* 0x0000001fff527819 */ /* 0x000fc60000011433 */
[----:B------:R-:W-:Y:S04]  /*ecf0*/  STSM.16.M88.4 [R80], R8 ;  /* 0x0000000850007844 */ /* 0x000fe80000000200 */
[----:B------:R2:W-:Y:S01]  /*ed00*/  STSM.16.M88.4 [R84], R12 ;  /* 0x0000000c54007844 */ /* 0x0005e20000000200 */
[----:B------:R-:W-:Y:S02]  /*ed10*/  MOV R88, R88 ;  /* 0x0000005800587202 */ /* 0x000fe40000000f00 */
[----:B------:R-:W-:Y:S02]  /*ed20*/  F2FP.F16.F32.PACK_AB R24, R121, R120 ;  /* 0x000000787918723e */ /* 0x000fe400000000ff */
[----:B------:R-:W-:Y:S02]  /*ed30*/  F2FP.F16.F32.PACK_AB R25, R123, R122 ;  /* 0x0000007a7b19723e */ /* 0x000fe400000000ff */
[----:B------:R-:W-:-:S02]  /*ed40*/  F2FP.F16.F32.PACK_AB R26, R125, R124 ;  /* 0x0000007c7d1a723e */ /* 0x000fc400000000ff */
[----:B------:R-:W-:Y:S02]  /*ed50*/  F2FP.F16.F32.PACK_AB R27, R127, R126 ;  /* 0x0000007e7f1b723e */ /* 0x000fe400000000ff */
[----:B------:R-:W-:Y:S01]  /*ed60*/  ISETP.NE.U32.AND P0, PT, RZ, UR4, PT ;  /* 0x00000004ff007c0c */ /* 0x000fe2000bf05070 */
[C---:B--2---:R-:W-:Y:S01]  /*ed70*/  IMAD.SHL.U32 R12, R51.reuse, 0x4, RZ ;  /* 0x00000004330c7824 */ /* 0x044fe200078e00ff */
[----:B------:R-:W-:Y:S02]  /*ed80*/  SHF.L.U64.HI R7, R51, 0x2, R82 ;  /* 0x0000000233077819 */ /* 0x000fe40000010252 */
[----:B------:R-:W-:Y:S02]  /*ed90*/  MOV R92, R92 ;  /* 0x0000005c005c7202 */ /* 0x000fe40000000f00 */
[----:B------:R-:W-:Y:S02]  /*eda0*/  IADD3 R14, P1, R12, UR4, RZ ;  /* 0x000000040c0e7c10 */ /* 0x000fe4000ff3e0ff */
        /* <DEDUP_REMOVED lines=11> */
[----:B------:R-:W-:Y:S01]  /*ee60*/  F2FP.F16.F32.PACK_AB R11, R3, R150 ;  /* 0x00000096030b723e */ /* 0x000fe200000000ff */
[----:B------:R-:W-:Y:S01]  /*ee70*/  STSM.16.M88.4 [R88], R24 ;  /* 0x0000001858007844 */ /* 0x000fe20000000200 */
[----:B------:R-:W-:-:S02]  /*ee80*/  ISETP.NE.AND.EX P0, PT, RZ, UR5, PT, P0 ;  /* 0x00000005ff007c0c */ /* 0x000fc4000bf05300 */
[----:B------:R-:W-:Y:S01]  /*ee90*/  IADD3.X R15, R7, UR5, RZ, P1, !PT ;  /* 0x00000005070f7c10 */ /* 0x000fe20008ffe4ff */
[----:B------:R-:W-:Y:S01]  /*eea0*/  ULDC.64 UR4, c[0x0][0xd08] ;  /* 0x0003420000047ab9 */ /* 0x000fe20000000a00 */
[----:B------:R-:W-:Y:S01]  /*eeb0*/  STSM.16.M88.4 [R92], R28 ;  /* 0x0000001c5c007844 */ /* 0x000fe20000000200 */
[----:B------:R-:W-:-:S03]  /*eec0*/  ISETP.NE.U32.AND P2, PT, RZ, UR4, PT ;  /* 0x00000004ff007c0c */ /* 0x000fc6000bf45070 */
[----:B------:R2:W-:Y:S01]  /*eed0*/  STSM.16.M88.4 [R5], R36 ;  /* 0x0000002405007844 */ /* 0x0005e20000000200 */
[----:B------:R-:W-:-:S03]  /*eee0*/  ISETP.NE.AND.EX P2, PT, RZ, UR5, PT, P2 ;  /* 0x00000005ff007c0c */ /* 0x000fc6000bf45320 */
[----:B------:R3:W-:Y:S01]  /*eef0*/  STSM.16.M88.4 [R6], R8 ;  /* 0x0000000806007844 */ /* 0x0007e20000000200 */
[----:B------:R-:W-:Y:S01]  /*ef00*/  IMAD.MOV.U32 R80, RZ, RZ, RZ ;  /* 0x000000ffff507224 */ /* 0x000fe200078e00ff */
[----:B------:R-:W-:Y:S08]  /*ef10*/  BAR.SYNC.DEFER_BLOCKING 0x1, 0x100 ;  /* 0x0044000000007b1d */ /* 0x000ff00000010000 */
[----:B------:R-:W-:Y:S01]  /*ef20*/  @P2 IADD3 R12, P3, R12, UR4, RZ ;  /* 0x000000040c0c2c10 */ /* 0x000fe2000ff7e0ff */
[----:B------:R-:W-:-:S02]  /*ef30*/  ULDC UR4, c[0x0][0xb88] ;  /* 0x0002e20000047ab9 */ /* 0x000fc40000000800 */
[----:B--2---:R-:W-:Y:S01]  /*ef40*/  IMAD.U32 R5, RZ, RZ, UR4 ;  /* 0x00000004ff057e24 */ /* 0x004fe2000f8e00ff */
[----:B------:R-:W-:Y:S01]  /*ef50*/  @P2 IADD3.X R13, R7, UR5, RZ, P3, !PT ;  /* 0x00000005070d2c10 */ /* 0x000fe20009ffe4ff */
[----:B------:R2:W5:Y:S04]  /*ef60*/  @P0 LDG.E R80, desc[UR60][R14.64] ;  /* 0x0000003c0e500981 */ /* 0x000568000c1e1900 */
[----:B------:R2:W5:Y:S01]  /*ef70*/  @P2 LDG.E R5, desc[UR60][R12.64] ;  /* 0x0000003c0c052981 */ /* 0x000562000c1e1900 */
[----:B0-----:R-:W-:-:S13]  /*ef80*/  ISETP.NE.AND P1, PT, R32, 0x1, PT ;  /* 0x000000012000780c */ /* 0x001fda0003f25270 */
[----:B------:R-:W0:Y:S08]  /*ef90*/  @P1 LDC R3, c[0x0][0xcec] ;  /* 0x00033b00ff031b82 */ /* 0x000e300000000800 */
[----:B------:R-:W4:Y:S01]  /*efa0*/  @P1 LDC R24, c[0x0][0xcf0] ;  /* 0x00033c00ff181b82 */ /* 0x000f220000000800 */
[----:B---3--:R-:W-:Y:S01]  /*efb0*/  IMAD R8, R90, 0x80, R55 ;  /* 0x000000805a087824 */ /* 0x008fe200078e0237 */
[----:B--2---:R-:W-:Y:S06]  /*efc0*/  @P2 BRA `(.L_x_1512) ;  /* 0x0000000000102947 */ /* 0x004fec0003800000 */
[----:B------:R-:W-:Y:S05]  /*efd0*/  @!P0 BRA `(.L_x_1512) ;  /* 0x00000000000c8947 */ /* 0x000fea0003800000 */
[----:B------:R-:W2:Y:S04]  /*efe0*/  LDG.E R6, desc[UR60][R14.64] ;  /* 0x0000003c0e067981 */ /* 0x000ea8000c1e1900 */
[----:B-----5:R-:W2:Y:S02]  /*eff0*/  LDG.E R5, desc[UR60][R14.64+0x4] ;  /* 0x0000043c0e057981 */ /* 0x020ea4000c1e1900 */
[----:B--2---:R-:W-:-:S07]  /*f000*/  IMAD.IADD R5, R5, 0x1, -R6 ;  /* 0x0000000105057824 */ /* 0x004fce00078e0a06 */
.L_x_1512:
[----:B------:R-:W2:Y:S01]  /*f010*/  LDL.LU R89, [R1+0x64] ;  /* 0x0000640001597983 */ /* 0x000ea20000300800 */
[----:B------:R-:W3:Y:S01]  /*f020*/  S2R R6, SR_TID.X ;  /* 0x0000000000067919 */ /* 0x000ee20000002100 */
[----:B0-----:R-:W-:Y:S01]  /*f030*/  @P1 IMAD.HI.U32 R3, R8, R3, RZ ;  /* 0x0000000308031227 */ /* 0x001fe200078e00ff */
[----:B------:R-:W-:Y:S01]  /*f040*/  ULDC.64 UR4, c[0x0][0xc90] ;  /* 0x0003240000047ab9 */ /* 0x000fe20000000a00 */
[----:B-----5:R-:W-:Y:S01]  /*f050*/  SHF.R.S32.HI R81, RZ, 0x1f, R80 ;  /* 0x0000001fff517819 */ /* 0x020fe20000011450 */
[----:B------:R-:W2:Y:S01]  /*f060*/  LDL R26, [R1+0x78] ;  /* 0x00007800011a7983 */ /* 0x000ea20000100800 */
[----:B------:R-:W-:Y:S01]  /*f070*/  IMAD.MOV.U32 R11, RZ, RZ, R8 ;  /* 0x000000ffff0b7224 */ /* 0x000fe200078e0008 */
[----:B----4-:R-:W-:Y:S01]  /*f080*/  @P1 SHF.R.U32.HI R11, RZ, R24, R3 ;  /* 0x00000018ff0b1219 */ /* 0x010fe20000011603 */
[----:B------:R-:W0:Y:S01]  /*f090*/  @P1 LDC R85, c[0x0][0xcec] ;  /* 0x00033b00ff551b82 */ /* 0x000e220000000800 */
[----:B------:R-:W-:Y:S02]  /*f0a0*/  SEL R82, R82, RZ, !P0 ;  /* 0x000000ff52527207 */ /* 0x000fe40004000000 */
[----:B------:R-:W-:Y:S01]  /*f0b0*/  SEL R83, R51, RZ, !P0 ;  /* 0x000000ff33537207 */ /* 0x000fe20004000000 */
[----:B------:R-:W-:-:S04]  /*f0c0*/  IMAD.MOV R13, RZ, RZ, -R11 ;  /* 0x000000ffff0d7224 */ /* 0x000fc800078e0a0b */
[----:B------:R-:W4:Y:S01]  /*f0d0*/  @P1 LDC R87, c[0x0][0xcf0] ;  /* 0x00033c00ff571b82 */ /* 0x000f220000000800 */
[----:B---3--:R-:W-:-:S04]  /*f0e0*/  IADD3 R30, R6, -0x80, RZ ;  /* 0xffffff80061e7810 */ /* 0x008fc80007ffe0ff */
[----:B------:R-:W-:-:S04]  /*f0f0*/  SHF.R.S32.HI R86, RZ, 0x1f, R30 ;  /* 0x0000001fff567819 */ /* 0x000fc8000001141e */
[-C--:B------:R-:W-:Y:S02]  /*f100*/  LEA.HI R86, R86, R30.reuse, RZ, 0x3 ;  /* 0x0000001e56567211 */ /* 0x080fe400078f18ff */
[----:B------:R-:W-:Y:S02]  /*f110*/  SHF.R.S32.HI R88, RZ, 0x1f, R30 ;  /* 0x0000001fff587819 */ /* 0x000fe4000001141e */
[----:B------:R-:W-:Y:S02]  /*f120*/  LOP3.LUT R86, R86, 0xfffffff8, RZ, 0xc0, !PT ;  /* 0xfffffff856567812 */ /* 0x000fe400078ec0ff */
[----:B------:R-:W-:-:S03]  /*f130*/  LEA.HI R88, R88, R30, RZ, 0x3 ;  /* 0x0000001e58587211 */ /* 0x000fc600078f18ff */
[----:B------:R-:W-:Y:S01]  /*f140*/  IMAD.IADD R86, R30, 0x1, -R86 ;  /* 0x000000011e567824 */ /* 0x000fe200078e0a56 */
[----:B------:R-:W-:-:S03]  /*f150*/  SHF.R.S32.HI R88, RZ, 0x3, R88 ;  /* 0x00000003ff587819 */ /* 0x000fc60000011458 */
[----:B------:R-:W-:Y:S02]  /*f160*/  IMAD.SHL.U32 R3, R86, 0x8, RZ ;  /* 0x0000000856037824 */ /* 0x000fe400078e00ff */
[----:B------:R-:W-:Y:S02]  /*f170*/  IMAD R13, R32, R13, R8 ;  /* 0x0000000d200d7224 */ /* 0x000fe400078e0208 */
[----:B------:R-:W-:-:S03]  /*f180*/  IMAD R15, R88, 0x40, R3 ;  /* 0x00000040580f7824 */ /* 0x000fc600078e0203 */
[----:B------:R-:W-:Y:S02]  /*f190*/  SHF.R.S32.HI R12, RZ, 0x1f, R13 ;  /* 0x0000001fff0c7819 */ /* 0x000fe4000001140d */
[----:B------:R-:W-:-:S04]  /*f1a0*/  SHF.R.S32.HI R27, RZ, 0x1f, R30 ;  /* 0x0000001fff1b7819 */ /* 0x000fc8000001141e */
[----:B------:R-:W-:-:S04]  /*f1b0*/  LEA.HI R27, R27, R30, RZ, 0x7 ;  /* 0x0000001e1b1b7211 */ /* 0x000fc800078f38ff */
[----:B------:R-:W-:-:S04]  /*f1c0*/  LOP3.LUT R27, R27, 0xffffff80, RZ, 0xc0, !PT ;  /* 0xffffff801b1b7812 */ /* 0x000fc800078ec0ff */
[----:B------:R-:W-:Y:S01]  /*f1d0*/  IADD3 R27, R30, -R27, RZ ;  /* 0x8000001b1e1b7210 */ /* 0x000fe20007ffe0ff */
[C---:B------:R-:W-:Y:S01]  /*f1e0*/  VIADD R91, R3.reuse, 0x40 ;  /* 0x00000040035b7836 */ /* 0x040fe20000000000 */
[C---:B------:R-:W-:Y:S01]  /*f1f0*/  IADD3 R93, R3.reuse, 0x80, RZ ;  /* 0x00000080035d7810 */ /* 0x040fe20007ffe0ff */
[----:B------:R-:W-:Y:S01]  /*f200*/  VIADD R95, R3, 0xc0 ;  /* 0x000000c0035f7836 */ /* 0x000fe20000000000 */
[----:B------:R-:W-:Y:S01]  /*f210*/  BSSY B1, `(.L_x_1513) ;  /* 0x00000cc000017945 */ /* 0x000fe20003800000 */
[----:B------:R-:W-:-:S03]  /*f220*/  SHF.R.S32.HI R94, RZ, 0x1f, R3 ;  /* 0x0000001fff5e7819 */ /* 0x000fc60000011403 */
[----:B------:R-:W-:Y:S02]  /*f230*/  SHF.R.S32.HI R92, RZ, 0x1f, R95 ;  /* 0x0000001fff5c7819 */ /* 0x000fe4000001145f */
[----:B--2---:R-:W-:-:S05]  /*f240*/  SHF.R.S32.HI R84, RZ, 0x1f, R89 ;  /* 0x0000001fff547819 */ /* 0x004fca0000011459 */
[----:B------:R-:W-:-:S04]  /*f250*/  IMAD R6, R84, UR4, RZ ;  /* 0x0000000454067c24 */ /* 0x000fc8000f8e02ff */
[C---:B------:R-:W-:Y:S02]  /*f260*/  IMAD R9, R89.reuse, UR5, R6 ;  /* 0x0000000559097c24 */ /* 0x040fe4000f8e0206 */
[----:B------:R-:W-:Y:S01]  /*f270*/  IMAD.WIDE.U32 R6, R89, UR4, R80 ;  /* 0x0000000459067c25 */ /* 0x000fe2000f8e0050 */
[----:B------:R-:W-:-:S03]  /*f280*/  ULDC.64 UR4, c[0x0][0xc98] ;  /* 0x0003260000047ab9 */ /* 0x000fc60000000a00 */
[----:B------:R-:W-:Y:S02]  /*f290*/  IMAD.IADD R7, R7, 0x1, R9 ;  /* 0x0000000107077824 */ /* 0x000fe400078e0209 */
[----:B------:R-:W-:Y:S02]  /*f2a0*/  IMAD R10, R82, UR4, RZ ;  /* 0x00000004520a7c24 */ /* 0x000fe4000f8e02ff */
[----:B------:R-:W-:-:S04]  /*f2b0*/  IMAD.WIDE.U32 R8, R83, UR4, R6 ;  /* 0x0000000453087c25 */ /* 0x000fc8000f8e0006 */
[----:B------:R-:W-:Y:S01]  /*f2c0*/  IMAD.WIDE R6, R15, 0x2, R20 ;  /* 0x000000020f067825 */ /* 0x000fe200078e0214 */
[----:B------:R-:W-:-:S03]  /*f2d0*/  SHF.R.S32.HI R15, RZ, 0x1f, R11 ;  /* 0x0000001fff0f7819 */ /* 0x000fc6000001140b */
[----:B------:R-:W-:Y:S01]  /*f2e0*/  IMAD R14, R83, UR5, R10 ;  /* 0x00000005530e7c24 */ /* 0x000fe2000f8e020a */
[----:B------:R-:W-:Y:S01]  /*f2f0*/  IADD3 R10, P0, R11, R8, RZ ;  /* 0x000000080b0a7210 */ /* 0x000fe20007f1e0ff */
[----:B------:R-:W-:Y:S02]  /*f300*/  ULDC.64 UR4, c[0x0][0xc88] ;  /* 0x0003220000047ab9 */ /* 0x000fe40000000a00 */
[----:B------:R-:W-:Y:S01]  /*f310*/  IMAD R12, R12, UR4, RZ ;  /* 0x000000040c0c7c24 */ /* 0x000fe2000f8e02ff */
[----:B------:R-:W-:-:S03]  /*f320*/  IADD3.X R11, R15, R9, R14, P0, !PT ;  /* 0x000000090f0b7210 */ /* 0x000fc600007fe40e */
[C---:B------:R-:W-:Y:S02]  /*f330*/  IMAD R9, R13.reuse, UR5, R12 ;  /* 0x000000050d097c24 */ /* 0x040fe4000f8e020c */
[----:B------:R-:W-:Y:S01]  /*f340*/  IMAD.WIDE.U32 R10, R13, UR4, R10 ;  /* 0x000000040d0a7c25 */ /* 0x000fe2000f8e000a */
[----:B------:R-:W-:-:S03]  /*f350*/  ULDC.64 UR4, c[0x0][0xc50] ;  /* 0x0003140000047ab9 */ /* 0x000fc60000000a00 */
[----:B------:R-:W-:Y:S01]  /*f360*/  IMAD.IADD R9, R11, 0x1, R9 ;  /* 0x000000010b097824 */ /* 0x000fe200078e0209 */
[----:B------:R-:W-:Y:S02]  /*f370*/  LEA R14, P0, R10, UR4, 0x2 ;  /* 0x000000040a0e7c11 */ /* 0x000fe4000f8010ff */
[----:B------:R-:W-:Y:S02]  /*f380*/  IADD3 R21, P2, R6, 0x1000, RZ ;  /* 0x0000100006157810 */ /* 0x000fe40007f5e0ff */
[----:B------:R-:W-:Y:S02]  /*f390*/  LEA.HI.X R15, R10, UR5, R9, 0x2, P0 ;  /* 0x000000050a0f7c11 */ /* 0x000fe400080f1409 */
[C---:B------:R-:W-:Y:S01]  /*f3a0*/  IADD3 R13, P3, R6.reuse, 0x2000, RZ ;  /* 0x00002000060d7810 */ /* 0x040fe20007f7e0ff */
[----:B------:R-:W-:Y:S01]  /*f3b0*/  SHFL.IDX PT, R54, R14, RZ, 0x1c1f ;  /* 0x001c1fff0e367589 */ /* 0x000fe200000e0000 */
[----:B------:R-:W-:Y:S01]  /*f3c0*/  IADD3 R29, P0, R6, 0x4000, RZ ;  /* 0x00004000061d7810 */ /* 0x000fe20007f1e0ff */
[----:B------:R-:W-:Y:S01]  /*f3d0*/  IMAD R11, R90, 0x80, R26 ;  /* 0x000000805a0b7824 */ /* 0x000fe200078e021a */
[----:B------:R-:W-:Y:S01]  /*f3e0*/  IADD3.X R9, RZ, R7, RZ, P2, !PT ;  /* 0x00000007ff097210 */ /* 0x000fe200017fe4ff */
[----:B------:R-:W-:Y:S01]  /*f3f0*/  IMAD R20, R5, R32, RZ ;  /* 0x0000002005147224 */ /* 0x000fe200078e02ff */
[----:B------:R-:W-:Y:S01]  /*f400*/  LOP3.LUT R28, R29, 0x380, RZ, 0xc0, !PT ;  /* 0x000003801d1c7812 */ /* 0x000fe200078ec0ff */
[----:B------:R-:W-:Y:S01]  /*f410*/  ULDC.64 UR4, c[0x0][0xba0] ;  /* 0x0002e80000047ab9 */ /* 0x000fe20000000a00 */
[----:B------:R-:W-:-:S02]  /*f420*/  IADD3 R41, P2, R6, 0x6000, RZ ;  /* 0x0000600006297810 */ /* 0x000fc40007f5e0ff */
[----:B------:R-:W-:Y:S02]  /*f430*/  SHF.R.U64 R28, R28, 0x3, RZ ;  /* 0x000000031c1c7819 */ /* 0x000fe400000012ff */
[----:B------:R-:W-:Y:S02]  /*f440*/  LOP3.LUT R40, R41, 0x380, RZ, 0xc0, !PT ;  /* 0x0000038029287812 */ /* 0x000fe400078ec0ff */
[----:B------:R-:W-:Y:S01]  /*f450*/  LOP3.LUT R28, R28, R29, RZ, 0x3c, !PT ;  /* 0x0000001d1c1c7212 */ /* 0x000fe200078e3cff */
[--C-:B------:R-:W-:Y:S01]  /*f460*/  IMAD.X R29, RZ, RZ, R7.reuse, P0 ;  /* 0x000000ffff1d7224 */ /* 0x100fe200000e0607 */
[----:B------:R-:W-:Y:S02]  /*f470*/  SHF.R.U64 R40, R40, 0x3, RZ ;  /* 0x0000000328287819 */ /* 0x000fe400000012ff */
[----:B------:R-:W-:Y:S02]  /*f480*/  IADD3 R53, P0, R6, 0x9000, RZ ;  /* 0x0000900006357810 */ /* 0x000fe40007f1e0ff */
[----:B------:R-:W-:Y:S01]  /*f490*/  LOP3.LUT R40, R40, R41, RZ, 0x3c, !PT ;  /* 0x0000002928287212 */ /* 0x000fe200078e3cff */
[----:B------:R-:W-:Y:S01]  /*f4a0*/  IMAD.X R41, RZ, RZ, R7, P2 ;  /* 0x000000ffff297224 */ /* 0x000fe200010e0607 */
[----:B------:R-:W-:-:S02]  /*f4b0*/  LOP3.LUT R52, R53, 0x380, RZ, 0xc0, !PT ;  /* 0x0000038035347812 */ /* 0x000fc400078ec0ff */
[----:B------:R-:W-:Y:S01]  /*f4c0*/  IADD3 R61, P2, R6, 0xb000, RZ ;  /* 0x0000b000063d7810 */ /* 0x000fe20007f5e0ff */
[----:B------:R-:W2:Y:S01]  /*f4d0*/  SHFL.IDX PT, R55, R15, RZ, 0x1c1f ;  /* 0x001c1fff0f377589 */ /* 0x000ea200000e0000 */
[----:B------:R-:W-:Y:S02]  /*f4e0*/  LOP3.LUT R12, R13, 0x380, RZ, 0xc0, !PT ;  /* 0x000003800d0c7812 */ /* 0x000fe400078ec0ff */
[----:B------:R-:W-:Y:S02]  /*f4f0*/  SHF.R.U64 R52, R52, 0x3, RZ ;  /* 0x0000000334347819 */ /* 0x000fe400000012ff */
[----:B------:R-:W-:Y:S02]  /*f500*/  LOP3.LUT R60, R61, 0x380, RZ, 0xc0, !PT ;  /* 0x000003803d3c7812 */ /* 0x000fe400078ec0ff */
[----:B------:R-:W-:Y:S02]  /*f510*/  SHF.R.U64 R12, R12, 0x3, RZ ;  /* 0x000000030c0c7819 */ /* 0x000fe400000012ff */
[----:B------:R-:W-:Y:S01]  /*f520*/  LOP3.LUT R52, R52, R53, RZ, 0x3c, !PT ;  /* 0x0000003534347212 */ /* 0x000fe200078e3cff */
[----:B------:R-:W-:Y:S01]  /*f530*/  IMAD.X R53, RZ, RZ, R7, P0 ;  /* 0x000000ffff357224 */ /* 0x000fe200000e0607 */
[----:B------:R-:W-:-:S02]  /*f540*/  SHF.R.U64 R60, R60, 0x3, RZ ;  /* 0x000000033c3c7819 */ /* 0x000fc400000012ff */
[----:B------:R-:W-:Y:S02]  /*f550*/  LOP3.LUT P0, RZ, R27, 0x3, RZ, 0xc0, !PT ;  /* 0x000000031bff7812 */ /* 0x000fe4000780c0ff */
[----:B------:R-:W-:Y:S01]  /*f560*/  LOP3.LUT R12, R12, R13, RZ, 0x3c, !PT ;  /* 0x0000000d0c0c7212 */ /* 0x000fe200078e3cff */
[--C-:B------:R-:W-:Y:S01]  /*f570*/  IMAD.X R13, RZ, RZ, R7.reuse, P3 ;  /* 0x000000ffff0d7224 */ /* 0x100fe200018e0607 */
[----:B------:R-:W-:Y:S01]  /*f580*/  LOP3.LUT R60, R60, R61, RZ, 0x3c, !PT ;  /* 0x0000003d3c3c7212 */ /* 0x000fe200078e3cff */
[----:B------:R-:W-:Y:S01]  /*f590*/  IMAD.X R61, RZ, RZ, R7, P2 ;  /* 0x000000ffff3d7224 */ /* 0x000fe200010e0607 */
[----:B------:R-:W-:Y:S02]  /*f5a0*/  LOP3.LUT R8, R21, 0x380, RZ, 0xc0, !PT ;  /* 0x0000038015087812 */ /* 0x000fe400078ec0ff */
[C---:B------:R-:W-:Y:S02]  /*f5b0*/  IADD3 R25, P5, R6.reuse, 0x3000, RZ ;  /* 0x0000300006197810 */ /* 0x040fe40007fbe0ff */
[----:B------:R-:W-:-:S02]  /*f5c0*/  IADD3 R37, P4, R6, 0x5000, RZ ;  /* 0x0000500006257810 */ /* 0x000fc40007f9e0ff */
[----:B------:R-:W-:Y:S02]  /*f5d0*/  IADD3 R45, P3, R6, 0x7000, RZ ;  /* 0x00007000062d7810 */ /* 0x000fe40007f7e0ff */
[----:B------:R-:W-:Y:S02]  /*f5e0*/  ISETP.GE.OR P2, PT, R11, R20, P0 ;  /* 0x000000140b00720c */ /* 0x000fe40000746670 */
[----:B------:R-:W-:Y:S02]  /*f5f0*/  SHF.R.U64 R8, R8, 0x3, RZ ;  /* 0x0000000308087819 */ /* 0x000fe400000012ff */
[----:B------:R-:W-:Y:S02]  /*f600*/  LOP3.LUT R24, R25, 0x380, RZ, 0xc0, !PT ;  /* 0x0000038019187812 */ /* 0x000fe400078ec0ff */
[----:B------:R-:W-:Y:S02]  /*f610*/  LOP3.LUT R36, R37, 0x380, RZ, 0xc0, !PT ;  /* 0x0000038025247812 */ /* 0x000fe400078ec0ff */
[----:B------:R-:W-:-:S02]  /*f620*/  LOP3.LUT R44, R45, 0x380, RZ, 0xc0, !PT ;  /* 0x000003802d2c7812 */ /* 0x000fc400078ec0ff */
[----:B------:R-:W-:Y:S01]  /*f630*/  LOP3.LUT R8, R8, R21, RZ, 0x3c, !PT ;  /* 0x0000001508087212 */ /* 0x000fe200078e3cff */
[----:B------:R-:W-:Y:S01]  /*f640*/  IMAD R21, R81, UR4, RZ ;  /* 0x0000000451157c24 */ /* 0x000fe2000f8e02ff */
[----:B------:R-:W-:Y:S02]  /*f650*/  SHF.R.U64 R24, R24, 0x3, RZ ;  /* 0x0000000318187819 */ /* 0x000fe400000012ff */
[----:B------:R-:W-:Y:S02]  /*f660*/  SHF.R.U64 R36, R36, 0x3, RZ ;  /* 0x0000000324247819 */ /* 0x000fe400000012ff */
[----:B------:R-:W-:Y:S01]  /*f670*/  SHF.R.U64 R44, R44, 0x3, RZ ;  /* 0x000000032c2c7819 */ /* 0x000fe200000012ff */
[----:B------:R-:W-:Y:S01]  /*f680*/  IMAD R21, R80, UR5, R21 ;  /* 0x0000000550157c24 */ /* 0x000fe2000f8e0215 */
[----:B------:R-:W-:Y:S01]  /*f690*/  LOP3.LUT R24, R24, R25, RZ, 0x3c, !PT ;  /* 0x0000001918187212 */ /* 0x000fe200078e3cff */
[--C-:B------:R-:W-:Y:S01]  /*f6a0*/  IMAD.X R25, RZ, RZ, R7.reuse, P5 ;  /* 0x000000ffff197224 */ /* 0x100fe200028e0607 */
[----:B------:R-:W-:Y:S01]  /*f6b0*/  LOP3.LUT R36, R36, R37, RZ, 0x3c, !PT ;  /* 0x0000002524247212 */ /* 0x000fe200078e3cff */
[--C-:B------:R-:W-:Y:S01]  /*f6c0*/  IMAD.X R37, RZ, RZ, R7.reuse, P4 ;  /* 0x000000ffff257224 */ /* 0x100fe200020e0607 */
[----:B------:R-:W-:Y:S01]  /*f6d0*/  LOP3.LUT R44, R44, R45, RZ, 0x3c, !PT ;  /* 0x0000002d2c2c7212 */ /* 0x000fe200078e3cff */
[----:B------:R-:W-:Y:S01]  /*f6e0*/  IMAD.X R45, RZ, RZ, R7, P3 ;  /* 0x000000ffff2d7224 */ /* 0x000fe200018e0607 */
[C---:B------:R-:W-:Y:S01]  /*f6f0*/  IADD3 R49, P5, R6.reuse, 0x8000, RZ ;  /* 0x0000800006317810 */ /* 0x040fe20007fbe0ff */
[----:B--2---:R2:W-:Y:S01]  /*f700*/  @!P2 ST.E desc[UR60][R54.64], R0 ;  /* 0x000000003600a985 */ /* 0x0045e2000c10193c */
[----:B------:R-:W-:Y:S01]  /*f710*/  IADD3 R57, P4, R6, 0xa000, RZ ;  /* 0x0000a00006397810 */ /* 0x000fe20007f9e0ff */
[----:B------:R-:W-:Y:S01]  /*f720*/  IMAD.WIDE.U32 R80, R80, UR4, RZ ;  /* 0x0000000450507c25 */ /* 0x000fe2000f8e00ff */
[----:B------:R-:W-:Y:S01]  /*f730*/  IADD3 R65, P3, R6, 0xc000, RZ ;  /* 0x0000c00006417810 */ /* 0x000fe20007f7e0ff */
[----:B------:R-:W-:Y:S01]  /*f740*/  ULDC.64 UR4, c[0x0][0xbe8] ;  /* 0x0002fa0000047ab9 */ /* 0x000fe20000000a00 */
[----:B------:R-:W-:Y:S01]  /*f750*/  LOP3.LUT R48, R49, 0x380, RZ, 0xc0, !PT ;  /* 0x0000038031307812 */ /* 0x000fe200078ec0ff */
[----:B------:R-:W-:Y:S01]  /*f760*/  IMAD.IADD R81, R81, 0x1, R21 ;  /* 0x0000000151517824 */ /* 0x000fe200078e0215 */
[----:B------:R-:W-:Y:S01]  /*f770*/  LOP3.LUT R56, R57, 0x380, RZ, 0xc0, !PT ;  /* 0x0000038039387812 */ /* 0x000fe200078ec0ff */
[----:B------:R-:W-:-:S02]  /*f780*/  IMAD R84, R84, UR4, RZ ;  /* 0x0000000454547c24 */ /* 0x000fc4000f8e02ff */
[----:B--2---:R-:W-:Y:S01]  /*f790*/  IMAD R0, R86, 0x20, R88 ;  /* 0x0000002056007824 */ /* 0x004fe200078e0258 */
[----:B------:R-:W-:-:S03]  /*f7a0*/  LOP3.LUT R64, R65, 0x380, RZ, 0xc0, !PT ;  /* 0x0000038041407812 */ /* 0x000fc600078ec0ff */
[----:B------:R-:W-:Y:S01]  /*f7b0*/  IMAD R86, R90, 0x80, R0 ;  /* 0x000000805a567824 */ /* 0x000fe200078e0200 */
[----:B------:R-:W-:Y:S01]  /*f7c0*/  SHF.R.U64 R48, R48, 0x3, RZ ;  /* 0x0000000330307819 */ /* 0x000fe200000012ff */
[----:B------:R-:W-:Y:S01]  /*f7d0*/  SHFL.IDX PT, R58, R14, 0x1, 0x1c1f ;  /* 0x003c1f000e3a7f89 */ /* 0x000fe200000e0000 */
[----:B------:R-:W-:Y:S01]  /*f7e0*/  SHF.R.U64 R56, R56, 0x3, RZ ;  /* 0x0000000338387819 */ /* 0x000fe200000012ff */
[C---:B------:R-:W-:Y:S01]  /*f7f0*/  IMAD R21, R89.reuse, UR5, R84 ;  /* 0x0000000559157c24 */ /* 0x040fe2000f8e0254 */
[----:B------:R-:W-:Y:S01]  /*f800*/  SHF.R.U64 R64, R64, 0x3, RZ ;  /* 0x0000000340407819 */ /* 0x000fe200000012ff */
[----:B------:R-:W2:Y:S01]  /*f810*/  SHFL.IDX PT, R59, R15, 0x1, 0x1c1f ;  /* 0x003c1f000f3b7f89 */ /* 0x000ea200000e0000 */
[----:B------:R-:W-:Y:S01]  /*f820*/  IMAD.WIDE.U32 R80, R89, UR4, R80 ;  /* 0x0000000459507c25 */ /* 0x000fe2000f8e0050 */
[----:B------:R-:W-:Y:S01]  /*f830*/  LOP3.LUT R48, R48, R49, RZ, 0x3c, !PT ;  /* 0x0000003130307212 */ /* 0x000fe200078e3cff */
[----:B------:R-:W-:Y:S02]  /*f840*/  ULDC.64 UR4, c[0x0][0xbf0] ;  /* 0x0002fc0000047ab9 */ /* 0x000fe40000000a00 */
[----:B0-----:R-:W-:Y:S01]  /*f850*/  @P1 IMAD.HI.U32 R0, R86, R85, RZ ;  /* 0x0000005556001227 */ /* 0x001fe200078e00ff */
[----:B------:R-:W-:-:S02]  /*f860*/  LOP3.LUT R56, R56, R57, RZ, 0x3c, !PT ;  /* 0x0000003938387212 */ /* 0x000fc400078e3cff */
[----:B------:R-:W-:Y:S01]  /*f870*/  LOP3.LUT R64, R64, R65, RZ, 0x3c, !PT ;  /* 0x0000004140407212 */ /* 0x000fe200078e3cff */
[----:B------:R-:W-:Y:S02]  /*f880*/  IMAD.IADD R81, R81, 0x1, R21 ;  /* 0x0000000151517824 */ /* 0x000fe400078e0215 */
[--C-:B------:R-:W-:Y:S01]  /*f890*/  IMAD.X R49, RZ, RZ, R7.reuse, P5 ;  /* 0x000000ffff317224 */ /* 0x100fe200028e0607 */
[C---:B------:R-:W-:Y:S01]  /*f8a0*/  IADD3 R69, P5, R6.reuse, 0xd000, RZ ;  /* 0x0000d00006457810 */ /* 0x040fe20007fbe0ff */
[--C-:B------:R-:W-:Y:S01]  /*f8b0*/  IMAD.X R57, RZ, RZ, R7.reuse, P4 ;  /* 0x000000ffff397224 */ /* 0x100fe200020e0607 */
[C---:B------:R-:W-:Y:S01]  /*f8c0*/  IADD3 R73, P4, R6.reuse, 0xe000, RZ ;  /* 0x0000e00006497810 */ /* 0x040fe20007f9e0ff */
[----:B------:R-:W-:Y:S02]  /*f8d0*/  VIADD R5, R11, 0x8 ;  /* 0x000000080b057836 */ /* 0x000fe40000000000 */
[----:B------:R-:W-:Y:S01]  /*f8e0*/  IMAD.MOV.U32 R21, RZ, RZ, R86 ;  /* 0x000000ffff157224 */ /* 0x000fe200078e0056 */
[----:B----4-:R-:W-:Y:S01]  /*f8f0*/  @P1 SHF.R.U32.HI R21, RZ, R87, R0 ;  /* 0x00000057ff151219 */ /* 0x010fe20000011600 */
[----:B------:R-:W-:Y:S01]  /*f900*/  IMAD.X R65, RZ, RZ, R7, P3 ;  /* 0x000000ffff417224 */ /* 0x000fe200018e0607 */
[----:B------:R-:W-:Y:S01]  /*f910*/  IADD3 R10, P3, R6, 0xf000, RZ ;  /* 0x0000f000060a7810 */ /* 0x000fe20007f7e0ff */
[----:B------:R-:W-:Y:S01]  /*f920*/  IMAD R82, R82, UR4, RZ ;  /* 0x0000000452527c24 */ /* 0x000fe2000f8e02ff */
[----:B------:R-:W-:Y:S01]  /*f930*/  LOP3.LUT R68, R69, 0x380, RZ, 0xc0, !PT ;  /* 0x0000038045447812 */ /* 0x000fe200078ec0ff */
[----:B------:R-:W-:Y:S01]  /*f940*/  IMAD.WIDE.U32 R80, R83, UR4, R80 ;  /* 0x0000000453507c25 */ /* 0x000fe2000f8e0050 */
[----:B------:R-:W-:-:S02]  /*f950*/  LOP3.LUT R72, R73, 0x380, RZ, 0xc0, !PT ;  /* 0x0000038049487812 */ /* 0x000fc400078ec0ff */
[----:B------:R-:W-:Y:S01]  /*f960*/  ISETP.GE.OR P0, PT, R5, R20, P0 ;  /* 0x000000140500720c */ /* 0x000fe20000706670 */
[----:B------:R-:W-:Y:S01]  /*f970*/  IMAD R85, R83, UR5, R82 ;  /* 0x0000000553557c24 */ /* 0x000fe2000f8e0252 */
[--C-:B------:R-:W-:Y:S01]  /*f980*/  SHF.R.S32.HI R0, RZ, 0x1f, R21.reuse ;  /* 0x0000001fff007819 */ /* 0x100fe20000011415 */
[----:B------:R-:W-:Y:S01]  /*f990*/  IMAD.MOV R83, RZ, RZ, -R21 ;  /* 0x000000ffff537224 */ /* 0x000fe200078e0a15 */
[----:B------:R-:W-:Y:S01]  /*f9a0*/  LOP3.LUT R11, R6, 0x380, RZ, 0xc0, !PT ;  /* 0x00000380060b7812 */ /* 0x000fe200078ec0ff */
[----:B------:R-:W-:Y:S01]  /*f9b0*/  ULDC.64 UR4, c[0x0][0xbe0] ;  /* 0x0002f80000047ab9 */ /* 0x000fe20000000a00 */
[----:B------:R-:W-:Y:S01]  /*f9c0*/  LOP3.LUT R5, R10, 0x380, RZ, 0xc0, !PT ;  /* 0x000003800a057812 */ /* 0x000fe200078ec0ff */
[----:B------:R-:W-:Y:S01]  /*f9d0*/  IMAD R0, R0, UR4, RZ ;  /* 0x0000000400007c24 */ /* 0x000fe2000f8e02ff */
[----:B------:R-:W-:Y:S01]  /*f9e0*/  SHF.R.U64 R68, R68, 0x3, RZ ;  /* 0x0000000344447819 */ /* 0x000fe200000012ff */
[----:B------:R-:W-:Y:S01]  /*f9f0*/  IMAD R83, R32, R83, R86 ;  /* 0x0000005320537224 */ /* 0x000fe200078e0256 */
[----:B------:R-:W-:-:S02]  /*fa00*/  SHF.R.U64 R72, R72, 0x3, RZ ;  /* 0x0000000348487819 */ /* 0x000fc400000012ff */
[----:B------:R-:W-:Y:S02]  /*fa10*/  SHF.R.U64 R11, R11, 0x3, RZ ;  /* 0x000000030b0b7819 */ /* 0x000fe400000012ff */
[----:B------:R-:W-:Y:S02]  /*fa20*/  SHF.R.U64 R5, R5, 0x3, RZ ;  /* 0x0000000305057819 */ /* 0x000fe400000012ff */
[----:B------:R-:W-:Y:S01]  /*fa30*/  IADD3 R81, R81, R85, RZ ;  /* 0x0000005551517210 */ /* 0x000fe20007ffe0ff */
[--C-:B------:R-:W-:Y:S01]  /*fa40*/  IMAD.X R77, RZ, RZ, R7.reuse, P3 ;  /* 0x000000ffff4d7224 */ /* 0x100fe200018e0607 */
[----:B------:R-:W-:Y:S01]  /*fa50*/  LOP3.LUT R68, R68, R69, RZ, 0x3c, !PT ;  /* 0x0000004544447212 */ /* 0x000fe200078e3cff */
[----:B------:R-:W-:Y:S01]  /*fa60*/  IMAD.X R69, RZ, RZ, R7, P5 ;  /* 0x000000ffff457224 */ /* 0x000fe200028e0607 */
[----:B------:R-:W-:Y:S01]  /*fa70*/  LOP3.LUT R72, R72, R73, RZ, 0x3c, !PT ;  /* 0x0000004948487212 */ /* 0x000fe200078e3cff */
[----:B------:R-:W-:Y:S01]  /*fa80*/  IMAD R85, R21, UR5, R0 ;  /* 0x0000000515557c24 */ /* 0x000fe2000f8e0200 */
[----:B------:R-:W-:-:S02]  /*fa90*/  LOP3.LUT R6, R11, R6, RZ, 0x3c, !PT ;  /* 0x000000060b067212 */ /* 0x000fc400078e3cff */
[----:B------:R-:W-:Y:S02]  /*faa0*/  IADD3.X R73, RZ, R7, RZ, P4, !PT ;  /* 0x00000007ff497210 */ /* 0x000fe400027fe4ff */
[----:B------:R-:W-:Y:S01]  /*fab0*/  LOP3.LUT R76, R5, R10, RZ, 0x3c, !PT ;  /* 0x0000000a054c7212 */ /* 0x000fe200078e3cff */
[----:B------:R-:W-:Y:S01]  /*fac0*/  IMAD.WIDE.U32 R80, R21, UR4, R80 ;  /* 0x0000000415507c25 */ /* 0x000fe2000f8e0050 */
[----:B------:R-:W-:Y:S01]  /*fad0*/  SHF.R.S32.HI R0, RZ, 0x1f, R83 ;  /* 0x0000001fff007819 */ /* 0x000fe20000011453 */
[----:B------:R-:W-:Y:S01]  /*fae0*/  ULDC.64 UR4, c[0x0][0xbd8] ;  /* 0x0002f60000047ab9 */ /* 0x000fe20000000a00 */
[----:B--2---:R0:W-:Y:S01]  /*faf0*/  @!P0 ST.E desc[UR60][R58.64], R4 ;  /* 0x000000043a008985 */ /* 0x0041e2000c10193c */
[----:B------:R-:W-:Y:S02]  /*fb00*/  IMAD.IADD R81, R81, 0x1, R85 ;  /* 0x0000000151517824 */ /* 0x000fe400078e0255 */
[----:B------:R-:W-:Y:S01]  /*fb10*/  IMAD R0, R0, UR4, RZ ;  /* 0x0000000400007c24 */ /* 0x000fe2000f8e02ff */
[----:B------:R-:W5:Y:S01]  /*fb20*/  LD.E.128 R8, desc[UR60][R8.64] ;  /* 0x0000003c08087980 */ /* 0x000f62000c101d00 */
[----:B------:R-:W-:-:S03]  /*fb30*/  IMAD R89, R90, 0x80, R88 ;  /* 0x000000805a597824 */ /* 0x000fc600078e0258 */
[----:B------:R-:W5:Y:S04]  /*fb40*/  LD.E.128 R12, desc[UR60][R12.64] ;  /* 0x0000003c0c0c7980 */ /* 0x000f68000c101d00 */
[----:B0-----:R-:W5:Y:S04]  /*fb50*/  LD.E.128 R4, desc[UR60][R6.64] ;  /* 0x0000003c06047980 */ /* 0x001f68000c101d00 */
[----:B------:R-:W5:Y:S04]  /*fb60*/  LD.E.128 R24, desc[UR60][R24.64] ;  /* 0x0000003c18187980 */ /* 0x000f68000c101d00 */
        /* <DEDUP_REMOVED lines=11> */
[----:B------:R-:W5:Y:S01]  /*fc20*/  LD.E.128 R76, desc[UR60][R76.64] ;  /* 0x0000003c4c4c7980 */ /* 0x000f62000c101d00 */
[C---:B------:R-:W-:Y:S01]  /*fc30*/  IMAD R85, R83.reuse, UR5, R0 ;  /* 0x0000000553557c24 */ /* 0x040fe2000f8e0200 */
        /* <DEDUP_REMOVED lines=8> */
[----:B------:R-:W-:Y:S01]  /*fcc0*/  VIADD R21, R89, 0x20 ;  /* 0x0000002059157836 */ /* 0x000fe20000000000 */
[----:B------:R-:W-:Y:S01]  /*fcd0*/  LEA R32, P2, R80, UR4, 0x1 ;  /* 0x0000000450207c11 */ /* 0x000fe2000f8408ff */
[----:B------:R-:W-:-:S03]  /*fce0*/  IMAD.IADD R81, R81, 0x1, R85 ;  /* 0x0000000151517824 */ /* 0x000fc600078e0255 */
[-C--:B------:R-:W-:Y:S02]  /*fcf0*/  ISETP.GE.AND P1, PT, R21, R20.reuse, PT ;  /* 0x000000141500720c */ /* 0x080fe40003f26270 */
[----:B------:R-:W-:Y:S01]  /*fd00*/  LEA.HI.X R21, R80, UR5, R81, 0x1, P2 ;  /* 0x0000000550157c11 */ /* 0x000fe200090f0c51 */
[----:B------:R-:W-:Y:S01]  /*fd10*/  VIADD R0, R19, 0x32420 ;  /* 0x0003242013007836 */ /* 0x000fe20000000000 */
[----:B------:R-:W-:-:S04]  /*fd20*/  ISETP.GE.AND P2, PT, R89, R20, PT ;  /* 0x000000145900720c */ /* 0x000fc80003f46270 */
[----:B------:R-:W-:Y:S01]  /*fd30*/  PRMT R0, RZ, 0x654, R0 ;  /* 0x00000654ff007816 */ /* 0x000fe20000000000 */
[----:B------:R-:W-:Y:S01]  /*fd40*/  VIADD R83, R89, 0x40 ;  /* 0x0000004059537836 */ /* 0x000fe20000000000 */
[----:B0-----:R0:W2:Y:S02]  /*fd50*/  SHFL.IDX PT, R86, R32, RZ, 0x181f ;  /* 0x00181fff20567589 */ /* 0x0010a400000e0000 */
[----:B------:R3:W-:Y:S02]  /*fd60*/  SYNCS.ARRIVE.TRANS64.RED.A1T0 RZ, [R0+URZ], RZ ;  /* 0x000000ff00ff79a7 */ /* 0x0007e4000810043f */
[----:B------:R-:W-:Y:S02]  /*fd70*/  ISETP.GE.AND P0, PT, R83, R20, PT ;  /* 0x000000145300720c */ /* 0x000fe40003f06270 */
[----:B------:R-:W-:Y:S02]  /*fd80*/  SHF.R.S32.HI R88, RZ, 0x1f, R91 ;  /* 0x0000001fff587819 */ /* 0x000fe4000001145b */
[----:B------:R-:W-:Y:S01]  /*fd90*/  SHF.R.S32.HI R90, RZ, 0x1f, R93 ;  /* 0x0000001fff5a7819 */ /* 0x000fe2000001145d */
[----:B---3--:R0:W3:Y:S01]  /*fda0*/  SHFL.IDX PT, R0, R21, RZ, 0x181f ;  /* 0x00181fff15007589 */ /* 0x0080e200000e0000 */
[----:B------:R-:W-:Y:S07]  /*fdb0*/  @P2 BRA `(.L_x_1514) ;  /* 0x0000000000442947 */ /* 0x000fee0003800000 */
[----:B------:R-:W-:Y:S02]  /*fdc0*/  ULDC UR4, c[0x0][0xbc8] ;  /* 0x0002f20000047ab9 */ /* 0x000fe40000000800 */
[----:B------:R-:W-:Y:S02]  /*fdd0*/  ISETP.GE.AND P2, PT, R3, UR4, PT ;  /* 0x0000000403007c0c */ /* 0x000fe4000bf46270 */
[----:B------:R-:W-:Y:S02]  /*fde0*/  ISETP.GE.AND P3, PT, R91, UR4, PT ;  /* 0x000000045b007c0c */ /* 0x000fe4000bf66270 */
[----:B------:R-:W-:-:S09]  /*fdf0*/  ISETP.GE.AND P4, PT, R93, UR4, PT ;  /* 0x000000045d007c0c */ /* 0x000fd2000bf86270 */
[----:B--2---:R-:W-:-:S04]  /*fe00*/  @!P2 LEA R80, P5, R3, R86, 0x1 ;  /* 0x000000560350a211 */ /* 0x004fc800078a08ff */
[----:B---3--:R-:W-:Y:S02]  /*fe10*/  @!P2 LEA.HI.X R81, R3, R0, R94, 0x1, P5 ;  /* 0x000000000351a211 */ /* 0x008fe400028f0c5e */
        /* <DEDUP_REMOVED lines=11> */
.L_x_1514:
[----:B------:R-:W-:Y:S05]  /*fed0*/  BSYNC B1 ;  /* 0x0000000000017941 */ /* 0x000fea0003800000 */
.L_x_1513:
[----:B---3--:R3:W0:Y:S01]  /*fee0*/  SHFL.IDX PT, R0, R21, 0x1, 0x181f ;  /* 0x00381f0015007f89 */ /* 0x00862200000e0000 */
[----:B------:R-:W-:Y:S03]  /*fef0*/  BSSY B1, `(.L_x_1515) ;  /* 0x0000014000017945 */ /* 0x000fe60003800000 */
[----:B----45:R3:W4:Y:S01]  /*ff00*/  SHFL.IDX PT, R30, R32, 0x1, 0x181f ;  /* 0x00381f00201e7f89 */ /* 0x03072200000e0000 */
[----:B------:R-:W-:Y:S05]  /*ff10*/  @P1 BRA `(.L_x_1516) ;  /* 0x0000000000441947 */ /* 0x000fea0003800000 */
[----:B------:R-:W-:Y:S02]  /*ff20*/  ULDC UR4, c[0x0][0xbc8] ;  /* 0x0002f20000047ab9 */ /* 0x000fe40000000800 */
[----:B------:R-:W-:Y:S02]  /*ff30*/  ISETP.GE.AND P4, PT, R3, UR4, PT ;  /* 0x0000000403007c0c */ /* 0x000fe4000bf86270 */
[----:B------:R-:W-:Y:S02]  /*ff40*/  ISETP.GE.AND P3, PT, R91, UR4, PT ;  /* 0x000000045b007c0c */ /* 0x000fe4000bf66270 */
[----:B------:R-:W-:Y:S02]  /*ff50*/  ISETP.GE.AND P2, PT, R93, UR4, PT ;  /* 0x000000045d007c0c */ /* 0x000fe4000bf46270 */
[----:B------:R-:W-:-:S07]  /*ff60*/  ISETP.GE.AND P1, PT, R95, UR4, PT ;  /* 0x000000045f007c0c */ /* 0x000fce000bf26270 */
[----:B----4-:R-:W-:-:S04]  /*ff70*/  @!P4 LEA R4, P5, R3, R30, 0x1 ;  /* 0x0000001e0304c211 */ /* 0x010fc800078a08ff */
[----:B0-----:R-:W-:Y:S02]  /*ff80*/  @!P4 LEA.HI.X R5, R3, R0, R94, 0x1, P5 ;  /* 0x000000000305c211 */ /* 0x001fe400028f0c5e */
        /* <DEDUP_REMOVED lines=10> */
.L_x_1516:
[----:B------:R-:W-:Y:S05]  /*10030*/  BSYNC B1 ;  /* 0x0000000000017941 */ /* 0x000fea0003800000 */
.L_x_1515:
        /* <DEDUP_REMOVED lines=21> */
.L_x_1518:
[----:B------:R-:W-:Y:S05]  /*10190*/  BSYNC B1 ;  /* 0x0000000000017941 */ /* 0x000fea0003800000 */
.L_x_1517:
[----:B0-----:R-:W-:Y:S01]  /*101a0*/  VIADD R5, R89, 0x60 ;  /* 0x0000006059057836 */ /* 0x001fe20000000000 */
[----:B------:R0:W0:Y:S04]  /*101b0*/  SHFL.IDX PT, R0, R21, 0x3, 0x181f ;  /* 0x00781f0015007f89 */ /* 0x00002800000e0000 */
[----:B------:R-:W-:Y:S01]  /*101c0*/  ISETP.GE.AND P0, PT, R5, R20, PT ;  /* 0x000000140500720c */ /* 0x000fe20003f06270 */
[----:B---3--:R-:W3:-:S12]  /*101d0*/  SHFL.IDX PT, R32, R32, 0x3, 0x181f ;  /* 0x00781f0020207f89 */ /* 0x008ed800000e0000 */
[----:B------:R-:W-:Y:S05]  /*101e0*/  @P0 BRA `(.L_x_1519) ;  /* 0x0000000c00f40947 */ /* 0x000fea0003800000 */
[----:B------:R-:W-:Y:S02]  /*101f0*/  ULDC UR4, c[0x0][0xbc8] ;  /* 0x0002f20000047ab9 */ /* 0x000fe40000000800 */
[----:B------:R-:W-:Y:S02]  /*10200*/  ISETP.GE.AND P3, PT, R3, UR4, PT ;  /* 0x0000000403007c0c */ /* 0x000fe4000bf66270 */
[----:B------:R-:W-:Y:S02]  /*10210*/  ISETP.GE.AND P4, PT, R91, UR4, PT ;  /* 0x000000045b007c0c */ /* 0x000fe4000bf86270 */
[----:B------:R-:W-:-:S09]  /*10220*/  ISETP.GE.AND P5, PT, R93, UR4, PT ;  /* 0x000000045d007c0c */ /* 0x000fd2000bfa6270 */
[-C--:B---3--:R-:W-:Y:S02]  /*10230*/  @!P3 LEA R4, P0, R3, R32.reuse, 0x1 ;  /* 0x000000200304b211 */ /* 0x088fe400078008ff */
[-C--:B------:R-:W-:Y:S02]  /*10240*/  @!P4 LEA R6, P1, R91, R32.reuse, 0x1 ;  /* 0x000000205b06c211 */ /* 0x080fe400078208ff */
[----:B------:R-:W-:Y:S02]  /*10250*/  @!P5 LEA R8, P2, R93, R32, 0x1 ;  /* 0x000000205d08d211 */ /* 0x000fe400078408ff */
[-C--:B0-----:R-:W-:Y:S02]  /*10260*/  @!P3 LEA.HI.X R5, R3, R0.reuse, R94, 0x1, P0 ;  /* 0x000000000305b211 */ /* 0x081fe400000f0c5e */
        /* <DEDUP_REMOVED lines=11> */
.L_x_1511:
[----:B------:R-:W2:Y:S01]  /*10320*/  LDL R11, [R1+0x5c] ;  /* 0x00005c00010b7983 */ /* 0x000ea20000100800 */
[----:B------:R-:W-:Y:S01]  /*10330*/  ULDC.64 UR4, c[0x0][0xd00] ;  /* 0x0003400000047ab9 */ /* 0x000fe20000000a00 */
[----:B------:R-:W-:Y:S01]  /*10340*/  IMAD.MOV.U32 R0, RZ, RZ, RZ ;  /* 0x000000ffff007224 */ /* 0x000fe200078e00ff */
[----:B------:R-:W-:Y:S01]  /*10350*/  ISETP.NE.U32.AND P0, PT, RZ, UR4, PT ;  /* 0x00000004ff007c0c */ /* 0x000fe2000bf05070 */
[----:B------:R-:W3:Y:S03]  /*10360*/  LDC R21, c[0x0][0xce8] ;  /* 0x00033a00ff157b82 */ /* 0x000ee60000000800 */
[----:B------:R-:W-:Y:S01]  /*10370*/  ISETP.NE.AND.EX P0, PT, RZ, UR5, PT, P0 ;  /* 0x00000005ff007c0c */ /* 0x000fe2000bf05300 */
[----:B--2---:R-:W-:Y:S01]  /*10380*/  IMAD.SHL.U32 R6, R11, 0x4, RZ ;  /* 0x000000040b067824 */ /* 0x004fe200078e00ff */
[----:B------:R-:W-:-:S04]  /*10390*/  SHF.R.S32.HI R12, RZ, 0x1f, R11 ;  /* 0x0000001fff0c7819 */ /* 0x000fc8000001140b */
[----:B------:R-:W-:Y:S02]  /*103a0*/  IADD3 R4, P1, R6, UR4, RZ ;  /* 0x0000000406047c10 */ /* 0x000fe4000ff3e0ff */
[----:B------:R-:W-:-:S04]  /*103b0*/  SHF.L.U64.HI R3, R11, 0x2, R12 ;  /* 0x000000020b037819 */ /* 0x000fc8000001020c */
[----:B------:R-:W-:Y:S01]  /*103c0*/  IADD3.X R5, R3, UR5, RZ, P1, !PT ;  /* 0x0000000503057c10 */ /* 0x000fe20008ffe4ff */
[----:B------:R-:W-:Y:S02]  /*103d0*/  ULDC.64 UR4, c[0x0][0xd08] ;  /* 0x0003420000047ab9 */ /* 0x000fe40000000a00 */
[----:B------:R-:W-:Y:S02]  /*103e0*/  ISETP.NE.U32.AND P1, PT, RZ, UR4, PT ;  /* 0x00000004ff007c0c */ /* 0x000fe4000bf25070 */
[----:B------:R2:W5:Y:S02]  /*103f0*/  @P0 LDG.E R0, desc[UR60][R4.64] ;  /* 0x0000003c04000981 */ /* 0x000564000c1e1900 */
[----:B------:R-:W-:Y:S01]  /*10400*/  ISETP.NE.AND.EX P1, PT, RZ, UR5, PT, P1 ;  /* 0x00000005ff007c0c */ /* 0x000fe2000bf25310 */
[----:B------:R-:W4:-:S12]  /*10410*/  S2R R9, SR_TID.X ;  /* 0x0000000000097919 */ /* 0x000f180000002100 */
[----:B------:R-:W-:Y:S01]  /*10420*/  @P1 IADD3 R6, P2, R6, UR4, RZ ;  /* 0x0000000406061c10 */ /* 0x000fe2000ff5e0ff */
[----:B------:R-:W-:Y:S02]  /*10430*/  ULDC UR4, c[0x0][0xb88] ;  /* 0x0002e20000047ab9 */ /* 0x000fe40000000800 */
[----:B------:R-:W-:Y:S01]  /*10440*/  IMAD.U32 R8, RZ, RZ, UR4 ;  /* 0x00000004ff087e24 */ /* 0x000fe2000f8e00ff */
[----:B------:R-:W-:-:S05]  /*10450*/  @P1 IADD3.X R7, R3, UR5, RZ, P2, !PT ;  /* 0x0000000503071c10 */ /* 0x000fca00097fe4ff */
[----:B------:R2:W5:Y:S01]  /*10460*/  @P1 LDG.E R8, desc[UR60][R6.64] ;  /* 0x0000003c06081981 */ /* 0x000562000c1e1900 */
[----:B---3--:R-:W-:Y:S01]  /*10470*/  ISETP.NE.AND P2, PT, R21, 0x1, PT ;  /* 0x000000011500780c */ /* 0x008fe20003f45270 */
[----:B----4-:R-:W-:-:S12]  /*10480*/  VIADD R24, R9, 0xffffff80 ;  /* 0xffffff8009187836 */ /* 0x010fd80000000000 */
[----:B------:R-:W3:Y:S01]  /*10490*/  @P2 LDC R25, c[0x0][0xcec] ;  /* 0x00033b00ff192b82 */ /* 0x000ee20000000800 */
[----:B------:R-:W-:Y:S01]  /*104a0*/  ISETP.GE.AND P3, PT, R24, 0x80, PT ;  /* 0x000000801800780c */ /* 0x000fe20003f66270 */
[----:B--2---:R-:W-:-:S12]  /*104b0*/  @P1 BRA `(.L_x_1520) ;  /* 0x0000000000101947 */ /* 0x004fd80003800000 */
[----:B------:R-:W-:Y:S05]  /*104c0*/  @!P0 BRA `(.L_x_1520) ;  /* 0x00000000000c8947 */ /* 0x000fea0003800000 */
[----:B------:R-:W2:Y:S04]  /*104d0*/  LDG.E R3, desc[UR60][R4.64] ;  /* 0x0000003c04037981 */ /* 0x000ea8000c1e1900 */
[----:B-----5:R-:W2:Y:S02]  /*104e0*/  LDG.E R8, desc[UR60][R4.64+0x4] ;  /* 0x0000043c04087981 */ /* 0x020ea4000c1e1900 */
[----:B--2---:R-:W-:-:S07]  /*104f0*/  IMAD.IADD R8, R8, 0x1, -R3 ;  /* 0x0000000108087824 */ /* 0x004fce00078e0a03 */
.L_x_1520:
[----:B------:R-:W2:Y:S04]  /*10500*/  LDL R20, [R1+0x64] ;  /* 0x0000640001147983 */ /* 0x000ea80000100800 */
[----:B------:R4:W5:Y:S01]  /*10510*/  LDL R26, [R1+0x6c] ;  /* 0x00006c00011a7983 */ /* 0x0009620000100800 */
[----:B------:R-:W-:Y:S01]  /*10520*/  BSSY B1, `(.L_x_1521) ;  /* 0x000002d000017945 */ /* 0x000fe20003800000 */
[----:B------:R-:W-:Y:S02]  /*10530*/  SEL R13, R11, RZ, !P0 ;  /* 0x000000ff0b0d7207 */ /* 0x000fe40004000000 */
[----:B------:R-:W-:Y:S02]  /*10540*/  SEL R12, R12, RZ, !P0 ;  /* 0x000000ff0c0c7207 */ /* 0x000fe40004000000 */
[----:B-----5:R-:W-:-:S02]  /*10550*/  SHF.R.S32.HI R11, RZ, 0x1f, R0 ;  /* 0x0000001fff0b7819 */ /* 0x020fc40000011400 */
[----:B--2---:R-:W-:Y:S01]  /*10560*/  SHF.R.S32.HI R10, RZ, 0x1f, R20 ;  /* 0x0000001fff0a7819 */ /* 0x004fe20000011414 */
[----:B----4-:R-:W-:Y:S06]  /*10570*/  @P3 BRA `(.L_x_1522) ;  /* 0x00000000009c3947 */ /* 0x010fec0003800000 */
[----:B------:R-:W2:Y:S01]  /*10580*/  LDC R14, c[0x0][0xce8] ;  /* 0x00033a00ff0e7b82 */ /* 0x000ea20000000800 */
[----:B------:R-:W-:-:S05]  /*10590*/  LEA R3, R26, R9, 0x7 ;  /* 0x000000091a037211 */ /* 0x000fca00078e38ff */
[----:B------:R-:W-:Y:S02]  /*105a0*/  VIADD R9, R3, 0xffffff80 ;  /* 0xffffff8003097836 */ /* 0x000fe40000000000 */
[----:B--2---:R-:W-:-:S05]  /*105b0*/  IMAD R4, R8, R14, RZ ;  /* 0x0000000e08047224 */ /* 0x004fca00078e02ff */
        /* <DEDUP_REMOVED lines=9> */
[----:B------:R-:W2:Y:S01]  /*10650*/  @P0 LDC R6, c[0x0][0xcec] ;  /* 0x00033b00ff060b82 */ /* 0x000ea20000000800 */
[----:B------:R-:W-:Y:S01]  /*10660*/  IMAD R7, R20, UR5, R7 ;  /* 0x0000000514077c24 */ /* 0x000fe2000f8e0207 */
[----:B------:R-:W-:-:S03]  /*10670*/  ULDC.64 UR4, c[0x0][0xc98] ;  /* 0x0003260000047ab9 */ /* 0x000fc60000000a00 */
[----:B------:R-:W-:-:S03]  /*10680*/  IMAD.IADD R5, R5, 0x1, R7 ;  /* 0x0000000105057824 */ /* 0x000fc600078e0207 */
[----:B------:R-:W4:Y:S01]  /*10690*/  @P0 LDC R15, c[0x0][0xcf0] ;  /* 0x00033c00ff0f0b82 */ /* 0x000f220000000800 */
[----:B------:R-:W-:-:S04]  /*106a0*/  IMAD.WIDE.U32 R4, R13, UR4, R4 ;  /* 0x000000040d047c25 */ /* 0x000fc8000f8e0004 */
[----:B--2---:R-:W-:-:S05]  /*106b0*/  @P0 IMAD.HI.U32 R6, R9, R6, RZ ;  /* 0x0000000609060227 */ /* 0x004fca00078e00ff */
[----:B----4-:R-:W-:Y:S01]  /*106c0*/  @P0 SHF.R.U32.HI R3, RZ, R15, R6 ;  /* 0x0000000fff030219 */ /* 0x010fe20000011606 */
        /* <DEDUP_REMOVED lines=18> */
.L_x_1522:
[----:B------:R-:W-:Y:S05]  /*107f0*/  BSYNC B1 ;  /* 0x0000000000017941 */ /* 0x000fea0003800000 */
.L_x_1521:
[--C-:B------:R-:W-:Y:S01]  /*10800*/  SHF.R.S32.HI R14, RZ, 0x1f, R24.reuse ;  /* 0x0000001fff0e7819 */ /* 0x100fe20000011418 */
[----:B------:R-:W4:Y:S01]  /*10810*/  @P2 LDC R9, c[0x0][0xcf0] ;  /* 0x00033c00ff092b82 */ /* 0x000f220000000800 */
[----:B------:R-:W-:Y:S01]  /*10820*/  SHF.R.S32.HI R28, RZ, 0x1f, R24 ;  /* 0x0000001fff1c7819 */ /* 0x000fe20000011418 */
[----:B------:R-:W-:Y:S01]  /*10830*/  ULDC.64 UR4, c[0x0][0xba0] ;  /* 0x0002e80000047ab9 */ /* 0x000fe20000000a00 */
[-C--:B------:R-:W-:Y:S01]  /*10840*/  LEA.HI R14, R14, R24.reuse, RZ, 0x3 ;  /* 0x000000180e0e7211 */ /* 0x080fe200078f18ff */
[----:B--2---:R-:W-:Y:S01]  /*10850*/  IMAD R3, R11, UR4, RZ ;  /* 0x000000040b037c24 */ /* 0x004fe2000f8e02ff */
[----:B------:R-:W-:Y:S01]  /*10860*/  LEA.HI R28, R28, R24, RZ, 0x3 ;  /* 0x000000181c1c7211 */ /* 0x000fe200078f18ff */
[----:B------:R-:W-:Y:S01]  /*10870*/  IMAD.WIDE.U32 R4, R0, UR4, RZ ;  /* 0x0000000400047c25 */ /* 0x000fe2000f8e00ff */
[----:B------:R-:W-:Y:S02]  /*10880*/  LOP3.LUT R14, R14, 0xfffffff8, RZ, 0xc0, !PT ;  /* 0xfffffff80e0e7812 */ /* 0x000fe400078ec0ff */
[----:B------:R-:W-:Y:S01]  /*10890*/  SHF.R.S32.HI R28, RZ, 0x3, R28 ;  /* 0x00000003ff1c7819 */ /* 0x000fe2000001141c */
[----:B------:R-:W-:Y:S01]  /*108a0*/  IMAD R3, R0, UR5, R3 ;  /* 0x0000000500037c24 */ /* 0x000fe2000f8e0203 */
[----:B------:R-:W-:Y:S01]  /*108b0*/  ULDC.64 UR4, c[0x0][0xbe8] ;  /* 0x0002fa0000047ab9 */ /* 0x000fe20000000a00 */
[----:B------:R-:W-:-:S02]  /*108c0*/  IMAD.IADD R14, R24, 0x1, -R14 ;  /* 0x00000001180e7824 */ /* 0x000fc400078e0a0e */
[----:B------:R-:W-:Y:S02]  /*108d0*/  IMAD R0, R10, UR4, RZ ;  /* 0x000000040a007c24 */ /* 0x000fe4000f8e02ff */
[----:B------:R-:W-:Y:S02]  /*108e0*/  IMAD R6, R14, 0x20, R28 ;  /* 0x000000200e067824 */ /* 0x000fe400078e021c */
[----:B------:R-:W-:Y:S02]  /*108f0*/  IMAD.IADD R5, R5, 0x1, R3 ;  /* 0x0000000105057824 */ /* 0x000fe400078e0203 */
[----:B------:R-:W-:Y:S02]  /*10900*/  IMAD R10, R26, 0x80, R6 ;  /* 0x000000801a0a7824 */ /* 0x000fe400078e0206 */
[----:B------:R-:W-:Y:S02]  /*10910*/  IMAD R7, R20, UR5, R0 ;  /* 0x0000000514077c24 */ /* 0x000fe4000f8e0200 */
[----:B---3--:R-:W-:-:S04]  /*10920*/  @P2 IMAD.HI.U32 R0, R10, R25, RZ ;  /* 0x000000190a002227 */ /* 0x008fc800078e00ff */
[----:B------:R-:W-:Y:S01]  /*10930*/  IMAD.WIDE.U32 R4, R20, UR4, R4 ;  /* 0x0000000414047c25 */ /* 0x000fe2000f8e0004 */
[----:B------:R-:W-:-:S03]  /*10940*/  ULDC.64 UR4, c[0x0][0xbf0] ;  /* 0x0002fc0000047ab9 */ /* 0x000fc60000000a00 */
[----:B------:R-:W-:Y:S01]  /*10950*/  IMAD.MOV.U32 R3, RZ, RZ, R10 ;  /* 0x000000ffff037224 */ /* 0x000fe200078e000a */
[----:B----4-:R-:W-:Y:S01]  /*10960*/  @P2 SHF.R.U32.HI R3, RZ, R9, R0 ;  /* 0x00000009ff032219 */ /* 0x010fe20000011600 */
[----:B------:R-:W-:Y:S02]  /*10970*/  IMAD.IADD R5, R5, 0x1, R7 ;  /* 0x0000000105057824 */ /* 0x000fe400078e0207 */
[----:B------:R-:W-:Y:S01]  /*10980*/  IMAD R6, R12, UR4, RZ ;  /* 0x000000040c067c24 */ /* 0x000fe2000f8e02ff */
[--C-:B------:R-:W-:Y:S01]  /*10990*/  SHF.R.S32.HI R0, RZ, 0x1f, R3.reuse ;  /* 0x0000001fff007819 */ /* 0x100fe20000011403 */
[----:B------:R-:W-:Y:S02]  /*109a0*/  IMAD.MOV R7, RZ, RZ, -R3 ;  /* 0x000000ffff077224 */ /* 0x000fe400078e0a03 */
[C---:B------:R-:W-:Y:S02]  /*109b0*/  IMAD R9, R13.reuse, UR5, R6 ;  /* 0x000000050d097c24 */ /* 0x040fe4000f8e0206 */
[----:B------:R-:W-:Y:S01]  /*109c0*/  IMAD.WIDE.U32 R4, R13, UR4, R4 ;  /* 0x000000040d047c25 */ /* 0x000fe2000f8e0004 */
[----:B------:R-:W-:-:S03]  /*109d0*/  ULDC.64 UR4, c[0x0][0xbe0] ;  /* 0x0002f80000047ab9 */ /* 0x000fc60000000a00 */
[----:B------:R-:W-:Y:S01]  /*109e0*/  IMAD R7, R21, R7, R10 ;  /* 0x0000000715077224 */ /* 0x000fe200078e020a */
[----:B------:R-:W-:Y:S01]  /*109f0*/  IADD3 R5, R5, R9, RZ ;  /* 0x0000000905057210 */ /* 0x000fe20007ffe0ff */
[----:B------:R-:W-:-:S03]  /*10a00*/  IMAD R6, R0, UR4, RZ ;  /* 0x0000000400067c24 */ /* 0x000fc6000f8e02ff */
[----:B------:R-:W-:Y:S01]  /*10a10*/  SHF.R.S32.HI R0, RZ, 0x1f, R7 ;  /* 0x0000001fff007819 */ /* 0x000fe20000011407 */
        /* <DEDUP_REMOVED lines=8> */
[----:B------:R-:W-:Y:S02]  /*10aa0*/  IMAD.SHL.U32 R9, R14, 0x8, RZ ;  /* 0x000000080e097824 */ /* 0x000fe400078e00ff */
[----:B------:R-:W-:Y:S01]  /*10ab0*/  IMAD.IADD R5, R5, 0x1, R3 ;  /* 0x0000000105057824 */ /* 0x000fe200078e0203 */
[C---:B------:R-:W-:Y:S01]  /*10ac0*/  LEA R3, P0, R4.reuse, UR4, 0x1 ;  /* 0x0000000404037c11 */ /* 0x040fe2000f8008ff */
[C---:B------:R-:W-:Y:S01]  /*10ad0*/  VIADD R25, R9.reuse, 0x80 ;  /* 0x0000008009197836 */ /* 0x040fe20000000000 */
[----:B------:R-:W-:Y:S01]  /*10ae0*/  UMOV UR4, 0xffffffff ;  /* 0xffffffff00047882 */ /* 0x000fe20000000000 */
[C---:B------:R-:W-:Y:S01]  /*10af0*/  VIADD R27, R9.reuse, 0xc0 ;  /* 0x000000c0091b7836 */ /* 0x040fe20000000000 */
[----:B------:R-:W-:Y:S01]  /*10b00*/  LEA.HI.X R4, R4, UR5, R5, 0x1, P0 ;  /* 0x0000000504047c11 */ /* 0x000fe200080f0c05 */
[----:B------:R-:W-:Y:S01]  /*10b10*/  VIADD R29, R9, 0x40 ;  /* 0x00000040091d7836 */ /* 0x000fe20000000000 */
[----:B------:R-:W-:Y:S02]  /*10b20*/  SHF.R.S32.HI R10, RZ, 0x1f, R9 ;  /* 0x0000001fff0a7819 */ /* 0x000fe40000011409 */
[----:B------:R-:W-:-:S02]  /*10b30*/  SHF.R.S32.HI R6, RZ, 0x1f, R25 ;  /* 0x0000001fff067819 */ /* 0x000fc40000011419 */
[----:B------:R-:W-:Y:S02]  /*10b40*/  SHF.R.S32.HI R20, RZ, 0x1f, R27 ;  /* 0x0000001fff147819 */ /* 0x000fe4000001141b */
[----:B------:R-:W-:Y:S01]  /*10b50*/  SHF.R.S32.HI R24, RZ, 0x1f, R29 ;  /* 0x0000001fff187819 */ /* 0x000fe2000001141d */
[----:B------:R-:W-:Y:S06]  /*10b60*/  BRA.DIV UR4, `(.L_x_1523) ;  /* 0x0000008a04107947 */ /* 0x000fec000b800000 */
[----:B------:R2:W3:Y:S04]  /*10b70*/  SHFL.IDX PT, R0, R4, RZ, 0x181f ;  /* 0x00181fff04007589 */ /* 0x0004e800000e0000 */
[----:B------:R2:W4:Y:S02]  /*10b80*/  SHFL.IDX PT, R14, R3, RZ, 0x181f ;  /* 0x00181fff030e7589 */ /* 0x00052400000e0000 */
.L_x_1708:
[----:B------:R-:W-:Y:S01]  /*10b90*/  IMAD R8, R8, R21, RZ ;  /* 0x0000001508087224 */ /* 0x000fe200078e02ff */
[----:B------:R-:W-:Y:S01]  /*10ba0*/  BSSY B1, `(.L_x_1524) ;  /* 0x0000015000017945 */ /* 0x000fe20003800000 */
[----:B------:R-:W-:-:S05]  /*10bb0*/  IMAD R7, R26, 0x80, R28 ;  /* 0x000000801a077824 */ /* 0x000fca00078e021c */
[----:B------:R-:W-:-:S13]  /*10bc0*/  ISETP.GE.AND P0, PT, R7, R8, PT ;  /* 0x000000080700720c */ /* 0x000fda0003f06270 */
[----:B------:R-:W-:Y:S05]  /*10bd0*/  @P0 BRA `(.L_x_1525) ;  /* 0x0000000000440947 */ /* 0x000fea0003800000 */
[----:B------:R-:W-:Y:S02]  /*10be0*/  ULDC UR4, c[0x0][0xbc8] ;  /* 0x0002f20000047ab9 */ /* 0x000fe40000000800 */
[----:B------:R-:W-:Y:S02]  /*10bf0*/  ISETP.GE.AND P3, PT, R9, UR4, PT ;  /* 0x0000000409007c0c */ /* 0x000fe4000bf66270 */
[----:B------:R-:W-:Y:S02]  /*10c00*/  ISETP.GE.AND P2, PT, R29, UR4, PT ;  /* 0x000000041d007c0c */ /* 0x000fe4000bf46270 */
[----:B------:R-:W-:Y:S02]  /*10c10*/  ISETP.GE.AND P1, PT, R25, UR4, PT ;  /* 0x0000000419007c0c */ /* 0x000fe4000bf26270 */
[----:B------:R-:W-:-:S07]  /*10c20*/  ISETP.GE.AND P0, PT, R27, UR4, PT ;  /* 0x000000041b007c0c */ /* 0x000fce000bf06270 */
[-C--:B----4-:R-:W-:Y:S02]  /*10c30*/  @!P3 LEA R12, P5, R9, R14.reuse, 0x1 ;  /* 0x0000000e090cb211 */ /* 0x090fe400078a08ff */
[----:B------:R-:W-:Y:S02]  /*10c40*/  @!P2 LEA R30, P4, R29, R14, 0x1 ;  /* 0x0000000e1d1ea211 */ /* 0x000fe400078808ff */
        /* <DEDUP_REMOVED lines=10> */
.L_x_1525:
[----:B------:R-:W-:Y:S05]  /*10cf0*/  BSYNC B1 ;  /* 0x0000000000017941 */ /* 0x000fea0003800000 */
.L_x_1524:
[----:B------:R-:W-:-:S03]  /*10d00*/  UMOV UR4, 0xffffffff ;  /* 0xffffffff00047882 */ /* 0x000fc60000000000 */
[----:B------:R-:W-:Y:S05]  /*10d10*/  BRA.DIV UR4, `(.L_x_1526) ;  /* 0x0000008604d87947 */ /* 0x000fea000b800000 */
[----:B---3--:R3:W0:Y:S04]  /*10d20*/  SHFL.IDX PT, R0, R4, 0x1, 0x181f ;  /* 0x00381f0004007f89 */ /* 0x00862800000e0000 */
[----:B----4-:R3:W4:Y:S02]  /*10d30*/  SHFL.IDX PT, R14, R3, 0x1, 0x181f ;  /* 0x00381f00030e7f89 */ /* 0x01072400000e0000 */
.L_x_1712:
[----:B------:R-:W-:Y:S01]  /*10d40*/  IADD3 R5, R7, 0x20, RZ ;  /* 0x0000002007057810 */ /* 0x000fe20007ffe0ff */
[----:B------:R-:W-:Y:S03]  /*10d50*/  BSSY B1, `(.L_x_1527) ;  /* 0x0000014000017945 */ /* 0x000fe60003800000 */
        /* <DEDUP_REMOVED lines=9> */
[----:B0-----:R-:W-:Y:S02]  /*10df0*/  @!P3 LEA.HI.X R13, R9, R0, R10, 0x1, P5 ;  /* 0x00000000090db211 */ /* 0x001fe400028f0c0a */
        /* <DEDUP_REMOVED lines=9> */
.L_x_1528:
[----:B------:R-:W-:Y:S05]  /*10e90*/  BSYNC B1 ;  /* 0x0000000000017941 */ /* 0x000fea0003800000 */
.L_x_1527:
[----:B------:R-:W-:-:S03]  /*10ea0*/  UMOV UR4, 0xffffffff ;  /* 0xffffffff00047882 */ /* 0x000fc60000000000 */
[----:B------:R-:W-:Y:S05]  /*10eb0*/  BRA.DIV UR4, `(.L_x_1529) ;  /* 0x0000008604b87947 */ /* 0x000fea000b800000 */
[----:B0-----:R0:W0:Y:S04]  /*10ec0*/  SHFL.IDX PT, R0, R4, 0x2, 0x181f ;  /* 0x00581f0004007f89 */ /* 0x00102800000e0000 */
[----:B----4-:R4:W0:Y:S02]  /*10ed0*/  SHFL.IDX PT, R14, R3, 0x2, 0x181f ;  /* 0x00581f00030e7f89 */ /* 0x01082400000e0000 */
.L_x_1716:
[----:B------:R-:W-:Y:S01]  /*10ee0*/  VIADD R5, R7, 0x40 ;  /* 0x0000004007057836 */ /* 0x000fe20000000000 */
[----:B------:R-:W-:Y:S04]  /*10ef0*/  BSSY B1, `(.L_x_1530) ;  /* 0x0000014000017945 */ /* 0x000fe80003800000 */
[----:B------:R-:W-:-:S13]  /*10f00*/  ISETP.GE.AND P0, PT, R5, R8, PT ;  /* 0x000000080500720c */ /* 0x000fda0003f06270 */
        /* <DEDUP_REMOVED lines=18> */
.L_x_1531:
[----:B------:R-:W-:Y:S05]  /*11030*/  BSYNC B1 ;  /* 0x0000000000017941 */ /* 0x000fea0003800000 */
.L_x_1530:
[----:B------:R-:W-:-:S03]  /*11040*/  UMOV UR4, 0xffffffff ;  /* 0xffffffff00047882 */ /* 0x000fc60000000000 */
[----:B------:R-:W-:Y:S05]  /*11050*/  BRA.DIV UR4, `(.L_x_1532) ;  /* 0x0000008604987947 */ /* 0x000fea000b800000 */
[----:B0-----:R0:W0:Y:S04]  /*11060*/  SHFL.IDX PT, R0, R4, 0x3, 0x181f ;  /* 0x00781f0004007f89 */ /* 0x00102800000e0000 */
[----:B------:R0:W0:Y:S02]  /*11070*/  SHFL.IDX PT, R14, R3, 0x3, 0x181f ;  /* 0x00781f00030e7f89 */ /* 0x00002400000e0000 */
.L_x_1720:
[----:B0-234-:R-:W-:-:S05]  /*11080*/  VIADD R3, R7, 0x60 ;  /* 0x0000006007037836 */ /* 0x01dfca0000000000 */
[----:B------:R-:W-:-:S13]  /*11090*/  ISETP.GE.AND P0, PT, R3, R8, PT ;  /* 0x000000080300720c */ /* 0x000fda0003f06270 */
[----:B------:R-:W-:Y:S05]  /*110a0*/  @P0 BRA `(.L_x_1519) ;  /* 0x0000000000440947 */ /* 0x000fea0003800000 */
[----:B------:R-:W-:Y:S02]  /*110b0*/  ULDC UR4, c[0x0][0xbc8] ;  /* 0x0002f20000047ab9 */ /* 0x000fe40000000800 */
[----:B------:R-:W-:Y:S02]  /*110c0*/  ISETP.GE.AND P3, PT, R9, UR4, PT ;  /* 0x0000000409007c0c */ /* 0x000fe4000bf66270 */
[----:B------:R-:W-:Y:S02]  /*110d0*/  ISETP.GE.AND P2, PT, R29, UR4, PT ;  /* 0x000000041d007c0c */ /* 0x000fe4000bf46270 */
[----:B------:R-:W-:Y:S02]  /*110e0*/  ISETP.GE.AND P1, PT, R25, UR4, PT ;  /* 0x0000000419007c0c */ /* 0x000fe4000bf26270 */
[----:B------:R-:W-:-:S07]  /*110f0*/  ISETP.GE.AND P0, PT, R27, UR4, PT ;  /* 0x000000041b007c0c */ /* 0x000fce000bf06270 */
[-C--:B------:R-:W-:Y:S02]  /*11100*/  @!P3 LEA R4, P4, R9, R14.reuse, 0x1 ;  /* 0x0000000e0904b211 */ /* 0x080fe400078808ff */
[----:B------:R-:W-:Y:S02]  /*11110*/  @!P2 LEA R8, P5, R29, R14, 0x1 ;  /* 0x0000000e1d08a211 */ /* 0x000fe400078a08ff */
[-C--:B------:R-:W-:Y:S02]  /*11120*/  @!P3 LEA.HI.X R5, R9, R0.reuse, R10, 0x1, P4 ;  /* 0x000000000905b211 */ /* 0x080fe400020f0c0a */
[----:B------:R-:W-:Y:S02]  /*11130*/  @!P2 LEA.HI.X R9, R29, R0, R24, 0x1, P5 ;  /* 0x000000001d09a211 */ /* 0x000fe400028f0c18 */
[-C--:B------:R-:W-:Y:S01]  /*11140*/  @!P1 LEA R10, P4, R25, R14.reuse, 0x1 ;  /* 0x0000000e190a9211 */ /* 0x080fe200078808ff */
[----:B------:R0:W-:Y:S01]  /*11150*/  @!P3 ST.E.128 desc[UR60][R4.64], RZ ;  /* 0x000000ff0400b985 */ /* 0x0001e2000c101d3c */
[----:B------:R-:W-:-:S02]  /*11160*/  @!P0 LEA R14, P5, R27, R14, 0x1 ;  /* 0x0000000e1b0e8211 */ /* 0x000fc400078a08ff */
[-C--:B------:R-:W-:Y:S01]  /*11170*/  @!P1 LEA.HI.X R11, R25, R0.reuse, R6, 0x1, P4 ;  /* 0x00000000190b9211 */ /* 0x080fe200020f0c06 */
[----:B------:R0:W-:Y:S01]  /*11180*/  @!P2 ST.E.128 desc[UR60][R8.64], RZ ;  /* 0x000000ff0800a985 */ /* 0x0001e2000c101d3c */
[----:B------:R-:W-:-:S03]  /*11190*/  @!P0 LEA.HI.X R15, R27, R0, R20, 0x1, P5 ;  /* 0x000000001b0f8211 */ /* 0x000fc600028f0c14 */
[----:B------:R0:W-:Y:S04]  /*111a0*/  @!P1 ST.E.128 desc[UR60][R10.64], RZ ;  /* 0x000000ff0a009985 */ /* 0x0001e8000c101d3c */
[----:B------:R0:W-:Y:S02]  /*111b0*/  @!P0 ST.E.128 desc[UR60][R14.64], RZ ;  /* 0x000000ff0e008985 */ /* 0x0001e4000c101d3c */
.L_x_1519:
[----:B------:R-:W-:Y:S05]  /*111c0*/  BSYNC B0 ;  /* 0x0000000000007941 */ /* 0x000fea0003800000 */
.L_x_1510:
[----:B------:R-:W-:Y:S02]  /*111d0*/  ULDC UR4, c[0x0][0xd3c] ;  /* 0x00034f0000047ab9 */ /* 0x000fe40000000800 */
[----:B------:R-:W-:-:S13]  /*111e0*/  ISETP.GE.AND P0, PT, R35, UR4, PT ;  /* 0x0000000423007c0c */ /* 0x000fda000bf06270 */
[----:B------:R-:W-:Y:S05]  /*111f0*/  @!P0 BRA `(.L_x_1533) ;  /* 0xfffffefc00a48947 */ /* 0x000fea000383ffff */
[----:B------:R-:W-:Y:S05]  /*11200*/  BRA `(.L_x_1390) ;  /* 0x0000007000a87947 */ /* 0x000fea0003800000 */
.L_x_1388:
[----:B------:R-:W-:-:S08]  /*11210*/  NOP ;  /* 0x0000000000007918 */ /* 0x000fd00000000000 */
[----:B--2---:R-:W0:-:S00]  /*11220*/  USETMAXREG.DEALLOC.CTAPOOL 0x28 ;  /* 0x00000028000079c8 */ /* 0x004e0000080e0500 */
        /* <DEDUP_REMOVED lines=14> */
.L_x_1534:
        /* <DEDUP_REMOVED lines=32> */
[----:B------:R-:W0:Y:S02]  /*11510*/  SHFL.IDX PT, R4, R7, 0x1f, 0x1f ;  /* 0x03e01f0007047f89 */ /* 0x000e2400000e0000 */
[----:B0-----:R-:W-:-:S04]  /*11520*/  IMAD R4, R4, UR5, RZ ;  /* 0x0000000504047c24 */ /* 0x001fc8000f8e02ff */
[----:B------:R-:W-:Y:S01]  /*11530*/  IMAD.MOV.U32 R3, RZ, RZ, R4 ;  /* 0x000000ffff037224 */ /* 0x000fe200078e0004 */
[----:B-1----:R-:W-:-:S13]  /*11540*/  ISETP.GT.AND P6, PT, R4, UR6, PT ;  /* 0x0000000604007c0c */ /* 0x002fda000bfc4270 */
[----:B------:R-:W-:Y:S05]  /*11550*/  @P6 BRA `(.L_x_1536) ;  /* 0x00000000009c6947 */ /* 0x000fea0003800000 */
[----:B------:R-:W0:Y:S01]  /*11560*/  LDC R10, c[0x0][0xd3c] ;  /* 0x00034f00ff0a7b82 */ /* 0x000e220000000800 */
[----:B------:R-:W-:Y:S01]  /*11570*/  IMAD.MOV.U32 R4, RZ, RZ, R3 ;  /* 0x000000ffff047224 */ /* 0x000fe200078e0003 */
[----:B------:R-:W-:Y:S01]  /*11580*/  UMOV UR4, URZ ;  /* 0x0000003f00047c82 */ /* 0x000fe20008000000 */
[----:B------:R-:W-:Y:S01]  /*11590*/  ULDC UR7, c[0x0][0xd3c] ;  /* 0x00034f0000077ab9 */ /* 0x000fe20000000800 */
[----:B------:R-:W-:-:S05]  /*115a0*/  ULDC UR5, c[0x0][0xd38] ;  /* 0x00034e0000057ab9 */ /* 0x000fca0000000800 */
.L_x_1540:
[----:B------:R-:W-:Y:S01]  /*115b0*/  UIADD3 UR4, UR4, 0x1f, URZ ;  /* 0x0000001f04047890 */ /* 0x000fe2000fffe03f */
[----:B------:R-:W-:-:S05]  /*115c0*/  IMAD.U32 R19, RZ, RZ, UR7 ;  /* 0x00000007ff137e24 */ /* 0x000fca000f8e00ff */
        /* <DEDUP_REMOVED lines=10> */
.L_x_1539:
[----:B------:R-:W-:Y:S05]  /*11670*/  BSYNC B0 ;  /* 0x0000000000007941 */ /* 0x000fea0003800000 */
.L_x_1538:
[----:B0----5:R-:W0:Y:S02]  /*11680*/  SHFL.UP PT, R2, R0, 0x1, RZ ;  /* 0x0420000000027989 */ /* 0x021e2400000e00ff */
[----:B0-----:R-:W-:-:S05]  /*11690*/  SEL R3, R2, RZ, P1 ;  /* 0x000000ff02037207 */ /* 0x001fca0000800000 */
[----:B------:R-:W-:-:S05]  /*116a0*/  IMAD.IADD R3, R0, 0x1, R3 ;  /* 0x0000000100037824 */ /* 0x000fca00078e0203 */
[----:B------:R-:W0:Y:S02]  /*116b0*/  SHFL.UP PT, R2, R3, 0x2, RZ ;  /* 0x0440000003027989 */ /* 0x000e2400000e00ff */
        /* <DEDUP_REMOVED lines=17> */
.L_x_1536:
        /* <DEDUP_REMOVED lines=13> */
[----:B------:R-:W-:-:S06]  /*118a0*/  IADD3 R16, R19, -0x1, RZ ;  /* 0xffffffff13107810 */ /* 0x000fcc0007ffe0ff */
[----:B------:R2:W3:Y:S02]  /*118b0*/  SHFL.IDX PT, R16, R7, R16, 0x1f ;  /* 0x00001f1007107589 */ /* 0x0004e400000e0000 */
.L_x_1541:
        /* <DEDUP_REMOVED lines=28> */
.L_x_1537:
[----:B------:R-:W-:Y:S02]  /*11a80*/  IMAD.MOV.U32 R17, RZ, RZ, RZ ;  /* 0x000000ffff117224 */ /* 0x000fe400078e00ff */
[----:B------:R-:W-:Y:S02]  /*11a90*/  IMAD.U32 R16, RZ, RZ, UR6 ;  /* 0x00000006ff107e24 */ /* 0x000fe4000f8e00ff */
[----:B------:R-:W-:-:S07]  /*11aa0*/  IMAD.MOV.U32 R18, RZ, RZ, RZ ;  /* 0x000000ffff127224 */ /* 0x000fce00078e00ff */
.L_x_1542:
[----:B------:R-:W-:-:S13]  /*11ab0*/  ISETP.NE.AND P0, PT, R5, RZ, PT ;  /* 0x000000ff0500720c */ /* 0x000fda0003f05270 */
[----:B------:R-:W0:Y:S01]  /*11ac0*/  @!P0 S2R R3, SR_CgaCtaId ;  /* 0x0000000000038919 */ /* 0x000e220000008800 */
[----:B------:R-:W-:-:S04]  /*11ad0*/  @!P0 MOV R0, 0x400 ;  /* 0x0000040000008802 */ /* 0x000fc80000000f00 */
[----:B0-----:R-:W-:-:S05]  /*11ae0*/  @!P0 LEA R0, R3, R0, 0x18 ;  /* 0x0000000003008211 */ /* 0x001fca00078ec0ff */
[----:B------:R1:W-:Y:S01]  /*11af0*/  @!P0 STS.128 [R0+0x324d0], R16 ;  /* 0x0324d01000008388 */ /* 0x0003e20000000c00 */
[----:B------:R-:W-:Y:S06]  /*11b00*/  BAR.ARV 0x5, 0x180 ;  /* 0x0146000000007b1d */ /* 0x000fec0000002000 */
.L_x_1535:
[----:B------:R2:W-:Y:S01]  /*11b10*/  STL [R1+0x40], RZ ;  /* 0x000040ff01007387 */ /* 0x0005e20000100800 */
[----:B------:R-:W-:Y:S01]  /*11b20*/  ULDC UR4, c[0x0][0xd3c] ;  /* 0x00034f0000047ab9 */ /* 0x000fe20000000800 */
[----:B------:R-:W-:Y:S01]  /*11b30*/  MOV R27, 0x1 ;  /* 0x00000001001b7802 */ /* 0x000fe20000000f00 */
[----:B------:R-:W-:Y:S01]  /*11b40*/  IMAD.MOV.U32 R25, RZ, RZ, RZ ;  /* 0x000000ffff197224 */ /* 0x000fe200078e00ff */
[----:B0-----:R-:W-:-:S13]  /*11b50*/  ISETP.GE.AND P0, PT, R19, UR4, PT ;  /* 0x0000000413007c0c */ /* 0x001fda000bf06270 */
[----:B--2---:R-:W-:Y:S05]  /*11b60*/  @P0 BRA `(.L_x_1543) ;  /* 0x0000006400740947 */ /* 0x004fea0003800000 */
[----:B------:R-:W2:Y:S01]  /*11b70*/  LDL R4, [R1+0x8] ;  /* 0x0000080001047983 */ /* 0x000ea20000100800 */
[----:B------:R-:W1:Y:S01]  /*11b80*/  S2R R5, SR_TID.X ;  /* 0x0000000000057919 */ /* 0x000e620000002100 */
[----:B------:R-:W0:Y:S01]  /*11b90*/  S2UR UR5, SR_CgaCtaId ;  /* 0x00000000000579c3 */ /* 0x000e220000008800 */
[----:B------:R-:W-:Y:S01]  /*11ba0*/  UMOV UR4, 0x400 ;  /* 0x0000040000047882 */ /* 0x000fe20000000000 */
[----:B------:R-:W-:Y:S01]  /*11bb0*/  BSSY B8, `(.L_x_1543) ;  /* 0x0000658000087945 */ /* 0x000fe20003800000 */
[----:B------:R-:W-:Y:S01]  /*11bc0*/  IMAD.MOV.U32 R28, RZ, RZ, 0x1 ;  /* 0x00000001ff1c7424 */ /* 0x000fe200078e00ff */
[----:B------:R-:W-:Y:S01]  /*11bd0*/  CS2R R24, SRZ ;  /* 0x0000000000187805 */ /* 0x000fe2000001ff00 */
[----:B------:R-:W-:Y:S01]  /*11be0*/  IMAD.MOV.U32 R27, RZ, RZ, 0x1 ;  /* 0x00000001ff1b7424 */ /* 0x000fe200078e00ff */
[----:B------:R-:W-:Y:S01]  /*11bf0*/  ULDC.64 UR38, c[0x0][0x198] ;  /* 0x0000660000267ab9 */ /* 0x000fe20000000a00 */
[----:B------:R-:W-:Y:S01]  /*11c00*/  ULDC UR36, c[0x0][0xc] ;  /* 0x0000030000247ab9 */ /* 0x000fe20000000800 */
[C---:B-1----:R-:W-:Y:S01]  /*11c10*/  IMAD.SHL.U32 R0, R5.reuse, 0x8, RZ ;  /* 0x0000000805007824 */ /* 0x042fe200078e00ff */
[----:B------:R-:W-:-:S04]  /*11c20*/  LOP3.LUT R3, R5, 0x7f, RZ, 0xc0, !PT ;  /* 0x0000007f05037812 */ /* 0x000fc800078ec0ff */
[----:B------:R-:W-:Y:S01]  /*11c30*/  LOP3.LUT R2, R0, 0x1f8, RZ, 0xc0, !PT ;  /* 0x000001f800027812 */ /* 0x000fe200078ec0ff */
[----:B------:R-:W-:Y:S01]  /*11c40*/  IMAD.SHL.U32 R33, R3, 0x8, RZ ;  /* 0x0000000803217824 */ /* 0x000fe200078e00ff */
[----:B0-----:R-:W-:Y:S02]  /*11c50*/  ULEA UR4, UR5, UR4, 0x18 ;  /* 0x0000000405047291 */ /* 0x001fe4000f8ec03f */
[----:B------:R-:W-:Y:S02]  /*11c60*/  LOP3.LUT R2, R2, 0x38, R5, 0x78, !PT ;  /* 0x0000003802027812 */ /* 0x000fe400078e7805 */
[----:B------:R-:W-:Y:S02]  /*11c70*/  SHF.R.U32.HI R3, RZ, 0x3, R3 ;  /* 0x00000003ff037819 */ /* 0x000fe40000011603 */
[----:B------:R-:W-:Y:S01]  /*11c80*/  LOP3.LUT R33, R2, 0x200, R33, 0xf8, !PT ;  /* 0x0000020002217812 */ /* 0x000fe200078ef821 */
[----:B------:R-:W-:Y:S01]  /*11c90*/  IMAD.SHL.U32 R2, R5, 0x10, RZ ;  /* 0x0000001005027824 */ /* 0x000fe200078e00ff */
[----:B------:R-:W-:Y:S01]  /*11ca0*/  LOP3.LUT R0, R0, 0x38, RZ, 0xc0, !PT ;  /* 0x0000003800007812 */ /* 0x000fe200078ec0ff */
[----:B------:R-:W-:-:S03]  /*11cb0*/  IMAD.U32 R23, RZ, RZ, UR4 ;  /* 0x00000004ff177e24 */ /* 0x000fc6000f8e00ff */
[----:B------:R-:W-:Y:S02]  /*11cc0*/  LOP3.LUT R2, R3, 0x70, R2, 0xf8, !PT ;  /* 0x0000007003027812 */ /* 0x000fe400078ef802 */
[C---:B------:R-:W-:Y:S02]  /*11cd0*/  LOP3.LUT R3, R0.reuse, 0x40, RZ, 0xfc, !PT ;  /* 0x0000004000037812 */ /* 0x040fe400078efcff */
[C---:B------:R-:W-:Y:S02]  /*11ce0*/  LOP3.LUT R2, R0.reuse, 0x80, RZ, 0xfc, !PT ;  /* 0x0000008000027812 */ /* 0x040fe400078efcff */
[----:B------:R-:W-:Y:S02]  /*11cf0*/  LOP3.LUT R0, R0, 0xc0, RZ, 0xfc, !PT ;  /* 0x000000c000007812 */ /* 0x000fe400078efcff */
[----:B------:R-:W-:Y:S02]  /*11d00*/  LEA R26, R33, R23, 0x1 ;  /* 0x00000017211a7211 */ /* 0x000fe400078e08ff */
[----:B--2---:R-:W-:-:S05]  /*11d10*/  LOP3.LUT R4, R4, 0x2, RZ, 0xfc, !PT ;  /* 0x0000000204047812 */ /* 0x004fca00078efcff */
[----:B------:R0:W-:Y:S04]  /*11d20*/  STL [R1+0x64], R4 ;  /* 0x0000640401007387 */ /* 0x0001e80000100800 */
[----:B------:R0:W-:Y:S02]  /*11d30*/  STL [R1+0x40], RZ ;  /* 0x000040ff01007387 */ /* 0x0001e40000100800 */
.L_x_1648:
[----:B------:R-:W1:Y:S02]  /*11d40*/  LDC.64 R36, c[0x0][0xd88] ;  /* 0x00036200ff247b82 */ /* 0x000e640000000a00 */
[----:B-1----:R-:W-:-:S06]  /*11d50*/  IMAD.WIDE R36, R19, 0x4, R36 ;  /* 0x0000000413247825 */ /* 0x002fcc00078e0224 */
[----:B--2---:R1:W2:Y:S01]  /*11d60*/  LDG.E R36, desc[UR60][R36.64] ;  /* 0x0000003c24247981 */ /* 0x0042a2000c1e1900 */
[----:B------:R-:W-:Y:S05]  /*11d70*/  YIELD ;  /* 0x0000000000007946 */ /* 0x000fea0003800000 */
[----:B------:R-:W-:Y:S01]  /*11d80*/  ULDC.64 UR4, c[0x0][0xb20] ;  /* 0x0002c80000047ab9 */ /* 0x000fe20000000a00 */
[----:B------:R-:W-:Y:S01]  /*11d90*/  ULDC.64 UR8, c[0x0][0xb10] ;  /* 0x0002c40000087ab9 */ /* 0x000fe20000000a00 */
[----:B------:R-:W-:Y:S01]  /*11da0*/  ISETP.NE.U32.AND P0, PT, RZ, UR4, PT ;  /* 0x00000004ff007c0c */ /* 0x000fe2000bf05070 */
[----:B------:R-:W-:Y:S01]  /*11db0*/  IMAD.MOV.U32 R34, RZ, RZ, RZ ;  /* 0x000000ffff227224 */ /* 0x000fe200078e00ff */
[----:B------:R-:W-:-:S02]  /*11dc0*/  ULDC.64 UR6, c[0x0][0xb08] ;  /* 0x0002c20000067ab9 */ /* 0x000fc40000000a00 */
[----:B------:R-:W-:Y:S02]  /*11dd0*/  ISETP.NE.AND.EX P0, PT, RZ, UR5, PT, P0 ;  /* 0x00000005ff007c0c */ /* 0x000fe4000bf05300 */
[----:B------:R-:W-:-:S04]  /*11de0*/  ISETP.NE.U32.AND P2, PT, RZ, UR8, PT ;  /* 0x00000008ff007c0c */ /* 0x000fc8000bf45070 */
[----:B------:R-:W-:Y:S01]  /*11df0*/  ISETP.NE.AND.EX P2, PT, RZ, UR9, PT, P2 ;  /* 0x00000009ff007c0c */ /* 0x000fe2000bf45320 */
[----:B-1----:R-:W-:Y:S01]  /*11e00*/  IMAD.MOV.U32 R37, RZ, RZ, RZ ;  /* 0x000000ffff257224 */ /* 0x002fe200078e00ff */
[----:B--2---:R-:W-:-:S05]  /*11e10*/  SHF.R.S32.HI R0, RZ, 0x1f, R36 ;  /* 0x0000001fff007819 */ /* 0x004fca0000011424 */
        /* <DEDUP_REMOVED lines=8> */
[----:B------:R-:W-:Y:S01]  /*11ea0*/  ISETP.NE.U32.AND P1, PT, RZ, UR6, PT ;  /* 0x00000006ff007c0c */ /* 0x000fe2000bf25070 */
[----:B-1----:R-:W-:Y:S01]  /*11eb0*/  IMAD.MOV.U32 R0, RZ, RZ, RZ ;  /* 0x000000ffff007224 */ /* 0x002fe200078e00ff */
[----:B------:R-:W-:Y:S02]  /*11ec0*/  ISETP.NE.AND.EX P0, PT, RZ, UR5, PT, P0 ;  /* 0x00000005ff007c0c */ /* 0x000fe4000bf05300 */
[----:B------:R-:W-:Y:S02]  /*11ed0*/  ISETP.NE.AND.EX P1, PT, RZ, UR7, PT, P1 ;  /* 0x00000007ff007c0c */ /* 0x000fe4000bf25310 */
[C---:B0--3--:R-:W-:Y:S02]  /*11ee0*/  IADD3 R4, P4, R29.reuse, UR6, RZ ;  /* 0x000000061d047c10 */ /* 0x049fe4000ff9e0ff */
[----:B--2---:R-:W-:Y:S01]  /*11ef0*/  IADD3 R2, P3, R29, UR4, RZ ;  /* 0x000000041d027c10 */ /* 0x004fe2000ff7e0ff */
[----:B------:R-:W-:Y:S01]  /*11f00*/  ULDC UR4, c[0x0][0x288] ;  /* 0x0000a20000047ab9 */ /* 0x000fe20000000800 */
[----:B------:R-:W-:-:S02]  /*11f10*/  IADD3.X R5, R30, UR7, RZ, P4, !PT ;  /* 0x000000071e057c10 */ /* 0x000fc4000a7fe4ff */
[C---:B------:R-:W-:Y:S02]  /*11f20*/  IADD3.X R3, R30.reuse, UR5, RZ, P3, !PT ;  /* 0x000000051e037c10 */ /* 0x040fe40009ffe4ff */
[----:B------:R-:W-:Y:S01]  /*11f30*/  @P2 IADD3 R6, P3, R29, UR8, RZ ;  /* 0x000000081d062c10 */ /* 0x000fe2000ff7e0ff */
[----:B------:R-:W-:Y:S01]  /*11f40*/  IMAD.U32 R8, RZ, RZ, UR4 ;  /* 0x00000004ff087e24 */ /* 0x000fe2000f8e00ff */
[----:B------:R-:W-:Y:S01]  /*11f50*/  ULDC.64 UR4, c[0x0][0x418] ;  /* 0x0001060000047ab9 */ /* 0x000fe20000000a00 */
[----:B------:R-:W5:Y:S01]  /*11f60*/  @P0 LDG.E R37, desc[UR60][R2.64] ;  /* 0x0000003c02250981 */ /* 0x000f62000c1e1900 */
[----:B------:R-:W-:-:S03]  /*11f70*/  @P2 IADD3.X R7, R30, UR9, RZ, P3, !PT ;  /* 0x000000091e072c10 */ /* 0x000fc60009ffe4ff */
[----:B------:R-:W5:Y:S04]  /*11f80*/  @P1 LDG.E R0, desc[UR60][R4.64] ;  /* 0x0000003c04001981 */ /* 0x000f68000c1e1900 */
        /* <DEDUP_REMOVED lines=15> */
[----:B--2---:R-:W-:-:S05]  /*12080*/  IADD3 R2, -R8, R9, RZ ;  /* 0x0000000908027210 */ /* 0x004fca0007ffe1ff */
[----:B------:R1:W-:Y:S02]  /*12090*/  STL [R1+0x18], R2 ;  /* 0x0000180201007387 */ /* 0x0003e40000100800 */
.L_x_1544:
        /* <DEDUP_REMOVED lines=9> */
.L_x_1545:
        /* <DEDUP_REMOVED lines=9> */
.L_x_1546:
[----:B-12---:R-:W2:Y:S04]  /*121c0*/  @P1 LDG.E R2, desc[UR60][R4.64] ;  /* 0x0000003c04021981 */ /* 0x006ea8000c1e1900 */
[----:B------:R-:W2:Y:S01]  /*121d0*/  @P1 LDG.E R3, desc[UR60][R4.64+0x4] ;  /* 0x0000043c04031981 */ /* 0x000ea2000c1e1900 */
[----:B-----5:R-:W-:Y:S01]  /*121e0*/  IMAD.IADD R7, R7, 0x1, -R34 ;  /* 0x0000000107077824 */ /* 0x020fe200078e0a22 */
        /* <DEDUP_REMOVED lines=14> */
[----:B0-----:R-:W-:Y:S01]  /*122d0*/  @P0 IADD3 R4, R2, 0x5f, RZ ;  /* 0x0000005f02040810 */ /* 0x001fe20007ffe0ff */
        /* <DEDUP_REMOVED lines=16> */
.L_x_1723:
[----:B-1----:R-:W-:Y:S02]  /*123e0*/  ISETP.NE.AND P0, PT, R14, RZ, PT ;  /* 0x000000ff0e00720c */ /* 0x002fe40003f05270 */
[----:B------:R-:W-:-:S11]  /*123f0*/  PLOP3.LUT P6, PT, PT, PT, PT, 0x8, 0x0 ;  /* 0x000000000000781c */ /* 0x000fd60003fce170 */
[----:B------:R-:W-:Y:S05]  /*12400*/  @P0 BRA `(.L_x_1550) ;  /* 0x00000000000c0947 */ /* 0x000fea0003800000 */
[----:B------:R-:W-:-:S03]  /*12410*/  UMOV UR4, 0xffffffff ;  /* 0xffffffff00047882 */ /* 0x000fc60000000000 */
[----:B------:R-:W-:Y:S05]  /*12420*/  BRA.DIV UR4, `(.L_x_1551) ;  /* 0x0000007604207947 */ /* 0x000fea000b800000 */
[----:B------:R-:W-:-:S13]  /*12430*/  ELECT P6, URZ, PT ;  /* 0x00000000003f782f */ /* 0x000fda00038c0000 */
.L_x_1550:
        /* <DEDUP_REMOVED lines=9> */
.L_x_1726:
[----:B------:R-:W-:Y:S05]  /*124d0*/  BSYNC B1 ;  /* 0x0000000000017941 */ /* 0x000fea0003800000 */
.L_x_1552:
[----:B------:R-:W-:Y:S04]  /*124e0*/  BSSY B1, `(.L_x_1554) ;  /* 0x000007b000017945 */ /* 0x000fe80003800000 */
[----:B------:R-:W-:Y:S05]  /*124f0*/  @!P6 BRA `(.L_x_1555) ;  /* 0x0000000400e4e947 */ /* 0x000fea0003800000 */
[----:B------:R-:W1:Y:S01]  /*12500*/  S2R R6, SR_TID.X ;  /* 0x0000000000067919 */ /* 0x000e620000002100 */
[----:B0-----:R-:W-:Y:S01]  /*12510*/  IMAD R3, R24, 0x8, R23 ;  /* 0x0000000818037824 */ /* 0x001fe200078e0217 */
[----:B------:R-:W-:Y:S01]  /*12520*/  BSSY B2, `(.L_x_1556) ;  /* 0x0000006000027945 */ /* 0x000fe20003800000 */
[----:B-1----:R-:W-:Y:S02]  /*12530*/  LOP3.LUT R7, R6, 0x7f, RZ, 0xc0, !PT ;  /* 0x0000007f06077812 */ /* 0x002fe400078ec0ff */
[----:B------:R-:W-:Y:S02]  /*12540*/  SHF.L.U32 R6, R28, 0x1f, RZ ;  /* 0x0000001f1c067819 */ /* 0x000fe400000006ff */
[----:B------:R-:W-:Y:S02]  /*12550*/  ISETP.NE.AND P1, PT, R7, RZ, PT ;  /* 0x000000ff0700720c */ /* 0x000fe40003f25270 */
[----:B------:R-:W0:Y:S02]  /*12560*/  SYNCS.PHASECHK.TRANS64.TRYWAIT P0, [R3+URZ+0x324a0], R6 ;  /* 0x0324a006030075a7 */ /* 0x000e24000800017f */
[----:B0-----:R-:W-:Y:S09]  /*12570*/  @!P0 BRA `(.L_x_1557) ;  /* 0x0000007400008947 */ /* 0x001ff20003800000 */
.L_x_1727:
[----:B------:R-:W-:Y:S05]  /*12580*/  BSYNC B2 ;  /* 0x0000000000027941 */ /* 0x000fea0003800000 */
.L_x_1556:
[----:B------:R-:W-:Y:S04]  /*12590*/  BSSY B2, `(.L_x_1558) ;  /* 0x0000009000027945 */ /* 0x000fe80003800000 */
[----:B------:R-:W-:Y:S05]  /*125a0*/  @P1 BRA `(.L_x_1559) ;  /* 0x00000000001c1947 */ /* 0x000fea0003800000 */
[----:B------:R-:W1:Y:S02]  /*125b0*/  S2R R7, SR_TID.X ;  /* 0x0000000000077919 */ /* 0x000e640000002100 */
[----:B-1----:R-:W-:Y:S01]  /*125c0*/  LOP3.LUT R8, R7, 0x1f, RZ, 0xc0, !PT ;  /* 0x0000001f07087812 */ /* 0x002fe200078ec0ff */
[----:B------:R-:W-:-:S03]  /*125d0*/  IMAD.MOV.U32 R7, RZ, RZ, 0x3000 ;  /* 0x00003000ff077424 */ /* 0x000fc600078e00ff */
[----:B------:R-:W-:Y:S01]  /*125e0*/  ISETP.NE.AND P0, PT, R8, RZ, PT ;  /* 0x000000ff0800720c */ /* 0x000fe20003f05270 */
[----:B------:R1:W-:-:S12]  /*125f0*/  SYNCS.ARRIVE.TRANS64 RZ, [R3+URZ+0x32490], R7 ;  /* 0x0324900703ff79a7 */ /* 0x0003d8000800003f */
[----:B-1----:R-:W-:Y:S05]  /*12600*/  @!P0 BRA `(.L_x_1559) ;  /* 0x0000000000048947 */ /* 0x002fea0003800000 */
[----:B------:R-:W-:Y:S01]  /*12610*/  BPT.TRAP 0x1 ;  /* 0x000000040000795c */ /* 0x000fe20000300000 */
.L_x_1559:
[----:B------:R-:W-:Y:S05]  /*12620*/  BSYNC B2 ;  /* 0x0000000000027941 */ /* 0x000fea0003800000 */
.L_x_1558:
[----:B------:R-:W-:Y:S01]  /*12630*/  IMAD.MOV.U32 R12, RZ, RZ, RZ ;  /* 0x000000ffff0c7224 */ /* 0x000fe200078e00ff */
[----:B------:R-:W-:Y:S01]  /*12640*/  UIADD3 UR4, UP0, UR38, 0x570, URZ ;  /* 0x0000057026047890 */ /* 0x000fe2000ff1e03f */
[----:B------:R-:W-:Y:S01]  /*12650*/  IMAD R8, R24, 0x3000, R23 ;  /* 0x0000300018087824 */ /* 0x000fe200078e0217 */
[----:B------:R-:W-:Y:S01]  /*12660*/  PLOP3.LUT P0, PT, PT, PT, PT, 0x80, 0x0 ;  /* 0x000000000000781c */ /* 0x000fe20003f0f070 */
[----:B------:R-:W-:Y:S01]  /*12670*/  IMAD R7, R2, 0x60, R0 ;  /* 0x0000006002077824 */ /* 0x000fe200078e0200 */
[----:B------:R-:W-:Y:S01]  /*12680*/  R2UR UR10, R12 ;  /* 0x000000000c0a72ca */ /* 0x000fe200000e0000 */
[----:B------:R-:W-:Y:S01]  /*12690*/  VIADD R9, R3, 0x32490 ;  /* 0x0003249003097836 */ /* 0x000fe20000000000 */
[----:B------:R-:W-:Y:S01]  /*126a0*/  IADD3 R8, R8, 0x1c400, RZ ;  /* 0x0001c40008087810 */ /* 0x000fe20007ffe0ff */
[----:B------:R-:W-:Y:S01]  /*126b0*/  VIADD R7, R7, 0xffffffa0 ;  /* 0xffffffa007077836 */ /* 0x000fe20000000000 */
[----:B------:R-:W-:Y:S01]  /*126c0*/  UIADD3.X UR5, URZ, UR39, URZ, UP0, !UPT ;  /* 0x000000273f057290 */ /* 0x000fe200087fe43f */
[----:B------:R-:W-:Y:S01]  /*126d0*/  UMOV UR6, 0x0 ;  /* 0x0000000000067882 */ /* 0x000fe20000000000 */
[----:B------:R-:W-:-:S10]  /*126e0*/  UMOV UR7, 0x12f00000 ;  /* 0x12f0000000077882 */ /* 0x000fd40000000000 */
.L_x_1560:
        /* <DEDUP_REMOVED lines=13> */
.L_x_1728:
[----:B------:R-:W-:Y:S05]  /*127c0*/  BSYNC B2 ;  /* 0x0000000000027941 */ /* 0x000fea0003800000 */
.L_x_1561:
[----:B------:R-:W-:Y:S01]  /*127d0*/  BSSY B2, `(.L_x_1563) ;  /* 0x000000b000027945 */ /* 0x000fe20003800000 */
[----:B------:R-:W-:Y:S02]  /*127e0*/  IMAD.MOV.U32 R10, RZ, RZ, 0x0 ;  /* 0x00000000ff0a7424 */ /* 0x000fe400078e00ff */
[----:B------:R-:W-:Y:S01]  /*127f0*/  IMAD.MOV.U32 R11, RZ, RZ, 0x12f00000 ;  /* 0x12f00000ff0b7424 */ /* 0x000fe200078e00ff */
[----:B------:R-:W-:Y:S06]  /*12800*/  @P1 BRA `(.L_x_1564) ;  /* 0x00000000001c1947 */ /* 0x000fec0003800000 */
[----:B------:R-:W2:Y:S01]  /*12810*/  S2R R8, SR_TID.X ;  /* 0x0000000000087919 */ /* 0x000ea20000002100 */
[----:B01----:R-:W-:-:S04]  /*12820*/  IMAD.MOV.U32 R6, RZ, RZ, 0xc000 ;  /* 0x0000c000ff067424 */ /* 0x003fc800078e00ff */
[----:B------:R3:W-:Y:S01]  /*12830*/  SYNCS.ARRIVE.TRANS64 RZ, [R3+URZ+0x324b0], R6 ;  /* 0x0324b00603ff79a7 */ /* 0x0007e2000800003f */
[----:B--2---:R-:W-:-:S04]  /*12840*/  LOP3.LUT R8, R8, 0x1f, RZ, 0xc0, !PT ;  /* 0x0000001f08087812 */ /* 0x004fc800078ec0ff */
[----:B------:R-:W-:-:S13]  /*12850*/  ISETP.NE.AND P0, PT, R8, RZ, PT ;  /* 0x000000ff0800720c */ /* 0x000fda0003f05270 */
[----:B---3--:R-:W-:Y:S05]  /*12860*/  @!P0 BRA `(.L_x_1564) ;  /* 0x0000000000048947 */ /* 0x008fea0003800000 */
[----:B------:R-:W-:Y:S01]  /*12870*/  BPT.TRAP 0x1 ;  /* 0x000000040000795c */ /* 0x000fe20000300000 */
.L_x_1564:
[----:B------:R-:W-:Y:S05]  /*12880*/  BSYNC B2 ;  /* 0x0000000000027941 */ /* 0x000fea0003800000 */
.L_x_1563:
        /* <DEDUP_REMOVED lines=9> */
.L_x_1565:
        /* <DEDUP_REMOVED lines=15> */
.L_x_1566:
        /* <DEDUP_REMOVED lines=11> */
[----:B------:R-:W-:Y:S01]  /*12ac0*/  UMOV UR10, 0x80 ;  /* 0x00000080000a7882 */ /* 0x000fe20000000000 */
[----:B------:R-:W-:Y:S02]  /*12ad0*/  R2UR UR7, R11 ;  /* 0x000000000b0772ca */ /* 0x000fe400000e0000 */
[----:B------:R-:W-:Y:S02]  /*12ae0*/  PLOP3.LUT P0, PT, PT, PT, PT, 0x80, 0x0 ;  /* 0x000000000000781c */ /* 0x000fe40003f0f070 */
[----:B------:R-:W-:-:S11]  /*12af0*/  IADD3 R8, R6, 0x6400, RZ ;  /* 0x0000640006087810 */ /* 0x000fd60007ffe0ff */
.L_x_1567:
        /* <DEDUP_REMOVED lines=15> */
.L_x_1568:
        /* <DEDUP_REMOVED lines=10> */
.L_x_1555:
[----:B------:R-:W-:Y:S05]  /*12c90*/  BSYNC B1 ;  /* 0x0000000000017941 */ /* 0x000fea0003800000 */
.L_x_1554:
        /* <DEDUP_REMOVED lines=9> */
.L_x_1584:
[----:B------:R-:W-:Y:S05]  /*12d30*/  YIELD ;  /* 0x0000000000007946 */ /* 0x000fea0003800000 */
[----:B------:R-:W-:Y:S04]  /*12d40*/  BSSY B1, `(.L_x_1569) ;  /* 0x000007a000017945 */ /* 0x000fe80003800000 */
[----:B------:R-:W-:Y:S05]  /*12d50*/  @!P6 BRA `(.L_x_1570) ;  /* 0x0000000400e0e947 */ /* 0x000fea0003800000 */
[----:B------:R-:W0:Y:S01]  /*12d60*/  S2R R2, SR_TID.X ;  /* 0x0000000000027919 */ /* 0x000e220000002100 */
[----:B------:R-:W-:Y:S01]  /*12d70*/  IMAD R6, R24, 0x8, R23 ;  /* 0x0000000818067824 */ /* 0x000fe200078e0217 */
[----:B------:R-:W-:Y:S01]  /*12d80*/  BSSY B2, `(.L_x_1571) ;  /* 0x0000006000027945 */ /* 0x000fe20003800000 */
[----:B0-----:R-:W-:Y:S02]  /*12d90*/  LOP3.LUT R3, R2, 0x7f, RZ, 0xc0, !PT ;  /* 0x0000007f02037812 */ /* 0x001fe400078ec0ff */
[----:B------:R-:W-:Y:S02]  /*12da0*/  SHF.L.U32 R2, R28, 0x1f, RZ ;  /* 0x0000001f1c027819 */ /* 0x000fe400000006ff */
[----:B------:R-:W-:Y:S02]  /*12db0*/  ISETP.NE.AND P2, PT, R3, RZ, PT ;  /* 0x000000ff0300720c */ /* 0x000fe40003f45270 */
[----:B------:R-:W0:Y:S02]  /*12dc0*/  SYNCS.PHASECHK.TRANS64.TRYWAIT P1, [R6+URZ+0x324a0], R2 ;  /* 0x0324a002060075a7 */ /* 0x000e24000802017f */
[----:B0-----:R-:W-:Y:S09]  /*12dd0*/  @!P1 BRA `(.L_x_1572) ;  /* 0x0000006c00109947 */ /* 0x001ff20003800000 */
.L_x_1729:
[----:B------:R-:W-:Y:S05]  /*12de0*/  BSYNC B2 ;  /* 0x0000000000027941 */ /* 0x000fea0003800000 */
.L_x_1571:
        /* <DEDUP_REMOVED lines=9> */
.L_x_1574:
[----:B------:R-:W-:Y:S05]  /*12e80*/  BSYNC B2 ;  /* 0x0000000000027941 */ /* 0x000fea0003800000 */
.L_x_1573:
        /* <DEDUP_REMOVED lines=8> */
[----:B------:R-:W-:Y:S01]  /*12f10*/  UIADD3.X UR5, URZ, UR39, URZ, UP0, !UPT ;  /* 0x000000273f057290 */ /* 0x000fe200087fe43f */
[----:B------:R-:W-:Y:S01]  /*12f20*/  UMOV UR6, 0x0 ;  /* 0x0000000000067882 */ /* 0x000fe20000000000 */
[----:B------:R-:W-:-:S10]  /*12f30*/  UMOV UR7, 0x12f00000 ;  /* 0x12f0000000077882 */ /* 0x000fd40000000000 */
.L_x_1575:
        /* <DEDUP_REMOVED lines=13> */
.L_x_1730:
[----:B------:R-:W-:Y:S05]  /*13010*/  BSYNC B2 ;  /* 0x0000000000027941 */ /* 0x000fea0003800000 */
.L_x_1576:
[----:B------:R-:W-:Y:S01]  /*13020*/  BSSY B2, `(.L_x_1578) ;  /* 0x000000b000027945 */ /* 0x000fe20003800000 */
[----:B01----:R-:W-:Y:S02]  /*13030*/  IMAD.MOV.U32 R2, RZ, RZ, 0x0 ;  /* 0x00000000ff027424 */ /* 0x003fe400078e00ff */
[----:B------:R-:W-:Y:S01]  /*13040*/  IMAD.MOV.U32 R3, RZ, RZ, 0x12f00000 ;  /* 0x12f00000ff037424 */ /* 0x000fe200078e00ff */
[----:B------:R-:W-:Y:S06]  /*13050*/  @P2 BRA `(.L_x_1579) ;  /* 0x00000000001c2947 */ /* 0x000fec0003800000 */
[----:B------:R-:W0:Y:S02]  /*13060*/  S2R R7, SR_TID.X ;  /* 0x0000000000077919 */ /* 0x000e240000002100 */
[----:B0-----:R-:W-:Y:S01]  /*13070*/  LOP3.LUT R11, R7, 0x1f, RZ, 0xc0, !PT ;  /* 0x0000001f070b7812 */ /* 0x001fe200078ec0ff */
[----:B------:R-:W-:-:S03]  /*13080*/  IMAD.MOV.U32 R7, RZ, RZ, 0xc000 ;  /* 0x0000c000ff077424 */ /* 0x000fc600078e00ff */
[----:B------:R-:W-:Y:S01]  /*13090*/  ISETP.NE.AND P1, PT, R11, RZ, PT ;  /* 0x000000ff0b00720c */ /* 0x000fe20003f25270 */
[----:B------:R0:W-:-:S12]  /*130a0*/  SYNCS.ARRIVE.TRANS64 RZ, [R6+URZ+0x324b0], R7 ;  /* 0x0324b00706ff79a7 */ /* 0x0001d8000800003f */
[----:B0-----:R-:W-:Y:S05]  /*130b0*/  @!P1 BRA `(.L_x_1579) ;  /* 0x0000000000049947 */ /* 0x001fea0003800000 */
[----:B------:R-:W-:Y:S01]  /*130c0*/  BPT.TRAP 0x1 ;  /* 0x000000040000795c */ /* 0x000fe20000300000 */
.L_x_1579:
[----:B------:R-:W-:Y:S05]  /*130d0*/  BSYNC B2 ;  /* 0x0000000000027941 */ /* 0x000fea0003800000 */
.L_x_1578:
[----:B------:R-:W-:Y:S01]  /*130e0*/  R2UR UR6, R2 ;  /* 0x00000000020672ca */ /* 0x000fe200000e0000 */
[----:B------:R-:W-:Y:S01]  /*130f0*/  IMAD R7, R24, 0xc000, R23 ;  /* 0x0000c00018077824 */ /* 0x000fe200078e0217 */
[----:B------:R-:W-:Y:S01]  /*13100*/  R2UR UR7, R3 ;  /* 0x00000000030772ca */ /* 0x000fe200000e0000 */
[----:B------:R-:W-:Y:S01]  /*13110*/  UIADD3 UR4, UP0, UR38, 0x670, URZ ;  /* 0x0000067026047890 */ /* 0x000fe2000ff1e03f */
[----:B------:R-:W-:Y:S01]  /*13120*/  R2UR UR10, R10 ;  /* 0x000000000a0a72ca */ /* 0x000fe200000e0000 */
[----:B------:R-:W-:Y:S01]  /*13130*/  VIADD R6, R6, 0x324b0 ;  /* 0x000324b006067836 */ /* 0x000fe20000000000 */
[----:B------:R-:W-:Y:S01]  /*13140*/  PLOP3.LUT P1, PT, PT, PT, PT, 0x80, 0x0 ;  /* 0x000000000000781c */ /* 0x000fe20003f2f070 */
[----:B------:R-:W-:Y:S01]  /*13150*/  VIADD R10, R7, 0x400 ;  /* 0x00000400070a7836 */ /* 0x000fe20000000000 */
[----:B------:R-:W-:-:S12]  /*13160*/  UIADD3.X UR5, URZ, UR39, URZ, UP0, !UPT ;  /* 0x000000273f057290 */ /* 0x000fd800087fe43f */
.L_x_1580:
        /* <DEDUP_REMOVED lines=15> */
.L_x_1581:
        /* <DEDUP_REMOVED lines=15> */
.L_x_1582:
        /* <DEDUP_REMOVED lines=15> */
.L_x_1583:
        /* <DEDUP_REMOVED lines=10> */
.L_x_1570:
[----:B------:R-:W-:Y:S05]  /*134e0*/  BSYNC B1 ;  /* 0x0000000000017941 */ /* 0x000fea0003800000 */
.L_x_1569:
        /* <DEDUP_REMOVED lines=8> */
.L_x_1548:
[----:B------:R-:W-:Y:S05]  /*13570*/  BSYNC B0 ;  /* 0x0000000000007941 */ /* 0x000fea0003800000 */
.L_x_1547:
        /* <DEDUP_REMOVED lines=23> */
.L_x_1586:
        /* <DEDUP_REMOVED lines=10> */
[----:B0-----:R-:W0:Y:S01]  /*13790*/  LDC.64 R2, c[0x4][R2] ;  /* 0x0100000002027b82 */ /* 0x001e220000000a00 */
        /* <DEDUP_REMOVED lines=9> */
.L_x_1589:
[----:B------:R-:W-:Y:S05]  /*13830*/  BSYNC B6 ;  /* 0x0000000000067941 */ /* 0x000fea0003800000 */
.L_x_1588:
        /* <DEDUP_REMOVED lines=20> */
.L_x_1592:
        /* <DEDUP_REMOVED lines=15> */
.L_x_1591:
[----:B------:R-:W-:Y:S05]  /*13a70*/  BSYNC B6 ;  /* 0x0000000000067941 */ /* 0x000fea0003800000 */
.L_x_1590:
        /* <DEDUP_REMOVED lines=9> */
[----:B------:R-:W-:Y:S01]  /*13b10*/  LOP3.LUT R22, R22, 0xffffffdf, RZ, 0xc0, !PT ;  /* 0xffffffdf16167812 */ /* 0x000fe200078ec0ff */
[----:B------:R-:W-:Y:S01]  /*13b20*/  ULDC UR4, c[0x0][0x320] ;  /* 0x0000c80000047ab9 */ /* 0x000fe20000000800 */
[----:B0-----:R-:W-:-:S05]  /*13b30*/  @P0 IADD3.X R3, R30, UR5, RZ, P1, !PT ;  /* 0x000000051e030c10 */ /* 0x001fca0008ffe4ff */
[----:B------:R0:W5:Y:S01]  /*13b40*/  @P0 LDG.E R32, desc[UR60][R2.64] ;  /* 0x0000003c02200981 */ /* 0x000162000c1e1900 */
[----:B-1----:R-:W-:Y:S02]  /*13b50*/  ISETP.NE.AND P1, PT, R10, 0x1, PT ;  /* 0x000000010a00780c */ /* 0x002fe40003f25270 */
[C---:B----4-:R-:W-:Y:S02]  /*13b60*/  LOP3.LUT R0, R31.reuse, 0x7f, RZ, 0xc0, !PT ;  /* 0x0000007f1f007812 */ /* 0x050fe400078ec0ff */
[----:B------:R-:W-:-:S09]  /*13b70*/  SHF.L.U32 R31, R31, 0x4, RZ ;  /* 0x000000041f1f7819 */ /* 0x000fd200000006ff */
[----:B------:R-:W1:Y:S01]  /*13b80*/  @P1 LDC R5, c[0x0][0x434] ;  /* 0x00010d00ff051b82 */ /* 0x000e620000000800 */
[----:B------:R-:W-:-:S04]  /*13b90*/  SHF.R.U32.HI R0, RZ, 0x3, R0 ;  /* 0x00000003ff007819 */ /* 0x000fc80000011600 */
[----:B------:R-:W-:-:S03]  /*13ba0*/  LOP3.LUT R31, R0, 0x70, R31, 0xf8, !PT ;  /* 0x00000070001f7812 */ /* 0x000fc600078ef81f */
[----:B0-----:R-:W0:Y:S01]  /*13bb0*/  @P1 LDC R2, c[0x0][0x438] ;  /* 0x00010e00ff021b82 */ /* 0x001e220000000800 */
        /* <DEDUP_REMOVED lines=10> */
[--C-:B------:R-:W-:Y:S01]  /*13c60*/  @!P0 SHF.R.S32.HI R7, RZ, 0x1f, R9.reuse ;  /* 0x0000001fff078819 */ /* 0x100fe20000011409 */
[----:B------:R-:W-:Y:S01]  /*13c70*/  @!P0 IMAD.MOV.U32 R6, RZ, RZ, R9 ;  /* 0x000000ffff068224 */ /* 0x000fe200078e0009 */
[----:B-----5:R-:W-:-:S03]  /*13c80*/  SHF.R.S32.HI R35, RZ, 0x1f, R32 ;  /* 0x0000001fff237819 */ /* 0x020fc60000011420 */
[----:B0-----:R-:W-:-:S04]  /*13c90*/  @!P0 IMAD.WIDE.U32 R6, R32, R2, R6 ;  /* 0x0000000220068225 */ /* 0x001fc800078e0006 */
[----:B------:R-:W-:-:S04]  /*13ca0*/  @!P0 IMAD R2, R35, R2, RZ ;  /* 0x0000000223028224 */ /* 0x000fc800078e02ff */
[----:B------:R-:W-:Y:S01]  /*13cb0*/  @!P0 IMAD R3, R32, R3, R2 ;  /* 0x0000000320038224 */ /* 0x000fe200078e0202 */
[----:B-1----:R-:W-:-:S03]  /*13cc0*/  @!P0 LEA R4, P1, R6, R4, 0x2 ;  /* 0x0000000406048211 */ /* 0x002fc600078210ff */
[----:B------:R-:W-:-:S05]  /*13cd0*/  @!P0 IMAD.IADD R3, R7, 0x1, R3 ;  /* 0x0000000107038824 */ /* 0x000fca00078e0203 */
[----:B------:R-:W-:-:S05]  /*13ce0*/  @!P0 LEA.HI.X R5, R6, R5, R3, 0x2, P1 ;  /* 0x0000000506058211 */ /* 0x000fca00008f1403 */
[----:B------:R-:W2:Y:S01]  /*13cf0*/  @!P0 LDG.E R11, desc[UR60][R4.64] ;  /* 0x0000003c040b8981 */ /* 0x000ea2000c1e1900 */
[----:B------:R-:W0:Y:S01]  /*13d00*/  S2R R20, SR_TID.X ;  /* 0x0000000000147919 */ /* 0x000e220000002100 */
[----:B------:R-:W-:Y:S01]  /*13d10*/  IMAD.MOV R2, RZ, RZ, -R9 ;  /* 0x000000ffff027224 */ /* 0x000fe200078e0a09 */
[----:B------:R-:W-:-:S03]  /*13d20*/  ISETP.GT.U32.AND P1, PT, R31, 0x5f, PT ;  /* 0x0000005f1f00780c */ /* 0x000fc60003f24070 */
[----:B------:R-:W-:Y:S01]  /*13d30*/  IMAD R0, R10, R2, R0 ;  /* 0x000000020a007224 */ /* 0x000fe200078e0200 */
[----:B---3--:R-:W-:-:S04]  /*13d40*/  ISETP.NE.AND P0, PT, R21, 0x3, PT ;  /* 0x000000031500780c */ /* 0x008fc80003f05270 */
[----:B------:R-:W-:Y:S05]  /*13d50*/  STL [R1+0x4], R0 ;  /* 0x0000040001007387 */ /* 0x000fea0000100800 */
[----:B------:R-:W-:-:S04]  /*13d60*/  @P1 LOP3.LUT R22, R22, 0x20, RZ, 0xfc, !PT ;  /* 0x0000002016161812 */ /* 0x000fc800078efcff */
[----:B------:R-:W-:-:S04]  /*13d70*/  LOP3.LUT R22, R22, 0xffffffbf, RZ, 0xc0, !PT ;  /* 0xffffffbf16167812 */ /* 0x000fc800078ec0ff */
[----:B------:R-:W-:-:S04]  /*13d80*/  @P0 LOP3.LUT R22, R22, 0x40, RZ, 0xfc, !PT ;  /* 0x0000004016160812 */ /* 0x000fc800078efcff */
[----:B------:R-:W-:Y:S01]  /*13d90*/  LOP3.LUT R22, R22, 0xfffffffe, RZ, 0xc0, !PT ;  /* 0xfffffffe16167812 */ /* 0x000fe200078ec0ff */
[----:B------:R-:W-:Y:S01]  /*13da0*/  UMOV UR5, 0xffffffff ;  /* 0xffffffff00057882 */ /* 0x000fe20000000000 */
[----:B--2---:R0:W-:Y:S02]  /*13db0*/  STL [R1], R11 ;  /* 0x0000000b01007387 */ /* 0x0041e40000100800 */
[C---:B0-----:R-:W-:Y:S01]  /*13dc0*/  SHF.L.U32 R11, R20.reuse, 0x3, RZ ;  /* 0x00000003140b7819 */ /* 0x041fe200000006ff */
[----:B------:R-:W-:-:S03]  /*13dd0*/  IMAD.SHL.U32 R20, R20, 0x8, RZ ;  /* 0x0000000814147824 */ /* 0x000fc600078e00ff */
[----:B------:R-:W-:Y:S02]  /*13de0*/  LOP3.LUT R11, R11, 0x38, RZ, 0xc0, !PT ;  /* 0x000000380b0b7812 */ /* 0x000fe400078ec0ff */
[----:B------:R-:W-:Y:S02]  /*13df0*/  LOP3.LUT R20, R20, 0x38, RZ, 0xc0, !PT ;  /* 0x0000003814147812 */ /* 0x000fe400078ec0ff */
[----:B------:R-:W-:Y:S02]  /*13e00*/  ISETP.GE.AND P1, PT, R11, UR4, PT ;  /* 0x000000040b007c0c */ /* 0x000fe4000bf26270 */
[----:B------:R-:W-:-:S04]  /*13e10*/  LOP3.LUT R12, R20, 0x40, RZ, 0xfc, !PT ;  /* 0x00000040140c7812 */ /* 0x000fc800078efcff */
[----:B------:R-:W-:Y:S02]  /*13e20*/  ISETP.GE.AND P2, PT, R12, UR4, PT ;  /* 0x000000040c007c0c */ /* 0x000fe4000bf46270 */
[----:B------:R-:W-:-:S05]  /*13e30*/  LOP3.LUT R12, R11, 0x80, RZ, 0xfc, !PT ;  /* 0x000000800b0c7812 */ /* 0x000fca00078efcff */
[----:B------:R-:W-:-:S04]  /*13e40*/  @P1 LOP3.LUT R22, R22, 0x1, RZ, 0xfc, !PT ;  /* 0x0000000116161812 */ /* 0x000fc800078efcff */
[----:B------:R-:W-:Y:S02]  /*13e50*/  LOP3.LUT R22, R22, 0xffffffef, RZ, 0xc0, !PT ;  /* 0xffffffef16167812 */ /* 0x000fe400078ec0ff */
[----:B------:R-:W-:Y:S02]  /*13e60*/  LOP3.LUT R11, R11, 0xc0, RZ, 0xfc, !PT ;  /* 0x000000c00b0b7812 */ /* 0x000fe400078efcff */
[----:B------:R-:W-:Y:S02]  /*13e70*/  ISETP.GE.AND P3, PT, R12, UR4, PT ;  /* 0x000000040c007c0c */ /* 0x000fe4000bf66270 */
[----:B------:R-:W-:Y:S02]  /*13e80*/  @P2 LOP3.LUT R22, R22, 0x10, RZ, 0xfc, !PT ;  /* 0x0000001016162812 */ /* 0x000fe400078efcff */
[----:B------:R-:W-:Y:S02]  /*13e90*/  ISETP.GE.AND P2, PT, R11, UR4, PT ;  /* 0x000000040b007c0c */ /* 0x000fe4000bf46270 */
[----:B------:R-:W-:-:S04]  /*13ea0*/  LOP3.LUT R22, R22, 0xfffffffb, RZ, 0xc0, !PT ;  /* 0xfffffffb16167812 */ /* 0x000fc800078ec0ff */
[----:B------:R-:W-:-:S04]  /*13eb0*/  LOP3.LUT R22, R22, 0xfffffff7, RZ, 0xc0, !PT ;  /* 0xfffffff716167812 */ /* 0x000fc800078ec0ff */
[----:B------:R-:W-:-:S04]  /*13ec0*/  @P3 LOP3.LUT R22, R22, 0x8, RZ, 0xfc, !PT ;  /* 0x0000000816163812 */ /* 0x000fc800078efcff */
[----:B------:R-:W-:Y:S01]  /*13ed0*/  @P2 LOP3.LUT R22, R22, 0x4, RZ, 0xfc, !PT ;  /* 0x0000000416162812 */ /* 0x000fe200078efcff */
[----:B------:R-:W-:Y:S06]  /*13ee0*/  BRA.DIV UR5, `(.L_x_1593) ;  /* 0x0000005a05f47947 */ /* 0x000fec000b800000 */
.L_x_1733:
[----:B------:R-:W-:Y:S02]  /*13ef0*/  SEL R0, RZ, 0x1, P1 ;  /* 0x00000001ff007807 */ /* 0x000fe40000800000 */
[----:B------:R-:W-:-:S03]  /*13f00*/  SHF.R.S32.HI R29, RZ, 0x1f, R18 ;  /* 0x0000001fff1d7819 */ /* 0x000fc60000011412 */
[----:B------:R0:W-:Y:S01]  /*13f10*/  STL [R1+0x60], R0 ;  /* 0x0000600001007387 */ /* 0x0001e20000100800 */
[----:B------:R-:W-:Y:S05]  /*13f20*/  @!P0 BRA `(.L_x_1594) ;  /* 0x0000000000048947 */ /* 0x000fea0003800000 */
[----:B------:R-:W-:Y:S01]  /*13f30*/  BPT.TRAP 0x1 ;  /* 0x000000040000795c */ /* 0x000fe20000300000 */
.L_x_1594:
[----:B------:R-:W-:Y:S01]  /*13f40*/  IMAD R30, R25, 0x8, R23 ;  /* 0x00000008191e7824 */ /* 0x000fe200078e0217 */
[----:B0-----:R-:W-:Y:S01]  /*13f50*/  SHF.L.U32 R0, R27, 0x1f, RZ ;  /* 0x0000001f1b007819 */ /* 0x001fe200000006ff */
[----:B------:R-:W-:Y:S03]  /*13f60*/  BSSY B0, `(.L_x_1595) ;  /* 0x0000003000007945 */ /* 0x000fe60003800000 */
[----:B------:R-:W0:Y:S02]  /*13f70*/  SYNCS.PHASECHK.TRANS64.TRYWAIT P0, [R30+URZ+0x32440], R0 ;  /* 0x032440001e0075a7 */ /* 0x000e24000800017f */
[----:B0-----:R-:W-:Y:S05]  /*13f80*/  @!P0 BRA `(.L_x_1596) ;  /* 0x0000005c00008947 */ /* 0x001fea0003800000 */
.L_x_1734:
[----:B------:R-:W-:Y:S05]  /*13f90*/  BSYNC B0 ;  /* 0x0000000000007941 */ /* 0x000fea0003800000 */
.L_x_1595:
[----:B------:R-:W0:Y:S01]  /*13fa0*/  LDL R2, [R1+0x4] ;  /* 0x0000040001027983 */ /* 0x000e220000100800 */
[----:B------:R-:W-:-:S03]  /*13fb0*/  ULDC.64 UR4, c[0x0][0x300] ;  /* 0x0000c00000047ab9 */ /* 0x000fc60000000a00 */
[----:B------:R-:W2:Y:S04]  /*13fc0*/  LDL R4, [R1] ;  /* 0x0000000001047983 */ /* 0x000ea80000100800 */
[----:B------:R-:W3:Y:S01]  /*13fd0*/  LDL R7, [R1+0x14] ;  /* 0x0000140001077983 */ /* 0x000ee20000100800 */
[----:B------:R-:W-:Y:S02]  /*13fe0*/  LOP3.LUT R22, R22, 0xfffffffd, RZ, 0xc0, !PT ;  /* 0xfffffffd16167812 */ /* 0x000fe400078ec0ff */
[----:B0-----:R-:W-:Y:S02]  /*13ff0*/  SHF.R.S32.HI R0, RZ, 0x1f, R2 ;  /* 0x0000001fff007819 */ /* 0x001fe40000011402 */
[----:B--2---:R-:W-:-:S03]  /*14000*/  SHF.R.S32.HI R5, RZ, 0x1f, R4 ;  /* 0x0000001fff057819 */ /* 0x004fc60000011404 */
[----:B------:R0:W-:Y:S01]  /*14010*/  STL [R1+0x4c], R0 ;  /* 0x00004c0001007387 */ /* 0x0001e20000100800 */
[----:B---3--:R-:W-:-:S03]  /*14020*/  IMAD R31, R8, -0x60, R7 ;  /* 0xffffffa0081f7824 */ /* 0x008fc600078e0207 */
[----:B------:R1:W-:Y:S01]  /*14030*/  STL [R1+0x54], R5 ;  /* 0x0000540501007387 */ /* 0x0003e20000100800 */
[----:B0-----:R-:W-:-:S04]  /*14040*/  IMAD R0, R0, UR4, RZ ;  /* 0x0000000400007c24 */ /* 0x001fc8000f8e02ff */
[C---:B------:R-:W-:Y:S02]  /*14050*/  IMAD R0, R2.reuse, UR5, R0 ;  /* 0x0000000502007c24 */ /* 0x040fe4000f8e0200 */
[----:B------:R-:W-:Y:S01]  /*14060*/  IMAD.WIDE.U32 R2, R2, UR4, RZ ;  /* 0x0000000402027c25 */ /* 0x000fe2000f8e00ff */
[----:B------:R-:W-:-:S03]  /*14070*/  ULDC.64 UR4, c[0x0][0x310] ;  /* 0x0000c40000047ab9 */ /* 0x000fc60000000a00 */
[----:B------:R-:W-:Y:S02]  /*14080*/  IMAD.IADD R3, R3, 0x1, R0 ;  /* 0x0000000103037824 */ /* 0x000fe400078e0200 */
[----:B------:R-:W-:Y:S02]  /*14090*/  IMAD R0, R5, UR4, RZ ;  /* 0x0000000405007c24 */ /* 0x000fe4000f8e02ff */
[----:B------:R-:W-:-:S04]  /*140a0*/  IMAD.WIDE.U32 R2, R4, UR4, R2 ;  /* 0x0000000404027c25 */ /* 0x000fc8000f8e0002 */
[----:B------:R-:W-:Y:S01]  /*140b0*/  IMAD R0, R4, UR5, R0 ;  /* 0x0000000504007c24 */ /* 0x000fe2000f8e0200 */
[----:B------:R-:W-:Y:S01]  /*140c0*/  ULDC.64 UR4, c[0x0][0x308] ;  /* 0x0000c20000047ab9 */ /* 0x000fe20000000a00 */
[----:B------:R-:W1:Y:S02]  /*140d0*/  S2R R4, SR_TID.X ;  /* 0x0000000000047919 */ /* 0x000e640000002100 */
[----:B------:R-:W-:Y:S02]  /*140e0*/  IMAD.IADD R3, R3, 0x1, R0 ;  /* 0x0000000103037824 */ /* 0x000fe400078e0200 */
[----:B------:R-:W-:Y:S02]  /*140f0*/  IMAD R0, R29, UR4, RZ ;  /* 0x000000041d007c24 */ /* 0x000fe4000f8e02ff */
[----:B------:R-:W-:-:S04]  /*14100*/  IMAD.WIDE.U32 R2, R18, UR4, R2 ;  /* 0x0000000412027c25 */ /* 0x000fc8000f8e0002 */
[----:B------:R-:W-:Y:S01]  /*14110*/  IMAD R0, R18, UR5, R0 ;  /* 0x0000000512007c24 */ /* 0x000fe2000f8e0200 */
[----:B------:R-:W-:Y:S01]  /*14120*/  ULDC.64 UR4, c[0x0][0x2e8] ;  /* 0x0000ba0000047ab9 */ /* 0x000fe20000000a00 */
[----:B-1----:R-:W-:Y:S02]  /*14130*/  LOP3.LUT R5, R4, 0x7f, RZ, 0xc0, !PT ;  /* 0x0000007f04057812 */ /* 0x002fe400078ec0ff */
        /* <DEDUP_REMOVED lines=18> */
[----:B0-----:R-:W-:-:S04]  /*14260*/  @P0 LEA R3, P1, R7, R3, 0x1 ;  /* 0x0000000307030211 */ /* 0x001fc800078208ff */
[----:B-1----:R-:W-:-:S04]  /*14270*/  @P0 IADD3.X R2, RZ, R2, RZ, P1, !PT ;  /* 0x00000002ff020210 */ /* 0x002fc80000ffe4ff */
        /* <DEDUP_REMOVED lines=41> */
[----:B0-----:R-:W-:-:S04]  /*14510*/  @P0 LEA R3, P1, R7, R3, 0x1 ;  /* 0x0000000307030211 */ /* 0x001fc800078208ff */
[----:B-1----:R-:W-:-:S04]  /*14520*/  @P0 IADD3.X R2, RZ, R2, RZ, P1, !PT ;  /* 0x00000002ff020210 */ /* 0x002fc80000ffe4ff */
[----:B------:R-:W-:-:S04]  /*14530*/  @P0 LOP3.LUT R3, R3, R2, RZ, 0x3c, !PT ;  /* 0x0000000203030212 */ /* 0x000fc800078e3cff */
[----:B------:R-:W-:-:S04]  /*14540*/  @P0 LOP3.LUT R2, R3, R2, RZ, 0x3c, !PT ;  /* 0x0000000203020212 */ /* 0x000fc800078e3cff */
[----:B------:R-:W-:-:S05]  /*14550*/  @P0 LOP3.LUT R3, R3, R2, RZ, 0x3c, !PT ;  /* 0x0000000203030212 */ /* 0x000fca00078e3cff */
[----:B--23--:R1:W-:Y:S02]  /*14560*/  @P0 LDGSTS.E.BYPASS.LTC128B.128 [R6+0x1e400], desc[UR60][R2.64], !P2 ;  /* 0x1e40000002060fae */ /* 0x00c3e4000d101d7c */
.L_x_1748:
        /* <DEDUP_REMOVED lines=10> */
.L_x_1598:
        /* <DEDUP_REMOVED lines=11> */
.L_x_1599:
[----:B------:R1:W5:Y:S01]  /*146c0*/  LDL.LU R0, [R1+0x20] ;  /* 0x0000200001007983 */ /* 0x0003620000300800 */
[----:B------:R1:W-:Y:S02]  /*146d0*/  SYNCS.ARRIVE.TRANS64.A1T0 RZ, [R30+URZ+0x32430], RZ ;  /* 0x032430ff1eff79a7 */ /* 0x0003e4000810003f */
[----:B------:R-:W-:Y:S05]  /*146e0*/  WARPSYNC.ALL ;  /* 0x0000000000007948 */ /* 0x000fea0003800000 */
[----:B------:R-:W-:Y:S01]  /*146f0*/  ULDC.64 UR4, c[0x0][0xaf8] ;  /* 0x0002be0000047ab9 */ /* 0x000fe20000000a00 */
[----:B------:R-:W-:Y:S01]  /*14700*/  BSSY B6, `(.L_x_1600) ;  /* 0x000001d000067945 */ /* 0x000fe20003800000 */
[----:B------:R-:W-:Y:S01]  /*14710*/  BAR.SYNC.DEFER_BLOCKING 0x8, 0x180 ;  /* 0x0206000000007b1d */ /* 0x000fe20000010000 */
[----:B------:R-:W-:-:S04]  /*14720*/  ISETP.NE.U32.AND P0, PT, RZ, UR4, PT ;  /* 0x00000004ff007c0c */ /* 0x000fc8000bf05070 */
[----:B------:R-:W-:-:S04]  /*14730*/  ISETP.NE.AND.EX P0, PT, RZ, UR5, PT, P0 ;  /* 0x00000005ff007c0c */ /* 0x000fc8000bf05300 */
[----:B0-----:R-:W-:-:S05]  /*14740*/  SEL R3, R36, RZ, !P0 ;  /* 0x000000ff24037207 */ /* 0x001fca0004000000 */
[----:B------:R0:W-:Y:S01]  /*14750*/  STL [R1+0x10], R3 ;  /* 0x0000100301007387 */ /* 0x0001e20000100800 */
[----:B-----5:R-:W-:Y:S01]  /*14760*/  SEL R2, R0, RZ, !P0 ;  /* 0x000000ff00027207 */ /* 0x020fe20004000000 */
[----:B------:R-:W-:-:S04]  /*14770*/  VIADD R0, R23, 0x18400 ;  /* 0x0001840017007836 */ /* 0x000fc80000000000 */
[----:B------:R0:W-:Y:S01]  /*14780*/  STL [R1+0x3c], R2 ;  /* 0x00003c0201007387 */ /* 0x0001e20000100800 */
        /* <DEDUP_REMOVED lines=20> */
.L_x_1601:
[----:B------:R-:W-:Y:S05]  /*148d0*/  BSYNC B6 ;  /* 0x0000000000067941 */ /* 0x000fea0003800000 */
.L_x_1600:
[----:B0-----:R-:W2:Y:S01]  /*148e0*/  LDL R0, [R1+0x34] ;  /* 0x0000340001007983 */ /* 0x001ea20000100800 */
[----:B------:R-:W0:Y:S03]  /*148f0*/  LDC R6, c[0x0][0x448] ;  /* 0x00011200ff067b82 */ /* 0x000e260000000800 */
[----:B------:R-:W3:Y:S04]  /*14900*/  LDL R21, [R1+0x3c] ;  /* 0x00003c0001157983 */ /* 0x000ee80000100800 */
[----:B------:R-:W4:Y:S01]  /*14910*/  LDL R20, [R1+0x10] ;  /* 0x0000100001147983 */ /* 0x000f220000100800 */
[----:B------:R-:W1:Y:S01]  /*14920*/  S2R R2, SR_TID.X ;  /* 0x0000000000027919 */ /* 0x000e620000002100 */
[----:B------:R-:W-:Y:S01]  /*14930*/  SHF.L.U32 R17, R17, 0x7, RZ ;  /* 0x0000000711117819 */ /* 0x000fe200000006ff */
[----:B------:R-:W-:Y:S01]  /*14940*/  ULDC.64 UR4, c[0x0][0x298] ;  /* 0x0000a60000047ab9 */ /* 0x000fe20000000a00 */
[----:B------:R0:W5:Y:S02]  /*14950*/  LDL R9, [R1+0x18] ;  /* 0x0000180001097983 */ /* 0x0001640000100800 */
[----:B0-----:R-:W-:-:S13]  /*14960*/  ISETP.NE.AND P0, PT, R6, 0x1, PT ;  /* 0x000000010600780c */ /* 0x001fda0003f05270 */
[----:B------:R-:W0:Y:S01]  /*14970*/  @P0 LDC R3, c[0x0][0x450] ;  /* 0x00011400ff030b82 */ /* 0x000e220000000800 */
[----:B-1----:R-:W-:-:S04]  /*14980*/  LOP3.LUT R2, R2, 0x7f, RZ, 0xc0, !PT ;  /* 0x0000007f02027812 */ /* 0x002fc800078ec0ff */
[----:B------:R-:W-:Y:S01]  /*14990*/  SHF.R.U32.HI R2, RZ, 0x3, R2 ;  /* 0x00000003ff027819 */ /* 0x000fe20000011602 */
[----:B------:R-:W1:Y:S02]  /*149a0*/  S2R R5, SR_TID.X ;  /* 0x0000000000057919 */ /* 0x000e640000002100 */
[----:B-1----:R-:W-:-:S04]  /*149b0*/  SHF.L.U32 R7, R5, 0x3, RZ ;  /* 0x0000000305077819 */ /* 0x002fc800000006ff */
[----:B------:R-:W-:Y:S01]  /*149c0*/  LOP3.LUT R7, R7, 0x38, RZ, 0xc0, !PT ;  /* 0x0000003807077812 */ /* 0x000fe200078ec0ff */
[----:B--2---:R-:W-:Y:S02]  /*149d0*/  IMAD.MOV.U32 R4, RZ, RZ, R0 ;  /* 0x000000ffff047224 */ /* 0x004fe400078e0000 */
[----:B------:R-:W1:Y:S02]  /*149e0*/  S2R R0, SR_TID.X ;  /* 0x0000000000007919 */ /* 0x000e640000002100 */
[----:B-1----:R-:W-:-:S05]  /*149f0*/  IMAD.SHL.U32 R0, R0, 0x10, RZ ;  /* 0x0000001000007824 */ /* 0x002fca00078e00ff */
[----:B------:R-:W-:Y:S02]  /*14a00*/  LOP3.LUT R0, R2, 0x70, R0, 0xf8, !PT ;  /* 0x0000007002007812 */ /* 0x000fe400078ef800 */
[----:B------:R-:W1:Y:S02]  /*14a10*/  @P0 LDC R2, c[0x0][0x44c] ;  /* 0x00011300ff020b82 */ /* 0x000e640000000800 */
[----:B------:R-:W-:Y:S01]  /*14a20*/  LOP3.LUT R36, R0, R17, RZ, 0xfc, !PT ;  /* 0x0000001100247212 */ /* 0x000fe200078efcff */
[----:B------:R-:W-:-:S04]  /*14a30*/  IMAD R4, R4, UR4, RZ ;  /* 0x0000000404047c24 */ /* 0x000fc8000f8e02ff */
[----:B------:R-:W-:Y:S02]  /*14a40*/  IMAD.MOV.U32 R0, RZ, RZ, R36 ;  /* 0x000000ffff007224 */ /* 0x000fe400078e0024 */
[----:B------:R-:W-:Y:S02]  /*14a50*/  IMAD R4, R37, UR5, R4 ;  /* 0x0000000525047c24 */ /* 0x000fe4000f8e0204 */
[----:B-1----:R-:W-:-:S05]  /*14a60*/  @P0 IMAD.HI.U32 R2, R36, R2, RZ ;  /* 0x0000000224020227 */ /* 0x002fca00078e00ff */
[----:B0-----:R-:W-:Y:S01]  /*14a70*/  @P0 SHF.R.U32.HI R0, RZ, R3, R2 ;  /* 0x00000003ff000219 */ /* 0x001fe20000011602 */
        /* <DEDUP_REMOVED lines=9> */
[----:B----4-:R-:W-:-:S04]  /*14b10*/  IMAD.WIDE.U32 R2, R20, UR4, R2 ;  /* 0x0000000414027c25 */ /* 0x010fc8000f8e0002 */
[----:B------:R-:W-:Y:S01]  /*14b20*/  IMAD R4, R20, UR5, R4 ;  /* 0x0000000514047c24 */ /* 0x000fe2000f8e0204 */
[----:B------:R-:W-:-:S03]  /*14b30*/  ULDC.64 UR4, c[0x0][0x2d0] ;  /* 0x0000b40000047ab9 */ /* 0x000fc60000000a00 */
[----:B------:R-:W-:Y:S01]  /*14b40*/  IMAD.IADD R3, R3, 0x1, R4 ;  /* 0x0000000103037824 */ /* 0x000fe200078e0204 */
[----:B------:R-:W-:-:S05]  /*14b50*/  SHF.R.S32.HI R4, RZ, 0x1f, R0 ;  /* 0x0000001fff047819 */ /* 0x000fca0000011400 */
[----:B------:R-:W-:Y:S02]  /*14b60*/  IMAD R4, R4, UR4, RZ ;  /* 0x0000000404047c24 */ /* 0x000fe4000f8e02ff */
[----:B------:R-:W-:-:S04]  /*14b70*/  IMAD.WIDE.U32 R2, R0, UR4, R2 ;  /* 0x0000000400027c25 */ /* 0x000fc8000f8e0002 */
[----:B------:R-:W-:Y:S01]  /*14b80*/  IMAD R4, R0, UR5, R4 ;  /* 0x0000000500047c24 */ /* 0x000fe2000f8e0204 */
[----:B------:R-:W-:Y:S01]  /*14b90*/  ULDC.64 UR4, c[0x0][0x2c8] ;  /* 0x0000b20000047ab9 */ /* 0x000fe20000000a00 */
[----:B------:R-:W-:-:S04]  /*14ba0*/  IMAD.MOV R0, RZ, RZ, -R0 ;  /* 0x000000ffff007224 */ /* 0x000fc800078e0a00 */
[----:B------:R-:W-:Y:S02]  /*14bb0*/  IMAD R0, R6, R0, R36 ;  /* 0x0000000006007224 */ /* 0x000fe400078e0224 */
[----:B------:R-:W-:-:S03]  /*14bc0*/  IMAD.IADD R3, R3, 0x1, R4 ;  /* 0x0000000103037824 */ /* 0x000fc600078e0204 */
[----:B------:R-:W-:Y:S01]  /*14bd0*/  SHF.R.S32.HI R4, RZ, 0x1f, R0 ;  /* 0x0000001fff047819 */ /* 0x000fe20000011400 */
[----:B------:R-:W-:-:S04]  /*14be0*/  IMAD.WIDE.U32 R2, R0, UR4, R2 ;  /* 0x0000000400027c25 */ /* 0x000fc8000f8e0002 */
[----:B------:R-:W-:-:S04]  /*14bf0*/  IMAD R4, R4, UR4, RZ ;  /* 0x0000000404047c24 */ /* 0x000fc8000f8e02ff */
        /* <DEDUP_REMOVED lines=14> */
[----:B------:R-:W1:Y:S03]  /*14ce0*/  SHFL.IDX PT, R4, R3, RZ, 0x181f ;  /* 0x00181fff03047589 */ /* 0x000e6600000e0000 */
[C---:B------:R-:W-:Y:S01]  /*14cf0*/  VIADD R6, R17.reuse, 0x10 ;  /* 0x0000001011067836 */ /* 0x040fe20000000000 */
[C---:B------:R-:W-:Y:S01]  /*14d00*/  ISETP.GE.AND P0, PT, R17.reuse, R2, PT ;  /* 0x000000021100720c */ /* 0x040fe20003f06270 */
[----:B------:R-:W-:-:S03]  /*14d10*/  VIADD R8, R17, 0x30 ;  /* 0x0000003011087836 */ /* 0x000fc60000000000 */
[----:B------:R2:W-:Y:S09]  /*14d20*/  STL [R1+0x20], R6 ;  /* 0x0000200601007387 */ /* 0x0005f20000100800 */
        /* <DEDUP_REMOVED lines=8> */
[----:B--2---:R-:W-:-:S05]  /*14db0*/  VIADD R6, R17, 0x20 ;  /* 0x0000002011067836 */ /* 0x004fca0000000000 */
[----:B------:R-:W-:Y:S04]  /*14dc0*/  STL [R1+0x24], R6 ;  /* 0x0000240601007387 */ /* 0x000fe80000100800 */
[----:B------:R-:W-:Y:S04]  /*14dd0*/  STL [R1+0x28], R8 ;  /* 0x0000280801007387 */ /* 0x000fe80000100800 */
[----:B0-----:R-:W0:Y:S04]  /*14de0*/  SHFL.IDX PT, R5, R0, 0x1, 0x181f ;  /* 0x00381f0000057f89 */ /* 0x001e2800000e0000 */
[----:B------:R-:W1:Y:S01]  /*14df0*/  SHFL.IDX PT, R4, R3, 0x1, 0x181f ;  /* 0x00381f0003047f89 */ /* 0x000e6200000e0000 */
[----:B0-----:R-:W-:-:S05]  /*14e00*/  @!P0 LEA R5, P2, R7, R5, 0x1 ;  /* 0x0000000507058211 */ /* 0x001fca00078408ff */
[----:B-1----:R-:W-:-:S05]  /*14e10*/  @!P0 IMAD.X R4, RZ, RZ, R4, P2 ;  /* 0x000000ffff048224 */ /* 0x002fca00010e0604 */
[----:B------:R-:W-:-:S04]  /*14e20*/  @!P0 LOP3.LUT R5, R5, R4, RZ, 0x3c, !PT ;  /* 0x0000000405058212 */ /* 0x000fc800078e3cff */
[----:B------:R-:W-:-:S04]  /*14e30*/  @!P0 LOP3.LUT R4, R5, R4, RZ, 0x3c, !PT ;  /* 0x0000000405048212 */ /* 0x000fc800078e3cff */
[----:B------:R-:W-:-:S05]  /*14e40*/  @!P0 LOP3.LUT R5, R5, R4, RZ, 0x3c, !PT ;  /* 0x0000000405058212 */ /* 0x000fca00078e3cff */
[----:B------:R0:W-:Y:S01]  /*14e50*/  @!P0 LDGSTS.E.BYPASS.LTC128B.128 [R26+0x18c00], desc[UR60][R4.64], !P1 ;  /* 0x18c00000041a8fae */ /* 0x0001e2000c901d7c */
[----:B------:R-:W-:-:S03]  /*14e60*/  ISETP.GE.AND P0, PT, R6, R2, PT ;  /* 0x000000020600720c */ /* 0x000fc60003f06270 */
[----:B------:R-:W-:Y:S04]  /*14e70*/  SHFL.IDX PT, R6, R3, 0x3, 0x181f ;  /* 0x00781f0003067f89 */ /* 0x000fe800000e0000 */
[----:B0-----:R-:W0:Y:S04]  /*14e80*/  SHFL.IDX PT, R5, R0, 0x2, 0x181f ;  /* 0x00581f0000057f89 */ /* 0x001e2800000e0000 */
[----:B------:R-:W1:Y:S02]  /*14e90*/  SHFL.IDX PT, R4, R3, 0x2, 0x181f ;  /* 0x00581f0003047f89 */ /* 0x000e6400000e0000 */
[----:B0-----:R-:W-:-:S05]  /*14ea0*/  @!P0 LEA R5, P2, R7, R5, 0x1 ;  /* 0x0000000507058211 */ /* 0x001fca00078408ff */
[----:B-1----:R-:W-:-:S05]  /*14eb0*/  @!P0 IMAD.X R4, RZ, RZ, R4, P2 ;  /* 0x000000ffff048224 */ /* 0x002fca00010e0604 */
[----:B------:R-:W-:-:S04]  /*14ec0*/  @!P0 LOP3.LUT R5, R5, R4, RZ, 0x3c, !PT ;  /* 0x0000000405058212 */ /* 0x000fc800078e3cff */
[----:B------:R-:W-:-:S04]  /*14ed0*/  @!P0 LOP3.LUT R4, R5, R4, RZ, 0x3c, !PT ;  /* 0x0000000405048212 */ /* 0x000fc800078e3cff */
[----:B------:R-:W-:-:S05]  /*14ee0*/  @!P0 LOP3.LUT R5, R5, R4, RZ, 0x3c, !PT ;  /* 0x0000000405058212 */ /* 0x000fca00078e3cff */
[----:B------:R0:W-:Y:S01]  /*14ef0*/  @!P0 LDGSTS.E.BYPASS.LTC128B.128 [R26+0x19400], desc[UR60][R4.64], !P1 ;  /* 0x19400000041a8fae */ /* 0x0001e2000c901d7c */
[----:B------:R-:W-:Y:S01]  /*14f00*/  ISETP.GE.AND P0, PT, R8, R2, PT ;  /* 0x000000020800720c */ /* 0x000fe20003f06270 */
[----:B------:R-:W-:-:S05]  /*14f10*/  VIADD R8, R17, 0x40 ;  /* 0x0000004011087836 */ /* 0x000fca0000000000 */
[----:B------:R-:W-:Y:S04]  /*14f20*/  STL [R1+0x2c], R8 ;  /* 0x00002c0801007387 */ /* 0x000fe80000100800 */
[----:B0-----:R-:W0:Y:S03]  /*14f30*/  SHFL.IDX PT, R4, R0, 0x3, 0x181f ;  /* 0x00781f0000047f89 */ /* 0x001e2600000e0000 */
[----:B0-----:R-:W-:-:S04]  /*14f40*/  @!P0 LEA R5, P2, R7, R4, 0x1 ;  /* 0x0000000407058211 */ /* 0x001fc800078408ff */
[----:B------:R-:W-:Y:S02]  /*14f50*/  @!P0 IADD3.X R4, RZ, R6, RZ, P2, !PT ;  /* 0x00000006ff048210 */ /* 0x000fe400017fe4ff */
[----:B------:R-:W-:Y:S02]  /*14f60*/  SHFL.IDX PT, R6, R3, 0x4, 0x181f ;  /* 0x00981f0003067f89 */ /* 0x000fe400000e0000 */
        /* <DEDUP_REMOVED lines=8> */
[----:B0-----:R-:W-:-:S05]  /*14ff0*/  @!P0 LEA R5, P2, R7, R4, 0x1 ;  /* 0x0000000407058211 */ /* 0x001fca00078408ff */
[----:B------:R-:W-:Y:S02]  /*15000*/  @!P0 IMAD.X R4, RZ, RZ, R6, P2 ;  /* 0x000000ffff048224 */ /* 0x000fe400010e0606 */
[----:B------:R-:W-:Y:S03]  /*15010*/  SHFL.IDX PT, R6, R3, 0x5, 0x181f ;  /* 0x00b81f0003067f89 */ /* 0x000fe600000e0000 */
        /* <DEDUP_REMOVED lines=11> */
[-C--:B------:R-:W-:Y:S01]  /*150d0*/  @!P0 LOP3.LUT R5, R5, R4.reuse, RZ, 0x3c, !PT ;  /* 0x0000000405058212 */ /* 0x080fe200078e3cff */
[----:B------:R-:W-:Y:S03]  /*150e0*/  SHFL.IDX PT, R3, R3, 0x7, 0x181f ;  /* 0x00f81f0003037f89 */ /* 0x000fe600000e0000 */
[----:B------:R-:W-:-:S04]  /*150f0*/  @!P0 LOP3.LUT R4, R5, R4, RZ, 0x3c, !PT ;  /* 0x0000000405048212 */ /* 0x000fc800078e3cff */
[----:B------:R-:W-:-:S05]  /*15100*/  @!P0 LOP3.LUT R5, R5, R4, RZ, 0x3c, !PT ;  /* 0x0000000405058212 */ /* 0x000fca00078e3cff */
[----:B------:R0:W-:Y:S01]  /*15110*/  @!P0 LDGSTS.E.BYPASS.LTC128B.128 [R26+0x1ac00], desc[UR60][R4.64], !P1 ;  /* 0x1ac00000041a8fae */ /* 0x0001e2000c901d7c */
[----:B------:R-:W-:-:S03]  /*15120*/  ISETP.GE.AND P0, PT, R8, R2, PT ;  /* 0x000000020800720c */ /* 0x000fc60003f06270 */
[----:B0-----:R-:W0:Y:S04]  /*15130*/  SHFL.IDX PT, R4, R0, 0x6, 0x181f ;  /* 0x00d81f0000047f89 */ /* 0x001e2800000e0000 */
[----:B------:R-:W1:Y:S06]  /*15140*/  SHFL.IDX PT, R0, R0, 0x7, 0x181f ;  /* 0x00f81f0000007f89 */ /* 0x000e6c00000e0000 */
[----:B0-----:R-:W-:-:S05]  /*15150*/  @!P0 LEA R5, P2, R7, R4, 0x1 ;  /* 0x0000000407058211 */ /* 0x001fca00078408ff */
[----:B------:R-:W-:-:S05]  /*15160*/  @!P0 IMAD.X R4, RZ, RZ, R6, P2 ;  /* 0x000000ffff048224 */ /* 0x000fca00010e0606 */
[----:B------:R-:W-:-:S04]  /*15170*/  @!P0 LOP3.LUT R5, R5, R4, RZ, 0x3c, !PT ;  /* 0x0000000405058212 */ /* 0x000fc800078e3cff */
[----:B------:R-:W-:-:S04]  /*15180*/  @!P0 LOP3.LUT R4, R5, R4, RZ, 0x3c, !PT ;  /* 0x0000000405048212 */ /* 0x000fc800078e3cff */
[----:B------:R-:W-:-:S05]  /*15190*/  @!P0 LOP3.LUT R5, R5, R4, RZ, 0x3c, !PT ;  /* 0x0000000405058212 */ /* 0x000fca00078e3cff */
[----:B-1----:R2:W-:Y:S02]  /*151a0*/  @!P0 LDGSTS.E.BYPASS.LTC128B.128 [R26+0x1b400], desc[UR60][R4.64], !P1 ;  /* 0x1b400000041a8fae */ /* 0x0025e4000c901d7c */
.L_x_1765:
[----:B0-2---:R-:W-:-:S05]  /*151b0*/  VIADD R4, R17, 0x70 ;  /* 0x0000007011047836 */ /* 0x005fca0000000000 */
[----:B------:R-:W-:Y:S01]  /*151c0*/  ISETP.GE.AND P0, PT, R4, R2, PT ;  /* 0x000000020400720c */ /* 0x000fe20003f06270 */
[----:B------:R0:W-:-:S12]  /*151d0*/  STL [R1+0x44], R4 ;  /* 0x0000440401007387 */ /* 0x0001d80000100800 */
[----:B------:R-:W-:-:S04]  /*151e0*/  @!P0 LEA R2, P2, R7, R0, 0x1 ;  /* 0x0000000007028211 */ /* 0x000fc800078408ff */
[----:B------:R-:W-:-:S05]  /*151f0*/  @!P0 IADD3.X R3, RZ, R3, RZ, P2, !PT ;  /* 0x00000003ff038210 */ /* 0x000fca00017fe4ff */
[----:B------:R-:W-:Y:S01]  /*15200*/  @!PT LDS RZ, [RZ] ;  /* 0x00000000fffff984 */ /* 0x000fe20000000800 */
[----:B------:R-:W-:Y:S01]  /*15210*/  @!PT LDS RZ, [RZ] ;  /* 0x00000000fffff984 */ /* 0x000fe20000000800 */
[----:B------:R-:W-:Y:S01]  /*15220*/  @!PT LDS RZ, [RZ] ;  /* 0x00000000fffff984 */ /* 0x000fe20000000800 */
[----:B------:R0:W-:Y:S01]  /*15230*/  @!P0 LDGSTS.E.BYPASS.LTC128B.128 [R26+0x1bc00], desc[UR60][R2.64], !P1 ;  /* 0x1bc00000021a8fae */ /* 0x0001e2000c901d7c */
[----:B------:R-:W-:Y:S01]  /*15240*/  PLOP3.LUT P0, PT, PT, PT, PT, 0x80, 0x0 ;  /* 0x000000000000781c */ /* 0x000fe20003f0f070 */
[----:B------:R-:W-:-:S12]  /*15250*/  NOP ;  /* 0x0000000000007918 */ /* 0x000fd80000000000 */
.L_x_1603:
        /* <DEDUP_REMOVED lines=28> */
.L_x_1605:
[----:B------:R-:W-:Y:S05]  /*15420*/  BSYNC B6 ;  /* 0x0000000000067941 */ /* 0x000fea0003800000 */
.L_x_1604:
[----:B0-----:R-:W2:Y:S01]  /*15430*/  LDL.LU R2, [R1+0x34] ;  /* 0x0000340001027983 */ /* 0x001ea20000300800 */
[----:B------:R-:W0:Y:S01]  /*15440*/  LDC R6, c[0x0][0x448] ;  /* 0x00011200ff067b82 */ /* 0x000e220000000800 */
[----:B------:R-:W-:Y:S02]  /*15450*/  ULDC.64 UR4, c[0x0][0x398] ;  /* 0x0000e60000047ab9 */ /* 0x000fe40000000a00 */
[----:B------:R-:W3:Y:S04]  /*15460*/  LDL.LU R21, [R1+0x3c] ;  /* 0x00003c0001157983 */ /* 0x000ee80000300800 */
[----:B------:R-:W4:Y:S01]  /*15470*/  LDL.LU R20, [R1+0x10] ;  /* 0x0000100001147983 */ /* 0x000f220000300800 */
[----:B------:R-:W-:Y:S01]  /*15480*/  IMAD.MOV.U32 R4, RZ, RZ, R36 ;  /* 0x000000ffff047224 */ /* 0x000fe200078e0024 */
[----:B------:R-:W1:Y:S01]  /*15490*/  S2R R8, SR_TID.X ;  /* 0x0000000000087919 */ /* 0x000e620000002100 */
[----:B0-----:R-:W-:-:S13]  /*154a0*/  ISETP.NE.AND P0, PT, R6, 0x1, PT ;  /* 0x000000010600780c */ /* 0x001fda0003f05270 */
[----:B------:R-:W0:Y:S01]  /*154b0*/  @P0 LDC R5, c[0x0][0x450] ;  /* 0x00011400ff050b82 */ /* 0x000e220000000800 */
[----:B-1----:R-:W-:-:S05]  /*154c0*/  IMAD.SHL.U32 R7, R8, 0x8, RZ ;  /* 0x0000000808077824 */ /* 0x002fca00078e00ff */
[----:B------:R-:W-:Y:S01]  /*154d0*/  LOP3.LUT R7, R7, 0x38, RZ, 0xc0, !PT ;  /* 0x0000003807077812 */ /* 0x000fe200078ec0ff */
[----:B--2---:R-:W-:Y:S02]  /*154e0*/  IMAD R0, R2, UR4, RZ ;  /* 0x0000000402007c24 */ /* 0x004fe4000f8e02ff */
[----:B------:R-:W-:-:S04]  /*154f0*/  IMAD.WIDE.U32 R2, R37, UR4, RZ ;  /* 0x0000000425027c25 */ /* 0x000fc8000f8e00ff */
        /* <DEDUP_REMOVED lines=11> */
[----:B------:R-:W-:Y:S01]  /*155b0*/  ULDC.64 UR4, c[0x0][0x3d0] ;  /* 0x0000f40000047ab9 */ /* 0x000fe20000000a00 */
[----:B------:R-:W-:Y:S02]  /*155c0*/  IMAD.SHL.U32 R20, R8, 0x8, RZ ;  /* 0x0000000808147824 */ /* 0x000fe400078e00ff */
[----:B------:R-:W-:Y:S02]  /*155d0*/  IMAD.IADD R3, R3, 0x1, R0 ;  /* 0x0000000103037824 */ /* 0x000fe400078e0200 */
[----:B------:R-:W1:Y:S01]  /*155e0*/  @P0 LDC R0, c[0x0][0x44c] ;  /* 0x00011300ff000b82 */ /* 0x000e620000000800 */
[----:B------:R-:W-:-:S04]  /*155f0*/  LOP3.LUT R20, R20, 0x38, RZ, 0xc0, !PT ;  /* 0x0000003814147812 */ /* 0x000fc800078ec0ff */
[C---:B------:R-:W-:Y:S02]  /*15600*/  LOP3.LUT R10, R20.reuse, 0x40, RZ, 0xfc, !PT ;  /* 0x00000040140a7812 */ /* 0x040fe400078efcff */
[C---:B------:R-:W-:Y:S02]  /*15610*/  LOP3.LUT R9, R20.reuse, 0x80, RZ, 0xfc, !PT ;  /* 0x0000008014097812 */ /* 0x040fe400078efcff */
[----:B------:R-:W-:Y:S01]  /*15620*/  LOP3.LUT R8, R20, 0xc0, RZ, 0xfc, !PT ;  /* 0x000000c014087812 */ /* 0x000fe200078efcff */
[----:B-1----:R-:W-:-:S05]  /*15630*/  @P0 IMAD.HI.U32 R0, R36, R0, RZ ;  /* 0x0000000024000227 */ /* 0x002fca00078e00ff */
[----:B0-----:R-:W-:-:S04]  /*15640*/  @P0 SHF.R.U32.HI R4, RZ, R5, R0 ;  /* 0x00000005ff040219 */ /* 0x001fc80000011600 */
[--C-:B------:R-:W-:Y:S01]  /*15650*/  SHF.R.S32.HI R5, RZ, 0x1f, R4.reuse ;  /* 0x0000001fff057819 */ /* 0x100fe20000011404 */
[----:B------:R-:W-:Y:S02]  /*15660*/  IMAD.MOV R0, RZ, RZ, -R4 ;  /* 0x000000ffff007224 */ /* 0x000fe400078e0a04 */
[----:B------:R-:W-:-:S04]  /*15670*/  IMAD.WIDE.U32 R2, R4, UR4, R2 ;  /* 0x0000000404027c25 */ /* 0x000fc8000f8e0002 */
[----:B------:R-:W-:Y:S02]  /*15680*/  IMAD R5, R5, UR4, RZ ;  /* 0x0000000405057c24 */ /* 0x000fe4000f8e02ff */
[----:B------:R-:W-:Y:S02]  /*15690*/  IMAD R0, R6, R0, R36 ;  /* 0x0000000006007224 */ /* 0x000fe400078e0224 */
[----:B------:R-:W-:Y:S01]  /*156a0*/  IMAD R5, R4, UR5, R5 ;  /* 0x0000000504057c24 */ /* 0x000fe2000f8e0205 */
[----:B------:R-:W-:Y:S02]  /*156b0*/  ULDC.64 UR4, c[0x0][0x3c8] ;  /* 0x0000f20000047ab9 */ /* 0x000fe40000000a00 */
[----:B------:R-:W-:Y:S02]  /*156c0*/  SHF.R.S32.HI R4, RZ, 0x1f, R0 ;  /* 0x0000001fff047819 */ /* 0x000fe40000011400 */
[----:B------:R-:W-:-:S03]  /*156d0*/  IADD3 R3, R3, R5, RZ ;  /* 0x0000000503037210 */ /* 0x000fc60007ffe0ff */
[----:B------:R-:W-:Y:S02]  /*156e0*/  IMAD R4, R4, UR4, RZ ;  /* 0x0000000404047c24 */ /* 0x000fe4000f8e02ff */
[----:B------:R-:W-:-:S04]  /*156f0*/  IMAD.WIDE.U32 R2, R0, UR4, R2 ;  /* 0x0000000400027c25 */ /* 0x000fc8000f8e0002 */
[----:B------:R-:W-:Y:S01]  /*15700*/  IMAD R0, R0, UR5, R4 ;  /* 0x0000000500007c24 */ /* 0x000fe2000f8e0204 */
[----:B------:R-:W-:Y:S02]  /*15710*/  ULDC.64 UR4, c[0x0][0x390] ;  /* 0x0000e40000047ab9 */ /* 0x000fe40000000a00 */
[C---:B------:R-:W-:Y:S01]  /*15720*/  LEA R4, P0, R2.reuse, UR4, 0x1 ;  /* 0x0000000402047c11 */ /* 0x040fe2000f8008ff */
[----:B------:R-:W-:Y:S01]  /*15730*/  IMAD.IADD R0, R3, 0x1, R0 ;  /* 0x0000000103007824 */ /* 0x000fe200078e0200 */
[----:B------:R-:W-:Y:S02]  /*15740*/  ULDC UR4, c[0x0][0x3b8] ;  /* 0x0000ee0000047ab9 */ /* 0x000fe40000000800 */
[----:B------:R-:W-:Y:S02]  /*15750*/  ISETP.GE.AND P4, PT, R7, UR4, PT ;  /* 0x0000000407007c0c */ /* 0x000fe4000bf86270 */
[----:B------:R-:W-:Y:S01]  /*15760*/  LEA.HI.X R0, R2, UR5, R0, 0x1, P0 ;  /* 0x0000000502007c11 */ /* 0x000fe200080f0c00 */
[----:B------:R-:W-:Y:S01]  /*15770*/  UMOV UR5, 0xffffffff ;  /* 0xffffffff00057882 */ /* 0x000fe20000000000 */
[----:B------:R-:W-:-:S02]  /*15780*/  ISETP.GE.AND P3, PT, R10, UR4, PT ;  /* 0x000000040a007c0c */ /* 0x000fc4000bf66270 */
[----:B------:R-:W-:Y:S02]  /*15790*/  ISETP.GE.AND P2, PT, R9, UR4, PT ;  /* 0x0000000409007c0c */ /* 0x000fe4000bf46270 */
[----:B------:R-:W-:Y:S01]  /*157a0*/  ISETP.GE.AND P1, PT, R8, UR4, PT ;  /* 0x0000000408007c0c */ /* 0x000fe2000bf26270 */
[----:B------:R-:W-:-:S12]  /*157b0*/  BRA.DIV UR5, `(.L_x_1606) ;  /* 0x0000005605c47947 */ /* 0x000fd8000b800000 */
[----:B------:R-:W2:Y:S04]  /*157c0*/  LDL.LU R3, [R1+0x28] ;  /* 0x0000280001037983 */ /* 0x000ea80000300800 */
[----:B------:R-:W3:Y:S04]  /*157d0*/  LDL.LU R10, [R1+0x20] ;  /* 0x00002000010a7983 */ /* 0x000ee80000300800 */
[----:B------:R-:W4:Y:S04]  /*157e0*/  LDL.LU R9, [R1+0x2c] ;  /* 0x00002c0001097983 */ /* 0x000f280000300800 */
[----:B------:R-:W5:Y:S04]  /*157f0*/  LDL.LU R8, [R1+0x24] ;  /* 0x0000240001087983 */ /* 0x000f680000300800 */
[----:B------:R-:W2:Y:S04]  /*15800*/  LDL.LU R11, [R1+0x18] ;  /* 0x00001800010b7983 */ /* 0x000ea80000300800 */
[----:B------:R-:W-:Y:S01]  /*15810*/  SHFL.IDX PT, R2, R0, RZ, 0x181f ;  /* 0x00181fff00027589 */ /* 0x000fe200000e0000 */
[----:B--2---:R-:W-:-:S02]  /*15820*/  IMAD R5, R11, R6, RZ ;  /* 0x000000060b057224 */ /* 0x004fc400078e02ff */
[----:B------:R-:W-:Y:S01]  /*15830*/  IMAD.MOV.U32 R11, RZ, RZ, R3 ;  /* 0x000000ffff0b7224 */ /* 0x000fe200078e0003 */
[----:B------:R-:W-:Y:S02]  /*15840*/  SHFL.IDX PT, R6, R0, 0x1, 0x181f ;  /* 0x00381f0000067f89 */ /* 0x000fe400000e0000 */
[----:B------:R-:W-:Y:S02]  /*15850*/  ISETP.GE.AND P0, PT, R17, R5, PT ;  /* 0x000000051100720c */ /* 0x000fe40003f06270 */
[----:B------:R-:W0:Y:S11]  /*15860*/  SHFL.IDX PT, R3, R4, RZ, 0x181f ;  /* 0x00181fff04037589 */ /* 0x000e3600000e0000 */
[----:B0-----:R-:W-:-:S05]  /*15870*/  @!P0 LEA R3, P6, R7, R3, 0x1 ;  /* 0x0000000307038211 */ /* 0x001fca00078c08ff */
[----:B------:R-:W-:-:S05]  /*15880*/  @!P0 IMAD.X R2, RZ, RZ, R2, P6 ;  /* 0x000000ffff028224 */ /* 0x000fca00030e0602 */
[----:B------:R-:W-:-:S04]  /*15890*/  @!P0 LOP3.LUT R3, R3, R2, RZ, 0x3c, !PT ;  /* 0x0000000203038212 */ /* 0x000fc800078e3cff */
[----:B------:R-:W-:-:S04]  /*158a0*/  @!P0 LOP3.LUT R2, R3, R2, RZ, 0x3c, !PT ;  /* 0x0000000203028212 */ /* 0x000fc800078e3cff */
[----:B------:R-:W-:-:S05]  /*158b0*/  @!P0 LOP3.LUT R3, R3, R2, RZ, 0x3c, !PT ;  /* 0x0000000203038212 */ /* 0x000fca00078e3cff */
[----:B------:R-:W-:Y:S04]  /*158c0*/  @!P0 LDGSTS.E.BYPASS.LTC128B.128 [R26+0x22400], desc[UR60][R2.64], !P4 ;  /* 0x22400000021a8fae */ /* 0x000fe8000e101d7c */
[----:B------:R-:W-:Y:S04]  /*158d0*/  @!P0 LDGSTS.E.BYPASS.LTC128B.128 [R26+0x26400], desc[UR60][R2.64+0x80], !P3 ;  /* 0x26400080021a8fae */ /* 0x000fe8000d901d7c */
[----:B------:R-:W-:Y:S04]  /*158e0*/  @!P0 LDGSTS.E.BYPASS.LTC128B.128 [R26+0x2a400], desc[UR60][R2.64+0x100], !P2 ;  /* 0x2a400100021a8fae */ /* 0x000fe8000d101d7c */
[----:B------:R0:W-:Y:S01]  /*158f0*/  @!P0 LDGSTS.E.BYPASS.LTC128B.128 [R26+0x2e400], desc[UR60][R2.64+0x180], !P1 ;  /* 0x2e400180021a8fae */ /* 0x0001e2000c901d7c */
[----:B---3--:R-:W-:Y:S01]  /*15900*/  ISETP.GE.AND P0, PT, R10, R5, PT ;  /* 0x000000050a00720c */ /* 0x008fe20003f06270 */
[----:B----4-:R-:W-:-:S02]  /*15910*/  IMAD.MOV.U32 R10, RZ, RZ, R9 ;  /* 0x000000ffff0a7224 */ /* 0x010fc400078e0009 */
[----:B------:R-:W2:Y:S04]  /*15920*/  LDL.LU R9, [R1+0x30] ;  /* 0x0000300001097983 */ /* 0x000ea80000300800 */
[----:B0-----:R-:W0:Y:S06]  /*15930*/  SHFL.IDX PT, R2, R4, 0x1, 0x181f ;  /* 0x00381f0004027f89 */ /* 0x001e2c00000e0000 */
[----:B0-----:R-:W-:-:S05]  /*15940*/  @!P0 LEA R2, P6, R7, R2, 0x1 ;  /* 0x0000000207028211 */ /* 0x001fca00078c08ff */
[----:B------:R-:W-:Y:S02]  /*15950*/  @!P0 IMAD.X R3, RZ, RZ, R6, P6 ;  /* 0x000000ffff038224 */ /* 0x000fe400030e0606 */
[----:B------:R-:W-:Y:S04]  /*15960*/  SHFL.IDX PT, R6, R0, 0x2, 0x181f ;  /* 0x00581f0000067f89 */ /* 0x000fe800000e0000 */
[----:B------:R-:W-:Y:S04]  /*15970*/  @!P0 LDGSTS.E.BYPASS.LTC128B.128 [R26+0x22c00], desc[UR60][R2.64], !P4 ;  /* 0x22c00000021a8fae */ /* 0x000fe8000e101d7c */
[----:B------:R-:W-:Y:S04]  /*15980*/  @!P0 LDGSTS.E.BYPASS.LTC128B.128 [R26+0x26c00], desc[UR60][R2.64+0x80], !P3 ;  /* 0x26c00080021a8fae */ /* 0x000fe8000d901d7c */
[----:B------:R-:W-:Y:S04]  /*15990*/  @!P0 LDGSTS.E.BYPASS.LTC128B.128 [R26+0x2ac00], desc[UR60][R2.64+0x100], !P2 ;  /* 0x2ac00100021a8fae */ /* 0x000fe8000d101d7c */
[----:B------:R0:W-:Y:S01]  /*159a0*/  @!P0 LDGSTS.E.BYPASS.LTC128B.128 [R26+0x2ec00], desc[UR60][R2.64+0x180], !P1 ;  /* 0x2ec00180021a8fae */ /* 0x0001e2000c901d7c */
[----:B-----5:R-:W-:-:S03]  /*159b0*/  ISETP.GE.AND P0, PT, R8, R5, PT ;  /* 0x000000050800720c */ /* 0x020fc60003f06270 */
[----:B------:R-:W3:Y:S04]  /*159c0*/  LDL.LU R8, [R1+0x38] ;  /* 0x0000380001087983 */ /* 0x000ee80000300800 */
[----:B0-----:R-:W0:Y:S06]  /*159d0*/  SHFL.IDX PT, R2, R4, 0x2, 0x181f ;  /* 0x00581f0004027f89 */ /* 0x001e2c00000e0000 */
[----:B0-----:R-:W-:-:S04]  /*159e0*/  @!P0 LEA R2, P6, R7, R2, 0x1 ;  /* 0x0000000207028211 */ /* 0x001fc800078c08ff */
[----:B------:R-:W-:-:S05]  /*159f0*/  @!P0 IADD3.X R3, RZ, R6, RZ, P6, !PT ;  /* 0x00000006ff038210 */ /* 0x000fca00037fe4ff */
[----:B------:R-:W-:Y:S04]  /*15a00*/  @!P0 LDGSTS.E.BYPASS.LTC128B.128 [R26+0x23400], desc[UR60][R2.64], !P4 ;  /* 0x23400000021a8fae */ /* 0x000fe8000e101d7c */
[----:B------:R-:W-:Y:S04]  /*15a10*/  @!P0 LDGSTS.E.BYPASS.LTC128B.128 [R26+0x27400], desc[UR60][R2.64+0x80], !P3 ;  /* 0x27400080021a8fae */ /* 0x000fe8000d901d7c */
[----:B------:R-:W-:Y:S04]  /*15a20*/  @!P0 LDGSTS.E.BYPASS.LTC128B.128 [R26+0x2b400], desc[UR60][R2.64+0x100], !P2 ;  /* 0x2b400100021a8fae */ /* 0x000fe8000d101d7c */
[----:B------:R0:W-:Y:S04]  /*15a30*/  @!P0 LDGSTS.E.BYPASS.LTC128B.128 [R26+0x2f400], desc[UR60][R2.64+0x180], !P1 ;  /* 0x2f400180021a8fae */ /* 0x0001e8000c901d7c */
[----:B------:R-:W-:Y:S04]  /*15a40*/  SHFL.IDX PT, R6, R0, 0x3, 0x181f ;  /* 0x00781f0000067f89 */ /* 0x000fe800000e0000 */
[----:B0-----:R-:W0:Y:S01]  /*15a50*/  SHFL.IDX PT, R2, R4, 0x3, 0x181f ;  /* 0x00781f0004027f89 */ /* 0x001e2200000e0000 */
[----:B------:R-:W-:-:S13]  /*15a60*/  ISETP.GE.AND P0, PT, R11, R5, PT ;  /* 0x000000050b00720c */ /* 0x000fda0003f06270 */
[----:B0-----:R-:W-:-:S05]  /*15a70*/  @!P0 LEA R2, P6, R7, R2, 0x1 ;  /* 0x0000000207028211 */ /* 0x001fca00078c08ff */
[----:B------:R-:W-:-:S05]  /*15a80*/  @!P0 IMAD.X R3, RZ, RZ, R6, P6 ;  /* 0x000000ffff038224 */ /* 0x000fca00030e0606 */
        /* <DEDUP_REMOVED lines=15> */
[----:B--2---:R-:W-:-:S13]  /*15b80*/  ISETP.GE.AND P0, PT, R9, R5, PT ;  /* 0x000000050900720c */ /* 0x004fda0003f06270 */
        /* <DEDUP_REMOVED lines=8> */
[----:B---3--:R-:W-:-:S13]  /*15c10*/  ISETP.GE.AND P0, PT, R8, R5, PT ;  /* 0x000000050800720c */ /* 0x008fda0003f06270 */
[----:B0-----:R-:W-:-:S05]  /*15c20*/  @!P0 LEA R2, P5, R7, R2, 0x1 ;  /* 0x0000000207028211 */ /* 0x001fca00078a08ff */
[----:B------:R-:W-:-:S05]  /*15c30*/  @!P0 IMAD.X R3, RZ, RZ, R6, P5 ;  /* 0x000000ffff038224 */ /* 0x000fca00028e0606 */
[----:B------:R-:W-:Y:S04]  /*15c40*/  @!P0 LDGSTS.E.BYPASS.LTC128B.128 [R26+0x25400], desc[UR60][R2.64], !P4 ;  /* 0x25400000021a8fae */ /* 0x000fe8000e101d7c */
[----:B------:R-:W-:Y:S04]  /*15c50*/  @!P0 LDGSTS.E.BYPASS.LTC128B.128 [R26+0x29400], desc[UR60][R2.64+0x80], !P3 ;  /* 0x29400080021a8fae */ /* 0x000fe8000d901d7c */
[----:B------:R-:W-:Y:S04]  /*15c60*/  @!P0 LDGSTS.E.BYPASS.LTC128B.128 [R26+0x2d400], desc[UR60][R2.64+0x100], !P2 ;  /* 0x2d400100021a8fae */ /* 0x000fe8000d101d7c */
[----:B------:R0:W-:Y:S04]  /*15c70*/  @!P0 LDGSTS.E.BYPASS.LTC128B.128 [R26+0x31400], desc[UR60][R2.64+0x180], !P1 ;  /* 0x31400180021a8fae */ /* 0x0001e8000c901d7c */
[----:B------:R1:W2:Y:S04]  /*15c80*/  SHFL.IDX PT, R6, R0, 0x7, 0x181f ;  /* 0x00f81f0000067f89 */ /* 0x0002a800000e0000 */
[----:B0-----:R1:W0:Y:S02]  /*15c90*/  SHFL.IDX PT, R2, R4, 0x7, 0x181f ;  /* 0x00f81f0004027f89 */ /* 0x00122400000e0000 */
.L_x_1783:
[----:B-1----:R-:W3:Y:S01]  /*15ca0*/  LDL.LU R0, [R1+0x44] ;  /* 0x0000440001007983 */ /* 0x002ee20000300800 */
[----:B------:R-:W-:Y:S01]  /*15cb0*/  BSSY B0, `(.L_x_1607) ;  /* 0x000000c000007945 */ /* 0x000fe20003800000 */
[----:B---3--:R-:W-:-:S13]  /*15cc0*/  ISETP.GE.AND P0, PT, R0, R5, PT ;  /* 0x000000050000720c */ /* 0x008fda0003f06270 */
[----:B------:R-:W-:Y:S05]  /*15cd0*/  @P0 BRA `(.L_x_1608) ;  /* 0x0000000000240947 */ /* 0x000fea0003800000 */
[----:B0-----:R-:W-:-:S05]  /*15ce0*/  LEA R2, P0, R7, R2, 0x1 ;  /* 0x0000000207027211 */ /* 0x001fca00078008ff */
[----:B--2---:R-:W-:-:S05]  /*15cf0*/  IMAD.X R3, RZ, RZ, R6, P0 ;  /* 0x000000ffff037224 */ /* 0x004fca00000e0606 */
[----:B------:R-:W-:Y:S01]  /*15d00*/  @!PT LDS RZ, [RZ] ;  /* 0x00000000fffff984 */ /* 0x000fe20000000800 */
[----:B------:R-:W-:Y:S01]  /*15d10*/  @!PT LDS RZ, [RZ] ;  /* 0x00000000fffff984 */ /* 0x000fe20000000800 */
[----:B------:R-:W-:Y:S01]  /*15d20*/  @!PT LDS RZ, [RZ] ;  /* 0x00000000fffff984 */ /* 0x000fe20000000800 */
[----:B------:R1:W-:Y:S04]  /*15d30*/  LDGSTS.E.BYPASS.LTC128B.128 [R26+0x25c00], desc[UR60][R2.64], !P4 ;  /* 0x25c00000021a7fae */ /* 0x0003e8000e101d7c */
[----:B------:R1:W-:Y:S04]  /*15d40*/  LDGSTS.E.BYPASS.LTC128B.128 [R26+0x29c00], desc[UR60][R2.64+0x80], !P3 ;  /* 0x29c00080021a7fae */ /* 0x0003e8000d901d7c */
[----:B------:R1:W-:Y:S04]  /*15d50*/  LDGSTS.E.BYPASS.LTC128B.128 [R26+0x2dc00], desc[UR60][R2.64+0x100], !P2 ;  /* 0x2dc00100021a7fae */ /* 0x0003e8000d101d7c */
[----:B------:R1:W-:Y:S02]  /*15d60*/  LDGSTS.E.BYPASS.LTC128B.128 [R26+0x31c00], desc[UR60][R2.64+0x180], !P1 ;  /* 0x31c00180021a7fae */ /* 0x0003e4000c901d7c */
.L_x_1608:
[----:B------:R-:W-:Y:S05]  /*15d70*/  BSYNC B0 ;  /* 0x0000000000007941 */ /* 0x000fea0003800000 */
.L_x_1607:
[----:B------:R-:W-:Y:S01]  /*15d80*/  NOP ;  /* 0x0000000000007918 */ /* 0x000fe20000000000 */
[----:B------:R-:W-:-:S13]  /*15d90*/  PLOP3.LUT P0, PT, PT, PT, PT, 0x80, 0x0 ;  /* 0x000000000000781c */ /* 0x000fda0003f0f070 */
.L_x_1609:
[----:B------:R-:W-:Y:S02]  /*15da0*/  PLOP3.LUT P1, PT, P1, P0, PT, 0xa2, 0x0 ;  /* 0x000000000000781c */ /* 0x000fe40000f21472 */
[----:B------:R-:W-:-:S08]  /*15db0*/  @P0 R2UR P1, UR4, R23 ;  /* 0x00000000170402ca */ /* 0x000fd00000020000 */
[----:B------:R-:W-:-:S05]  /*15dc0*/  @P0 PLOP3.LUT P0, PT, P1, PT, PT, 0x80, 0x0 ;  /* 0x000000000000081c */ /* 0x000fca0000f0f070 */
[----:B------:R-:W-:Y:S01]  /*15dd0*/  @!P1 SYNCS.ARRIVE.TRANS64.RED.A0T1 RZ, [UR4+0x32410], RZ ;  /* 0x032410ffffff99a7 */ /* 0x000fe20008200404 */
[----:B------:R-:W-:Y:S07]  /*15de0*/  @!P1 ARRIVES.LDGSTSBAR.64.TRANSCNT [UR4+0x32410] ;  /* 0x03241000ff0099b0 */ /* 0x000fee0008000a84 */
[----:B------:R-:W-:Y:S05]  /*15df0*/  @P0 BRA.U.ANY `(.L_x_1609) ;  /* 0xfffffffd00e80947 */ /* 0x000fea000393ffff */
[----:B01----:R-:W3:Y:S02]  /*15e00*/  LDL.LU R2, [R1+0x40] ;  /* 0x0000400001027983 */ /* 0x003ee40000300800 */
[----:B---3--:R-:W-:-:S05]  /*15e10*/  VIADD R2, R2, 0x1 ;  /* 0x0000000102027836 */ /* 0x008fca0000000000 */
        /* <DEDUP_REMOVED lines=10> */
.L_x_1784:
[----:B------:R-:W-:Y:S05]  /*15ec0*/  BSYNC B0 ;  /* 0x0000000000007941 */ /* 0x000fea0003800000 */
.L_x_1610:
[----:B------:R-:W3:Y:S02]  /*15ed0*/  LDL R2, [R1+0x64] ;  /* 0x0000640001027983 */ /* 0x000ee40000100800 */
[----:B---3--:R-:W-:-:S13]  /*15ee0*/  ISETP.NE.AND P0, PT, R2, 0x3, PT ;  /* 0x000000030200780c */ /* 0x008fda0003f05270 */
[----:B------:R-:W-:Y:S05]  /*15ef0*/  @!P0 BRA `(.L_x_1612) ;  /* 0x0000000000048947 */ /* 0x000fea0003800000 */
[----:B------:R-:W-:Y:S01]  /*15f00*/  BPT.TRAP 0x1 ;  /* 0x000000040000795c */ /* 0x000fe20000300000 */
.L_x_1612:
[----:B------:R-:W3:Y:S01]  /*15f10*/  LDL.LU R2, [R1+0x60] ;  /* 0x0000600001027983 */ /* 0x000ee20000300800 */
[C---:B------:R-:W-:Y:S01]  /*15f20*/  LOP3.LUT P0, RZ, R22.reuse, 0x8, RZ, 0xc0, !PT ;  /* 0x0000000816ff7812 */ /* 0x040fe2000780c0ff */
[----:B------:R-:W-:Y:S01]  /*15f30*/  BSSY B0, `(.L_x_1613) ;  /* 0x0000008000007945 */ /* 0x000fe20003800000 */
[----:B------:R-:W-:Y:S02]  /*15f40*/  SHF.L.U32 R3, R27, 0x1f, RZ ;  /* 0x0000001f1b037819 */ /* 0x000fe400000006ff */
[----:B0-----:R-:W-:Y:S02]  /*15f50*/  SEL R0, RZ, 0x4, P0 ;  /* 0x00000004ff007807 */ /* 0x001fe40000000000 */
[----:B------:R-:W-:-:S04]  /*15f60*/  LOP3.LUT P1, RZ, R22, 0x10, RZ, 0xc0, !PT ;  /* 0x0000001016ff7812 */ /* 0x000fc8000782c0ff */
[----:B------:R-:W-:Y:S02]  /*15f70*/  SEL R7, RZ, 0x2, P1 ;  /* 0x00000002ff077807 */ /* 0x000fe40000800000 */
[----:B------:R-:W0:Y:S02]  /*15f80*/  SYNCS.PHASECHK.TRANS64.TRYWAIT P0, [R30+URZ+0x32460], R3 ;  /* 0x032460031e0075a7 */ /* 0x000e24000800017f */
[----:B---3--:R-:W-:Y:S01]  /*15f90*/  IADD3 R7, R0, R7, R2 ;  /* 0x0000000700077210 */ /* 0x008fe20007ffe002 */
[----:B0-----:R-:W-:Y:S06]  /*15fa0*/  @!P0 BRA `(.L_x_1614) ;  /* 0x0000005c00308947 */ /* 0x001fec0003800000 */
.L_x_1785:
[----:B------:R-:W-:Y:S05]  /*15fb0*/  BSYNC B0 ;  /* 0x0000000000007941 */ /* 0x000fea0003800000 */
.L_x_1613:
[----:B------:R-:W3:Y:S01]  /*15fc0*/  LDL.LU R0, [R1+0x4c] ;  /* 0x00004c0001007983 */ /* 0x000ee20000300800 */
[----:B------:R-:W-:-:S03]  /*15fd0*/  ULDC.64 UR4, c[0x0][0x328] ;  /* 0x0000ca0000047ab9 */ /* 0x000fc60000000a00 */
[----:B------:R-:W4:Y:S04]  /*15fe0*/  LDL.LU R2, [R1+0x4] ;  /* 0x0000040001027983 */ /* 0x000f280000300800 */
[----:B------:R-:W5:Y:S04]  /*15ff0*/  LDL.LU R5, [R1+0x54] ;  /* 0x0000540001057983 */ /* 0x000f680000300800 */
[----:B------:R-:W2:Y:S01]  /*16000*/  LDL.LU R4, [R1] ;  /* 0x0000000001047983 */ /* 0x000ea20000300800 */
[C---:B------:R-:W-:Y:S02]  /*16010*/  LOP3.LUT P1, RZ, R22.reuse, 0x4, RZ, 0xc0, !PT ;  /* 0x0000000416ff7812 */ /* 0x040fe4000782c0ff */
[----:B------:R-:W-:Y:S01]  /*16020*/  LOP3.LUT P4, RZ, R22, 0x1, RZ, 0xc0, !PT ;  /* 0x0000000116ff7812 */ /* 0x000fe2000788c0ff */
[----:B---3--:R-:W-:-:S04]  /*16030*/  IMAD R0, R0, UR4, RZ ;  /* 0x0000000400007c24 */ /* 0x008fc8000f8e02ff */
[C---:B----4-:R-:W-:Y:S02]  /*16040*/  IMAD R0, R2.reuse, UR5, R0 ;  /* 0x0000000502007c24 */ /* 0x050fe4000f8e0200 */
[----:B0-----:R-:W-:Y:S01]  /*16050*/  IMAD.WIDE.U32 R2, R2, UR4, RZ ;  /* 0x0000000402027c25 */ /* 0x001fe2000f8e00ff */
[----:B------:R-:W-:-:S04]  /*16060*/  ULDC.64 UR4, c[0x0][0x338] ;  /* 0x0000ce0000047ab9 */ /* 0x000fc80000000a00 */
[----:B------:R-:W-:Y:S01]  /*16070*/  IADD3 R3, R3, R0, RZ ;  /* 0x0000000003037210 */ /* 0x000fe20007ffe0ff */
[----:B-----5:R-:W-:Y:S02]  /*16080*/  IMAD R0, R5, UR4, RZ ;  /* 0x0000000405007c24 */ /* 0x020fe4000f8e02ff */
[----:B--2---:R-:W-:-:S04]  /*16090*/  IMAD.WIDE.U32 R2, R4, UR4, R2 ;  /* 0x0000000404027c25 */ /* 0x004fc8000f8e0002 */
[----:B------:R-:W-:Y:S01]  /*160a0*/  IMAD R5, R4, UR5, R0 ;  /* 0x0000000504057c24 */ /* 0x000fe2000f8e0200 */
[----:B------:R-:W-:Y:S01]  /*160b0*/  ULDC.64 UR4, c[0x0][0x330] ;  /* 0x0000cc0000047ab9 */ /* 0x000fe20000000a00 */
[----:B------:R-:W-:Y:S01]  /*160c0*/  SEL R0, RZ, 0x8, P1 ;  /* 0x00000008ff007807 */ /* 0x000fe20000800000 */
[----:B------:R-:W-:Y:S02]  /*160d0*/  IMAD R4, R25, 0x6000, R33 ;  /* 0x0000600019047824 */ /* 0x000fe400078e0221 */
[----:B------:R-:W-:Y:S02]  /*160e0*/  IMAD.IADD R3, R3, 0x1, R5 ;  /* 0x0000000103037824 */ /* 0x000fe400078e0205 */
[----:B------:R-:W-:Y:S02]  /*160f0*/  IMAD R5, R29, UR4, RZ ;  /* 0x000000041d057c24 */ /* 0x000fe4000f8e02ff */
[----:B------:R-:W-:-:S04]  /*16100*/  IMAD.WIDE.U32 R2, R18, UR4, R2 ;  /* 0x0000000412027c25 */ /* 0x000fc8000f8e0002 */
[----:B------:R-:W-:Y:S01]  /*16110*/  IMAD R5, R18, UR5, R5 ;  /* 0x0000000512057c24 */ /* 0x000fe2000f8e0205 */
[----:B------:R-:W-:Y:S01]  /*16120*/  ULDC.64 UR4, c[0x0][0x318] ;  /* 0x0000c60000047ab9 */ /* 0x000fe20000000a00 */
[----:B------:R-:W-:Y:S02]  /*16130*/  IMAD.IADD R7, R7, 0x1, R0 ;  /* 0x0000000107077824 */ /* 0x000fe400078e0200 */
        /* <DEDUP_REMOVED lines=8> */
[----:B------:R-:W-:Y:S01]  /*161c0*/  SHFL.IDX PT, R3, R6, RZ, 0x181f ;  /* 0x00181fff06037589 */ /* 0x000fe200000e0000 */
[----:B------:R-:W-:-:S03]  /*161d0*/  LOP3.LUT P1, RZ, R7, 0x4, RZ, 0xc0, !PT ;  /* 0x0000000407ff7812 */ /* 0x000fc6000782c0ff */
[----:B------:R-:W-:Y:S01]  /*161e0*/  SHFL.IDX PT, R14, R5, 0x1, 0x181f ;  /* 0x00381f00050e7f89 */ /* 0x000fe200000e0000 */
[----:B------:R-:W-:Y:S01]  /*161f0*/  ISETP.LT.OR P3, PT, R31, 0x1, !P1 ;  /* 0x000000011f00780c */ /* 0x000fe20004f61670 */
[----:B0-----:R-:W-:Y:S02]  /*16200*/  IMAD.SHL.U32 R8, R2, 0x8, RZ ;  /* 0x0000000802087824 */ /* 0x001fe400078e00ff */
[----:B------:R-:W0:Y:S03]  /*16210*/  SHFL.IDX PT, R2, R5, RZ, 0x181f ;  /* 0x00181fff05027589 */ /* 0x000e2600000e0000 */
[----:B------:R-:W-:-:S05]  /*16220*/  LOP3.LUT R8, R8, 0x38, RZ, 0xc0, !PT ;  /* 0x0000003808087812 */ /* 0x000fca00078ec0ff */
[----:B------:R-:W-:-:S05]  /*16230*/  IMAD.SHL.U32 R0, R8, 0x2, RZ ;  /* 0x0000000208007824 */ /* 0x000fca00078e00ff */
[----:B0-----:R-:W-:-:S05]  /*16240*/  IADD3 R2, P0, R2, R0, RZ ;  /* 0x0000000002027210 */ /* 0x001fca0007f1e0ff */
[----:B------:R-:W-:Y:S01]  /*16250*/  IMAD.X R3, RZ, RZ, R3, P0 ;  /* 0x000000ffff037224 */ /* 0x000fe200000e0603 */
        /* <DEDUP_REMOVED lines=8> */
[----:B------:R-:W-:-:S03]  /*162e0*/  IADD3 R8, P3, R14, R0, RZ ;  /* 0x000000000e087210 */ /* 0x000fc60007f7e0ff */
[----:B------:R-:W-:Y:S04]  /*162f0*/  SHFL.IDX PT, R14, R5, 0x2, 0x181f ;  /* 0x00581f00050e7f89 */ /* 0x000fe800000e0000 */
[----:B0-----:R-:W0:Y:S02]  /*16300*/  SHFL.IDX PT, R3, R6, 0x1, 0x181f ;  /* 0x00381f0006037f89 */ /* 0x001e2400000e0000 */
        /* <DEDUP_REMOVED lines=46> */
.L_x_1799:
        /* <DEDUP_REMOVED lines=15> */
.L_x_1616:
        /* <DEDUP_REMOVED lines=11> */
.L_x_1617:
[----:B------:R-:W2:Y:S01]  /*16790*/  LDL.LU R2, [R1+0x14] ;  /* 0x0000140001027983 */ /* 0x000ea20000300800 */
[----:B------:R0:W-:Y:S01]  /*167a0*/  SYNCS.ARRIVE.TRANS64.A1T0 RZ, [R30+URZ+0x32450], RZ ;  /* 0x032450ff1eff79a7 */ /* 0x0001e2000810003f */
[----:B------:R-:W-:Y:S01]  /*167b0*/  BSSY B0, `(.L_x_1618) ;  /* 0x00000e1000007945 */ /* 0x000fe20003800000 */
[----:B--2---:R-:W-:-:S13]  /*167c0*/  ISETP.GE.AND P0, PT, R2, 0x61, PT ;  /* 0x000000610200780c */ /* 0x004fda0003f06270 */
[----:B0-----:R-:W-:Y:S05]  /*167d0*/  @!P0 BRA `(.L_x_1619) ;  /* 0x0000000c00788947 */ /* 0x001fea0003800000 */
[----:B------:R-:W2:Y:S02]  /*167e0*/  LDL.LU R2, [R1+0x48] ;  /* 0x0000480001027983 */ /* 0x000ea40000300800 */
[----:B--2---:R-:W-:-:S07]  /*167f0*/  VIADD R10, R2, 0xfffffffe ;  /* 0xfffffffe020a7836 */ /* 0x004fce0000000000 */
.L_x_1632:
[----:B--2---:R-:W2:Y:S01]  /*16800*/  LDL R12, [R1+0x64] ;  /* 0x00006400010c7983 */ /* 0x004ea20000100800 */
[----:B0-----:R-:W0:Y:S01]  /*16810*/  LDC R6, c[0x0][0x430] ;  /* 0x00010c00ff067b82 */ /* 0x001e220000000800 */
[----:B------:R-:W1:Y:S01]  /*16820*/  S2R R2, SR_TID.X ;  /* 0x0000000000027919 */ /* 0x000e620000002100 */
[----:B---3--:R-:W3:Y:S01]  /*16830*/  S2R R3, SR_TID.X ;  /* 0x0000000000037919 */ /* 0x008ee20000002100 */
[----:B0-----:R-:W-:Y:S02]  /*16840*/  ISETP.NE.AND P0, PT, R6, 0x1, PT ;  /* 0x000000010600780c */ /* 0x001fe40003f05270 */
[----:B-1----:R-:W-:Y:S01]  /*16850*/  LOP3.LUT R2, R2, 0x7f, RZ, 0xc0, !PT ;  /* 0x0000007f02027812 */ /* 0x002fe200078ec0ff */
[----:B---3--:R-:W-:-:S03]  /*16860*/  IMAD.SHL.U32 R4, R3, 0x10, RZ ;  /* 0x0000001003047824 */ /* 0x008fc600078e00ff */
[----:B------:R-:W-:-:S07]  /*16870*/  SHF.R.U32.HI R2, RZ, 0x3, R2 ;  /* 0x00000003ff027819 */ /* 0x000fce0000011602 */
[----:B------:R-:W0:Y:S01]  /*16880*/  @P0 LDC R3, c[0x0][0x438] ;  /* 0x00010e00ff030b82 */ /* 0x000e220000000800 */
[----:B------:R-:W-:-:S04]  /*16890*/  LOP3.LUT R4, R2, 0x70, R4, 0xf8, !PT ;  /* 0x0000007002047812 */ /* 0x000fc800078ef804 */
[----:B------:R-:W-:-:S03]  /*168a0*/  ISETP.GT.U32.AND P1, PT, R4, 0x5f, PT ;  /* 0x0000005f0400780c */ /* 0x000fc60003f24070 */
[----:B------:R-:W1:Y:S01]  /*168b0*/  @P0 LDC R2, c[0x0][0x434] ;  /* 0x00010d00ff020b82 */ /* 0x000e620000000800 */
[----:B------:R-:W-:-:S04]  /*168c0*/  IMAD R7, R10, 0x60, R34 ;  /* 0x000000600a077824 */ /* 0x000fc800078e0222 */
[----:B------:R-:W-:-:S05]  /*168d0*/  IMAD.IADD R7, R4, 0x1, R7 ;  /* 0x0000000104077824 */ /* 0x000fca00078e0207 */
[----:B------:R-:W3:Y:S01]  /*168e0*/  @!P1 LDC.64 R4, c[0x0][0x428] ;  /* 0x00010a00ff049b82 */ /* 0x000ee20000000a00 */
[----:B------:R-:W-:-:S07]  /*168f0*/  MOV R11, R7 ;  /* 0x00000007000b7202 */ /* 0x000fce0000000f00 */
[----:B------:R-:W4:Y:S01]  /*16900*/  @!P1 LDC.64 R8, c[0x0][0x418] ;  /* 0x00010600ff089b82 */ /* 0x000f220000000a00 */
[----:B-1----:R-:W-:-:S05]  /*16910*/  @P0 IMAD.HI.U32 R2, R7, R2, RZ ;  /* 0x0000000207020227 */ /* 0x002fca00078e00ff */
[----:B0-----:R-:W-:-:S04]  /*16920*/  @P0 SHF.R.U32.HI R11, RZ, R3, R2 ;  /* 0x00000003ff0b0219 */ /* 0x001fc80000011602 */
[--C-:B------:R-:W-:Y:S01]  /*16930*/  @!P1 SHF.R.S32.HI R3, RZ, 0x1f, R11.reuse ;  /* 0x0000001fff039819 */ /* 0x100fe2000001140b */
[----:B------:R-:W-:-:S04]  /*16940*/  @!P1 IMAD.MOV.U32 R2, RZ, RZ, R11 ;  /* 0x000000ffff029224 */ /* 0x000fc800078e000b */
        /* <DEDUP_REMOVED lines=9> */
[----:B------:R-:W-:-:S04]  /*169e0*/  ISETP.NE.AND P0, PT, R25, 0x2, PT ;  /* 0x000000021900780c */ /* 0x000fc80003f05270 */
[----:B------:R-:W-:Y:S01]  /*169f0*/  SEL R2, RZ, 0x1, P0 ;  /* 0x00000001ff027807 */ /* 0x000fe20000000000 */
[----:B------:R-:W-:-:S03]  /*16a00*/  IMAD.MOV R3, RZ, RZ, -R11 ;  /* 0x000000ffff037224 */ /* 0x000fc600078e0a0b */
[----:B------:R-:W-:Y:S01]  /*16a10*/  LOP3.LUT R27, R27, R2, RZ, 0x3c, !PT ;  /* 0x000000021b1b7212 */ /* 0x000fe200078e3cff */
[----:B------:R-:W-:Y:S01]  /*16a20*/  IMAD.MOV.U32 R2, RZ, RZ, R10 ;  /* 0x000000ffff027224 */ /* 0x000fe200078e000a */
[----:B------:R-:W-:Y:S05]  /*16a30*/  YIELD ;  /* 0x0000000000007946 */ /* 0x000fea0003800000 */
[----:B------:R-:W-:Y:S01]  /*16a40*/  SEL R25, R25, RZ, P0 ;  /* 0x000000ff19197207 */ /* 0x000fe20000000000 */
[----:B------:R-:W-:Y:S01]  /*16a50*/  IMAD R6, R6, R3, R7 ;  /* 0x0000000306067224 */ /* 0x000fe200078e0207 */
[----:B------:R-:W-:Y:S01]  /*16a60*/  ISETP.GT.AND P2, PT, R2, RZ, PT ;  /* 0x000000ff0200720c */ /* 0x000fe20003f44270 */
[----:B------:R-:W-:Y:S01]  /*16a70*/  VIADD R10, R10, 0xffffffff ;  /* 0xffffffff0a0a7836 */ /* 0x000fe20000000000 */
[----:B--2---:R-:W-:-:S13]  /*16a80*/  ISETP.NE.AND P1, PT, R12, 0x3, PT ;  /* 0x000000030c00780c */ /* 0x004fda0003f25270 */
[----:B0-----:R-:W-:Y:S05]  /*16a90*/  @!P1 BRA `(.L_x_1620) ;  /* 0x0000000000049947 */ /* 0x001fea0003800000 */
[----:B------:R-:W-:Y:S01]  /*16aa0*/  BPT.TRAP 0x1 ;  /* 0x000000040000795c */ /* 0x000fe20000300000 */
.L_x_1620:
[----:B------:R-:W-:Y:S01]  /*16ab0*/  LEA R4, R25, R23, 0x3 ;  /* 0x0000001719047211 */ /* 0x000fe200078e18ff */
[----:B------:R-:W-:Y:S01]  /*16ac0*/  BSSY B1, `(.L_x_1621) ;  /* 0x0000005000017945 */ /* 0x000fe20003800000 */
[----:B------:R-:W-:Y:S02]  /*16ad0*/  SHF.L.U32 R21, R27, 0x1f, RZ ;  /* 0x0000001f1b157819 */ /* 0x000fe400000006ff */
[----:B------:R-:W-:Y:S02]  /*16ae0*/  SHF.R.S32.HI R17, RZ, 0x1f, R6 ;  /* 0x0000001fff117819 */ /* 0x000fe40000011406 */
[----:B------:R-:W0:Y:S02]  /*16af0*/  SYNCS.PHASECHK.TRANS64.TRYWAIT P0, [R4+URZ+0x32440], R21 ;  /* 0x03244015040075a7 */ /* 0x000e24000800017f */
[----:B0-----:R-:W-:Y:S05]  /*16b00*/  @!P0 BRA `(.L_x_1622) ;  /* 0x0000005800b08947 */ /* 0x001fea0003800000 */
.L_x_1800:
[----:B------:R-:W-:Y:S05]  /*16b10*/  BSYNC B1 ;  /* 0x0000000000017941 */ /* 0x000fea0003800000 */
.L_x_1621:
        /* <DEDUP_REMOVED lines=42> */
[----:B-1----:R-:W-:-:S04]  /*16dc0*/  IADD3 R2, P0, R2, R0, RZ ;  /* 0x0000000002027210 */ /* 0x002fc80007f1e0ff */
[----:B--2---:R-:W-:-:S05]  /*16dd0*/  IADD3.X R3, RZ, R3, RZ, P0, !PT ;  /* 0x00000003ff037210 */ /* 0x004fca00007fe4ff */
[----:B------:R1:W-:Y:S04]  /*16de0*/  LDGSTS.E.BYPASS.LTC128B.128 [R7+0x1dc00], desc[UR60][R2.64], !P1 ;  /* 0x1dc0000002077fae */ /* 0x0003e8000c901d7c */
[----:B-1----:R-:W1:Y:S04]  /*16df0*/  SHFL.IDX PT, R2, R8, 0x4, 0x181f ;  /* 0x00981f0008027f89 */ /* 0x002e6800000e0000 */
[----:B------:R-:W2:Y:S04]  /*16e00*/  SHFL.IDX PT, R3, R9, 0x4, 0x181f ;  /* 0x00981f0009037f89 */ /* 0x000ea800000e0000 */
[----:B------:R-:W3:Y:S01]  /*16e10*/  SHFL.IDX PT, R9, R9, 0x5, 0x181f ;  /* 0x00b81f0009097f89 */ /* 0x000ee200000e0000 */
[----:B-1----:R-:W-:-:S05]  /*16e20*/  IADD3 R2, P0, R2, R0, RZ ;  /* 0x0000000002027210 */ /* 0x002fca0007f1e0ff */
[----:B--2---:R-:W-:-:S05]  /*16e30*/  IMAD.X R3, RZ, RZ, R3, P0 ;  /* 0x000000ffff037224 */ /* 0x004fca00000e0603 */
[----:B------:R1:W-:Y:S04]  /*16e40*/  LDGSTS.E.BYPASS.LTC128B.128 [R7+0x1e400], desc[UR60][R2.64], !P1 ;  /* 0x1e40000002077fae */ /* 0x0003e8000c901d7c */
[----:B-1-3--:R1:W2:Y:S02]  /*16e50*/  SHFL.IDX PT, R2, R8, 0x5, 0x181f ;  /* 0x00b81f0008027f89 */ /* 0x00a2a400000e0000 */
.L_x_1814:
        /* <DEDUP_REMOVED lines=8> */
.L_x_1624:
        /* <DEDUP_REMOVED lines=11> */
.L_x_1625:
[----:B------:R2:W-:Y:S01]  /*16f90*/  SYNCS.ARRIVE.TRANS64.A1T0 RZ, [R4+URZ+0x32430], RZ ;  /* 0x032430ff04ff79a7 */ /* 0x0005e2000810003f */
[----:B------:R-:W-:Y:S05]  /*16fa0*/  @!P3 BRA `(.L_x_1626) ;  /* 0x000000000004b947 */ /* 0x000fea0003800000 */
[----:B------:R-:W-:Y:S01]  /*16fb0*/  BPT.TRAP 0x1 ;  /* 0x000000040000795c */ /* 0x000fe20000300000 */
.L_x_1626:
[----:B------:R-:W3:Y:S01]  /*16fc0*/  SYNCS.PHASECHK.TRANS64.TRYWAIT P0, [R4+URZ+0x32460], R21 ;  /* 0x03246015040075a7 */ /* 0x000ee2000800017f */
[----:B------:R-:W-:Y:S04]  /*16fd0*/  BSSY B1, `(.L_x_1627) ;  /* 0x0000002000017945 */ /* 0x000fe80003800000 */
[----:B---3--:R-:W-:Y:S05]  /*16fe0*/  @!P0 BRA `(.L_x_1628) ;  /* 0x0000005c00308947 */ /* 0x008fea0003800000 */
.L_x_1815:
[----:B------:R-:W-:Y:S05]  /*16ff0*/  BSYNC B1 ;  /* 0x0000000000017941 */ /* 0x000fea0003800000 */
.L_x_1627:
[----:B------:R-:W-:Y:S01]  /*17000*/  ULDC.64 UR4, c[0x0][0x328] ;  /* 0x0000ca0000047ab9 */ /* 0x000fe20000000a00 */
[C---:B------:R-:W-:Y:S01]  /*17010*/  LOP3.LUT P5, RZ, R22.reuse, 0x1, RZ, 0xc0, !PT ;  /* 0x0000000116ff7812 */ /* 0x040fe200078ac0ff */
[----:B------:R-:W-:Y:S01]  /*17020*/  IMAD R17, R17, UR4, RZ ;  /* 0x0000000411117c24 */ /* 0x000fe2000f8e02ff */
[----:B------:R-:W-:Y:S01]  /*17030*/  LOP3.LUT P4, RZ, R22, 0x10, RZ, 0xc0, !PT ;  /* 0x0000001016ff7812 */ /* 0x000fe2000788c0ff */
[----:B------:R-:W-:Y:S01]  /*17040*/  IMAD.WIDE.U32 R2, R6, UR4, RZ ;  /* 0x0000000406027c25 */ /* 0x000fe2000f8e00ff */
[C---:B------:R-:W-:Y:S02]  /*17050*/  LOP3.LUT P3, RZ, R22.reuse, 0x8, RZ, 0xc0, !PT ;  /* 0x0000000816ff7812 */ /* 0x040fe4000786c0ff */
[----:B------:R-:W-:Y:S01]  /*17060*/  LOP3.LUT P1, RZ, R22, 0x4, RZ, 0xc0, !PT ;  /* 0x0000000416ff7812 */ /* 0x000fe2000782c0ff */
[----:B------:R-:W-:Y:S01]  /*17070*/  IMAD R17, R6, UR5, R17 ;  /* 0x0000000506117c24 */ /* 0x000fe2000f8e0211 */
[----:B------:R-:W-:Y:S01]  /*17080*/  ULDC.64 UR4, c[0x0][0x338] ;  /* 0x0000ce0000047ab9 */ /* 0x000fe20000000a00 */
[----:B------:R-:W-:-:S02]  /*17090*/  IMAD R6, R25, 0x6000, R33 ;  /* 0x0000600019067824 */ /* 0x000fc400078e0221 */
        /* <DEDUP_REMOVED lines=27> */
[----:B------:R-:W1:Y:S02]  /*17250*/  SHFL.IDX PT, R14, R5, 0x2, 0x181f ;  /* 0x00581f00050e7f89 */ /* 0x000e6400000e0000 */
[----:B------:R-:W-:Y:S02]  /*17260*/  IADD3.X R3, RZ, R8, RZ, P0, !PT ;  /* 0x00000008ff037210 */ /* 0x000fe400007fe4ff */
        /* <DEDUP_REMOVED lines=29> */
.L_x_1829:
        /* <DEDUP_REMOVED lines=11> */
.L_x_1630:
        /* <DEDUP_REMOVED lines=11> */
.L_x_1631:
[----:B------:R0:W-:Y:S01]  /*175a0*/  SYNCS.ARRIVE.TRANS64.A1T0 RZ, [R4+URZ+0x32450], RZ ;  /* 0x032450ff04ff79a7 */ /* 0x0001e2000810003f */
[----:B------:R-:W-:Y:S05]  /*175b0*/  @P2 BRA `(.L_x_1632) ;  /* 0xfffffff000902947 */ /* 0x000fea000383ffff */
.L_x_1619:
[----:B------:R-:W-:Y:S05]  /*175c0*/  BSYNC B0 ;  /* 0x0000000000007941 */ /* 0x000fea0003800000 */
.L_x_1618:
        /* <DEDUP_REMOVED lines=21> */
.L_x_1634:
[----:B------:R-:W-:Y:S05]  /*17720*/  BSYNC B0 ;  /* 0x0000000000007941 */ /* 0x000fea0003800000 */
.L_x_1633:
[----:B------:R-:W-:-:S07]  /*17730*/  SEL R25, R25, RZ, P0 ;  /* 0x000000ff19197207 */ /* 0x000fce0000000000 */
.L_x_1587:
[----:B------:R-:W-:Y:S05]  /*17740*/  BSYNC B7 ;  /* 0x0000000000077941 */ /* 0x000fea0003800000 */
.L_x_1585:
        /* <DEDUP_REMOVED lines=8> */
[----:B------:R0:W1:Y:S01]  /*177d0*/  LDS.128 R16, [R23+0x324d0] ;  /* 0x0324d00017107984 */ /* 0x0000620000000c00 */
[----:B------:R-:W-:Y:S06]  /*177e0*/  BAR.ARV 0x4, 0x180 ;  /* 0x0106000000007b1d */ /* 0x000fec0000002000 */
[----:B------:R-:W-:Y:S05]  /*177f0*/  BRA `(.L_x_1636) ;  /* 0x0000000800407947 */ /* 0x000fea0003800000 */
.L_x_1635:
        /* <DEDUP_REMOVED lines=11> */
[----:B------:R-:W-:Y:S02]  /*178b0*/  MOV R5, RZ ;  /* 0x000000ff00057202 */ /* 0x000fe40000000f00 */
[C---:B------:R-:W-:Y:S01]  /*178c0*/  ISETP.GE.U32.AND P2, PT, R8.reuse, 0x2, PT ;  /* 0x000000020800780c */ /* 0x040fe20003f46070 */
[----:B------:R-:W-:Y:S01]  /*178d0*/  SHFL.IDX PT, R0, R16, RZ, 0x1f ;  /* 0x00001fff10007589 */ /* 0x000fe200000e0000 */
[C---:B------:R-:W-:Y:S02]  /*178e0*/  ISETP.GE.U32.AND P3, PT, R8.reuse, 0x4, PT ;  /* 0x000000040800780c */ /* 0x040fe40003f66070 */
[C---:B------:R-:W-:Y:S01]  /*178f0*/  ISETP.GE.U32.AND P4, PT, R8.reuse, 0x8, PT ;  /* 0x000000080800780c */ /* 0x040fe20003f86070 */
[----:B--23--:R-:W-:Y:S01]  /*17900*/  SHFL.IDX PT, R4, R16, 0x1, 0x1f ;  /* 0x00201f0010047f89 */ /* 0x00cfe200000e0000 */
[C---:B------:R-:W-:Y:S01]  /*17910*/  ISETP.GE.U32.AND P5, PT, R8.reuse, 0x10, PT ;  /* 0x000000100800780c */ /* 0x040fe20003fa6070 */
[----:B----4-:R-:W-:Y:S01]  /*17920*/  @!P1 IMAD.MOV.U32 R5, RZ, RZ, R2 ;  /* 0x000000ffff059224 */ /* 0x010fe200078e0002 */
[----:B------:R-:W-:-:S04]  /*17930*/  ISETP.NE.AND P1, PT, R8, RZ, PT ;  /* 0x000000ff0800720c */ /* 0x000fc80003f25270 */
        /* <DEDUP_REMOVED lines=16> */
.L_x_1839:
[----:B------:R-:W-:Y:S02]  /*17a40*/  ULDC UR4, c[0x0][0xd38] ;  /* 0x00034e0000047ab9 */ /* 0x000fe40000000800 */
[----:B------:R-:W-:-:S04]  /*17a50*/  IMAD.U32 R7, RZ, RZ, UR4 ;  /* 0x00000004ff077e24 */ /* 0x000fc8000f8e00ff */
[----:B-1----:R-:W-:-:S05]  /*17a60*/  IMAD R14, R14, R7, RZ ;  /* 0x000000070e0e7224 */ /* 0x002fca00078e02ff */
[----:B------:R-:W-:-:S04]  /*17a70*/  IADD3 R9, R4, R14, RZ ;  /* 0x0000000e04097210 */ /* 0x000fc80007ffe0ff */
[----:B------:R-:W-:-:S13]  /*17a80*/  ISETP.GT.AND P6, PT, R9, R0, PT ;  /* 0x000000000900720c */ /* 0x000fda0003fc4270 */
[----:B------:R-:W-:Y:S05]  /*17a90*/  @P6 BRA `(.L_x_1638) ;  /* 0x00000000009c6947 */ /* 0x000fea0003800000 */
.L_x_1643:
[----:B0-----:R-:W0:Y:S01]  /*17aa0*/  LDC R2, c[0x0][0xd3c] ;  /* 0x00034f00ff027b82 */ /* 0x001e220000000800 */
[----:B------:R-:W-:-:S05]  /*17ab0*/  VIADD R19, R19, 0x1f ;  /* 0x0000001f13137836 */ /* 0x000fca0000000000 */
        /* <DEDUP_REMOVED lines=12> */
.L_x_1641:
[----:B------:R-:W-:Y:S05]  /*17b80*/  BSYNC B0 ;  /* 0x0000000000007941 */ /* 0x000fea0003800000 */
.L_x_1640:
        /* <DEDUP_REMOVED lines=18> */
.L_x_1847:
[----:B------:R-:W-:Y:S02]  /*17cb0*/  ULDC UR4, c[0x0][0xd38] ;  /* 0x00034e0000047ab9 */ /* 0x000fe40000000800 */
[----:B------:R-:W-:-:S04]  /*17cc0*/  IMAD.U32 R7, RZ, RZ, UR4 ;  /* 0x00000004ff077e24 */ /* 0x000fc8000f8e00ff */
[----:B-1----:R-:W-:-:S04]  /*17cd0*/  IMAD R14, R14, R7, RZ ;  /* 0x000000070e0e7224 */ /* 0x002fc800078e02ff */
[----:B------:R-:W-:-:S05]  /*17ce0*/  IMAD.IADD R9, R14, 0x1, R9 ;  /* 0x000000010e097824 */ /* 0x000fca00078e0209 */
[----:B------:R-:W-:-:S13]  /*17cf0*/  ISETP.GT.AND P6, PT, R9, R0, PT ;  /* 0x000000000900720c */ /* 0x000fda0003fc4270 */
[----:B------:R-:W-:Y:S05]  /*17d00*/  @!P6 BRA `(.L_x_1643) ;  /* 0xfffffffc0064e947 */ /* 0x000fea000383ffff */
.L_x_1638:
        /* <DEDUP_REMOVED lines=8> */
.L_x_1851:
[----:B------:R-:W-:Y:S01]  /*17d90*/  ISETP.NE.AND P0, PT, R3, RZ, PT ;  /* 0x000000ff0300720c */ /* 0x000fe20003f05270 */
[----:B------:R-:W-:-:S12]  /*17da0*/  IMAD.MOV.U32 R14, RZ, RZ, RZ ;  /* 0x000000ffff0e7224 */ /* 0x000fd800078e00ff */
[----:B------:R-:W-:Y:S05]  /*17db0*/  @!P0 BRA `(.L_x_1645) ;  /* 0x0000000000108947 */ /* 0x000fea0003800000 */
[----:B------:R-:W-:Y:S01]  /*17dc0*/  UMOV UR4, 0xffffffff ;  /* 0xffffffff00047882 */ /* 0x000fe20000000000 */
[----:B------:R-:W-:Y:S02]  /*17dd0*/  VIADD R12, R4, 0xffffffff ;  /* 0xffffffff040c7836 */ /* 0x000fe40000000000 */
[----:B------:R-:W-:Y:S05]  /*17de0*/  BRA.DIV UR4, `(.L_x_1646) ;  /* 0x0000005e04b47947 */ /* 0x000fea000b800000 */
[----:B------:R3:W4:Y:S02]  /*17df0*/  SHFL.IDX PT, R14, R2, R12, 0x1f ;  /* 0x00001f0c020e7589 */ /* 0x00072400000e0000 */
.L_x_1645:
[----:B--2---:R-:W-:Y:S01]  /*17e00*/  IABS R6, R5 ;  /* 0x0000000500067213 */ /* 0x004fe20000000000 */
[----:B----4-:R-:W-:Y:S01]  /*17e10*/  IMAD R16, R14, R7, R16 ;  /* 0x000000070e107224 */ /* 0x010fe200078e0210 */
[----:B------:R-:W-:Y:S02]  /*17e20*/  IADD3 R19, R4, R19, RZ ;  /* 0x0000001304137210 */ /* 0x000fe40007ffe0ff */
[----:B------:R-:W2:Y:S01]  /*17e30*/  I2F.RP R8, R6 ;  /* 0x0000000600087306 */ /* 0x000ea20000209400 */
[----:B------:R-:W-:-:S05]  /*17e40*/  IMAD.IADD R10, R0, 0x1, -R16 ;  /* 0x00000001000a7824 */ /* 0x000fca00078e0a10 */
[----:B------:R-:W-:Y:S02]  /*17e50*/  IABS R0, R10 ;  /* 0x0000000a00007213 */ /* 0x000fe40000000000 */
[----:B--2---:R-:W0:Y:S02]  /*17e60*/  MUFU.RCP R8, R8 ;  /* 0x0000000800087308 */ /* 0x004e240000001000 */
[----:B0--3--:R-:W-:-:S06]  /*17e70*/  VIADD R2, R8, 0xffffffe ;  /* 0x0ffffffe08027836 */ /* 0x009fcc0000000000 */
[----:B------:R0:W2:Y:S02]  /*17e80*/  F2I.FTZ.U32.TRUNC.NTZ R3, R2 ;  /* 0x0000000200037305 */ /* 0x0000a4000021f000 */
[----:B0-----:R-:W-:Y:S01]  /*17e90*/  MOV R2, RZ ;  /* 0x000000ff00027202 */ /* 0x001fe20000000f00 */
[----:B--2---:R-:W-:-:S04]  /*17ea0*/  IMAD.MOV R7, RZ, RZ, -R3 ;  /* 0x000000ffff077224 */ /* 0x004fc800078e0a03 */
        /* <DEDUP_REMOVED lines=20> */
.L_x_1639:
[----:B------:R-:W-:Y:S01]  /*17ff0*/  UMOV UR4, URZ ;  /* 0x0000003f00047c82 */ /* 0x000fe20008000000 */
[----:B------:R-:W-:Y:S01]  /*18000*/  UMOV UR5, URZ ;  /* 0x0000003f00057c82 */ /* 0x000fe20008000000 */
[----:B------:R-:W-:Y:S01]  /*18010*/  ULDC UR6, c[0x0][0xd3c] ;  /* 0x00034f0000067ab9 */ /* 0x000fe20000000800 */
[----:B------:R-:W-:Y:S02]  /*18020*/  IMAD.MOV.U32 R16, RZ, RZ, R0 ;  /* 0x000000ffff107224 */ /* 0x000fe400078e0000 */
[----:B------:R-:W-:Y:S02]  /*18030*/  IMAD.U32 R17, RZ, RZ, UR4 ;  /* 0x00000004ff117e24 */ /* 0x000fe4000f8e00ff */
[----:B------:R-:W-:Y:S02]  /*18040*/  IMAD.U32 R18, RZ, RZ, UR5 ;  /* 0x00000005ff127e24 */ /* 0x000fe4000f8e00ff */
[----:B------:R-:W-:-:S07]  /*18050*/  IMAD.U32 R19, RZ, RZ, UR6 ;  /* 0x00000006ff137e24 */ /* 0x000fce000f8e00ff */
.L_x_1647:
        /* <DEDUP_REMOVED lines=10> */
.L_x_1636:
[----:B------:R-:W-:Y:S02]  /*18100*/  ULDC UR4, c[0x0][0xd3c] ;  /* 0x00034f0000047ab9 */ /* 0x000fe40000000800 */
[----:B-1----:R-:W-:-:S13]  /*18110*/  ISETP.GE.AND P0, PT, R19, UR4, PT ;  /* 0x0000000413007c0c */ /* 0x002fda000bf06270 */
[----:B------:R-:W-:Y:S05]  /*18120*/  @!P0 BRA `(.L_x_1648) ;  /* 0xffffff9c00048947 */ /* 0x000fea000383ffff */
[----:B------:R-:W-:Y:S05]  /*18130*/  BSYNC B8 ;  /* 0x0000000000087941 */ /* 0x000fea0003800000 */
.L_x_1543:
[----:B-1----:R-:W5:Y:S01]  /*18140*/  LDL.LU R0, [R1+0x40] ;  /* 0x0000400001007983 */ /* 0x002f620000300800 */
[----:B------:R-:W-:Y:S01]  /*18150*/  BSSY B0, `(.L_x_1649) ;  /* 0x000000b000007945 */ /* 0x000fe20003800000 */
[----:B------:R-:W1:Y:S01]  /*18160*/  S2R R5, SR_CgaCtaId ;  /* 0x0000000000057919 */ /* 0x000e620000008800 */
[----:B-----5:R-:W-:-:S05]  /*18170*/  VIADD R0, R0, 0x1 ;  /* 0x0000000100007836 */ /* 0x020fca0000000000 */
[----:B------:R-:W-:-:S04]  /*18180*/  LEA.HI R2, R0, R0, RZ, 0x1 ;  /* 0x0000000000027211 */ /* 0x000fc800078f08ff */
[----:B------:R-:W-:Y:S02]  /*18190*/  LOP3.LUT R3, R2, 0xfffffffe, RZ, 0xc0, !PT ;  /* 0xfffffffe02037812 */ /* 0x000fe400078ec0ff */
[----:B------:R-:W-:-:S03]  /*181a0*/  MOV R2, 0x400 ;  /* 0x0000040000027802 */ /* 0x000fc60000000f00 */
[----:B------:R-:W-:Y:S01]  /*181b0*/  IMAD.IADD R0, R0, 0x1, -R3 ;  /* 0x0000000100007824 */ /* 0x000fe200078e0a03 */
[----:B-1----:R-:W-:-:S04]  /*181c0*/  LEA R5, R5, R2, 0x18 ;  /* 0x0000000205057211 */ /* 0x002fc800078ec0ff */
[----:B------:R-:W-:-:S04]  /*181d0*/  SHF.L.U32 R0, R0, 0x1f, RZ ;  /* 0x0000001f00007819 */ /* 0x000fc800000006ff */
[----:B------:R-:W1:Y:S02]  /*181e0*/  SYNCS.PHASECHK.TRANS64.TRYWAIT P0, [R5+URZ+0x32420], R0 ;  /* 0x03242000050075a7 */ /* 0x000e64000800017f */
[----:B-1----:R-:W-:Y:S05]  /*181f0*/  @!P0 BRA `(.L_x_1650) ;  /* 0x0000005800d48947 */ /* 0x002fea0003800000 */
.L_x_1854:
[----:B------:R-:W-:Y:S05]  /*18200*/  BSYNC B0 ;  /* 0x0000000000007941 */ /* 0x000fea0003800000 */
.L_x_1649:
[----:B------:R-:W-:-:S03]  /*18210*/  UMOV UR4, 0xffffffff ;  /* 0xffffffff00047882 */ /* 0x000fc60000000000 */
[----:B------:R-:W-:Y:S05]  /*18220*/  BRA.DIV UR4, `(.L_x_1651) ;  /* 0x0000005a04dc7947 */ /* 0x000fea000b800000 */
[----:B-1----:R-:W1:Y:S02]  /*18230*/  S2R R0, SR_TID.X ;  /* 0x0000000000007919 */ /* 0x002e640000002100 */
[----:B-1----:R-:W-:-:S04]  /*18240*/  SHF.R.U32.HI R0, RZ, 0x5, R0 ;  /* 0x00000005ff007819 */ /* 0x002fc80000011600 */
[----:B------:R-:W-:-:S05]  /*18250*/  LOP3.LUT R0, R0, 0x3, RZ, 0xc0, !PT ;  /* 0x0000000300007812 */ /* 0x000fca00078ec0ff */
[----:B------:R1:W0:Y:S02]  /*18260*/  SHFL.IDX PT, R14, R0, RZ, 0x1f ;  /* 0x00001fff000e7589 */ /* 0x00022400000e0000 */
.L_x_1857:
[----:B0-----:R-:W-:-:S13]  /*18270*/  ISETP.NE.AND P0, PT, R14, RZ, PT ;  /* 0x000000ff0e00720c */ /* 0x001fda0003f05270 */
[----:B------:R-:W-:Y:S05]  /*18280*/  @P0 BRA `(.L_x_1390) ;  /* 0x0000000000880947 */ /* 0x000fea0003800000 */
[----:B------:R-:W-:-:S03]  /*18290*/  UMOV UR4, 0xffffffff ;  /* 0xffffffff00047882 */ /* 0x000fc60000000000 */
[----:B------:R-:W-:Y:S05]  /*182a0*/  BRA.DIV UR4, `(.L_x_1652) ;  /* 0x0000005a04f07947 */ /* 0x000fea000b800000 */
[----:B------:R-:W-:-:S13]  /*182b0*/  ELECT P6, URZ, PT ;  /* 0x00000000003f782f */ /* 0x000fda00038c0000 */
.L_x_1860:
[----:B------:R-:W-:Y:S05]  /*182c0*/  @!P6 BRA `(.L_x_1390) ;  /* 0x000000000078e947 */ /* 0x000fea0003800000 */
[----:B-1----:R-:W5:Y:S02]  /*182d0*/  LDL.LU R0, [R1+0x8] ;  /* 0x0000080001007983 */ /* 0x002f640000300800 */
[----:B-----5:R-:W-:-:S04]  /*182e0*/  LOP3.LUT R0, R0, 0x2, RZ, 0xfc, !PT ;  /* 0x0000000200007812 */ /* 0x020fc800078efcff */
[----:B------:R-:W-:-:S13]  /*182f0*/  ISETP.NE.AND P0, PT, R0, 0x3, PT ;  /* 0x000000030000780c */ /* 0x000fda0003f05270 */
[----:B------:R-:W-:Y:S05]  /*18300*/  @!P0 BRA `(.L_x_1653) ;  /* 0x0000000000048947 */ /* 0x000fea0003800000 */
[----:B------:R-:W-:Y:S01]  /*18310*/  BPT.TRAP 0x1 ;  /* 0x000000040000795c */ /* 0x000fe20000300000 */
.L_x_1653:
[C---:B------:R-:W-:Y:S01]  /*18320*/  LEA R3, R25.reuse, R5, 0x3 ;  /* 0x0000000519037211 */ /* 0x040fe200078e18ff */
[----:B------:R-:W-:Y:S01]  /*18330*/  VIADD R25, R25, 0x1 ;  /* 0x0000000119197836 */ /* 0x000fe20000000000 */
[----:B------:R-:W-:-:S04]  /*18340*/  SHF.L.U32 R2, R27, 0x1f, RZ ;  /* 0x0000001f1b027819 */ /* 0x000fc800000006ff */
[----:B------:R-:W0:Y:S01]  /*18350*/  SYNCS.PHASECHK.TRANS64.TRYWAIT P1, [R3+URZ+0x32440], R2 ;  /* 0x03244002030075a7 */ /* 0x000e22000802017f */
[----:B------:R-:W-:-:S04]  /*18360*/  ISETP.NE.AND P2, PT, R25, 0x2, PT ;  /* 0x000000021900780c */ /* 0x000fc80003f45270 */
[----:B------:R-:W-:Y:S01]  /*18370*/  SEL R0, RZ, 0x1, P2 ;  /* 0x00000001ff007807 */ /* 0x000fe20001000000 */
[----:B0-----:R-:W-:Y:S08]  /*18380*/  @!P1 BRA `(.L_x_1654) ;  /* 0x0000005800d89947 */ /* 0x001ff00003800000 */
.L_x_1861:
[----:B------:R-:W-:Y:S02]  /*18390*/  SEL R25, R25, RZ, P2 ;  /* 0x000000ff19197207 */ /* 0x000fe40001000000 */
[----:B------:R-:W-:Y:S01]  /*183a0*/  LOP3.LUT R0, R27, R0, RZ, 0x3c, !PT ;  /* 0x000000001b007212 */ /* 0x000fe200078e3cff */
[----:B------:R-:W-:Y:S06]  /*183b0*/  @!P0 BRA `(.L_x_1655) ;  /* 0x0000000000048947 */ /* 0x000fec0003800000 */
[----:B------:R-:W-:Y:S01]  /*183c0*/  BPT.TRAP 0x1 ;  /* 0x000000040000795c */ /* 0x000fe20000300000 */
.L_x_1655:
[----:B------:R-:W-:Y:S01]  /*183d0*/  IMAD R25, R25, 0x8, R5 ;  /* 0x0000000819197824 */ /* 0x000fe200078e0205 */
[----:B------:R-:W-:-:S04]  /*183e0*/  SHF.L.U32 R0, R0, 0x1f, RZ ;  /* 0x0000001f00007819 */ /* 0x000fc800000006ff */
[----:B------:R-:W1:Y:S02]  /*183f0*/  SYNCS.PHASECHK.TRANS64.TRYWAIT P1, [R25+URZ+0x32440], R0 ;  /* 0x03244000190075a7 */ /* 0x000e64000802017f */
[----:B-1----:R-:W-:Y:S05]  /*18400*/  @!P1 BRA `(.L_x_1656) ;  /* 0x0000005800cc9947 */ /* 0x002fea0003800000 */
.L_x_1862:
[----:B------:R-:W-:Y:S05]  /*18410*/  @!P0 BRA `(.L_x_1657) ;  /* 0x0000000000048947 */ /* 0x000fea0003800000 */
[----:B------:R-:W-:Y:S01]  /*18420*/  BPT.TRAP 0x1 ;  /* 0x000000040000795c */ /* 0x000fe20000300000 */
.L_x_1657:
[----:B------:R-:W5:Y:S02]  /*18430*/  SYNCS.PHASECHK.TRANS64.TRYWAIT P1, [R3+URZ+0x32460], R2 ;  /* 0x03246002030075a7 */ /* 0x000f64000802017f */
[----:B-----5:R-:W-:Y:S05]  /*18440*/  @!P1 BRA `(.L_x_1658) ;  /* 0x0000005800d09947 */ /* 0x020fea0003800000 */
.L_x_1863:
[----:B------:R-:W-:Y:S05]  /*18450*/  @!P0 BRA `(.L_x_1659) ;  /* 0x0000000000048947 */ /* 0x000fea0003800000 */
[----:B------:R-:W-:Y:S01]  /*18460*/  BPT.TRAP 0x1 ;  /* 0x000000040000795c */ /* 0x000fe20000300000 */
.L_x_1659:
[----:B------:R0:W0:Y:S02]  /*18470*/  SYNCS.PHASECHK.TRANS64.TRYWAIT P0, [R25+URZ+0x32460], R0 ;  /* 0x03246000190075a7 */ /* 0x000024000800017f */
[----:B0-----:R-:W-:Y:S05]  /*18480*/  @!P0 NANOSLEEP.SYNCS 0x989680 ;  /* 0x009896800000895d */ /* 0x001fea0003900000 */
[----:B------:R-:W0:Y:S02]  /*18490*/  @!P0 SYNCS.PHASECHK.TRANS64 P0, [R25+URZ+0x32460], R0 ;  /* 0x03246000190085a7 */ /* 0x000e24000800007f */
[----:B0-----:R-:W-:Y:S05]  /*184a0*/  @!P0 BRA `(.L_x_1659) ;  /* 0xfffffffc00f08947 */ /* 0x001fea000383ffff */
.L_x_1390:
[----:B------:R-:W-:Y:S05]  /*184b0*/  BSYNC B9 ;  /* 0x0000000000097941 */ /* 0x000fea0003800000 */
.L_x_1387:
[----:B------:R-:W-:Y:S05]  /*184c0*/  EXIT ;  /* 0x000000000000794d */ /* 0x000fea0003800000 */
.L_x_1408:
[----:B0-----:R0:W1:Y:S02]  /*184d0*/  SYNCS.PHASECHK.TRANS64.TRYWAIT P5, [R4+URZ+0x32490], R101 ;  /* 0x03249065040075a7 */ /* 0x00106400080a017f */
[----:B-1----:R-:W-:Y:S05]  /*184e0*/  @!P5 NANOSLEEP.SYNCS 0x989680 ;  /* 0x009896800000d95d */ /* 0x002fea0003900000 */
[----:B------:R-:W1:Y:S02]  /*184f0*/  @!P5 SYNCS.PHASECHK.TRANS64 P5, [R4+URZ+0x32490], R101 ;  /* 0x032490650400d5a7 */ /* 0x000e6400080a007f */
[----:B-1----:R-:W-:Y:S05]  /*18500*/  @!P5 BRA `(.L_x_1408) ;  /* 0xfffffffc00f0d947 */ /* 0x002fea000383ffff */
[----:B------:R-:W-:Y:S05]  /*18510*/  BRA `(.L_x_1660) ;  /* 0xfffffea400b87947 */ /* 0x000fea000383ffff */
.L_x_1409:
        /* <DEDUP_REMOVED lines=8> */
.L_x_1662:
[----:B------:R-:W-:Y:S05]  /*185a0*/  BSYNC B1 ;  /* 0x0000000000017941 */ /* 0x000fea0003800000 */
.L_x_1661:
[----:B------:R-:W-:Y:S01]  /*185b0*/  MOV R13, R102 ;  /* 0x00000066000d7202 */ /* 0x000fe20000000f00 */
[----:B------:R-:W-:Y:S02]  /*185c0*/  IMAD.MOV.U32 R12, RZ, RZ, RZ ;  /* 0x000000ffff0c7224 */ /* 0x000fe400078e00ff */
[----:B------:R-:W-:Y:S02]  /*185d0*/  IMAD.MOV.U32 R11, RZ, RZ, 0x1c1f ;  /* 0x00001c1fff0b7424 */ /* 0x000fe400078e00ff */
[----:B------:R-:W-:Y:S02]  /*185e0*/  IMAD.MOV.U32 R15, RZ, RZ, -0x1 ;  /* 0xffffffffff0f7424 */ /* 0x000fe400078e00ff */
[----:B------:R-:W-:-:S07]  /*185f0*/  IMAD.MOV.U32 R93, RZ, RZ, R14 ;  /* 0x000000ffff5d7224 */ /* 0x000fce00078e000e */
[----:B------:R-:W-:Y:S05]  /*18600*/  WARPSYNC.COLLECTIVE R15, `(.L_x_1663) ;  /* 0x000000000f087348 */ /* 0x000fea0003c00000 */
[----:B------:R0:W1:Y:S02]  /*18610*/  SHFL.IDX P6, R14, R13, R12, R11 ;  /* 0x0000000c0d0e7389 */ /* 0x00006400000c000b */
[----:B01----:R-:W-:Y:S01]  /*18620*/  ENDCOLLECTIVE ;  /* 0x000000000000791b */ /* 0x003fe20003800000 */
.L_x_1663:
[----:B------:R-:W-:Y:S01]  /*18630*/  IMAD.MOV.U32 R95, RZ, RZ, R14 ;  /* 0x000000ffff5f7224 */ /* 0x000fe200078e000e */
[----:B------:R-:W-:Y:S06]  /*18640*/  BRA `(.L_x_1664) ;  /* 0xfffffea400807947 */ /* 0x000fec000383ffff */
.L_x_1418:
[----:B------:R-:W-:Y:S01]  /*18650*/  BSSY B1, `(.L_x_1665) ;  /* 0x0000008000017945 */ /* 0x000fe20003800000 */
[----:B0---4-:R-:W-:Y:S01]  /*18660*/  IMAD.MOV.U32 R13, RZ, RZ, R103 ;  /* 0x000000ffff0d7224 */ /* 0x011fe200078e0067 */
[----:B------:R-:W-:Y:S01]  /*18670*/  MOV R15, 0xffffffff ;  /* 0xffffffff000f7802 */ /* 0x000fe20000000f00 */
[----:B------:R-:W-:Y:S02]  /*18680*/  IMAD.MOV.U32 R12, RZ, RZ, 0x1 ;  /* 0x00000001ff0c7424 */ /* 0x000fe400078e00ff */
[----:B------:R-:W-:-:S07]  /*18690*/  IMAD.MOV.U32 R11, RZ, RZ, 0x1c1f ;  /* 0x00001c1fff0b7424 */ /* 0x000fce00078e00ff */
[----:B-123--:R-:W-:Y:S05]  /*186a0*/  WARPSYNC.COLLECTIVE R15, `(.L_x_1666) ;  /* 0x000000000f087348 */ /* 0x00efea0003c00000 */
[----:B------:R0:W4:Y:S02]  /*186b0*/  SHFL.IDX P6, R14, R13, R12, R11 ;  /* 0x0000000c0d0e7389 */ /* 0x00012400000c000b */
[----:B01234-:R-:W-:Y:S01]  /*186c0*/  ENDCOLLECTIVE ;  /* 0x000000000000791b */ /* 0x01ffe20003800000 */
.L_x_1666:
[----:B------:R-:W-:Y:S05]  /*186d0*/  BSYNC B1 ;  /* 0x0000000000017941 */ /* 0x000fea0003800000 */
.L_x_1665:
        /* <DEDUP_REMOVED lines=8> */
.L_x_1667:
[----:B------:R-:W-:Y:S01]  /*18760*/  IMAD.MOV.U32 R47, RZ, RZ, R14 ;  /* 0x000000ffff2f7224 */ /* 0x000fe200078e000e */
[----:B------:R-:W-:Y:S06]  /*18770*/  BRA `(.L_x_1668) ;  /* 0xfffffea800e47947 */ /* 0x000fec000383ffff */
.L_x_1428:
[----:B-1----:R1:W2:Y:S02]  /*18780*/  SYNCS.PHASECHK.TRANS64.TRYWAIT P4, [R4+URZ+0x32490], R101 ;  /* 0x03249065040075a7 */ /* 0x0022a4000808017f */
[----:B--2---:R-:W-:Y:S05]  /*18790*/  @!P4 NANOSLEEP.SYNCS 0x989680 ;  /* 0x009896800000c95d */ /* 0x004fea0003900000 */
[----:B------:R-:W2:Y:S02]  /*187a0*/  @!P4 SYNCS.PHASECHK.TRANS64 P4, [R4+URZ+0x32490], R101 ;  /* 0x032490650400c5a7 */ /* 0x000ea4000808007f */
[----:B--2---:R-:W-:Y:S05]  /*187b0*/  @!P4 BRA `(.L_x_1428) ;  /* 0xfffffffc00f0c947 */ /* 0x004fea000383ffff */
[----:B------:R-:W-:Y:S05]  /*187c0*/  BRA `(.L_x_1669) ;  /* 0xfffffeb400987947 */ /* 0x000fea000383ffff */
.L_x_1429:
[----:B------:R-:W-:Y:S01]  /*187d0*/  BSSY B1, `(.L_x_1670) ;  /* 0x0000008000017945 */ /* 0x000fe20003800000 */
[----:B------:R-:W-:Y:S01]  /*187e0*/  IMAD.MOV.U32 R13, RZ, RZ, R103 ;  /* 0x000000ffff0d7224 */ /* 0x000fe200078e0067 */
[----:B------:R-:W-:Y:S01]  /*187f0*/  MOV R12, RZ ;  /* 0x000000ff000c7202 */ /* 0x000fe20000000f00 */
[----:B------:R-:W-:Y:S02]  /*18800*/  IMAD.MOV.U32 R11, RZ, RZ, 0x1c1f ;  /* 0x00001c1fff0b7424 */ /* 0x000fe400078e00ff */
[----:B------:R-:W-:-:S07]  /*18810*/  IMAD.MOV.U32 R15, RZ, RZ, -0x1 ;  /* 0xffffffffff0f7424 */ /* 0x000fce00078e00ff */
[----:B-1----:R-:W-:Y:S05]  /*18820*/  WARPSYNC.COLLECTIVE R15, `(.L_x_1671) ;  /* 0x000000000f087348 */ /* 0x002fea0003c00000 */
[----:B------:R0:W2:Y:S02]  /*18830*/  SHFL.IDX P6, R14, R13, R12, R11 ;  /* 0x0000000c0d0e7389 */ /* 0x0000a400000c000b */
[----:B012---:R-:W-:Y:S01]  /*18840*/  ENDCOLLECTIVE ;  /* 0x000000000000791b */ /* 0x007fe20003800000 */
.L_x_1671:
[----:B------:R-:W-:Y:S05]  /*18850*/  BSYNC B1 ;  /* 0x0000000000017941 */ /* 0x000fea0003800000 */
.L_x_1670:
        /* <DEDUP_REMOVED lines=8> */
.L_x_1672:
[----:B------:R-:W-:Y:S01]  /*188e0*/  MOV R94, R14 ;  /* 0x0000000e005e7202 */ /* 0x000fe20000000f00 */
[----:B------:R-:W-:Y:S06]  /*188f0*/  BRA `(.L_x_1673) ;  /* 0xfffffeb400647947 */ /* 0x000fec000383ffff */
.L_x_1434:
        /* <DEDUP_REMOVED lines=8> */
.L_x_1675:
[----:B------:R-:W-:Y:S05]  /*18980*/  BSYNC B1 ;  /* 0x0000000000017941 */ /* 0x000fea0003800000 */
.L_x_1674:
        /* <DEDUP_REMOVED lines=8> */
.L_x_1676:
[----:B------:R-:W-:Y:S01]  /*18a10*/  IMAD.MOV.U32 R102, RZ, RZ, R14 ;  /* 0x000000ffff667224 */ /* 0x000fe200078e000e */
[----:B------:R-:W-:Y:S06]  /*18a20*/  BRA `(.L_x_1677) ;  /* 0xfffffeb800fc7947 */ /* 0x000fec000383ffff */
.L_x_1439:
[----:B0-----:R0:W1:Y:S02]  /*18a30*/  SYNCS.PHASECHK.TRANS64.TRYWAIT P2, [R4+URZ+0x32490], R101 ;  /* 0x03249065040075a7 */ /* 0x001064000804017f */
[----:B-1----:R-:W-:Y:S05]  /*18a40*/  @!P2 NANOSLEEP.SYNCS 0x989680 ;  /* 0x009896800000a95d */ /* 0x002fea0003900000 */
[----:B------:R-:W1:Y:S02]  /*18a50*/  @!P2 SYNCS.PHASECHK.TRANS64 P2, [R4+URZ+0x32490], R101 ;  /* 0x032490650400a5a7 */ /* 0x000e64000804007f */
[----:B-1----:R-:W-:Y:S05]  /*18a60*/  @!P2 BRA `(.L_x_1439) ;  /* 0xfffffffc00f0a947 */ /* 0x002fea000383ffff */
[----:B------:R-:W-:Y:S05]  /*18a70*/  BRA `(.L_x_1678) ;  /* 0xfffffec000f87947 */ /* 0x000fea000383ffff */
.L_x_1440:
        /* <DEDUP_REMOVED lines=8> */
.L_x_1680:
[----:B------:R-:W-:Y:S05]  /*18b00*/  BSYNC B1 ;  /* 0x0000000000017941 */ /* 0x000fea0003800000 */
.L_x_1679:
        /* <DEDUP_REMOVED lines=8> */
.L_x_1681:
[----:B------:R-:W-:Y:S05]  /*18b90*/  BRA `(.L_x_1682) ;  /* 0xfffffec400207947 */ /* 0x000fea000383ffff */
.L_x_1443:
        /* <DEDUP_REMOVED lines=8> */
.L_x_1684:
[----:B------:R-:W-:Y:S05]  /*18c20*/  BSYNC B1 ;  /* 0x0000000000017941 */ /* 0x000fea0003800000 */
.L_x_1683:
        /* <DEDUP_REMOVED lines=8> */
.L_x_1685:
[----:B------:R-:W-:Y:S05]  /*18cb0*/  BRA `(.L_x_1686) ;  /* 0xfffffec400207947 */ /* 0x000fea000383ffff */
.L_x_1447:
[----:B------:R0:W0:Y:S02]  /*18cc0*/  SYNCS.PHASECHK.TRANS64.TRYWAIT P3, [R4+URZ+0x324b0], R101 ;  /* 0x0324b065040075a7 */ /* 0x000024000806017f */
[----:B0-----:R-:W-:Y:S05]  /*18cd0*/  @!P3 NANOSLEEP.SYNCS 0x989680 ;  /* 0x009896800000b95d */ /* 0x001fea0003900000 */
[----:B------:R-:W0:Y:S02]  /*18ce0*/  @!P3 SYNCS.PHASECHK.TRANS64 P3, [R4+URZ+0x324b0], R101 ;  /* 0x0324b0650400b5a7 */ /* 0x000e24000806007f */
[----:B0-----:R-:W-:Y:S05]  /*18cf0*/  @!P3 BRA `(.L_x_1447) ;  /* 0xfffffffc00f0b947 */ /* 0x001fea000383ffff */
[----:B------:R-:W-:Y:S05]  /*18d00*/  BRA `(.L_x_1687) ;  /* 0xfffffec400947947 */ /* 0x000fea000383ffff */
.L_x_1455:
[----:B------:R-:W0:Y:S01]  /*18d10*/  S2R R6, SR_TID.X ;  /* 0x0000000000067919 */ /* 0x000e220000002100 */
[----:B------:R-:W-:Y:S01]  /*18d20*/  BSSY B0, `(.L_x_1688) ;  /* 0x000000c000007945 */ /* 0x000fe20003800000 */
[----:B------:R-:W-:Y:S01]  /*18d30*/  IMAD.MOV.U32 R12, RZ, RZ, RZ ;  /* 0x000000ffff0c7224 */ /* 0x000fe200078e00ff */
[----:B------:R-:W-:Y:S01]  /*18d40*/  MOV R11, 0x1f ;  /* 0x0000001f000b7802 */ /* 0x000fe20000000f00 */
[----:B------:R-:W-:Y:S02]  /*18d50*/  IMAD.MOV.U32 R15, RZ, RZ, -0x1 ;  /* 0xffffffffff0f7424 */ /* 0x000fe400078e00ff */
[----:B0-----:R-:W-:-:S05]  /*18d60*/  VIADD R8, R6, 0xffffff80 ;  /* 0xffffff8006087836 */ /* 0x001fca0000000000 */
[----:B------:R-:W-:-:S04]  /*18d70*/  SHF.R.S32.HI R6, RZ, 0x1f, R8 ;  /* 0x0000001fff067819 */ /* 0x000fc80000011408 */
[----:B------:R-:W-:-:S04]  /*18d80*/  LEA.HI R6, R6, R8, RZ, 0x7 ;  /* 0x0000000806067211 */ /* 0x000fc800078f38ff */
[----:B------:R-:W-:-:S05]  /*18d90*/  SHF.R.S32.HI R6, RZ, 0x7, R6 ;  /* 0x00000007ff067819 */ /* 0x000fca0000011406 */
[----:B------:R-:W-:-:S07]  /*18da0*/  IMAD.MOV.U32 R13, RZ, RZ, R6 ;  /* 0x000000ffff0d7224 */ /* 0x000fce00078e0006 */
[----:B--2345:R-:W-:Y:S05]  /*18db0*/  WARPSYNC.COLLECTIVE R15, `(.L_x_1689) ;  /* 0x000000000f087348 */ /* 0x03cfea0003c00000 */
[----:B------:R0:W1:Y:S02]  /*18dc0*/  SHFL.IDX P6, R14, R13, R12, R11 ;  /* 0x0000000c0d0e7389 */ /* 0x00006400000c000b */
[----:B012345:R-:W-:Y:S01]  /*18dd0*/  ENDCOLLECTIVE ;  /* 0x000000000000791b */ /* 0x03ffe20003800000 */
.L_x_1689:
[----:B------:R-:W-:Y:S05]  /*18de0*/  BSYNC B0 ;  /* 0x0000000000007941 */ /* 0x000fea0003800000 */
.L_x_1688:
[----:B------:R-:W-:Y:S05]  /*18df0*/  BRA `(.L_x_1690) ;  /* 0xfffffed000ec7947 */ /* 0x000fea000383ffff */
.L_x_1467:
[----:B------:R-:W-:Y:S01]  /*18e00*/  BSSY B1, `(.L_x_1691) ;  /* 0x0000008000017945 */ /* 0x000fe20003800000 */
[----:B------:R-:W-:Y:S02]  /*18e10*/  IMAD.MOV.U32 R13, RZ, RZ, R25 ;  /* 0x000000ffff0d7224 */ /* 0x000fe400078e0019 */
[----:B------:R-:W-:Y:S02]  /*18e20*/  IMAD.MOV.U32 R12, RZ, RZ, RZ ;  /* 0x000000ffff0c7224 */ /* 0x000fe400078e00ff */
[----:B------:R-:W-:Y:S02]  /*18e30*/  IMAD.MOV.U32 R11, RZ, RZ, 0x1c1f ;  /* 0x00001c1fff0b7424 */ /* 0x000fe400078e00ff */
[----:B------:R-:W-:-:S07]  /*18e40*/  IMAD.MOV.U32 R15, RZ, RZ, -0x1 ;  /* 0xffffffffff0f7424 */ /* 0x000fce00078e00ff */
[----:B--234-:R-:W-:Y:S05]  /*18e50*/  WARPSYNC.COLLECTIVE R15, `(.L_x_1692) ;  /* 0x000000000f087348 */ /* 0x01cfea0003c00000 */
[----:B------:R0:W1:Y:S02]  /*18e60*/  SHFL.IDX P6, R14, R13, R12, R11 ;  /* 0x0000000c0d0e7389 */ /* 0x00006400000c000b */
[----:B01234-:R-:W-:Y:S01]  /*18e70*/  ENDCOLLECTIVE ;  /* 0x000000000000791b */ /* 0x01ffe20003800000 */
.L_x_1692:
[----:B------:R-:W-:Y:S05]  /*18e80*/  BSYNC B1 ;  /* 0x0000000000017941 */ /* 0x000fea0003800000 */
.L_x_1691:
[----:B------:R-:W-:Y:S01]  /*18e90*/  IMAD.MOV.U32 R13, RZ, RZ, R24 ;  /* 0x000000ffff0d7224 */ /* 0x000fe200078e0018 */
[----:B------:R-:W-:Y:S01]  /*18ea0*/  MOV R12, RZ ;  /* 0x000000ff000c7202 */ /* 0x000fe20000000f00 */
[----:B------:R-:W-:Y:S02]  /*18eb0*/  IMAD.MOV.U32 R11, RZ, RZ, 0x1c1f ;  /* 0x00001c1fff0b7424 */ /* 0x000fe400078e00ff */
[----:B------:R-:W-:Y:S02]  /*18ec0*/  IMAD.MOV.U32 R15, RZ, RZ, -0x1 ;  /* 0xffffffffff0f7424 */ /* 0x000fe400078e00ff */
[----:B------:R-:W-:-:S07]  /*18ed0*/  IMAD.MOV.U32 R3, RZ, RZ, R14 ;  /* 0x000000ffff037224 */ /* 0x000fce00078e000e */
[----:B------:R-:W-:Y:S05]  /*18ee0*/  WARPSYNC.COLLECTIVE R15, `(.L_x_1693) ;  /* 0x000000000f087348 */ /* 0x000fea0003c00000 */
[----:B------:R0:W1:Y:S02]  /*18ef0*/  SHFL.IDX P6, R14, R13, R12, R11 ;  /* 0x0000000c0d0e7389 */ /* 0x00006400000c000b */
[----:B01----:R-:W-:Y:S01]  /*18f00*/  ENDCOLLECTIVE ;  /* 0x000000000000791b */ /* 0x003fe20003800000 */
.L_x_1693:
[----:B------:R-:W-:Y:S02]  /*18f10*/  IMAD.MOV.U32 R13, RZ, RZ, R27 ;  /* 0x000000ffff0d7224 */ /* 0x000fe400078e001b */
[----:B------:R-:W-:-:S07]  /*18f20*/  IMAD.MOV.U32 R0, RZ, RZ, R14 ;  /* 0x000000ffff007224 */ /* 0x000fce00078e000e */
[----:B------:R-:W-:Y:S05]  /*18f30*/  WARPSYNC.COLLECTIVE R15, `(.L_x_1694) ;  /* 0x000000000f087348 */ /* 0x000fea0003c00000 */
[----:B------:R0:W1:Y:S02]  /*18f40*/  SHFL.IDX P6, R14, R13, R12, R11 ;  /* 0x0000000c0d0e7389 */ /* 0x00006400000c000b */
[----:B01----:R-:W-:Y:S01]  /*18f50*/  ENDCOLLECTIVE ;  /* 0x000000000000791b */ /* 0x003fe20003800000 */
.L_x_1694:
[----:B------:R-:W-:Y:S02]  /*18f60*/  IMAD.MOV.U32 R13, RZ, RZ, R26 ;  /* 0x000000ffff0d7224 */ /* 0x000fe400078e001a */
[----:B------:R-:W-:-:S07]  /*18f70*/  IMAD.MOV.U32 R5, RZ, RZ, R14 ;  /* 0x000000ffff057224 */ /* 0x000fce00078e000e */
[----:B------:R-:W-:Y:S05]  /*18f80*/  WARPSYNC.COLLECTIVE R15, `(.L_x_1695) ;  /* 0x000000000f087348 */ /* 0x000fea0003c00000 */
[----:B------:R0:W1:Y:S02]  /*18f90*/  SHFL.IDX P6, R14, R13, R12, R11 ;  /* 0x0000000c0d0e7389 */ /* 0x00006400000c000b */
[----:B01----:R-:W-:Y:S01]  /*18fa0*/  ENDCOLLECTIVE ;  /* 0x000000000000791b */ /* 0x003fe20003800000 */
.L_x_1695:
[----:B------:R-:W-:Y:S05]  /*18fb0*/  BRA `(.L_x_1696) ;  /* 0xfffffed400e87947 */ /* 0x000fea000383ffff */
.L_x_1471:
[----:B0-----:R0:W1:Y:S02]  /*18fc0*/  SYNCS.PHASECHK.TRANS64.TRYWAIT P0, [R19+URZ+0x32400], R14 ;  /* 0x0324000e130075a7 */ /* 0x001064000800017f */
[----:B-1----:R-:W-:Y:S05]  /*18fd0*/  @!P0 NANOSLEEP.SYNCS 0x989680 ;  /* 0x009896800000895d */ /* 0x002fea0003900000 */
[----:B------:R-:W1:Y:S02]  /*18fe0*/  @!P0 SYNCS.PHASECHK.TRANS64 P0, [R19+URZ+0x32400], R14 ;  /* 0x0324000e130085a7 */ /* 0x000e64000800007f */
[----:B-1----:R-:W-:Y:S05]  /*18ff0*/  @!P0 BRA `(.L_x_1471) ;  /* 0xfffffffc00f08947 */ /* 0x002fea000383ffff */
[----:B------:R-:W-:Y:S05]  /*19000*/  BRA `(.L_x_1697) ;  /* 0xfffffedc00247947 */ /* 0x000fea000383ffff */
.L_x_1479:
[----:B------:R-:W-:Y:S01]  /*19010*/  BSSY B1, `(.L_x_1698) ;  /* 0x0000008000017945 */ /* 0x000fe20003800000 */
[----:B------:R-:W-:Y:S01]  /*19020*/  IMAD.MOV.U32 R13, RZ, RZ, R25 ;  /* 0x000000ffff0d7224 */ /* 0x000fe200078e0019 */
[----:B------:R-:W-:Y:S01]  /*19030*/  MOV R12, RZ ;  /* 0x000000ff000c7202 */ /* 0x000fe20000000f00 */
[----:B------:R-:W-:Y:S02]  /*19040*/  IMAD.MOV.U32 R11, RZ, RZ, 0x1c1f ;  /* 0x00001c1fff0b7424 */ /* 0x000fe400078e00ff */
[----:B------:R-:W-:-:S07]  /*19050*/  IMAD.MOV.U32 R15, RZ, RZ, -0x1 ;  /* 0xffffffffff0f7424 */ /* 0x000fce00078e00ff */
[----:B--234-:R-:W-:Y:S05]  /*19060*/  WARPSYNC.COLLECTIVE R15, `(.L_x_1699) ;  /* 0x000000000f087348 */ /* 0x01cfea0003c00000 */
[----:B------:R0:W1:Y:S02]  /*19070*/  SHFL.IDX P6, R14, R13, R12, R11 ;  /* 0x0000000c0d0e7389 */ /* 0x00006400000c000b */
[----:B01234-:R-:W-:Y:S01]  /*19080*/  ENDCOLLECTIVE ;  /* 0x000000000000791b */ /* 0x01ffe20003800000 */
.L_x_1699:
[----:B------:R-:W-:Y:S05]  /*19090*/  BSYNC B1 ;  /* 0x0000000000017941 */ /* 0x000fea0003800000 */
.L_x_1698:
        /* <DEDUP_REMOVED lines=8> */
.L_x_1700:
[----:B------:R-:W-:Y:S01]  /*19120*/  IMAD.MOV.U32 R13, RZ, RZ, R27 ;  /* 0x000000ffff0d7224 */ /* 0x000fe200078e001b */
[----:B------:R-:W-:-:S07]  /*19130*/  MOV R3, R14 ;  /* 0x0000000e00037202 */ /* 0x000fce0000000f00 */
[----:B------:R-:W-:Y:S05]  /*19140*/  WARPSYNC.COLLECTIVE R15, `(.L_x_1701) ;  /* 0x000000000f087348 */ /* 0x000fea0003c00000 */
[----:B------:R0:W1:Y:S02]  /*19150*/  SHFL.IDX P6, R14, R13, R12, R11 ;  /* 0x0000000c0d0e7389 */ /* 0x00006400000c000b */
[----:B01----:R-:W-:Y:S01]  /*19160*/  ENDCOLLECTIVE ;  /* 0x000000000000791b */ /* 0x003fe20003800000 */
.L_x_1701:
[----:B------:R-:W-:Y:S02]  /*19170*/  IMAD.MOV.U32 R13, RZ, RZ, R26 ;  /* 0x000000ffff0d7224 */ /* 0x000fe400078e001a */
[----:B------:R-:W-:-:S07]  /*19180*/  IMAD.MOV.U32 R4, RZ, RZ, R14 ;  /* 0x000000ffff047224 */ /* 0x000fce00078e000e */
[----:B------:R-:W-:Y:S05]  /*19190*/  WARPSYNC.COLLECTIVE R15, `(.L_x_1702) ;  /* 0x000000000f087348 */ /* 0x000fea0003c00000 */
[----:B------:R0:W1:Y:S02]  /*191a0*/  SHFL.IDX P6, R14, R13, R12, R11 ;  /* 0x0000000c0d0e7389 */ /* 0x00006400000c000b */
[----:B01----:R-:W-:Y:S01]  /*191b0*/  ENDCOLLECTIVE ;  /* 0x000000000000791b */ /* 0x003fe20003800000 */
.L_x_1702:
[----:B------:R-:W-:Y:S05]  /*191c0*/  BRA `(.L_x_1703) ;  /* 0xfffffee400887947 */ /* 0x000fea000383ffff */
.L_x_1483:
[----:B0-----:R0:W1:Y:S02]  /*191d0*/  SYNCS.PHASECHK.TRANS64.TRYWAIT P1, [R19+URZ+0x32400], R20 ;  /* 0x03240014130075a7 */ /* 0x001064000802017f */
[----:B-1----:R-:W-:Y:S05]  /*191e0*/  @!P1 NANOSLEEP.SYNCS 0x989680 ;  /* 0x009896800000995d */ /* 0x002fea0003900000 */
[----:B------:R-:W1:Y:S02]  /*191f0*/  @!P1 SYNCS.PHASECHK.TRANS64 P1, [R19+URZ+0x32400], R20 ;  /* 0x03240014130095a7 */ /* 0x000e64000802007f */
[----:B-1----:R-:W-:Y:S05]  /*19200*/  @!P1 BRA `(.L_x_1483) ;  /* 0xfffffffc00f09947 */ /* 0x002fea000383ffff */
[----:B------:R-:W-:Y:S05]  /*19210*/  BRA `(.L_x_1704) ;  /* 0xfffffee8006c7947 */ /* 0x000fea000383ffff */
.L_x_1489:
[----:B--2---:R2:W0:Y:S02]  /*19220*/  SYNCS.PHASECHK.TRANS64.TRYWAIT P1, [R3+URZ+0x32430], R6 ;  /* 0x03243006030075a7 */ /* 0x004424000802017f */
[----:B0-----:R-:W-:Y:S05]  /*19230*/  @!P1 NANOSLEEP.SYNCS 0x989680 ;  /* 0x009896800000995d */ /* 0x001fea0003900000 */
[----:B------:R-:W0:Y:S02]  /*19240*/  @!P1 SYNCS.PHASECHK.TRANS64 P1, [R3+URZ+0x32430], R6 ;  /* 0x03243006030095a7 */ /* 0x000e24000802007f */
[----:B0-----:R-:W-:Y:S05]  /*19250*/  @!P1 BRA `(.L_x_1489) ;  /* 0xfffffffc00f09947 */ /* 0x001fea000383ffff */
[----:B------:R-:W-:Y:S05]  /*19260*/  BRA `(.L_x_1488) ;  /* 0xfffffef400b07947 */ /* 0x000fea000383ffff */
.L_x_1491:
[----:B---3--:R3:W4:Y:S02]  /*19270*/  SYNCS.PHASECHK.TRANS64.TRYWAIT P1, [R19+URZ+0x32410], R12 ;  /* 0x0324100c130075a7 */ /* 0x008724000802017f */
[----:B----4-:R-:W-:Y:S05]  /*19280*/  @!P1 NANOSLEEP.SYNCS 0x989680 ;  /* 0x009896800000995d */ /* 0x010fea0003900000 */
[----:B------:R-:W4:Y:S02]  /*19290*/  @!P1 SYNCS.PHASECHK.TRANS64 P1, [R19+URZ+0x32410], R12 ;  /* 0x0324100c130095a7 */ /* 0x000f24000802007f */
[----:B----4-:R-:W-:Y:S05]  /*192a0*/  @!P1 BRA `(.L_x_1491) ;  /* 0xfffffffc00f09947 */ /* 0x010fea000383ffff */
[----:B------:R-:W-:Y:S05]  /*192b0*/  BRA `(.L_x_1705) ;  /* 0xfffffef800987947 */ /* 0x000fea000383ffff */
.L_x_1495:
[----:B------:R0:W0:Y:S02]  /*192c0*/  SYNCS.PHASECHK.TRANS64.TRYWAIT P1, [R3+URZ+0x32450], R6 ;  /* 0x03245006030075a7 */ /* 0x000024000802017f */
[----:B0-----:R-:W-:Y:S05]  /*192d0*/  @!P1 NANOSLEEP.SYNCS 0x989680 ;  /* 0x009896800000995d */ /* 0x001fea0003900000 */
[----:B------:R-:W0:Y:S02]  /*192e0*/  @!P1 SYNCS.PHASECHK.TRANS64 P1, [R3+URZ+0x32450], R6 ;  /* 0x03245006030095a7 */ /* 0x000e24000802007f */
[----:B0-----:R-:W-:Y:S05]  /*192f0*/  @!P1 BRA `(.L_x_1495) ;  /* 0xfffffffc00f09947 */ /* 0x001fea000383ffff */
[----:B------:R-:W-:Y:S05]  /*19300*/  BRA `(.L_x_1494) ;  /* 0xfffffef800a87947 */ /* 0x000fea000383ffff */
.L_x_1502:
[----:B-1----:R1:W2:Y:S02]  /*19310*/  SYNCS.PHASECHK.TRANS64.TRYWAIT P2, [R3+URZ+0x32430], R0 ;  /* 0x03243000030075a7 */ /* 0x0022a4000804017f */
[----:B--2---:R-:W-:Y:S05]  /*19320*/  @!P2 NANOSLEEP.SYNCS 0x989680 ;  /* 0x009896800000a95d */ /* 0x004fea0003900000 */
[----:B------:R-:W2:Y:S02]  /*19330*/  @!P2 SYNCS.PHASECHK.TRANS64 P2, [R3+URZ+0x32430], R0 ;  /* 0x032430000300a5a7 */ /* 0x000ea4000804007f */
[----:B--2---:R-:W-:Y:S05]  /*19340*/  @!P2 BRA `(.L_x_1502) ;  /* 0xfffffffc00f0a947 */ /* 0x004fea000383ffff */
[----:B------:R-:W-:Y:S05]  /*19350*/  BRA `(.L_x_1501) ;  /* 0xffffff1c00907947 */ /* 0x000fea000383ffff */
.L_x_1506:
[----:B---3--:R3:W4:Y:S02]  /*19360*/  SYNCS.PHASECHK.TRANS64.TRYWAIT P2, [R3+URZ+0x32450], R0 ;  /* 0x03245000030075a7 */ /* 0x008724000804017f */
[----:B----4-:R-:W-:Y:S05]  /*19370*/  @!P2 NANOSLEEP.SYNCS 0x989680 ;  /* 0x009896800000a95d */ /* 0x010fea0003900000 */
[----:B------:R-:W4:Y:S02]  /*19380*/  @!P2 SYNCS.PHASECHK.TRANS64 P2, [R3+URZ+0x32450], R0 ;  /* 0x032450000300a5a7 */ /* 0x000f24000804007f */
[----:B----4-:R-:W-:Y:S05]  /*19390*/  @!P2 BRA `(.L_x_1506) ;  /* 0xfffffffc00f0a947 */ /* 0x010fea000383ffff */
[----:B------:R-:W-:Y:S05]  /*193a0*/  BRA `(.L_x_1505) ;  /* 0xffffff2000387947 */ /* 0x000fea000383ffff */
.L_x_1523:
[----:B------:R-:W-:Y:S02]  /*193b0*/  IMAD.MOV.U32 R13, RZ, RZ, R4 ;  /* 0x000000ffff0d7224 */ /* 0x000fe400078e0004 */
[----:B------:R-:W-:Y:S02]  /*193c0*/  IMAD.MOV.U32 R12, RZ, RZ, RZ ;  /* 0x000000ffff0c7224 */ /* 0x000fe400078e00ff */
[----:B------:R-:W-:Y:S02]  /*193d0*/  IMAD.MOV.U32 R11, RZ, RZ, 0x181f ;  /* 0x0000181fff0b7424 */ /* 0x000fe400078e00ff */
[----:B------:R-:W-:-:S07]  /*193e0*/  IMAD.MOV.U32 R15, RZ, RZ, -0x1 ;  /* 0xffffffffff0f7424 */ /* 0x000fce00078e00ff */
[----:B01----:R-:W-:Y:S05]  /*193f0*/  WARPSYNC.COLLECTIVE R15, `(.L_x_1706) ;  /* 0x000000000f087348 */ /* 0x003fea0003c00000 */
[----:B------:R2:W3:Y:S02]  /*19400*/  SHFL.IDX P6, R14, R13, R12, R11 ;  /* 0x0000000c0d0e7389 */ /* 0x0004e400000c000b */
[----:B0123--:R-:W-:Y:S01]  /*19410*/  ENDCOLLECTIVE ;  /* 0x000000000000791b */ /* 0x00ffe20003800000 */
.L_x_1706:
[----:B------:R-:W-:Y:S01]  /*19420*/  IMAD.MOV.U32 R13, RZ, RZ, R3 ;  /* 0x000000ffff0d7224 */ /* 0x000fe200078e0003 */
[----:B------:R-:W-:-:S07]  /*19430*/  MOV R0, R14 ;  /* 0x0000000e00007202 */ /* 0x000fce0000000f00 */
[----:B------:R-:W-:Y:S05]  /*19440*/  WARPSYNC.COLLECTIVE R15, `(.L_x_1707) ;  /* 0x000000000f087348 */ /* 0x000fea0003c00000 */
[----:B------:R0:W1:Y:S02]  /*19450*/  SHFL.IDX P6, R14, R13, R12, R11 ;  /* 0x0000000c0d0e7389 */ /* 0x00006400000c000b */
[----:B01----:R-:W-:Y:S01]  /*19460*/  ENDCOLLECTIVE ;  /* 0x000000000000791b */ /* 0x003fe20003800000 */
.L_x_1707:
[----:B------:R-:W-:Y:S05]  /*19470*/  BRA `(.L_x_1708) ;  /* 0xffffff7400c47947 */ /* 0x000fea000383ffff */
.L_x_1526:
[----:B------:R-:W-:Y:S01]  /*19480*/  BSSY B1, `(.L_x_1709) ;  /* 0x0000008000017945 */ /* 0x000fe20003800000 */
[----:B---3--:R-:W-:Y:S02]  /*19490*/  IMAD.MOV.U32 R13, RZ, RZ, R4 ;  /* 0x000000ffff0d7224 */ /* 0x008fe400078e0004 */
[----:B------:R-:W-:Y:S02]  /*194a0*/  IMAD.MOV.U32 R12, RZ, RZ, 0x1 ;  /* 0x00000001ff0c7424 */ /* 0x000fe400078e00ff */
[----:B------:R-:W-:Y:S02]  /*194b0*/  IMAD.MOV.U32 R11, RZ, RZ, 0x181f ;  /* 0x0000181fff0b7424 */ /* 0x000fe400078e00ff */
[----:B------:R-:W-:-:S07]  /*194c0*/  IMAD.MOV.U32 R15, RZ, RZ, -0x1 ;  /* 0xffffffffff0f7424 */ /* 0x000fce00078e00ff */
[----:B012-4-:R-:W-:Y:S05]  /*194d0*/  WARPSYNC.COLLECTIVE R15, `(.L_x_1710) ;  /* 0x000000000f087348 */ /* 0x017fea0003c00000 */
[----:B----4-:R3:W4:Y:S02]  /*194e0*/  SHFL.IDX P6, R14, R13, R12, R11 ;  /* 0x0000000c0d0e7389 */ /* 0x01072400000c000b */
[----:B01234-:R-:W-:Y:S01]  /*194f0*/  ENDCOLLECTIVE ;  /* 0x000000000000791b */ /* 0x01ffe20003800000 */
.L_x_1710:
[----:B------:R-:W-:Y:S05]  /*19500*/  BSYNC B1 ;  /* 0x0000000000017941 */ /* 0x000fea0003800000 */
.L_x_1709:
        /* <DEDUP_REMOVED lines=8> */
.L_x_1711:
[----:B------:R-:W-:Y:S05]  /*19590*/  BRA `(.L_x_1712) ;  /* 0xffffff7400e87947 */ /* 0x000fea000383ffff */
.L_x_1529:
[----:B------:R-:W-:Y:S01]  /*195a0*/  BSSY B1, `(.L_x_1713) ;  /* 0x0000008000017945 */ /* 0x000fe20003800000 */
[----:B0-----:R-:W-:Y:S02]  /*195b0*/  IMAD.MOV.U32 R13, RZ, RZ, R4 ;  /* 0x000000ffff0d7224 */ /* 0x001fe400078e0004 */
[----:B------:R-:W-:Y:S02]  /*195c0*/  IMAD.MOV.U32 R12, RZ, RZ, 0x2 ;  /* 0x00000002ff0c7424 */ /* 0x000fe400078e00ff */
[----:B------:R-:W-:Y:S02]  /*195d0*/  IMAD.MOV.U32 R11, RZ, RZ, 0x181f ;  /* 0x0000181fff0b7424 */ /* 0x000fe400078e00ff */
[----:B------:R-:W-:-:S07]  /*195e0*/  IMAD.MOV.U32 R15, RZ, RZ, -0x1 ;  /* 0xffffffffff0f7424 */ /* 0x000fce00078e00ff */
[----:B-1234-:R-:W-:Y:S05]  /*195f0*/  WARPSYNC.COLLECTIVE R15, `(.L_x_1714) ;  /* 0x000000000f087348 */ /* 0x01efea0003c00000 */
[----:B----4-:R0:W4:Y:S02]  /*19600*/  SHFL.IDX P6, R14, R13, R12, R11 ;  /* 0x0000000c0d0e7389 */ /* 0x01012400000c000b */
[----:B01234-:R-:W-:Y:S01]  /*19610*/  ENDCOLLECTIVE ;  /* 0x000000000000791b */ /* 0x01ffe20003800000 */
.L_x_1714:
[----:B------:R-:W-:Y:S05]  /*19620*/  BSYNC B1 ;  /* 0x0000000000017941 */ /* 0x000fea0003800000 */
.L_x_1713:
        /* <DEDUP_REMOVED lines=8> */
.L_x_1715:
[----:B------:R-:W-:Y:S05]  /*196b0*/  BRA `(.L_x_1716) ;  /* 0xffffff7800087947 */ /* 0x000fea000383ffff */
.L_x_1532:
[----:B------:R-:W-:Y:S01]  /*196c0*/  BSSY B1, `(.L_x_1717) ;  /* 0x0000008000017945 */ /* 0x000fe20003800000 */
[----:B0-----:R-:W-:Y:S02]  /*196d0*/  IMAD.MOV.U32 R13, RZ, RZ, R4 ;  /* 0x000000ffff0d7224 */ /* 0x001fe400078e0004 */
[----:B------:R-:W-:Y:S02]  /*196e0*/  IMAD.MOV.U32 R12, RZ, RZ, 0x3 ;  /* 0x00000003ff0c7424 */ /* 0x000fe400078e00ff */
[----:B------:R-:W-:Y:S02]  /*196f0*/  IMAD.MOV.U32 R11, RZ, RZ, 0x181f ;  /* 0x0000181fff0b7424 */ /* 0x000fe400078e00ff */
[----:B------:R-:W-:-:S07]  /*19700*/  IMAD.MOV.U32 R15, RZ, RZ, -0x1 ;  /* 0xffffffffff0f7424 */ /* 0x000fce00078e00ff */
[----:B-1234-:R-:W-:Y:S05]  /*19710*/  WARPSYNC.COLLECTIVE R15, `(.L_x_1718) ;  /* 0x000000000f087348 */ /* 0x01efea0003c00000 */
[----:B------:R0:W0:Y:S02]  /*19720*/  SHFL.IDX P6, R14, R13, R12, R11 ;  /* 0x0000000c0d0e7389 */ /* 0x00002400000c000b */
[----:B01234-:R-:W-:Y:S01]  /*19730*/  ENDCOLLECTIVE ;  /* 0x000000000000791b */ /* 0x01ffe20003800000 */
.L_x_1718:
[----:B------:R-:W-:Y:S05]  /*19740*/  BSYNC B1 ;  /* 0x0000000000017941 */ /* 0x000fea0003800000 */
.L_x_1717:
        /* <DEDUP_REMOVED lines=8> */
.L_x_1719:
[----:B------:R-:W-:Y:S05]  /*197d0*/  BRA `(.L_x_1720) ;  /* 0xffffff7800287947 */ /* 0x000fea000383ffff */
.L_x_1549:
[----:B------:R-:W0:Y:S01]  /*197e0*/  S2R R8, SR_TID.X ;  /* 0x0000000000087919 */ /* 0x000e220000002100 */
[----:B------:R-:W-:Y:S01]  /*197f0*/  BSSY B1, `(.L_x_1721) ;  /* 0x000000a000017945 */ /* 0x000fe20003800000 */
[----:B------:R-:W-:Y:S01]  /*19800*/  IMAD.MOV.U32 R12, RZ, RZ, RZ ;  /* 0x000000ffff0c7224 */ /* 0x000fe200078e00ff */
[----:B------:R-:W-:Y:S01]  /*19810*/  MOV R15, 0xffffffff ;  /* 0xffffffff000f7802 */ /* 0x000fe20000000f00 */
[----:B------:R-:W-:Y:S01]  /*19820*/  IMAD.MOV.U32 R11, RZ, RZ, 0x1f ;  /* 0x0000001fff0b7424 */ /* 0x000fe200078e00ff */
[----:B0-----:R-:W-:-:S04]  /*19830*/  SHF.R.U32.HI R8, RZ, 0x5, R8 ;  /* 0x00000005ff087819 */ /* 0x001fc80000011608 */
[----:B------:R-:W-:-:S05]  /*19840*/  LOP3.LUT R8, R8, 0x3, RZ, 0xc0, !PT ;  /* 0x0000000308087812 */ /* 0x000fca00078ec0ff */
[----:B------:R-:W-:-:S07]  /*19850*/  IMAD.MOV.U32 R13, RZ, RZ, R8 ;  /* 0x000000ffff0d7224 */ /* 0x000fce00078e0008 */
[----:B------:R-:W-:Y:S05]  /*19860*/  WARPSYNC.COLLECTIVE R15, `(.L_x_1722) ;  /* 0x000000000f087348 */ /* 0x000fea0003c00000 */
[----:B------:R0:W1:Y:S02]  /*19870*/  SHFL.IDX P6, R14, R13, R12, R11 ;  /* 0x0000000c0d0e7389 */ /* 0x00006400000c000b */
[----:B01----:R-:W-:Y:S01]  /*19880*/  ENDCOLLECTIVE ;  /* 0x000000000000791b */ /* 0x003fe20003800000 */
.L_x_1722:
[----:B------:R-:W-:Y:S05]  /*19890*/  BSYNC B1 ;  /* 0x0000000000017941 */ /* 0x000fea0003800000 */
.L_x_1721:
[----:B------:R-:W-:Y:S05]  /*198a0*/  BRA `(.L_x_1723) ;  /* 0xffffff8800cc7947 */ /* 0x000fea000383ffff */
.L_x_1551:
[----:B------:R-:W-:Y:S01]  /*198b0*/  BSSY B1, `(.L_x_1724) ;  /* 0x0000006000017945 */ /* 0x000fe20003800000 */
[----:B------:R-:W-:-:S07]  /*198c0*/  IMAD.MOV.U32 R15, RZ, RZ, -0x1 ;  /* 0xffffffffff0f7424 */ /* 0x000fce00078e00ff */
[----:B0-----:R-:W-:Y:S05]  /*198d0*/  WARPSYNC.COLLECTIVE R15, `(.L_x_1725) ;  /* 0x000000000f0c7348 */ /* 0x001fea0003c00000 */
[----:B------:R-:W-:Y:S02]  /*198e0*/  ELECT P6, UR62, PT ;  /* 0x00000000003e782f */ /* 0x000fe400038c0000 */
[----:B------:R-:W-:Y:S01]  /*198f0*/  MOV R14, UR62 ;  /* 0x0000003e000e7c02 */ /* 0x000fe20008000f00 */
[----:B0-----:R-:W-:Y:S10]  /*19900*/  ENDCOLLECTIVE ;  /* 0x000000000000791b */ /* 0x001ff40003800000 */
.L_x_1725:
[----:B------:R-:W-:Y:S05]  /*19910*/  BSYNC B1 ;  /* 0x0000000000017941 */ /* 0x000fea0003800000 */
.L_x_1724:
[----:B------:R-:W-:Y:S05]  /*19920*/  BRA `(.L_x_1550) ;  /* 0xffffff8800c47947 */ /* 0x000fea000383ffff */
.L_x_1553:
[----:B0-----:R0:W1:Y:S02]  /*19930*/  SYNCS.PHASECHK.TRANS64.TRYWAIT P0, [R23+URZ+0x32420], R3 ;  /* 0x03242003170075a7 */ /* 0x001064000800017f */
[----:B-1----:R-:W-:Y:S05]  /*19940*/  @!P0 NANOSLEEP.SYNCS 0x989680 ;  /* 0x009896800000895d */ /* 0x002fea0003900000 */
[----:B------:R-:W1:Y:S02]  /*19950*/  @!P0 SYNCS.PHASECHK.TRANS64 P0, [R23+URZ+0x32420], R3 ;  /* 0x03242003170085a7 */ /* 0x000e64000800007f */
[----:B-1----:R-:W-:Y:S05]  /*19960*/  @!P0 BRA `(.L_x_1553) ;  /* 0xfffffffc00f08947 */ /* 0x002fea000383ffff */
[----:B------:R-:W-:Y:S05]  /*19970*/  BRA `(.L_x_1726) ;  /* 0xffffff8800d47947 */ /* 0x000fea000383ffff */
.L_x_1557:
[----:B0-----:R0:W1:Y:S02]  /*19980*/  SYNCS.PHASECHK.TRANS64.TRYWAIT P0, [R3+URZ+0x324a0], R6 ;  /* 0x0324a006030075a7 */ /* 0x001064000800017f */
[----:B-1----:R-:W-:Y:S05]  /*19990*/  @!P0 NANOSLEEP.SYNCS 0x989680 ;  /* 0x009896800000895d */ /* 0x002fea0003900000 */
[----:B------:R-:W1:Y:S02]  /*199a0*/  @!P0 SYNCS.PHASECHK.TRANS64 P0, [R3+URZ+0x324a0], R6 ;  /* 0x0324a006030085a7 */ /* 0x000e64000800007f */
[----:B-1----:R-:W-:Y:S05]  /*199b0*/  @!P0 BRA `(.L_x_1557) ;  /* 0xfffffffc00f08947 */ /* 0x002fea000383ffff */
[----:B------:R-:W-:Y:S05]  /*199c0*/  BRA `(.L_x_1727) ;  /* 0xffffff8800ec7947 */ /* 0x000fea000383ffff */
.L_x_1562:
[----:B-1----:R1:W2:Y:S02]  /*199d0*/  SYNCS.PHASECHK.TRANS64.TRYWAIT P0, [R3+URZ+0x324c0], R6 ;  /* 0x0324c006030075a7 */ /* 0x0022a4000800017f */
[----:B--2---:R-:W-:Y:S05]  /*199e0*/  @!P0 NANOSLEEP.SYNCS 0x989680 ;  /* 0x009896800000895d */ /* 0x004fea0003900000 */
[----:B------:R-:W2:Y:S02]  /*199f0*/  @!P0 SYNCS.PHASECHK.TRANS64 P0, [R3+URZ+0x324c0], R6 ;  /* 0x0324c006030085a7 */ /* 0x000ea4000800007f */
[----:B--2---:R-:W-:Y:S05]  /*19a00*/  @!P0 BRA `(.L_x_1562) ;  /* 0xfffffffc00f08947 */ /* 0x004fea000383ffff */
[----:B------:R-:W-:Y:S05]  /*19a10*/  BRA `(.L_x_1728) ;  /* 0xffffff8c00687947 */ /* 0x000fea000383ffff */
.L_x_1572:
[----:B0-----:R0:W1:Y:S02]  /*19a20*/  SYNCS.PHASECHK.TRANS64.TRYWAIT P1, [R6+URZ+0x324a0], R2 ;  /* 0x0324a002060075a7 */ /* 0x001064000802017f */
[----:B-1----:R-:W-:Y:S05]  /*19a30*/  @!P1 NANOSLEEP.SYNCS 0x989680 ;  /* 0x009896800000995d */ /* 0x002fea0003900000 */
[----:B------:R-:W1:Y:S02]  /*19a40*/  @!P1 SYNCS.PHASECHK.TRANS64 P1, [R6+URZ+0x324a0], R2 ;  /* 0x0324a002060095a7 */ /* 0x000e64000802007f */
[----:B-1----:R-:W-:Y:S05]  /*19a50*/  @!P1 BRA `(.L_x_1572) ;  /* 0xfffffffc00f09947 */ /* 0x002fea000383ffff */
[----:B------:R-:W-:Y:S05]  /*19a60*/  BRA `(.L_x_1729) ;  /* 0xffffff9000dc7947 */ /* 0x000fea000383ffff */
.L_x_1577:
[----:B-1----:R1:W2:Y:S02]  /*19a70*/  SYNCS.PHASECHK.TRANS64.TRYWAIT P1, [R6+URZ+0x324c0], R2 ;  /* 0x0324c002060075a7 */ /* 0x0022a4000802017f */
[----:B--2---:R-:W-:Y:S05]  /*19a80*/  @!P1 NANOSLEEP.SYNCS 0x989680 ;  /* 0x009896800000995d */ /* 0x004fea0003900000 */
[----:B------:R-:W2:Y:S02]  /*19a90*/  @!P1 SYNCS.PHASECHK.TRANS64 P1, [R6+URZ+0x324c0], R2 ;  /* 0x0324c002060095a7 */ /* 0x000ea4000802007f */
[----:B--2---:R-:W-:Y:S05]  /*19aa0*/  @!P1 BRA `(.L_x_1577) ;  /* 0xfffffffc00f09947 */ /* 0x004fea000383ffff */
[----:B------:R-:W-:Y:S05]  /*19ab0*/  BRA `(.L_x_1730) ;  /* 0xffffff9400547947 */ /* 0x000fea000383ffff */
.L_x_1593:
[----:B------:R-:W0:Y:S01]  /*19ac0*/  S2R R20, SR_TID.X ;  /* 0x0000000000147919 */ /* 0x000e220000002100 */
[----:B------:R-:W-:Y:S01]  /*19ad0*/  BSSY B0, `(.L_x_1731) ;  /* 0x000000a000007945 */ /* 0x000fe20003800000 */
[----:B------:R-:W-:Y:S02]  /*19ae0*/  IMAD.MOV.U32 R12, RZ, RZ, RZ ;  /* 0x000000ffff0c7224 */ /* 0x000fe400078e00ff */
[----:B------:R-:W-:Y:S01]  /*19af0*/  IMAD.MOV.U32 R15, RZ, RZ, -0x1 ;  /* 0xffffffffff0f7424 */ /* 0x000fe200078e00ff */
[----:B0-----:R-:W-:-:S04]  /*19b00*/  SHF.R.U32.HI R11, RZ, 0x5, R20 ;  /* 0x00000005ff0b7819 */ /* 0x001fc80000011614 */
[----:B------:R-:W-:-:S05]  /*19b10*/  LOP3.LUT R11, R11, 0x3, RZ, 0xc0, !PT ;  /* 0x000000030b0b7812 */ /* 0x000fca00078ec0ff */
[----:B------:R-:W-:Y:S02]  /*19b20*/  IMAD.MOV.U32 R13, RZ, RZ, R11 ;  /* 0x000000ffff0d7224 */ /* 0x000fe400078e000b */
[----:B------:R-:W-:-:S07]  /*19b30*/  IMAD.MOV.U32 R11, RZ, RZ, 0x1f ;  /* 0x0000001fff0b7424 */ /* 0x000fce00078e00ff */
[----:B------:R-:W-:Y:S05]  /*19b40*/  WARPSYNC.COLLECTIVE R15, `(.L_x_1732) ;  /* 0x000000000f087348 */ /* 0x000fea0003c00000 */
[----:B------:R0:W1:Y:S02]  /*19b50*/  SHFL.IDX P6, R14, R13, R12, R11 ;  /* 0x0000000c0d0e7389 */ /* 0x00006400000c000b */
[----:B01----:R-:W-:Y:S01]  /*19b60*/  ENDCOLLECTIVE ;  /* 0x000000000000791b */ /* 0x003fe20003800000 */
.L_x_1732:
[----:B------:R-:W-:Y:S05]  /*19b70*/  BSYNC B0 ;  /* 0x0000000000007941 */ /* 0x000fea0003800000 */
.L_x_1731:
[----:B------:R-:W-:Y:S05]  /*19b80*/  BRA `(.L_x_1733) ;  /* 0xffffffa000d87947 */ /* 0x000fea000383ffff */
.L_x_1596:
[----:B0-----:R0:W1:Y:S02]  /*19b90*/  SYNCS.PHASECHK.TRANS64.TRYWAIT P0, [R30+URZ+0x32440], R0 ;  /* 0x032440001e0075a7 */ /* 0x001064000800017f */
[----:B-1----:R-:W-:Y:S05]  /*19ba0*/  @!P0 NANOSLEEP.SYNCS 0x989680 ;  /* 0x009896800000895d */ /* 0x002fea0003900000 */
[----:B------:R-:W1:Y:S02]  /*19bb0*/  @!P0 SYNCS.PHASECHK.TRANS64 P0, [R30+URZ+0x32440], R0 ;  /* 0x032440001e0085a7 */ /* 0x000e64000800007f */
[----:B-1----:R-:W-:Y:S05]  /*19bc0*/  @!P0 BRA `(.L_x_1596) ;  /* 0xfffffffc00f08947 */ /* 0x002fea000383ffff */
[----:B------:R-:W-:Y:S05]  /*19bd0*/  BRA `(.L_x_1734) ;  /* 0xffffffa000ec7947 */ /* 0x000fea000383ffff */
.L_x_1597:
        /* <DEDUP_REMOVED lines=8> */
.L_x_1736:
[----:B------:R-:W-:Y:S05]  /*19c60*/  BSYNC B0 ;  /* 0x0000000000007941 */ /* 0x000fea0003800000 */
.L_x_1735:
        /* <DEDUP_REMOVED lines=9> */
.L_x_1737:
[----:B------:R-:W-:Y:S02]  /*19d00*/  IMAD.MOV.U32 R13, RZ, RZ, R4 ;  /* 0x000000ffff0d7224 */ /* 0x000fe400078e0004 */
[----:B------:R-:W-:Y:S02]  /*19d10*/  IMAD.MOV.U32 R12, RZ, RZ, 0x1 ;  /* 0x00000001ff0c7424 */ /* 0x000fe400078e00ff */
[----:B------:R-:W-:-:S07]  /*19d20*/  IMAD.MOV.U32 R3, RZ, RZ, R14 ;  /* 0x000000ffff037224 */ /* 0x000fce00078e000e */
[----:B------:R-:W-:Y:S05]  /*19d30*/  WARPSYNC.COLLECTIVE R15, `(.L_x_1738) ;  /* 0x000000000f087348 */ /* 0x000fea0003c00000 */
[----:B------:R0:W1:Y:S02]  /*19d40*/  SHFL.IDX P6, R14, R13, R12, R11 ;  /* 0x0000000c0d0e7389 */ /* 0x00006400000c000b */
[----:B01----:R-:W-:Y:S01]  /*19d50*/  ENDCOLLECTIVE ;  /* 0x000000000000791b */ /* 0x003fe20003800000 */
.L_x_1738:
        /* <DEDUP_REMOVED lines=15> */
.L_x_1739:
[----:B------:R-:W-:Y:S01]  /*19e50*/  @P0 LEA R6, R5, R23, 0x1 ;  /* 0x0000001705060211 */ /* 0x000fe200078e08ff */
[----:B------:R-:W-:Y:S02]  /*19e60*/  IMAD.MOV.U32 R13, RZ, RZ, R4 ;  /* 0x000000ffff0d7224 */ /* 0x000fe400078e0004 */
[----:B------:R-:W-:Y:S02]  /*19e70*/  IMAD.MOV.U32 R12, RZ, RZ, 0x2 ;  /* 0x00000002ff0c7424 */ /* 0x000fe400078e00ff */
[----:B------:R-:W-:-:S07]  /*19e80*/  IMAD.MOV.U32 R3, RZ, RZ, R14 ;  /* 0x000000ffff037224 */ /* 0x000fce00078e000e */
[----:B------:R-:W-:Y:S05]  /*19e90*/  WARPSYNC.COLLECTIVE R15, `(.L_x_1740) ;  /* 0x000000000f087348 */ /* 0x000fea0003c00000 */
[----:B------:R0:W1:Y:S02]  /*19ea0*/  SHFL.IDX P6, R14, R13, R12, R11 ;  /* 0x0000000c0d0e7389 */ /* 0x00006400000c000b */
[----:B01----:R-:W-:Y:S01]  /*19eb0*/  ENDCOLLECTIVE ;  /* 0x000000000000791b */ /* 0x003fe20003800000 */
.L_x_1740:
        /* <DEDUP_REMOVED lines=15> */
.L_x_1741:
[----:B------:R-:W-:Y:S01]  /*19fb0*/  @P0 IMAD R6, R5, 0x2, R23 ;  /* 0x0000000205060824 */ /* 0x000fe200078e0217 */
[----:B------:R-:W-:Y:S01]  /*19fc0*/  MOV R13, R4 ;  /* 0x00000004000d7202 */ /* 0x000fe20000000f00 */
[----:B------:R-:W-:Y:S02]  /*19fd0*/  IMAD.MOV.U32 R12, RZ, RZ, 0x3 ;  /* 0x00000003ff0c7424 */ /* 0x000fe400078e00ff */
[----:B------:R-:W-:-:S07]  /*19fe0*/  IMAD.MOV.U32 R3, RZ, RZ, R14 ;  /* 0x000000ffff037224 */ /* 0x000fce00078e000e */
[----:B------:R-:W-:Y:S05]  /*19ff0*/  WARPSYNC.COLLECTIVE R15, `(.L_x_1742) ;  /* 0x000000000f087348 */ /* 0x000fea0003c00000 */
[----:B------:R0:W1:Y:S02]  /*1a000*/  SHFL.IDX P6, R14, R13, R12, R11 ;  /* 0x0000000c0d0e7389 */ /* 0x00006400000c000b */
[----:B01----:R-:W-:Y:S01]  /*1a010*/  ENDCOLLECTIVE ;  /* 0x000000000000791b */ /* 0x003fe20003800000 */
.L_x_1742:
        /* <DEDUP_REMOVED lines=15> */
.L_x_1743:
[----:B------:R-:W-:Y:S02]  /*1a110*/  @P0 IMAD R6, R5, 0x2, R23 ;  /* 0x0000000205060824 */ /* 0x000fe400078e0217 */
[----:B------:R-:W-:Y:S01]  /*1a120*/  IMAD.MOV.U32 R13, RZ, RZ, R4 ;  /* 0x000000ffff0d7224 */ /* 0x000fe200078e0004 */
[----:B------:R-:W-:Y:S01]  /*1a130*/  MOV R12, 0x4 ;  /* 0x00000004000c7802 */ /* 0x000fe20000000f00 */
[----:B------:R-:W-:-:S07]  /*1a140*/  IMAD.MOV.U32 R3, RZ, RZ, R14 ;  /* 0x000000ffff037224 */ /* 0x000fce00078e000e */
[----:B------:R-:W-:Y:S05]  /*1a150*/  WARPSYNC.COLLECTIVE R15, `(.L_x_1744) ;  /* 0x000000000f087348 */ /* 0x000fea0003c00000 */
[----:B------:R0:W1:Y:S02]  /*1a160*/  SHFL.IDX P6, R14, R13, R12, R11 ;  /* 0x0000000c0d0e7389 */ /* 0x00006400000c000b */
[----:B01----:R-:W-:Y:S01]  /*1a170*/  ENDCOLLECTIVE ;  /* 0x000000000000791b */ /* 0x003fe20003800000 */
.L_x_1744:
        /* <DEDUP_REMOVED lines=15> */
.L_x_1745:
[----:B------:R-:W-:Y:S02]  /*1a270*/  @P0 IMAD R6, R5, 0x2, R23 ;  /* 0x0000000205060824 */ /* 0x000fe400078e0217 */
[----:B------:R-:W-:Y:S01]  /*1a280*/  IMAD.MOV.U32 R13, RZ, RZ, R4 ;  /* 0x000000ffff0d7224 */ /* 0x000fe200078e0004 */
[----:B------:R-:W-:Y:S01]  /*1a290*/  MOV R12, 0x5 ;  /* 0x00000005000c7802 */ /* 0x000fe20000000f00 */
[----:B------:R-:W-:-:S07]  /*1a2a0*/  IMAD.MOV.U32 R3, RZ, RZ, R14 ;  /* 0x000000ffff037224 */ /* 0x000fce00078e000e */
[----:B------:R-:W-:Y:S05]  /*1a2b0*/  WARPSYNC.COLLECTIVE R15, `(.L_x_1746) ;  /* 0x000000000f087348 */ /* 0x000fea0003c00000 */
[----:B------:R0:W1:Y:S02]  /*1a2c0*/  SHFL.IDX P6, R14, R13, R12, R11 ;  /* 0x0000000c0d0e7389 */ /* 0x00006400000c000b */
[----:B01----:R-:W-:Y:S01]  /*1a2d0*/  ENDCOLLECTIVE ;  /* 0x000000000000791b */ /* 0x003fe20003800000 */
.L_x_1746:
        /* <DEDUP_REMOVED lines=10> */
.L_x_1747:
[----:B------:R-:W-:Y:S01]  /*1a380*/  @!PT LDS RZ, [RZ] ;  /* 0x00000000fffff984 */ /* 0x000fe20000000800 */
[----:B------:R-:W-:Y:S01]  /*1a390*/  @!PT LDS RZ, [RZ] ;  /* 0x00000000fffff984 */ /* 0x000fe20000000800 */
[----:B------:R-:W-:Y:S01]  /*1a3a0*/  @!PT LDS RZ, [RZ] ;  /* 0x00000000fffff984 */ /* 0x000fe20000000800 */
[----:B------:R0:W-:Y:S01]  /*1a3b0*/  @P0 LDGSTS.E.BYPASS.LTC128B.128 [R6+0x1e400], desc[UR60][R2.64], !P2 ;  /* 0x1e40000002060fae */ /* 0x0001e2000d101d7c */
[----:B------:R-:W-:Y:S01]  /*1a3c0*/  IMAD.MOV.U32 R0, RZ, RZ, R14 ;  /* 0x000000ffff007224 */ /* 0x000fe200078e000e */
[----:B------:R-:W-:Y:S06]  /*1a3d0*/  BRA `(.L_x_1748) ;  /* 0xffffffa000647947 */ /* 0x000fec000383ffff */
.L_x_1602:
[----:B------:R-:W-:Y:S01]  /*1a3e0*/  IMAD.MOV.U32 R13, RZ, RZ, R3 ;  /* 0x000000ffff0d7224 */ /* 0x000fe200078e0003 */
[----:B------:R-:W-:Y:S01]  /*1a3f0*/  MOV R15, 0xffffffff ;  /* 0xffffffff000f7802 */ /* 0x000fe20000000f00 */
[----:B------:R-:W-:Y:S02]  /*1a400*/  IMAD.MOV.U32 R12, RZ, RZ, RZ ;  /* 0x000000ffff0c7224 */ /* 0x000fe400078e00ff */
[----:B------:R-:W-:Y:S02]  /*1a410*/  IMAD.MOV.U32 R11, RZ, RZ, 0x181f ;  /* 0x0000181fff0b7424 */ /* 0x000fe400078e00ff */
[----:B-----5:R-:W-:Y:S02]  /*1a420*/  IMAD R2, R9, R6, RZ ;  /* 0x0000000609027224 */ /* 0x020fe400078e02ff */
[----:B------:R-:W-:-:S07]  /*1a430*/  IMAD.IADD R17, R8, 0x1, R17 ;  /* 0x0000000108117824 */ /* 0x000fce00078e0211 */
[----:B------:R-:W-:Y:S05]  /*1a440*/  WARPSYNC.COLLECTIVE R15, `(.L_x_1749) ;  /* 0x000000000f087348 */ /* 0x000fea0003c00000 */
[----:B------:R0:W1:Y:S02]  /*1a450*/  SHFL.IDX P6, R14, R13, R12, R11 ;  /* 0x0000000c0d0e7389 */ /* 0x00006400000c000b */
[----:B01----:R-:W-:Y:S01]  /*1a460*/  ENDCOLLECTIVE ;  /* 0x000000000000791b */ /* 0x003fe20003800000 */
.L_x_1749:
[C---:B------:R-:W-:Y:S01]  /*1a470*/  VIADD R10, R17.reuse, 0x10 ;  /* 0x00000010110a7836 */ /* 0x040fe20000000000 */
[C---:B------:R-:W-:Y:S01]  /*1a480*/  ISETP.GE.AND P0, PT, R17.reuse, R2, PT ;  /* 0x000000021100720c */ /* 0x040fe20003f06270 */
[C---:B------:R-:W-:Y:S02]  /*1a490*/  VIADD R6, R17.reuse, 0x20 ;  /* 0x0000002011067836 */ /* 0x040fe40000000000 */
[----:B------:R-:W-:Y:S01]  /*1a4a0*/  VIADD R8, R17, 0x30 ;  /* 0x0000003011087836 */ /* 0x000fe20000000000 */
[----:B------:R0:W-:Y:S04]  /*1a4b0*/  STL [R1+0x20], R10 ;  /* 0x0000200a01007387 */ /* 0x0001e80000100800 */
[----:B------:R0:W-:Y:S01]  /*1a4c0*/  STL [R1+0x24], R6 ;  /* 0x0000240601007387 */ /* 0x0001e20000100800 */
[----:B------:R-:W-:-:S03]  /*1a4d0*/  IMAD.MOV.U32 R13, RZ, RZ, R0 ;  /* 0x000000ffff0d7224 */ /* 0x000fc600078e0000 */
[----:B------:R0:W-:Y:S01]  /*1a4e0*/  STL [R1+0x28], R8 ;  /* 0x0000280801007387 */ /* 0x0001e20000100800 */
[----:B------:R-:W-:-:S07]  /*1a4f0*/  IMAD.MOV.U32 R4, RZ, RZ, R14 ;  /* 0x000000ffff047224 */ /* 0x000fce00078e000e */
[----:B0-----:R-:W-:Y:S05]  /*1a500*/  WARPSYNC.COLLECTIVE R15, `(.L_x_1750) ;  /* 0x000000000f087348 */ /* 0x001fea0003c00000 */
[----:B------:R1:W2:Y:S02]  /*1a510*/  SHFL.IDX P6, R14, R13, R12, R11 ;  /* 0x0000000c0d0e7389 */ /* 0x0002a400000c000b */
[----:B012---:R-:W-:Y:S01]  /*1a520*/  ENDCOLLECTIVE ;  /* 0x000000000000791b */ /* 0x007fe20003800000 */
.L_x_1750:
[----:B------:R-:W-:Y:S01]  /*1a530*/  IMAD.MOV.U32 R13, RZ, RZ, R3 ;  /* 0x000000ffff0d7224 */ /* 0x000fe200078e0003 */
[----:B------:R-:W-:Y:S01]  /*1a540*/  MOV R12, 0x1 ;  /* 0x00000001000c7802 */ /* 0x000fe20000000f00 */
[----:B------:R-:W-:-:S07]  /*1a550*/  IMAD.MOV.U32 R5, RZ, RZ, R14 ;  /* 0x000000ffff057224 */ /* 0x000fce00078e000e */
[----:B------:R-:W-:Y:S05]  /*1a560*/  WARPSYNC.COLLECTIVE R15, `(.L_x_1751) ;  /* 0x000000000f087348 */ /* 0x000fea0003c00000 */
[----:B------:R0:W1:Y:S02]  /*1a570*/  SHFL.IDX P6, R14, R13, R12, R11 ;  /* 0x0000000c0d0e7389 */ /* 0x00006400000c000b */
[----:B01----:R-:W-:Y:S01]  /*1a580*/  ENDCOLLECTIVE ;  /* 0x000000000000791b */ /* 0x003fe20003800000 */
.L_x_1751:
        /* <DEDUP_REMOVED lines=15> */
.L_x_1752:
[----:B------:R-:W-:Y:S01]  /*1a680*/  IMAD.MOV.U32 R13, RZ, RZ, R3 ;  /* 0x000000ffff0d7224 */ /* 0x000fe200078e0003 */
[----:B------:R-:W-:Y:S01]  /*1a690*/  MOV R12, 0x2 ;  /* 0x00000002000c7802 */ /* 0x000fe20000000f00 */
[----:B------:R-:W-:-:S07]  /*1a6a0*/  IMAD.MOV.U32 R5, RZ, RZ, R14 ;  /* 0x000000ffff057224 */ /* 0x000fce00078e000e */
[----:B------:R-:W-:Y:S05]  /*1a6b0*/  WARPSYNC.COLLECTIVE R15, `(.L_x_1753) ;  /* 0x000000000f087348 */ /* 0x000fea0003c00000 */
[----:B------:R0:W1:Y:S02]  /*1a6c0*/  SHFL.IDX P6, R14, R13, R12, R11 ;  /* 0x0000000c0d0e7389 */ /* 0x00006400000c000b */
[----:B01----:R-:W-:Y:S01]  /*1a6d0*/  ENDCOLLECTIVE ;  /* 0x000000000000791b */ /* 0x003fe20003800000 */
.L_x_1753:
        /* <DEDUP_REMOVED lines=15> */
.L_x_1754:
[----:B------:R-:W-:Y:S01]  /*1a7d0*/  IMAD.MOV.U32 R13, RZ, RZ, R3 ;  /* 0x000000ffff0d7224 */ /* 0x000fe200078e0003 */
[----:B------:R-:W-:Y:S01]  /*1a7e0*/  MOV R12, 0x3 ;  /* 0x00000003000c7802 */ /* 0x000fe20000000f00 */
[----:B------:R-:W-:-:S07]  /*1a7f0*/  IMAD.MOV.U32 R5, RZ, RZ, R14 ;  /* 0x000000ffff057224 */ /* 0x000fce00078e000e */
[----:B------:R-:W-:Y:S05]  /*1a800*/  WARPSYNC.COLLECTIVE R15, `(.L_x_1755) ;  /* 0x000000000f087348 */ /* 0x000fea0003c00000 */
[----:B------:R0:W1:Y:S02]  /*1a810*/  SHFL.IDX P6, R14, R13, R12, R11 ;  /* 0x0000000c0d0e7389 */ /* 0x00006400000c000b */
[----:B01----:R-:W-:Y:S01]  /*1a820*/  ENDCOLLECTIVE ;  /* 0x000000000000791b */ /* 0x003fe20003800000 */
.L_x_1755:
        /* <DEDUP_REMOVED lines=10> */
.L_x_1756:
[----:B------:R-:W-:Y:S01]  /*1a8d0*/  @!PT LDS RZ, [RZ] ;  /* 0x00000000fffff984 */ /* 0x000fe20000000800 */
[----:B------:R-:W-:Y:S01]  /*1a8e0*/  @!PT LDS RZ, [RZ] ;  /* 0x00000000fffff984 */ /* 0x000fe20000000800 */
[----:B------:R-:W-:Y:S01]  /*1a8f0*/  @!PT LDS RZ, [RZ] ;  /* 0x00000000fffff984 */ /* 0x000fe20000000800 */
[----:B------:R0:W-:Y:S01]  /*1a900*/  @!P0 LDGSTS.E.BYPASS.LTC128B.128 [R26+0x19400], desc[UR60][R4.64], !P1 ;  /* 0x19400000041a8fae */ /* 0x0001e2000c901d7c */
[----:B------:R-:W-:Y:S01]  /*1a910*/  ISETP.GE.AND P0, PT, R8, R2, PT ;  /* 0x000000020800720c */ /* 0x000fe20003f06270 */
[----:B------:R-:W-:-:S05]  /*1a920*/  VIADD R8, R17, 0x40 ;  /* 0x0000004011087836 */ /* 0x000fca0000000000 */
[----:B------:R1:W-:Y:S01]  /*1a930*/  STL [R1+0x2c], R8 ;  /* 0x00002c0801007387 */ /* 0x0003e20000100800 */
[----:B------:R-:W-:Y:S01]  /*1a940*/  IMAD.MOV.U32 R13, RZ, RZ, R3 ;  /* 0x000000ffff0d7224 */ /* 0x000fe200078e0003 */
[----:B------:R-:W-:Y:S01]  /*1a950*/  MOV R12, 0x4 ;  /* 0x00000004000c7802 */ /* 0x000fe20000000f00 */
[----:B0-----:R-:W-:-:S07]  /*1a960*/  IMAD.MOV.U32 R4, RZ, RZ, R14 ;  /* 0x000000ffff047224 */ /* 0x001fce00078e000e */
[----:B-1----:R-:W-:Y:S05]  /*1a970*/  WARPSYNC.COLLECTIVE R15, `(.L_x_1757) ;  /* 0x000000000f087348 */ /* 0x002fea0003c00000 */
[----:B------:R0:W2:Y:S02]  /*1a980*/  SHFL.IDX P6, R14, R13, R12, R11 ;  /* 0x0000000c0d0e7389 */ /* 0x0000a400000c000b */
[----:B012---:R-:W-:Y:S01]  /*1a990*/  ENDCOLLECTIVE ;  /* 0x000000000000791b */ /* 0x007fe20003800000 */
.L_x_1757:
        /* <DEDUP_REMOVED lines=10> */
.L_x_1758:
        /* <DEDUP_REMOVED lines=13> */
.L_x_1759:
        /* <DEDUP_REMOVED lines=10> */
.L_x_1760:
        /* <DEDUP_REMOVED lines=13> */
.L_x_1761:
        /* <DEDUP_REMOVED lines=10> */
.L_x_1762:
[----:B------:R-:W-:Y:S01]  /*1ad20*/  @!PT LDS RZ, [RZ] ;  /* 0x00000000fffff984 */ /* 0x000fe20000000800 */
[----:B------:R-:W-:Y:S01]  /*1ad30*/  @!PT LDS RZ, [RZ] ;  /* 0x00000000fffff984 */ /* 0x000fe20000000800 */
[----:B------:R-:W-:Y:S01]  /*1ad40*/  @!PT LDS RZ, [RZ] ;  /* 0x00000000fffff984 */ /* 0x000fe20000000800 */
[----:B------:R0:W-:Y:S01]  /*1ad50*/  @!P0 LDGSTS.E.BYPASS.LTC128B.128 [R26+0x1ac00], desc[UR60][R4.64], !P1 ;  /* 0x1ac00000041a8fae */ /* 0x0001e2000c901d7c */
[----:B------:R-:W-:Y:S01]  /*1ad60*/  ISETP.GE.AND P0, PT, R8, R2, PT ;  /* 0x000000020800720c */ /* 0x000fe20003f06270 */
[----:B------:R-:W-:Y:S01]  /*1ad70*/  IMAD.MOV.U32 R13, RZ, RZ, R3 ;  /* 0x000000ffff0d7224 */ /* 0x000fe200078e0003 */
[----:B------:R-:W-:Y:S01]  /*1ad80*/  MOV R12, 0x7 ;  /* 0x00000007000c7802 */ /* 0x000fe20000000f00 */
[----:B0-----:R-:W-:-:S10]  /*1ad90*/  IMAD.MOV.U32 R4, RZ, RZ, R14 ;  /* 0x000000ffff047224 */ /* 0x001fd400078e000e */
[----:B------:R-:W-:Y:S05]  /*1ada0*/  WARPSYNC.COLLECTIVE R15, `(.L_x_1763) ;  /* 0x000000000f087348 */ /* 0x000fea0003c00000 */
[----:B------:R0:W1:Y:S02]  /*1adb0*/  SHFL.IDX P6, R14, R13, R12, R11 ;  /* 0x0000000c0d0e7389 */ /* 0x00006400000c000b */
[----:B01----:R-:W-:Y:S01]  /*1adc0*/  ENDCOLLECTIVE ;  /* 0x000000000000791b */ /* 0x003fe20003800000 */
.L_x_1763:
        /* <DEDUP_REMOVED lines=10> */
.L_x_1764:
[----:B------:R-:W-:Y:S01]  /*1ae70*/  @!PT LDS RZ, [RZ] ;  /* 0x00000000fffff984 */ /* 0x000fe20000000800 */
[----:B------:R-:W-:Y:S01]  /*1ae80*/  @!PT LDS RZ, [RZ] ;  /* 0x00000000fffff984 */ /* 0x000fe20000000800 */
[----:B------:R-:W-:Y:S01]  /*1ae90*/  @!PT LDS RZ, [RZ] ;  /* 0x00000000fffff984 */ /* 0x000fe20000000800 */
[----:B------:R0:W-:Y:S01]  /*1aea0*/  @!P0 LDGSTS.E.BYPASS.LTC128B.128 [R26+0x1b400], desc[UR60][R4.64], !P1 ;  /* 0x1b400000041a8fae */ /* 0x0001e2000c901d7c */
[----:B------:R-:W-:Y:S01]  /*1aeb0*/  IMAD.MOV.U32 R0, RZ, RZ, R14 ;  /* 0x000000ffff007224 */ /* 0x000fe200078e000e */
[----:B------:R-:W-:Y:S06]  /*1aec0*/  BRA `(.L_x_1765) ;  /* 0xffffffa000b87947 */ /* 0x000fec000383ffff */
.L_x_1606:
[----:B------:R-:W2:Y:S04]  /*1aed0*/  LDL.LU R14, [R1+0x18] ;  /* 0x00001800010e7983 */ /* 0x000ea80000300800 */
[----:B------:R-:W3:Y:S04]  /*1aee0*/  LDL.LU R13, [R1+0x20] ;  /* 0x00002000010d7983 */ /* 0x000ee80000300800 */
[----:B------:R-:W4:Y:S04]  /*1aef0*/  LDL.LU R12, [R1+0x24] ;  /* 0x00002400010c7983 */ /* 0x000f280000300800 */
[----:B------:R-:W5:Y:S04]  /*1af00*/  LDL.LU R11, [R1+0x28] ;  /* 0x00002800010b7983 */ /* 0x000f680000300800 */
[----:B------:R-:W5:Y:S04]  /*1af10*/  LDL.LU R10, [R1+0x2c] ;  /* 0x00002c00010a7983 */ /* 0x000f680000300800 */
[----:B------:R-:W5:Y:S04]  /*1af20*/  LDL.LU R9, [R1+0x30] ;  /* 0x0000300001097983 */ /* 0x000f680000300800 */
[----:B------:R-:W5:Y:S01]  /*1af30*/  LDL.LU R8, [R1+0x38] ;  /* 0x0000380001087983 */ /* 0x000f620000300800 */
[----:B------:R-:W-:Y:S01]  /*1af40*/  LOP3.LUT R22, R22, 0xfffff7ff, RZ, 0xc0, !PT ;  /* 0xfffff7ff16167812 */ /* 0x000fe200078ec0ff */
[----:B------:R-:W-:Y:S01]  /*1af50*/  BSSY B0, `(.L_x_1766) ;  /* 0x0000019000007945 */ /* 0x000fe20003800000 */
[----:B------:R-:W-:Y:S01]  /*1af60*/  MOV R15, 0xffffffff ;  /* 0xffffffff000f7802 */ /* 0x000fe20000000f00 */
[----:B--2---:R-:W-:-:S05]  /*1af70*/  IMAD R5, R14, R6, RZ ;  /* 0x000000060e057224 */ /* 0x004fca00078e02ff */
[-C--:B------:R-:W-:Y:S02]  /*1af80*/  ISETP.GE.AND P0, PT, R17, R5.reuse, PT ;  /* 0x000000051100720c */ /* 0x080fe40003f06270 */
[-C--:B---3--:R-:W-:Y:S01]  /*1af90*/  ISETP.GE.AND P6, PT, R13, R5.reuse, PT ;  /* 0x000000050d00720c */ /* 0x088fe20003fc6270 */
[----:B------:R-:W-:Y:S01]  /*1afa0*/  IMAD.MOV.U32 R13, RZ, RZ, R0 ;  /* 0x000000ffff0d7224 */ /* 0x000fe200078e0000 */
[----:B----4-:R-:W-:Y:S01]  /*1afb0*/  ISETP.GE.AND P5, PT, R12, R5, PT ;  /* 0x000000050c00720c */ /* 0x010fe20003fa6270 */
[----:B------:R-:W-:-:S08]  /*1afc0*/  IMAD.MOV.U32 R12, RZ, RZ, RZ ;  /* 0x000000ffff0c7224 */ /* 0x000fd000078e00ff */
[----:B------:R-:W-:Y:S02]  /*1afd0*/  @P0 LOP3.LUT R22, R22, 0x800, RZ, 0xfc, !PT ;  /* 0x0000080016160812 */ /* 0x000fe400078efcff */
[----:B-----5:R-:W-:Y:S01]  /*1afe0*/  ISETP.GE.AND P0, PT, R11, R5, PT ;  /* 0x000000050b00720c */ /* 0x020fe20003f06270 */
[----:B------:R-:W-:Y:S01]  /*1aff0*/  IMAD.MOV.U32 R11, RZ, RZ, 0x181f ;  /* 0x0000181fff0b7424 */ /* 0x000fe200078e00ff */
[----:B------:R-:W-:-:S04]  /*1b000*/  LOP3.LUT R22, R22, 0xfffffbff, RZ, 0xc0, !PT ;  /* 0xfffffbff16167812 */ /* 0x000fc800078ec0ff */
[----:B------:R-:W-:Y:S02]  /*1b010*/  @P6 LOP3.LUT R22, R22, 0x400, RZ, 0xfc, !PT ;  /* 0x0000040016166812 */ /* 0x000fe400078efcff */
[----:B------:R-:W-:Y:S02]  /*1b020*/  ISETP.GE.AND P6, PT, R10, R5, PT ;  /* 0x000000050a00720c */ /* 0x000fe40003fc6270 */
[----:B------:R-:W-:-:S04]  /*1b030*/  LOP3.LUT R22, R22, 0xfffffdff, RZ, 0xc0, !PT ;  /* 0xfffffdff16167812 */ /* 0x000fc800078ec0ff */
[----:B------:R-:W-:Y:S02]  /*1b040*/  @P5 LOP3.LUT R22, R22, 0x200, RZ, 0xfc, !PT ;  /* 0x0000020016165812 */ /* 0x000fe400078efcff */
[----:B------:R-:W-:Y:S02]  /*1b050*/  ISETP.GE.AND P5, PT, R9, R5, PT ;  /* 0x000000050900720c */ /* 0x000fe40003fa6270 */
[----:B------:R-:W-:-:S04]  /*1b060*/  LOP3.LUT R22, R22, 0xfffffeff, RZ, 0xc0, !PT ;  /* 0xfffffeff16167812 */ /* 0x000fc800078ec0ff */
[----:B------:R-:W-:Y:S02]  /*1b070*/  @P0 LOP3.LUT R22, R22, 0x100, RZ, 0xfc, !PT ;  /* 0x0000010016160812 */ /* 0x000fe400078efcff */
[----:B------:R-:W-:Y:S02]  /*1b080*/  ISETP.GE.AND P0, PT, R8, R5, PT ;  /* 0x000000050800720c */ /* 0x000fe40003f06270 */
[----:B------:R-:W-:-:S04]  /*1b090*/  LOP3.LUT R22, R22, 0xffffff7f, RZ, 0xc0, !PT ;  /* 0xffffff7f16167812 */ /* 0x000fc800078ec0ff */
[----:B------:R-:W-:-:S07]  /*1b0a0*/  @P6 LOP3.LUT R22, R22, 0x80, RZ, 0xfc, !PT ;  /* 0x0000008016166812 */ /* 0x000fce00078efcff */
[----:B------:R-:W-:Y:S05]  /*1b0b0*/  WARPSYNC.COLLECTIVE R15, `(.L_x_1767) ;  /* 0x000000000f087348 */ /* 0x000fea0003c00000 */
[----:B------:R0:W1:Y:S02]  /*1b0c0*/  SHFL.IDX P6, R14, R13, R12, R11 ;  /* 0x0000000c0d0e7389 */ /* 0x00006400000c000b */
[----:B01----:R-:W-:Y:S01]  /*1b0d0*/  ENDCOLLECTIVE ;  /* 0x000000000000791b */ /* 0x003fe20003800000 */
.L_x_1767:
[----:B------:R-:W-:Y:S05]  /*1b0e0*/  BSYNC B0 ;  /* 0x0000000000007941 */ /* 0x000fea0003800000 */
.L_x_1766:
[----:B------:R-:W-:Y:S01]  /*1b0f0*/  IMAD.MOV.U32 R13, RZ, RZ, R4 ;  /* 0x000000ffff0d7224 */ /* 0x000fe200078e0004 */
[----:B------:R-:W-:Y:S01]  /*1b100*/  LOP3.LUT R22, R22, 0xffffbfff, RZ, 0xc0, !PT ;  /* 0xffffbfff16167812 */ /* 0x000fe200078ec0ff */
[----:B------:R-:W-:Y:S02]  /*1b110*/  IMAD.MOV.U32 R12, RZ, RZ, RZ ;  /* 0x000000ffff0c7224 */ /* 0x000fe400078e00ff */
[----:B------:R-:W-:Y:S01]  /*1b120*/  IMAD.MOV.U32 R11, RZ, RZ, 0x181f ;  /* 0x0000181fff0b7424 */ /* 0x000fe200078e00ff */
[----:B------:R-:W-:Y:S01]  /*1b130*/  @P5 LOP3.LUT R22, R22, 0x4000, RZ, 0xfc, !PT ;  /* 0x0000400016165812 */ /* 0x000fe200078efcff */
[----:B------:R-:W-:Y:S02]  /*1b140*/  IMAD.MOV.U32 R15, RZ, RZ, -0x1 ;  /* 0xffffffffff0f7424 */ /* 0x000fe400078e00ff */
[----:B------:R-:W-:Y:S01]  /*1b150*/  IMAD.MOV.U32 R2, RZ, RZ, R14 ;  /* 0x000000ffff027224 */ /* 0x000fe200078e000e */
[----:B------:R-:W-:-:S13]  /*1b160*/  LOP3.LUT P5, RZ, R22, 0x400, RZ, 0xc0, !PT ;  /* 0x0000040016ff7812 */ /* 0x000fda00078ac0ff */
[----:B------:R-:W-:Y:S05]  /*1b170*/  WARPSYNC.COLLECTIVE R15, `(.L_x_1768) ;  /* 0x000000000f087348 */ /* 0x000fea0003c00000 */
[----:B------:R0:W1:Y:S02]  /*1b180*/  SHFL.IDX P6, R14, R13, R12, R11 ;  /* 0x0000000c0d0e7389 */ /* 0x00006400000c000b */
[----:B01----:R-:W-:Y:S01]  /*1b190*/  ENDCOLLECTIVE ;  /* 0x000000000000791b */ /* 0x003fe20003800000 */
.L_x_1768:
[----:B------:R-:W-:-:S04]  /*1b1a0*/  LOP3.LUT R22, R22, 0xffffdfff, RZ, 0xc0, !PT ;  /* 0xffffdfff16167812 */ /* 0x000fc800078ec0ff */
[----:B------:R-:W-:-:S04]  /*1b1b0*/  @P0 LOP3.LUT R22, R22, 0x2000, RZ, 0xfc, !PT ;  /* 0x0000200016160812 */ /* 0x000fc800078efcff */
[----:B------:R-:W-:Y:S01]  /*1b1c0*/  LOP3.LUT P0, RZ, R22, 0x800, RZ, 0xc0, !PT ;  /* 0x0000080016ff7812 */ /* 0x000fe2000780c0ff */
[----:B------:R-:W-:Y:S02]  /*1b1d0*/  IMAD.MOV.U32 R13, RZ, RZ, R0 ;  /* 0x000000ffff0d7224 */ /* 0x000fe400078e0000 */
[----:B------:R-:W-:Y:S02]  /*1b1e0*/  IMAD.MOV.U32 R12, RZ, RZ, 0x1 ;  /* 0x00000001ff0c7424 */ /* 0x000fe400078e00ff */
[----:B------:R-:W-:-:S08]  /*1b1f0*/  IMAD.MOV.U32 R3, RZ, RZ, R14 ;  /* 0x000000ffff037224 */ /* 0x000fd000078e000e */
[----:B------:R-:W-:-:S04]  /*1b200*/  @!P0 LEA R3, P6, R7, R3, 0x1 ;  /* 0x0000000307038211 */ /* 0x000fc800078c08ff */
[----:B------:R-:W-:-:S04]  /*1b210*/  @!P0 IADD3.X R2, RZ, R2, RZ, P6, !PT ;  /* 0x00000002ff028210 */ /* 0x000fc800037fe4ff */
[----:B------:R-:W-:-:S07]  /*1b220*/  @!P0 LOP3.LUT R3, R3, R2, RZ, 0x3c, !PT ;  /* 0x0000000203038212 */ /* 0x000fce00078e3cff */
[----:B------:R-:W-:Y:S05]  /*1b230*/  WARPSYNC.COLLECTIVE R15, `(.L_x_1769) ;  /* 0x000000000f087348 */ /* 0x000fea0003c00000 */
[----:B------:R0:W1:Y:S02]  /*1b240*/  SHFL.IDX P6, R14, R13, R12, R11 ;  /* 0x0000000c0d0e7389 */ /* 0x00006400000c000b */
[----:B01----:R-:W-:Y:S01]  /*1b250*/  ENDCOLLECTIVE ;  /* 0x000000000000791b */ /* 0x003fe20003800000 */
.L_x_1769:
[----:B------:R-:W-:-:S04]  /*1b260*/  @!P0 LOP3.LUT R2, R3, R2, RZ, 0x3c, !PT ;  /* 0x0000000203028212 */ /* 0x000fc800078e3cff */
[----:B------:R-:W-:-:S05]  /*1b270*/  @!P0 LOP3.LUT R3, R3, R2, RZ, 0x3c, !PT ;  /* 0x0000000203038212 */ /* 0x000fca00078e3cff */
        /* <DEDUP_REMOVED lines=13> */
.L_x_1770:
[----:B------:R-:W-:Y:S01]  /*1b350*/  MOV R13, R0 ;  /* 0x00000000000d7202 */ /* 0x000fe20000000f00 */
[----:B------:R-:W-:Y:S02]  /*1b360*/  IMAD.MOV.U32 R12, RZ, RZ, 0x2 ;  /* 0x00000002ff0c7424 */ /* 0x000fe400078e00ff */
[----:B------:R-:W-:-:S05]  /*1b370*/  IMAD.MOV.U32 R2, RZ, RZ, R14 ;  /* 0x000000ffff027224 */ /* 0x000fca00078e000e */
[----:B------:R-:W-:-:S05]  /*1b380*/  @!P5 LEA R2, P6, R7, R2, 0x1 ;  /* 0x000000020702d211 */ /* 0x000fca00078c08ff */
[----:B------:R-:W-:-:S05]  /*1b390*/  @!P5 IMAD.X R3, RZ, RZ, R6, P6 ;  /* 0x000000ffff03d224 */ /* 0x000fca00030e0606 */
[----:B------:R-:W-:Y:S01]  /*1b3a0*/  @!PT LDS RZ, [RZ] ;  /* 0x00000000fffff984 */ /* 0x000fe20000000800 */
[----:B------:R-:W-:Y:S01]  /*1b3b0*/  @!PT LDS RZ, [RZ] ;  /* 0x00000000fffff984 */ /* 0x000fe20000000800 */
[----:B------:R-:W-:Y:S01]  /*1b3c0*/  @!PT LDS RZ, [RZ] ;  /* 0x00000000fffff984 */ /* 0x000fe20000000800 */
[----:B------:R0:W-:Y:S03]  /*1b3d0*/  @!P5 LDGSTS.E.BYPASS.LTC128B.128 [R26+0x22c00], desc[UR60][R2.64], !P4 ;  /* 0x22c00000021adfae */ /* 0x0001e6000e101d7c */
[----:B0-----:R-:W-:Y:S05]  /*1b3e0*/  WARPSYNC.COLLECTIVE R15, `(.L_x_1771) ;  /* 0x000000000f087348 */ /* 0x001fea0003c00000 */
[----:B------:R1:W2:Y:S02]  /*1b3f0*/  SHFL.IDX P6, R14, R13, R12, R11 ;  /* 0x0000000c0d0e7389 */ /* 0x0002a400000c000b */
[----:B012---:R-:W-:Y:S01]  /*1b400*/  ENDCOLLECTIVE ;  /* 0x000000000000791b */ /* 0x007fe20003800000 */
.L_x_1771:
[----:B------:R-:W-:Y:S01]  /*1b410*/  @!PT LDS RZ, [RZ] ;  /* 0x00000000fffff984 */ /* 0x000fe20000000800 */
[----:B------:R-:W-:Y:S01]  /*1b420*/  @!PT LDS RZ, [RZ] ;  /* 0x00000000fffff984 */ /* 0x000fe20000000800 */
[----:B------:R-:W-:Y:S01]  /*1b430*/  @!PT LDS RZ, [RZ] ;  /* 0x00000000fffff984 */ /* 0x000fe20000000800 */
[----:B------:R0:W-:Y:S04]  /*1b440*/  @!P5 LDGSTS.E.BYPASS.LTC128B.128 [R26+0x26c00], desc[UR60][R2.64+0x80], !P3 ;  /* 0x26c00080021adfae */ /* 0x0001e8000d901d7c */
[----:B------:R0:W-:Y:S04]  /*1b450*/  @!P5 LDGSTS.E.BYPASS.LTC128B.128 [R26+0x2ac00], desc[UR60][R2.64+0x100], !P2 ;  /* 0x2ac00100021adfae */ /* 0x0001e8000d101d7c */
[----:B------:R0:W-:Y:S01]  /*1b460*/  @!P5 LDGSTS.E.BYPASS.LTC128B.128 [R26+0x2ec00], desc[UR60][R2.64+0x180], !P1 ;  /* 0x2ec00180021adfae */ /* 0x0001e2000c901d7c */
[----:B------:R-:W-:Y:S01]  /*1b470*/  LOP3.LUT P5, RZ, R22, 0x100, RZ, 0xc0, !PT ;  /* 0x0000010016ff7812 */ /* 0x000fe200078ac0ff */
[----:B------:R-:W-:-:S02]  /*1b480*/  IMAD.MOV.U32 R13, RZ, RZ, R4 ;  /* 0x000000ffff0d7224 */ /* 0x000fc400078e0004 */
[----:B------:R-:W-:-:S10]  /*1b490*/  IMAD.MOV.U32 R6, RZ, RZ, R14 ;  /* 0x000000ffff067224 */ /* 0x000fd400078e000e */
[----:B0-----:R-:W-:Y:S05]  /*1b4a0*/  WARPSYNC.COLLECTIVE R15, `(.L_x_1772) ;  /* 0x000000000f087348 */ /* 0x001fea0003c00000 */
[----:B------:R1:W2:Y:S02]  /*1b4b0*/  SHFL.IDX P6, R14, R13, R12, R11 ;  /* 0x0000000c0d0e7389 */ /* 0x0002a400000c000b */
[----:B012---:R-:W-:Y:S01]  /*1b4c0*/  ENDCOLLECTIVE ;  /* 0x000000000000791b */ /* 0x007fe20003800000 */
.L_x_1772:
[----:B------:R-:W-:Y:S01]  /*1b4d0*/  IMAD.MOV.U32 R13, RZ, RZ, R0 ;  /* 0x000000ffff0d7224 */ /* 0x000fe200078e0000 */
[----:B------:R-:W-:Y:S01]  /*1b4e0*/  MOV R12, 0x3 ;  /* 0x00000003000c7802 */ /* 0x000fe20000000f00 */
        /* <DEDUP_REMOVED lines=10> */
.L_x_1773:
        /* <DEDUP_REMOVED lines=12> */
.L_x_1774:
[----:B------:R-:W-:Y:S02]  /*1b650*/  IMAD.MOV.U32 R13, RZ, RZ, R0 ;  /* 0x000000ffff0d7224 */ /* 0x000fe400078e0000 */
        /* <DEDUP_REMOVED lines=11> */
.L_x_1775:
[----:B------:R-:W-:Y:S01]  /*1b710*/  @!PT LDS RZ, [RZ] ;  /* 0x00000000fffff984 */ /* 0x000fe20000000800 */
[----:B------:R-:W-:Y:S01]  /*1b720*/  @!PT LDS RZ, [RZ] ;  /* 0x00000000fffff984 */ /* 0x000fe20000000800 */
[----:B------:R-:W-:Y:S01]  /*1b730*/  @!PT LDS RZ, [RZ] ;  /* 0x00000000fffff984 */ /* 0x000fe20000000800 */
[----:B------:R0:W-:Y:S04]  /*1b740*/  @!P5 LDGSTS.E.BYPASS.LTC128B.128 [R26+0x27c00], desc[UR60][R2.64+0x80], !P3 ;  /* 0x27c00080021adfae */ /* 0x0001e8000d901d7c */
[----:B------:R0:W-:Y:S04]  /*1b750*/  @!P5 LDGSTS.E.BYPASS.LTC128B.128 [R26+0x2bc00], desc[UR60][R2.64+0x100], !P2 ;  /* 0x2bc00100021adfae */ /* 0x0001e8000d101d7c */
[----:B------:R0:W-:Y:S01]  /*1b760*/  @!P5 LDGSTS.E.BYPASS.LTC128B.128 [R26+0x2fc00], desc[UR60][R2.64+0x180], !P1 ;  /* 0x2fc00180021adfae */ /* 0x0001e2000c901d7c */
[----:B------:R-:W-:Y:S01]  /*1b770*/  LOP3.LUT P5, RZ, R22, 0x4000, RZ, 0xc0, !PT ;  /* 0x0000400016ff7812 */ /* 0x000fe200078ac0ff */
[----:B------:R-:W-:Y:S01]  /*1b780*/  IMAD.MOV.U32 R13, RZ, RZ, R4 ;  /* 0x000000ffff0d7224 */ /* 0x000fe200078e0004 */
[----:B------:R-:W-:-:S11]  /*1b790*/  MOV R6, R14 ;  /* 0x0000000e00067202 */ /* 0x000fd60000000f00 */
[----:B0-----:R-:W-:Y:S05]  /*1b7a0*/  WARPSYNC.COLLECTIVE R15, `(.L_x_1776) ;  /* 0x000000000f087348 */ /* 0x001fea0003c00000 */
[----:B------:R1:W2:Y:S02]  /*1b7b0*/  SHFL.IDX P6, R14, R13, R12, R11 ;  /* 0x0000000c0d0e7389 */ /* 0x0002a400000c000b */
[----:B012---:R-:W-:Y:S01]  /*1b7c0*/  ENDCOLLECTIVE ;  /* 0x000000000000791b */ /* 0x007fe20003800000 */
.L_x_1776:
        /* <DEDUP_REMOVED lines=12> */
.L_x_1777:
[----:B------:R-:W-:Y:S01]  /*1b890*/  @!PT LDS RZ, [RZ] ;  /* 0x00000000fffff984 */ /* 0x000fe20000000800 */
[----:B------:R-:W-:Y:S01]  /*1b8a0*/  @!PT LDS RZ, [RZ] ;  /* 0x00000000fffff984 */ /* 0x000fe20000000800 */
[----:B------:R-:W-:Y:S01]  /*1b8b0*/  @!PT LDS RZ, [RZ] ;  /* 0x00000000fffff984 */ /* 0x000fe20000000800 */
[----:B------:R0:W-:Y:S04]  /*1b8c0*/  @!P0 LDGSTS.E.BYPASS.LTC128B.128 [R26+0x28400], desc[UR60][R2.64+0x80], !P3 ;  /* 0x28400080021a8fae */ /* 0x0001e8000d901d7c */
[----:B------:R0:W-:Y:S04]  /*1b8d0*/  @!P0 LDGSTS.E.BYPASS.LTC128B.128 [R26+0x2c400], desc[UR60][R2.64+0x100], !P2 ;  /* 0x2c400100021a8fae */ /* 0x0001e8000d101d7c */
[----:B------:R0:W-:Y:S01]  /*1b8e0*/  @!P0 LDGSTS.E.BYPASS.LTC128B.128 [R26+0x30400], desc[UR60][R2.64+0x180], !P1 ;  /* 0x30400180021a8fae */ /* 0x0001e2000c901d7c */
[----:B------:R-:W-:Y:S02]  /*1b8f0*/  LOP3.LUT P0, RZ, R22, 0x2000, RZ, 0xc0, !PT ;  /* 0x0000200016ff7812 */ /* 0x000fe4000780c0ff */
[----:B------:R-:W-:Y:S01]  /*1b900*/  MOV R13, R4 ;  /* 0x00000004000d7202 */ /* 0x000fe20000000f00 */
[----:B------:R-:W-:-:S10]  /*1b910*/  IMAD.MOV.U32 R6, RZ, RZ, R14 ;  /* 0x000000ffff067224 */ /* 0x000fd400078e000e */
[----:B0-----:R-:W-:Y:S05]  /*1b920*/  WARPSYNC.COLLECTIVE R15, `(.L_x_1778) ;  /* 0x000000000f087348 */ /* 0x001fea0003c00000 */
[----:B------:R1:W2:Y:S02]  /*1b930*/  SHFL.IDX P6, R14, R13, R12, R11 ;  /* 0x0000000c0d0e7389 */ /* 0x0002a400000c000b */
[----:B012---:R-:W-:Y:S01]  /*1b940*/  ENDCOLLECTIVE ;  /* 0x000000000000791b */ /* 0x007fe20003800000 */
.L_x_1778:
        /* <DEDUP_REMOVED lines=12> */
.L_x_1779:
[----:B------:R-:W-:Y:S01]  /*1ba10*/  @!PT LDS RZ, [RZ] ;  /* 0x00000000fffff984 */ /* 0x000fe20000000800 */
[----:B------:R-:W-:Y:S01]  /*1ba20*/  @!PT LDS RZ, [RZ] ;  /* 0x00000000fffff984 */ /* 0x000fe20000000800 */
[----:B------:R-:W-:Y:S01]  /*1ba30*/  @!PT LDS RZ, [RZ] ;  /* 0x00000000fffff984 */ /* 0x000fe20000000800 */
[----:B------:R0:W-:Y:S04]  /*1ba40*/  @!P5 LDGSTS.E.BYPASS.LTC128B.128 [R26+0x28c00], desc[UR60][R2.64+0x80], !P3 ;  /* 0x28c00080021adfae */ /* 0x0001e8000d901d7c */
[----:B------:R0:W-:Y:S04]  /*1ba50*/  @!P5 LDGSTS.E.BYPASS.LTC128B.128 [R26+0x2cc00], desc[UR60][R2.64+0x100], !P2 ;  /* 0x2cc00100021adfae */ /* 0x0001e8000d101d7c */
[----:B------:R0:W-:Y:S01]  /*1ba60*/  @!P5 LDGSTS.E.BYPASS.LTC128B.128 [R26+0x30c00], desc[UR60][R2.64+0x180], !P1 ;  /* 0x30c00180021adfae */ /* 0x0001e2000c901d7c */
[----:B------:R-:W-:Y:S02]  /*1ba70*/  IMAD.MOV.U32 R13, RZ, RZ, R4 ;  /* 0x000000ffff0d7224 */ /* 0x000fe400078e0004 */
[----:B------:R-:W-:-:S07]  /*1ba80*/  IMAD.MOV.U32 R6, RZ, RZ, R14 ;  /* 0x000000ffff067224 */ /* 0x000fce00078e000e */
[----:B0-----:R-:W-:Y:S05]  /*1ba90*/  WARPSYNC.COLLECTIVE R15, `(.L_x_1780) ;  /* 0x000000000f087348 */ /* 0x001fea0003c00000 */
[----:B------:R1:W2:Y:S02]  /*1baa0*/  SHFL.IDX P6, R14, R13, R12, R11 ;  /* 0x0000000c0d0e7389 */ /* 0x0002a400000c000b */
[----:B012---:R-:W-:Y:S01]  /*1bab0*/  ENDCOLLECTIVE ;  /* 0x000000000000791b */ /* 0x007fe20003800000 */
.L_x_1780:
[----:B------:R-:W-:Y:S02]  /*1bac0*/  IMAD.MOV.U32 R13, RZ, RZ, R0 ;  /* 0x000000ffff0d7224 */ /* 0x000fe400078e0000 */
[----:B------:R-:W-:Y:S01]  /*1bad0*/  IMAD.MOV.U32 R12, RZ, RZ, 0x7 ;  /* 0x00000007ff0c7424 */ /* 0x000fe200078e00ff */
[----:B------:R-:W-:-:S07]  /*1bae0*/  MOV R2, R14 ;  /* 0x0000000e00027202 */ /* 0x000fce0000000f00 */
[----:B------:R-:W-:Y:S05]  /*1baf0*/  WARPSYNC.COLLECTIVE R15, `(.L_x_1781) ;  /* 0x000000000f087348 */ /* 0x000fea0003c00000 */
[----:B------:R0:W1:Y:S02]  /*1bb00*/  SHFL.IDX P6, R14, R13, R12, R11 ;  /* 0x0000000c0d0e7389 */ /* 0x00006400000c000b */
[----:B01----:R-:W-:Y:S01]  /*1bb10*/  ENDCOLLECTIVE ;  /* 0x000000000000791b */ /* 0x003fe20003800000 */
.L_x_1781:
        /* <DEDUP_REMOVED lines=14> */
.L_x_1782:
[----:B------:R-:W-:Y:S01]  /*1bc00*/  IMAD.MOV.U32 R2, RZ, RZ, R14 ;  /* 0x000000ffff027224 */ /* 0x000fe200078e000e */
[----:B------:R-:W-:Y:S06]  /*1bc10*/  BRA `(.L_x_1783) ;  /* 0xffffffa000207947 */ /* 0x000fec000383ffff */
.L_x_1611:
[----:B0-----:R0:W1:Y:S02]  /*1bc20*/  SYNCS.PHASECHK.TRANS64.TRYWAIT P0, [R23+URZ+0x32420], R0 ;  /* 0x03242000170075a7 */ /* 0x001064000800017f */
[----:B-1----:R-:W-:Y:S05]  /*1bc30*/  @!P0 NANOSLEEP.SYNCS 0x989680 ;  /* 0x009896800000895d */ /* 0x002fea0003900000 */
[----:B------:R-:W1:Y:S02]  /*1bc40*/  @!P0 SYNCS.PHASECHK.TRANS64 P0, [R23+URZ+0x32420], R0 ;  /* 0x03242000170085a7 */ /* 0x000e64000800007f */
[----:B-1----:R-:W-:Y:S05]  /*1bc50*/  @!P0 BRA `(.L_x_1611) ;  /* 0xfffffffc00f08947 */ /* 0x002fea000383ffff */
[----:B------:R-:W-:Y:S05]  /*1bc60*/  BRA `(.L_x_1784) ;  /* 0xffffffa000947947 */ /* 0x000fea000383ffff */
.L_x_1614:
[----:B0-----:R0:W1:Y:S02]  /*1bc70*/  SYNCS.PHASECHK.TRANS64.TRYWAIT P0, [R30+URZ+0x32460], R3 ;  /* 0x032460031e0075a7 */ /* 0x001064000800017f */
[----:B-1----:R-:W-:Y:S05]  /*1bc80*/  @!P0 NANOSLEEP.SYNCS 0x989680 ;  /* 0x009896800000895d */ /* 0x002fea0003900000 */
[----:B------:R-:W1:Y:S02]  /*1bc90*/  @!P0 SYNCS.PHASECHK.TRANS64 P0, [R30+URZ+0x32460], R3 ;  /* 0x032460031e0085a7 */ /* 0x000e64000800007f */
[----:B-1----:R-:W-:Y:S05]  /*1bca0*/  @!P0 BRA `(.L_x_1614) ;  /* 0xfffffffc00f08947 */ /* 0x002fea000383ffff */
[----:B------:R-:W-:Y:S05]  /*1bcb0*/  BRA `(.L_x_1785) ;  /* 0xffffffa000bc7947 */ /* 0x000fea000383ffff */
.L_x_1615:
        /* <DEDUP_REMOVED lines=8> */
.L_x_1787:
[----:B------:R-:W-:Y:S05]  /*1bd40*/  BSYNC B0 ;  /* 0x0000000000007941 */ /* 0x000fea0003800000 */
.L_x_1786:
        /* <DEDUP_REMOVED lines=12> */
.L_x_1788:
        /* <DEDUP_REMOVED lines=8> */
.L_x_1789:
[----:B------:R-:W-:-:S05]  /*1be90*/  LOP3.LUT R8, R8, 0x38, RZ, 0xc0, !PT ;  /* 0x0000003808087812 */ /* 0x000fca00078ec0ff */
[----:B------:R-:W-:-:S05]  /*1bea0*/  IMAD.SHL.U32 R0, R8, 0x2, RZ ;  /* 0x0000000208007824 */ /* 0x000fca00078e00ff */
[----:B------:R-:W-:Y:S01]  /*1beb0*/  IADD3 R2, P0, R2, R0, RZ ;  /* 0x0000000002027210 */ /* 0x000fe20007f1e0ff */
[----:B------:R-:W-:-:S04]  /*1bec0*/  IMAD.MOV.U32 R13, RZ, RZ, R5 ;  /* 0x000000ffff0d7224 */ /* 0x000fc800078e0005 */
        /* <DEDUP_REMOVED lines=16> */
.L_x_1790:
[----:B------:R-:W-:Y:S02]  /*1bfd0*/  IMAD.MOV.U32 R13, RZ, RZ, R6 ;  /* 0x000000ffff0d7224 */ /* 0x000fe400078e0006 */
[----:B------:R-:W-:Y:S01]  /*1bfe0*/  IMAD.MOV.U32 R12, RZ, RZ, 0x2 ;  /* 0x00000002ff0c7424 */ /* 0x000fe200078e00ff */
[----:B------:R-:W-:-:S13]  /*1bff0*/  IADD3 R2, P3, R14, R0, RZ ;  /* 0x000000000e027210 */ /* 0x000fda0007f7e0ff */
[----:B------:R-:W-:Y:S05]  /*1c000*/  WARPSYNC.COLLECTIVE R15, `(.L_x_1791) ;  /* 0x000000000f087348 */ /* 0x000fea0003c00000 */
[----:B------:R0:W1:Y:S02]  /*1c010*/  SHFL.IDX P6, R14, R13, R12, R11 ;  /* 0x0000000c0d0e7389 */ /* 0x00006400000c000b */
[----:B01----:R-:W-:Y:S01]  /*1c020*/  ENDCOLLECTIVE ;  /* 0x000000000000791b */ /* 0x003fe20003800000 */
.L_x_1791:
        /* <DEDUP_REMOVED lines=17> */
.L_x_1792:
[----:B------:R-:W-:Y:S02]  /*1c140*/  IMAD.MOV.U32 R13, RZ, RZ, R6 ;  /* 0x000000ffff0d7224 */ /* 0x000fe400078e0006 */
[----:B------:R-:W-:Y:S01]  /*1c150*/  IMAD.MOV.U32 R12, RZ, RZ, 0x3 ;  /* 0x00000003ff0c7424 */ /* 0x000fe200078e00ff */
[----:B------:R-:W-:-:S13]  /*1c160*/  IADD3 R2, P3, R14, R0, RZ ;  /* 0x000000000e027210 */ /* 0x000fda0007f7e0ff */
[----:B------:R-:W-:Y:S05]  /*1c170*/  WARPSYNC.COLLECTIVE R15, `(.L_x_1793) ;  /* 0x000000000f087348 */ /* 0x000fea0003c00000 */
[----:B------:R0:W1:Y:S02]  /*1c180*/  SHFL.IDX P6, R14, R13, R12, R11 ;  /* 0x0000000c0d0e7389 */ /* 0x00006400000c000b */
[----:B01----:R-:W-:Y:S01]  /*1c190*/  ENDCOLLECTIVE ;  /* 0x000000000000791b */ /* 0x003fe20003800000 */
.L_x_1793:
        /* <DEDUP_REMOVED lines=17> */
.L_x_1794:
[----:B------:R-:W-:Y:S02]  /*1c2b0*/  IMAD.MOV.U32 R13, RZ, RZ, R6 ;  /* 0x000000ffff0d7224 */ /* 0x000fe400078e0006 */
[----:B------:R-:W-:Y:S01]  /*1c2c0*/  IMAD.MOV.U32 R12, RZ, RZ, 0x4 ;  /* 0x00000004ff0c7424 */ /* 0x000fe200078e00ff */
[----:B------:R-:W-:-:S13]  /*1c2d0*/  IADD3 R2, P3, R14, R0, RZ ;  /* 0x000000000e027210 */ /* 0x000fda0007f7e0ff */
[----:B------:R-:W-:Y:S05]  /*1c2e0*/  WARPSYNC.COLLECTIVE R15, `(.L_x_1795) ;  /* 0x000000000f087348 */ /* 0x000fea0003c00000 */
[----:B------:R0:W1:Y:S02]  /*1c2f0*/  SHFL.IDX P6, R14, R13, R12, R11 ;  /* 0x0000000c0d0e7389 */ /* 0x00006400000c000b */
[----:B01----:R-:W-:Y:S01]  /*1c300*/  ENDCOLLECTIVE ;  /* 0x000000000000791b */ /* 0x003fe20003800000 */
.L_x_1795:
        /* <DEDUP_REMOVED lines=17> */
.L_x_1796:
[----:B------:R-:W-:Y:S01]  /*1c420*/  IMAD.MOV.U32 R13, RZ, RZ, R6 ;  /* 0x000000ffff0d7224 */ /* 0x000fe200078e0006 */
[----:B------:R-:W-:Y:S02]  /*1c430*/  MOV R12, 0x5 ;  /* 0x00000005000c7802 */ /* 0x000fe40000000f00 */
[----:B------:R-:W-:-:S13]  /*1c440*/  IADD3 R2, P3, R14, R0, RZ ;  /* 0x000000000e027210 */ /* 0x000fda0007f7e0ff */
[----:B------:R-:W-:Y:S05]  /*1c450*/  WARPSYNC.COLLECTIVE R15, `(.L_x_1797) ;  /* 0x000000000f087348 */ /* 0x000fea0003c00000 */
[----:B------:R0:W1:Y:S02]  /*1c460*/  SHFL.IDX P6, R14, R13, R12, R11 ;  /* 0x0000000c0d0e7389 */ /* 0x00006400000c000b */
[----:B01----:R-:W-:Y:S01]  /*1c470*/  ENDCOLLECTIVE ;  /* 0x000000000000791b */ /* 0x003fe20003800000 */
.L_x_1797:
        /* <DEDUP_REMOVED lines=12> */
.L_x_1798:
        /* <DEDUP_REMOVED lines=9> */
.L_x_1622:
[----:B0-----:R0:W1:Y:S02]  /*1c5d0*/  SYNCS.PHASECHK.TRANS64.TRYWAIT P0, [R4+URZ+0x32440], R21 ;  /* 0x03244015040075a7 */ /* 0x001064000800017f */
[----:B-1----:R-:W-:Y:S05]  /*1c5e0*/  @!P0 NANOSLEEP.SYNCS 0x989680 ;  /* 0x009896800000895d */ /* 0x002fea0003900000 */
[----:B------:R-:W1:Y:S02]  /*1c5f0*/  @!P0 SYNCS.PHASECHK.TRANS64 P0, [R4+URZ+0x32440], R21 ;  /* 0x03244015040085a7 */ /* 0x000e64000800007f */
[----:B-1----:R-:W-:Y:S05]  /*1c600*/  @!P0 BRA `(.L_x_1622) ;  /* 0xfffffffc00f08947 */ /* 0x002fea000383ffff */
[----:B------:R-:W-:Y:S05]  /*1c610*/  BRA `(.L_x_1800) ;  /* 0xffffffa4003c7947 */ /* 0x000fea000383ffff */
.L_x_1623:
        /* <DEDUP_REMOVED lines=8> */
.L_x_1802:
[----:B------:R-:W-:Y:S05]  /*1c6a0*/  BSYNC B1 ;  /* 0x0000000000017941 */ /* 0x000fea0003800000 */
.L_x_1801:
        /* <DEDUP_REMOVED lines=9> */
.L_x_1803:
[----:B------:R-:W-:Y:S02]  /*1c740*/  IMAD.MOV.U32 R13, RZ, RZ, R9 ;  /* 0x000000ffff0d7224 */ /* 0x000fe400078e0009 */
[----:B------:R-:W-:Y:S02]  /*1c750*/  IMAD.MOV.U32 R12, RZ, RZ, 0x1 ;  /* 0x00000001ff0c7424 */ /* 0x000fe400078e00ff */
[----:B------:R-:W-:-:S07]  /*1c760*/  IMAD.MOV.U32 R2, RZ, RZ, R14 ;  /* 0x000000ffff027224 */ /* 0x000fce00078e000e */
[----:B------:R-:W-:Y:S05]  /*1c770*/  WARPSYNC.COLLECTIVE R15, `(.L_x_1804) ;  /* 0x000000000f087348 */ /* 0x000fea0003c00000 */
[----:B------:R0:W1:Y:S02]  /*1c780*/  SHFL.IDX P6, R14, R13, R12, R11 ;  /* 0x0000000c0d0e7389 */ /* 0x00006400000c000b */
[----:B01----:R-:W-:Y:S01]  /*1c790*/  ENDCOLLECTIVE ;  /* 0x000000000000791b */ /* 0x003fe20003800000 */
.L_x_1804:
        /* <DEDUP_REMOVED lines=11> */
.L_x_1805:
[----:B------:R-:W-:Y:S01]  /*1c850*/  MOV R13, R9 ;  /* 0x00000009000d7202 */ /* 0x000fe20000000f00 */
[----:B------:R-:W-:Y:S02]  /*1c860*/  IMAD.MOV.U32 R12, RZ, RZ, 0x2 ;  /* 0x00000002ff0c7424 */ /* 0x000fe400078e00ff */
[----:B------:R-:W-:-:S07]  /*1c870*/  IMAD.MOV.U32 R2, RZ, RZ, R14 ;  /* 0x000000ffff027224 */ /* 0x000fce00078e000e */
[----:B------:R-:W-:Y:S05]  /*1c880*/  WARPSYNC.COLLECTIVE R15, `(.L_x_1806) ;  /* 0x000000000f087348 */ /* 0x000fea0003c00000 */
[----:B------:R0:W1:Y:S02]  /*1c890*/  SHFL.IDX P6, R14, R13, R12, R11 ;  /* 0x0000000c0d0e7389 */ /* 0x00006400000c000b */
[----:B01----:R-:W-:Y:S01]  /*1c8a0*/  ENDCOLLECTIVE ;  /* 0x000000000000791b */ /* 0x003fe20003800000 */
.L_x_1806:
        /* <DEDUP_REMOVED lines=11> */
.L_x_1807:
[----:B------:R-:W-:Y:S01]  /*1c960*/  IMAD.MOV.U32 R13, RZ, RZ, R9 ;  /* 0x000000ffff0d7224 */ /* 0x000fe200078e0009 */
[----:B------:R-:W-:Y:S01]  /*1c970*/  MOV R12, 0x3 ;  /* 0x00000003000c7802 */ /* 0x000fe20000000f00 */
[----:B------:R-:W-:-:S07]  /*1c980*/  IMAD.MOV.U32 R2, RZ, RZ, R14 ;  /* 0x000000ffff027224 */ /* 0x000fce00078e000e */
[----:B------:R-:W-:Y:S05]  /*1c990*/  WARPSYNC.COLLECTIVE R15, `(.L_x_1808) ;  /* 0x000000000f087348 */ /* 0x000fea0003c00000 */
[----:B------:R0:W1:Y:S02]  /*1c9a0*/  SHFL.IDX P6, R14, R13, R12, R11 ;  /* 0x0000000c0d0e7389 */ /* 0x00006400000c000b */
[----:B01----:R-:W-:Y:S01]  /*1c9b0*/  ENDCOLLECTIVE ;  /* 0x000000000000791b */ /* 0x003fe20003800000 */
.L_x_1808:
        /* <DEDUP_REMOVED lines=11> */
.L_x_1809:
[----:B------:R-:W-:Y:S02]  /*1ca70*/  IMAD.MOV.U32 R13, RZ, RZ, R9 ;  /* 0x000000ffff0d7224 */ /* 0x000fe400078e0009 */
[----:B------:R-:W-:Y:S02]  /*1ca80*/  IMAD.MOV.U32 R12, RZ, RZ, 0x4 ;  /* 0x00000004ff0c7424 */ /* 0x000fe400078e00ff */
[----:B------:R-:W-:-:S07]  /*1ca90*/  IMAD.MOV.U32 R2, RZ, RZ, R14 ;  /* 0x000000ffff027224 */ /* 0x000fce00078e000e */
[----:B------:R-:W-:Y:S05]  /*1caa0*/  WARPSYNC.COLLECTIVE R15, `(.L_x_1810) ;  /* 0x000000000f087348 */ /* 0x000fea0003c00000 */
[----:B------:R0:W1:Y:S02]  /*1cab0*/  SHFL.IDX P6, R14, R13, R12, R11 ;  /* 0x0000000c0d0e7389 */ /* 0x00006400000c000b */
[----:B01----:R-:W-:Y:S01]  /*1cac0*/  ENDCOLLECTIVE ;  /* 0x000000000000791b */ /* 0x003fe20003800000 */
.L_x_1810:
        /* <DEDUP_REMOVED lines=11> */
.L_x_1811:
[----:B------:R-:W-:Y:S02]  /*1cb80*/  IMAD.MOV.U32 R13, RZ, RZ, R9 ;  /* 0x000000ffff0d7224 */ /* 0x000fe400078e0009 */
[----:B------:R-:W-:Y:S02]  /*1cb90*/  IMAD.MOV.U32 R12, RZ, RZ, 0x5 ;  /* 0x00000005ff0c7424 */ /* 0x000fe400078e00ff */
[----:B------:R-:W-:-:S07]  /*1cba0*/  IMAD.MOV.U32 R2, RZ, RZ, R14 ;  /* 0x000000ffff027224 */ /* 0x000fce00078e000e */
[----:B------:R-:W-:Y:S05]  /*1cbb0*/  WARPSYNC.COLLECTIVE R15, `(.L_x_1812) ;  /* 0x000000000f087348 */ /* 0x000fea0003c00000 */
[----:B------:R0:W1:Y:S02]  /*1cbc0*/  SHFL.IDX P6, R14, R13, R12, R11 ;  /* 0x0000000c0d0e7389 */ /* 0x00006400000c000b */
[----:B01----:R-:W-:Y:S01]  /*1cbd0*/  ENDCOLLECTIVE ;  /* 0x000000000000791b */ /* 0x003fe20003800000 */
.L_x_1812:
        /* <DEDUP_REMOVED lines=11> */
.L_x_1813:
[----:B------:R-:W-:Y:S01]  /*1cc90*/  IMAD.MOV.U32 R2, RZ, RZ, R14 ;  /* 0x000000ffff027224 */ /* 0x000fe200078e000e */
[----:B------:R-:W-:Y:S06]  /*1cca0*/  BRA `(.L_x_1814) ;  /* 0xffffffa0006c7947 */ /* 0x000fec000383ffff */
.L_x_1628:
[----:B---3--:R3:W4:Y:S02]  /*1ccb0*/  SYNCS.PHASECHK.TRANS64.TRYWAIT P0, [R4+URZ+0x32460], R21 ;  /* 0x03246015040075a7 */ /* 0x008724000800017f */
[----:B----4-:R-:W-:Y:S05]  /*1ccc0*/  @!P0 NANOSLEEP.SYNCS 0x989680 ;  /* 0x009896800000895d */ /* 0x010fea0003900000 */
[----:B------:R-:W4:Y:S02]  /*1ccd0*/  @!P0 SYNCS.PHASECHK.TRANS64 P0, [R4+URZ+0x32460], R21 ;  /* 0x03246015040085a7 */ /* 0x000f24000800007f */
[----:B----4-:R-:W-:Y:S05]  /*1cce0*/  @!P0 BRA `(.L_x_1628) ;  /* 0xfffffffc00f08947 */ /* 0x010fea000383ffff */
[----:B------:R-:W-:Y:S05]  /*1ccf0*/  BRA `(.L_x_1815) ;  /* 0xffffffa000bc7947 */ /* 0x000fea000383ffff */
.L_x_1629:
        /* <DEDUP_REMOVED lines=8> */
.L_x_1817:
[----:B------:R-:W-:Y:S05]  /*1cd80*/  BSYNC B1 ;  /* 0x0000000000017941 */ /* 0x000fea0003800000 */
.L_x_1816:
        /* <DEDUP_REMOVED lines=9> */
.L_x_1818:
[----:B------:R-:W-:Y:S01]  /*1ce20*/  IMAD.MOV.U32 R13, RZ, RZ, R7 ;  /* 0x000000ffff0d7224 */ /* 0x000fe200078e0007 */
[----:B------:R-:W-:Y:S02]  /*1ce30*/  MOV R12, 0x1 ;  /* 0x00000001000c7802 */ /* 0x000fe40000000f00 */
[----:B------:R-:W-:-:S13]  /*1ce40*/  IADD3 R2, P0, R14, R0, RZ ;  /* 0x000000000e027210 */ /* 0x000fda0007f1e0ff */
[----:B------:R-:W-:Y:S05]  /*1ce50*/  WARPSYNC.COLLECTIVE R15, `(.L_x_1819) ;  /* 0x000000000f087348 */ /* 0x000fea0003c00000 */
[----:B------:R0:W1:Y:S02]  /*1ce60*/  SHFL.IDX P6, R14, R13, R12, R11 ;  /* 0x0000000c0d0e7389 */ /* 0x00006400000c000b */
[----:B01----:R-:W-:Y:S01]  /*1ce70*/  ENDCOLLECTIVE ;  /* 0x000000000000791b */ /* 0x003fe20003800000 */
.L_x_1819:
        /* <DEDUP_REMOVED lines=13> */
.L_x_1820:
[----:B------:R-:W-:Y:S02]  /*1cf50*/  IMAD.MOV.U32 R13, RZ, RZ, R7 ;  /* 0x000000ffff0d7224 */ /* 0x000fe400078e0007 */
[----:B------:R-:W-:Y:S01]  /*1cf60*/  IMAD.MOV.U32 R12, RZ, RZ, 0x2 ;  /* 0x00000002ff0c7424 */ /* 0x000fe200078e00ff */
[----:B------:R-:W-:-:S13]  /*1cf70*/  IADD3 R2, P0, R14, R0, RZ ;  /* 0x000000000e027210 */ /* 0x000fda0007f1e0ff */
[----:B------:R-:W-:Y:S05]  /*1cf80*/  WARPSYNC.COLLECTIVE R15, `(.L_x_1821) ;  /* 0x000000000f087348 */ /* 0x000fea0003c00000 */
[----:B------:R0:W1:Y:S02]  /*1cf90*/  SHFL.IDX P6, R14, R13, R12, R11 ;  /* 0x0000000c0d0e7389 */ /* 0x00006400000c000b */
[----:B01----:R-:W-:Y:S01]  /*1cfa0*/  ENDCOLLECTIVE ;  /* 0x000000000000791b */ /* 0x003fe20003800000 */
.L_x_1821:
        /* <DEDUP_REMOVED lines=13> */
.L_x_1822:
[----:B------:R-:W-:Y:S02]  /*1d080*/  IMAD.MOV.U32 R13, RZ, RZ, R7 ;  /* 0x000000ffff0d7224 */ /* 0x000fe400078e0007 */
[----:B------:R-:W-:Y:S01]  /*1d090*/  IMAD.MOV.U32 R12, RZ, RZ, 0x3 ;  /* 0x00000003ff0c7424 */ /* 0x000fe200078e00ff */
[----:B------:R-:W-:-:S13]  /*1d0a0*/  IADD3 R2, P0, R14, R0, RZ ;  /* 0x000000000e027210 */ /* 0x000fda0007f1e0ff */
[----:B------:R-:W-:Y:S05]  /*1d0b0*/  WARPSYNC.COLLECTIVE R15, `(.L_x_1823) ;  /* 0x000000000f087348 */ /* 0x000fea0003c00000 */
[----:B------:R0:W1:Y:S02]  /*1d0c0*/  SHFL.IDX P6, R14, R13, R12, R11 ;  /* 0x0000000c0d0e7389 */ /* 0x00006400000c000b */
[----:B01----:R-:W-:Y:S01]  /*1d0d0*/  ENDCOLLECTIVE ;  /* 0x000000000000791b */ /* 0x003fe20003800000 */
.L_x_1823:
        /* <DEDUP_REMOVED lines=13> */
.L_x_1824:
[----:B------:R-:W-:Y:S01]  /*1d1b0*/  MOV R13, R7 ;  /* 0x00000007000d7202 */ /* 0x000fe20000000f00 */
[----:B------:R-:W-:Y:S01]  /*1d1c0*/  IMAD.MOV.U32 R12, RZ, RZ, 0x4 ;  /* 0x00000004ff0c7424 */ /* 0x000fe200078e00ff */
[----:B------:R-:W-:-:S13]  /*1d1d0*/  IADD3 R2, P0, R14, R0, RZ ;  /* 0x000000000e027210 */ /* 0x000fda0007f1e0ff */
[----:B------:R-:W-:Y:S05]  /*1d1e0*/  WARPSYNC.COLLECTIVE R15, `(.L_x_1825) ;  /* 0x000000000f087348 */ /* 0x000fea0003c00000 */
[----:B------:R0:W1:Y:S02]  /*1d1f0*/  SHFL.IDX P6, R14, R13, R12, R11 ;  /* 0x0000000c0d0e7389 */ /* 0x00006400000c000b */
[----:B01----:R-:W-:Y:S01]  /*1d200*/  ENDCOLLECTIVE ;  /* 0x000000000000791b */ /* 0x003fe20003800000 */
.L_x_1825:
        /* <DEDUP_REMOVED lines=13> */
.L_x_1826:
[----:B------:R-:W-:Y:S02]  /*1d2e0*/  IMAD.MOV.U32 R13, RZ, RZ, R7 ;  /* 0x000000ffff0d7224 */ /* 0x000fe400078e0007 */
[----:B------:R-:W-:Y:S01]  /*1d2f0*/  IMAD.MOV.U32 R12, RZ, RZ, 0x5 ;  /* 0x00000005ff0c7424 */ /* 0x000fe200078e00ff */
[----:B------:R-:W-:-:S13]  /*1d300*/  IADD3 R2, P0, R14, R0, RZ ;  /* 0x000000000e027210 */ /* 0x000fda0007f1e0ff */
[----:B------:R-:W-:Y:S05]  /*1d310*/  WARPSYNC.COLLECTIVE R15, `(.L_x_1827) ;  /* 0x000000000f087348 */ /* 0x000fea0003c00000 */
[----:B------:R0:W1:Y:S02]  /*1d320*/  SHFL.IDX P6, R14, R13, R12, R11 ;  /* 0x0000000c0d0e7389 */ /* 0x00006400000c000b */
[----:B01----:R-:W-:Y:S01]  /*1d330*/  ENDCOLLECTIVE ;  /* 0x000000000000791b */ /* 0x003fe20003800000 */
.L_x_1827:
        /* <DEDUP_REMOVED lines=13> */
.L_x_1828:
[----:B------:R-:W-:Y:S05]  /*1d410*/  BRA `(.L_x_1829) ;  /* 0xffffffa000087947 */ /* 0x000fea000383ffff */
.L_x_1637:
        /* <DEDUP_REMOVED lines=8> */
.L_x_1831:
[----:B------:R-:W-:Y:S05]  /*1d4a0*/  BSYNC B0 ;  /* 0x0000000000007941 */ /* 0x000fea0003800000 */
.L_x_1830:
        /* <DEDUP_REMOVED lines=9> */
.L_x_1832:
        /* <DEDUP_REMOVED lines=18> */
.L_x_1833:
[----:B------:R-:W-:Y:S01]  /*1d660*/  IMAD.MOV.U32 R12, RZ, RZ, 0x2 ;  /* 0x00000002ff0c7424 */ /* 0x000fe200078e00ff */
[----:B------:R-:W-:-:S05]  /*1d670*/  SEL R6, R14, RZ, P1 ;  /* 0x000000ff0e067207 */ /* 0x000fca0000800000 */
[----:B------:R-:W-:-:S04]  /*1d680*/  IMAD.IADD R6, R5, 0x1, R6 ;  /* 0x0000000105067824 */ /* 0x000fc800078e0206 */
[----:B------:R-:W-:-:S07]  /*1d690*/  IMAD.MOV.U32 R13, RZ, RZ, R6 ;  /* 0x000000ffff0d7224 */ /* 0x000fce00078e0006 */
[----:B------:R-:W-:Y:S05]  /*1d6a0*/  WARPSYNC.COLLECTIVE R15, `(.L_x_1834) ;  /* 0x000000000f087348 */ /* 0x000fea0003c00000 */
[----:B------:R0:W1:Y:S02]  /*1d6b0*/  SHFL.UP P6, R14, R13, R12, R11 ;  /* 0x0400000c0d0e7389 */ /* 0x00006400000c000b */
[----:B01----:R-:W-:Y:S01]  /*1d6c0*/  ENDCOLLECTIVE ;  /* 0x000000000000791b */ /* 0x003fe20003800000 */
.L_x_1834:
[----:B------:R-:W-:Y:S01]  /*1d6d0*/  IMAD.MOV.U32 R12, RZ, RZ, 0x4 ;  /* 0x00000004ff0c7424 */ /* 0x000fe200078e00ff */
[----:B------:R-:W-:-:S05]  /*1d6e0*/  SEL R7, R14, RZ, P2 ;  /* 0x000000ff0e077207 */ /* 0x000fca0001000000 */
[----:B------:R-:W-:-:S05]  /*1d6f0*/  IMAD.IADD R7, R6, 0x1, R7 ;  /* 0x0000000106077824 */ /* 0x000fca00078e0207 */
[----:B------:R-:W-:-:S07]  /*1d700*/  MOV R13, R7 ;  /* 0x00000007000d7202 */ /* 0x000fce0000000f00 */
[----:B------:R-:W-:Y:S05]  /*1d710*/  WARPSYNC.COLLECTIVE R15, `(.L_x_1835) ;  /* 0x000000000f087348 */ /* 0x000fea0003c00000 */
[----:B------:R0:W1:Y:S02]  /*1d720*/  SHFL.UP P6, R14, R13, R12, R11 ;  /* 0x0400000c0d0e7389 */ /* 0x00006400000c000b */
[----:B01----:R-:W-:Y:S01]  /*1d730*/  ENDCOLLECTIVE ;  /* 0x000000000000791b */ /* 0x003fe20003800000 */
.L_x_1835:
[----:B------:R-:W-:Y:S01]  /*1d740*/  IMAD.MOV.U32 R12, RZ, RZ, 0x8 ;  /* 0x00000008ff0c7424 */ /* 0x000fe200078e00ff */
[----:B------:R-:W-:-:S05]  /*1d750*/  SEL R2, R14, RZ, P3 ;  /* 0x000000ff0e027207 */ /* 0x000fca0001800000 */
[----:B------:R-:W-:-:S04]  /*1d760*/  IMAD.IADD R2, R7, 0x1, R2 ;  /* 0x0000000107027824 */ /* 0x000fc800078e0202 */
[----:B------:R-:W-:-:S07]  /*1d770*/  IMAD.MOV.U32 R13, RZ, RZ, R2 ;  /* 0x000000ffff0d7224 */ /* 0x000fce00078e0002 */
[----:B------:R-:W-:Y:S05]  /*1d780*/  WARPSYNC.COLLECTIVE R15, `(.L_x_1836) ;  /* 0x000000000f087348 */ /* 0x000fea0003c00000 */
[----:B------:R0:W1:Y:S02]  /*1d790*/  SHFL.UP P6, R14, R13, R12, R11 ;  /* 0x0400000c0d0e7389 */ /* 0x00006400000c000b */
[----:B01----:R-:W-:Y:S01]  /*1d7a0*/  ENDCOLLECTIVE ;  /* 0x000000000000791b */ /* 0x003fe20003800000 */
.L_x_1836:
[----:B------:R-:W-:Y:S02]  /*1d7b0*/  MOV R12, 0x10 ;  /* 0x00000010000c7802 */ /* 0x000fe40000000f00 */
[----:B------:R-:W-:-:S05]  /*1d7c0*/  SEL R3, R14, RZ, P4 ;  /* 0x000000ff0e037207 */ /* 0x000fca0002000000 */
[----:B------:R-:W-:-:S04]  /*1d7d0*/  IMAD.IADD R3, R2, 0x1, R3 ;  /* 0x0000000102037824 */ /* 0x000fc800078e0203 */
[----:B------:R-:W-:-:S07]  /*1d7e0*/  IMAD.MOV.U32 R13, RZ, RZ, R3 ;  /* 0x000000ffff0d7224 */ /* 0x000fce00078e0003 */
[----:B------:R-:W-:Y:S05]  /*1d7f0*/  WARPSYNC.COLLECTIVE R15, `(.L_x_1837) ;  /* 0x000000000f087348 */ /* 0x000fea0003c00000 */
[----:B------:R0:W1:Y:S02]  /*1d800*/  SHFL.UP P6, R14, R13, R12, R11 ;  /* 0x0400000c0d0e7389 */ /* 0x00006400000c000b */
[----:B01----:R-:W-:Y:S01]  /*1d810*/  ENDCOLLECTIVE ;  /* 0x000000000000791b */ /* 0x003fe20003800000 */
.L_x_1837:
        /* <DEDUP_REMOVED lines=8> */
.L_x_1838:
[----:B------:R-:W-:Y:S05]  /*1d8a0*/  BRA `(.L_x_1839) ;  /* 0xffffffa000647947 */ /* 0x000fea000383ffff */
.L_x_1642:
        /* <DEDUP_REMOVED lines=8> */
.L_x_1841:
[----:B------:R-:W-:Y:S05]  /*1d930*/  BSYNC B0 ;  /* 0x0000000000007941 */ /* 0x000fea0003800000 */
.L_x_1840:
        /* <DEDUP_REMOVED lines=8> */
.L_x_1842:
[----:B------:R-:W-:Y:S01]  /*1d9c0*/  IMAD.MOV.U32 R12, RZ, RZ, 0x4 ;  /* 0x00000004ff0c7424 */ /* 0x000fe200078e00ff */
[----:B------:R-:W-:-:S05]  /*1d9d0*/  SEL R2, R14, RZ, P2 ;  /* 0x000000ff0e027207 */ /* 0x000fca0001000000 */
[----:B------:R-:W-:-:S05]  /*1d9e0*/  IMAD.IADD R2, R13, 0x1, R2 ;  /* 0x000000010d027824 */ /* 0x000fca00078e0202 */
[----:B------:R-:W-:-:S07]  /*1d9f0*/  MOV R13, R2 ;  /* 0x00000002000d7202 */ /* 0x000fce0000000f00 */
[----:B------:R-:W-:Y:S05]  /*1da00*/  WARPSYNC.COLLECTIVE R15, `(.L_x_1843) ;  /* 0x000000000f087348 */ /* 0x000fea0003c00000 */
[----:B------:R0:W1:Y:S02]  /*1da10*/  SHFL.UP P6, R14, R13, R12, R11 ;  /* 0x0400000c0d0e7389 */ /* 0x00006400000c000b */
[----:B01----:R-:W-:Y:S01]  /*1da20*/  ENDCOLLECTIVE ;  /* 0x000000000000791b */ /* 0x003fe20003800000 */
.L_x_1843:
[----:B------:R-:W-:Y:S01]  /*1da30*/  IMAD.MOV.U32 R12, RZ, RZ, 0x8 ;  /* 0x00000008ff0c7424 */ /* 0x000fe200078e00ff */
[----:B------:R-:W-:-:S05]  /*1da40*/  SEL R3, R14, RZ, P3 ;  /* 0x000000ff0e037207 */ /* 0x000fca0001800000 */
[----:B------:R-:W-:-:S04]  /*1da50*/  IMAD.IADD R3, R2, 0x1, R3 ;  /* 0x0000000102037824 */ /* 0x000fc800078e0203 */
[----:B------:R-:W-:-:S07]  /*1da60*/  IMAD.MOV.U32 R13, RZ, RZ, R3 ;  /* 0x000000ffff0d7224 */ /* 0x000fce00078e0003 */
[----:B------:R-:W-:Y:S05]  /*1da70*/  WARPSYNC.COLLECTIVE R15, `(.L_x_1844) ;  /* 0x000000000f087348 */ /* 0x000fea0003c00000 */
[----:B------:R0:W1:Y:S02]  /*1da80*/  SHFL.UP P6, R14, R13, R12, R11 ;  /* 0x0400000c0d0e7389 */ /* 0x00006400000c000b */
[----:B01----:R-:W-:Y:S01]  /*1da90*/  ENDCOLLECTIVE ;  /* 0x000000000000791b */ /* 0x003fe20003800000 */
.L_x_1844:
[----:B------:R-:W-:Y:S02]  /*1daa0*/  MOV R12, 0x10 ;  /* 0x00000010000c7802 */ /* 0x000fe40000000f00 */
[----:B------:R-:W-:-:S05]  /*1dab0*/  SEL R4, R14, RZ, P4 ;  /* 0x000000ff0e047207 */ /* 0x000fca0002000000 */
[----:B------:R-:W-:-:S04]  /*1dac0*/  IMAD.IADD R4, R3, 0x1, R4 ;  /* 0x0000000103047824 */ /* 0x000fc800078e0204 */
[----:B------:R-:W-:-:S07]  /*1dad0*/  IMAD.MOV.U32 R13, RZ, RZ, R4 ;  /* 0x000000ffff0d7224 */ /* 0x000fce00078e0004 */
[----:B------:R-:W-:Y:S05]  /*1dae0*/  WARPSYNC.COLLECTIVE R15, `(.L_x_1845) ;  /* 0x000000000f087348 */ /* 0x000fea0003c00000 */
[----:B------:R0:W1:Y:S02]  /*1daf0*/  SHFL.UP P6, R14, R13, R12, R11 ;  /* 0x0400000c0d0e7389 */ /* 0x00006400000c000b */
[----:B01----:R-:W-:Y:S01]  /*1db00*/  ENDCOLLECTIVE ;  /* 0x000000000000791b */ /* 0x003fe20003800000 */
.L_x_1845:
        /* <DEDUP_REMOVED lines=8> */
.L_x_1846:
[----:B------:R-:W-:Y:S05]  /*1db90*/  BRA `(.L_x_1847) ;  /* 0xffffffa000447947 */ /* 0x000fea000383ffff */
.L_x_1644:
[----:B------:R-:W-:Y:S01]  /*1dba0*/  BSSY B0, `(.L_x_1848) ;  /* 0x0000006000007945 */ /* 0x000fe20003800000 */
[----:B------:R-:W-:Y:S01]  /*1dbb0*/  PLOP3.LUT P6, PT, P6, PT, PT, 0x8, 0x0 ;  /* 0x000000000000781c */ /* 0x000fe200037ce170 */
[----:B------:R-:W-:-:S12]  /*1dbc0*/  IMAD.MOV.U32 R15, RZ, RZ, -0x1 ;  /* 0xffffffffff0f7424 */ /* 0x000fd800078e00ff */
[----:B0-----:R-:W-:Y:S05]  /*1dbd0*/  WARPSYNC.COLLECTIVE R15, `(.L_x_1849) ;  /* 0x000000000f087348 */ /* 0x001fea0003c00000 */
[----:B------:R-:W-:Y:S01]  /*1dbe0*/  VOTE.ANY R14, PT, P6 ;  /* 0x00000000000e7806 */ /* 0x000fe200030e0100 */
[----:B0-----:R-:W-:Y:S06]  /*1dbf0*/  ENDCOLLECTIVE ;  /* 0x000000000000791b */ /* 0x001fec0003800000 */
.L_x_1849:
[----:B------:R-:W-:Y:S05]  /*1dc00*/  BSYNC B0 ;  /* 0x0000000000007941 */ /* 0x000fea0003800000 */
.L_x_1848:
        /* <DEDUP_REMOVED lines=9> */
.L_x_1850:
[----:B------:R-:W-:Y:S01]  /*1dca0*/  IMAD.MOV.U32 R5, RZ, RZ, R14 ;  /* 0x000000ffff057224 */ /* 0x000fe200078e000e */
[----:B------:R-:W-:Y:S06]  /*1dcb0*/  BRA `(.L_x_1851) ;  /* 0xffffffa000347947 */ /* 0x000fec000383ffff */
.L_x_1646:
[----:B------:R-:W-:Y:S01]  /*1dcc0*/  BSSY B0, `(.L_x_1852) ;  /* 0x0000007000007945 */ /* 0x000fe20003800000 */
[----:B------:R-:W-:Y:S01]  /*1dcd0*/  IMAD.MOV.U32 R13, RZ, RZ, R2 ;  /* 0x000000ffff0d7224 */ /* 0x000fe200078e0002 */
[----:B------:R-:W-:Y:S01]  /*1dce0*/  MOV R15, 0xffffffff ;  /* 0xffffffff000f7802 */ /* 0x000fe20000000f00 */
[----:B------:R-:W-:-:S07]  /*1dcf0*/  IMAD.MOV.U32 R11, RZ, RZ, 0x1f ;  /* 0x0000001fff0b7424 */ /* 0x000fce00078e00ff */
[----:B012---:R-:W-:Y:S05]  /*1dd00*/  WARPSYNC.COLLECTIVE R15, `(.L_x_1853) ;  /* 0x000000000f087348 */ /* 0x007fea0003c00000 */
[----:B------:R3:W4:Y:S02]  /*1dd10*/  SHFL.IDX P6, R14, R13, R12, R11 ;  /* 0x0000000c0d0e7389 */ /* 0x00072400000c000b */
[----:B01234-:R-:W-:Y:S01]  /*1dd20*/  ENDCOLLECTIVE ;  /* 0x000000000000791b */ /* 0x01ffe20003800000 */
.L_x_1853:
[----:B------:R-:W-:Y:S05]  /*1dd30*/  BSYNC B0 ;  /* 0x0000000000007941 */ /* 0x000fea0003800000 */
.L_x_1852:
[----:B------:R-:W-:Y:S05]  /*1dd40*/  BRA `(.L_x_1645) ;  /* 0xffffffa0002c7947 */ /* 0x000fea000383ffff */
.L_x_1650:
[----:B-1----:R1:W0:Y:S02]  /*1dd50*/  SYNCS.PHASECHK.TRANS64.TRYWAIT P0, [R5+URZ+0x32420], R0 ;  /* 0x03242000050075a7 */ /* 0x002224000800017f */
[----:B0-----:R-:W-:Y:S05]  /*1dd60*/  @!P0 NANOSLEEP.SYNCS 0x989680 ;  /* 0x009896800000895d */ /* 0x001fea0003900000 */
[----:B------:R-:W0:Y:S02]  /*1dd70*/  @!P0 SYNCS.PHASECHK.TRANS64 P0, [R5+URZ+0x32420], R0 ;  /* 0x03242000050085a7 */ /* 0x000e24000800007f */
[----:B0-----:R-:W-:Y:S05]  /*1dd80*/  @!P0 BRA `(.L_x_1650) ;  /* 0xfffffffc00f08947 */ /* 0x001fea000383ffff */
[----:B------:R-:W-:Y:S05]  /*1dd90*/  BRA `(.L_x_1854) ;  /* 0xffffffa400187947 */ /* 0x000fea000383ffff */
.L_x_1651:
[----:B------:R-:W5:Y:S01]  /*1dda0*/  S2R R2, SR_TID.X ;  /* 0x0000000000027919 */ /* 0x000f620000002100 */
[----:B------:R-:W-:Y:S01]  /*1ddb0*/  BSSY B0, `(.L_x_1855) ;  /* 0x000000a000007945 */ /* 0x000fe20003800000 */
[----:B------:R-:W-:Y:S02]  /*1ddc0*/  IMAD.MOV.U32 R12, RZ, RZ, RZ ;  /* 0x000000ffff0c7224 */ /* 0x000fe400078e00ff */
[----:B------:R-:W-:Y:S02]  /*1ddd0*/  IMAD.MOV.U32 R11, RZ, RZ, 0x1f ;  /* 0x0000001fff0b7424 */ /* 0x000fe400078e00ff */
[----:B------:R-:W-:Y:S01]  /*1dde0*/  IMAD.MOV.U32 R15, RZ, RZ, -0x1 ;  /* 0xffffffffff0f7424 */ /* 0x000fe200078e00ff */
[----:B-----5:R-:W-:-:S04]  /*1ddf0*/  SHF.R.U32.HI R2, RZ, 0x5, R2 ;  /* 0x00000005ff027819 */ /* 0x020fc80000011602 */
[----:B------:R-:W-:-:S05]  /*1de00*/  LOP3.LUT R2, R2, 0x3, RZ, 0xc0, !PT ;  /* 0x0000000302027812 */ /* 0x000fca00078ec0ff */
[----:B------:R-:W-:-:S07]  /*1de10*/  IMAD.MOV.U32 R13, RZ, RZ, R2 ;  /* 0x000000ffff0d7224 */ /* 0x000fce00078e0002 */
[----:B01234-:R-:W-:Y:S05]  /*1de20*/  WARPSYNC.COLLECTIVE R15, `(.L_x_1856) ;  /* 0x000000000f087348 */ /* 0x01ffea0003c00000 */
[----:B------:R0:W0:Y:S02]  /*1de30*/  SHFL.IDX P6, R14, R13, R12, R11 ;  /* 0x0000000c0d0e7389 */ /* 0x00002400000c000b */
[----:B01234-:R-:W-:Y:S01]  /*1de40*/  ENDCOLLECTIVE ;  /* 0x000000000000791b */ /* 0x01ffe20003800000 */
.L_x_1856:
[----:B------:R-:W-:Y:S05]  /*1de50*/  BSYNC B0 ;  /* 0x0000000000007941 */ /* 0x000fea0003800000 */
.L_x_1855:
[----:B------:R-:W-:Y:S05]  /*1de60*/  BRA `(.L_x_1857) ;  /* 0xffffffa400007947 */ /* 0x000fea000383ffff */
.L_x_1652:
[----:B------:R-:W-:Y:S01]  /*1de70*/  BSSY B0, `(.L_x_1858) ;  /* 0x0000006000007945 */ /* 0x000fe20003800000 */
[----:B------:R-:W-:-:S07]  /*1de80*/  IMAD.MOV.U32 R15, RZ, RZ, -0x1 ;  /* 0xffffffffff0f7424 */ /* 0x000fce00078e00ff */
[----:B-1234-:R-:W-:Y:S05]  /*1de90*/  WARPSYNC.COLLECTIVE R15, `(.L_x_1859) ;  /* 0x000000000f0c7348 */ /* 0x01efea0003c00000 */
[----:B------:R-:W-:Y:S02]  /*1dea0*/  ELECT P6, UR62, PT ;  /* 0x00000000003e782f */ /* 0x000fe400038c0000 */
[----:B------:R-:W-:Y:S01]  /*1deb0*/  MOV R14, UR62 ;  /* 0x0000003e000e7c02 */ /* 0x000fe20008000f00 */
[----:B-1234-:R-:W-:Y:S10]  /*1dec0*/  ENDCOLLECTIVE ;  /* 0x000000000000791b */ /* 0x01eff40003800000 */
.L_x_1859:
[----:B------:R-:W-:Y:S05]  /*1ded0*/  BSYNC B0 ;  /* 0x0000000000007941 */ /* 0x000fea0003800000 */
.L_x_1858:
[----:B------:R-:W-:Y:S05]  /*1dee0*/  BRA `(.L_x_1860) ;  /* 0xffffffa000f47947 */ /* 0x000fea000383ffff */
.L_x_1654:
[----:B0-----:R0:W1:Y:S02]  /*1def0*/  SYNCS.PHASECHK.TRANS64.TRYWAIT P1, [R3+URZ+0x32440], R2 ;  /* 0x03244002030075a7 */ /* 0x001064000802017f */
[----:B-1----:R-:W-:Y:S05]  /*1df00*/  @!P1 NANOSLEEP.SYNCS 0x989680 ;  /* 0x009896800000995d */ /* 0x002fea0003900000 */
[----:B------:R-:W1:Y:S02]  /*1df10*/  @!P1 SYNCS.PHASECHK.TRANS64 P1, [R3+URZ+0x32440], R2 ;  /* 0x03244002030095a7 */ /* 0x000e64000802007f */
[----:B-1----:R-:W-:Y:S05]  /*1df20*/  @!P1 BRA `(.L_x_1654) ;  /* 0xfffffffc00f09947 */ /* 0x002fea000383ffff */
[----:B------:R-:W-:Y:S05]  /*1df30*/  BRA `(.L_x_1861) ;  /* 0xffffffa400147947 */ /* 0x000fea000383ffff */
.L_x_1656:
[----:B-1----:R1:W0:Y:S02]  /*1df40*/  SYNCS.PHASECHK.TRANS64.TRYWAIT P1, [R25+URZ+0x32440], R0 ;  /* 0x03244000190075a7 */ /* 0x002224000802017f */
[----:B0-----:R-:W-:Y:S05]  /*1df50*/  @!P1 NANOSLEEP.SYNCS 0x989680 ;  /* 0x009896800000995d */ /* 0x001fea0003900000 */
[----:B------:R-:W0:Y:S02]  /*1df60*/  @!P1 SYNCS.PHASECHK.TRANS64 P1, [R25+URZ+0x32440], R0 ;  /* 0x03244000190095a7 */ /* 0x000e24000802007f */
[----:B0-----:R-:W-:Y:S05]  /*1df70*/  @!P1 BRA `(.L_x_1656) ;  /* 0xfffffffc00f09947 */ /* 0x001fea000383ffff */
[----:B------:R-:W-:Y:S05]  /*1df80*/  BRA `(.L_x_1862) ;  /* 0xffffffa400207947 */ /* 0x000fea000383ffff */
.L_x_1658:
[----:B------:R0:W0:Y:S02]  /*1df90*/  SYNCS.PHASECHK.TRANS64.TRYWAIT P1, [R3+URZ+0x32460], R2 ;  /* 0x03246002030075a7 */ /* 0x000024000802017f */
[----:B0-----:R-:W-:Y:S05]  /*1dfa0*/  @!P1 NANOSLEEP.SYNCS 0x989680 ;  /* 0x009896800000995d */ /* 0x001fea0003900000 */
[----:B------:R-:W0:Y:S02]  /*1dfb0*/  @!P1 SYNCS.PHASECHK.TRANS64 P1, [R3+URZ+0x32460], R2 ;  /* 0x03246002030095a7 */ /* 0x000e24000802007f */
[----:B0-----:R-:W-:Y:S05]  /*1dfc0*/  @!P1 BRA `(.L_x_1658) ;  /* 0xfffffffc00f09947 */ /* 0x001fea000383ffff */
[----:B------:R-:W-:Y:S05]  /*1dfd0*/  BRA `(.L_x_1863) ;  /* 0xffffffa4001c7947 */ /* 0x000fea000383ffff */
.L_x_1864:
        /* <DEDUP_REMOVED lines=10> */
.L_x_6453:


//--------------------- .text._ZN7cutlass13device_kernelIN5flash11enable_sm90INS1_16FlashAttnFwdSm90INS1_25CollectiveMainloopFwdSm90ILi2EN4cute5tupleIJNS5_1CILi1EEES8_S8_EEENS6_IJNS7_ILi128EEENS7_ILi96EEENS7_ILi64EEEEEELi256ENS_6half_tEfNS_4arch4Sm90ELb0ELb1ELb0ELb0ELb1ELb0ELb0ELb1ELb0ELb1ELb0ELb0EEENS1_21CollectiveEpilogueFwdINS6_IJSA_NS7_ILi256EEESB_EEES9_SE_SG_Li256ELb0ELb1ELb0ELb0EEENS1_30DynamicPersistentTileSchedulerILi256ELi128ELb0ELb1ELb1EEEEEEEEEvNT_6ParamsE --------------------------
	.section	.text._ZN7cutlass13device_kernelIN5flash11enable_sm90INS1_16FlashAttnFwdSm90INS1_25CollectiveMainloopFwdSm90ILi2EN4cute5tupleIJNS5_1CILi1EEES8_S8_EEENS6_IJNS7_ILi128EEENS7_ILi96EEENS7_ILi64EEEEEELi256ENS_6half_tEfNS_4arch4Sm90ELb0ELb1ELb0ELb0ELb1ELb0ELb0ELb1ELb0ELb1ELb0ELb0EEENS1_21CollectiveEpilogueFwdINS6_IJSA_NS7_ILi256EEESB_EEES9_SE_SG_Li256ELb0ELb1ELb0ELb0EEENS1_30DynamicPersistentTileSchedulerILi256ELi128ELb0ELb1ELb1EEEEEEEEEvNT_6ParamsE,"ax",@progbits
	.align	128
.text._ZN7cutlass13device_kernelIN5flash11enable_sm90INS1_16FlashAttnFwdSm90INS1_25CollectiveMainloopFwdSm90ILi2EN4cute5tupleIJNS5_1CILi1EEES8_S8_EEENS6_IJNS7_ILi128EEENS7_ILi96EEENS7_ILi64EEEEEELi256ENS_6half_tEfNS_4arch4Sm90ELb0ELb1ELb0ELb0ELb1ELb0ELb0ELb1ELb0ELb1ELb0ELb0EEENS1_21CollectiveEpilogueFwdINS6_IJSA_NS7_ILi256EEESB_EEES9_SE_SG_Li256ELb0ELb1ELb0ELb0EEENS1_30DynamicPersistentTileSchedulerILi256ELi128ELb0ELb1ELb1EEEEEEEEEvNT_6ParamsE:
        .type           _ZN7cutlass13device_kernelIN5flash11enable_sm90INS1_16FlashAttnFwdSm90INS1_25CollectiveMainloopFwdSm90ILi2EN4cute5tupleIJNS5_1CILi1EEES8_S8_EEENS6_IJNS7_ILi128EEENS7_ILi96EEENS7_ILi64EEEEEELi256ENS_6half_tEfNS_4arch4Sm90ELb0ELb1ELb0ELb0ELb1ELb0ELb0ELb1ELb0ELb1ELb0ELb0EEENS1_21CollectiveEpilogueFwdINS6_IJSA_NS7_ILi256EEESB_EEES9_SE_SG_Li256ELb0ELb1ELb0ELb0EEENS1_30DynamicPersistentTileSchedulerILi256ELi128ELb0ELb1ELb1EEEEEEEEEvNT_6ParamsE,@function
        .size           _ZN7cutlass13device_kernelIN5flash11enable_sm90INS1_16FlashAttnFwdSm90INS1_25CollectiveMainloopFwdSm90ILi2EN4cute5tupleIJNS5_1CILi1EEES8_S8_EEENS6_IJNS7_ILi128EEENS7_ILi96EEENS7_ILi64EEEEEELi256ENS_6half_tEfNS_4arch4Sm90ELb0ELb1ELb0ELb0ELb1ELb0ELb0ELb1ELb0ELb1ELb0ELb0EEENS1_21CollectiveEpilogueFwdINS6_IJSA_NS7_ILi256EEESB_EEES9_SE_SG_Li256ELb0ELb1ELb0ELb0EEENS1_30DynamicPersistentTileSchedulerILi256ELi128ELb0ELb1ELb1EEEEEEEEEvNT_6ParamsE,(.L_x_6454 - _ZN7cutlass13device_kernelIN5flash11enable_sm90INS1_16FlashAttnFwdSm90INS1_25CollectiveMainloopFwdSm90ILi2EN4cute5tupleIJNS5_1CILi1EEES8_S8_EEENS6_IJNS7_ILi128EEENS7_ILi96EEENS7_ILi64EEEEEELi256ENS_6half_tEfNS_4arch4Sm90ELb0ELb1ELb0ELb0ELb1ELb0ELb0ELb1ELb0ELb1ELb0ELb0EEENS1_21CollectiveEpilogueFwdINS6_IJSA_NS7_ILi256EEESB_EEES9_SE_SG_Li256ELb0ELb1ELb0ELb0EEENS1_30DynamicPersistentTileSchedulerILi256ELi128ELb0ELb1ELb1EEEEEEEEEvNT_6ParamsE)
        .other          _ZN7cutlass13device_kernelIN5flash11enable_sm90INS1_16FlashAttnFwdSm90INS1_25CollectiveMainloopFwdSm90ILi2EN4cute5tupleIJNS5_1CILi1EEES8_S8_EEENS6_IJNS7_ILi128EEENS7_ILi96EEENS7_ILi64EEEEEELi256ENS_6half_tEfNS_4arch4Sm90ELb0ELb1ELb0ELb0ELb1ELb0ELb0ELb1ELb0ELb1ELb0ELb0EEENS1_21CollectiveEpilogueFwdINS6_IJSA_NS7_ILi256EEESB_EEES9_SE_SG_Li256ELb0ELb1ELb0ELb0EEENS1_30DynamicPersistentTileSchedulerILi256ELi128ELb0ELb1ELb1EEEEEEEEEvNT_6ParamsE,@"STO_CUDA_ENTRY STV_DEFAULT"
_ZN7cutlass13device_kernelIN5flash11enable_sm90INS1_16FlashAttnFwdSm90INS1_25CollectiveMainloopFwdSm90ILi2EN4cute5tupleIJNS5_1CILi1EEES8_S8_EEENS6_IJNS7_ILi128EEENS7_ILi96EEENS7_ILi64EEEEEELi256ENS_6half_tEfNS_4arch4Sm90ELb0ELb1ELb0ELb0ELb1ELb0ELb0ELb1ELb0ELb1ELb0ELb0EEENS1_21CollectiveEpilogueFwdINS6_IJSA_NS7_ILi256EEESB_EEES9_SE_SG_Li256ELb0ELb1ELb0ELb0EEENS1_30DynamicPersistentTileSchedulerILi256ELi128ELb0ELb1ELb1EEEEEEEEEvNT_6ParamsE:
        /* <DEDUP_REMOVED lines=45> */
.L_x_1865:
        /* <DEDUP_REMOVED lines=22> */
.L_x_1866:
        /* <DEDUP_REMOVED lines=18> */
.L_x_1867:
        /* <DEDUP_REMOVED lines=22> */
.L_x_1868:
        /* <DEDUP_REMOVED lines=23> */
.L_x_1869:
        /* <DEDUP_REMOVED lines=8> */
.L_x_1871:
[----:B------:R-:W-:-:S08]  /*08a0*/  NOP ;  /* 0x0000000000007918 */ /* 0x000fd00000000000 */
[----:B------:R-:W0:Y:S02]  /*08b0*/  USETMAXREG.TRY_ALLOC.CTAPOOL UP0, 0xe8 ;  /* 0x000000e8000079c8 */ /* 0x000e240008000600 */
[----:B0-----:R-:W-:-:S13]  /*08c0*/  PLOP3.LUT P0, PT, PT, PT, UP0, 0x80, 0x0 ;  /* 0x000000000000781c */ /* 0x001fda0003f0f008 */
[----:B------:R-:W-:Y:S05]  /*08d0*/  @!P0 BRA `(.L_x_1871) ;  /* 0xfffffffc00f08947 */ /* 0x000fea000383ffff */
[----:B------:R-:W-:Y:S01]  /*08e0*/  SHF.R.U32.HI R0, RZ, 0x7, R5 ;  /* 0x00000007ff007819 */ /* 0x000fe20000011605 */
[----:B------:R-:W0:Y:S08]  /*08f0*/  S2UR UR4, SR_CTAID.X ;  /* 0x00000000000479c3 */ /* 0x000e300000002500 */
[----:B------:R-:W-:Y:S08]  /*0900*/  BAR.ARV 0x4, 0x180 ;  /* 0x0106000000007b1d */ /* 0x000ff00000002000 */
        /* <DEDUP_REMOVED lines=15> */
[----:B------:R-:W-:Y:S01]  /*0a00*/  LEA.HI R2, R0, R213, RZ, 0x4 ;  /* 0x000000d500027211 */ /* 0x000fe200078f20ff */
[----:B------:R-:W-:Y:S01]  /*0a10*/  IMAD.SHL.U32 R6, R4, 0x20, RZ ;  /* 0x0000002004067824 */ /* 0x000fe200078e00ff */
[----:B------:R-:W-:Y:S01]  /*0a20*/  SHF.R.S32.HI R206, RZ, 0x7, R3 ;  /* 0x00000007ffce7819 */ /* 0x000fe20000011403 */
[----:B------:R-:W-:Y:S01]  /*0a30*/  IMAD.IADD R204, R213, 0x1, -R204 ;  /* 0x00000001d5cc7824 */ /* 0x000fe200078e0acc */
[----:B------:R-:W-:-:S02]  /*0a40*/  SHF.R.S32.HI R5, RZ, 0x4, R2 ;  /* 0x00000004ff057819 */ /* 0x000fc40000011402 */
[----:B------:R-:W-:Y:S02]  /*0a50*/  LOP3.LUT R7, R6, 0xfffffc00, RZ, 0xc0, !PT ;  /* 0xfffffc0006077812 */ /* 0x000fe400078ec0ff */
[----:B------:R-:W-:Y:S02]  /*0a60*/  SHF.R.S32.HI R9, RZ, 0x1f, R204 ;  /* 0x0000001fff097819 */ /* 0x000fe400000114cc */
[----:B------:R-:W-:Y:S02]  /*0a70*/  LEA.HI R6, R0, R213, RZ, 0x2 ;  /* 0x000000d500067211 */ /* 0x000fe400078f10ff */
[----:B------:R-:W-:Y:S02]  /*0a80*/  LEA.HI R8, R9, R204, RZ, 0x2 ;  /* 0x000000cc09087211 */ /* 0x000fe400078f10ff */
[----:B------:R-:W-:Y:S02]  /*0a90*/  LOP3.LUT R4, R2, 0x3fffff0, RZ, 0xc0, !PT ;  /* 0x03fffff002047812 */ /* 0x000fe400078ec0ff */
[----:B------:R-:W-:-:S02]  /*0aa0*/  SHF.R.S32.HI R10, RZ, 0x2, R8 ;  /* 0x00000002ff0a7819 */ /* 0x000fc40000011408 */
[----:B------:R-:W-:Y:S01]  /*0ab0*/  SHF.R.S32.HI R11, RZ, 0x1f, R8 ;  /* 0x0000001fff0b7819 */ /* 0x000fe20000011408 */
[----:B------:R-:W-:Y:S01]  /*0ac0*/  IMAD.IADD R4, R213, 0x1, -R4 ;  /* 0x00000001d5047824 */ /* 0x000fe200078e0a04 */
[----:B------:R-:W-:Y:S02]  /*0ad0*/  LOP3.LUT R6, R6, 0xfffffffc, RZ, 0xc0, !PT ;  /* 0xfffffffc06067812 */ /* 0x000fe400078ec0ff */
[----:B------:R-:W-:Y:S01]  /*0ae0*/  LEA.HI R11, R11, R10, RZ, 0x3 ;  /* 0x0000000a0b0b7211 */ /* 0x000fe200078f18ff */
[----:B------:R-:W-:Y:S01]  /*0af0*/  IMAD R7, R4, 0x40, R7 ;  /* 0x0000004004077824 */ /* 0x000fe200078e0207 */
[----:B------:R-:W-:Y:S01]  /*0b00*/  LEA.HI R0, R0, R213, RZ, 0x3 ;  /* 0x000000d500007211 */ /* 0x000fe200078f18ff */
[----:B------:R-:W-:Y:S01]  /*0b10*/  IMAD.IADD R6, R213, 0x1, -R6 ;  /* 0x00000001d5067824 */ /* 0x000fe200078e0a06 */
[----:B------:R-:W-:Y:S02]  /*0b20*/  LEA.HI R2, R2, R5, RZ, 0x1 ;  /* 0x0000000502027211 */ /* 0x000fe400078f08ff */
[----:B------:R-:W-:-:S02]  /*0b30*/  LOP3.LUT R11, R11, 0xfffffff8, RZ, 0xc0, !PT ;  /* 0xfffffff80b0b7812 */ /* 0x000fc400078ec0ff */
[----:B------:R-:W-:Y:S02]  /*0b40*/  LEA.HI R9, R9, R204, RZ, 0x5 ;  /* 0x000000cc09097211 */ /* 0x000fe400078f28ff */
[----:B------:R-:W-:Y:S01]  /*0b50*/  LEA.HI R3, R3, R206, RZ, 0x1 ;  /* 0x000000ce03037211 */ /* 0x000fe200078f08ff */
[----:B------:R-:W-:Y:S01]  /*0b60*/  IMAD.IADD R10, R10, 0x1, -R11 ;  /* 0x000000010a0a7824 */ /* 0x000fe200078e0a0b */
[----:B------:R-:W-:Y:S02]  /*0b70*/  LOP3.LUT R202, R0, 0xfffffff8, RZ, 0xc0, !PT ;  /* 0xfffffff800ca7812 */ /* 0x000fe400078ec0ff */
[----:B------:R-:W-:Y:S02]  /*0b80*/  LOP3.LUT R2, R2, 0x1ffffffe, RZ, 0xc0, !PT ;  /* 0x1ffffffe02027812 */ /* 0x000fe400078ec0ff */
[----:B------:R-:W-:Y:S01]  /*0b90*/  SHF.R.S32.HI R9, RZ, 0x5, R9 ;  /* 0x00000005ff097819 */ /* 0x000fe20000011409 */
[----:B------:R-:W-:Y:S01]  /*0ba0*/  IMAD.IADD R202, R213, 0x1, -R202 ;  /* 0x00000001d5ca7824 */ /* 0x000fe200078e0aca */
[----:B------:R-:W-:Y:S01]  /*0bb0*/  LOP3.LUT R3, R3, 0x3fffffe, RZ, 0xc0, !PT ;  /* 0x03fffffe03037812 */ /* 0x000fe200078ec0ff */
[----:B------:R-:W-:Y:S01]  /*0bc0*/  IMAD.IADD R2, R5, 0x1, -R2 ;  /* 0x0000000105027824 */ /* 0x000fe200078e0a02 */
[----:B------:R-:W-:Y:S01]  /*0bd0*/  LEA.HI R4, R6, R6, RZ, 0x1 ;  /* 0x0000000606047211 */ /* 0x000fe200078f08ff */
[----:B------:R-:W-:Y:S01]  /*0be0*/  IMAD R10, R9, 0x10, R10 ;  /* 0x00000010090a7824 */ /* 0x000fe200078e020a */
[----:B------:R-:W-:Y:S01]  /*0bf0*/  SHF.R.S32.HI R203, RZ, 0x3, R0 ;  /* 0x00000003ffcb7819 */ /* 0x000fe20000011400 */
[----:B------:R-:W-:Y:S01]  /*0c00*/  IMAD.IADD R3, R206, 0x1, -R3 ;  /* 0x00000001ce037824 */ /* 0x000fe200078e0a03 */
[----:B------:R-:W-:Y:S01]  /*0c10*/  LOP3.LUT R5, R4, 0x1ffffffe, RZ, 0xc0, !PT ;  /* 0x1ffffffe04057812 */ /* 0x000fe200078ec0ff */
[----:B------:R-:W-:-:S02]  /*0c20*/  IMAD.SHL.U32 R19, R202, 0x8, RZ ;  /* 0x00000008ca137824 */ /* 0x000fc400078e00ff */
[----:B------:R-:W-:Y:S01]  /*0c30*/  IMAD R207, R3, 0x40, R10 ;  /* 0x0000004003cf7824 */ /* 0x000fe200078e020a */
[----:B------:R-:W-:Y:S01]  /*0c40*/  LOP3.LUT R3, R8, 0x7ffffffc, RZ, 0xc0, !PT ;  /* 0x7ffffffc08037812 */ /* 0x000fe200078ec0ff */
[C---:B------:R-:W-:Y:S01]  /*0c50*/  VIADD R200, R19.reuse, 0x40 ;  /* 0x0000004013c87836 */ /* 0x040fe20000000000 */
[----:B------:R-:W-:Y:S01]  /*0c60*/  SHF.R.S32.HI R212, RZ, 0x1f, R19 ;  /* 0x0000001fffd47819 */ /* 0x000fe20000011413 */
[C---:B------:R-:W-:Y:S02]  /*0c70*/  VIADD R23, R19.reuse, 0x80 ;  /* 0x0000008013177836 */ /* 0x040fe40000000000 */
[----:B------:R-:W-:Y:S01]  /*0c80*/  VIADD R201, R19, 0xc0 ;  /* 0x000000c013c97836 */ /* 0x000fe20000000000 */
[----:B------:R-:W-:Y:S01]  /*0c90*/  SHF.R.S32.HI R211, RZ, 0x1f, R200 ;  /* 0x0000001fffd37819 */ /* 0x000fe200000114c8 */
[----:B------:R-:W-:Y:S01]  /*0ca0*/  IMAD.IADD R22, R6, 0x1, -R5 ;  /* 0x0000000106167824 */ /* 0x000fe200078e0a05 */
[----:B------:R-:W-:Y:S01]  /*0cb0*/  SHF.R.S32.HI R210, RZ, 0x1f, R23 ;  /* 0x0000001fffd27819 */ /* 0x000fe20000011417 */
[----:B------:R-:W-:Y:S01]  /*0cc0*/  IMAD R208, R2, 0x8, R7 ;  /* 0x0000000802d07824 */ /* 0x000fe200078e0207 */
[----:B------:R-:W-:Y:S01]  /*0cd0*/  SHF.R.S32.HI R209, RZ, 0x1f, R201 ;  /* 0x0000001fffd17819 */ /* 0x000fe200000114c9 */
[----:B------:R-:W-:-:S02]  /*0ce0*/  IMAD.IADD R18, R204, 0x1, -R3 ;  /* 0x00000001cc127824 */ /* 0x000fc400078e0a03 */
[----:B------:R-:W-:-:S07]  /*0cf0*/  IMAD R22, R22, 0x8, R207 ;  /* 0x0000000816167824 */ /* 0x000fce00078e02cf */
.L_x_1976:
[----:B------:R-:W-:Y:S01]  /*0d00*/  ULDC UR5, c[0x0][0xc60] ;  /* 0x0003180000057ab9 */ /* 0x000fe20000000800 */
[----:B------:R-:W-:Y:S01]  /*0d10*/  UMOV UR8, UR4 ;  /* 0x0000000400087c82 */ /* 0x000fe20008000000 */
[----:B------:R-:W-:-:S11]  /*0d20*/  UISETP.NE.AND UP0, UPT, UR5, 0x1, UPT ;  /* 0x000000010500788c */ /* 0x000fd6000bf05270 */
[----:B------:R-:W-:Y:S01]  /*0d30*/  @UP0 ULDC UR6, c[0x0][0xc64] ;  /* 0x0003190000060ab9 */ /* 0x000fe20000000800 */
[----:B------:R-:W-:Y:S01]  /*0d40*/  @UP0 ULDC UR9, c[0x0][0xc68] ;  /* 0x00031a0000090ab9 */ /* 0x000fe20000000800 */
[----:B------:R-:W-:-:S04]  /*0d50*/  UIMAD.WIDE.U32 UR6, UR4, UR6, URZ ;  /* 0x00000006040672a5 */ /* 0x000fc8000f8e003f */
[----:B------:R-:W-:-:S03]  /*0d60*/  @UP0 USHF.R.U32.HI UR8, URZ, UR9, UR7 ;  /* 0x000000093f080299 */ /* 0x000fc60008011607 */
[----:B------:R-:W-:Y:S02]  /*0d70*/  ULDC UR6, c[0x0][0xc78] ;  /* 0x00031e0000067ab9 */ /* 0x000fe40000000800 */
[----:B------:R-:W-:Y:S02]  /*0d80*/  UISETP.GE.AND UP0, UPT, UR8, UR6, UPT ;  /* 0x000000060800728c */ /* 0x000fe4000bf06270 */
[----:B------:R-:W-:-:S04]  /*0d90*/  UIADD3 UR6, -UR8, URZ, URZ ;  /* 0x0000003f08067290 */ /* 0x000fc8000fffe13f */
[----:B------:R-:W-:Y:S01]  /*0da0*/  PLOP3.LUT P0, PT, PT, PT, UP0, 0x80, 0x0 ;  /* 0x000000000000781c */ /* 0x000fe20003f0f008 */
[----:B------:R-:W-:-:S12]  /*0db0*/  UIMAD UR9, UR5, UR6, UR4 ;  /* 0x00000006050972a4 */ /* 0x000fd8000f8e0204 */
[----:B01234-:R-:W-:Y:S05]  /*0dc0*/  @!P0 BRA `(.L_x_1872) ;  /* 0x0000000000208947 */ /* 0x01ffea0003800000 */
[----:B------:R-:W-:Y:S01]  /*0dd0*/  ULDC UR7, c[0x0][0xc6c] ;  /* 0x00031b0000077ab9 */ /* 0x000fe20000000800 */
[----:B------:R-:W-:Y:S01]  /*0de0*/  UMOV UR6, UR9 ;  /* 0x0000000900067c82 */ /* 0x000fe20008000000 */
[----:B------:R-:W-:-:S11]  /*0df0*/  UISETP.NE.AND UP0, UPT, UR7, 0x1, UPT ;  /* 0x000000010700788c */ /* 0x000fd6000bf05270 */
[----:B------:R-:W-:Y:S02]  /*0e00*/  @UP0 ULDC.64 UR10, c[0x0][0xc70] ;  /* 0x00031c00000a0ab9 */ /* 0x000fe40000000a00 */
[----:B------:R-:W-:-:S04]  /*0e10*/  UIMAD.WIDE.U32 UR4, UR9, UR10, URZ ;  /* 0x0000000a090472a5 */ /* 0x000fc8000f8e003f */
[----:B------:R-:W-:-:S04]  /*0e20*/  @UP0 USHF.R.U32.HI UR6, URZ, UR11, UR5 ;  /* 0x0000000b3f060299 */ /* 0x000fc80008011605 */
[----:B------:R-:W-:Y:S01]  /*0e30*/  UIMAD UR4, UR6, UR7, URZ ;  /* 0x00000007060472a4 */ /* 0x000fe2000f8e023f */
[----:B------:R-:W-:Y:S11]  /*0e40*/  BRA `(.L_x_1873) ;  /* 0x00000000001c7947 */ /* 0x000ff60003800000 */
.L_x_1872:
[----:B------:R-:W-:Y:S01]  /*0e50*/  ULDC UR7, c[0x0][0xc54] ;  /* 0x0003150000077ab9 */ /* 0x000fe20000000800 */
[----:B------:R-:W-:Y:S01]  /*0e60*/  UMOV UR6, UR9 ;  /* 0x0000000900067c82 */ /* 0x000fe20008000000 */
[----:B------:R-:W-:-:S11]  /*0e70*/  UISETP.NE.AND UP0, UPT, UR7, 0x1, UPT ;  /* 0x000000010700788c */ /* 0x000fd6000bf05270 */
[----:B------:R-:W-:Y:S02]  /*0e80*/  @UP0 ULDC.64 UR10, c[0x0][0xc58] ;  /* 0x00031600000a0ab9 */ /* 0x000fe40000000a00 */
[----:B------:R-:W-:-:S04]  /*0e90*/  UIMAD.WIDE.U32 UR4, UR9, UR10, URZ ;  /* 0x0000000a090472a5 */ /* 0x000fc8000f8e003f */
[----:B------:R-:W-:-:S04]  /*0ea0*/  @UP0 USHF.R.U32.HI UR6, URZ, UR11, UR5 ;  /* 0x0000000b3f060299 */ /* 0x000fc80008011605 */
[----:B------:R-:W-:-:S12]  /*0eb0*/  UIMAD UR4, UR6, UR7, URZ ;  /* 0x00000007060472a4 */ /* 0x000fd8000f8e023f */
.L_x_1873:
[----:B------:R-:W0:Y:S01]  /*0ec0*/  LDC R205, c[0x0][0x448] ;  /* 0x00011200ffcd7b82 */ /* 0x000e220000000800 */
[----:B------:R-:W-:Y:S01]  /*0ed0*/  ULOP3.LUT UR6, URZ, UR6, URZ, 0x33, !UPT ;  /* 0x000000063f067292 */ /* 0x000fe2000f8e333f */
[----:B------:R-:W-:Y:S01]  /*0ee0*/  LOP3.LUT R16, R16, 0xffefffff, RZ, 0xc0, !PT ;  /* 0xffefffff10107812 */ /* 0x000fe200078ec0ff */
[----:B------:R-:W-:Y:S01]  /*0ef0*/  ULDC UR43, c[0x0][0xc48] ;  /* 0x00031200002b7ab9 */ /* 0x000fe20000000800 */
[----:B------:R-:W-:Y:S01]  /*0f00*/  ULDC UR5, c[0x0][0xc3c] ;  /* 0x00030f0000057ab9 */ /* 0x000fe20000000800 */
[----:B------:R-:W-:Y:S02]  /*0f10*/  UISETP.NE.AND UP0, UPT, UR43, 0x1, UPT ;  /* 0x000000012b00788c */ /* 0x000fe4000bf05270 */
[----:B------:R-:W-:Y:S01]  /*0f20*/  UIADD3 UR6, UR6, UR5, URZ ;  /* 0x0000000506067290 */ /* 0x000fe2000fffe03f */
[----:B------:R-:W1:Y:S01]  /*0f30*/  LDC.64 R8, c[0x0][0x9e0] ;  /* 0x00027800ff087b82 */ /* 0x000e620000000a00 */
[----:B------:R-:W-:Y:S02]  /*0f40*/  UIADD3 UR4, UR9, -UR4, URZ ;  /* 0x8000000409047290 */ /* 0x000fe4000fffe03f */
[----:B------:R-:W-:Y:S01]  /*0f50*/  USHF.L.U32 UR41, UR6, 0x7, URZ ;  /* 0x0000000706297899 */ /* 0x000fe2000800063f */
[----:B------:R-:W-:Y:S01]  /*0f60*/  ULDC.64 UR10, c[0x0][0x418] ;  /* 0x00010600000a7ab9 */ /* 0x000fe20000000a00 */
[----:B------:R-:W-:Y:S01]  /*0f70*/  ULDC UR7, c[0x0][0xc54] ;  /* 0x0003150000077ab9 */ /* 0x000fe20000000800 */
[----:B------:R-:W-:-:S02]  /*0f80*/  ISETP.NE.U32.AND P0, PT, RZ, UR10, PT ;  /* 0x0000000aff007c0c */ /* 0x000fc4000bf05070 */
[----:B------:R-:W2:Y:S01]  /*0f90*/  LDC R6, c[0x0][0x288] ;  /* 0x0000a200ff067b82 */ /* 0x000ea20000000800 */
[----:B------:R-:W-:Y:S02]  /*0fa0*/  UIADD3 UR6, UR41, 0x7f, URZ ;  /* 0x0000007f29067890 */ /* 0x000fe4000fffe03f */
[----:B------:R-:W-:Y:S01]  /*0fb0*/  UIMAD UR8, UR8, UR7, UR4 ;  /* 0x00000007080872a4 */ /* 0x000fe2000f8e0204 */
[----:B------:R-:W-:Y:S02]  /*0fc0*/  ISETP.NE.AND.EX P0, PT, RZ, UR11, PT, P0 ;  /* 0x0000000bff007c0c */ /* 0x000fe4000bf05300 */
[----:B------:R-:W-:Y:S01]  /*0fd0*/  @UP0 ULDC UR4, c[0x0][0xc4c] ;  /* 0x0003130000040ab9 */ /* 0x000fe20000000800 */
[----:B------:R-:W-:Y:S01]  /*0fe0*/  @UP0 ULDC UR7, c[0x0][0xc50] ;  /* 0x0003140000070ab9 */ /* 0x000fe20000000800 */
[----:B0-----:R-:W-:Y:S01]  /*0ff0*/  ISETP.NE.AND P2, PT, R205, 0x1, PT ;  /* 0x00000001cd00780c */ /* 0x001fe20003f45270 */
[----:B------:R-:W0:Y:S01]  /*1000*/  LDC R0, c[0x0][0x424] ;  /* 0x00010900ff007b82 */ /* 0x000e220000000800 */
[----:B------:R-:W-:Y:S01]  /*1010*/  UIMAD.WIDE.U32 UR4, UR8, UR4, URZ ;  /* 0x00000004080472a5 */ /* 0x000fe2000f8e003f */
[----:B------:R-:W-:Y:S01]  /*1020*/  IMAD.U32 R2, RZ, RZ, UR6 ;  /* 0x00000006ff027e24 */ /* 0x000fe2000f8e00ff */
[----:B------:R-:W-:-:S02]  /*1030*/  UMOV UR42, UR8 ;  /* 0x00000008002a7c82 */ /* 0x000fc40008000000 */
[----:B------:R-:W-:Y:S01]  /*1040*/  @UP0 USHF.R.U32.HI UR42, URZ, UR7, UR5 ;  /* 0x000000073f2a0299 */ /* 0x000fe20008011605 */
[----:B-1----:R-:W-:Y:S02]  /*1050*/  ISETP.GE.AND P1, PT, R9, 0x1, PT ;  /* 0x000000010900780c */ /* 0x002fe40003f26270 */
[----:B------:R-:W1:Y:S01]  /*1060*/  LDC R7, c[0x0][0x2f0] ;  /* 0x0000bc00ff077b82 */ /* 0x000e620000000800 */
[----:B------:R-:W-:-:S03]  /*1070*/  UIADD3 UR4, -UR42, URZ, URZ ;  /* 0x0000003f2a047290 */ /* 0x000fc6000fffe13f */
[----:B------:R-:W-:Y:S01]  /*1080*/  @P2 LOP3.LUT R16, R16, 0x100000, RZ, 0xfc, !PT ;  /* 0x0010000010102812 */ /* 0x000fe200078efcff */
[----:B------:R-:W-:Y:S01]  /*1090*/  UIMAD UR43, UR43, UR4, UR8 ;  /* 0x000000042b2b72a4 */ /* 0x000fe2000f8e0208 */
[----:B--2---:R-:W-:Y:S02]  /*10a0*/  IADD3 R5, -R6, 0x1, RZ ;  /* 0x0000000106057810 */ /* 0x004fe40007ffe1ff */
[----:B------:R-:W2:Y:S01]  /*10b0*/  @P2 LDC R3, c[0x0][0x44c] ;  /* 0x00011300ff032b82 */ /* 0x000ea20000000800 */
[----:B------:R-:W-:-:S04]  /*10c0*/  LOP3.LUT R16, R16, 0xfff7ffff, RZ, 0xc0, !PT ;  /* 0xfff7ffff10107812 */ /* 0x000fc800078ec0ff */
[----:B------:R-:W-:-:S03]  /*10d0*/  @P1 LOP3.LUT R16, R16, 0x80000, RZ, 0xfc, !PT ;  /* 0x0008000010101812 */ /* 0x000fc600078efcff */
[----:B------:R-:W3:Y:S01]  /*10e0*/  @P2 LDC R4, c[0x0][0x450] ;  /* 0x00011400ff042b82 */ /* 0x000ee20000000800 */
[----:B0-----:R-:W-:-:S05]  /*10f0*/  SEL R0, R0, 0x1, P0 ;  /* 0x0000000100007807 */ /* 0x001fca0000000000 */
[CC--:B-1----:R-:W-:Y:S02]  /*1100*/  IMAD R5, R0.reuse, R7.reuse, R5 ;  /* 0x0000000700057224 */ /* 0x0c2fe400078e0205 */
[----:B------:R-:W-:Y:S02]  /*1110*/  IMAD R17, R0, R7, RZ ;  /* 0x0000000700117224 */ /* 0x000fe400078e02ff */
[----:B--2---:R-:W-:-:S05]  /*1120*/  @P2 IMAD.HI.U32 R3, R3, UR6, RZ ;  /* 0x0000000603032c27 */ /* 0x004fca000f8e00ff */
[----:B---3--:R-:W-:-:S05]  /*1130*/  @P2 SHF.R.U32.HI R2, RZ, R4, R3 ;  /* 0x00000004ff022219 */ /* 0x008fca0000011603 */
[----:B------:R-:W-:-:S04]  /*1140*/  IMAD.IADD R11, R5, 0x1, R2 ;  /* 0x00000001050b7824 */ /* 0x000fc800078e0202 */
[----:B------:R-:W-:Y:S01]  /*1150*/  IMAD.IADD R2, R11, 0x1, R8 ;  /* 0x000000010b027824 */ /* 0x000fe200078e0208 */
[----:B------:R-:W-:Y:S06]  /*1160*/  @!P1 BRA `(.L_x_1874) ;  /* 0x0000000000409947 */ /* 0x000fec0003800000 */
[C---:B------:R-:W-:Y:S01]  /*1170*/  ISETP.GT.AND P0, PT, R11.reuse, RZ, PT ;  /* 0x000000ff0b00720c */ /* 0x040fe20003f04270 */
[----:B------:R-:W-:-:S12]  /*1180*/  VIADD R3, R11, 0xffffffff ;  /* 0xffffffff0b037836 */ /* 0x000fd80000000000 */
[----:B------:R-:W-:Y:S05]  /*1190*/  @P0 BRA `(.L_x_1875) ;  /* 0x00000000001c0947 */ /* 0x000fea0003800000 */
[----:B------:R-:W-:Y:S01]  /*11a0*/  ISETP.NE.AND P0, PT, R9, 0x1, PT ;  /* 0x000000010900780c */ /* 0x000fe20003f05270 */
[----:B------:R-:W-:-:S12]  /*11b0*/  IMAD.MOV R3, RZ, RZ, -R11 ;  /* 0x000000ffff037224 */ /* 0x000fd800078e0a0b */
[----:B------:R-:W0:Y:S02]  /*11c0*/  @P0 LDC.64 R4, c[0x0][0x9e8] ;  /* 0x00027a00ff040b82 */ /* 0x000e240000000a00 */
[----:B0-----:R-:W-:-:S05]  /*11d0*/  @P0 IMAD.HI.U32 R4, R3, R4, RZ ;  /* 0x0000000403040227 */ /* 0x001fca00078e00ff */
[----:B------:R-:W-:-:S04]  /*11e0*/  @P0 SHF.R.U32.HI R3, RZ, R5, R4 ;  /* 0x00000005ff030219 */ /* 0x000fc80000011604 */
[----:B------:R-:W-:Y:S01]  /*11f0*/  LOP3.LUT R3, RZ, R3, RZ, 0x33, !PT ;  /* 0x00000003ff037212 */ /* 0x000fe200078e33ff */
[----:B------:R-:W-:Y:S06]  /*1200*/  BRA `(.L_x_1876) ;  /* 0x0000000000107947 */ /* 0x000fec0003800000 */
.L_x_1875:
[----:B------:R-:W-:-:S13]  /*1210*/  ISETP.NE.AND P0, PT, R9, 0x1, PT ;  /* 0x000000010900780c */ /* 0x000fda0003f05270 */
[----:B------:R-:W0:Y:S02]  /*1220*/  @P0 LDC.64 R4, c[0x0][0x9e8] ;  /* 0x00027a00ff040b82 */ /* 0x000e240000000a00 */
[----:B0-----:R-:W-:-:S05]  /*1230*/  @P0 IMAD.HI.U32 R4, R3, R4, RZ ;  /* 0x0000000403040227 */ /* 0x001fca00078e00ff */
[----:B------:R-:W-:-:S07]  /*1240*/  @P0 SHF.R.U32.HI R3, RZ, R5, R4 ;  /* 0x00000005ff030219 */ /* 0x000fce0000011604 */
.L_x_1876:
[----:B------:R-:W-:-:S05]  /*1250*/  IMAD R3, R3, R9, R9 ;  /* 0x0000000903037224 */ /* 0x000fca00078e0209 */
[----:B------:R-:W-:-:S07]  /*1260*/  VIMNMX R2, R2, R3, PT ;  /* 0x0000000302027248 */ /* 0x000fce0003fe0100 */
.L_x_1874:
[----:B------:R-:W0:Y:S01]  /*1270*/  @P2 LDC R4, c[0x0][0x44c] ;  /* 0x00011300ff042b82 */ /* 0x000e220000000800 */
[----:B------:R-:W-:Y:S01]  /*1280*/  IMAD.U32 R3, RZ, RZ, UR41 ;  /* 0x00000029ff037e24 */ /* 0x000fe2000f8e00ff */
[----:B------:R-:W-:Y:S01]  /*1290*/  ULDC UR4, c[0x0][0x9dc] ;  /* 0x0002770000047ab9 */ /* 0x000fe20000000800 */
[-C--:B------:R-:W-:Y:S02]  /*12a0*/  IMAD R6, R0, R7.reuse, -R6 ;  /* 0x0000000700067224 */ /* 0x080fe400078e0a06 */
[----:B------:R-:W-:Y:S02]  /*12b0*/  VIADD R2, R2, 0x5f ;  /* 0x0000005f02027836 */ /* 0x000fe40000000000 */
[----:B------:R-:W-:Y:S01]  /*12c0*/  IMAD R0, R0, R7, 0x5f ;  /* 0x0000005f00007424 */ /* 0x000fe200078e0207 */
[----:B------:R-:W1:Y:S01]  /*12d0*/  @P2 LDC R5, c[0x0][0x450] ;  /* 0x00011400ff052b82 */ /* 0x000e620000000800 */
[----:B------:R-:W-:-:S04]  /*12e0*/  IMAD.HI R2, R2, 0x2aaaaaab, RZ ;  /* 0x2aaaaaab02027827 */ /* 0x000fc800078e02ff */
[----:B------:R-:W-:-:S04]  /*12f0*/  IMAD.HI R0, R0, 0x2aaaaaab, RZ ;  /* 0x2aaaaaab00007827 */ /* 0x000fc800078e02ff */
[----:B0-----:R-:W-:-:S05]  /*1300*/  @P2 IMAD.HI.U32 R4, R4, UR41, RZ ;  /* 0x0000002904042c27 */ /* 0x001fca000f8e00ff */
[----:B-1----:R-:W-:Y:S02]  /*1310*/  @P2 SHF.R.U32.HI R3, RZ, R5, R4 ;  /* 0x00000005ff032219 */ /* 0x002fe40000011604 */
[----:B------:R-:W-:-:S03]  /*1320*/  SHF.R.U32.HI R5, RZ, 0x1f, R2 ;  /* 0x0000001fff057819 */ /* 0x000fc60000011602 */
[----:B------:R-:W-:Y:S01]  /*1330*/  IMAD.IADD R6, R6, 0x1, R3 ;  /* 0x0000000106067824 */ /* 0x000fe200078e0203 */
[----:B------:R-:W-:Y:S02]  /*1340*/  SHF.R.U32.HI R3, RZ, 0x1f, R0 ;  /* 0x0000001fff037819 */ /* 0x000fe40000011600 */
[----:B------:R-:W-:Y:S01]  /*1350*/  LEA.HI.SX32 R176, R2, R5, 0x1c ;  /* 0x0000000502b07211 */ /* 0x000fe200078fe2ff */
[----:B------:R-:W-:Y:S01]  /*1360*/  VIADD R4, R6, -UR4 ;  /* 0x8000000406047c36 */ /* 0x000fe20008000000 */
[----:B------:R-:W-:-:S04]  /*1370*/  LEA.HI.SX32 R3, R0, R3, 0x1c ;  /* 0x0000000300037211 */ /* 0x000fc800078fe2ff */
[----:B------:R-:W-:Y:S02]  /*1380*/  R2UR UR4, R4 ;  /* 0x00000000040472ca */ /* 0x000fe400000e0000 */
[----:B------:R-:W-:Y:S01]  /*1390*/  VIMNMX R176, R3, R176, PT ;  /* 0x000000b003b07248 */ /* 0x000fe20003fe0100 */
[----:B------:R-:W-:-:S12]  /*13a0*/  @!P1 BRA `(.L_x_1877) ;  /* 0x0000000000449947 */ /* 0x000fd80003800000 */
[----:B------:R-:W-:-:S13]  /*13b0*/  ISETP.GT.AND P0, PT, R6, -0x1, PT ;  /* 0xffffffff0600780c */ /* 0x000fda0003f04270 */
[----:B------:R-:W-:Y:S05]  /*13c0*/  @P0 BRA `(.L_x_1878) ;  /* 0x00000000001c0947 */ /* 0x000fea0003800000 */
[----:B------:R-:W-:Y:S02]  /*13d0*/  ISETP.NE.AND P0, PT, R9, 0x1, PT ;  /* 0x000000010900780c */ /* 0x000fe40003f05270 */
[----:B------:R-:W-:-:S11]  /*13e0*/  LOP3.LUT R3, RZ, R6, RZ, 0x33, !PT ;  /* 0x00000006ff037212 */ /* 0x000fd600078e33ff */
[----:B------:R-:W0:Y:S02]  /*13f0*/  @P0 LDC.64 R4, c[0x0][0x9e8] ;  /* 0x00027a00ff040b82 */ /* 0x000e240000000a00 */
[----:B0-----:R-:W-:-:S05]  /*1400*/  @P0 IMAD.HI.U32 R0, R3, R4, RZ ;  /* 0x0000000403000227 */ /* 0x001fca00078e00ff */
[----:B------:R-:W-:-:S04]  /*1410*/  @P0 SHF.R.U32.HI R3, RZ, R5, R0 ;  /* 0x00000005ff030219 */ /* 0x000fc80000011600 */
[----:B------:R-:W-:Y:S01]  /*1420*/  LOP3.LUT R6, RZ, R3, RZ, 0x33, !PT ;  /* 0x00000003ff067212 */ /* 0x000fe200078e33ff */
[----:B------:R-:W-:Y:S06]  /*1430*/  BRA `(.L_x_1879) ;  /* 0x0000000000107947 */ /* 0x000fec0003800000 */
.L_x_1878:
[----:B------:R-:W-:-:S13]  /*1440*/  ISETP.NE.AND P0, PT, R9, 0x1, PT ;  /* 0x000000010900780c */ /* 0x000fda0003f05270 */
[----:B------:R-:W0:Y:S02]  /*1450*/  @P0 LDC.64 R2, c[0x0][0x9e8] ;  /* 0x00027a00ff020b82 */ /* 0x000e240000000a00 */
[----:B0-----:R-:W-:-:S05]  /*1460*/  @P0 IMAD.HI.U32 R0, R6, R2, RZ ;  /* 0x0000000206000227 */ /* 0x001fca00078e00ff */
[----:B------:R-:W-:-:S07]  /*1470*/  @P0 SHF.R.U32.HI R6, RZ, R3, R0 ;  /* 0x00000003ff060219 */ /* 0x000fce0000011600 */
.L_x_1879:
[----:B------:R-:W-:-:S05]  /*1480*/  IMAD R6, R6, R9, RZ ;  /* 0x0000000906067224 */ /* 0x000fca00078e02ff */
[----:B------:R-:W-:-:S13]  /*1490*/  R2UR UR5, R6 ;  /* 0x00000000060572ca */ /* 0x000fda00000e0000 */
[----:B------:R-:W-:-:S04]  /*14a0*/  UISETP.LT.AND UP0, UPT, UR4, UR5, UPT ;  /* 0x000000050400728c */ /* 0x000fc8000bf01270 */
[----:B------:R-:W-:-:S12]  /*14b0*/  USEL UR4, UR4, UR5, !UP0 ;  /* 0x0000000504047287 */ /* 0x000fd8000c000000 */
.L_x_1877:
[----:B------:R-:W-:Y:S01]  /*14c0*/  UIMAD.WIDE UR4, UR4, 0x2aaaaaab, URZ ;  /* 0x2aaaaaab040478a5 */ /* 0x000fe2000f8e023f */
[----:B------:R-:W-:Y:S02]  /*14d0*/  PLOP3.LUT P0, PT, PT, PT, PT, 0x80, 0x0 ;  /* 0x000000000000781c */ /* 0x000fe40003f0f070 */
[----:B------:R-:W-:Y:S01]  /*14e0*/  CS2R R2, SRZ ;  /* 0x0000000000027805 */ /* 0x000fe2000001ff00 */
[----:B------:R-:W-:Y:S01]  /*14f0*/  IMAD.MOV.U32 R0, RZ, RZ, RZ ;  /* 0x000000ffff007224 */ /* 0x000fe200078e00ff */
[----:B------:R-:W-:Y:S01]  /*1500*/  USHF.R.U32.HI UR4, URZ, 0x1f, UR5 ;  /* 0x0000001f3f047899 */ /* 0x000fe20008011605 */
[----:B------:R-:W-:Y:S02]  /*1510*/  CS2R R168, SRZ ;  /* 0x0000000000a87805 */ /* 0x000fe4000001ff00 */
[----:B------:R-:W-:Y:S02]  /*1520*/  CS2R R148, SRZ ;  /* 0x0000000000947805 */ /* 0x000fe4000001ff00 */
[----:B------:R-:W-:Y:S01]  /*1530*/  CS2R R166, SRZ ;  /* 0x0000000000a67805 */ /* 0x000fe2000001ff00 */
[----:B------:R-:W-:Y:S01]  /*1540*/  ULEA.HI.SX32 UR4, UR5, UR4, 0x1c ;  /* 0x0000000405047291 */ /* 0x000fe2000f8fe23f */
[----:B------:R-:W-:-:S02]  /*1550*/  CS2R R144, SRZ ;  /* 0x0000000000907805 */ /* 0x000fc4000001ff00 */
[----:B------:R-:W-:Y:S02]  /*1560*/  CS2R R164, SRZ ;  /* 0x0000000000a47805 */ /* 0x000fe4000001ff00 */
[----:B------:R-:W-:Y:S01]  /*1570*/  CS2R R140, SRZ ;  /* 0x00000000008c7805 */ /* 0x000fe2000001ff00 */
[----:B------:R-:W-:Y:S01]  /*1580*/  UISETP.LT.AND UP0, UPT, URZ, UR4, UPT ;  /* 0x000000043f00728c */ /* 0x000fe2000bf01270 */
[----:B------:R-:W-:Y:S02]  /*1590*/  CS2R R128, SRZ ;  /* 0x0000000000807805 */ /* 0x000fe4000001ff00 */
[----:B------:R-:W-:Y:S02]  /*15a0*/  CS2R R124, SRZ ;  /* 0x00000000007c7805 */ /* 0x000fe4000001ff00 */
[----:B------:R-:W-:Y:S01]  /*15b0*/  CS2R R136, SRZ ;  /* 0x0000000000887805 */ /* 0x000fe2000001ff00 */
[----:B------:R-:W-:Y:S01]  /*15c0*/  USEL UR44, URZ, UR4, !UP0 ;  /* 0x000000043f2c7287 */ /* 0x000fe2000c000000 */
[----:B------:R-:W-:-:S02]  /*15d0*/  CS2R R100, SRZ ;  /* 0x0000000000647805 */ /* 0x000fc4000001ff00 */
[----:B------:R-:W-:Y:S02]  /*15e0*/  CS2R R96, SRZ ;  /* 0x0000000000607805 */ /* 0x000fe4000001ff00 */
[----:B------:R-:W-:Y:S02]  /*15f0*/  CS2R R132, SRZ ;  /* 0x0000000000847805 */ /* 0x000fe4000001ff00 */
[----:B------:R-:W-:Y:S02]  /*1600*/  CS2R R92, SRZ ;  /* 0x00000000005c7805 */ /* 0x000fe4000001ff00 */
[----:B------:R-:W-:Y:S02]  /*1610*/  CS2R R88, SRZ ;  /* 0x0000000000587805 */ /* 0x000fe4000001ff00 */
[----:B------:R-:W-:Y:S02]  /*1620*/  ISETP.GT.AND P1, PT, R176, UR44, PT ;  /* 0x0000002cb0007c0c */ /* 0x000fe4000bf24270 */
        /* <DEDUP_REMOVED lines=49> */
[----:B------:R-:W-:Y:S01]  /*1940*/  CS2R R24, SRZ ;  /* 0x0000000000187805 */ /* 0x000fe2000001ff00 */
[----:B------:R-:W-:Y:S06]  /*1950*/  @!P1 BRA `(.L_x_1880) ;  /* 0x000000b400ac9947 */ /* 0x000fec0003800000 */
        /* <DEDUP_REMOVED lines=31> */
.L_x_1881:
[----:B------:R-:W0:Y:S01]  /*1b50*/  S2R R0, SR_CgaCtaId ;  /* 0x0000000000007919 */ /* 0x000e220000008800 */
[----:B------:R-:W-:Y:S01]  /*1b60*/  ULEA.HI UR4, UR36, UR36, URZ, 0x1 ;  /* 0x0000002424047291 */ /* 0x000fe2000f8f083f */
[----:B------:R-:W-:Y:S01]  /*1b70*/  MOV R7, 0x400 ;  /* 0x0000040000077802 */ /* 0x000fe20000000f00 */
[----:B------:R-:W1:Y:S02]  /*1b80*/  S2R R20, SR_TID.X ;  /* 0x0000000000147919 */ /* 0x000e640000002100 */
[----:B------:R-:W-:-:S04]  /*1b90*/  ULOP3.LUT UR4, UR4, 0xfffffffe, URZ, 0xc0, !UPT ;  /* 0xfffffffe04047892 */ /* 0x000fc8000f8ec03f */
[----:B------:R-:W-:-:S06]  /*1ba0*/  UIADD3 UR4, UR36, -UR4, URZ ;  /* 0x8000000424047290 */ /* 0x000fcc000fffe03f */
[----:B------:R-:W-:Y:S01]  /*1bb0*/  IMAD.U32 R2, RZ, RZ, UR4 ;  /* 0x00000004ff027e24 */ /* 0x000fe2000f8e00ff */
[----:B0-----:R-:W-:-:S04]  /*1bc0*/  LEA R7, R0, R7, 0x18 ;  /* 0x0000000700077211 */ /* 0x001fc800078ec0ff */
[----:B------:R-:W-:Y:S02]  /*1bd0*/  SHF.L.U32 R0, R2, 0x1f, RZ ;  /* 0x0000001f02007819 */ /* 0x000fe400000006ff */
[----:B-1----:R-:W-:Y:S02]  /*1be0*/  SHF.R.U32.HI R20, RZ, 0x7, R20 ;  /* 0x00000007ff147819 */ /* 0x002fe40000011614 */
[----:B------:R-:W0:Y:S03]  /*1bf0*/  SYNCS.PHASECHK.TRANS64.TRYWAIT P0, [R7+URZ+0x22800], R0 ;  /* 0x02280000070075a7 */ /* 0x000e26000800017f */
[----:B------:R-:W-:Y:S01]  /*1c00*/  VIADD R8, R20, 0x8 ;  /* 0x0000000814087836 */ /* 0x000fe20000000000 */
[----:B0-----:R-:W-:Y:S06]  /*1c10*/  @!P0 BRA `(.L_x_1882) ;  /* 0x0000011c00d88947 */ /* 0x001fec0003800000 */
.L_x_2046:
[----:B0-----:R-:W-:Y:S01]  /*1c20*/  IMAD.U32 R0, RZ, RZ, UR40 ;  /* 0x00000028ff007e24 */ /* 0x001fe2000f8e00ff */
[----:B------:R-:W-:Y:S05]  /*1c30*/  WARPSYNC.ALL ;  /* 0x0000000000007948 */ /* 0x000fea0003800000 */
[----:B------:R0:W-:Y:S01]  /*1c40*/  BAR.SYNC.DEFER_BLOCKING R8, 0x100 ;  /* 0x000400080000751d */ /* 0x0001e20000010000 */
[----:B------:R-:W-:-:S13]  /*1c50*/  ISETP.NE.AND P0, PT, R0, 0x3, PT ;  /* 0x000000030000780c */ /* 0x000fda0003f05270 */
[----:B0-----:R-:W-:Y:S05]  /*1c60*/  @!P0 BRA `(.L_x_1883) ;  /* 0x0000000000048947 */ /* 0x001fea0003800000 */
[----:B------:R-:W-:Y:S01]  /*1c70*/  BPT.TRAP 0x1 ;  /* 0x000000040000795c */ /* 0x000fe20000300000 */
.L_x_1883:
[----:B------:R-:W-:Y:S01]  /*1c80*/  R2UR UR24, R7 ;  /* 0x00000000071872ca */ /* 0x000fe200000e0000 */
[----:B------:R-:W-:-:S05]  /*1c90*/  IMAD.U32 R9, RZ, RZ, UR37 ;  /* 0x00000025ff097e24 */ /* 0x000fca000f8e00ff */
[----:B------:R-:W-:-:S07]  /*1ca0*/  SHF.L.U32 R9, R9, 0x1f, RZ ;  /* 0x0000001f09097819 */ /* 0x000fce00000006ff */
[----:B------:R-:W-:-:S09]  /*1cb0*/  ULEA UR24, UR38, UR24, 0x3 ;  /* 0x0000001826187291 */ /* 0x000fd2000f8e183f */
[----:B------:R0:W1:Y:S01]  /*1cc0*/  SYNCS.PHASECHK.TRANS64.TRYWAIT P1, [UR24+0x22830], R9 ;  /* 0x02283009ff0075a7 */ /* 0x0000620008020158 */
[----:B------:R-:W-:Y:S05]  /*1cd0*/  @!P0 BRA `(.L_x_1884) ;  /* 0x0000000000048947 */ /* 0x000fea0003800000 */
[----:B------:R-:W-:Y:S01]  /*1ce0*/  BPT.TRAP 0x1 ;  /* 0x000000040000795c */ /* 0x000fe20000300000 */
.L_x_1884:
[----:B-1----:R-:W-:Y:S05]  /*1cf0*/  @P1 BRA `(.L_x_1885) ;  /* 0x0000000000081947 */ /* 0x002fea0003800000 */
[----:B------:R-:W1:Y:S02]  /*1d00*/  SYNCS.PHASECHK.TRANS64.TRYWAIT P1, [UR24+0x22830], R9 ;  /* 0x02283009ff0075a7 */ /* 0x000e640008020158 */
[----:B-1----:R-:W-:Y:S05]  /*1d10*/  @!P1 BRA `(.L_x_1886) ;  /* 0x0000011c00ac9947 */ /* 0x002fea0003800000 */
.L_x_1885:
[----:B------:R-:W-:Y:S01]  /*1d20*/  R2UR UR4, R7 ;  /* 0x00000000070472ca */ /* 0x000fe200000e0000 */
[----:B------:R-:W-:Y:S01]  /*1d30*/  ULOP3.LUT UR20, UR45, 0x10000, URZ, 0xfc, !UPT ;  /* 0x000100002d147892 */ /* 0x000fe2000f8efc3f */
[----:B------:R-:W-:Y:S01]  /*1d40*/  WARPGROUP.ARRIVE ;  /* 0x00000000000079c5 */ /* 0x000fe20000000000 */
[----:B------:R-:W-:Y:S01]  /*1d50*/  UMOV UR21, 0x40000040 ;  /* 0x4000004000157882 */ /* 0x000fe20000000000 */
[----:B------:R-:W-:Y:S01]  /*1d60*/  UMOV UR23, 0x40000040 ;  /* 0x4000004000177882 */ /* 0x000fe20000000000 */
[----:B------:R-:W-:-:S03]  /*1d70*/  UIADD3 UR8, UR20, 0x2, URZ ;  /* 0x0000000214087890 */ /* 0x000fc6000fffe03f */
[----:B-1----:R-:W1:Y:S01]  /*1d80*/  S2R R0, SR_TID.X ;  /* 0x0000000000007919 */ /* 0x002e620000002100 */
[----:B------:R-:W-:Y:S01]  /*1d90*/  UMOV UR9, 0x40000040 ;  /* 0x4000004000097882 */ /* 0x000fe20000000000 */
[----:B------:R-:W-:Y:S01]  /*1da0*/  UMOV UR11, 0x40000040 ;  /* 0x40000040000b7882 */ /* 0x000fe20000000000 */
[----:B------:R-:W-:Y:S01]  /*1db0*/  UIADD3 UR12, UR20, 0x4, URZ ;  /* 0x00000004140c7890 */ /* 0x000fe2000fffe03f */
[----:B------:R-:W-:Y:S01]  /*1dc0*/  UMOV UR13, 0x40000040 ;  /* 0x40000040000d7882 */ /* 0x000fe20000000000 */
[----:B------:R-:W-:Y:S01]  /*1dd0*/  UMOV UR15, 0x40000040 ;  /* 0x40000040000f7882 */ /* 0x000fe20000000000 */
[----:B------:R-:W-:Y:S02]  /*1de0*/  UIADD3 UR4, UR4, 0x1c400, URZ ;  /* 0x0001c40004047890 */ /* 0x000fe4000fffe03f */
[----:B------:R-:W-:Y:S02]  /*1df0*/  UIADD3 UR16, UR20, 0x6, URZ ;  /* 0x0000000614107890 */ /* 0x000fe4000fffe03f */
[----:B------:R-:W-:Y:S01]  /*1e00*/  USHF.R.U32.HI UR4, URZ, 0x4, UR4 ;  /* 0x000000043f047899 */ /* 0x000fe20008011604 */
[----:B------:R-:W-:Y:S01]  /*1e10*/  UMOV UR17, 0x40000040 ;  /* 0x4000004000117882 */ /* 0x000fe20000000000 */
[----:B------:R-:W-:-:S02]  /*1e20*/  UMOV UR19, 0x40000040 ;  /* 0x4000004000137882 */ /* 0x000fc40000000000 */
[----:B------:R-:W-:-:S04]  /*1e30*/  ULOP3.LUT UR4, UR4, 0x3fff, URZ, 0xc0, !UPT ;  /* 0x00003fff04047892 */ /* 0x000fc8000f8ec03f */
[----:B------:R-:W-:-:S04]  /*1e40*/  ULOP3.LUT UR4, UR4, 0x10000, URZ, 0xfc, !UPT ;  /* 0x0001000004047892 */ /* 0x000fc8000f8efc3f */
[----:B------:R-:W-:-:S04]  /*1e50*/  UIMAD UR22, UR38, 0x300, UR4 ;  /* 0x00000300261678a4 */ /* 0x000fc8000f8e0204 */
[----:B------:R-:W-:Y:S02]  /*1e60*/  UIADD3 UR10, UR22, 0x2, URZ ;  /* 0x00000002160a7890 */ /* 0x000fe4000fffe03f */
[----:B------:R-:W-:Y:S02]  /*1e70*/  UIADD3 UR14, UR22, 0x4, URZ ;  /* 0x00000004160e7890 */ /* 0x000fe4000fffe03f */
[----:B------:R-:W-:Y:S02]  /*1e80*/  UIADD3 UR18, UR22, 0x6, URZ ;  /* 0x0000000616127890 */ /* 0x000fe4000fffe03f */
[----:B------:R-:W-:Y:S01]  /*1e90*/  HGMMA.64x96x16.F32 R24, gdesc[UR20], RZ, !UPT, gsb0 ;  /* 0x01600000141879f0 */ /* 0x000fe2000c0008ff */
[----:B-1----:R-:W-:-:S04]  /*1ea0*/  SHF.R.U32.HI R0, RZ, 0x7, R0 ;  /* 0x00000007ff007819 */ /* 0x002fc80000011600 */
        /* <DEDUP_REMOVED lines=14> */
.L_x_1887:
[----:B------:R-:W-:Y:S01]  /*1f90*/  ISETP.NE.AND P2, PT, R205, 0x1, PT ;  /* 0x00000001cd00780c */ /* 0x000fe20003f45270 */
[----:B------:R-:W2:Y:S01]  /*1fa0*/  S2UR UR6, SR_CgaCtaId ;  /* 0x00000000000679c3 */ /* 0x000ea20000008800 */
[----:B------:R-:W-:Y:S01]  /*1fb0*/  VIADD R0, R22, UR41 ;  /* 0x0000002916007c36 */ /* 0x000fe20008000000 */
[----:B------:R-:W-:Y:S01]  /*1fc0*/  UIADD3 UR5, UR24, 0x22840, URZ ;  /* 0x0002284018057890 */ /* 0x000fe2000fffe03f */
[----:B------:R-:W-:Y:S01]  /*1fd0*/  LOP3.LUT P1, RZ, R16, 0x80000, RZ, 0xc0, !PT ;  /* 0x0008000010ff7812 */ /* 0x000fe2000782c0ff */
[----:B------:R-:W-:Y:S01]  /*1fe0*/  ULDC UR7, c[0x0][0x9dc] ;  /* 0x0002770000077ab9 */ /* 0x000fe20000000800 */
[----:B------:R-:W-:Y:S01]  /*1ff0*/  IMAD.MOV.U32 R2, RZ, RZ, R0 ;  /* 0x000000ffff027224 */ /* 0x000fe200078e0000 */
[----:B------:R-:W-:Y:S01]  /*2000*/  ULDC UR15, c[0x0][0x9e0] ;  /* 0x00027800000f7ab9 */ /* 0x000fe20000000800 */
[----:B------:R-:W-:Y:S01]  /*2010*/  IMAD.MOV.U32 R13, RZ, RZ, -0x60 ;  /* 0xffffffa0ff0d7424 */ /* 0x000fe200078e00ff */
[----:B------:R-:W3:Y:S03]  /*2020*/  LDC R6, c[0x0][0x288] ;  /* 0x0000a200ff067b82 */ /* 0x000ee60000000800 */
[----:B------:R-:W-:-:S04]  /*2030*/  IMAD R15, R176, R13, 0x60 ;  /* 0x00000060b00f7424 */ /* 0x000fc800078e020d */
[----:B------:R-:W-:Y:S01]  /*2040*/  IMAD R14, R18, -0x2, R15 ;  /* 0xfffffffe120e7824 */ /* 0x000fe200078e020f */
[----:B------:R-:W4:Y:S08]  /*2050*/  @P2 LDC R5, c[0x0][0x44c] ;  /* 0x00011300ff052b82 */ /* 0x000f300000000800 */
[----:B------:R-:W5:Y:S01]  /*2060*/  @P2 LDC R11, c[0x0][0x450] ;  /* 0x00011400ff0b2b82 */ /* 0x000f620000000800 */
[----:B--2---:R-:W-:-:S09]  /*2070*/  UPRMT UR5, UR6, 0x654, UR5 ;  /* 0x0000065406057896 */ /* 0x004fd20008000005 */
[----:B------:R-:W-:Y:S01]  /*2080*/  SYNCS.ARRIVE.TRANS64.RED.A1T0 RZ, [UR5], RZ ;  /* 0x000000ffffff79a7 */ /* 0x000fe20008100405 */
[----:B------:R-:W-:Y:S01]  /*2090*/  ULOP3.LUT UR5, URZ, UR7, URZ, 0x33, !UPT ;  /* 0x000000073f057292 */ /* 0x000fe2000f8e333f */
[----:B----4-:R-:W-:-:S04]  /*20a0*/  @P2 IMAD.HI.U32 R4, R0, R5, RZ ;  /* 0x0000000500042227 */ /* 0x010fc800078e00ff */
[----:B------:R-:W-:Y:S01]  /*20b0*/  IMAD R0, R176, -0x60, R17 ;  /* 0xffffffa0b0007824 */ /* 0x000fe200078e0211 */
[----:B-----5:R-:W-:-:S03]  /*20c0*/  @P2 SHF.R.U32.HI R2, RZ, R11, R4 ;  /* 0x0000000bff022219 */ /* 0x020fc60000011604 */
[----:B------:R-:W-:Y:S02]  /*20d0*/  VIADD R5, R0, 0x61 ;  /* 0x0000006100057836 */ /* 0x000fe40000000000 */
[----:B------:R-:W2:Y:S02]  /*20e0*/  SHFL.IDX PT, R10, R2, RZ, 0x1c1f ;  /* 0x001c1fff020a7589 */ /* 0x000ea400000e0000 */
[----:B------:R-:W-:Y:S02]  /*20f0*/  IMAD R11, R18, -0x2, R5 ;  /* 0xfffffffe120b7824 */ /* 0x000fe400078e0205 */
[----:B------:R-:W-:Y:S02]  /*2100*/  VIADD R5, R0, 0x60 ;  /* 0x0000006000057836 */ /* 0x000fe40000000000 */
[----:B---3--:R-:W-:Y:S02]  /*2110*/  IMAD.IADD R11, R11, 0x1, -R6 ;  /* 0x000000010b0b7824 */ /* 0x008fe400078e0a06 */
[----:B------:R-:W-:-:S02]  /*2120*/  IMAD R12, R18, -0x2, R5 ;  /* 0xfffffffe120c7824 */ /* 0x000fc400078e0205 */
[C---:B------:R-:W-:Y:S02]  /*2130*/  VIADD R13, R11.reuse, UR15 ;  /* 0x0000000f0b0d7c36 */ /* 0x040fe40008000000 */
[----:B------:R-:W-:-:S03]  /*2140*/  VIADD R11, R11, UR5 ;  /* 0x000000050b0b7c36 */ /* 0x000fc60008000000 */
[----:B--2---:R-:W-:Y:S01]  /*2150*/  VIADDMNMX R0, R10, R13, R12, PT ;  /* 0x0000000d0a007246 */ /* 0x004fe2000380010c */
[----:B------:R-:W-:Y:S01]  /*2160*/  IMAD.IADD R4, R11, 0x1, R10 ;  /* 0x000000010b047824 */ /* 0x000fe200078e020a */
[----:B------:R-:W-:Y:S06]  /*2170*/  @!P1 BRA `(.L_x_1888) ;  /* 0x00000000005c9947 */ /* 0x000fec0003800000 */
[----:B------:R-:W-:Y:S01]  /*2180*/  IADD3 R5, R17, -R6, R10 ;  /* 0x8000000611057210 */ /* 0x000fe20007ffe00a */
[----:B------:R-:W-:Y:S03]  /*2190*/  BSSY B0, `(.L_x_1889) ;  /* 0x0000012000007945 */ /* 0x000fe60003800000 */
[----:B------:R-:W-:-:S13]  /*21a0*/  ISETP.GT.AND P1, PT, R5, -0x1, PT ;  /* 0xffffffff0500780c */ /* 0x000fda0003f24270 */
[----:B------:R-:W-:Y:S05]  /*21b0*/  @P1 BRA `(.L_x_1890) ;  /* 0x0000000000241947 */ /* 0x000fea0003800000 */
[----:B------:R-:W-:Y:S01]  /*21c0*/  ULDC UR5, c[0x0][0x9e4] ;  /* 0x0002790000057ab9 */ /* 0x000fe20000000800 */
[----:B------:R-:W-:Y:S01]  /*21d0*/  LOP3.LUT R5, RZ, R5, RZ, 0x33, !PT ;  /* 0x00000005ff057212 */ /* 0x000fe200078e33ff */
[----:B------:R-:W-:-:S05]  /*21e0*/  IMAD.U32 R20, RZ, RZ, UR5 ;  /* 0x00000005ff147e24 */ /* 0x000fca000f8e00ff */
[----:B------:R-:W-:-:S13]  /*21f0*/  ISETP.NE.AND P1, PT, R20, 0x1, PT ;  /* 0x000000011400780c */ /* 0x000fda0003f25270 */
[----:B------:R-:W2:Y:S02]  /*2200*/  @P1 LDC.64 R72, c[0x0][0x9e8] ;  /* 0x00027a00ff481b82 */ /* 0x000ea40000000a00 */
[----:B--2---:R-:W-:-:S05]  /*2210*/  @P1 IMAD.HI.U32 R10, R5, R72, RZ ;  /* 0x00000048050a1227 */ /* 0x004fca00078e00ff */
[----:B------:R-:W-:-:S04]  /*2220*/  @P1 SHF.R.U32.HI R5, RZ, R73, R10 ;  /* 0x00000049ff051219 */ /* 0x000fc8000001160a */
[----:B------:R-:W-:Y:S01]  /*2230*/  LOP3.LUT R5, RZ, R5, RZ, 0x33, !PT ;  /* 0x00000005ff057212 */ /* 0x000fe200078e33ff */
[----:B------:R-:W-:Y:S06]  /*2240*/  BRA `(.L_x_1891) ;  /* 0x0000000000187947 */ /* 0x000fec0003800000 */
.L_x_1890:
[----:B------:R-:W-:Y:S02]  /*2250*/  ULDC UR5, c[0x0][0x9e4] ;  /* 0x0002790000057ab9 */ /* 0x000fe40000000800 */
[----:B------:R-:W-:-:S05]  /*2260*/  IMAD.U32 R20, RZ, RZ, UR5 ;  /* 0x00000005ff147e24 */ /* 0x000fca000f8e00ff */
[----:B------:R-:W-:-:S13]  /*2270*/  ISETP.NE.AND P1, PT, R20, 0x1, PT ;  /* 0x000000011400780c */ /* 0x000fda0003f25270 */
[----:B------:R-:W2:Y:S02]  /*2280*/  @P1 LDC.64 R72, c[0x0][0x9e8] ;  /* 0x00027a00ff481b82 */ /* 0x000ea40000000a00 */
[----:B--2---:R-:W-:-:S05]  /*2290*/  @P1 IMAD.HI.U32 R10, R5, R72, RZ ;  /* 0x00000048050a1227 */ /* 0x004fca00078e00ff */
[----:B------:R-:W-:-:S07]  /*22a0*/  @P1 SHF.R.U32.HI R5, RZ, R73, R10 ;  /* 0x00000049ff051219 */ /* 0x000fce000001160a */
.L_x_1891:
[----:B------:R-:W-:Y:S05]  /*22b0*/  BSYNC B0 ;  /* 0x0000000000007941 */ /* 0x000fea0003800000 */
.L_x_1889:
[----:B------:R-:W-:-:S05]  /*22c0*/  IMAD R5, R5, R20, R14 ;  /* 0x0000001405057224 */ /* 0x000fca00078e020e */
[----:B------:R-:W-:Y:S02]  /*22d0*/  VIADDMNMX R0, R5, R20, R0, PT ;  /* 0x0000001405007246 */ /* 0x000fe40003800100 */
[----:B------:R-:W-:-:S07]  /*22e0*/  VIMNMX R4, R4, R5, !PT ;  /* 0x0000000504047248 */ /* 0x000fce0007fe0100 */
.L_x_1888:
[C---:B------:R-:W-:Y:S01]  /*22f0*/  ISETP.GE.AND P6, PT, R15.reuse, 0x9, PT ;  /* 0x000000090f00780c */ /* 0x040fe20003fc6270 */
[----:B------:R-:W2:Y:S01]  /*2300*/  SHFL.IDX PT, R2, R2, 0x1, 0x1c1f ;  /* 0x003c1f0002027f89 */ /* 0x000ea200000e0000 */
[C---:B------:R-:W-:Y:S02]  /*2310*/  ISETP.GE.AND P1, PT, R15.reuse, 0x2, PT ;  /* 0x000000020f00780c */ /* 0x040fe40003f26270 */
[C---:B------:R-:W-:Y:S02]  /*2320*/  ISETP.GT.AND P2, PT, R4.reuse, 0x8, !P6 ;  /* 0x000000080400780c */ /* 0x040fe40007744270 */
[----:B------:R-:W-:Y:S02]  /*2330*/  ISETP.GT.AND P3, PT, R4, 0x1, !P1 ;  /* 0x000000010400780c */ /* 0x000fe40004f64270 */
[----:B------:R-:W-:Y:S02]  /*2340*/  ISETP.LT.OR P2, PT, R0, 0x9, P2 ;  /* 0x000000090000780c */ /* 0x000fe40001741670 */
[----:B------:R-:W-:-:S02]  /*2350*/  ISETP.GE.AND P4, PT, R15, 0xa, PT ;  /* 0x0000000a0f00780c */ /* 0x000fc40003f86270 */
[----:B------:R-:W-:Y:S02]  /*2360*/  FSEL R73, R28, -INF , !P2 ;  /* 0xff8000001c497808 */ /* 0x000fe40005000000 */
[----:B------:R-:W-:Y:S02]  /*2370*/  ISETP.LT.OR P3, PT, R0, 0x2, P3 ;  /* 0x000000020000780c */ /* 0x000fe40001f61670 */
[----:B------:R-:W-:Y:S02]  /*2380*/  ISETP.GT.AND P2, PT, R4, 0x9, !P4 ;  /* 0x000000090400780c */ /* 0x000fe40006744270 */
[----:B------:R-:W-:Y:S02]  /*2390*/  FSEL R25, R25, -INF , !P3 ;  /* 0xff80000019197808 */ /* 0x000fe40005800000 */
[----:B------:R-:W-:Y:S02]  /*23a0*/  ISETP.LT.OR P2, PT, R0, 0xa, P2 ;  /* 0x0000000a0000780c */ /* 0x000fe40001741670 */
[----:B------:R-:W-:-:S02]  /*23b0*/  ISETP.GE.AND P3, PT, R15, 0x11, PT ;  /* 0x000000110f00780c */ /* 0x000fc40003f66270 */
[----:B------:R-:W-:Y:S01]  /*23c0*/  FSEL R29, R29, -INF , !P2 ;  /* 0xff8000001d1d7808 */ /* 0x000fe20005000000 */
[----:B--2---:R-:W-:Y:S01]  /*23d0*/  IMAD.IADD R5, R11, 0x1, R2 ;  /* 0x000000010b057824 */ /* 0x004fe200078e0202 */
[----:B------:R-:W-:Y:S02]  /*23e0*/  ISETP.GT.AND P2, PT, R4, 0x10, !P3 ;  /* 0x000000100400780c */ /* 0x000fe40005f44270 */
[----:B------:R-:W-:Y:S02]  /*23f0*/  P2R R20, PR, RZ, 0x8 ;  /* 0x00000008ff147803 */ /* 0x000fe40000000000 */
[----:B------:R-:W-:Y:S02]  /*2400*/  ISETP.LT.OR P2, PT, R0, 0x11, P2 ;  /* 0x000000110000780c */ /* 0x000fe40001741670 */
[----:B------:R-:W-:Y:S02]  /*2410*/  ISETP.GE.AND P3, PT, R15, 0x12, PT ;  /* 0x000000120f00780c */ /* 0x000fe40003f66270 */
[----:B------:R-:W-:-:S02]  /*2420*/  FSEL R75, R32, -INF , !P2 ;  /* 0xff800000204b7808 */ /* 0x000fc40005000000 */
[----:B------:R-:W-:Y:S02]  /*2430*/  ISETP.GT.AND P2, PT, R4, 0x11, !P3 ;  /* 0x000000110400780c */ /* 0x000fe40005f44270 */
[----:B------:R-:W-:Y:S02]  /*2440*/  P2R R28, PR, RZ, 0x8 ;  /* 0x00000008ff1c7803 */ /* 0x000fe40000000000 */
[----:B------:R-:W-:Y:S02]  /*2450*/  ISETP.LT.OR P2, PT, R0, 0x12, P2 ;  /* 0x000000120000780c */ /* 0x000fe40001741670 */
[----:B------:R-:W-:Y:S02]  /*2460*/  ISETP.GE.AND P3, PT, R15, 0x19, PT ;  /* 0x000000190f00780c */ /* 0x000fe40003f66270 */
[----:B------:R-:W-:Y:S02]  /*2470*/  FSEL R33, R33, -INF , !P2 ;  /* 0xff80000021217808 */ /* 0x000fe40005000000 */
[----:B------:R-:W-:-:S02]  /*2480*/  ISETP.GT.AND P2, PT, R4, 0x18, !P3 ;  /* 0x000000180400780c */ /* 0x000fc40005f44270 */
[----:B------:R-:W-:Y:S02]  /*2490*/  P2R R32, PR, RZ, 0x8 ;  /* 0x00000008ff207803 */ /* 0x000fe40000000000 */
[----:B------:R-:W-:Y:S02]  /*24a0*/  ISETP.LT.OR P2, PT, R0, 0x19, P2 ;  /* 0x000000190000780c */ /* 0x000fe40001741670 */
[----:B------:R-:W-:Y:S02]  /*24b0*/  ISETP.GE.AND P3, PT, R15, 0x1a, PT ;  /* 0x0000001a0f00780c */ /* 0x000fe40003f66270 */
[----:B------:R-:W-:Y:S02]  /*24c0*/  FSEL R77, R36, -INF , !P2 ;  /* 0xff800000244d7808 */ /* 0x000fe40005000000 */
[----:B------:R-:W-:Y:S02]  /*24d0*/  ISETP.GT.AND P2, PT, R4, 0x19, !P3 ;  /* 0x000000190400780c */ /* 0x000fe40005f44270 */
[----:B------:R-:W-:-:S02]  /*24e0*/  P2R R36, PR, RZ, 0x8 ;  /* 0x00000008ff247803 */ /* 0x000fc40000000000 */
[----:B------:R-:W-:Y:S02]  /*24f0*/  ISETP.LT.OR P2, PT, R0, 0x1a, P2 ;  /* 0x0000001a0000780c */ /* 0x000fe40001741670 */
[----:B------:R-:W-:Y:S02]  /*2500*/  ISETP.GE.AND P3, PT, R15, 0x21, PT ;  /* 0x000000210f00780c */ /* 0x000fe40003f66270 */
[----:B------:R-:W-:Y:S02]  /*2510*/  FSEL R37, R37, -INF , !P2 ;  /* 0xff80000025257808 */ /* 0x000fe40005000000 */
[----:B------:R-:W-:Y:S02]  /*2520*/  ISETP.GT.AND P2, PT, R4, 0x20, !P3 ;  /* 0x000000200400780c */ /* 0x000fe40005f44270 */
[----:B------:R-:W-:Y:S02]  /*2530*/  P2R R72, PR, RZ, 0x8 ;  /* 0x00000008ff487803 */ /* 0x000fe40000000000 */
[----:B------:R-:W-:-:S02]  /*2540*/  ISETP.LT.OR P2, PT, R0, 0x21, P2 ;  /* 0x000000210000780c */ /* 0x000fc40001741670 */
[C---:B------:R-:W-:Y:S02]  /*2550*/  ISETP.GE.AND P3, PT, R15.reuse, 0x22, PT ;  /* 0x000000220f00780c */ /* 0x040fe40003f66270 */
[----:B------:R-:W-:Y:S02]  /*2560*/  FSEL R79, R40, -INF , !P2 ;  /* 0xff800000284f7808 */ /* 0x000fe40005000000 */
[----:B------:R-:W-:Y:S02]  /*2570*/  ISETP.GT.AND P2, PT, R4, 0x21, !P3 ;  /* 0x000000210400780c */ /* 0x000fe40005f44270 */
[----:B------:R-:W-:Y:S02]  /*2580*/  P2R R40, PR, RZ, 0x8 ;  /* 0x00000008ff287803 */ /* 0x000fe40000000000 */
[----:B------:R-:W-:Y:S02]  /*2590*/  ISETP.LT.OR P2, PT, R0, 0x22, P2 ;  /* 0x000000220000780c */ /* 0x000fe40001741670 */
[----:B------:R-:W-:-:S02]  /*25a0*/  ISETP.GE.AND P3, PT, R15, 0x29, PT ;  /* 0x000000290f00780c */ /* 0x000fc40003f66270 */
[----:B------:R-:W-:Y:S02]  /*25b0*/  FSEL R41, R41, -INF , !P2 ;  /* 0xff80000029297808 */ /* 0x000fe40005000000 */
        /* <DEDUP_REMOVED lines=53> */
[----:B------:R-:W-:Y:S02]  /*2910*/  P2R R10, PR, RZ, 0x10 ;  /* 0x00000010ff0a7803 */ /* 0x000fe40000000000 */
[----:B------:R-:W-:Y:S02]  /*2920*/  FSEL R64, R64, -INF , !P2 ;  /* 0xff80000040407808 */ /* 0x000fe40005000000 */
[----:B------:R-:W-:-:S04]  /*2930*/  ISETP.GE.AND P2, PT, R15, 0x52, PT ;  /* 0x000000520f00780c */ /* 0x000fc80003f46270 */
[----:B------:R-:W-:-:S04]  /*2940*/  ISETP.GT.AND P3, PT, R4, 0x51, !P2 ;  /* 0x000000510400780c */ /* 0x000fc80005764270 */
[----:B------:R-:W-:-:S04]  /*2950*/  ISETP.LT.OR P3, PT, R0, 0x52, P3 ;  /* 0x000000520000780c */ /* 0x000fc80001f61670 */
[----:B------:R-:W-:Y:S02]  /*2960*/  FSEL R65, R65, -INF , !P3 ;  /* 0xff80000041417808 */ /* 0x000fe40005800000 */
[----:B------:R-:W-:-:S04]  /*2970*/  ISETP.GE.AND P3, PT, R15, 0x59, PT ;  /* 0x000000590f00780c */ /* 0x000fc80003f66270 */
[----:B------:R-:W-:-:S04]  /*2980*/  ISETP.GT.AND P4, PT, R4, 0x58, !P3 ;  /* 0x000000580400780c */ /* 0x000fc80005f84270 */
[----:B------:R-:W-:-:S04]  /*2990*/  ISETP.LT.OR P4, PT, R0, 0x59, P4 ;  /* 0x000000590000780c */ /* 0x000fc80002781670 */
[----:B------:R-:W-:Y:S02]  /*29a0*/  FSEL R68, R68, -INF , !P4 ;  /* 0xff80000044447808 */ /* 0x000fe40006000000 */
[----:B------:R-:W-:-:S04]  /*29b0*/  ISETP.GE.AND P4, PT, R15, 0x1, PT ;  /* 0x000000010f00780c */ /* 0x000fc80003f86270 */
[----:B------:R-:W-:-:S04]  /*29c0*/  ISETP.GT.AND P5, PT, R4, RZ, !P4 ;  /* 0x000000ff0400720c */ /* 0x000fc800067a4270 */
[----:B------:R-:W-:-:S04]  /*29d0*/  ISETP.LT.OR P5, PT, R0, 0x1, P5 ;  /* 0x000000010000780c */ /* 0x000fc80002fa1670 */
[----:B------:R-:W-:Y:S02]  /*29e0*/  FSEL R21, R24, -INF , !P5 ;  /* 0xff80000018157808 */ /* 0x000fe40006800000 */
[----:B------:R-:W-:-:S04]  /*29f0*/  ISETP.GE.AND P5, PT, R15, 0x5a, PT ;  /* 0x0000005a0f00780c */ /* 0x000fc80003fa6270 */
[----:B------:R-:W-:Y:S02]  /*2a00*/  P2R R15, PR, RZ, 0x20 ;  /* 0x00000020ff0f7803 */ /* 0x000fe40000000000 */
[----:B------:R-:W-:-:S04]  /*2a10*/  ISETP.GT.AND P5, PT, R4, 0x59, !P5 ;  /* 0x000000590400780c */ /* 0x000fc80006fa4270 */
[----:B------:R-:W-:Y:S02]  /*2a20*/  ISETP.LT.OR P5, PT, R0, 0x5a, P5 ;  /* 0x0000005a0000780c */ /* 0x000fe40002fa1670 */
[----:B------:R-:W-:Y:S02]  /*2a30*/  VIADDMNMX R0, R2, R13, R12, PT ;  /* 0x0000000d02007246 */ /* 0x000fe4000380010c */
[----:B------:R-:W-:Y:S02]  /*2a40*/  FSEL R69, R69, -INF , !P5 ;  /* 0xff80000045457808 */ /* 0x000fe40006800000 */
[----:B------:R-:W-:-:S13]  /*2a50*/  LOP3.LUT P5, RZ, R16, 0x80000, RZ, 0xc0, !PT ;  /* 0x0008000010ff7812 */ /* 0x000fda00078ac0ff */
[----:B------:R-:W-:Y:S05]  /*2a60*/  @!P5 BRA `(.L_x_1892) ;  /* 0x00000000005cd947 */ /* 0x000fea0003800000 */
        /* <DEDUP_REMOVED lines=13> */
.L_x_1894:
[----:B------:R-:W-:Y:S02]  /*2b40*/  ULDC UR5, c[0x0][0x9e4] ;  /* 0x0002790000057ab9 */ /* 0x000fe40000000800 */
[----:B------:R-:W-:-:S05]  /*2b50*/  IMAD.U32 R4, RZ, RZ, UR5 ;  /* 0x00000005ff047e24 */ /* 0x000fca000f8e00ff */
[----:B------:R-:W-:-:S13]  /*2b60*/  ISETP.NE.AND P5, PT, R4, 0x1, PT ;  /* 0x000000010400780c */ /* 0x000fda0003fa5270 */
[----:B------:R-:W2:Y:S02]  /*2b70*/  @P5 LDC.64 R12, c[0x0][0x9e8] ;  /* 0x00027a00ff0c5b82 */ /* 0x000ea40000000a00 */
[----:B--2---:R-:W-:-:S05]  /*2b80*/  @P5 IMAD.HI.U32 R2, R11, R12, RZ ;  /* 0x0000000c0b025227 */ /* 0x004fca00078e00ff */
[----:B------:R-:W-:-:S07]  /*2b90*/  @P5 SHF.R.U32.HI R11, RZ, R13, R2 ;  /* 0x0000000dff0b5219 */ /* 0x000fce0000011602 */
.L_x_1895:
[----:B------:R-:W-:Y:S05]  /*2ba0*/  BSYNC B0 ;  /* 0x0000000000007941 */ /* 0x000fea0003800000 */
.L_x_1893:
[----:B------:R-:W-:-:S05]  /*2bb0*/  IMAD R11, R11, R4, R14 ;  /* 0x000000040b0b7224 */ /* 0x000fca00078e020e */
[----:B------:R-:W-:Y:S02]  /*2bc0*/  VIADDMNMX R0, R11, R4, R0, PT ;  /* 0x000000040b007246 */ /* 0x000fe40003800100 */
[----:B------:R-:W-:-:S07]  /*2bd0*/  VIMNMX R5, R5, R11, !PT ;  /* 0x0000000b05057248 */ /* 0x000fce0007fe0100 */
.L_x_1892:
[C---:B------:R-:W-:Y:S01]  /*2be0*/  ISETP.GT.AND P1, PT, R5.reuse, 0x1, !P1 ;  /* 0x000000010500780c */ /* 0x040fe20004f24270 */
[----:B------:R-:W-:Y:S01]  /*2bf0*/  ULDC UR6, c[0x0][0x988] ;  /* 0x0002620000067ab9 */ /* 0x000fe20000000800 */
[----:B------:R-:W-:Y:S02]  /*2c00*/  ISETP.GT.AND P6, PT, R5, 0x8, !P6 ;  /* 0x000000080500780c */ /* 0x000fe400077c4270 */
[C---:B------:R-:W-:Y:S02]  /*2c10*/  ISETP.LT.OR P1, PT, R0.reuse, 0x2, P1 ;  /* 0x000000020000780c */ /* 0x040fe40000f21670 */
[----:B------:R-:W-:Y:S02]  /*2c20*/  ISETP.LT.OR P6, PT, R0, 0x9, P6 ;  /* 0x000000090000780c */ /* 0x000fe400037c1670 */
[----:B------:R-:W-:Y:S02]  /*2c30*/  FSEL R27, R27, -INF , !P1 ;  /* 0xff8000001b1b7808 */ /* 0x000fe40004800000 */
[----:B------:R-:W-:-:S02]  /*2c40*/  ISETP.NE.AND P1, PT, R10, RZ, PT ;  /* 0x000000ff0a00720c */ /* 0x000fc40003f25270 */
[----:B------:R-:W-:Y:S02]  /*2c50*/  FSEL R30, R30, -INF , !P6 ;  /* 0xff8000001e1e7808 */ /* 0x000fe40007000000 */
[----:B------:R-:W-:Y:S02]  /*2c60*/  ISETP.GT.AND P1, PT, R5, 0x9, !P1 ;  /* 0x000000090500780c */ /* 0x000fe40004f24270 */
[----:B------:R-:W-:Y:S02]  /*2c70*/  ISETP.NE.AND P6, PT, R32, RZ, PT ;  /* 0x000000ff2000720c */ /* 0x000fe40003fc5270 */
[----:B------:R-:W-:Y:S02]  /*2c80*/  ISETP.LT.OR P1, PT, R0, 0xa, P1 ;  /* 0x0000000a0000780c */ /* 0x000fe40000f21670 */
[----:B------:R-:W-:Y:S02]  /*2c90*/  FMNMX.FTZ R2, R21, R25, !PT ;  /* 0x0000001915027209 */ /* 0x000fe40007810000 */
[----:B------:R-:W-:-:S02]  /*2ca0*/  FSEL R31, R31, -INF , !P1 ;  /* 0xff8000001f1f7808 */ /* 0x000fc40004800000 */
[----:B------:R-:W-:Y:S02]  /*2cb0*/  ISETP.NE.AND P1, PT, R20, RZ, PT ;  /* 0x000000ff1400720c */ /* 0x000fe40003f25270 */
[----:B------:R-:W-:Y:S02]  /*2cc0*/  ISETP.NE.AND P5, PT, R36, RZ, PT ;  /* 0x000000ff2400720c */ /* 0x000fe40003fa5270 */
[----:B------:R-:W-:Y:S02]  /*2cd0*/  ISETP.GT.AND P1, PT, R5, 0x10, !P1 ;  /* 0x000000100500780c */ /* 0x000fe40004f24270 */
[----:B------:R-:W-:Y:S02]  /*2ce0*/  FMNMX.FTZ R2, R73, R2, !PT ;  /* 0x0000000249027209 */ /* 0x000fe40007810000 */
[----:B------:R-:W-:Y:S02]  /*2cf0*/  ISETP.LT.OR P1, PT, R0, 0x11, P1 ;  /* 0x000000110000780c */ /* 0x000fe40000f21670 */
[----:B------:R-:W-:-:S02]  /*2d00*/  FMNMX.FTZ R2, R29, R2, !PT ;  /* 0x000000021d027209 */ /* 0x000fc40007810000 */
[----:B------:R-:W-:Y:S02]  /*2d10*/  FSEL R34, R34, -INF , !P1 ;  /* 0xff80000022227808 */ /* 0x000fe40004800000 */
[----:B------:R-:W-:Y:S02]  /*2d20*/  ISETP.NE.AND P1, PT, R28, RZ, PT ;  /* 0x000000ff1c00720c */ /* 0x000fe40003f25270 */
[----:B------:R-:W-:Y:S02]  /*2d30*/  FMNMX.FTZ R2, R75, R2, !PT ;  /* 0x000000024b027209 */ /* 0x000fe40007810000 */
[----:B------:R-:W-:Y:S02]  /*2d40*/  ISETP.GT.AND P1, PT, R5, 0x11, !P1 ;  /* 0x000000110500780c */ /* 0x000fe40004f24270 */
[----:B------:R-:W-:Y:S02]  /*2d50*/  FMNMX.FTZ R2, R33, R2, !PT ;  /* 0x0000000221027209 */ /* 0x000fe40007810000 */
[----:B------:R-:W-:-:S02]  /*2d60*/  ISETP.LT.OR P1, PT, R0, 0x12, P1 ;  /* 0x000000120000780c */ /* 0x000fc40000f21670 */
[----:B------:R-:W-:Y:S02]  /*2d70*/  FMNMX.FTZ R2, R77, R2, !PT ;  /* 0x000000024d027209 */ /* 0x000fe40007810000 */
[----:B------:R-:W-:Y:S02]  /*2d80*/  FSEL R35, R35, -INF , !P1 ;  /* 0xff80000023237808 */ /* 0x000fe40004800000 */
[----:B------:R-:W-:Y:S02]  /*2d90*/  ISETP.GT.AND P1, PT, R5, 0x18, !P6 ;  /* 0x000000180500780c */ /* 0x000fe40007724270 */
[----:B------:R-:W-:Y:S02]  /*2da0*/  FMNMX.FTZ R2, R37, R2, !PT ;  /* 0x0000000225027209 */ /* 0x000fe40007810000 */
[----:B------:R-:W-:Y:S02]  /*2db0*/  ISETP.LT.OR P1, PT, R0, 0x19, P1 ;  /* 0x000000190000780c */ /* 0x000fe40000f21670 */
[----:B------:R-:W-:-:S02]  /*2dc0*/  FMNMX.FTZ R2, R79, R2, !PT ;  /* 0x000000024f027209 */ /* 0x000fc40007810000 */
[----:B------:R-:W-:Y:S02]  /*2dd0*/  FSEL R38, R38, -INF , !P1 ;  /* 0xff80000026267808 */ /* 0x000fe40004800000 */
[----:B------:R-:W-:Y:S02]  /*2de0*/  ISETP.GT.AND P1, PT, R5, 0x19, !P5 ;  /* 0x000000190500780c */ /* 0x000fe40006f24270 */
[----:B------:R-:W-:Y:S02]  /*2df0*/  FMNMX.FTZ R2, R41, R2, !PT ;  /* 0x0000000229027209 */ /* 0x000fe40007810000 */
[----:B------:R-:W-:Y:S02]  /*2e00*/  ISETP.LT.OR P1, PT, R0, 0x1a, P1 ;  /* 0x0000001a0000780c */ /* 0x000fe40000f21670 */
[----:B------:R-:W-:Y:S02]  /*2e10*/  FMNMX.FTZ R2, R81, R2, !PT ;  /* 0x0000000251027209 */ /* 0x000fe40007810000 */
[----:B------:R-:W-:-:S02]  /*2e20*/  FSEL R39, R39, -INF , !P1 ;  /* 0xff80000027277808 */ /* 0x000fc40004800000 */
[----:B------:R-:W-:Y:S02]  /*2e30*/  ISETP.NE.AND P1, PT, R72, RZ, PT ;  /* 0x000000ff4800720c */ /* 0x000fe40003f25270 */
[----:B------:R-:W-:Y:S02]  /*2e40*/  FMNMX.FTZ R2, R45, R2, !PT ;  /* 0x000000022d027209 */ /* 0x000fe40007810000 */
        /* <DEDUP_REMOVED lines=12> */
[----:B------:R-:W-:Y:S02]  /*2f10*/  ISETP.NE.AND P1, PT, R74, RZ, PT ;  /* 0x000000ff4a00720c */ /* 0x000fe40003f25270 */
[----:B------:R-:W-:Y:S02]  /*2f20*/  FMNMX.FTZ R11, R57, R2, !PT ;  /* 0x00000002390b7209 */ /* 0x000fe40007810000 */
[----:B------:R-:W-:Y:S02]  /*2f30*/  ISETP.GT.AND P1, PT, R5, 0x28, !P1 ;  /* 0x000000280500780c */ /* 0x000fe40004f24270 */
[----:B------:R-:W-:-:S02]  /*2f40*/  FMNMX.FTZ R2, R60, R11, !PT ;  /* 0x0000000b3c027209 */ /* 0x000fc40007810000 */
[----:B------:R-:W-:Y:S02]  /*2f50*/  ISETP.LT.OR P1, PT, R0, 0x29, P1 ;  /* 0x000000290000780c */ /* 0x000fe40000f21670 */
[----:B------:R-:W-:Y:S02]  /*2f60*/  FMNMX.FTZ R11, R61, R2, !PT ;  /* 0x000000023d0b7209 */ /* 0x000fe40007810000 */
[----:B------:R-:W-:Y:S02]  /*2f70*/  FSEL R46, R46, -INF , !P1 ;  /* 0xff8000002e2e7808 */ /* 0x000fe40004800000 */
[----:B------:R-:W-:Y:S02]  /*2f80*/  ISETP.NE.AND P1, PT, R44, RZ, PT ;  /* 0x000000ff2c00720c */ /* 0x000fe40003f25270 */
[----:B------:R-:W-:Y:S02]  /*2f90*/  FMNMX.FTZ R2, R64, R11, !PT ;  /* 0x0000000b40027209 */ /* 0x000fe40007810000 */
[----:B------:R-:W-:-:S02]  /*2fa0*/  ISETP.GT.AND P1, PT, R5, 0x29, !P1 ;  /* 0x000000290500780c */ /* 0x000fc40004f24270 */
[----:B------:R-:W-:Y:S02]  /*2fb0*/  FMNMX.FTZ R11, R65, R2, !PT ;  /* 0x00000002410b7209 */ /* 0x000fe40007810000 */
[----:B------:R-:W-:Y:S02]  /*2fc0*/  ISETP.LT.OR P1, PT, R0, 0x2a, P1 ;  /* 0x0000002a0000780c */ /* 0x000fe40000f21670 */
[----:B------:R-:W-:Y:S02]  /*2fd0*/  FMNMX.FTZ R2, R68, R11, !PT ;  /* 0x0000000b44027209 */ /* 0x000fe40007810000 */
[----:B------:R-:W-:Y:S02]  /*2fe0*/  FSEL R47, R47, -INF , !P1 ;  /* 0xff8000002f2f7808 */ /* 0x000fe40004800000 */
[----:B------:R-:W-:Y:S02]  /*2ff0*/  ISETP.NE.AND P1, PT, R76, RZ, PT ;  /* 0x000000ff4c00720c */ /* 0x000fe40003f25270 */
[----:B------:R-:W-:-:S02]  /*3000*/  FMNMX.FTZ R2, R69, R2, !PT ;  /* 0x0000000245027209 */ /* 0x000fc40007810000 */
[----:B------:R-:W-:Y:S02]  /*3010*/  ISETP.GT.AND P1, PT, R5, 0x30, !P1 ;  /* 0x000000300500780c */ /* 0x000fe40004f24270 */
[----:B------:R-:W-:Y:S01]  /*3020*/  ISETP.NE.AND P6, PT, R84, RZ, PT ;  /* 0x000000ff5400720c */ /* 0x000fe20003fc5270 */
[----:B------:R-:W2:Y:S01]  /*3030*/  SHFL.BFLY PT, R11, R2, 0x2, 0x1f ;  /* 0x0c401f00020b7f89 */ /* 0x000ea200000e0000 */
[----:B------:R-:W-:Y:S02]  /*3040*/  ISETP.LT.OR P1, PT, R0, 0x31, P1 ;  /* 0x000000310000780c */ /* 0x000fe40000f21670 */
[----:B------:R-:W-:Y:S02]  /*3050*/  ISETP.NE.AND P5, PT, R85, RZ, PT ;  /* 0x000000ff5500720c */ /* 0x000fe40003fa5270 */
[----:B------:R-:W-:Y:S02]  /*3060*/  FSEL R50, R50, -INF , !P1 ;  /* 0xff80000032327808 */ /* 0x000fe40004800000 */
[----:B------:R-:W-:-:S02]  /*3070*/  ISETP.NE.AND P1, PT, R48, RZ, PT ;  /* 0x000000ff3000720c */ /* 0x000fc40003f25270 */
[C---:B------:R-:W-:Y:S02]  /*3080*/  ISETP.GT.AND P4, PT, R5.reuse, RZ, !P4 ;  /* 0x000000ff0500720c */ /* 0x040fe40006784270 */
[----:B------:R-:W-:Y:S02]  /*3090*/  ISETP.GT.AND P1, PT, R5, 0x31, !P1 ;  /* 0x000000310500780c */ /* 0x000fe40004f24270 */
[C---:B------:R-:W-:Y:S02]  /*30a0*/  ISETP.LT.OR P4, PT, R0.reuse, 0x1, P4 ;  /* 0x000000010000780c */ /* 0x040fe40002781670 */
[----:B------:R-:W-:Y:S02]  /*30b0*/  ISETP.LT.OR P1, PT, R0, 0x32, P1 ;  /* 0x000000320000780c */ /* 0x000fe40000f21670 */
[----:B------:R-:W-:Y:S02]  /*30c0*/  FSEL R26, R26, -INF , !P4 ;  /* 0xff8000001a1a7808 */ /* 0x000fe40006000000 */
[----:B------:R-:W-:-:S02]  /*30d0*/  FSEL R51, R51, -INF , !P1 ;  /* 0xff80000033337808 */ /* 0x000fc40004800000 */
[----:B------:R-:W-:Y:S02]  /*30e0*/  ISETP.NE.AND P1, PT, R78, RZ, PT ;  /* 0x000000ff4e00720c */ /* 0x000fe40003f25270 */
[C---:B------:R-:W-:Y:S02]  /*30f0*/  ISETP.GT.AND P2, PT, R5.reuse, 0x51, !P2 ;  /* 0x000000510500780c */ /* 0x040fe40005744270 */
[C---:B------:R-:W-:Y:S02]  /*3100*/  ISETP.GT.AND P1, PT, R5.reuse, 0x38, !P1 ;  /* 0x000000380500780c */ /* 0x040fe40004f24270 */
[----:B--2---:R-:W-:Y:S02]  /*3110*/  FMNMX.FTZ R10, R2, R11, !PT ;  /* 0x0000000b020a7209 */ /* 0x004fe40007810000 */
[----:B------:R-:W-:Y:S02]  /*3120*/  ISETP.LT.OR P1, PT, R0, 0x39, P1 ;  /* 0x000000390000780c */ /* 0x000fe40000f21670 */
[----:B------:R-:W-:Y:S01]  /*3130*/  ISETP.GT.AND P3, PT, R5, 0x58, !P3 ;  /* 0x000000580500780c */ /* 0x000fe20005f64270 */
[----:B------:R-:W2:Y:S01]  /*3140*/  SHFL.BFLY PT, R11, R10, 0x1, 0x1f ;  /* 0x0c201f000a0b7f89 */ /* 0x000ea200000e0000 */
[----:B------:R-:W-:-:S02]  /*3150*/  FSEL R54, R54, -INF , !P1 ;  /* 0xff80000036367808 */ /* 0x000fc40004800000 */
[----:B------:R-:W-:Y:S02]  /*3160*/  ISETP.NE.AND P1, PT, R80, RZ, PT ;  /* 0x000000ff5000720c */ /* 0x000fe40003f25270 */
[C---:B------:R-:W-:Y:S02]  /*3170*/  ISETP.LT.OR P2, PT, R0.reuse, 0x52, P2 ;  /* 0x000000520000780c */ /* 0x040fe40001741670 */
[----:B------:R-:W-:Y:S02]  /*3180*/  ISETP.GT.AND P1, PT, R5, 0x39, !P1 ;  /* 0x000000390500780c */ /* 0x000fe40004f24270 */
[C---:B------:R-:W-:Y:S02]  /*3190*/  ISETP.LT.OR P3, PT, R0.reuse, 0x59, P3 ;  /* 0x000000590000780c */ /* 0x040fe40001f61670 */
[----:B------:R-:W-:Y:S02]  /*31a0*/  ISETP.LT.OR P1, PT, R0, 0x3a, P1 ;  /* 0x0000003a0000780c */ /* 0x000fe40000f21670 */
[----:B------:R-:W-:-:S02]  /*31b0*/  FSEL R67, R67, -INF , !P2 ;  /* 0xff80000043437808 */ /* 0x000fc40005000000 */
[----:B------:R-:W-:Y:S02]  /*31c0*/  FSEL R55, R55, -INF , !P1 ;  /* 0xff80000037377808 */ /* 0x000fe40004800000 */
[----:B------:R-:W-:Y:S02]  /*31d0*/  ISETP.NE.AND P1, PT, R82, RZ, PT ;  /* 0x000000ff5200720c */ /* 0x000fe40003f25270 */
[----:B------:R-:W-:Y:S02]  /*31e0*/  FSEL R70, R70, -INF , !P3 ;  /* 0xff80000046467808 */ /* 0x000fe40005800000 */
[----:B------:R-:W-:Y:S02]  /*31f0*/  ISETP.GT.AND P1, PT, R5, 0x40, !P1 ;  /* 0x000000400500780c */ /* 0x000fe40004f24270 */
[----:B--2---:R-:W-:Y:S02]  /*3200*/  FMNMX.FTZ R4, R10, R11, !PT ;  /* 0x0000000b0a047209 */ /* 0x004fe40007810000 */
[----:B------:R-:W-:-:S03]  /*3210*/  ISETP.LT.OR P1, PT, R0, 0x41, P1 ;  /* 0x000000410000780c */ /* 0x000fc60000f21670 */
[----:B------:R-:W-:Y:S01]  /*3220*/  FMUL.FTZ R11, R4, UR6 ;  /* 0x00000006040b7c20 */ /* 0x000fe20008410000 */
[----:B------:R-:W-:Y:S02]  /*3230*/  FSEL R58, R58, -INF , !P1 ;  /* 0xff8000003a3a7808 */ /* 0x000fe40004800000 */
[----:B------:R-:W-:Y:S02]  /*3240*/  ISETP.GT.AND P1, PT, R5, 0x41, !P6 ;  /* 0x000000410500780c */ /* 0x000fe40007724270 */
[----:B------:R-:W-:Y:S02]  /*3250*/  ISETP.NE.AND P6, PT, R87, RZ, PT ;  /* 0x000000ff5700720c */ /* 0x000fe40003fc5270 */
[----:B------:R-:W-:-:S04]  /*3260*/  ISETP.LT.OR P1, PT, R0, 0x42, P1 ;  /* 0x000000420000780c */ /* 0x000fc80000f21670 */
[----:B------:R-:W-:Y:S02]  /*3270*/  FSEL R59, R59, -INF , !P1 ;  /* 0xff8000003b3b7808 */ /* 0x000fe40004800000 */
[----:B------:R-:W-:Y:S02]  /*3280*/  ISETP.GT.AND P1, PT, R5, 0x48, !P5 ;  /* 0x000000480500780c */ /* 0x000fe40006f24270 */
[----:B------:R-:W-:Y:S02]  /*3290*/  ISETP.NE.AND P5, PT, R86, RZ, PT ;  /* 0x000000ff5600720c */ /* 0x000fe40003fa5270 */
[----:B------:R-:W-:-:S04]  /*32a0*/  ISETP.LT.OR P1, PT, R0, 0x49, P1 ;  /* 0x000000490000780c */ /* 0x000fc80000f21670 */
[----:B------:R-:W-:Y:S02]  /*32b0*/  FSEL R62, R62, -INF , !P1 ;  /* 0xff8000003e3e7808 */ /* 0x000fe40004800000 */
[----:B------:R-:W-:-:S04]  /*32c0*/  FSETP.NEU.FTZ.AND P1, PT, R4, -INF , PT ;  /* 0xff8000000400780b */ /* 0x000fc80003f3d000 */
[----:B------:R-:W-:Y:S02]  /*32d0*/  FSEL R12, R11, RZ, P1 ;  /* 0x000000ff0b0c7208 */ /* 0x000fe40000800000 */
[----:B------:R-:W-:Y:S02]  /*32e0*/  FMNMX.FTZ R11, R26, R27, !PT ;  /* 0x0000001b1a0b7209 */ /* 0x000fe40007810000 */
[----:B------:R-:W-:Y:S01]  /*32f0*/  ISETP.GT.AND P1, PT, R5, 0x49, !P5 ;  /* 0x000000490500780c */ /* 0x000fe20006f24270 */
[--C-:B------:R-:W-:Y:S01]  /*3300*/  FFMA.FTZ R13, R21, UR6, -R12.reuse ;  /* 0x00000006150d7c23 */ /* 0x100fe2000801080c */
[----:B------:R-:W-:Y:S01]  /*3310*/  FMNMX.FTZ R2, R30, R11, !PT ;  /* 0x0000000b1e027209 */ /* 0x000fe20007810000 */
[--C-:B------:R-:W-:Y:S01]  /*3320*/  FFMA.FTZ R10, R25, UR6, -R12.reuse ;  /* 0x00000006190a7c23 */ /* 0x100fe2000801080c */
[----:B------:R-:W-:Y:S01]  /*3330*/  ISETP.LT.OR P1, PT, R0, 0x4a, P1 ;  /* 0x0000004a0000780c */ /* 0x000fe20000f21670 */
[--C-:B------:R-:W-:Y:S01]  /*3340*/  FFMA.FTZ R14, R73, UR6, -R12.reuse ;  /* 0x00000006490e7c23 */ /* 0x100fe2000801080c */
[----:B------:R-:W-:Y:S01]  /*3350*/  FMNMX.FTZ R11, R31, R2, !PT ;  /* 0x000000021f0b7209 */ /* 0x000fe20007810000 */
[----:B------:R-:W-:Y:S01]  /*3360*/  MUFU.EX2 R13, R13 ;  /* 0x0000000d000d7308 */ /* 0x000fe20000000800 */
[----:B------:R-:W-:Y:S01]  /*3370*/  FSEL R63, R63, -INF , !P1 ;  /* 0xff8000003f3f7808 */ /* 0x000fe20004800000 */
[--C-:B------:R-:W-:Y:S01]  /*3380*/  FFMA.FTZ R20, R75, UR6, -R12.reuse ;  /* 0x000000064b147c23 */ /* 0x100fe2000801080c */
[----:B------:R-:W-:Y:S01]  /*3390*/  FMNMX.FTZ R2, R34, R11, !PT ;  /* 0x0000000b22027209 */ /* 0x000fe20007810000 */
[--C-:B------:R-:W-:Y:S01]  /*33a0*/  FFMA.FTZ R21, R33, UR6, -R12.reuse ;  /* 0x0000000621157c23 */ /* 0x100fe2000801080c */
[----:B------:R-:W-:Y:S01]  /*33b0*/  ISETP.GT.AND P1, PT, R5, 0x50, !P6 ;  /* 0x000000500500780c */ /* 0x000fe20007724270 */
[--C-:B------:R-:W-:Y:S01]  /*33c0*/  FFMA.FTZ R24, R77, UR6, -R12.reuse ;  /* 0x000000064d187c23 */ /* 0x100fe2000801080c */
[----:B------:R-:W-:Y:S01]  /*33d0*/  FMNMX.FTZ R11, R35, R2, !PT ;  /* 0x00000002230b7209 */ /* 0x000fe20007810000 */
[----:B------:R-:W2:Y:S01]  /*33e0*/  MUFU.EX2 R10, R10 ;  /* 0x0000000a000a7308 */ /* 0x000ea20000000800 */
[----:B------:R-:W-:Y:S01]  /*33f0*/  ISETP.NE.AND P5, PT, R15, RZ, PT ;  /* 0x000000ff0f00720c */ /* 0x000fe20003fa5270 */
[--C-:B------:R-:W-:Y:S01]  /*3400*/  FFMA.FTZ R15, R29, UR6, -R12.reuse ;  /* 0x000000061d0f7c23 */ /* 0x100fe2000801080c */
[----:B------:R-:W-:Y:S01]  /*3410*/  FMNMX.FTZ R2, R38, R11, !PT ;  /* 0x0000000b26027209 */ /* 0x000fe20007810000 */
[--C-:B------:R-:W-:Y:S01]  /*3420*/  FFMA.FTZ R25, R37, UR6, -R12.reuse ;  /* 0x0000000625197c23 */ /* 0x100fe2000801080c */
[----:B------:R-:W-:Y:S01]  /*3430*/  ISETP.LT.OR P1, PT, R0, 0x51, P1 ;  /* 0x000000510000780c */ /* 0x000fe20000f21670 */
[--C-:B------:R-:W-:Y:S01]  /*3440*/  FFMA.FTZ R28, R79, UR6, -R12.reuse ;  /* 0x000000064f1c7c23 */ /* 0x100fe2000801080c */
[----:B------:R-:W-:Y:S01]  /*3450*/  FMNMX.FTZ R11, R39, R2, !PT ;  /* 0x00000002270b7209 */ /* 0x000fe20007810000 */
[----:B------:R-:W-:Y:S01]  /*3460*/  MUFU.EX2 R14, R14 ;  /* 0x0000000e000e7308 */ /* 0x000fe20000000800 */
[----:B------:R-:W-:Y:S01]  /*3470*/  ISETP.GT.AND P4, PT, R5, 0x59, !P5 ;  /* 0x000000590500780c */ /* 0x000fe20006f84270 */
[--C-:B------:R-:W-:Y:S01]  /*3480*/  FFMA.FTZ R29, R45, UR6, -R12.reuse ;  /* 0x000000062d1d7c23 */ /* 0x100fe2000801080c */
[----:B------:R-:W-:Y:S01]  /*3490*/  FMNMX.FTZ R2, R42, R11, !PT ;  /* 0x0000000b2a027209 */ /* 0x000fe20007810000 */
[--C-:B------:R-:W-:Y:S01]  /*34a0*/  FFMA.FTZ R32, R83, UR6, -R12.reuse ;  /* 0x0000000653207c23 */ /* 0x100fe2000801080c */
[----:B------:R-:W-:Y:S01]  /*34b0*/  FSEL R66, R66, -INF , !P1 ;  /* 0xff80000042427808 */ /* 0x000fe20004800000 */
[--C-:B------:R-:W-:Y:S01]  /*34c0*/  FFMA.FTZ R33, R49, UR6, -R12.reuse ;  /* 0x0000000631217c23 */ /* 0x100fe2000801080c */
[----:B------:R-:W-:Y:S01]  /*34d0*/  FMNMX.FTZ R11, R43, R2, !PT ;  /* 0x000000022b0b7209 */ /* 0x000fe20007810000 */
[----:B------:R-:W3:Y:S01]  /*34e0*/  MUFU.EX2 R15, R15 ;  /* 0x0000000f000f7308 */ /* 0x000ee20000000800 */
[----:B------:R-:W-:Y:S01]  /*34f0*/  ISETP.LT.OR P4, PT, R0, 0x5a, P4 ;  /* 0x0000005a0000780c */ /* 0x000fe20002781670 */
[--C-:B------:R-:W-:Y:S01]  /*3500*/  FFMA.FTZ R52, R52, UR6, -R12.reuse ;  /* 0x0000000634347c23 */ /* 0x100fe2000801080c */
[----:B------:R-:W-:Y:S01]  /*3510*/  FMNMX.FTZ R2, R46, R11, !PT ;  /* 0x0000000b2e027209 */ /* 0x000fe20007810000 */
[--C-:B------:R-:W-:Y:S01]  /*3520*/  FFMA.FTZ R53, R53, UR6, -R12.reuse ;  /* 0x0000000635357c23 */ /* 0x100fe2000801080c */
[----:B------:R-:W-:Y:S01]  /*3530*/  FSEL R71, R71, -INF , !P4 ;  /* 0xff80000047477808 */ /* 0x000fe20006000000 */
        /* <DEDUP_REMOVED lines=10> */
[----:B------:R-:W4:Y:S01]  /*35e0*/  MUFU.EX2 R21, R21 ;  /* 0x0000001500157308 */ /* 0x000f220000000800 */
[----:B------:R-:W-:Y:S01]  /*35f0*/  FFMA.FTZ R68, R68, UR6, -R12 ;  /* 0x0000000644447c23 */ /* 0x000fe2000801080c */
[----:B--2---:R-:W-:-:S02]  /*3600*/  F2FP.F16.F32.PACK_AB R152, R10, R13 ;  /* 0x0000000d0a98723e */ /* 0x004fc400000000ff */
[----:B------:R-:W-:Y:S02]  /*3610*/  FMNMX.FTZ R2, R54, R11, !PT ;  /* 0x0000000b36027209 */ /* 0x000fe40007810000 */
[----:B---3--:R-:W-:Y:S02]  /*3620*/  F2FP.F16.F32.PACK_AB R154, R15, R14 ;  /* 0x0000000e0f9a723e */ /* 0x008fe400000000ff */
[----:B------:R-:W-:Y:S01]  /*3630*/  FMNMX.FTZ R11, R55, R2, !PT ;  /* 0x00000002370b7209 */ /* 0x000fe20007810000 */
[----:B------:R-:W-:Y:S03]  /*3640*/  MUFU.EX2 R24, R24 ;  /* 0x0000001800187308 */ /* 0x000fe60000000800 */
[----:B------:R-:W-:-:S04]  /*3650*/  FMNMX.FTZ R2, R58, R11, !PT ;  /* 0x0000000b3a027209 */ /* 0x000fc80007810000 */
[----:B------:R-:W-:Y:S01]  /*3660*/  FMNMX.FTZ R11, R59, R2, !PT ;  /* 0x000000023b0b7209 */ /* 0x000fe20007810000 */
[----:B------:R-:W2:Y:S01]  /*3670*/  MUFU.EX2 R25, R25 ;  /* 0x0000001900197308 */ /* 0x000ea20000000800 */
[----:B----4-:R-:W-:Y:S02]  /*3680*/  F2FP.F16.F32.PACK_AB R156, R21, R20 ;  /* 0x00000014159c723e */ /* 0x010fe400000000ff */
[----:B------:R-:W-:Y:S01]  /*3690*/  FMNMX.FTZ R2, R62, R11, !PT ;  /* 0x0000000b3e027209 */ /* 0x000fe20007810000 */
[----:B------:R-:W-:Y:S01]  /*36a0*/  FFMA.FTZ R11, R41, UR6, -R12 ;  /* 0x00000006290b7c23 */ /* 0x000fe2000801080c */
[----:B------:R-:W-:Y:S02]  /*36b0*/  FADD.FTZ R41, R13, R10 ;  /* 0x0000000a0d297221 */ /* 0x000fe40000010000 */
[----:B------:R-:W-:Y:S01]  /*36c0*/  FMNMX.FTZ R5, R63, R2, !PT ;  /* 0x000000023f057209 */ /* 0x000fe20007810000 */
[----:B------:R-:W-:Y:S03]  /*36d0*/  MUFU.EX2 R28, R28 ;  /* 0x0000001c001c7308 */ /* 0x000fe60000000800 */
[----:B------:R-:W-:-:S04]  /*36e0*/  FMNMX.FTZ R2, R66, R5, !PT ;  /* 0x0000000542027209 */ /* 0x000fc80007810000 */
[----:B------:R-:W-:Y:S01]  /*36f0*/  FMNMX.FTZ R5, R67, R2, !PT ;  /* 0x0000000243057209 */ /* 0x000fe20007810000 */
[--C-:B------:R-:W-:Y:S01]  /*3700*/  FFMA.FTZ R2, R81, UR6, -R12.reuse ;  /* 0x0000000651027c23 */ /* 0x100fe2000801080c */
[----:B------:R-:W3:Y:S01]  /*3710*/  MUFU.EX2 R11, R11 ;  /* 0x0000000b000b7308 */ /* 0x000ee20000000800 */
[----:B------:R-:W-:Y:S01]  /*3720*/  FFMA.FTZ R12, R69, UR6, -R12 ;  /* 0x00000006450c7c23 */ /* 0x000fe2000801080c */
[----:B------:R-:W-:Y:S02]  /*3730*/  FMNMX.FTZ R0, R70, R5, !PT ;  /* 0x0000000546007209 */ /* 0x000fe40007810000 */
[----:B--2---:R-:W-:Y:S02]  /*3740*/  F2FP.F16.F32.PACK_AB R158, R25, R24 ;  /* 0x00000018199e723e */ /* 0x004fe400000000ff */
[----:B------:R-:W-:Y:S02]  /*3750*/  FMNMX.FTZ R0, R71, R0, !PT ;  /* 0x0000000047007209 */ /* 0x000fe40007810000 */
[----:B------:R2:W-:Y:S03]  /*3760*/  MUFU.EX2 R162, R2 ;  /* 0x0000000200a27308 */ /* 0x0005e60000000800 */
[----:B------:R-:W2:Y:S05]  /*3770*/  SHFL.BFLY PT, R5, R0, 0x2, 0x1f ;  /* 0x0c401f0000057f89 */ /* 0x000eaa00000e0000 */
[----:B------:R-:W-:Y:S01]  /*3780*/  MUFU.EX2 R37, R12 ;  /* 0x0000000c00257308 */ /* 0x000fe20000000800 */
[----:B---3--:R-:W-:-:S07]  /*3790*/  F2FP.F16.F32.PACK_AB R160, R11, R28 ;  /* 0x0000001c0ba0723e */ /* 0x008fce00000000ff */
[----:B------:R-:W-:Y:S08]  /*37a0*/  MUFU.EX2 R29, R29 ;  /* 0x0000001d001d7308 */ /* 0x000ff00000000800 */
[----:B------:R-:W-:Y:S01]  /*37b0*/  MUFU.EX2 R32, R32 ;  /* 0x0000002000207308 */ /* 0x000fe20000000800 */
[----:B--2---:R-:W-:-:S05]  /*37c0*/  FMNMX.FTZ R2, R0, R5, !PT ;  /* 0x0000000500027209 */ /* 0x004fca0007810000 */
[----:B------:R-:W2:Y:S02]  /*37d0*/  SHFL.BFLY PT, R5, R2, 0x1, 0x1f ;  /* 0x0c201f0002057f89 */ /* 0x000ea400000e0000 */
[----:B------:R-:W3:Y:S08]  /*37e0*/  MUFU.EX2 R33, R33 ;  /* 0x0000002100217308 */ /* 0x000ef00000000800 */
[----:B------:R-:W-:Y:S08]  /*37f0*/  MUFU.EX2 R52, R52 ;  /* 0x0000003400347308 */ /* 0x000ff00000000800 */
[----:B------:R-:W4:Y:S01]  /*3800*/  MUFU.EX2 R53, R53 ;  /* 0x0000003500357308 */ /* 0x000f220000000800 */
[----:B---3--:R-:W-:-:S02]  /*3810*/  F2FP.F16.F32.PACK_AB R164, R33, R32 ;  /* 0x0000002021a4723e */ /* 0x008fc400000000ff */
[----:B--2---:R-:W-:Y:S01]  /*3820*/  FMNMX.FTZ R5, R2, R5, !PT ;  /* 0x0000000502057209 */ /* 0x004fe20007810000 */
[----:B------:R-:W-:-:S04]  /*3830*/  FADD.FTZ R2, R14, R41 ;  /* 0x000000290e027221 */ /* 0x000fc80000010000 */
[----:B------:R-:W-:Y:S01]  /*3840*/  MUFU.EX2 R56, R56 ;  /* 0x0000003800387308 */ /* 0x000fe20000000800 */
[C---:B------:R-:W-:Y:S01]  /*3850*/  FSETP.NEU.FTZ.AND P1, PT, R5.reuse, -INF , PT ;  /* 0xff8000000500780b */ /* 0x040fe20003f3d000 */
[----:B------:R-:W-:Y:S01]  /*3860*/  FMUL.FTZ R0, R5, UR6 ;  /* 0x0000000605007c20 */ /* 0x000fe20008410000 */
[----:B------:R-:W-:-:S04]  /*3870*/  FADD.FTZ R41, R15, R2 ;  /* 0x000000020f297221 */ /* 0x000fc80000010000 */
[----:B------:R-:W-:Y:S01]  /*3880*/  FSEL R0, R0, RZ, P1 ;  /* 0x000000ff00007208 */ /* 0x000fe20000800000 */
[----:B------:R-:W-:Y:S01]  /*3890*/  FADD.FTZ R2, R20, R41 ;  /* 0x0000002914027221 */ /* 0x000fe20000010000 */
[----:B------:R-:W-:Y:S01]  /*38a0*/  MUFU.EX2 R57, R57 ;  /* 0x0000003900397308 */ /* 0x000fe20000000800 */
[----:B----4-:R-:W-:Y:S02]  /*38b0*/  F2FP.F16.F32.PACK_AB R166, R53, R52 ;  /* 0x0000003435a6723e */ /* 0x010fe400000000ff */
        /* <DEDUP_REMOVED lines=8> */
[----:B------:R-:W-:Y:S01]  /*3940*/  FFMA.FTZ R39, R39, UR6, -R0 ;  /* 0x0000000627277c23 */ /* 0x000fe20008010800 */
[----:B------:R-:W-:Y:S01]  /*3950*/  FADD.FTZ R45, R21, R2 ;  /* 0x00000002152d7221 */ /* 0x000fe20000010000 */
[--C-:B------:R-:W-:Y:S01]  /*3960*/  FFMA.FTZ R42, R42, UR6, -R0.reuse ;  /* 0x000000062a2a7c23 */ /* 0x100fe20008010800 */
[--C-:B------:R-:W-:Y:S01]  /*3970*/  FFMA.FTZ R43, R43, UR6, -R0.reuse ;  /* 0x000000062b2b7c23 */ /* 0x100fe20008010800 */
[--C-:B------:R-:W-:Y:S01]  /*3980*/  FFMA.FTZ R46, R46, UR6, -R0.reuse ;  /* 0x000000062e2e7c23 */ /* 0x100fe20008010800 */
[----:B------:R-:W-:Y:S01]  /*3990*/  FADD.FTZ R12, R24, R45 ;  /* 0x0000002d180c7221 */ /* 0x000fe20000010000 */
[----:B------:R-:W2:Y:S01]  /*39a0*/  MUFU.EX2 R27, R27 ;  /* 0x0000001b001b7308 */ /* 0x000ea20000000800 */
[--C-:B------:R-:W-:Y:S01]  /*39b0*/  FFMA.FTZ R47, R47, UR6, -R0.reuse ;  /* 0x000000062f2f7c23 */ /* 0x100fe20008010800 */
[----:B------:R-:W-:Y:S01]  /*39c0*/  FFMA.FTZ R50, R50, UR6, -R0 ;  /* 0x0000000632327c23 */ /* 0x000fe20008010800 */
[----:B------:R-:W-:Y:S01]  /*39d0*/  FADD.FTZ R45, R25, R12 ;  /* 0x0000000c192d7221 */ /* 0x000fe20000010000 */
[--C-:B------:R-:W-:Y:S01]  /*39e0*/  FFMA.FTZ R51, R51, UR6, -R0.reuse ;  /* 0x0000000633337c23 */ /* 0x100fe20008010800 */
[--C-:B------:R-:W-:Y:S01]  /*39f0*/  FFMA.FTZ R54, R54, UR6, -R0.reuse ;  /* 0x0000000636367c23 */ /* 0x100fe20008010800 */
[--C-:B------:R-:W-:Y:S01]  /*3a00*/  FFMA.FTZ R55, R55, UR6, -R0.reuse ;  /* 0x0000000637377c23 */ /* 0x100fe20008010800 */
[----:B------:R-:W-:Y:S01]  /*3a10*/  FADD.FTZ R12, R28, R45 ;  /* 0x0000002d1c0c7221 */ /* 0x000fe20000010000 */
[----:B------:R-:W3:Y:S01]  /*3a20*/  MUFU.EX2 R30, R30 ;  /* 0x0000001e001e7308 */ /* 0x000ee20000000800 */
[--C-:B------:R-:W-:Y:S01]  /*3a30*/  FFMA.FTZ R58, R58, UR6, -R0.reuse ;  /* 0x000000063a3a7c23 */ /* 0x100fe20008010800 */
[----:B------:R-:W-:Y:S01]  /*3a40*/  FFMA.FTZ R59, R59, UR6, -R0 ;  /* 0x000000063b3b7c23 */ /* 0x000fe20008010800 */
[----:B------:R-:W-:Y:S01]  /*3a50*/  FADD.FTZ R45, R11, R12 ;  /* 0x0000000c0b2d7221 */ /* 0x000fe20000010000 */
[--C-:B------:R-:W-:Y:S01]  /*3a60*/  FFMA.FTZ R62, R62, UR6, -R0.reuse ;  /* 0x000000063e3e7c23 */ /* 0x100fe20008010800 */
[--C-:B------:R-:W-:Y:S01]  /*3a70*/  FFMA.FTZ R63, R63, UR6, -R0.reuse ;  /* 0x000000063f3f7c23 */ /* 0x100fe20008010800 */
[--C-:B------:R-:W-:Y:S01]  /*3a80*/  FFMA.FTZ R66, R66, UR6, -R0.reuse ;  /* 0x0000000642427c23 */ /* 0x100fe20008010800 */
[----:B------:R-:W-:Y:S01]  /*3a90*/  FADD.FTZ R12, R162, R45 ;  /* 0x0000002da20c7221 */ /* 0x000fe20000010000 */
[----:B------:R-:W4:Y:S01]  /*3aa0*/  MUFU.EX2 R31, R31 ;  /* 0x0000001f001f7308 */ /* 0x000f220000000800 */
[----:B--2---:R-:W-:Y:S01]  /*3ab0*/  FADD.FTZ R41, R26, R27 ;  /* 0x0000001b1a297221 */ /* 0x004fe20000010000 */
[----:B------:R-:W-:Y:S01]  /*3ac0*/  FFMA.FTZ R67, R67, UR6, -R0 ;  /* 0x0000000643437c23 */ /* 0x000fe20008010800 */
[----:B------:R-:W-:Y:S01]  /*3ad0*/  FADD.FTZ R45, R29, R12 ;  /* 0x0000000c1d2d7221 */ /* 0x000fe20000010000 */
[--C-:B------:R-:W-:Y:S01]  /*3ae0*/  FFMA.FTZ R70, R70, UR6, -R0.reuse ;  /* 0x0000000646467c23 */ /* 0x100fe20008010800 */
[----:B------:R-:W-:Y:S01]  /*3af0*/  FFMA.FTZ R0, R71, UR6, -R0 ;  /* 0x0000000647007c23 */ /* 0x000fe20008010800 */
[----:B------:R-:W-:Y:S01]  /*3b00*/  F2FP.F16.F32.PACK_AB R162, R29, R162 ;  /* 0x000000a21da2723e */ /* 0x000fe200000000ff */
[----:B------:R-:W-:Y:S01]  /*3b10*/  FADD.FTZ R12, R32, R45 ;  /* 0x0000002d200c7221 */ /* 0x000fe20000010000 */
[----:B------:R-:W2:Y:S01]  /*3b20*/  MUFU.EX2 R34, R34 ;  /* 0x0000002200227308 */ /* 0x000ea20000000800 */
[----:B---3--:R-:W-:Y:S01]  /*3b30*/  FADD.FTZ R2, R30, R41 ;  /* 0x000000291e027221 */ /* 0x008fe20000010000 */
[----:B------:R-:W-:Y:S01]  /*3b40*/  F2FP.F16.F32.PACK_AB R168, R57, R56 ;  /* 0x0000003839a8723e */ /* 0x000fe200000000ff */
[----:B------:R-:W-:Y:S01]  /*3b50*/  FADD.FTZ R45, R33, R12 ;  /* 0x0000000c212d7221 */ /* 0x000fe20000010000 */
[----:B------:R-:W-:-:S03]  /*3b60*/  F2FP.F16.F32.PACK_AB R153, R27, R26 ;  /* 0x0000001a1b99723e */ /* 0x000fc600000000ff */
[----:B------:R-:W-:Y:S01]  /*3b70*/  FADD.FTZ R12, R52, R45 ;  /* 0x0000002d340c7221 */ /* 0x000fe20000010000 */
[----:B------:R-:W3:Y:S01]  /*3b80*/  MUFU.EX2 R35, R35 ;  /* 0x0000002300237308 */ /* 0x000ee20000000800 */
[C---:B----4-:R-:W-:Y:S01]  /*3b90*/  FADD.FTZ R41, R31.reuse, R2 ;  /* 0x000000021f297221 */ /* 0x050fe20000010000 */
[----:B------:R-:W-:Y:S01]  /*3ba0*/  F2FP.F16.F32.PACK_AB R155, R31, R30 ;  /* 0x0000001e1f9b723e */ /* 0x000fe200000000ff */
[----:B------:R-:W-:-:S04]  /*3bb0*/  FADD.FTZ R45, R53, R12 ;  /* 0x0000000c352d7221 */ /* 0x000fc80000010000 */
[----:B------:R-:W-:Y:S01]  /*3bc0*/  FADD.FTZ R10, R56, R45 ;  /* 0x0000002d380a7221 */ /* 0x000fe20000010000 */
[----:B------:R-:W4:Y:S01]  /*3bd0*/  MUFU.EX2 R38, R38 ;  /* 0x0000002600267308 */ /* 0x000f220000000800 */
[----:B--2---:R-:W-:Y:S02]  /*3be0*/  FADD.FTZ R2, R34, R41 ;  /* 0x0000002922027221 */ /* 0x004fe40000010000 */
[----:B------:R-:W-:-:S05]  /*3bf0*/  FADD.FTZ R15, R57, R10 ;  /* 0x0000000a390f7221 */ /* 0x000fca0000010000 */
[----:B------:R-:W2:Y:S01]  /*3c00*/  MUFU.EX2 R39, R39 ;  /* 0x0000002700277308 */ /* 0x000ea20000000800 */
[C---:B---3--:R-:W-:Y:S01]  /*3c10*/  FADD.FTZ R41, R35.reuse, R2 ;  /* 0x0000000223297221 */ /* 0x048fe20000010000 */
[----:B------:R-:W-:-:S06]  /*3c20*/  F2FP.F16.F32.PACK_AB R157, R35, R34 ;  /* 0x00000022239d723e */ /* 0x000fcc00000000ff */
[----:B------:R-:W3:Y:S01]  /*3c30*/  MUFU.EX2 R42, R42 ;  /* 0x0000002a002a7308 */ /* 0x000ee20000000800 */
[----:B----4-:R-:W-:-:S07]  /*3c40*/  FADD.FTZ R2, R38, R41 ;  /* 0x0000002926027221 */ /* 0x010fce0000010000 */
[----:B------:R-:W4:Y:S01]  /*3c50*/  MUFU.EX2 R43, R43 ;  /* 0x0000002b002b7308 */ /* 0x000f220000000800 */
[C---:B--2---:R-:W-:Y:S01]  /*3c60*/  FADD.FTZ R41, R39.reuse, R2 ;  /* 0x0000000227297221 */ /* 0x044fe20000010000 */
[----:B------:R-:W-:-:S06]  /*3c70*/  F2FP.F16.F32.PACK_AB R159, R39, R38 ;  /* 0x00000026279f723e */ /* 0x000fcc00000000ff */
[----:B------:R-:W2:Y:S01]  /*3c80*/  MUFU.EX2 R46, R46 ;  /* 0x0000002e002e7308 */ /* 0x000ea20000000800 */
[----:B---3--:R-:W-:-:S07]  /*3c90*/  FADD.FTZ R2, R42, R41 ;  /* 0x000000292a027221 */ /* 0x008fce0000010000 */
[----:B------:R-:W3:Y:S01]  /*3ca0*/  MUFU.EX2 R47, R47 ;  /* 0x0000002f002f7308 */ /* 0x000ee20000000800 */
[C---:B----4-:R-:W-:Y:S01]  /*3cb0*/  FADD.FTZ R41, R43.reuse, R2 ;  /* 0x000000022b297221 */ /* 0x050fe20000010000 */
[----:B------:R-:W-:-:S06]  /*3cc0*/  F2FP.F16.F32.PACK_AB R161, R43, R42 ;  /* 0x0000002a2ba1723e */ /* 0x000fcc00000000ff */
[----:B------:R-:W4:Y:S01]  /*3cd0*/  MUFU.EX2 R50, R50 ;  /* 0x0000003200327308 */ /* 0x000f220000000800 */
[----:B--2---:R-:W-:-:S07]  /*3ce0*/  FADD.FTZ R2, R46, R41 ;  /* 0x000000292e027221 */ /* 0x004fce0000010000 */
        /* <DEDUP_REMOVED lines=11> */
[----:B----4-:R-:W-:-:S07]  /*3da0*/  FADD.FTZ R10, R60, R15 ;  /* 0x0000000f3c0a7221 */ /* 0x010fce0000010000 */
[----:B------:R-:W4:Y:S01]  /*3db0*/  MUFU.EX2 R58, R58 ;  /* 0x0000003a003a7308 */ /* 0x000f220000000800 */
[C---:B--2---:R-:W-:Y:S01]  /*3dc0*/  FADD.FTZ R11, R55.reuse, R2 ;  /* 0x00000002370b7221 */ /* 0x044fe20000010000 */
[----:B------:R-:W-:-:S06]  /*3dd0*/  F2FP.F16.F32.PACK_AB R167, R55, R54 ;  /* 0x0000003637a7723e */ /* 0x000fcc00000000ff */
[----:B------:R-:W2:Y:S01]  /*3de0*/  MUFU.EX2 R64, R64 ;  /* 0x0000004000407308 */ /* 0x000ea20000000800 */
[C---:B---3--:R-:W-:Y:S01]  /*3df0*/  FADD.FTZ R13, R61.reuse, R10 ;  /* 0x0000000a3d0d7221 */ /* 0x048fe20000010000 */
[----:B------:R-:W-:-:S06]  /*3e00*/  F2FP.F16.F32.PACK_AB R170, R61, R60 ;  /* 0x0000003c3daa723e */ /* 0x000fcc00000000ff */
[----:B------:R-:W3:Y:S01]  /*3e10*/  MUFU.EX2 R59, R59 ;  /* 0x0000003b003b7308 */ /* 0x000ee20000000800 */
[----:B----4-:R-:W-:-:S07]  /*3e20*/  FADD.FTZ R2, R58, R11 ;  /* 0x0000000b3a027221 */ /* 0x010fce0000010000 */
[----:B------:R-:W4:Y:S01]  /*3e30*/  MUFU.EX2 R65, R65 ;  /* 0x0000004100417308 */ /* 0x000f220000000800 */
[----:B--2---:R-:W-:-:S07]  /*3e40*/  FADD.FTZ R10, R64, R13 ;  /* 0x0000000d400a7221 */ /* 0x004fce0000010000 */
[----:B------:R-:W2:Y:S01]  /*3e50*/  MUFU.EX2 R62, R62 ;  /* 0x0000003e003e7308 */ /* 0x000ea20000000800 */
[C---:B---3--:R-:W-:Y:S01]  /*3e60*/  FADD.FTZ R11, R59.reuse, R2 ;  /* 0x000000023b0b7221 */ /* 0x048fe20000010000 */
[----:B------:R-:W-:-:S06]  /*3e70*/  F2FP.F16.F32.PACK_AB R169, R59, R58 ;  /* 0x0000003a3ba9723e */ /* 0x000fcc00000000ff */
[----:B------:R-:W3:Y:S01]  /*3e80*/  MUFU.EX2 R68, R68 ;  /* 0x0000004400447308 */ /* 0x000ee20000000800 */
[C---:B----4-:R-:W-:Y:S01]  /*3e90*/  FADD.FTZ R13, R65.reuse, R10 ;  /* 0x0000000a410d7221 */ /* 0x050fe20000010000 */
[----:B------:R-:W-:-:S06]  /*3ea0*/  F2FP.F16.F32.PACK_AB R172, R65, R64 ;  /* 0x0000004041ac723e */ /* 0x000fcc00000000ff */
[----:B------:R-:W4:Y:S01]  /*3eb0*/  MUFU.EX2 R63, R63 ;  /* 0x0000003f003f7308 */ /* 0x000f220000000800 */
[----:B--2---:R-:W-:-:S07]  /*3ec0*/  FADD.FTZ R2, R62, R11 ;  /* 0x0000000b3e027221 */ /* 0x004fce0000010000 */
[----:B------:R-:W2:Y:S01]  /*3ed0*/  MUFU.EX2 R66, R66 ;  /* 0x0000004200427308 */ /* 0x000ea20000000800 */
[----:B---3--:R-:W-:Y:S01]  /*3ee0*/  FADD.FTZ R10, R68, R13 ;  /* 0x0000000d440a7221 */ /* 0x008fe20000010000 */
[----:B------:R-:W-:-:S06]  /*3ef0*/  F2FP.F16.F32.PACK_AB R174, R37, R68 ;  /* 0x0000004425ae723e */ /* 0x000fcc00000000ff */
[----:B------:R-:W3:Y:S01]  /*3f00*/  MUFU.EX2 R67, R67 ;  /* 0x0000004300437308 */ /* 0x000ee20000000800 */
[----:B----4-:R-:W-:Y:S01]  /*3f10*/  FADD.FTZ R11, R63, R2 ;  /* 0x000000023f0b7221 */ /* 0x010fe20000010000 */
[----:B------:R-:W-:Y:S01]  /*3f20*/  FADD.FTZ R2, R37, R10 ;  /* 0x0000000a25027221 */ /* 0x000fe20000010000 */
[----:B------:R-:W-:-:S05]  /*3f30*/  F2FP.F16.F32.PACK_AB R171, R63, R62 ;  /* 0x0000003e3fab723e */ /* 0x000fca00000000ff */
[----:B------:R-:W4:Y:S01]  /*3f40*/  MUFU.EX2 R70, R70 ;  /* 0x0000004600467308 */ /* 0x000f220000000800 */
[----:B--2---:R-:W-:-:S07]  /*3f50*/  FADD.FTZ R10, R66, R11 ;  /* 0x0000000b420a7221 */ /* 0x004fce0000010000 */
[----:B------:R4:W2:Y:S01]  /*3f60*/  MUFU.EX2 R175, R0 ;  /* 0x0000000000af7308 */ /* 0x0008a20000000800 */
[C---:B---3--:R-:W-:Y:S01]  /*3f70*/  FADD.FTZ R11, R67.reuse, R10 ;  /* 0x0000000a430b7221 */ /* 0x048fe20000010000 */
[----:B------:R-:W-:-:S03]  /*3f80*/  F2FP.F16.F32.PACK_AB R173, R67, R66 ;  /* 0x0000004243ad723e */ /* 0x000fc600000000ff */
[----:B----4-:R-:W-:-:S04]  /*3f90*/  FADD.FTZ R0, R70, R11 ;  /* 0x0000000b46007221 */ /* 0x010fc80000010000 */
[C---:B--2---:R-:W-:Y:S01]  /*3fa0*/  FADD.FTZ R0, R175.reuse, R0 ;  /* 0x00000000af007221 */ /* 0x044fe20000010000 */
[----:B------:R-:W-:Y:S01]  /*3fb0*/  F2FP.F16.F32.PACK_AB R175, R175, R70 ;  /* 0x00000046afaf723e */ /* 0x000fe200000000ff */
[----:B------:R-:W-:Y:S06]  /*3fc0*/  @!P0 BRA `(.L_x_1896) ;  /* 0x0000000000048947 */ /* 0x000fec0003800000 */
[----:B------:R-:W-:Y:S01]  /*3fd0*/  BPT.TRAP 0x1 ;  /* 0x000000040000795c */ /* 0x000fe20000300000 */
.L_x_1896:
[----:B------:R2:W3:Y:S01]  /*3fe0*/  SYNCS.PHASECHK.TRANS64.TRYWAIT P1, [UR24+0x22850], R9 ;  /* 0x02285009ff0075a7 */ /* 0x0004e20008020158 */
[----:B------:R-:W-:Y:S05]  /*3ff0*/  @!P0 BRA `(.L_x_1897) ;  /* 0x0000000000048947 */ /* 0x000fea0003800000 */
[----:B------:R-:W-:Y:S01]  /*4000*/  BPT.TRAP 0x1 ;  /* 0x000000040000795c */ /* 0x000fe20000300000 */
.L_x_1897:
[----:B---3--:R-:W-:Y:S05]  /*4010*/  @P1 BRA `(.L_x_1898) ;  /* 0x0000000000081947 */ /* 0x008fea0003800000 */
[----:B------:R-:W3:Y:S02]  /*4020*/  SYNCS.PHASECHK.TRANS64.TRYWAIT P1, [UR24+0x22850], R9 ;  /* 0x02285009ff0075a7 */ /* 0x000ee40008020158 */
[----:B---3--:R-:W-:Y:S05]  /*4030*/  @!P1 BRA `(.L_x_1899) ;  /* 0x000000f800fc9947 */ /* 0x008fea0003800000 */
.L_x_1898:
[----:B------:R-:W-:Y:S01]  /*4040*/  R2UR UR5, R7 ;  /* 0x00000000070572ca */ /* 0x000fe200000e0000 */
[----:B------:R4:W-:Y:S06]  /*4050*/  BAR.SYNC.DEFER_BLOCKING R8, 0x100 ;  /* 0x000400080000751d */ /* 0x0009ec0000010000 */
[----:B------:R-:W-:-:S06]  /*4060*/  UMOV UR11, 0x40000040 ;  /* 0x40000040000b7882 */ /* 0x000fcc0000000000 */
[----:B------:R-:W-:-:S04]  /*4070*/  UIADD3 UR5, UR5, 0x400, URZ ;  /* 0x0000040005057890 */ /* 0x000fc8000fffe03f */
[----:B------:R-:W-:-:S04]  /*4080*/  USHF.R.U32.HI UR5, URZ, 0x4, UR5 ;  /* 0x000000043f057899 */ /* 0x000fc80008011605 */
[----:B------:R-:W-:-:S04]  /*4090*/  ULOP3.LUT UR5, UR5, 0x3fff, URZ, 0xc0, !UPT ;  /* 0x00003fff05057892 */ /* 0x000fc8000f8ec03f */
[----:B------:R-:W-:Y:S01]  /*40a0*/  ULOP3.LUT UR5, UR5, 0x3000000, URZ, 0xfc, !UPT ;  /* 0x0300000005057892 */ /* 0x000fe2000f8efc3f */
[----:B------:R-:W-:-:S03]  /*40b0*/  WARPGROUP.ARRIVE ;  /* 0x00000000000079c5 */ /* 0x000fc60000000000 */
[----:B------:R-:W-:-:S07]  /*40c0*/  UIMAD UR14, UR38, 0xc00, UR5 ;  /* 0x00000c00260e78a4 */ /* 0x000fce000f8e0205 */
        /* <DEDUP_REMOVED lines=35> */
.L_x_1900:
[----:B------:R-:W-:Y:S01]  /*4300*/  ISETP.NE.AND P2, PT, R205, 0x1, PT ;  /* 0x00000001cd00780c */ /* 0x000fe20003f45270 */
[----:B------:R-:W4:Y:S01]  /*4310*/  S2UR UR10, SR_CgaCtaId ;  /* 0x00000000000a79c3 */ /* 0x000f220000008800 */
[----:B------:R-:W-:Y:S01]  /*4320*/  UIADD3 UR24, UR24, 0x22860, URZ ;  /* 0x0002286018187890 */ /* 0x000fe2000fffe03f */
[----:B------:R-:W-:-:S10]  /*4330*/  LOP3.LUT P1, RZ, R16, 0x80000, RZ, 0xc0, !PT ;  /* 0x0008000010ff7812 */ /* 0x000fd4000782c0ff */
[----:B------:R-:W5:Y:S08]  /*4340*/  @P2 LDC R7, c[0x0][0x44c] ;  /* 0x00011300ff072b82 */ /* 0x000f700000000800 */
[----:B0-23--:R-:W0:Y:S01]  /*4350*/  @P2 LDC R9, c[0x0][0x450] ;  /* 0x00011400ff092b82 */ /* 0x00de220000000800 */
[----:B----4-:R-:W-:-:S09]  /*4360*/  UPRMT UR24, UR10, 0x654, UR24 ;  /* 0x000006540a187896 */ /* 0x010fd20008000018 */
[----:B------:R-:W-:Y:S01]  /*4370*/  SYNCS.ARRIVE.TRANS64.RED.A1T0 RZ, [UR24], RZ ;  /* 0x000000ffffff79a7 */ /* 0x000fe20008100418 */
[----:B-----5:R-:W-:-:S04]  /*4380*/  @P2 IMAD.HI.U32 R8, R7, UR41, RZ ;  /* 0x0000002907082c27 */ /* 0x020fc8000f8e00ff */
[----:B------:R-:W-:Y:S01]  /*4390*/  IMAD.U32 R7, RZ, RZ, UR41 ;  /* 0x00000029ff077e24 */ /* 0x000fe2000f8e00ff */
[----:B0-----:R-:W-:-:S04]  /*43a0*/  @P2 SHF.R.U32.HI R7, RZ, R9, R8 ;  /* 0x00000009ff072219 */ /* 0x001fc80000011608 */
[----:B------:R-:W-:-:S05]  /*43b0*/  IADD3 R8, R7, -R6, R17 ;  /* 0x8000000607087210 */ /* 0x000fca0007ffe011 */
[----:B------:R-:W-:-:S05]  /*43c0*/  VIADD R7, R8, UR15 ;  /* 0x0000000f08077c36 */ /* 0x000fca0008000000 */
[----:B------:R-:W-:Y:S01]  /*43d0*/  R2UR UR14, R7 ;  /* 0x00000000070e72ca */ /* 0x000fe200000e0000 */
[----:B------:R-:W-:Y:S01]  /*43e0*/  VIADD R7, R176, 0xfffffffe ;  /* 0xfffffffeb0077836 */ /* 0x000fe20000000000 */
[----:B------:R-:W-:-:S13]  /*43f0*/  @!P1 BRA `(.L_x_1901) ;  /* 0x0000000000549947 */ /* 0x000fda0003800000 */
[C---:B------:R-:W-:Y:S01]  /*4400*/  ISETP.GT.AND P1, PT, R8.reuse, RZ, PT ;  /* 0x000000ff0800720c */ /* 0x040fe20003f24270 */
[----:B------:R-:W-:-:S05]  /*4410*/  VIADD R9, R8, 0xffffffff ;  /* 0xffffffff08097836 */ /* 0x000fca0000000000 */
[----:B------:R-:W-:-:S07]  /*4420*/  R2UR UR15, R9 ;  /* 0x00000000090f72ca */ /* 0x000fce00000e0000 */
[----:B------:R-:W-:Y:S08]  /*4430*/  @P1 BRA `(.L_x_1902) ;  /* 0x0000000000241947 */ /* 0x000ff00003800000 */
[----:B------:R-:W-:Y:S01]  /*4440*/  R2UR UR15, R8 ;  /* 0x00000000080f72ca */ /* 0x000fe200000e0000 */
[----:B------:R-:W-:Y:S02]  /*4450*/  ULDC UR18, c[0x0][0x9e4] ;  /* 0x0002790000127ab9 */ /* 0x000fe40000000800 */
[----:B------:R-:W-:-:S10]  /*4460*/  UISETP.NE.AND UP0, UPT, UR18, 0x1, UPT ;  /* 0x000000011200788c */ /* 0x000fd4000bf05270 */
[----:B------:R-:W-:Y:S01]  /*4470*/  UIADD3 UR15, -UR15, URZ, URZ ;  /* 0x0000003f0f0f7290 */ /* 0x000fe2000fffe13f */
[----:B------:R-:W-:-:S03]  /*4480*/  @UP0 ULDC.64 UR22, c[0x0][0x9e8] ;  /* 0x00027a0000160ab9 */ /* 0x000fc60000000a00 */
[----:B------:R-:W-:-:S04]  /*4490*/  UIMAD.WIDE.U32 UR10, UR15, UR22, URZ ;  /* 0x000000160f0a72a5 */ /* 0x000fc8000f8e003f */
[----:B------:R-:W-:-:S04]  /*44a0*/  @UP0 USHF.R.U32.HI UR15, URZ, UR23, UR11 ;  /* 0x000000173f0f0299 */ /* 0x000fc8000801160b */
[----:B------:R-:W-:Y:S01]  /*44b0*/  ULOP3.LUT UR15, URZ, UR15, URZ, 0x33, !UPT ;  /* 0x0000000f3f0f7292 */ /* 0x000fe2000f8e333f */
[----:B------:R-:W-:Y:S11]  /*44c0*/  BRA `(.L_x_1903) ;  /* 0x0000000000147947 */ /* 0x000ff60003800000 */
.L_x_1902:
[----:B------:R-:W-:Y:S02]  /*44d0*/  ULDC UR18, c[0x0][0x9e4] ;  /* 0x0002790000127ab9 */ /* 0x000fe40000000800 */
[----:B------:R-:W-:-:S11]  /*44e0*/  UISETP.NE.AND UP0, UPT, UR18, 0x1, UPT ;  /* 0x000000011200788c */ /* 0x000fd6000bf05270 */
[----:B------:R-:W-:Y:S02]  /*44f0*/  @UP0 ULDC.64 UR22, c[0x0][0x9e8] ;  /* 0x00027a0000160ab9 */ /* 0x000fe40000000a00 */
[----:B------:R-:W-:-:S04]  /*4500*/  UIMAD.WIDE.U32 UR10, UR15, UR22, URZ ;  /* 0x000000160f0a72a5 */ /* 0x000fc8000f8e003f */
[----:B------:R-:W-:-:S12]  /*4510*/  @UP0 USHF.R.U32.HI UR15, URZ, UR23, UR11 ;  /* 0x000000173f0f0299 */ /* 0x000fd8000801160b */
.L_x_1903:
[----:B------:R-:W-:-:S04]  /*4520*/  UIMAD UR15, UR15, UR18, UR18 ;  /* 0x000000120f0f72a4 */ /* 0x000fc8000f8e0212 */
[----:B------:R-:W-:-:S04]  /*4530*/  UISETP.LT.AND UP0, UPT, UR14, UR15, UPT ;  /* 0x0000000f0e00728c */ /* 0x000fc8000bf01270 */
[----:B------:R-:W-:-:S12]  /*4540*/  USEL UR14, UR14, UR15, UP0 ;  /* 0x0000000f0e0e7287 */ /* 0x000fd80008000000 */
.L_x_1901:
[----:B------:R-:W-:-:S04]  /*4550*/  UIMAD.WIDE UR10, UR14, 0x2aaaaaab, URZ ;  /* 0x2aaaaaab0e0a78a5 */ /* 0x000fc8000f8e023f */
[----:B------:R-:W-:-:S04]  /*4560*/  USHF.R.U32.HI UR10, URZ, 0x1f, UR11 ;  /* 0x0000001f3f0a7899 */ /* 0x000fc8000801160b */
[----:B------:R-:W-:-:S04]  /*4570*/  ULEA.HI.SX32 UR10, UR11, UR10, 0x1c ;  /* 0x0000000a0b0a7291 */ /* 0x000fc8000f8fe23f */
[----:B------:R-:W-:-:S04]  /*4580*/  UISETP.LT.AND UP0, UPT, UR44, UR10, UPT ;  /* 0x0000000a2c00728c */ /* 0x000fc8000bf01270 */
[----:B------:R-:W-:-:S06]  /*4590*/  USEL UR24, UR44, UR10, !UP0 ;  /* 0x0000000a2c187287 */ /* 0x000fcc000c000000 */
[----:B------:R-:W-:-:S13]  /*45a0*/  ISETP.GE.AND P1, PT, R7, UR24, PT ;  /* 0x0000001807007c0c */ /* 0x000fda000bf26270 */
[----:B------:R-:W-:Y:S05]  /*45b0*/  @!P1 BRA `(.L_x_1904) ;  /* 0x0000003000049947 */ /* 0x000fea0003800000 */
[----:B------:R-:W-:Y:S01]  /*45c0*/  IMAD.MOV.U32 R10, RZ, RZ, R5 ;  /* 0x000000ffff0a7224 */ /* 0x000fe200078e0005 */
[----:B------:R-:W-:Y:S01]  /*45d0*/  ULDC UR28, c[0x0][0x9e4] ;  /* 0x00027900001c7ab9 */ /* 0x000fe20000000800 */
[----:B------:R-:W-:Y:S01]  /*45e0*/  IMAD.MOV.U32 R9, RZ, RZ, R4 ;  /* 0x000000ffff097224 */ /* 0x000fe200078e0004 */
[----:B------:R-:W-:Y:S01]  /*45f0*/  ULDC UR7, c[0x0][0x9dc] ;  /* 0x0002770000077ab9 */ /* 0x000fe20000000800 */
[----:B------:R-:W-:Y:S01]  /*4600*/  ULDC UR6, c[0x0][0x988] ;  /* 0x0002620000067ab9 */ /* 0x000fe20000000800 */
[----:B------:R-:W-:-:S05]  /*4610*/  ULDC UR27, c[0x0][0x9e0] ;  /* 0x00027800001b7ab9 */ /* 0x000fca0000000800 */
.L_x_1923:
[----:B------:R-:W-:-:S04]  /*4620*/  UIADD3 UR38, UR38, 0x1, URZ ;  /* 0x0000000126267890 */ /* 0x000fc8000fffe03f */
[----:B------:R-:W-:-:S04]  /*4630*/  UISETP.NE.AND UP0, UPT, UR38, 0x2, UPT ;  /* 0x000000022600788c */ /* 0x000fc8000bf05270 */
[----:B------:R-:W-:Y:S02]  /*4640*/  USEL UR10, URZ, 0x1, UP0 ;  /* 0x000000013f0a7887 */ /* 0x000fe40008000000 */
[----:B------:R-:W-:Y:S02]  /*4650*/  USEL UR38, UR38, URZ, UP0 ;  /* 0x0000003f26267287 */ /* 0x000fe40008000000 */
[----:B------:R-:W-:Y:S01]  /*4660*/  ULOP3.LUT UR37, UR37, UR10, URZ, 0x3c, !UPT ;  /* 0x0000000a25257292 */ /* 0x000fe2000f8e3c3f */
[----:B0-2---:R-:W-:Y:S11]  /*4670*/  @!P0 BRA `(.L_x_1905) ;  /* 0x0000000000048947 */ /* 0x005ff60003800000 */
[----:B------:R-:W-:Y:S01]  /*4680*/  BPT.TRAP 0x1 ;  /* 0x000000040000795c */ /* 0x000fe20000300000 */
.L_x_1905:
[----:B------:R-:W0:Y:S01]  /*4690*/  S2UR UR26, SR_CgaCtaId ;  /* 0x00000000001a79c3 */ /* 0x000e220000008800 */
[----:B------:R-:W-:Y:S01]  /*46a0*/  UMOV UR10, 0x400 ;  /* 0x00000400000a7882 */ /* 0x000fe20000000000 */
[----:B------:R-:W-:-:S05]  /*46b0*/  IMAD.U32 R8, RZ, RZ, UR37 ;  /* 0x00000025ff087e24 */ /* 0x000fca000f8e00ff */
[----:B------:R-:W-:Y:S01]  /*46c0*/  SHF.L.U32 R8, R8, 0x1f, RZ ;  /* 0x0000001f08087819 */ /* 0x000fe200000006ff */
[----:B0-----:R-:W-:-:S04]  /*46d0*/  ULEA UR10, UR26, UR10, 0x18 ;  /* 0x0000000a1a0a7291 */ /* 0x001fc8000f8ec03f */
[----:B------:R-:W-:-:S09]  /*46e0*/  ULEA UR25, UR38, UR10, 0x3 ;  /* 0x0000000a26197291 */ /* 0x000fd2000f8e183f */
[----:B------:R0:W2:Y:S01]  /*46f0*/  SYNCS.PHASECHK.TRANS64.TRYWAIT P1, [UR25+0x22830], R8 ;  /* 0x02283008ff0075a7 */ /* 0x0000a20008020159 */
[----:B------:R-:W-:Y:S05]  /*4700*/  @!P0 BRA `(.L_x_1906) ;  /* 0x0000000000048947 */ /* 0x000fea0003800000 */
[----:B------:R-:W-:Y:S01]  /*4710*/  BPT.TRAP 0x1 ;  /* 0x000000040000795c */ /* 0x000fe20000300000 */
.L_x_1906:
[----:B--2---:R-:W-:Y:S05]  /*4720*/  @P1 BRA `(.L_x_1907) ;  /* 0x0000000000081947 */ /* 0x004fea0003800000 */
[----:B------:R-:W2:Y:S02]  /*4730*/  SYNCS.PHASECHK.TRANS64.TRYWAIT P1, [UR25+0x22830], R8 ;  /* 0x02283008ff0075a7 */ /* 0x000ea40008020159 */
[----:B--2---:R-:W-:Y:S05]  /*4740*/  @!P1 BRA `(.L_x_1908) ;  /* 0x000000f400509947 */ /* 0x004fea0003800000 */
.L_x_1907:
        /* <DEDUP_REMOVED lines=12> */
[----:B-1----:R-:W-:Y:S01]  /*4810*/  IADD3 R3, -R215, 0xb, RZ ;  /* 0x0000000bd7037810 */ /* 0x002fe20007ffe1ff */
        /* <DEDUP_REMOVED lines=13> */
.L_x_1909:
[----:B------:R-:W-:Y:S01]  /*48f0*/  ISETP.NE.AND P2, PT, R205, 0x1, PT ;  /* 0x00000001cd00780c */ /* 0x000fe20003f45270 */
[----:B------:R-:W-:Y:S01]  /*4900*/  VIADD R20, R22, UR41 ;  /* 0x0000002916147c36 */ /* 0x000fe20008000000 */
[----:B------:R-:W2:Y:S01]  /*4910*/  LDC R6, c[0x0][0x288] ;  /* 0x0000a200ff067b82 */ /* 0x000ea20000000800 */
[----:B------:R-:W-:Y:S01]  /*4920*/  UIADD3 UR10, UR25, 0x22840, URZ ;  /* 0x00022840190a7890 */ /* 0x000fe2000fffe03f */
[----:B------:R-:W-:Y:S01]  /*4930*/  IMAD R11, R7, -0x60, RZ ;  /* 0xffffffa0070b7824 */ /* 0x000fe200078e02ff */
[----:B------:R-:W-:Y:S02]  /*4940*/  LOP3.LUT P1, RZ, R16, 0x80000, RZ, 0xc0, !PT ;  /* 0x0008000010ff7812 */ /* 0x000fe4000782c0ff */
[----:B------:R-:W-:-:S06]  /*4950*/  UPRMT UR10, UR26, 0x654, UR10 ;  /* 0x000006541a0a7896 */ /* 0x000fcc000800000a */
[----:B------:R-:W3:Y:S08]  /*4960*/  @P2 LDC R5, c[0x0][0x44c] ;  /* 0x00011300ff052b82 */ /* 0x000ef00000000800 */
[----:B------:R-:W4:Y:S01]  /*4970*/  @P2 LDC R4, c[0x0][0x450] ;  /* 0x00011400ff042b82 */ /* 0x000f220000000800 */
[----:B------:R-:W-:Y:S01]  /*4980*/  SYNCS.ARRIVE.TRANS64.RED.A1T0 RZ, [UR10], RZ ;  /* 0x000000ffffff79a7 */ /* 0x000fe2000810040a */
[----:B------:R-:W-:Y:S01]  /*4990*/  ULOP3.LUT UR10, URZ, UR7, URZ, 0x33, !UPT ;  /* 0x000000073f0a7292 */ /* 0x000fe2000f8e333f */
[----:B---3--:R-:W-:-:S05]  /*49a0*/  @P2 IMAD.HI.U32 R5, R20, R5, RZ ;  /* 0x0000000514052227 */ /* 0x008fca00078e00ff */
[----:B----4-:R-:W-:Y:S01]  /*49b0*/  @P2 SHF.R.U32.HI R20, RZ, R4, R5 ;  /* 0x00000004ff142219 */ /* 0x010fe20000011605 */
[----:B------:R-:W-:-:S04]  /*49c0*/  VIADD R5, R11, 0x1 ;  /* 0x000000010b057836 */ /* 0x000fc80000000000 */
[----:B------:R-:W3:Y:S01]  /*49d0*/  SHFL.IDX PT, R21, R20, RZ, 0x1c1f ;  /* 0x001c1fff14157589 */ /* 0x000ee200000e0000 */
[----:B------:R-:W-:-:S05]  /*49e0*/  IMAD R5, R18, -0x2, R5 ;  /* 0xfffffffe12057824 */ /* 0x000fca00078e0205 */
[----:B--2---:R-:W-:-:S05]  /*49f0*/  IADD3 R5, R5, -R6, R17 ;  /* 0x8000000605057210 */ /* 0x004fca0007ffe011 */
[C---:B------:R-:W-:Y:S02]  /*4a00*/  VIADD R15, R5.reuse, UR27 ;  /* 0x0000001b050f7c36 */ /* 0x040fe40008000000 */
[----:B------:R-:W-:Y:S02]  /*4a10*/  VIADD R14, R5, UR10 ;  /* 0x0000000a050e7c36 */ /* 0x000fe40008000000 */
[----:B---3--:R-:W-:Y:S02]  /*4a20*/  IMAD.IADD R13, R15, 0x1, R21 ;  /* 0x000000010f0d7824 */ /* 0x008fe400078e0215 */
[----:B------:R-:W-:Y:S01]  /*4a30*/  IMAD.IADD R12, R21, 0x1, R14 ;  /* 0x00000001150c7824 */ /* 0x000fe200078e020e */
[----:B------:R-:W-:Y:S06]  /*4a40*/  @!P1 BRA `(.L_x_1910) ;  /* 0x0000000000589947 */ /* 0x000fec0003800000 */
[----:B------:R-:W-:Y:S01]  /*4a50*/  IADD3 R21, R17, -R6, R21 ;  /* 0x8000000611157210 */ /* 0x000fe20007ffe015 */
[----:B------:R-:W-:Y:S03]  /*4a60*/  BSSY B0, `(.L_x_1911) ;  /* 0x0000010000007945 */ /* 0x000fe60003800000 */
[----:B------:R-:W-:-:S13]  /*4a70*/  ISETP.GT.AND P1, PT, R21, -0x1, PT ;  /* 0xffffffff1500780c */ /* 0x000fda0003f24270 */
[----:B------:R-:W-:Y:S05]  /*4a80*/  @P1 BRA `(.L_x_1912) ;  /* 0x0000000000201947 */ /* 0x000fea0003800000 */
[----:B------:R-:W-:Y:S01]  /*4a90*/  IMAD.U32 R214, RZ, RZ, UR28 ;  /* 0x0000001cffd67e24 */ /* 0x000fe2000f8e00ff */
[----:B------:R-:W-:-:S04]  /*4aa0*/  LOP3.LUT R21, RZ, R21, RZ, 0x33, !PT ;  /* 0x00000015ff157212 */ /* 0x000fc800078e33ff */
[----:B------:R-:W-:-:S13]  /*4ab0*/  ISETP.NE.AND P1, PT, R214, 0x1, PT ;  /* 0x00000001d600780c */ /* 0x000fda0003f25270 */
[----:B------:R-:W2:Y:S02]  /*4ac0*/  @P1 LDC.64 R4, c[0x0][0x9e8] ;  /* 0x00027a00ff041b82 */ /* 0x000ea40000000a00 */
[----:B--2---:R-:W-:-:S05]  /*4ad0*/  @P1 IMAD.HI.U32 R4, R21, R4, RZ ;  /* 0x0000000415041227 */ /* 0x004fca00078e00ff */
[----:B------:R-:W-:-:S04]  /*4ae0*/  @P1 SHF.R.U32.HI R21, RZ, R5, R4 ;  /* 0x00000005ff151219 */ /* 0x000fc80000011604 */
[----:B------:R-:W-:Y:S01]  /*4af0*/  LOP3.LUT R21, RZ, R21, RZ, 0x33, !PT ;  /* 0x00000015ff157212 */ /* 0x000fe200078e33ff */
[----:B------:R-:W-:Y:S06]  /*4b00*/  BRA `(.L_x_1913) ;  /* 0x0000000000147947 */ /* 0x000fec0003800000 */
.L_x_1912:
[----:B------:R-:W-:-:S05]  /*4b10*/  IMAD.U32 R214, RZ, RZ, UR28 ;  /* 0x0000001cffd67e24 */ /* 0x000fca000f8e00ff */
[----:B------:R-:W-:-:S13]  /*4b20*/  ISETP.NE.AND P1, PT, R214, 0x1, PT ;  /* 0x00000001d600780c */ /* 0x000fda0003f25270 */
[----:B------:R-:W2:Y:S02]  /*4b30*/  @P1 LDC.64 R4, c[0x0][0x9e8] ;  /* 0x00027a00ff041b82 */ /* 0x000ea40000000a00 */
[----:B--2---:R-:W-:-:S05]  /*4b40*/  @P1 IMAD.HI.U32 R4, R21, R4, RZ ;  /* 0x0000000415041227 */ /* 0x004fca00078e00ff */
[----:B------:R-:W-:-:S07]  /*4b50*/  @P1 SHF.R.U32.HI R21, RZ, R5, R4 ;  /* 0x00000005ff151219 */ /* 0x000fce0000011604 */
.L_x_1913:
[----:B------:R-:W-:Y:S05]  /*4b60*/  BSYNC B0 ;  /* 0x0000000000007941 */ /* 0x000fea0003800000 */
.L_x_1911:
[----:B------:R-:W-:-:S04]  /*4b70*/  IMAD R4, R18, -0x2, R11 ;  /* 0xfffffffe12047824 */ /* 0x000fc800078e020b */
[----:B------:R-:W-:-:S05]  /*4b80*/  IMAD R4, R21, R214, R4 ;  /* 0x000000d615047224 */ /* 0x000fca00078e0204 */
[----:B------:R-:W-:Y:S02]  /*4b90*/  VIADDMNMX R13, R4, R214, R13, PT ;  /* 0x000000d6040d7246 */ /* 0x000fe4000380010d */
[----:B------:R-:W-:-:S07]  /*4ba0*/  VIMNMX R12, R12, R4, !PT ;  /* 0x000000040c0c7248 */ /* 0x000fce0007fe0100 */
.L_x_1910:
[C---:B------:R-:W-:Y:S02]  /*4bb0*/  ISETP.GE.AND P2, PT, R11.reuse, 0x1, PT ;  /* 0x000000010b00780c */ /* 0x040fe40003f46270 */
[----:B------:R-:W-:Y:S02]  /*4bc0*/  LOP3.LUT R16, R16, 0xfffbffff, RZ, 0xc0, !PT ;  /* 0xfffbffff10107812 */ /* 0x000fe400078ec0ff */
[C---:B------:R-:W-:Y:S02]  /*4bd0*/  ISETP.GE.AND P1, PT, R11.reuse, 0x2, PT ;  /* 0x000000020b00780c */ /* 0x040fe40003f26270 */
[----:B------:R-:W-:Y:S02]  /*4be0*/  ISETP.GT.AND P3, PT, R12, RZ, !P2 ;  /* 0x000000ff0c00720c */ /* 0x000fe40005764270 */
[----:B------:R-:W-:Y:S02]  /*4bf0*/  ISETP.GE.AND P4, PT, R11, 0x9, PT ;  /* 0x000000090b00780c */ /* 0x000fe40003f86270 */
[----:B------:R-:W-:-:S03]  /*4c00*/  ISETP.LT.OR P3, PT, R13, 0x1, P3 ;  /* 0x000000010d00780c */ /* 0x000fc60001f61670 */
[----:B------:R-:W-:Y:S02]  /*4c10*/  @P2 LOP3.LUT R16, R16, 0x40000, RZ, 0xfc, !PT ;  /* 0x0004000010102812 */ /* 0x000fe400078efcff */
[----:B------:R-:W-:Y:S02]  /*4c20*/  ISETP.GT.AND P2, PT, R12, 0x1, !P1 ;  /* 0x000000010c00780c */ /* 0x000fe40004f44270 */
[----:B------:R-:W-:Y:S02]  /*4c30*/  FSEL R152, R152, -INF , !P3 ;  /* 0xff80000098987808 */ /* 0x000fe40005800000 */
[----:B------:R-:W-:Y:S02]  /*4c40*/  ISETP.LT.OR P2, PT, R13, 0x2, P2 ;  /* 0x000000020d00780c */ /* 0x000fe40001741670 */
[----:B------:R-:W-:Y:S02]  /*4c50*/  ISETP.GE.AND P3, PT, R11, 0xa, PT ;  /* 0x0000000a0b00780c */ /* 0x000fe40003f66270 */
[----:B------:R-:W-:-:S02]  /*4c60*/  LOP3.LUT R16, R16, 0xfffffffd, RZ, 0xc0, !PT ;  /* 0xfffffffd10107812 */ /* 0x000fc400078ec0ff */
[----:B------:R-:W-:Y:S02]  /*4c70*/  FSEL R153, R153, -INF , !P2 ;  /* 0xff80000099997808 */ /* 0x000fe40005000000 */
[----:B------:R-:W-:Y:S02]  /*4c80*/  ISETP.GT.AND P2, PT, R12, 0x8, !P4 ;  /* 0x000000080c00780c */ /* 0x000fe40006744270 */
[----:B------:R-:W-:Y:S02]  /*4c90*/  @P4 LOP3.LUT R16, R16, 0x2, RZ, 0xfc, !PT ;  /* 0x0000000210104812 */ /* 0x000fe400078efcff */
[----:B------:R-:W-:Y:S02]  /*4ca0*/  ISETP.LT.OR P2, PT, R13, 0x9, P2 ;  /* 0x000000090d00780c */ /* 0x000fe40001741670 */
[----:B------:R-:W-:Y:S02]  /*4cb0*/  LOP3.LUT R16, R16, 0xfffffffb, RZ, 0xc0, !PT ;  /* 0xfffffffb10107812 */ /* 0x000fe400078ec0ff */
[----:B------:R-:W-:-:S02]  /*4cc0*/  FSEL R156, R156, -INF , !P2 ;  /* 0xff8000009c9c7808 */ /* 0x000fc40005000000 */
[----:B------:R-:W-:Y:S02]  /*4cd0*/  @P3 LOP3.LUT R16, R16, 0x4, RZ, 0xfc, !PT ;  /* 0x0000000410103812 */ /* 0x000fe400078efcff */
[----:B------:R-:W-:Y:S02]  /*4ce0*/  ISETP.GT.AND P2, PT, R12, 0x9, !P3 ;  /* 0x000000090c00780c */ /* 0x000fe40005f44270 */
[----:B------:R-:W-:Y:S02]  /*4cf0*/  ISETP.GE.AND P3, PT, R11, 0x11, PT ;  /* 0x000000110b00780c */ /* 0x000fe40003f66270 */
[----:B------:R-:W-:Y:S02]  /*4d00*/  ISETP.LT.OR P2, PT, R13, 0xa, P2 ;  /* 0x0000000a0d00780c */ /* 0x000fe40001741670 */
[----:B------:R-:W-:Y:S02]  /*4d10*/  LOP3.LUT R16, R16, 0xfffffff7, RZ, 0xc0, !PT ;  /* 0xfffffff710107812 */ /* 0x000fe400078ec0ff */
[----:B------:R-:W-:-:S02]  /*4d20*/  FSEL R157, R157, -INF , !P2 ;  /* 0xff8000009d9d7808 */ /* 0x000fc40005000000 */
[----:B------:R-:W-:-:S04]  /*4d30*/  ISETP.GT.AND P2, PT, R12, 0x10, !P3 ;  /* 0x000000100c00780c */ /* 0x000fc80005f44270 */
[----:B------:R-:W-:Y:S02]  /*4d40*/  ISETP.LT.OR P2, PT, R13, 0x11, P2 ;  /* 0x000000110d00780c */ /* 0x000fe40001741670 */
[----:B------:R-:W-:Y:S02]  /*4d50*/  @P3 LOP3.LUT R16, R16, 0x8, RZ, 0xfc, !PT ;  /* 0x0000000810103812 */ /* 0x000fe400078efcff */
[----:B------:R-:W-:Y:S02]  /*4d60*/  ISETP.GE.AND P3, PT, R11, 0x12, PT ;  /* 0x000000120b00780c */ /* 0x000fe40003f66270 */
[----:B------:R-:W-:Y:S02]  /*4d70*/  LOP3.LUT R16, R16, 0xffffffef, RZ, 0xc0, !PT ;  /* 0xffffffef10107812 */ /* 0x000fe400078ec0ff */
[----:B------:R-:W-:Y:S02]  /*4d80*/  FSEL R160, R160, -INF , !P2 ;  /* 0xff800000a0a07808 */ /* 0x000fe40005000000 */
[----:B------:R-:W-:-:S04]  /*4d90*/  ISETP.GT.AND P2, PT, R12, 0x11, !P3 ;  /* 0x000000110c00780c */ /* 0x000fc80005f44270 */
[----:B------:R-:W-:-:S03]  /*4da0*/  ISETP.LT.OR P2, PT, R13, 0x12, P2 ;  /* 0x000000120d00780c */ /* 0x000fc60001741670 */
        /* <DEDUP_REMOVED lines=68> */
[----:B------:R-:W-:Y:S02]  /*51f0*/  FSEL R184, R184, -INF , !P2 ;  /* 0xff800000b8b87808 */ /* 0x000fe40005000000 */
[----:B------:R-:W-:Y:S02]  /*5200*/  LOP3.LUT R16, R16, 0xffffffbf, RZ, 0xc0, !PT ;  /* 0xffffffbf10107812 */ /* 0x000fe400078ec0ff */
[----:B------:R-:W-:-:S04]  /*5210*/  ISETP.GT.AND P2, PT, R12, 0x41, !P3 ;  /* 0x000000410c00780c */ /* 0x000fc80005f44270 */
[----:B------:R-:W-:-:S03]  /*5220*/  ISETP.LT.OR P2, PT, R13, 0x42, P2 ;  /* 0x000000420d00780c */ /* 0x000fc60001741670 */
[----:B------:R-:W-:Y:S02]  /*5230*/  @P3 LOP3.LUT R16, R16, 0x40, RZ, 0xfc, !PT ;  /* 0x0000004010103812 */ /* 0x000fe400078efcff */
[----:B------:R-:W-:Y:S02]  /*5240*/  ISETP.GE.AND P3, PT, R11, 0x49, PT ;  /* 0x000000490b00780c */ /* 0x000fe40003f66270 */
[----:B------:R-:W-:Y:S02]  /*5250*/  FSEL R185, R185, -INF , !P2 ;  /* 0xff800000b9b97808 */ /* 0x000fe40005000000 */
[----:B------:R-:W-:Y:S02]  /*5260*/  ISETP.GT.AND P2, PT, R12, 0x48, !P3 ;  /* 0x000000480c00780c */ /* 0x000fe40005f44270 */
[----:B------:R-:W-:Y:S02]  /*5270*/  LOP3.LUT R16, R16, 0xffffffdf, RZ, 0xc0, !PT ;  /* 0xffffffdf10107812 */ /* 0x000fe400078ec0ff */
[----:B------:R-:W-:-:S04]  /*5280*/  ISETP.LT.OR P2, PT, R13, 0x49, P2 ;  /* 0x000000490d00780c */ /* 0x000fc80001741670 */
[----:B------:R-:W-:Y:S02]  /*5290*/  FSEL R188, R188, -INF , !P2 ;  /* 0xff800000bcbc7808 */ /* 0x000fe40005000000 */
[----:B------:R-:W-:Y:S02]  /*52a0*/  ISETP.GE.AND P2, PT, R11, 0x4a, PT ;  /* 0x0000004a0b00780c */ /* 0x000fe40003f46270 */
[----:B------:R-:W-:Y:S02]  /*52b0*/  @P3 LOP3.LUT R16, R16, 0x20, RZ, 0xfc, !PT ;  /* 0x0000002010103812 */ /* 0x000fe400078efcff */
[----:B------:R-:W-:Y:S02]  /*52c0*/  ISETP.GT.AND P3, PT, R12, 0x49, !P2 ;  /* 0x000000490c00780c */ /* 0x000fe40005764270 */
[----:B------:R-:W-:Y:S02]  /*52d0*/  LOP3.LUT R16, R16, 0xfffffffe, RZ, 0xc0, !PT ;  /* 0xfffffffe10107812 */ /* 0x000fe400078ec0ff */
[----:B------:R-:W-:-:S04]  /*52e0*/  ISETP.LT.OR P3, PT, R13, 0x4a, P3 ;  /* 0x0000004a0d00780c */ /* 0x000fc80001f61670 */
        /* <DEDUP_REMOVED lines=13> */
[----:B------:R-:W-:-:S13]  /*53c0*/  ISETP.GE.AND P6, PT, R11, 0x5a, PT ;  /* 0x0000005a0b00780c */ /* 0x000fda0003fc6270 */
[----:B------:R-:W-:Y:S02]  /*53d0*/  @P6 LOP3.LUT R16, R16, 0x1, RZ, 0xfc, !PT ;  /* 0x0000000110106812 */ /* 0x000fe400078efcff */
[----:B------:R-:W-:-:S04]  /*53e0*/  ISETP.GT.AND P6, PT, R12, 0x59, !P6 ;  /* 0x000000590c00780c */ /* 0x000fc800077c4270 */
[----:B------:R-:W-:Y:S02]  /*53f0*/  ISETP.LT.OR P6, PT, R13, 0x5a, P6 ;  /* 0x0000005a0d00780c */ /* 0x000fe400037c1670 */
[----:B------:R-:W2:Y:S02]  /*5400*/  SHFL.IDX PT, R13, R20, 0x1, 0x1c1f ;  /* 0x003c1f00140d7f89 */ /* 0x000ea400000e0000 */
[----:B------:R-:W-:Y:S02]  /*5410*/  FSEL R197, R197, -INF , !P6 ;  /* 0xff800000c5c57808 */ /* 0x000fe40007000000 */
[----:B------:R-:W-:Y:S01]  /*5420*/  LOP3.LUT P6, RZ, R16, 0x80000, RZ, 0xc0, !PT ;  /* 0x0008000010ff7812 */ /* 0x000fe200078cc0ff */
[--C-:B--2---:R-:W-:Y:S02]  /*5430*/  IMAD.IADD R15, R15, 0x1, R13.reuse ;  /* 0x000000010f0f7824 */ /* 0x104fe400078e020d */
[----:B------:R-:W-:-:S10]  /*5440*/  IMAD.IADD R14, R14, 0x1, R13 ;  /* 0x000000010e0e7824 */ /* 0x000fd400078e020d */
[----:B------:R-:W-:Y:S05]  /*5450*/  @!P6 BRA `(.L_x_1914) ;  /* 0x000000000058e947 */ /* 0x000fea0003800000 */
        /* <DEDUP_REMOVED lines=12> */
.L_x_1916:
[----:B------:R-:W-:-:S05]  /*5520*/  IMAD.U32 R12, RZ, RZ, UR28 ;  /* 0x0000001cff0c7e24 */ /* 0x000fca000f8e00ff */
[----:B------:R-:W-:-:S13]  /*5530*/  ISETP.NE.AND P6, PT, R12, 0x1, PT ;  /* 0x000000010c00780c */ /* 0x000fda0003fc5270 */
[----:B------:R-:W2:Y:S02]  /*5540*/  @P6 LDC.64 R4, c[0x0][0x9e8] ;  /* 0x00027a00ff046b82 */ /* 0x000ea40000000a00 */
[----:B--2---:R-:W-:-:S05]  /*5550*/  @P6 IMAD.HI.U32 R4, R13, R4, RZ ;  /* 0x000000040d046227 */ /* 0x004fca00078e00ff */
[----:B------:R-:W-:-:S07]  /*5560*/  @P6 SHF.R.U32.HI R13, RZ, R5, R4 ;  /* 0x00000005ff0d6219 */ /* 0x000fce0000011604 */
.L_x_1917:
[----:B------:R-:W-:Y:S05]  /*5570*/  BSYNC B0 ;  /* 0x0000000000007941 */ /* 0x000fea0003800000 */
.L_x_1915:
[----:B------:R-:W-:-:S04]  /*5580*/  IMAD R11, R18, -0x2, R11 ;  /* 0xfffffffe120b7824 */ /* 0x000fc800078e020b */
[----:B------:R-:W-:-:S05]  /*5590*/  IMAD R13, R13, R12, R11 ;  /* 0x0000000c0d0d7224 */ /* 0x000fca00078e020b */
[----:B------:R-:W-:Y:S02]  /*55a0*/  VIADDMNMX R15, R13, R12, R15, PT ;  /* 0x0000000c0d0f7246 */ /* 0x000fe4000380010f */
[----:B------:R-:W-:-:S07]  /*55b0*/  VIMNMX R14, R14, R13, !PT ;  /* 0x0000000d0e0e7248 */ /* 0x000fce0007fe0100 */
.L_x_1914:
[----:B------:R-:W-:Y:S02]  /*55c0*/  ISETP.GT.AND P1, PT, R14, 0x1, !P1 ;  /* 0x000000010e00780c */ /* 0x000fe40004f24270 */
[----:B------:R-:W-:Y:S02]  /*55d0*/  LOP3.LUT P6, RZ, R16, 0x10000, RZ, 0xc0, !PT ;  /* 0x0001000010ff7812 */ /* 0x000fe400078cc0ff */
[----:B------:R-:W-:Y:S02]  /*55e0*/  ISETP.LT.OR P1, PT, R15, 0x2, P1 ;  /* 0x000000020f00780c */ /* 0x000fe40000f21670 */
[----:B------:R-:W-:Y:S02]  /*55f0*/  FMNMX.FTZ R4, R152, R9, !PT ;  /* 0x0000000998047209 */ /* 0x000fe40007810000 */
[----:B------:R-:W-:Y:S02]  /*5600*/  FSEL R155, R155, -INF , !P1 ;  /* 0xff8000009b9b7808 */ /* 0x000fe40004800000 */
[----:B------:R-:W-:-:S02]  /*5610*/  LOP3.LUT P1, RZ, R16, 0x2, RZ, 0xc0, !PT ;  /* 0x0000000210ff7812 */ /* 0x000fc4000782c0ff */
[----:B------:R-:W-:Y:S02]  /*5620*/  FMNMX.FTZ R5, R153, R4, !PT ;  /* 0x0000000499057209 */ /* 0x000fe40007810000 */
[----:B------:R-:W-:Y:S02]  /*5630*/  ISETP.GT.AND P1, PT, R14, 0x8, !P1 ;  /* 0x000000080e00780c */ /* 0x000fe40004f24270 */
[----:B------:R-:W-:Y:S02]  /*5640*/  FMNMX.FTZ R4, R156, R5, !PT ;  /* 0x000000059c047209 */ /* 0x000fe40007810000 */
[----:B------:R-:W-:Y:S02]  /*5650*/  ISETP.LT.OR P1, PT, R15, 0x9, P1 ;  /* 0x000000090f00780c */ /* 0x000fe40000f21670 */
[----:B------:R-:W-:Y:S02]  /*5660*/  FMNMX.FTZ R5, R157, R4, !PT ;  /* 0x000000049d057209 */ /* 0x000fe40007810000 */
[----:B------:R-:W-:-:S02]  /*5670*/  FSEL R158, R158, -INF , !P1 ;  /* 0xff8000009e9e7808 */ /* 0x000fc40004800000 */
[----:B------:R-:W-:Y:S02]  /*5680*/  LOP3.LUT P1, RZ, R16, 0x4, RZ, 0xc0, !PT ;  /* 0x0000000410ff7812 */ /* 0x000fe4000782c0ff */
[----:B------:R-:W-:Y:S02]  /*5690*/  FMNMX.FTZ R4, R160, R5, !PT ;  /* 0x00000005a0047209 */ /* 0x000fe40007810000 */
[----:B------:R-:W-:Y:S02]  /*56a0*/  ISETP.GT.AND P1, PT, R14, 0x9, !P1 ;  /* 0x000000090e00780c */ /* 0x000fe40004f24270 */
[----:B------:R-:W-:Y:S02]  /*56b0*/  FMNMX.FTZ R5, R161, R4, !PT ;  /* 0x00000004a1057209 */ /* 0x000fe40007810000 */
[----:B------:R-:W-:Y:S02]  /*56c0*/  ISETP.LT.OR P1, PT, R15, 0xa, P1 ;  /* 0x0000000a0f00780c */ /* 0x000fe40000f21670 */
[----:B------:R-:W-:-:S02]  /*56d0*/  FMNMX.FTZ R4, R164, R5, !PT ;  /* 0x00000005a4047209 */ /* 0x000fc40007810000 */
[----:B------:R-:W-:Y:S02]  /*56e0*/  FSEL R159, R159, -INF , !P1 ;  /* 0xff8000009f9f7808 */ /* 0x000fe40004800000 */
[----:B------:R-:W-:Y:S02]  /*56f0*/  LOP3.LUT P1, RZ, R16, 0x8, RZ, 0xc0, !PT ;  /* 0x0000000810ff7812 */ /* 0x000fe4000782c0ff */
[----:B------:R-:W-:Y:S02]  /*5700*/  FMNMX.FTZ R5, R165, R4, !PT ;  /* 0x00000004a5057209 */ /* 0x000fe40007810000 */
[----:B------:R-:W-:Y:S02]  /*5710*/  ISETP.GT.AND P1, PT, R14, 0x10, !P1 ;  /* 0x000000100e00780c */ /* 0x000fe40004f24270 */
[----:B------:R-:W-:Y:S02]  /*5720*/  FMNMX.FTZ R4, R168, R5, !PT ;  /* 0x00000005a8047209 */ /* 0x000fe40007810000 */
[----:B------:R-:W-:-:S02]  /*5730*/  ISETP.LT.OR P1, PT, R15, 0x11, P1 ;  /* 0x000000110f00780c */ /* 0x000fc40000f21670 */
[----:B------:R-:W-:Y:S02]  /*5740*/  FMNMX.FTZ R5, R169, R4, !PT ;  /* 0x00000004a9057209 */ /* 0x000fe40007810000 */
[----:B------:R-:W-:Y:S02]  /*5750*/  FSEL R162, R162, -INF , !P1 ;  /* 0xff800000a2a27808 */ /* 0x000fe40004800000 */
[----:B------:R-:W-:Y:S02]  /*5760*/  LOP3.LUT P1, RZ, R16, 0x10, RZ, 0xc0, !PT ;  /* 0x0000001010ff7812 */ /* 0x000fe4000782c0ff */
[----:B------:R-:W-:Y:S02]  /*5770*/  FMNMX.FTZ R4, R172, R5, !PT ;  /* 0x00000005ac047209 */ /* 0x000fe40007810000 */
[----:B------:R-:W-:Y:S02]  /*5780*/  ISETP.GT.AND P1, PT, R14, 0x11, !P1 ;  /* 0x000000110e00780c */ /* 0x000fe40004f24270 */
[----:B------:R-:W-:-:S02]  /*5790*/  FMNMX.FTZ R5, R173, R4, !PT ;  /* 0x00000004ad057209 */ /* 0x000fc40007810000 */
[----:B------:R-:W-:Y:S02]  /*57a0*/  ISETP.LT.OR P1, PT, R15, 0x12, P1 ;  /* 0x000000120f00780c */ /* 0x000fe40000f21670 */
[----:B------:R-:W-:Y:S02]  /*57b0*/  FMNMX.FTZ R4, R176, R5, !PT ;  /* 0x00000005b0047209 */ /* 0x000fe40007810000 */
[----:B------:R-:W-:Y:S02]  /*57c0*/  FSEL R163, R163, -INF , !P1 ;  /* 0xff800000a3a37808 */ /* 0x000fe40004800000 */
[----:B------:R-:W-:Y:S02]  /*57d0*/  LOP3.LUT P1, RZ, R16, 0x20000, RZ, 0xc0, !PT ;  /* 0x0002000010ff7812 */ /* 0x000fe4000782c0ff */
[----:B------:R-:W-:Y:S02]  /*57e0*/  FMNMX.FTZ R5, R177, R4, !PT ;  /* 0x00000004b1057209 */ /* 0x000fe40007810000 */
[----:B------:R-:W-:-:S02]  /*57f0*/  ISETP.GT.AND P1, PT, R14, 0x18, !P1 ;  /* 0x000000180e00780c */ /* 0x000fc40004f24270 */
[----:B------:R-:W-:Y:S02]  /*5800*/  FMNMX.FTZ R4, R180, R5, !PT ;  /* 0x00000005b4047209 */ /* 0x000fe40007810000 */
[----:B------:R-:W-:Y:S02]  /*5810*/  ISETP.LT.OR P1, PT, R15, 0x19, P1 ;  /* 0x000000190f00780c */ /* 0x000fe40000f21670 */
[----:B------:R-:W-:Y:S02]  /*5820*/  FMNMX.FTZ R5, R181, R4, !PT ;  /* 0x00000004b5057209 */ /* 0x000fe40007810000 */
[----:B------:R-:W-:Y:S02]  /*5830*/  FSEL R166, R166, -INF , !P1 ;  /* 0xff800000a6a67808 */ /* 0x000fe40004800000 */
        /* <DEDUP_REMOVED lines=12> */
[----:B------:R-:W-:Y:S02]  /*5900*/  LOP3.LUT P1, RZ, R16, 0x4000, RZ, 0xc0, !PT ;  /* 0x0000400010ff7812 */ /* 0x000fe4000782c0ff */
[----:B------:R-:W-:-:S02]  /*5910*/  FMNMX.FTZ R5, R193, R4, !PT ;  /* 0x00000004c1057209 */ /* 0x000fc40007810000 */
[----:B------:R-:W-:Y:S02]  /*5920*/  ISETP.GT.AND P1, PT, R14, 0x21, !P1 ;  /* 0x000000210e00780c */ /* 0x000fe40004f24270 */
[----:B------:R-:W-:Y:S02]  /*5930*/  FMNMX.FTZ R4, R196, R5, !PT ;  /* 0x00000005c4047209 */ /* 0x000fe40007810000 */
[----:B------:R-:W-:Y:S02]  /*5940*/  ISETP.LT.OR P1, PT, R15, 0x22, P1 ;  /* 0x000000220f00780c */ /* 0x000fe40000f21670 */
[----:B------:R-:W-:Y:S02]  /*5950*/  FMNMX.FTZ R5, R197, R4, !PT ;  /* 0x00000004c5057209 */ /* 0x000fe40007810000 */
[----:B------:R-:W-:Y:S02]  /*5960*/  FSEL R171, R171, -INF , !P1 ;  /* 0xff800000abab7808 */ /* 0x000fe40004800000 */
[C---:B------:R-:W-:Y:S01]  /*5970*/  LOP3.LUT P1, RZ, R16.reuse, 0x2000, RZ, 0xc0, !PT ;  /* 0x0000200010ff7812 */ /* 0x040fe2000782c0ff */
[----:B------:R-:W2:Y:S01]  /*5980*/  SHFL.BFLY PT, R4, R5, 0x2, 0x1f ;  /* 0x0c401f0005047f89 */ /* 0x000ea200000e0000 */
[----:B------:R-:W-:-:S02]  /*5990*/  LOP3.LUT P6, RZ, R16, 0x20, RZ, 0xc0, !PT ;  /* 0x0000002010ff7812 */ /* 0x000fc400078cc0ff */
[C---:B------:R-:W-:Y:S02]  /*59a0*/  ISETP.GT.AND P1, PT, R14.reuse, 0x28, !P1 ;  /* 0x000000280e00780c */ /* 0x040fe40004f24270 */
[----:B------:R-:W-:Y:S02]  /*59b0*/  ISETP.GT.AND P2, PT, R14, 0x49, !P2 ;  /* 0x000000490e00780c */ /* 0x000fe40005744270 */
[C---:B------:R-:W-:Y:S02]  /*59c0*/  ISETP.LT.OR P1, PT, R15.reuse, 0x29, P1 ;  /* 0x000000290f00780c */ /* 0x040fe40000f21670 */
[----:B------:R-:W-:Y:S02]  /*59d0*/  ISETP.LT.OR P2, PT, R15, 0x4a, P2 ;  /* 0x0000004a0f00780c */ /* 0x000fe40001741670 */
[----:B------:R-:W-:Y:S02]  /*59e0*/  FSEL R174, R174, -INF , !P1 ;  /* 0xff800000aeae7808 */ /* 0x000fe40004800000 */
[----:B------:R-:W-:-:S02]  /*59f0*/  LOP3.LUT P1, RZ, R16, 0x1000, RZ, 0xc0, !PT ;  /* 0x0000100010ff7812 */ /* 0x000fc4000782c0ff */
[C---:B------:R-:W-:Y:S02]  /*5a00*/  ISETP.GT.AND P3, PT, R14.reuse, 0x50, !P3 ;  /* 0x000000500e00780c */ /* 0x040fe40005f64270 */
[----:B------:R-:W-:Y:S02]  /*5a10*/  ISETP.GT.AND P1, PT, R14, 0x29, !P1 ;  /* 0x000000290e00780c */ /* 0x000fe40004f24270 */
[----:B------:R-:W-:Y:S02]  /*5a20*/  FSEL R191, R191, -INF , !P2 ;  /* 0xff800000bfbf7808 */ /* 0x000fe40005000000 */
[C---:B------:R-:W-:Y:S02]  /*5a30*/  ISETP.LT.OR P1, PT, R15.reuse, 0x2a, P1 ;  /* 0x0000002a0f00780c */ /* 0x040fe40000f21670 */
[----:B------:R-:W-:Y:S02]  /*5a40*/  ISETP.LT.OR P3, PT, R15, 0x51, P3 ;  /* 0x000000510f00780c */ /* 0x000fe40001f61670 */
[----:B------:R-:W-:-:S02]  /*5a50*/  FSEL R175, R175, -INF , !P1 ;  /* 0xff800000afaf7808 */ /* 0x000fc40004800000 */
[----:B------:R-:W-:Y:S02]  /*5a60*/  LOP3.LUT P1, RZ, R16, 0x800, RZ, 0xc0, !PT ;  /* 0x0000080010ff7812 */ /* 0x000fe4000782c0ff */
[----:B--2---:R-:W-:Y:S02]  /*5a70*/  FMNMX.FTZ R20, R5, R4, !PT ;  /* 0x0000000405147209 */ /* 0x004fe40007810000 */
[C---:B------:R-:W-:Y:S02]  /*5a80*/  ISETP.GT.AND P1, PT, R14.reuse, 0x30, !P1 ;  /* 0x000000300e00780c */ /* 0x040fe40004f24270 */
[----:B------:R-:W-:Y:S01]  /*5a90*/  ISETP.GT.AND P4, PT, R14, 0x51, !P4 ;  /* 0x000000510e00780c */ /* 0x000fe20006784270 */
[----:B------:R-:W2:Y:S01]  /*5aa0*/  SHFL.BFLY PT, R11, R20, 0x1, 0x1f ;  /* 0x0c201f00140b7f89 */ /* 0x000ea200000e0000 */
[----:B------:R-:W-:Y:S02]  /*5ab0*/  ISETP.LT.OR P1, PT, R15, 0x31, P1 ;  /* 0x000000310f00780c */ /* 0x000fe40000f21670 */
[----:B------:R-:W-:-:S02]  /*5ac0*/  FSEL R194, R194, -INF , !P3 ;  /* 0xff800000c2c27808 */ /* 0x000fc40005800000 */
[----:B------:R-:W-:Y:S02]  /*5ad0*/  FSEL R178, R178, -INF , !P1 ;  /* 0xff800000b2b27808 */ /* 0x000fe40004800000 */
[----:B------:R-:W-:Y:S02]  /*5ae0*/  LOP3.LUT P1, RZ, R16, 0x400, RZ, 0xc0, !PT ;  /* 0x0000040010ff7812 */ /* 0x000fe4000782c0ff */
[C---:B------:R-:W-:Y:S02]  /*5af0*/  ISETP.GT.AND P5, PT, R14.reuse, 0x58, !P5 ;  /* 0x000000580e00780c */ /* 0x040fe40006fa4270 */
[----:B------:R-:W-:Y:S02]  /*5b00*/  ISETP.GT.AND P1, PT, R14, 0x31, !P1 ;  /* 0x000000310e00780c */ /* 0x000fe40004f24270 */
[C---:B------:R-:W-:Y:S02]  /*5b10*/  ISETP.LT.OR P4, PT, R15.reuse, 0x52, P4 ;  /* 0x000000520f00780c */ /* 0x040fe40002781670 */
[----:B------:R-:W-:-:S02]  /*5b20*/  ISETP.LT.OR P1, PT, R15, 0x32, P1 ;  /* 0x000000320f00780c */ /* 0x000fc40000f21670 */
[----:B------:R-:W-:Y:S02]  /*5b30*/  ISETP.LT.OR P5, PT, R15, 0x59, P5 ;  /* 0x000000590f00780c */ /* 0x000fe40002fa1670 */
[----:B------:R-:W-:Y:S02]  /*5b40*/  FSEL R179, R179, -INF , !P1 ;  /* 0xff800000b3b37808 */ /* 0x000fe40004800000 */
[----:B------:R-:W-:Y:S02]  /*5b50*/  LOP3.LUT P1, RZ, R16, 0x200, RZ, 0xc0, !PT ;  /* 0x0000020010ff7812 */ /* 0x000fe4000782c0ff */
[----:B------:R-:W-:Y:S02]  /*5b60*/  FSEL R195, R195, -INF , !P4 ;  /* 0xff800000c3c37808 */ /* 0x000fe40006000000 */
[----:B------:R-:W-:Y:S02]  /*5b70*/  ISETP.GT.AND P1, PT, R14, 0x38, !P1 ;  /* 0x000000380e00780c */ /* 0x000fe40004f24270 */
[----:B--2---:R-:W-:-:S02]  /*5b80*/  FMNMX.FTZ R4, R20, R11, !PT ;  /* 0x0000000b14047209 */ /* 0x004fc40007810000 */
[----:B------:R-:W-:Y:S02]  /*5b90*/  ISETP.LT.OR P1, PT, R15, 0x39, P1 ;  /* 0x000000390f00780c */ /* 0x000fe40000f21670 */
[----:B------:R-:W-:Y:S01]  /*5ba0*/  FSEL R198, R198, -INF , !P5 ;  /* 0xff800000c6c67808 */ /* 0x000fe20006800000 */
[----:B------:R-:W-:Y:S01]  /*5bb0*/  FMUL.FTZ R12, R4, UR6 ;  /* 0x00000006040c7c20 */ /* 0x000fe20008410000 */
[----:B------:R-:W-:Y:S02]  /*5bc0*/  FSEL R182, R182, -INF , !P1 ;  /* 0xff800000b6b67808 */ /* 0x000fe40004800000 */
[----:B------:R-:W-:-:S04]  /*5bd0*/  LOP3.LUT P1, RZ, R16, 0x100, RZ, 0xc0, !PT ;  /* 0x0000010010ff7812 */ /* 0x000fc8000782c0ff */
[----:B------:R-:W-:-:S04]  /*5be0*/  ISETP.GT.AND P1, PT, R14, 0x39, !P1 ;  /* 0x000000390e00780c */ /* 0x000fc80004f24270 */
[----:B------:R-:W-:-:S04]  /*5bf0*/  ISETP.LT.OR P1, PT, R15, 0x3a, P1 ;  /* 0x0000003a0f00780c */ /* 0x000fc80000f21670 */
        /* <DEDUP_REMOVED lines=9> */
[----:B------:R-:W-:Y:S02]  /*5c90*/  ISETP.GT.AND P1, PT, R14, 0x48, !P6 ;  /* 0x000000480e00780c */ /* 0x000fe40007724270 */
[----:B------:R-:W-:Y:S02]  /*5ca0*/  LOP3.LUT P6, RZ, R16, 0x40000, RZ, 0xc0, !PT ;  /* 0x0004000010ff7812 */ /* 0x000fe400078cc0ff */
[----:B------:R-:W-:-:S04]  /*5cb0*/  ISETP.LT.OR P1, PT, R15, 0x49, P1 ;  /* 0x000000490f00780c */ /* 0x000fc80000f21670 */
[----:B------:R-:W-:Y:S02]  /*5cc0*/  FSEL R190, R190, -INF , !P1 ;  /* 0xff800000bebe7808 */ /* 0x000fe40004800000 */
[----:B------:R-:W-:Y:S02]  /*5cd0*/  ISETP.GT.AND P1, PT, R14, RZ, !P6 ;  /* 0x000000ff0e00720c */ /* 0x000fe40007724270 */
[----:B------:R-:W-:Y:S02]  /*5ce0*/  LOP3.LUT P6, RZ, R16, 0x1, RZ, 0xc0, !PT ;  /* 0x0000000110ff7812 */ /* 0x000fe400078cc0ff */
[----:B------:R-:W-:Y:S02]  /*5cf0*/  ISETP.LT.OR P1, PT, R15, 0x1, P1 ;  /* 0x000000010f00780c */ /* 0x000fe40000f21670 */
[----:B------:R-:W-:Y:S02]  /*5d00*/  ISETP.GT.AND P2, PT, R14, 0x59, !P6 ;  /* 0x000000590e00780c */ /* 0x000fe40007744270 */
[----:B------:R-:W-:-:S02]  /*5d10*/  FSEL R11, R154, -INF , !P1 ;  /* 0xff8000009a0b7808 */ /* 0x000fc40004800000 */
[----:B------:R-:W-:Y:S02]  /*5d20*/  FSETP.NEU.FTZ.AND P1, PT, R4, -INF , PT ;  /* 0xff8000000400780b */ /* 0x000fe40003f3d000 */
[----:B------:R-:W-:Y:S02]  /*5d30*/  FMNMX.FTZ R20, R11, R10, !PT ;  /* 0x0000000a0b147209 */ /* 0x000fe40007810000 */
[----:B------:R-:W-:Y:S02]  /*5d40*/  FSEL R12, R12, RZ, P1 ;  /* 0x000000ff0c0c7208 */ /* 0x000fe40000800000 */
[----:B------:R-:W-:Y:S02]  /*5d50*/  FMNMX.FTZ R5, R155, R20, !PT ;  /* 0x000000149b057209 */ /* 0x000fe40007810000 */
[----:B------:R-:W-:Y:S01]  /*5d60*/  ISETP.LT.OR P2, PT, R15, 0x5a, P2 ;  /* 0x0000005a0f00780c */ /* 0x000fe20001741670 */
        /* <DEDUP_REMOVED lines=8> */
[----:B------:R-:W-:Y:S01]  /*5df0*/  FSEL R199, R199, -INF , !P2 ;  /* 0xff800000c7c77808 */ /* 0x000fe20005000000 */
        /* <DEDUP_REMOVED lines=18> */
[----:B------:R-:W-:-:S03]  /*5f20*/  FFMA.FTZ R196, R196, UR6, -R12 ;  /* 0x00000006c4c47c23 */ /* 0x000fc6000801080c */
[----:B------:R-:W-:Y:S01]  /*5f30*/  FMNMX.FTZ R5, R171, R20, !PT ;  /* 0x00000014ab057209 */ /* 0x000fe20007810000 */
[----:B------:R-:W-:Y:S03]  /*5f40*/  MUFU.EX2 R154, R154 ;  /* 0x0000009a009a7308 */ /* 0x000fe60000000800 */
[----:B------:R-:W-:-:S04]  /*5f50*/  FMNMX.FTZ R20, R174, R5, !PT ;  /* 0x00000005ae147209 */ /* 0x000fc80007810000 */
        /* <DEDUP_REMOVED lines=16> */
[----:B------:R2:W-:Y:S03]  /*6060*/  MUFU.EX2 R160, R168 ;  /* 0x000000a800a07308 */ /* 0x0005e60000000800 */
[----:B------:R-:W-:-:S04]  /*6070*/  FMNMX.FTZ R164, R198, R5, !PT ;  /* 0x00000005c6a47209 */ /* 0x000fc80007810000 */
[----:B------:R-:W-:Y:S01]  /*6080*/  FMNMX.FTZ R5, R199, R164, !PT ;  /* 0x000000a4c7057209 */ /* 0x000fe20007810000 */
[----:B------:R3:W-:Y:S01]  /*6090*/  MUFU.EX2 R161, R169 ;  /* 0x000000a900a17308 */ /* 0x0007e20000000800 */
[--C-:B--2---:R-:W-:Y:S01]  /*60a0*/  FFMA.FTZ R168, R180, UR6, -R12.reuse ;  /* 0x00000006b4a87c23 */ /* 0x104fe2000801080c */
[--C-:B------:R-:W-:Y:S02]  /*60b0*/  FFMA.FTZ R180, R192, UR6, -R12.reuse ;  /* 0x00000006c0b47c23 */ /* 0x100fe4000801080c */
[----:B------:R-:W2:Y:S04]  /*60c0*/  SHFL.BFLY PT, R176, R5, 0x2, 0x1f ;  /* 0x0c401f0005b07f89 */ /* 0x000ea800000e0000 */
[----:B------:R-:W-:Y:S01]  /*60d0*/  MUFU.EX2 R164, R173 ;  /* 0x000000ad00a47308 */ /* 0x000fe20000000800 */
[--C-:B---3--:R-:W-:Y:S01]  /*60e0*/  FFMA.FTZ R169, R181, UR6, -R12.reuse ;  /* 0x00000006b5a97c23 */ /* 0x108fe2000801080c */
[----:B------:R-:W-:-:S06]  /*60f0*/  FFMA.FTZ R181, R193, UR6, -R12 ;  /* 0x00000006c1b57c23 */ /* 0x000fcc000801080c */
[----:B------:R-:W-:Y:S08]  /*6100*/  MUFU.EX2 R173, R185 ;  /* 0x000000b900ad7308 */ /* 0x000ff00000000800 */
[----:B------:R-:W-:Y:S01]  /*6110*/  MUFU.EX2 R14, R14 ;  /* 0x0000000e000e7308 */ /* 0x000fe20000000800 */
[----:B--2---:R-:W-:Y:S01]  /*6120*/  FMNMX.FTZ R184, R5, R176, !PT ;  /* 0x000000b005b87209 */ /* 0x004fe20007810000 */
[--C-:B------:R-:W-:Y:S01]  /*6130*/  FFMA.FTZ R176, R188, UR6, -R12.reuse ;  /* 0x00000006bcb07c23 */ /* 0x100fe2000801080c */
[----:B------:R-:W-:Y:S01]  /*6140*/  FSEL R188, R4, RZ, P1 ;  /* 0x000000ff04bc7208 */ /* 0x000fe20000800000 */
[----:B------:R-:W-:-:S04]  /*6150*/  FFMA.FTZ R12, R197, UR6, -R12 ;  /* 0x00000006c50c7c23 */ /* 0x000fc8000801080c */
[----:B------:R-:W-:Y:S01]  /*6160*/  MUFU.EX2 R15, R15 ;  /* 0x0000000f000f7308 */ /* 0x000fe20000000800 */
[----:B------:R-:W2:Y:S01]  /*6170*/  SHFL.BFLY PT, R5, R184, 0x1, 0x1f ;  /* 0x0c201f00b8057f89 */ /* 0x000ea200000e0000 */
[----:B------:R-:W-:-:S06]  /*6180*/  FADD.FTZ R188, -R188, R9 ;  /* 0x00000009bcbc7221 */ /* 0x000fcc0000010100 */
[----:B------:R-:W-:Y:S08]  /*6190*/  MUFU.EX2 R165, R165 ;  /* 0x000000a500a57308 */ /* 0x000ff00000000800 */
[----:B------:R-:W-:Y:S08]  /*61a0*/  MUFU.EX2 R168, R168 ;  /* 0x000000a800a87308 */ /* 0x000ff00000000800 */
[----:B------:R-:W-:Y:S01]  /*61b0*/  MUFU.EX2 R169, R169 ;  /* 0x000000a900a97308 */ /* 0x000fe20000000800 */
[----:B--2---:R-:W-:Y:S01]  /*61c0*/  FMNMX.FTZ R5, R184, R5, !PT ;  /* 0x00000005b8057209 */ /* 0x004fe20007810000 */
[----:B------:R-:W-:-:S03]  /*61d0*/  FMUL.FTZ R184, R188, UR6 ;  /* 0x00000006bcb87c20 */ /* 0x000fc60008410000 */
[C---:B------:R-:W-:Y:S01]  /*61e0*/  FSETP.NEU.FTZ.AND P1, PT, R5.reuse, -INF , PT ;  /* 0xff8000000500780b */ /* 0x040fe20003f3d000 */
[----:B------:R-:W-:Y:S02]  /*61f0*/  FMUL.FTZ R214, R5, UR6 ;  /* 0x0000000605d67c20 */ /* 0x000fe40008410000 */
[----:B------:R-:W2:Y:S03]  /*6200*/  MUFU.EX2 R184, R184 ;  /* 0x000000b800b87308 */ /* 0x000ea60000000800 */
[----:B------:R-:W-:-:S05]  /*6210*/  FSEL R214, R214, RZ, P1 ;  /* 0x000000ffd6d67208 */ /* 0x000fca0000800000 */
[--C-:B------:R-:W-:Y:S01]  /*6220*/  FFMA.FTZ R188, R155, UR6, -R214.reuse ;  /* 0x000000069bbc7c23 */ /* 0x100fe200080108d6 */
[--C-:B------:R-:W-:Y:S01]  /*6230*/  FFMA.FTZ R192, R159, UR6, -R214.reuse ;  /* 0x000000069fc07c23 */ /* 0x100fe200080108d6 */
[----:B------:R-:W3:Y:S01]  /*6240*/  MUFU.EX2 R172, R172 ;  /* 0x000000ac00ac7308 */ /* 0x000ee20000000800 */
[--C-:B------:R-:W-:Y:S01]  /*6250*/  FFMA.FTZ R159, R162, UR6, -R214.reuse ;  /* 0x00000006a29f7c23 */ /* 0x100fe200080108d6 */
[--C-:B------:R-:W-:Y:S01]  /*6260*/  FFMA.FTZ R11, R11, UR6, -R214.reuse ;  /* 0x000000060b0b7c23 */ /* 0x100fe200080108d6 */
[--C-:B------:R-:W-:Y:S01]  /*6270*/  FFMA.FTZ R174, R174, UR6, -R214.reuse ;  /* 0x00000006aeae7c23 */ /* 0x100fe200080108d6 */
[--C-:B------:R-:W-:Y:S01]  /*6280*/  FFMA.FTZ R175, R175, UR6, -R214.reuse ;  /* 0x00000006afaf7c23 */ /* 0x100fe200080108d6 */
[--C-:B------:R-:W-:Y:S01]  /*6290*/  FFMA.FTZ R178, R178, UR6, -R214.reuse ;  /* 0x00000006b2b27c23 */ /* 0x100fe200080108d6 */
[--C-:B------:R-:W-:Y:S01]  /*62a0*/  FFMA.FTZ R179, R179, UR6, -R214.reuse ;  /* 0x00000006b3b37c23 */ /* 0x100fe200080108d6 */
[----:B--2---:R-:W-:Y:S01]  /*62b0*/  FFMA.FTZ R155, R184, R2, R13 ;  /* 0x00000002b89b7223 */ /* 0x004fe2000001000d */
[----:B------:R-:W-:Y:S01]  /*62c0*/  MUFU.EX2 R176, R176 ;  /* 0x000000b000b07308 */ /* 0x000fe20000000800 */
[--C-:B------:R-:W-:Y:S01]  /*62d0*/  FFMA.FTZ R182, R182, UR6, -R214.reuse ;  /* 0x00000006b6b67c23 */ /* 0x100fe200080108d6 */
[--C-:B------:R-:W-:Y:S01]  /*62e0*/  FFMA.FTZ R183, R183, UR6, -R214.reuse ;  /* 0x00000006b7b77c23 */ /* 0x100fe200080108d6 */
[----:B------:R-:W-:Y:S01]  /*62f0*/  FADD.FTZ R185, R152, R155 ;  /* 0x0000009b98b97221 */ /* 0x000fe20000010000 */
[--C-:B------:R-:W-:Y:S01]  /*6300*/  FFMA.FTZ R155, R158, UR6, -R214.reuse ;  /* 0x000000069e9b7c23 */ /* 0x100fe200080108d6 */
[--C-:B------:R-:W-:Y:S01]  /*6310*/  FFMA.FTZ R158, R171, UR6, -R214.reuse ;  /* 0x00000006ab9e7c23 */ /* 0x100fe200080108d6 */
[----:B------:R-:W-:Y:S01]  /*6320*/  F2FP.F16.F32.PACK_AB R152, R152, R13 ;  /* 0x0000000d9898723e */ /* 0x000fe200000000ff */
[----:B------:R-:W-:Y:S01]  /*6330*/  FADD.FTZ R2, R154, R185 ;  /* 0x000000b99a027221 */ /* 0x000fe20000010000 */
[----:B------:R-:W-:Y:S01]  /*6340*/  MUFU.EX2 R177, R177 ;  /* 0x000000b100b17308 */ /* 0x000fe20000000800 */
[C---:B------:R-:W-:Y:S01]  /*6350*/  F2FP.F16.F32.PACK_AB R154, R21.reuse, R154 ;  /* 0x0000009a159a723e */ /* 0x040fe200000000ff */
[----:B------:R-:W-:Y:S01]  /*6360*/  FFMA.FTZ R186, R186, UR6, -R214 ;  /* 0x00000006baba7c23 */ /* 0x000fe200080108d6 */
[----:B------:R-:W-:Y:S01]  /*6370*/  FADD.FTZ R185, R21, R2 ;  /* 0x0000000215b97221 */ /* 0x000fe20000010000 */
[--C-:B------:R-:W-:Y:S01]  /*6380*/  FFMA.FTZ R187, R187, UR6, -R214.reuse ;  /* 0x00000006bbbb7c23 */ /* 0x100fe200080108d6 */
[--C-:B------:R-:W-:Y:S01]  /*6390*/  FFMA.FTZ R191, R191, UR6, -R214.reuse ;  /* 0x00000006bfbf7c23 */ /* 0x100fe200080108d6 */
[--C-:B------:R-:W-:Y:S01]  /*63a0*/  FFMA.FTZ R194, R194, UR6, -R214.reuse ;  /* 0x00000006c2c27c23 */ /* 0x100fe200080108d6 */
[----:B------:R-:W-:Y:S01]  /*63b0*/  FADD.FTZ R2, R156, R185 ;  /* 0x000000b99c027221 */ /* 0x000fe20000010000 */
[----:B------:R-:W-:Y:S01]  /*63c0*/  MUFU.EX2 R180, R180 ;  /* 0x000000b400b47308 */ /* 0x000fe20000000800 */
[--C-:B------:R-:W-:Y:S01]  /*63d0*/  FFMA.FTZ R195, R195, UR6, -R214.reuse ;  /* 0x00000006c3c37c23 */ /* 0x100fe200080108d6 */
[----:B------:R-:W-:Y:S01]  /*63e0*/  FFMA.FTZ R198, R198, UR6, -R214 ;  /* 0x00000006c6c67c23 */ /* 0x000fe200080108d6 */
[----:B------:R-:W-:Y:S01]  /*63f0*/  FADD.FTZ R185, R153, R2 ;  /* 0x0000000299b97221 */ /* 0x000fe20000010000 */
[----:B------:R-:W-:Y:S01]  /*6400*/  FFMA.FTZ R199, R199, UR6, -R214 ;  /* 0x00000006c7c77c23 */ /* 0x000fe200080108d6 */
[----:B------:R-:W-:Y:S01]  /*6410*/  F2FP.F16.F32.PACK_AB R156, R153, R156 ;  /* 0x0000009c999c723e */ /* 0x000fe200000000ff */
[-C--:B------:R-:W-:Y:S01]  /*6420*/  FMUL.FTZ R24, R24, R184.reuse ;  /* 0x000000b818187220 */ /* 0x080fe20000410000 */
[----:B------:R-:W-:Y:S01]  /*6430*/  FADD.FTZ R2, R20, R185 ;  /* 0x000000b914027221 */ /* 0x000fe20000010000 */
[----:B------:R-:W2:Y:S01]  /*6440*/  MUFU.EX2 R181, R181 ;  /* 0x000000b500b57308 */ /* 0x000ea20000000800 */
[-C--:B------:R-:W-:Y:S01]  /*6450*/  FMUL.FTZ R25, R25, R184.reuse ;  /* 0x000000b819197220 */ /* 0x080fe20000410000 */
[-C--:B------:R-:W-:Y:S01]  /*6460*/  FMUL.FTZ R28, R28, R184.reuse ;  /* 0x000000b81c1c7220 */ /* 0x080fe20000410000 */
[----:B------:R-:W-:Y:S01]  /*6470*/  FADD.FTZ R185, R157, R2 ;  /* 0x000000029db97221 */ /* 0x000fe20000010000 */
[-C--:B------:R-:W-:Y:S01]  /*6480*/  FMUL.FTZ R29, R29, R184.reuse ;  /* 0x000000b81d1d7220 */ /* 0x080fe20000410000 */
[-C--:B------:R-:W-:Y:S01]  /*6490*/  FMUL.FTZ R32, R32, R184.reuse ;  /* 0x000000b820207220 */ /* 0x080fe20000410000 */
[----:B------:R-:W-:Y:S01]  /*64a0*/  FMUL.FTZ R33, R33, R184 ;  /* 0x000000b821217220 */ /* 0x000fe20000410000 */
[----:B------:R-:W-:Y:S01]  /*64b0*/  FADD.FTZ R2, R160, R185 ;  /* 0x000000b9a0027221 */ /* 0x000fe20000010000 */
[----:B------:R-:W-:Y:S01]  /*64c0*/  FSEL R185, R5, RZ, P1 ;  /* 0x000000ff05b97208 */ /* 0x000fe20000800000 */
[----:B------:R4:W5:Y:S01]  /*64d0*/  MUFU.EX2 R9, R196 ;  /* 0x000000c400097308 */ /* 0x0009620000000800 */
[C---:B------:R-:W-:Y:S01]  /*64e0*/  F2FP.F16.F32.PACK_AB R160, R161.reuse, R160 ;  /* 0x000000a0a1a0723e */ /* 0x040fe200000000ff */
[----:B------:R-:W-:Y:S01]  /*64f0*/  FADD.FTZ R189, R161, R2 ;  /* 0x00000002a1bd7221 */ /* 0x000fe20000010000 */
[-C--:B------:R-:W-:Y:S01]  /*6500*/  FMUL.FTZ R36, R36, R184.reuse ;  /* 0x000000b824247220 */ /* 0x080fe20000410000 */
[-C--:B------:R-:W-:Y:S01]  /*6510*/  FMUL.FTZ R37, R37, R184.reuse ;  /* 0x000000b825257220 */ /* 0x080fe20000410000 */
[-C--:B------:R-:W-:Y:S01]  /*6520*/  FMUL.FTZ R40, R40, R184.reuse ;  /* 0x000000b828287220 */ /* 0x080fe20000410000 */
[----:B------:R-:W-:Y:S01]  /*6530*/  FADD.FTZ R2, R14, R189 ;  /* 0x000000bd0e027221 */ /* 0x000fe20000010000 */
[----:B------:R-:W-:Y:S01]  /*6540*/  FMUL.FTZ R41, R41, R184 ;  /* 0x000000b829297220 */ /* 0x000fe20000410000 */
[----:B------:R-:W0:Y:S01]  /*6550*/  MUFU.EX2 R12, R12 ;  /* 0x0000000c000c7308 */ /* 0x000e220000000800 */
[----:B----4-:R-:W-:Y:S01]  /*6560*/  FFMA.FTZ R196, R163, UR6, -R214 ;  /* 0x00000006a3c47c23 */ /* 0x010fe200080108d6 */
[----:B------:R-:W-:Y:S01]  /*6570*/  FADD.FTZ R189, R15, R2 ;  /* 0x000000020fbd7221 */ /* 0x000fe20000010000 */
[----:B------:R-:W-:Y:S01]  /*6580*/  FADD.FTZ R2, -R185, R10 ;  /* 0x0000000ab9027221 */ /* 0x000fe20000010100 */
[--C-:B------:R-:W-:Y:S01]  /*6590*/  FFMA.FTZ R10, R167, UR6, -R214.reuse ;  /* 0x00000006a70a7c23 */ /* 0x100fe200080108d6 */
[--C-:B------:R-:W-:Y:S01]  /*65a0*/  FFMA.FTZ R167, R170, UR6, -R214.reuse ;  /* 0x00000006aaa77c23 */ /* 0x100fe200080108d6 */
[----:B------:R-:W-:Y:S01]  /*65b0*/  FADD.FTZ R162, R164, R189 ;  /* 0x000000bda4a27221 */ /* 0x000fe20000010000 */
[----:B------:R-:W-:Y:S01]  /*65c0*/  FFMA.FTZ R163, R166, UR6, -R214 ;  /* 0x00000006a6a37c23 */ /* 0x000fe200080108d6 */
[----:B------:R-:W-:Y:S01]  /*65d0*/  MUFU.EX2 R11, R11 ;  /* 0x0000000b000b7308 */ /* 0x000fe20000000800 */
[C---:B------:R-:W-:Y:S01]  /*65e0*/  F2FP.F16.F32.PACK_AB R164, R165.reuse, R164 ;  /* 0x000000a4a5a4723e */ /* 0x040fe200000000ff */
[----:B------:R-:W-:Y:S01]  /*65f0*/  FADD.FTZ R171, R165, R162 ;  /* 0x000000a2a5ab7221 */ /* 0x000fe20000010000 */
[----:B------:R-:W-:Y:S01]  /*6600*/  F2FP.F16.F32.PACK_AB R166, R169, R168 ;  /* 0x000000a8a9a6723e */ /* 0x000fe200000000ff */
[-C--:B------:R-:W-:Y:S01]  /*6610*/  FMUL.FTZ R44, R44, R184.reuse ;  /* 0x000000b82c2c7220 */ /* 0x080fe20000410000 */
[----:B------:R-:W-:Y:S01]  /*6620*/  FMUL.FTZ R45, R45, R184 ;  /* 0x000000b82d2d7220 */ /* 0x000fe20000410000 */
[----:B------:R-:W-:Y:S01]  /*6630*/  FADD.FTZ R162, R168, R171 ;  /* 0x000000aba8a27221 */ /* 0x000fe20000010000 */
[----:B------:R-:W-:Y:S01]  /*6640*/  FFMA.FTZ R171, R190, UR6, -R214 ;  /* 0x00000006beab7c23 */ /* 0x000fe200080108d6 */
[----:B------:R-:W-:Y:S01]  /*6650*/  MUFU.EX2 R188, R188 ;  /* 0x000000bc00bc7308 */ /* 0x000fe20000000800 */
[----:B---3--:R-:W-:Y:S01]  /*6660*/  F2FP.F16.F32.PACK_AB R168, R173, R172 ;  /* 0x000000acada8723e */ /* 0x008fe200000000ff */
[----:B------:R-:W-:Y:S01]  /*6670*/  FADD.FTZ R185, R169, R162 ;  /* 0x000000a2a9b97221 */ /* 0x000fe20000010000 */
[-C--:B------:R-:W-:Y:S01]  /*6680*/  FMUL.FTZ R48, R48, R184.reuse ;  /* 0x000000b830307220 */ /* 0x080fe20000410000 */
[-C--:B------:R-:W-:Y:S01]  /*6690*/  FMUL.FTZ R49, R49, R184.reuse ;  /* 0x000000b831317220 */ /* 0x080fe20000410000 */
[----:B------:R-:W-:Y:S01]  /*66a0*/  FMUL.FTZ R52, R52, R184 ;  /* 0x000000b834347220 */ /* 0x000fe20000410000 */
[----:B------:R-:W-:Y:S01]  /*66b0*/  FADD.FTZ R162, R172, R185 ;  /* 0x000000b9aca27221 */ /* 0x000fe20000010000 */
[----:B--2---:R-:W-:Y:S01]  /*66c0*/  F2FP.F16.F32.PACK_AB R172, R181, R180 ;  /* 0x000000b4b5ac723e */ /* 0x004fe200000000ff */
[----:B------:R2:W-:Y:S01]  /*66d0*/  MUFU.EX2 R190, R158 ;  /* 0x0000009e00be7308 */ /* 0x0005e20000000800 */
[-C--:B------:R-:W-:Y:S01]  /*66e0*/  FMUL.FTZ R53, R53, R184.reuse ;  /* 0x000000b835357220 */ /* 0x080fe20000410000 */
[----:B------:R-:W-:Y:S01]  /*66f0*/  FADD.FTZ R185, R173, R162 ;  /* 0x000000a2adb97221 */ /* 0x000fe20000010000 */
[-C--:B------:R-:W-:Y:S01]  /*6700*/  FMUL.FTZ R56, R56, R184.reuse ;  /* 0x000000b838387220 */ /* 0x080fe20000410000 */
[-C--:B------:R-:W-:Y:S01]  /*6710*/  FMUL.FTZ R57, R57, R184.reuse ;  /* 0x000000b839397220 */ /* 0x080fe20000410000 */
[-C--:B------:R-:W-:Y:S01]  /*6720*/  FMUL.FTZ R60, R60, R184.reuse ;  /* 0x000000b83c3c7220 */ /* 0x080fe20000410000 */
[----:B------:R-:W-:Y:S01]  /*6730*/  FADD.FTZ R162, R176, R185 ;  /* 0x000000b9b0a27221 */ /* 0x000fe20000010000 */
[----:B------:R-:W-:Y:S01]  /*6740*/  FMUL.FTZ R61, R61, R184 ;  /* 0x000000b83d3d7220 */ /* 0x000fe20000410000 */
[----:B------:R-:W-:Y:S01]  /*6750*/  MUFU.EX2 R155, R155 ;  /* 0x0000009b009b7308 */ /* 0x000fe20000000800 */
[----:B--2---:R-:W-:Y:S01]  /*6760*/  F2FP.F16.F32.PACK_AB R158, R157, R20 ;  /* 0x000000149d9e723e */ /* 0x004fe200000000ff */
[----:B------:R-:W-:Y:S01]  /*6770*/  FADD.FTZ R21, R177, R162 ;  /* 0x000000a2b1157221 */ /* 0x000fe20000010000 */
[----:B------:R-:W-:Y:S01]  /*6780*/  F2FP.F16.F32.PACK_AB R162, R15, R14 ;  /* 0x0000000e0fa2723e */ /* 0x000fe200000000ff */
[-C--:B------:R-:W-:Y:S01]  /*6790*/  FMUL.FTZ R64, R64, R184.reuse ;  /* 0x000000b840407220 */ /* 0x080fe20000410000 */
[-C--:B------:R-:W-:Y:S01]  /*67a0*/  FMUL.FTZ R65, R65, R184.reuse ;  /* 0x000000b841417220 */ /* 0x080fe20000410000 */
[----:B------:R-:W-:Y:S01]  /*67b0*/  FADD.FTZ R20, R180, R21 ;  /* 0x00000015b4147221 */ /* 0x000fe20000010000 */
[-C--:B------:R-:W-:Y:S01]  /*67c0*/  FMUL.FTZ R68, R68, R184.reuse ;  /* 0x000000b844447220 */ /* 0x080fe20000410000 */
[----:B------:R-:W-:Y:S01]  /*67d0*/  MUFU.EX2 R192, R192 ;  /* 0x000000c000c07308 */ /* 0x000fe20000000800 */
[-C--:B------:R-:W-:Y:S01]  /*67e0*/  FMUL.FTZ R69, R69, R184.reuse ;  /* 0x000000b845457220 */ /* 0x080fe20000410000 */
[----:B------:R-:W-:Y:S01]  /*67f0*/  FADD.FTZ R170, R181, R20 ;  /* 0x00000014b5aa7221 */ /* 0x000fe20000010000 */
[----:B------:R-:W-:Y:S01]  /*6800*/  FMUL.FTZ R20, R2, UR6 ;  /* 0x0000000602147c20 */ /* 0x000fe20008410000 */
[-C--:B------:R-:W-:Y:S01]  /*6810*/  FMUL.FTZ R72, R72, R184.reuse ;  /* 0x000000b848487220 */ /* 0x080fe20000410000 */
[----:B------:R-:W-:Y:S01]  /*6820*/  FMUL.FTZ R73, R73, R184 ;  /* 0x000000b849497220 */ /* 0x000fe20000410000 */
[----:B-----5:R-:W-:Y:S01]  /*6830*/  FADD.FTZ R15, R9, R170 ;  /* 0x000000aa090f7221 */ /* 0x020fe20000010000 */
[----:B------:R-:W-:Y:S01]  /*6840*/  F2FP.F16.F32.PACK_AB R170, R177, R176 ;  /* 0x000000b0b1aa723e */ /* 0x000fe200000000ff */
[----:B------:R2:W-:Y:S01]  /*6850*/  MUFU.EX2 R13, R174 ;  /* 0x000000ae000d7308 */ /* 0x0005e20000000800 */
[-C--:B------:R-:W-:Y:S01]  /*6860*/  FMUL.FTZ R76, R76, R184.reuse ;  /* 0x000000b84c4c7220 */ /* 0x080fe20000410000 */
[----:B0-----:R-:W-:Y:S01]  /*6870*/  FADD.FTZ R2, R12, R15 ;  /* 0x0000000f0c027221 */ /* 0x001fe20000010000 */
[-C--:B------:R-:W-:Y:S01]  /*6880*/  FMUL.FTZ R77, R77, R184.reuse ;  /* 0x000000b84d4d7220 */ /* 0x080fe20000410000 */
[-C--:B------:R-:W-:Y:S01]  /*6890*/  FMUL.FTZ R80, R80, R184.reuse ;  /* 0x000000b850507220 */ /* 0x080fe20000410000 */
[-C--:B------:R-:W-:Y:S01]  /*68a0*/  FMUL.FTZ R81, R81, R184.reuse ;  /* 0x000000b851517220 */ /* 0x080fe20000410000 */
[-C--:B------:R-:W-:Y:S01]  /*68b0*/  FMUL.FTZ R84, R84, R184.reuse ;  /* 0x000000b854547220 */ /* 0x080fe20000410000 */
[-C--:B------:R-:W-:Y:S01]  /*68c0*/  FMUL.FTZ R85, R85, R184.reuse ;  /* 0x000000b855557220 */ /* 0x080fe20000410000 */
[----:B------:R-:W0:Y:S01]  /*68d0*/  MUFU.EX2 R20, R20 ;  /* 0x0000001400147308 */ /* 0x000e220000000800 */
[----:B--2---:R-:W-:Y:S01]  /*68e0*/  F2FP.F16.F32.PACK_AB R174, R12, R9 ;  /* 0x000000090cae723e */ /* 0x004fe200000000ff */
        /* <DEDUP_REMOVED lines=13> */
[----:B------:R-:W-:Y:S01]  /*69c0*/  FMUL.FTZ R112, R112, R184 ;  /* 0x000000b870707220 */ /* 0x000fe20000410000 */
[----:B------:R-:W3:Y:S01]  /*69d0*/  MUFU.EX2 R196, R196 ;  /* 0x000000c400c47308 */ /* 0x000ee20000000800 */
[----:B0-----:R-:W-:Y:S01]  /*69e0*/  FFMA.FTZ R9, R20, R0, R11 ;  /* 0x0000000014097223 */ /* 0x001fe2000001000b */
[-C--:B------:R-:W-:Y:S01]  /*69f0*/  FMUL.FTZ R113, R113, R184.reuse ;  /* 0x000000b871717220 */ /* 0x080fe20000410000 */
[-C--:B------:R-:W-:Y:S01]  /*6a00*/  FMUL.FTZ R116, R116, R184.reuse ;  /* 0x000000b874747220 */ /* 0x080fe20000410000 */
[-C--:B------:R-:W-:Y:S01]  /*6a10*/  FMUL.FTZ R117, R117, R184.reuse ;  /* 0x000000b875757220 */ /* 0x080fe20000410000 */
[----:B------:R-:W-:Y:S01]  /*6a20*/  FADD.FTZ R0, R188, R9 ;  /* 0x00000009bc007221 */ /* 0x000fe20000010000 */
[-C--:B------:R-:W-:Y:S01]  /*6a30*/  FMUL.FTZ R120, R120, R184.reuse ;  /* 0x000000b878787220 */ /* 0x080fe20000410000 */
[-C--:B------:R-:W-:Y:S01]  /*6a40*/  FMUL.FTZ R121, R121, R184.reuse ;  /* 0x000000b879797220 */ /* 0x080fe20000410000 */
[----:B------:R-:W0:Y:S01]  /*6a50*/  MUFU.EX2 R163, R163 ;  /* 0x000000a300a37308 */ /* 0x000e220000000800 */
[----:B------:R-:W-:Y:S01]  /*6a60*/  FADD.FTZ R9, R155, R0 ;  /* 0x000000009b097221 */ /* 0x000fe20000010000 */
[-C--:B------:R-:W-:Y:S01]  /*6a70*/  FMUL.FTZ R124, R124, R184.reuse ;  /* 0x000000b87c7c7220 */ /* 0x080fe20000410000 */
[-C--:B------:R-:W-:Y:S01]  /*6a80*/  FMUL.FTZ R125, R125, R184.reuse ;  /* 0x000000b87d7d7220 */ /* 0x080fe20000410000 */
[-C--:B------:R-:W-:Y:S01]  /*6a90*/  FMUL.FTZ R128, R128, R184.reuse ;  /* 0x000000b880807220 */ /* 0x080fe20000410000 */
[----:B------:R-:W-:Y:S01]  /*6aa0*/  FADD.FTZ R0, R192, R9 ;  /* 0x00000009c0007221 */ /* 0x000fe20000010000 */
[-C--:B------:R-:W-:Y:S01]  /*6ab0*/  FMUL.FTZ R129, R129, R184.reuse ;  /* 0x000000b881817220 */ /* 0x080fe20000410000 */
[-C--:B------:R-:W-:Y:S01]  /*6ac0*/  FMUL.FTZ R132, R132, R184.reuse ;  /* 0x000000b884847220 */ /* 0x080fe20000410000 */
[----:B------:R-:W4:Y:S01]  /*6ad0*/  MUFU.EX2 R10, R10 ;  /* 0x0000000a000a7308 */ /* 0x000f220000000800 */
[----:B--2---:R-:W-:Y:S01]  /*6ae0*/  FADD.FTZ R9, R159, R0 ;  /* 0x000000009f097221 */ /* 0x004fe20000010000 */
[----:B---3--:R-:W-:Y:S01]  /*6af0*/  F2FP.F16.F32.PACK_AB R157, R196, R159 ;  /* 0x0000009fc49d723e */ /* 0x008fe200000000ff */
[-C--:B------:R-:W-:Y:S01]  /*6b00*/  FMUL.FTZ R133, R133, R184.reuse ;  /* 0x000000b885857220 */ /* 0x080fe20000410000 */
[-C--:B------:R-:W-:Y:S01]  /*6b10*/  FMUL.FTZ R136, R136, R184.reuse ;  /* 0x000000b888887220 */ /* 0x080fe20000410000 */
[----:B------:R-:W-:Y:S01]  /*6b20*/  FADD.FTZ R0, R196, R9 ;  /* 0x00000009c4007221 */ /* 0x000fe20000010000 */
[-C--:B------:R-:W-:Y:S01]  /*6b30*/  FMUL.FTZ R137, R137, R184.reuse ;  /* 0x000000b889897220 */ /* 0x080fe20000410000 */
[-C--:B------:R-:W-:Y:S01]  /*6b40*/  FMUL.FTZ R140, R140, R184.reuse ;  /* 0x000000b88c8c7220 */ /* 0x080fe20000410000 */
[----:B------:R-:W2:Y:S01]  /*6b50*/  MUFU.EX2 R167, R167 ;  /* 0x000000a700a77308 */ /* 0x000ea20000000800 */
[----:B0-----:R-:W-:Y:S01]  /*6b60*/  FADD.FTZ R9, R163, R0 ;  /* 0x00000000a3097221 */ /* 0x001fe20000010000 */
[-C--:B------:R-:W-:Y:S01]  /*6b70*/  FMUL.FTZ R141, R141, R184.reuse ;  /* 0x000000b88d8d7220 */ /* 0x080fe20000410000 */
[-C--:B------:R-:W-:Y:S01]  /*6b80*/  FMUL.FTZ R144, R144, R184.reuse ;  /* 0x000000b890907220 */ /* 0x080fe20000410000 */
[-C--:B------:R-:W-:Y:S01]  /*6b90*/  FMUL.FTZ R145, R145, R184.reuse ;  /* 0x000000b891917220 */ /* 0x080fe20000410000 */
[-C--:B------:R-:W-:Y:S01]  /*6ba0*/  FMUL.FTZ R148, R148, R184.reuse ;  /* 0x000000b894947220 */ /* 0x080fe20000410000 */
[----:B------:R-:W-:Y:S01]  /*6bb0*/  FMUL.FTZ R149, R149, R184 ;  /* 0x000000b895957220 */ /* 0x000fe20000410000 */
[----:B------:R-:W-:Y:S01]  /*6bc0*/  F2FP.F16.F32.PACK_AB R153, R188, R11 ;  /* 0x0000000bbc99723e */ /* 0x000fe200000000ff */
[----:B------:R-:W0:Y:S01]  /*6bd0*/  MUFU.EX2 R14, R175 ;  /* 0x000000af000e7308 */ /* 0x000e220000000800 */
[C---:B----4-:R-:W-:Y:S01]  /*6be0*/  FADD.FTZ R176, R10.reuse, R9 ;  /* 0x000000090ab07221 */ /* 0x050fe20000010000 */
[----:B------:R-:W-:Y:S01]  /*6bf0*/  F2FP.F16.F32.PACK_AB R159, R10, R163 ;  /* 0x000000a30a9f723e */ /* 0x000fe200000000ff */
[-C--:B------:R-:W-:Y:S01]  /*6c00*/  FMUL.FTZ R26, R26, R20.reuse ;  /* 0x000000141a1a7220 */ /* 0x080fe20000410000 */
[----:B------:R-:W-:Y:S01]  /*6c10*/  F2FP.F16.F32.PACK_AB R155, R192, R155 ;  /* 0x0000009bc09b723e */ /* 0x000fe200000000ff */
[-C--:B------:R-:W-:Y:S01]  /*6c20*/  FMUL.FTZ R27, R27, R20.reuse ;  /* 0x000000141b1b7220 */ /* 0x080fe20000410000 */
[-C--:B------:R-:W-:Y:S01]  /*6c30*/  FMUL.FTZ R30, R30, R20.reuse ;  /* 0x000000141e1e7220 */ /* 0x080fe20000410000 */
[-C--:B------:R-:W-:Y:S01]  /*6c40*/  FMUL.FTZ R31, R31, R20.reuse ;  /* 0x000000141f1f7220 */ /* 0x080fe20000410000 */
[----:B------:R3:W4:Y:S01]  /*6c50*/  MUFU.EX2 R165, R178 ;  /* 0x000000b200a57308 */ /* 0x0007220000000800 */
[----:B--2---:R-:W-:Y:S01]  /*6c60*/  FADD.FTZ R9, R167, R176 ;  /* 0x000000b0a7097221 */ /* 0x004fe20000010000 */
[----:B------:R-:W-:Y:S01]  /*6c70*/  F2FP.F16.F32.PACK_AB R161, R190, R167 ;  /* 0x000000a7bea1723e */ /* 0x000fe200000000ff */
[-C--:B------:R-:W-:Y:S01]  /*6c80*/  FMUL.FTZ R34, R34, R20.reuse ;  /* 0x0000001422227220 */ /* 0x080fe20000410000 */
[-C--:B------:R-:W-:Y:S01]  /*6c90*/  FMUL.FTZ R35, R35, R20.reuse ;  /* 0x0000001423237220 */ /* 0x080fe20000410000 */
[----:B------:R-:W-:Y:S01]  /*6ca0*/  FADD.FTZ R176, R190, R9 ;  /* 0x00000009beb07221 */ /* 0x000fe20000010000 */
[-C--:B------:R-:W-:Y:S01]  /*6cb0*/  FMUL.FTZ R38, R38, R20.reuse ;  /* 0x0000001426267220 */ /* 0x080fe20000410000 */
[-C--:B------:R-:W-:Y:S01]  /*6cc0*/  FMUL.FTZ R39, R39, R20.reuse ;  /* 0x0000001427277220 */ /* 0x080fe20000410000 */
[----:B------:R-:W2:Y:S01]  /*6cd0*/  MUFU.EX2 R12, R179 ;  /* 0x000000b3000c7308 */ /* 0x000ea20000000800 */
[----:B------:R-:W-:Y:S01]  /*6ce0*/  FADD.FTZ R9, R13, R176 ;  /* 0x000000b00d097221 */ /* 0x000fe20000010000 */
[----:B0-----:R-:W-:Y:S01]  /*6cf0*/  F2FP.F16.F32.PACK_AB R163, R14, R13 ;  /* 0x0000000d0ea3723e */ /* 0x001fe200000000ff */
[-C--:B------:R-:W-:Y:S01]  /*6d00*/  FMUL.FTZ R42, R42, R20.reuse ;  /* 0x000000142a2a7220 */ /* 0x080fe20000410000 */
[-C--:B------:R-:W-:Y:S01]  /*6d10*/  FMUL.FTZ R43, R43, R20.reuse ;  /* 0x000000142b2b7220 */ /* 0x080fe20000410000 */
[----:B---3--:R-:W-:Y:S01]  /*6d20*/  FADD.FTZ R178, R14, R9 ;  /* 0x000000090eb27221 */ /* 0x008fe20000010000 */
[-C--:B------:R-:W-:Y:S01]  /*6d30*/  FMUL.FTZ R46, R46, R20.reuse ;  /* 0x000000142e2e7220 */ /* 0x080fe20000410000 */
[-C--:B------:R-:W-:Y:S01]  /*6d40*/  FMUL.FTZ R47, R47, R20.reuse ;  /* 0x000000142f2f7220 */ /* 0x080fe20000410000 */
[----:B------:R-:W0:Y:S01]  /*6d50*/  MUFU.EX2 R182, R182 ;  /* 0x000000b600b67308 */ /* 0x000e220000000800 */
[----:B----4-:R-:W-:Y:S01]  /*6d60*/  FADD.FTZ R9, R165, R178 ;  /* 0x000000b2a5097221 */ /* 0x010fe20000010000 */
[-C--:B------:R-:W-:Y:S01]  /*6d70*/  FMUL.FTZ R50, R50, R20.reuse ;  /* 0x0000001432327220 */ /* 0x080fe20000410000 */
[-C--:B------:R-:W-:Y:S01]  /*6d80*/  FMUL.FTZ R51, R51, R20.reuse ;  /* 0x0000001433337220 */ /* 0x080fe20000410000 */
[-C--:B------:R-:W-:Y:S01]  /*6d90*/  FMUL.FTZ R54, R54, R20.reuse ;  /* 0x0000001436367220 */ /* 0x080fe20000410000 */
[-C--:B------:R-:W-:Y:S01]  /*6da0*/  FMUL.FTZ R55, R55, R20.reuse ;  /* 0x0000001437377220 */ /* 0x080fe20000410000 */
[-C--:B------:R-:W-:Y:S01]  /*6db0*/  FMUL.FTZ R58, R58, R20.reuse ;  /* 0x000000143a3a7220 */ /* 0x080fe20000410000 */
[-C--:B------:R-:W-:Y:S01]  /*6dc0*/  FMUL.FTZ R59, R59, R20.reuse ;  /* 0x000000143b3b7220 */ /* 0x080fe20000410000 */
[----:B------:R-:W3:Y:S01]  /*6dd0*/  MUFU.EX2 R183, R183 ;  /* 0x000000b700b77308 */ /* 0x000ee20000000800 */
[C---:B--2---:R-:W-:Y:S01]  /*6de0*/  FADD.FTZ R9, R12.reuse, R9 ;  /* 0x000000090c097221 */ /* 0x044fe20000010000 */
[----:B------:R-:W-:Y:S01]  /*6df0*/  F2FP.F16.F32.PACK_AB R165, R12, R165 ;  /* 0x000000a50ca5723e */ /* 0x000fe200000000ff */
[-C--:B------:R-:W-:Y:S01]  /*6e00*/  FMUL.FTZ R62, R62, R20.reuse ;  /* 0x000000143e3e7220 */ /* 0x080fe20000410000 */
[-C--:B------:R-:W-:Y:S01]  /*6e10*/  FMUL.FTZ R63, R63, R20.reuse ;  /* 0x000000143f3f7220 */ /* 0x080fe20000410000 */
[-C--:B------:R-:W-:Y:S01]  /*6e20*/  FMUL.FTZ R66, R66, R20.reuse ;  /* 0x0000001442427220 */ /* 0x080fe20000410000 */
        /* <DEDUP_REMOVED lines=19> */
[----:B--2---:R-:W-:Y:S01]  /*6f60*/  FADD.FTZ R9, R169, R180 ;  /* 0x000000b4a9097221 */ /* 0x004fe20000010000 */
[-C--:B------:R-:W-:Y:S01]  /*6f70*/  FMUL.FTZ R94, R94, R20.reuse ;  /* 0x000000145e5e7220 */ /* 0x080fe20000410000 */
[-C--:B------:R-:W-:Y:S01]  /*6f80*/  FMUL.FTZ R95, R95, R20.reuse ;  /* 0x000000145f5f7220 */ /* 0x080fe20000410000 */
[-C--:B------:R-:W-:Y:S01]  /*6f90*/  FMUL.FTZ R98, R98, R20.reuse ;  /* 0x0000001462627220 */ /* 0x080fe20000410000 */
[-C--:B------:R-:W-:Y:S01]  /*6fa0*/  FMUL.FTZ R99, R99, R20.reuse ;  /* 0x0000001463637220 */ /* 0x080fe20000410000 */
[-C--:B------:R-:W-:Y:S01]  /*6fb0*/  FMUL.FTZ R102, R102, R20.reuse ;  /* 0x0000001466667220 */ /* 0x080fe20000410000 */
[-C--:B------:R-:W-:Y:S01]  /*6fc0*/  FMUL.FTZ R103, R103, R20.reuse ;  /* 0x0000001467677220 */ /* 0x080fe20000410000 */
[----:B------:R-:W2:Y:S01]  /*6fd0*/  MUFU.EX2 R176, R191 ;  /* 0x000000bf00b07308 */ /* 0x000ea20000000800 */
        /* <DEDUP_REMOVED lines=32> */
[C---:B---3--:R-:W-:Y:S01]  /*71e0*/  FADD.FTZ R10, R178.reuse, R9 ;  /* 0x00000009b20a7221 */ /* 0x048fe20000010000 */
[----:B------:R-:W-:Y:S01]  /*71f0*/  F2FP.F16.F32.PACK_AB R173, R178, R173 ;  /* 0x000000adb2ad723e */ /* 0x000fe200000000ff */
[-C--:B------:R-:W-:Y:S01]  /*7200*/  FMUL.FTZ R150, R150, R20.reuse ;  /* 0x0000001496967220 */ /* 0x080fe20000410000 */
[----:B------:R-:W-:Y:S01]  /*7210*/  FMUL.FTZ R151, R151, R20 ;  /* 0x0000001497977220 */ /* 0x000fe20000410000 */
[----:B--2---:R-:W-:-:S04]  /*7220*/  FADD.FTZ R9, R175, R10 ;  /* 0x0000000aaf097221 */ /* 0x004fc80000010000 */
[C---:B0-----:R-:W-:Y:S01]  /*7230*/  FADD.FTZ R0, R180.reuse, R9 ;  /* 0x00000009b4007221 */ /* 0x041fe20000010000 */
[----:B------:R-:W-:Y:S01]  /*7240*/  F2FP.F16.F32.PACK_AB R175, R180, R175 ;  /* 0x000000afb4af723e */ /* 0x000fe200000000ff */
[----:B------:R-:W-:Y:S06]  /*7250*/  @!P0 BRA `(.L_x_1918) ;  /* 0x0000000000048947 */ /* 0x000fec0003800000 */
[----:B------:R-:W-:Y:S01]  /*7260*/  BPT.TRAP 0x1 ;  /* 0x000000040000795c */ /* 0x000fe20000300000 */
.L_x_1918:
[----:B------:R0:W2:Y:S01]  /*7270*/  SYNCS.PHASECHK.TRANS64.TRYWAIT P1, [UR25+0x22850], R8 ;  /* 0x02285008ff0075a7 */ /* 0x0000a20008020159 */
[----:B------:R-:W-:Y:S05]  /*7280*/  @!P0 BRA `(.L_x_1919) ;  /* 0x0000000000048947 */ /* 0x000fea0003800000 */
[----:B------:R-:W-:Y:S01]  /*7290*/  BPT.TRAP 0x1 ;  /* 0x000000040000795c */ /* 0x000fe20000300000 */
.L_x_1919:
[----:B------:R-:W-:Y:S01]  /*72a0*/  VIADD R9, R215, 0x8 ;  /* 0x00000008d7097836 */ /* 0x000fe20000000000 */
[----:B--2---:R-:W-:Y:S06]  /*72b0*/  @P1 BRA `(.L_x_1920) ;  /* 0x0000000000081947 */ /* 0x004fec0003800000 */
[----:B------:R-:W2:Y:S02]  /*72c0*/  SYNCS.PHASECHK.TRANS64.TRYWAIT P1, [UR25+0x22850], R8 ;  /* 0x02285008ff0075a7 */ /* 0x000ea40008020159 */
[----:B--2---:R-:W-:Y:S05]  /*72d0*/  @!P1 BRA `(.L_x_1921) ;  /* 0x000000c800849947 */ /* 0x004fea0003800000 */
.L_x_1920:
        /* <DEDUP_REMOVED lines=37> */
[----:B---3--:R-:W-:Y:S05]  /*7530*/  @!P0 BRA `(.L_x_1922) ;  /* 0x0000000000048947 */ /* 0x008fea0003800000 */
[----:B------:R-:W-:Y:S01]  /*7540*/  BPT.TRAP 0x1 ;  /* 0x000000040000795c */ /* 0x000fe20000300000 */
.L_x_1922:
[----:B------:R-:W-:Y:S01]  /*7550*/  UIADD3 UR25, UR25, 0x22860, URZ ;  /* 0x0002286019197890 */ /* 0x000fe2000fffe03f */
[C---:B------:R-:W-:Y:S01]  /*7560*/  ISETP.GT.AND P1, PT, R7.reuse, UR24, PT ;  /* 0x0000001807007c0c */ /* 0x040fe2000bf24270 */
[----:B------:R-:W-:Y:S02]  /*7570*/  VIADD R7, R7, 0xffffffff ;  /* 0xffffffff07077836 */ /* 0x000fe40000000000 */
[----:B------:R-:W-:Y:S01]  /*7580*/  UPRMT UR25, UR26, 0x654, UR25 ;  /* 0x000006541a197896 */ /* 0x000fe20008000019 */
[----:B------:R-:W-:Y:S02]  /*7590*/  IMAD.MOV.U32 R10, RZ, RZ, R5 ;  /* 0x000000ffff0a7224 */ /* 0x000fe400078e0005 */
[----:B------:R-:W-:-:S06]  /*75a0*/  IMAD.MOV.U32 R9, RZ, RZ, R4 ;  /* 0x000000ffff097224 */ /* 0x000fcc00078e0004 */
[----:B------:R-:W-:Y:S01]  /*75b0*/  SYNCS.ARRIVE.TRANS64.RED.A1T0 RZ, [UR25], RZ ;  /* 0x000000ffffff79a7 */ /* 0x000fe20008100419 */
[----:B------:R-:W-:Y:S05]  /*75c0*/  @P1 BRA `(.L_x_1923) ;  /* 0xffffffd000141947 */ /* 0x000fea000383ffff */
.L_x_1904:
[----:B------:R-:W-:Y:S01]  /*75d0*/  ISETP.NE.AND P2, PT, R205, 0x1, PT ;  /* 0x00000001cd00780c */ /* 0x000fe20003f45270 */
[----:B------:R-:W-:Y:S01]  /*75e0*/  UIADD3 UR10, UR41, 0x7f, URZ ;  /* 0x0000007f290a7890 */ /* 0x000fe2000fffe03f */
[----:B------:R-:W-:Y:S02]  /*75f0*/  IADD3 R9, R17, 0x1, -R6 ;  /* 0x0000000111097810 */ /* 0x000fe40007ffe806 */
[----:B------:R-:W-:-:S09]  /*7600*/  LOP3.LUT P1, RZ, R16, 0x80000, RZ, 0xc0, !PT ;  /* 0x0008000010ff7812 */ /* 0x000fd2000782c0ff */
[----:B0-2---:R-:W0:Y:S08]  /*7610*/  @P2 LDC R8, c[0x0][0x44c] ;  /* 0x00011300ff082b82 */ /* 0x005e300000000800 */
[----:B------:R-:W2:Y:S01]  /*7620*/  @P2 LDC R11, c[0x0][0x450] ;  /* 0x00011400ff0b2b82 */ /* 0x000ea20000000800 */
[----:B0-----:R-:W-:-:S04]  /*7630*/  @P2 IMAD.HI.U32 R10, R8, UR10, RZ ;  /* 0x0000000a080a2c27 */ /* 0x001fc8000f8e00ff */
[----:B------:R-:W-:Y:S01]  /*7640*/  IMAD.U32 R8, RZ, RZ, UR10 ;  /* 0x0000000aff087e24 */ /* 0x000fe2000f8e00ff */
[----:B--2---:R-:W-:-:S05]  /*7650*/  @P2 SHF.R.U32.HI R8, RZ, R11, R10 ;  /* 0x0000000bff082219 */ /* 0x004fca000001160a */
[----:B------:R-:W-:-:S04]  /*7660*/  IMAD.IADD R8, R9, 0x1, R8 ;  /* 0x0000000109087824 */ /* 0x000fc800078e0208 */
[----:B------:R-:W-:-:S05]  /*7670*/  VIADD R6, R8, -UR7 ;  /* 0x8000000708067c36 */ /* 0x000fca0008000000 */
[----:B------:R-:W-:Y:S01]  /*7680*/  R2UR UR14, R6 ;  /* 0x00000000060e72ca */ /* 0x000fe200000e0000 */
[----:B------:R-:W-:-:S14]  /*7690*/  @!P1 BRA `(.L_x_1924) ;  /* 0x0000000000509947 */ /* 0x000fdc0003800000 */
[----:B------:R-:W-:-:S13]  /*76a0*/  R2UR UR7, R8 ;  /* 0x00000000080772ca */ /* 0x000fda00000e0000 */
[----:B------:R-:W-:-:S06]  /*76b0*/  UISETP.GT.AND UP0, UPT, UR7, -0x1, UPT ;  /* 0xffffffff0700788c */ /* 0x000fcc000bf04270 */
[----:B------:R-:W-:-:S13]  /*76c0*/  PLOP3.LUT P1, PT, PT, PT, UP0, 0x80, 0x0 ;  /* 0x000000000000781c */ /* 0x000fda0003f2f008 */
[----:B------:R-:W-:Y:S05]  /*76d0*/  @P1 BRA `(.L_x_1925) ;  /* 0x0000000000201947 */ /* 0x000fea0003800000 */
[----:B------:R-:W-:Y:S01]  /*76e0*/  ULDC UR15, c[0x0][0x9e4] ;  /* 0x00027900000f7ab9 */ /* 0x000fe20000000800 */
[----:B------:R-:W-:Y:S02]  /*76f0*/  ULOP3.LUT UR7, URZ, UR7, URZ, 0x33, !UPT ;  /* 0x000000073f077292 */ /* 0x000fe4000f8e333f */
[----:B------:R-:W-:-:S11]  /*7700*/  UISETP.NE.AND UP0, UPT, UR15, 0x1, UPT ;  /* 0x000000010f00788c */ /* 0x000fd6000bf05270 */
[----:B------:R-:W-:Y:S02]  /*7710*/  @UP0 ULDC.64 UR18, c[0x0][0x9e8] ;  /* 0x00027a0000120ab9 */ /* 0x000fe40000000a00 */
[----:B------:R-:W-:-:S04]  /*7720*/  UIMAD.WIDE.U32 UR10, UR7, UR18, URZ ;  /* 0x00000012070a72a5 */ /* 0x000fc8000f8e003f */
[----:B------:R-:W-:-:S04]  /*7730*/  @UP0 USHF.R.U32.HI UR7, URZ, UR19, UR11 ;  /* 0x000000133f070299 */ /* 0x000fc8000801160b */
[----:B------:R-:W-:Y:S01]  /*7740*/  ULOP3.LUT UR7, URZ, UR7, URZ, 0x33, !UPT ;  /* 0x000000073f077292 */ /* 0x000fe2000f8e333f */
[----:B------:R-:W-:Y:S11]  /*7750*/  BRA `(.L_x_1926) ;  /* 0x0000000000147947 */ /* 0x000ff60003800000 */
.L_x_1925:
[----:B------:R-:W-:Y:S02]  /*7760*/  ULDC UR15, c[0x0][0x9e4] ;  /* 0x00027900000f7ab9 */ /* 0x000fe40000000800 */
[----:B------:R-:W-:-:S11]  /*7770*/  UISETP.NE.AND UP0, UPT, UR15, 0x1, UPT ;  /* 0x000000010f00788c */ /* 0x000fd6000bf05270 */
[----:B------:R-:W-:Y:S02]  /*7780*/  @UP0 ULDC.64 UR18, c[0x0][0x9e8] ;  /* 0x00027a0000120ab9 */ /* 0x000fe40000000a00 */
[----:B------:R-:W-:-:S04]  /*7790*/  UIMAD.WIDE.U32 UR10, UR7, UR18, URZ ;  /* 0x00000012070a72a5 */ /* 0x000fc8000f8e003f */
[----:B------:R-:W-:-:S12]  /*77a0*/  @UP0 USHF.R.U32.HI UR7, URZ, UR19, UR11 ;  /* 0x000000133f070299 */ /* 0x000fd8000801160b */
.L_x_1926:
[----:B------:R-:W-:-:S04]  /*77b0*/  UIMAD UR7, UR7, UR15, URZ ;  /* 0x0000000f070772a4 */ /* 0x000fc8000f8e023f */
[----:B------:R-:W-:-:S04]  /*77c0*/  UISETP.LT.AND UP0, UPT, UR14, UR7, UPT ;  /* 0x000000070e00728c */ /* 0x000fc8000bf01270 */
[----:B------:R-:W-:-:S12]  /*77d0*/  USEL UR14, UR14, UR7, !UP0 ;  /* 0x000000070e0e7287 */ /* 0x000fd8000c000000 */
.L_x_1924:
[----:B------:R-:W-:-:S04]  /*77e0*/  UIADD3 UR10, UR14, 0x5f, URZ ;  /* 0x0000005f0e0a7890 */ /* 0x000fc8000fffe03f */
        /* <DEDUP_REMOVED lines=9> */
[----:B------:R-:W-:Y:S02]  /*7880*/  IMAD.MOV.U32 R11, RZ, RZ, R4 ;  /* 0x000000ffff0b7224 */ /* 0x000fe400078e0004 */
[----:B------:R-:W-:-:S07]  /*7890*/  IMAD.MOV.U32 R8, RZ, RZ, R7 ;  /* 0x000000ffff087224 */ /* 0x000fce00078e0007 */
.L_x_1938:
[----:B------:R-:W-:Y:S01]  /*78a0*/  UIADD3 UR38, UR38, 0x1, URZ ;  /* 0x0000000126267890 */ /* 0x000fe2000fffe03f */
[C---:B------:R-:W-:Y:S01]  /*78b0*/  ISETP.GT.AND P1, PT, R8.reuse, UR7, PT ;  /* 0x0000000708007c0c */ /* 0x040fe2000bf24270 */
[----:B------:R-:W-:Y:S02]  /*78c0*/  VIADD R8, R8, 0xffffffff ;  /* 0xffffffff08087836 */ /* 0x000fe40000000000 */
[----:B------:R-:W-:-:S04]  /*78d0*/  UISETP.NE.AND UP0, UPT, UR38, 0x2, UPT ;  /* 0x000000022600788c */ /* 0x000fc8000bf05270 */
[----:B------:R-:W-:Y:S02]  /*78e0*/  USEL UR10, URZ, 0x1, UP0 ;  /* 0x000000013f0a7887 */ /* 0x000fe40008000000 */
[----:B------:R-:W-:Y:S02]  /*78f0*/  USEL UR38, UR38, URZ, UP0 ;  /* 0x0000003f26267287 */ /* 0x000fe40008000000 */
[----:B------:R-:W-:Y:S01]  /*7900*/  ULOP3.LUT UR37, UR37, UR10, URZ, 0x3c, !UPT ;  /* 0x0000000a25257292 */ /* 0x000fe2000f8e3c3f */
[----:B0-2---:R-:W-:Y:S11]  /*7910*/  @!P0 BRA `(.L_x_1928) ;  /* 0x0000000000048947 */ /* 0x005ff60003800000 */
[----:B------:R-:W-:Y:S01]  /*7920*/  BPT.TRAP 0x1 ;  /* 0x000000040000795c */ /* 0x000fe20000300000 */
.L_x_1928:
        /* <DEDUP_REMOVED lines=9> */
.L_x_1929:
[----:B--2---:R-:W-:Y:S05]  /*79c0*/  @P2 BRA `(.L_x_1930) ;  /* 0x0000000000082947 */ /* 0x004fea0003800000 */
[----:B------:R-:W2:Y:S02]  /*79d0*/  SYNCS.PHASECHK.TRANS64.TRYWAIT P2, [UR25+0x22830], R6 ;  /* 0x02283006ff0075a7 */ /* 0x000ea40008040159 */
[----:B--2---:R-:W-:Y:S05]  /*79e0*/  @!P2 BRA `(.L_x_1931) ;  /* 0x000000c000d8a947 */ /* 0x004fea0003800000 */
.L_x_1930:
        /* <DEDUP_REMOVED lines=26> */
.L_x_1932:
[----:B------:R-:W-:Y:S01]  /*7b90*/  FMNMX.FTZ R4, R152, R11, !PT ;  /* 0x0000000b98047209 */ /* 0x000fe20007810000 */
[----:B------:R-:W-:Y:S01]  /*7ba0*/  UIADD3 UR10, UR25, 0x22840, URZ ;  /* 0x00022840190a7890 */ /* 0x000fe2000fffe03f */
[----:B------:R-:W-:Y:S02]  /*7bb0*/  FMNMX.FTZ R12, R154, R9, !PT ;  /* 0x000000099a0c7209 */ /* 0x000fe40007810000 */
[----:B------:R-:W-:Y:S01]  /*7bc0*/  FMNMX.FTZ R5, R153, R4, !PT ;  /* 0x0000000499057209 */ /* 0x000fe20007810000 */
[----:B------:R-:W-:-:S03]  /*7bd0*/  UPRMT UR10, UR24, 0x654, UR10 ;  /* 0x00000654180a7896 */ /* 0x000fc6000800000a */
[----:B------:R-:W-:-:S04]  /*7be0*/  FMNMX.FTZ R4, R156, R5, !PT ;  /* 0x000000059c047209 */ /* 0x000fc80007810000 */
[----:B------:R-:W-:Y:S02]  /*7bf0*/  FMNMX.FTZ R5, R157, R4, !PT ;  /* 0x000000049d057209 */ /* 0x000fe40007810000 */
[----:B------:R-:W-:Y:S02]  /*7c00*/  SYNCS.ARRIVE.TRANS64.RED.A1T0 RZ, [UR10], RZ ;  /* 0x000000ffffff79a7 */ /* 0x000fe4000810040a */
        /* <DEDUP_REMOVED lines=20> */
[----:B------:R-:W2:Y:S02]  /*7d50*/  SHFL.BFLY PT, R4, R5, 0x2, 0x1f ;  /* 0x0c401f0005047f89 */ /* 0x000ea400000e0000 */
[----:B--2---:R-:W-:Y:S02]  /*7d60*/  FMNMX.FTZ R13, R5, R4, !PT ;  /* 0x00000004050d7209 */ /* 0x004fe40007810000 */
[----:B------:R-:W-:-:S03]  /*7d70*/  FMNMX.FTZ R5, R155, R12, !PT ;  /* 0x0000000c9b057209 */ /* 0x000fc60007810000 */
[----:B------:R-:W2:Y:S01]  /*7d80*/  SHFL.BFLY PT, R4, R13, 0x1, 0x1f ;  /* 0x0c201f000d047f89 */ /* 0x000ea200000e0000 */
[----:B------:R-:W-:-:S04]  /*7d90*/  FMNMX.FTZ R12, R158, R5, !PT ;  /* 0x000000059e0c7209 */ /* 0x000fc80007810000 */
[----:B------:R-:W-:-:S04]  /*7da0*/  FMNMX.FTZ R5, R159, R12, !PT ;  /* 0x0000000c9f057209 */ /* 0x000fc80007810000 */
[----:B------:R-:W-:-:S04]  /*7db0*/  FMNMX.FTZ R12, R162, R5, !PT ;  /* 0x00000005a20c7209 */ /* 0x000fc80007810000 */
[----:B------:R-:W-:-:S04]  /*7dc0*/  FMNMX.FTZ R5, R163, R12, !PT ;  /* 0x0000000ca3057209 */ /* 0x000fc80007810000 */
[----:B------:R-:W-:-:S04]  /*7dd0*/  FMNMX.FTZ R12, R166, R5, !PT ;  /* 0x00000005a60c7209 */ /* 0x000fc80007810000 */
[----:B------:R-:W-:Y:S02]  /*7de0*/  FMNMX.FTZ R5, R167, R12, !PT ;  /* 0x0000000ca7057209 */ /* 0x000fe40007810000 */
[----:B--2---:R-:W-:Y:S02]  /*7df0*/  FMNMX.FTZ R4, R13, R4, !PT ;  /* 0x000000040d047209 */ /* 0x004fe40007810000 */
[----:B------:R-:W-:-:S03]  /*7e00*/  FMNMX.FTZ R12, R170, R5, !PT ;  /* 0x00000005aa0c7209 */ /* 0x000fc60007810000 */
[C---:B------:R-:W-:Y:S01]  /*7e10*/  FADD.FTZ R7, -R4.reuse, R11 ;  /* 0x0000000b04077221 */ /* 0x040fe20000010100 */
[----:B------:R-:W-:Y:S01]  /*7e20*/  FMNMX.FTZ R5, R171, R12, !PT ;  /* 0x0000000cab057209 */ /* 0x000fe20007810000 */
[----:B------:R-:W-:Y:S02]  /*7e30*/  FMUL.FTZ R10, R4, UR6 ;  /* 0x00000006040a7c20 */ /* 0x000fe40008410000 */
        /* <DEDUP_REMOVED lines=18> */
[----:B------:R-:W2:Y:S01]  /*7f60*/  MUFU.EX2 R152, R152 ;  /* 0x0000009800987308 */ /* 0x000ea20000000800 */
        /* <DEDUP_REMOVED lines=15> */
[----:B------:R-:W4:Y:S01]  /*8060*/  MUFU.EX2 R20, R20 ;  /* 0x0000001400147308 */ /* 0x000f220000000800 */
[----:B--2---:R-:W-:Y:S01]  /*8070*/  FFMA.FTZ R2, R7, R2, R152 ;  /* 0x0000000207027223 */ /* 0x004fe20000010098 */
[--C-:B------:R-:W-:Y:S01]  /*8080*/  FFMA.FTZ R196, R196, UR6, -R10.reuse ;  /* 0x00000006c4c47c23 */ /* 0x100fe2000801080a */
[----:B------:R-:W-:Y:S01]  /*8090*/  FMNMX.FTZ R5, R191, R12, !PT ;  /* 0x0000000cbf057209 */ /* 0x000fe20007810000 */
[-C--:B------:R-:W-:Y:S01]  /*80a0*/  FMUL.FTZ R24, R24, R7.reuse ;  /* 0x0000000718187220 */ /* 0x080fe20000410000 */
[-C--:B------:R-:W-:Y:S01]  /*80b0*/  FMUL.FTZ R25, R25, R7.reuse ;  /* 0x0000000719197220 */ /* 0x080fe20000410000 */
[----:B------:R-:W-:Y:S01]  /*80c0*/  FMUL.FTZ R28, R28, R7 ;  /* 0x000000071c1c7220 */ /* 0x000fe20000410000 */
[----:B------:R-:W-:Y:S01]  /*80d0*/  FMNMX.FTZ R12, R194, R5, !PT ;  /* 0x00000005c20c7209 */ /* 0x000fe20007810000 */
[----:B------:R-:W-:Y:S01]  /*80e0*/  MUFU.EX2 R153, R153 ;  /* 0x0000009900997308 */ /* 0x000fe20000000800 */
[----:B---3--:R-:W-:Y:S01]  /*80f0*/  F2FP.F16.F32.PACK_AB R152, R21, R152 ;  /* 0x000000981598723e */ /* 0x008fe200000000ff */
        /* <DEDUP_REMOVED lines=14> */
[----:B------:R-:W2:Y:S01]  /*81e0*/  SHFL.BFLY PT, R5, R12, 0x2, 0x1f ;  /* 0x0c401f000c057f89 */ /* 0x000ea200000e0000 */
        /* <DEDUP_REMOVED lines=23> */
[----:B--2---:R-:W-:Y:S01]  /*8360*/  FMNMX.FTZ R11, R12, R5, !PT ;  /* 0x000000050c0b7209 */ /* 0x004fe20007810000 */
[--C-:B------:R-:W-:Y:S01]  /*8370*/  FFMA.FTZ R12, R188, UR6, -R10.reuse ;  /* 0x00000006bc0c7c23 */ /* 0x100fe2000801080a */
[----:B------:R-:W-:Y:S01]  /*8380*/  MUFU.EX2 R160, R160 ;  /* 0x000000a000a07308 */ /* 0x000fe20000000800 */
[----:B------:R-:W-:Y:S01]  /*8390*/  FFMA.FTZ R10, R197, UR6, -R10 ;  /* 0x00000006c50a7c23 */ /* 0x000fe2000801080a */
[-C--:B------:R-:W-:Y:S01]  /*83a0*/  FMUL.FTZ R89, R89, R7.reuse ;  /* 0x0000000759597220 */ /* 0x080fe20000410000 */
[----:B------:R-:W2:Y:S01]  /*83b0*/  SHFL.BFLY PT, R180, R11, 0x1, 0x1f ;  /* 0x0c201f000bb47f89 */ /* 0x000ea200000e0000 */
        /* <DEDUP_REMOVED lines=23> */
[----:B--2---:R-:W-:Y:S01]  /*8530*/  FMNMX.FTZ R5, R11, R180, !PT ;  /* 0x000000b40b057209 */ /* 0x004fe20007810000 */
[-C--:B------:R-:W-:Y:S01]  /*8540*/  FMUL.FTZ R132, R132, R7.reuse ;  /* 0x0000000784847220 */ /* 0x080fe20000410000 */
[-C--:B------:R-:W-:Y:S01]  /*8550*/  FMUL.FTZ R133, R133, R7.reuse ;  /* 0x0000000785857220 */ /* 0x080fe20000410000 */
[-C--:B------:R-:W-:Y:S01]  /*8560*/  FMUL.FTZ R136, R136, R7.reuse ;  /* 0x0000000788887220 */ /* 0x080fe20000410000 */
[-C--:B------:R-:W-:Y:S01]  /*8570*/  FMUL.FTZ R137, R137, R7.reuse ;  /* 0x0000000789897220 */ /* 0x080fe20000410000 */
[C---:B------:R-:W-:Y:S01]  /*8580*/  FADD.FTZ R9, -R5.reuse, R9 ;  /* 0x0000000905097221 */ /* 0x040fe20000010100 */
[----:B------:R-:W-:Y:S01]  /*8590*/  FMUL.FTZ R192, R5, UR6 ;  /* 0x0000000605c07c20 */ /* 0x000fe20008410000 */
[----:B------:R-:W-:Y:S01]  /*85a0*/  MUFU.EX2 R164, R164 ;  /* 0x000000a400a47308 */ /* 0x000fe20000000800 */
[-C--:B------:R-:W-:Y:S01]  /*85b0*/  FMUL.FTZ R140, R140, R7.reuse ;  /* 0x000000078c8c7220 */ /* 0x080fe20000410000 */
[----:B------:R-:W-:Y:S01]  /*85c0*/  FMUL.FTZ R9, R9, UR6 ;  /* 0x0000000609097c20 */ /* 0x000fe20008410000 */
        /* <DEDUP_REMOVED lines=11> */
[----:B------:R-:W-:Y:S01]  /*8680*/  FFMA.FTZ R167, R179, UR6, -R192 ;  /* 0x00000006b3a77c23 */ /* 0x000fe200080108c0 */
[----:B------:R-:W-:Y:S01]  /*8690*/  FADD.FTZ R175, R21, R2 ;  /* 0x0000000215af7221 */ /* 0x000fe20000010000 */
[----:B------:R-:W2:Y:S01]  /*86a0*/  MUFU.EX2 R180, R180 ;  /* 0x000000b400b47308 */ /* 0x000ea20000000800 */
[--C-:B------:R-:W-:Y:S01]  /*86b0*/  FFMA.FTZ R171, R171, UR6, -R192.reuse ;  /* 0x00000006abab7c23 */ /* 0x100fe200080108c0 */
[--C-:B------:R-:W-:Y:S01]  /*86c0*/  FFMA.FTZ R163, R174, UR6, -R192.reuse ;  /* 0x00000006aea37c23 */ /* 0x100fe200080108c0 */
[----:B----4-:R-:W-:Y:S01]  /*86d0*/  FADD.FTZ R2, R20, R175 ;  /* 0x000000af14027221 */ /* 0x010fe20000010000 */
[--C-:B------:R-:W-:Y:S01]  /*86e0*/  FFMA.FTZ R175, R183, UR6, -R192.reuse ;  /* 0x00000006b7af7c23 */ /* 0x100fe200080108c0 */
[--C-:B------:R-:W-:Y:S01]  /*86f0*/  FFMA.FTZ R166, R178, UR6, -R192.reuse ;  /* 0x00000006b2a67c23 */ /* 0x100fe200080108c0 */
[--C-:B------:R-:W-:Y:S01]  /*8700*/  FFMA.FTZ R182, R182, UR6, -R192.reuse ;  /* 0x00000006b6b67c23 */ /* 0x100fe200080108c0 */
[--C-:B------:R-:W-:Y:S01]  /*8710*/  FFMA.FTZ R190, R190, UR6, -R192.reuse ;  /* 0x00000006bebe7c23 */ /* 0x100fe200080108c0 */
[----:B------:R-:W3:Y:S01]  /*8720*/  MUFU.EX2 R155, R155 ;  /* 0x0000009b009b7308 */ /* 0x000ee20000000800 */
[--C-:B------:R-:W-:Y:S01]  /*8730*/  FFMA.FTZ R191, R191, UR6, -R192.reuse ;  /* 0x00000006bfbf7c23 */ /* 0x100fe200080108c0 */
[--C-:B------:R-:W-:Y:S01]  /*8740*/  FFMA.FTZ R194, R194, UR6, -R192.reuse ;  /* 0x00000006c2c27c23 */ /* 0x100fe200080108c0 */
[--C-:B------:R-:W-:Y:S01]  /*8750*/  FFMA.FTZ R195, R195, UR6, -R192.reuse ;  /* 0x00000006c3c37c23 */ /* 0x100fe200080108c0 */
[----:B------:R-:W-:Y:S01]  /*8760*/  FFMA.FTZ R198, R198, UR6, -R192 ;  /* 0x00000006c6c67c23 */ /* 0x000fe200080108c0 */
[-C--:B------:R-:W-:Y:S01]  /*8770*/  FMUL.FTZ R141, R141, R7.reuse ;  /* 0x000000078d8d7220 */ /* 0x080fe20000410000 */
[-C--:B------:R-:W-:Y:S01]  /*8780*/  FMUL.FTZ R144, R144, R7.reuse ;  /* 0x0000000790907220 */ /* 0x080fe20000410000 */
[-C--:B------:R-:W-:Y:S01]  /*8790*/  FMUL.FTZ R145, R145, R7.reuse ;  /* 0x0000000791917220 */ /* 0x080fe20000410000 */
[----:B------:R-:W4:Y:S01]  /*87a0*/  MUFU.EX2 R184, R184 ;  /* 0x000000b800b87308 */ /* 0x000f220000000800 */
[----:B--2---:R-:W-:Y:S01]  /*87b0*/  FFMA.FTZ R154, R9, R0, R180 ;  /* 0x00000000099a7223 */ /* 0x004fe200000100b4 */
[-C--:B------:R-:W-:Y:S01]  /*87c0*/  FMUL.FTZ R148, R148, R7.reuse ;  /* 0x0000000794947220 */ /* 0x080fe20000410000 */
[----:B------:R-:W-:Y:S01]  /*87d0*/  FMUL.FTZ R149, R149, R7 ;  /* 0x0000000795957220 */ /* 0x000fe20000410000 */
[-C--:B------:R-:W-:Y:S01]  /*87e0*/  FMUL.FTZ R26, R26, R9.reuse ;  /* 0x000000091a1a7220 */ /* 0x080fe20000410000 */
[-C--:B------:R-:W-:Y:S01]  /*87f0*/  FMUL.FTZ R27, R27, R9.reuse ;  /* 0x000000091b1b7220 */ /* 0x080fe20000410000 */
[-C--:B------:R-:W-:Y:S01]  /*8800*/  FMUL.FTZ R30, R30, R9.reuse ;  /* 0x000000091e1e7220 */ /* 0x080fe20000410000 */
[-C--:B------:R-:W-:Y:S01]  /*8810*/  FMUL.FTZ R31, R31, R9.reuse ;  /* 0x000000091f1f7220 */ /* 0x080fe20000410000 */
[----:B------:R-:W2:Y:S01]  /*8820*/  MUFU.EX2 R189, R189 ;  /* 0x000000bd00bd7308 */ /* 0x000ea20000000800 */
        /* <DEDUP_REMOVED lines=8> */
[----:B----4-:R-:W-:Y:S01]  /*88b0*/  FADD.FTZ R154, R184, R179 ;  /* 0x000000b3b89a7221 */ /* 0x010fe20000010000 */
[----:B------:R-:W-:Y:S01]  /*88c0*/  FADD.FTZ R179, R153, R2 ;  /* 0x0000000299b37221 */ /* 0x000fe20000010000 */
[----:B------:R-:W-:Y:S01]  /*88d0*/  FFMA.FTZ R2, R186, UR6, -R192 ;  /* 0x00000006ba027c23 */ /* 0x000fe200080108c0 */
[-C--:B------:R-:W-:Y:S01]  /*88e0*/  FMUL.FTZ R46, R46, R9.reuse ;  /* 0x000000092e2e7220 */ /* 0x080fe20000410000 */
[-C--:B------:R-:W-:Y:S01]  /*88f0*/  FMUL.FTZ R47, R47, R9.reuse ;  /* 0x000000092f2f7220 */ /* 0x080fe20000410000 */
[-C--:B------:R-:W-:Y:S01]  /*8900*/  FMUL.FTZ R50, R50, R9.reuse ;  /* 0x0000000932327220 */ /* 0x080fe20000410000 */
[-C--:B------:R-:W-:Y:S01]  /*8910*/  FMUL.FTZ R51, R51, R9.reuse ;  /* 0x0000000933337220 */ /* 0x080fe20000410000 */
[----:B------:R-:W4:Y:S01]  /*8920*/  MUFU.EX2 R185, R185 ;  /* 0x000000b900b97308 */ /* 0x000f220000000800 */
[----:B--2---:R-:W-:Y:S01]  /*8930*/  FADD.FTZ R183, R189, R154 ;  /* 0x0000009abdb77221 */ /* 0x004fe20000010000 */
[----:B------:R-:W-:Y:S01]  /*8940*/  FADD.FTZ R154, R156, R179 ;  /* 0x000000b39c9a7221 */ /* 0x000fe20000010000 */
[--C-:B------:R-:W-:Y:S01]  /*8950*/  FFMA.FTZ R179, R187, UR6, -R192.reuse ;  /* 0x00000006bbb37c23 */ /* 0x100fe200080108c0 */
[----:B------:R-:W-:Y:S01]  /*8960*/  F2FP.F16.F32.PACK_AB R156, R157, R156 ;  /* 0x0000009c9d9c723e */ /* 0x000fe200000000ff */
[----:B------:R-:W-:Y:S01]  /*8970*/  FFMA.FTZ R192, R199, UR6, -R192 ;  /* 0x00000006c7c07c23 */ /* 0x000fe200080108c0 */
[----:B------:R-:W-:Y:S01]  /*8980*/  FADD.FTZ R154, R157, R154 ;  /* 0x0000009a9d9a7221 */ /* 0x000fe20000010000 */
[-C--:B------:R-:W-:Y:S01]  /*8990*/  FMUL.FTZ R54, R54, R9.reuse ;  /* 0x0000000936367220 */ /* 0x080fe20000410000 */
[----:B------:R-:W2:Y:S01]  /*89a0*/  MUFU.EX2 R159, R159 ;  /* 0x0000009f009f7308 */ /* 0x000ea20000000800 */
[----:B---3--:R-:W-:Y:S01]  /*89b0*/  FADD.FTZ R174, R158, R183 ;  /* 0x000000b79eae7221 */ /* 0x008fe20000010000 */
[----:B------:R-:W-:Y:S01]  /*89c0*/  FADD.FTZ R183, R15, R154 ;  /* 0x0000009a0fb77221 */ /* 0x000fe20000010000 */
[-C--:B------:R-:W-:Y:S01]  /*89d0*/  FMUL.FTZ R55, R55, R9.reuse ;  /* 0x0000000937377220 */ /* 0x080fe20000410000 */
[-C--:B------:R-:W-:Y:S01]  /*89e0*/  FMUL.FTZ R58, R58, R9.reuse ;  /* 0x000000093a3a7220 */ /* 0x080fe20000410000 */
[-C--:B------:R-:W-:Y:S01]  /*89f0*/  FMUL.FTZ R59, R59, R9.reuse ;  /* 0x000000093b3b7220 */ /* 0x080fe20000410000 */
[----:B------:R-:W-:Y:S01]  /*8a00*/  FADD.FTZ R183, R214, R183 ;  /* 0x000000b7d6b77221 */ /* 0x000fe20000010000 */
[-C--:B------:R-:W-:Y:S01]  /*8a10*/  FMUL.FTZ R62, R62, R9.reuse ;  /* 0x000000093e3e7220 */ /* 0x080fe20000410000 */
[----:B------:R-:W3:Y:S01]  /*8a20*/  MUFU.EX2 R188, R188 ;  /* 0x000000bc00bc7308 */ /* 0x000ee20000000800 */
[C---:B----4-:R-:W-:Y:S01]  /*8a30*/  FADD.FTZ R174, R185.reuse, R174 ;  /* 0x000000aeb9ae7221 */ /* 0x050fe20000010000 */
[----:B------:R-:W-:Y:S01]  /*8a40*/  FADD.FTZ R154, R160, R183 ;  /* 0x000000b7a09a7221 */ /* 0x000fe20000010000 */
[----:B------:R-:W-:Y:S01]  /*8a50*/  F2FP.F16.F32.PACK_AB R157, R185, R158 ;  /* 0x0000009eb99d723e */ /* 0x000fe200000000ff */
[----:B------:R-:W-:Y:S01]  /*8a60*/  FMUL.FTZ R63, R63, R9 ;  /* 0x000000093f3f7220 */ /* 0x000fe20000410000 */
[----:B------:R-:W-:Y:S01]  /*8a70*/  F2FP.F16.F32.PACK_AB R158, R214, R15 ;  /* 0x0000000fd69e723e */ /* 0x000fe200000000ff */
[----:B------:R-:W-:Y:S01]  /*8a80*/  FADD.FTZ R183, R161, R154 ;  /* 0x0000009aa1b77221 */ /* 0x000fe20000010000 */
[----:B------:R-:W-:Y:S01]  /*8a90*/  F2FP.F16.F32.PACK_AB R154, R153, R20 ;  /* 0x00000014999a723e */ /* 0x000fe200000000ff */
[----:B------:R-:W4:Y:S01]  /*8aa0*/  MUFU.EX2 R162, R162 ;  /* 0x000000a200a27308 */ /* 0x000f220000000800 */
[----:B--2---:R-:W-:Y:S01]  /*8ab0*/  FADD.FTZ R187, R159, R174 ;  /* 0x000000ae9fbb7221 */ /* 0x004fe20000010000 */
[----:B------:R-:W-:Y:S01]  /*8ac0*/  FADD.FTZ R20, R14, R183 ;  /* 0x000000b70e147221 */ /* 0x000fe20000010000 */
[----:B------:R-:W-:Y:S01]  /*8ad0*/  F2FP.F16.F32.PACK_AB R160, R161, R160 ;  /* 0x000000a0a1a0723e */ /* 0x000fe200000000ff */
[-C--:B------:R-:W-:Y:S01]  /*8ae0*/  FMUL.FTZ R66, R66, R9.reuse ;  /* 0x0000000942427220 */ /* 0x080fe20000410000 */
[----:B------:R-:W-:Y:S01]  /*8af0*/  F2FP.F16.F32.PACK_AB R153, R155, R180 ;  /* 0x000000b49b99723e */ /* 0x000fe200000000ff */
[----:B------:R-:W-:Y:S01]  /*8b00*/  FMUL.FTZ R67, R67, R9 ;  /* 0x0000000943437220 */ /* 0x000fe20000410000 */
[----:B------:R-:W-:Y:S01]  /*8b10*/  F2FP.F16.F32.PACK_AB R155, R189, R184 ;  /* 0x000000b8bd9b723e */ /* 0x000fe200000000ff */
[----:B------:R-:W2:Y:S01]  /*8b20*/  MUFU.EX2 R171, R171 ;  /* 0x000000ab00ab7308 */ /* 0x000ea20000000800 */
        /* <DEDUP_REMOVED lines=10> */
[-C--:B------:R-:W-:Y:S01]  /*8bd0*/  FMUL.FTZ R79, R79, R9.reuse ;  /* 0x000000094f4f7220 */ /* 0x080fe20000410000 */
[-C--:B------:R-:W-:Y:S01]  /*8be0*/  FMUL.FTZ R82, R82, R9.reuse ;  /* 0x0000000952527220 */ /* 0x080fe20000410000 */
[-C--:B------:R-:W-:Y:S01]  /*8bf0*/  FMUL.FTZ R83, R83, R9.reuse ;  /* 0x0000000953537220 */ /* 0x080fe20000410000 */
[-C--:B------:R-:W-:Y:S01]  /*8c00*/  FMUL.FTZ R86, R86, R9.reuse ;  /* 0x0000000956567220 */ /* 0x080fe20000410000 */
[-C--:B------:R-:W-:Y:S01]  /*8c10*/  FMUL.FTZ R87, R87, R9.reuse ;  /* 0x0000000957577220 */ /* 0x080fe20000410000 */
[----:B------:R-:W4:Y:S01]  /*8c20*/  MUFU.EX2 R170, R170 ;  /* 0x000000aa00aa7308 */ /* 0x000f220000000800 */
[C---:B--2---:R-:W-:Y:S01]  /*8c30*/  FADD.FTZ R174, R171.reuse, R174 ;  /* 0x000000aeabae7221 */ /* 0x044fe20000010000 */
[----:B------:R-:W-:Y:S01]  /*8c40*/  F2FP.F16.F32.PACK_AB R161, R171, R162 ;  /* 0x000000a2aba1723e */ /* 0x000fe200000000ff */
[-C--:B------:R-:W-:Y:S01]  /*8c50*/  FMUL.FTZ R90, R90, R9.reuse ;  /* 0x000000095a5a7220 */ /* 0x080fe20000410000 */
[----:B------:R-:W-:Y:S01]  /*8c60*/  F2FP.F16.F32.PACK_AB R162, R165, R14 ;  /* 0x0000000ea5a2723e */ /* 0x000fe200000000ff */
[-C--:B------:R-:W-:Y:S01]  /*8c70*/  FMUL.FTZ R91, R91, R9.reuse ;  /* 0x000000095b5b7220 */ /* 0x080fe20000410000 */
[-C--:B------:R-:W-:Y:S01]  /*8c80*/  FMUL.FTZ R94, R94, R9.reuse ;  /* 0x000000095e5e7220 */ /* 0x080fe20000410000 */
[-C--:B------:R-:W-:Y:S01]  /*8c90*/  FMUL.FTZ R95, R95, R9.reuse ;  /* 0x000000095f5f7220 */ /* 0x080fe20000410000 */
[----:B------:R-:W2:Y:S01]  /*8ca0*/  MUFU.EX2 R166, R166 ;  /* 0x000000a600a67308 */ /* 0x000ea20000000800 */
[----:B---3--:R-:W-:Y:S01]  /*8cb0*/  FADD.FTZ R183, R163, R174 ;  /* 0x000000aea3b77221 */ /* 0x008fe20000010000 */
[----:B------:R-:W-:Y:S01]  /*8cc0*/  FADD.FTZ R174, R164, R187 ;  /* 0x000000bba4ae7221 */ /* 0x000fe20000010000 */
        /* <DEDUP_REMOVED lines=9> */
[-C--:B------:R-:W-:Y:S01]  /*8d60*/  FMUL.FTZ R110, R110, R9.reuse ;  /* 0x000000096e6e7220 */ /* 0x080fe20000410000 */
[-C--:B------:R-:W-:Y:S01]  /*8d70*/  FMUL.FTZ R111, R111, R9.reuse ;  /* 0x000000096f6f7220 */ /* 0x080fe20000410000 */
[-C--:B------:R-:W-:Y:S01]  /*8d80*/  FMUL.FTZ R114, R114, R9.reuse ;  /* 0x0000000972727220 */ /* 0x080fe20000410000 */
[-C--:B------:R-:W-:Y:S01]  /*8d90*/  FMUL.FTZ R115, R115, R9.reuse ;  /* 0x0000000973737220 */ /* 0x080fe20000410000 */
[----:B------:R-:W4:Y:S01]  /*8da0*/  MUFU.EX2 R167, R167 ;  /* 0x000000a700a77308 */ /* 0x000f220000000800 */
        /* <DEDUP_REMOVED lines=26> */
[----:B------:R-:W-:-:S05]  /*8f50*/  FMUL.FTZ R151, R151, R9 ;  /* 0x0000000997977220 */ /* 0x000fca0000410000 */
[----:B------:R-:W2:Y:S01]  /*8f60*/  MUFU.EX2 R175, R175 ;  /* 0x000000af00af7308 */ /* 0x000ea20000000800 */
[----:B---3--:R-:W-:-:S07]  /*8f70*/  FADD.FTZ R174, R0, R15 ;  /* 0x0000000f00ae7221 */ /* 0x008fce0000010000 */
[----:B------:R-:W3:Y:S01]  /*8f80*/  MUFU.EX2 R168, R168 ;  /* 0x000000a800a87308 */ /* 0x000ee20000000800 */
[C---:B----4-:R-:W-:Y:S01]  /*8f90*/  FADD.FTZ R183, R176.reuse, R183 ;  /* 0x000000b7b0b77221 */ /* 0x050fe20000010000 */
[----:B------:R-:W-:-:S06]  /*8fa0*/  F2FP.F16.F32.PACK_AB R166, R176, R13 ;  /* 0x0000000db0a6723e */ /* 0x000fcc00000000ff */
        /* <DEDUP_REMOVED lines=36> */
[----:B----4-:R-:W-:-:S04]  /*91f0*/  FADD.FTZ R0, R198, R13 ;  /* 0x0000000dc6007221 */ /* 0x010fc80000010000 */
[C---:B--2---:R-:W-:Y:S01]  /*9200*/  FADD.FTZ R0, R175.reuse, R0 ;  /* 0x00000000af007221 */ /* 0x044fe20000010000 */
[----:B------:R-:W-:Y:S01]  /*9210*/  F2FP.F16.F32.PACK_AB R175, R175, R198 ;  /* 0x000000c6afaf723e */ /* 0x000fe200000000ff */
[C---:B---3--:R-:W-:Y:S01]  /*9220*/  FADD.FTZ R2, R10.reuse, R15 ;  /* 0x0000000f0a027221 */ /* 0x048fe20000010000 */
[----:B------:R-:W-:Y:S01]  /*9230*/  F2FP.F16.F32.PACK_AB R174, R10, R11 ;  /* 0x0000000b0aae723e */ /* 0x000fe200000000ff */
[----:B------:R-:W-:Y:S06]  /*9240*/  @!P0 BRA `(.L_x_1933) ;  /* 0x0000000000048947 */ /* 0x000fec0003800000 */
[----:B------:R-:W-:Y:S01]  /*9250*/  BPT.TRAP 0x1 ;  /* 0x000000040000795c */ /* 0x000fe20000300000 */
.L_x_1933:
[----:B------:R2:W3:Y:S01]  /*9260*/  SYNCS.PHASECHK.TRANS64.TRYWAIT P2, [UR25+0x22850], R6 ;  /* 0x02285006ff0075a7 */ /* 0x0004e20008040159 */
[----:B------:R-:W-:Y:S05]  /*9270*/  @!P0 BRA `(.L_x_1934) ;  /* 0x0000000000048947 */ /* 0x000fea0003800000 */
[----:B------:R-:W-:Y:S01]  /*9280*/  BPT.TRAP 0x1 ;  /* 0x000000040000795c */ /* 0x000fe20000300000 */
.L_x_1934:
[----:B------:R-:W-:Y:S01]  /*9290*/  VIADD R7, R215, 0x8 ;  /* 0x00000008d7077836 */ /* 0x000fe20000000000 */
[----:B---3--:R-:W-:Y:S06]  /*92a0*/  @P2 BRA `(.L_x_1935) ;  /* 0x0000000000082947 */ /* 0x008fec0003800000 */
[----:B------:R-:W3:Y:S02]  /*92b0*/  SYNCS.PHASECHK.TRANS64.TRYWAIT P2, [UR25+0x22850], R6 ;  /* 0x02285006ff0075a7 */ /* 0x000ee40008040159 */
[----:B---3--:R-:W-:Y:S05]  /*92c0*/  @!P2 BRA `(.L_x_1936) ;  /* 0x000000a800b8a947 */ /* 0x008fea0003800000 */
.L_x_1935:
        /* <DEDUP_REMOVED lines=39> */
.L_x_1937:
[----:B------:R-:W-:Y:S01]  /*9540*/  UIADD3 UR25, UR25, 0x22860, URZ ;  /* 0x0002286019197890 */ /* 0x000fe2000fffe03f */
[----:B---3--:R-:W-:Y:S02]  /*9550*/  IMAD.MOV.U32 R9, RZ, RZ, R5 ;  /* 0x000000ffff097224 */ /* 0x008fe400078e0005 */
[----:B------:R-:W-:Y:S01]  /*9560*/  IMAD.MOV.U32 R11, RZ, RZ, R4 ;  /* 0x000000ffff0b7224 */ /* 0x000fe200078e0004 */
[----:B------:R-:W-:-:S09]  /*9570*/  UPRMT UR25, UR24, 0x654, UR25 ;  /* 0x0000065418197896 */ /* 0x000fd20008000019 */
[----:B------:R-:W-:Y:S01]  /*9580*/  SYNCS.ARRIVE.TRANS64.RED.A1T0 RZ, [UR25], RZ ;  /* 0x000000ffffff79a7 */ /* 0x000fe20008100419 */
[----:B------:R-:W-:Y:S05]  /*9590*/  @P1 BRA `(.L_x_1938) ;  /* 0xffffffe000c01947 */ /* 0x000fea000383ffff */
[----:B------:R-:W-:-:S07]  /*95a0*/  IMAD.MOV.U32 R7, RZ, RZ, R8 ;  /* 0x000000ffff077224 */ /* 0x000fce00078e0008 */
.L_x_1927:
[----:B------:R-:W-:-:S13]  /*95b0*/  ISETP.GE.AND P1, PT, R7, UR44, PT ;  /* 0x0000002c07007c0c */ /* 0x000fda000bf26270 */
[----:B------:R-:W-:Y:S05]  /*95c0*/  @!P1 BRA `(.L_x_1939) ;  /* 0x0000003000049947 */ /* 0x000fea0003800000 */
[----:B------:R-:W-:Y:S01]  /*95d0*/  IMAD.MOV.U32 R9, RZ, RZ, R5 ;  /* 0x000000ffff097224 */ /* 0x000fe200078e0005 */
[----:B------:R-:W-:Y:S01]  /*95e0*/  ULDC UR25, c[0x0][0x9e4] ;  /* 0x0002790000197ab9 */ /* 0x000fe20000000800 */
[----:B------:R-:W-:Y:S01]  /*95f0*/  IMAD.MOV.U32 R8, RZ, RZ, R4 ;  /* 0x000000ffff087224 */ /* 0x000fe200078e0004 */
[----:B------:R-:W-:Y:S01]  /*9600*/  ULDC UR26, c[0x0][0x9dc] ;  /* 0x00027700001a7ab9 */ /* 0x000fe20000000800 */
[----:B------:R-:W-:Y:S01]  /*9610*/  ULDC UR27, c[0x0][0x288] ;  /* 0x0000a200001b7ab9 */ /* 0x000fe20000000800 */
[----:B------:R-:W-:Y:S01]  /*9620*/  ULDC UR6, c[0x0][0x988] ;  /* 0x0002620000067ab9 */ /* 0x000fe20000000800 */
[----:B------:R-:W-:-:S05]  /*9630*/  ULDC UR28, c[0x0][0x9e0] ;  /* 0x00027800001c7ab9 */ /* 0x000fca0000000800 */
.L_x_1958:
[----:B------:R-:W-:-:S04]  /*9640*/  UIADD3 UR38, UR38, 0x1, URZ ;  /* 0x0000000126267890 */ /* 0x000fc8000fffe03f */
[----:B------:R-:W-:-:S04]  /*9650*/  UISETP.NE.AND UP0, UPT, UR38, 0x2, UPT ;  /* 0x000000022600788c */ /* 0x000fc8000bf05270 */
[----:B------:R-:W-:Y:S02]  /*9660*/  USEL UR7, URZ, 0x1, UP0 ;  /* 0x000000013f077887 */ /* 0x000fe40008000000 */
[----:B------:R-:W-:Y:S02]  /*9670*/  USEL UR38, UR38, URZ, UP0 ;  /* 0x0000003f26267287 */ /* 0x000fe40008000000 */
[----:B------:R-:W-:Y:S01]  /*9680*/  ULOP3.LUT UR37, UR37, UR7, URZ, 0x3c, !UPT ;  /* 0x0000000725257292 */ /* 0x000fe2000f8e3c3f */
[----:B------:R-:W-:Y:S11]  /*9690*/  @!P0 BRA `(.L_x_1940) ;  /* 0x0000000000048947 */ /* 0x000ff60003800000 */
[----:B------:R-:W-:Y:S01]  /*96a0*/  BPT.TRAP 0x1 ;  /* 0x000000040000795c */ /* 0x000fe20000300000 */
.L_x_1940:
[----:B------:R-:W3:Y:S01]  /*96b0*/  S2UR UR7, SR_CgaCtaId ;  /* 0x00000000000779c3 */ /* 0x000ee20000008800 */
[----:B------:R-:W-:Y:S01]  /*96c0*/  UMOV UR10, 0x400 ;  /* 0x00000400000a7882 */ /* 0x000fe20000000000 */
[----:B0-2---:R-:W-:-:S05]  /*96d0*/  IMAD.U32 R6, RZ, RZ, UR37 ;  /* 0x00000025ff067e24 */ /* 0x005fca000f8e00ff */
[----:B------:R-:W-:Y:S01]  /*96e0*/  SHF.L.U32 R6, R6, 0x1f, RZ ;  /* 0x0000001f06067819 */ /* 0x000fe200000006ff */
[----:B---3--:R-:W-:-:S04]  /*96f0*/  ULEA UR10, UR7, UR10, 0x18 ;  /* 0x0000000a070a7291 */ /* 0x008fc8000f8ec03f */
[----:B------:R-:W-:-:S09]  /*9700*/  ULEA UR24, UR38, UR10, 0x3 ;  /* 0x0000000a26187291 */ /* 0x000fd2000f8e183f */
[----:B------:R0:W2:Y:S01]  /*9710*/  SYNCS.PHASECHK.TRANS64.TRYWAIT P1, [UR24+0x22830], R6 ;  /* 0x02283006ff0075a7 */ /* 0x0000a20008020158 */
[----:B------:R-:W-:Y:S05]  /*9720*/  @!P0 BRA `(.L_x_1941) ;  /* 0x0000000000048947 */ /* 0x000fea0003800000 */
[----:B------:R-:W-:Y:S01]  /*9730*/  BPT.TRAP 0x1 ;  /* 0x000000040000795c */ /* 0x000fe20000300000 */
.L_x_1941:
[----:B--2---:R-:W-:Y:S05]  /*9740*/  @P1 BRA `(.L_x_1942) ;  /* 0x0000000000081947 */ /* 0x004fea0003800000 */
[----:B------:R-:W2:Y:S02]  /*9750*/  SYNCS.PHASECHK.TRANS64.TRYWAIT P1, [UR24+0x22830], R6 ;  /* 0x02283006ff0075a7 */ /* 0x000ea40008020158 */
[----:B--2---:R-:W-:Y:S05]  /*9760*/  @!P1 BRA `(.L_x_1943) ;  /* 0x000000a400a89947 */ /* 0x004fea0003800000 */
.L_x_1942:
        /* <DEDUP_REMOVED lines=26> */
.L_x_1944:
[----:B------:R-:W-:Y:S01]  /*9910*/  ISETP.NE.AND P2, PT, R205, 0x1, PT ;  /* 0x00000001cd00780c */ /* 0x000fe20003f45270 */
[----:B------:R-:W-:Y:S01]  /*9920*/  VIADD R20, R22, UR41 ;  /* 0x0000002916147c36 */ /* 0x000fe20008000000 */
[----:B------:R-:W-:Y:S01]  /*9930*/  UIADD3 UR10, UR24, 0x22840, URZ ;  /* 0x00022840180a7890 */ /* 0x000fe2000fffe03f */
[----:B------:R-:W-:Y:S01]  /*9940*/  IMAD R11, R7, -0x60, RZ ;  /* 0xffffffa0070b7824 */ /* 0x000fe200078e02ff */
[----:B------:R-:W-:Y:S02]  /*9950*/  LOP3.LUT P1, RZ, R16, 0x80000, RZ, 0xc0, !PT ;  /* 0x0008000010ff7812 */ /* 0x000fe4000782c0ff */
[----:B------:R-:W-:-:S07]  /*9960*/  UPRMT UR10, UR7, 0x654, UR10 ;  /* 0x00000654070a7896 */ /* 0x000fce000800000a */
[----:B------:R-:W2:Y:S08]  /*9970*/  @P2 LDC R5, c[0x0][0x44c] ;  /* 0x00011300ff052b82 */ /* 0x000eb00000000800 */
[----:B------:R-:W3:Y:S01]  /*9980*/  @P2 LDC R4, c[0x0][0x450] ;  /* 0x00011400ff042b82 */ /* 0x000ee20000000800 */
[----:B------:R-:W-:Y:S01]  /*9990*/  SYNCS.ARRIVE.TRANS64.RED.A1T0 RZ, [UR10], RZ ;  /* 0x000000ffffff79a7 */ /* 0x000fe2000810040a */
[----:B------:R-:W-:Y:S01]  /*99a0*/  ULOP3.LUT UR10, URZ, UR26, URZ, 0x33, !UPT ;  /* 0x0000001a3f0a7292 */ /* 0x000fe2000f8e333f */
[----:B--2---:R-:W-:-:S05]  /*99b0*/  @P2 IMAD.HI.U32 R5, R20, R5, RZ ;  /* 0x0000000514052227 */ /* 0x004fca00078e00ff */
[----:B---3--:R-:W-:Y:S01]  /*99c0*/  @P2 SHF.R.U32.HI R20, RZ, R4, R5 ;  /* 0x00000004ff142219 */ /* 0x008fe20000011605 */
[----:B------:R-:W-:-:S04]  /*99d0*/  VIADD R5, R11, 0x1 ;  /* 0x000000010b057836 */ /* 0x000fc80000000000 */
[----:B------:R-:W2:Y:S01]  /*99e0*/  SHFL.IDX PT, R214, R20, RZ, 0x1c1f ;  /* 0x001c1fff14d67589 */ /* 0x000ea200000e0000 */
[----:B------:R-:W-:-:S05]  /*99f0*/  IMAD R4, R18, -0x2, R5 ;  /* 0xfffffffe12047824 */ /* 0x000fca00078e0205 */
[----:B------:R-:W-:-:S05]  /*9a00*/  IADD3 R4, R4, -UR27, R17 ;  /* 0x8000001b04047c10 */ /* 0x000fca000fffe011 */
[C---:B------:R-:W-:Y:S02]  /*9a10*/  VIADD R15, R4.reuse, UR28 ;  /* 0x0000001c040f7c36 */ /* 0x040fe40008000000 */
[----:B------:R-:W-:Y:S02]  /*9a20*/  VIADD R14, R4, UR10 ;  /* 0x0000000a040e7c36 */ /* 0x000fe40008000000 */
[----:B--2---:R-:W-:Y:S02]  /*9a30*/  IMAD.IADD R12, R15, 0x1, R214 ;  /* 0x000000010f0c7824 */ /* 0x004fe400078e02d6 */
[----:B------:R-:W-:Y:S01]  /*9a40*/  IMAD.IADD R10, R214, 0x1, R14 ;  /* 0x00000001d60a7824 */ /* 0x000fe200078e020e */
[----:B------:R-:W-:Y:S06]  /*9a50*/  @!P1 BRA `(.L_x_1945) ;  /* 0x0000000000589947 */ /* 0x000fec0003800000 */
[----:B------:R-:W-:Y:S01]  /*9a60*/  IADD3 R13, R17, -UR27, R214 ;  /* 0x8000001b110d7c10 */ /* 0x000fe2000fffe0d6 */
        /* <DEDUP_REMOVED lines=11> */
.L_x_1947:
[----:B------:R-:W-:-:S05]  /*9b20*/  IMAD.U32 R21, RZ, RZ, UR25 ;  /* 0x00000019ff157e24 */ /* 0x000fca000f8e00ff */
[----:B------:R-:W-:-:S13]  /*9b30*/  ISETP.NE.AND P1, PT, R21, 0x1, PT ;  /* 0x000000011500780c */ /* 0x000fda0003f25270 */
[----:B------:R-:W2:Y:S02]  /*9b40*/  @P1 LDC.64 R4, c[0x0][0x9e8] ;  /* 0x00027a00ff041b82 */ /* 0x000ea40000000a00 */
[----:B--2---:R-:W-:-:S05]  /*9b50*/  @P1 IMAD.HI.U32 R4, R13, R4, RZ ;  /* 0x000000040d041227 */ /* 0x004fca00078e00ff */
[----:B------:R-:W-:-:S07]  /*9b60*/  @P1 SHF.R.U32.HI R13, RZ, R5, R4 ;  /* 0x00000005ff0d1219 */ /* 0x000fce0000011604 */
.L_x_1948:
[----:B------:R-:W-:Y:S05]  /*9b70*/  BSYNC B0 ;  /* 0x0000000000007941 */ /* 0x000fea0003800000 */
.L_x_1946:
[----:B------:R-:W-:-:S04]  /*9b80*/  IMAD R4, R18, -0x2, R11 ;  /* 0xfffffffe12047824 */ /* 0x000fc800078e020b */
[----:B------:R-:W-:-:S05]  /*9b90*/  IMAD R13, R13, R21, R4 ;  /* 0x000000150d0d7224 */ /* 0x000fca00078e0204 */
[----:B------:R-:W-:Y:S02]  /*9ba0*/  VIADDMNMX R12, R13, R21, R12, PT ;  /* 0x000000150d0c7246 */ /* 0x000fe4000380010c */
[----:B------:R-:W-:-:S07]  /*9bb0*/  VIMNMX R10, R10, R13, !PT ;  /* 0x0000000d0a0a7248 */ /* 0x000fce0007fe0100 */
.L_x_1945:
[C---:B------:R-:W-:Y:S01]  /*9bc0*/  ISETP.GE.AND P2, PT, R11.reuse, 0x1, PT ;  /* 0x000000010b00780c */ /* 0x040fe20003f46270 */
[----:B------:R-:W2:Y:S01]  /*9bd0*/  SHFL.IDX PT, R20, R20, 0x1, 0x1c1f ;  /* 0x003c1f0014147f89 */ /* 0x000ea200000e0000 */
        /* <DEDUP_REMOVED lines=11> */
[----:B------:R-:W-:Y:S01]  /*9c90*/  FSEL R153, R153, -INF , !P2 ;  /* 0xff80000099997808 */ /* 0x000fe20005000000 */
[--C-:B--2---:R-:W-:Y:S01]  /*9ca0*/  IMAD.IADD R15, R15, 0x1, R20.reuse ;  /* 0x000000010f0f7824 */ /* 0x104fe200078e0214 */
[----:B------:R-:W-:Y:S01]  /*9cb0*/  ISETP.GT.AND P2, PT, R10, 0x8, !P4 ;  /* 0x000000080a00780c */ /* 0x000fe20006744270 */
[----:B------:R-:W-:Y:S01]  /*9cc0*/  IMAD.IADD R14, R14, 0x1, R20 ;  /* 0x000000010e0e7824 */ /* 0x000fe200078e0214 */
        /* <DEDUP_REMOVED lines=118> */
[----:B------:R-:W-:-:S04]  /*a430*/  ISETP.LT.OR P6, PT, R12, 0x5a, P6 ;  /* 0x0000005a0c00780c */ /* 0x000fc800037c1670 */
[----:B------:R-:W-:Y:S02]  /*a440*/  FSEL R197, R197, -INF , !P6 ;  /* 0xff800000c5c57808 */ /* 0x000fe40007000000 */
[----:B------:R-:W-:-:S13]  /*a450*/  LOP3.LUT P6, RZ, R16, 0x80000, RZ, 0xc0, !PT ;  /* 0x0008000010ff7812 */ /* 0x000fda00078cc0ff */
[----:B------:R-:W-:Y:S05]  /*a460*/  @!P6 BRA `(.L_x_1949) ;  /* 0x000000000058e947 */ /* 0x000fea0003800000 */
        /* <DEDUP_REMOVED lines=12> */
.L_x_1951:
[----:B------:R-:W-:-:S05]  /*a530*/  IMAD.U32 R10, RZ, RZ, UR25 ;  /* 0x00000019ff0a7e24 */ /* 0x000fca000f8e00ff */
[----:B------:R-:W-:-:S13]  /*a540*/  ISETP.NE.AND P6, PT, R10, 0x1, PT ;  /* 0x000000010a00780c */ /* 0x000fda0003fc5270 */
[----:B------:R-:W2:Y:S02]  /*a550*/  @P6 LDC.64 R4, c[0x0][0x9e8] ;  /* 0x00027a00ff046b82 */ /* 0x000ea40000000a00 */
[----:B--2---:R-:W-:-:S05]  /*a560*/  @P6 IMAD.HI.U32 R4, R21, R4, RZ ;  /* 0x0000000415046227 */ /* 0x004fca00078e00ff */
[----:B------:R-:W-:-:S07]  /*a570*/  @P6 SHF.R.U32.HI R21, RZ, R5, R4 ;  /* 0x00000005ff156219 */ /* 0x000fce0000011604 */
.L_x_1952:
[----:B------:R-:W-:Y:S05]  /*a580*/  BSYNC B0 ;  /* 0x0000000000007941 */ /* 0x000fea0003800000 */
.L_x_1950:
[----:B------:R-:W-:-:S04]  /*a590*/  IMAD R11, R18, -0x2, R11 ;  /* 0xfffffffe120b7824 */ /* 0x000fc800078e020b */
[----:B------:R-:W-:-:S05]  /*a5a0*/  IMAD R21, R21, R10, R11 ;  /* 0x0000000a15157224 */ /* 0x000fca00078e020b */
[----:B------:R-:W-:Y:S02]  /*a5b0*/  VIADDMNMX R15, R21, R10, R15, PT ;  /* 0x0000000a150f7246 */ /* 0x000fe4000380010f */
[----:B------:R-:W-:-:S07]  /*a5c0*/  VIMNMX R14, R14, R21, !PT ;  /* 0x000000150e0e7248 */ /* 0x000fce0007fe0100 */
.L_x_1949:
[----:B------:R-:W-:Y:S02]  /*a5d0*/  ISETP.GT.AND P1, PT, R14, 0x1, !P1 ;  /* 0x000000010e00780c */ /* 0x000fe40004f24270 */
[C---:B------:R-:W-:Y:S02]  /*a5e0*/  LOP3.LUT P6, RZ, R16.reuse, 0x10000, RZ, 0xc0, !PT ;  /* 0x0001000010ff7812 */ /* 0x040fe400078cc0ff */
        /* <DEDUP_REMOVED lines=135> */
[--C-:B------:R-:W-:Y:S01]  /*ae60*/  FFMA.FTZ R152, R153, UR6, -R10.reuse ;  /* 0x0000000699987c23 */ /* 0x100fe2000801080a */
[----:B------:R-:W-:Y:S01]  /*ae70*/  MUFU.EX2 R11, R11 ;  /* 0x0000000b000b7308 */ /* 0x000fe20000000800 */
        /* <DEDUP_REMOVED lines=11> */
[----:B------:R-:W-:-:S02]  /*af30*/  FFMA.FTZ R196, R196, UR6, -R10 ;  /* 0x00000006c4c47c23 */ /* 0x000fc4000801080a */
[----:B------:R-:W-:Y:S02]  /*af40*/  FMNMX.FTZ R5, R171, R20, !PT ;  /* 0x00000014ab057209 */ /* 0x000fe40007810000 */
[----:B------:R-:W-:Y:S02]  /*af50*/  MUFU.EX2 R12, R21 ;  /* 0x00000015000c7308 */ /* 0x000fe40000000800 */
[----:B------:R-:W-:-:S04]  /*af60*/  FMNMX.FTZ R20, R174, R5, !PT ;  /* 0x00000005ae147209 */ /* 0x000fc80007810000 */
[----:B------:R-:W-:Y:S02]  /*af70*/  FMNMX.FTZ R5, R175, R20, !PT ;  /* 0x00000014af057209 */ /* 0x000fe40007810000 */
[----:B------:R-:W-:Y:S02]  /*af80*/  MUFU.EX2 R20, R157 ;  /* 0x0000009d00147308 */ /* 0x000fe40000000800 */
[----:B------:R-:W-:-:S04]  /*af90*/  FMNMX.FTZ R160, R178, R5, !PT ;  /* 0x00000005b2a07209 */ /* 0x000fc80007810000 */
[----:B------:R-:W-:Y:S02]  /*afa0*/  FMNMX.FTZ R5, R179, R160, !PT ;  /* 0x000000a0b3057209 */ /* 0x000fe40007810000 */
[----:B------:R2:W-:Y:S02]  /*afb0*/  MUFU.EX2 R157, R169 ;  /* 0x000000a9009d7308 */ /* 0x0005e40000000800 */
[----:B------:R-:W-:-:S04]  /*afc0*/  FMNMX.FTZ R160, R182, R5, !PT ;  /* 0x00000005b6a07209 */ /* 0x000fc80007810000 */
[----:B------:R-:W-:Y:S02]  /*afd0*/  FMNMX.FTZ R5, R183, R160, !PT ;  /* 0x000000a0b7057209 */ /* 0x000fe40007810000 */
[----:B------:R3:W-:Y:S01]  /*afe0*/  MUFU.EX2 R160, R168 ;  /* 0x000000a800a07308 */ /* 0x0007e20000000800 */
[----:B--2---:R-:W-:Y:S01]  /*aff0*/  FFMA.FTZ R169, R184, UR6, -R10 ;  /* 0x00000006b8a97c23 */ /* 0x004fe2000801080a */
[----:B------:R-:W-:-:S04]  /*b000*/  FMNMX.FTZ R164, R186, R5, !PT ;  /* 0x00000005baa47209 */ /* 0x000fc80007810000 */
[----:B------:R-:W-:Y:S02]  /*b010*/  FMNMX.FTZ R5, R187, R164, !PT ;  /* 0x000000a4bb057209 */ /* 0x000fe40007810000 */
[----:B------:R-:W-:Y:S01]  /*b020*/  MUFU.EX2 R13, R13 ;  /* 0x0000000d000d7308 */ /* 0x000fe20000000800 */
[----:B---3--:R-:W-:Y:S01]  /*b030*/  FFMA.FTZ R168, R181, UR6, -R10 ;  /* 0x00000006b5a87c23 */ /* 0x008fe2000801080a */
[----:B------:R-:W-:Y:S02]  /*b040*/  FMNMX.FTZ R164, R190, R5, !PT ;  /* 0x00000005bea47209 */ /* 0x000fe40007810000 */
[----:B------:R-:W-:Y:S02]  /*b050*/  FSEL R181, R4, RZ, P1 ;  /* 0x000000ff04b57208 */ /* 0x000fe40000800000 */
[----:B------:R-:W-:Y:S02]  /*b060*/  FMNMX.FTZ R5, R191, R164, !PT ;  /* 0x000000a4bf057209 */ /* 0x000fe40007810000 */
[----:B------:R-:W-:Y:S01]  /*b070*/  MUFU.EX2 R156, R156 ;  /* 0x0000009c009c7308 */ /* 0x000fe20000000800 */
[----:B------:R-:W-:Y:S01]  /*b080*/  FADD.FTZ R8, -R181, R8 ;  /* 0x00000008b5087221 */ /* 0x000fe20000010100 */
[----:B------:R-:W-:-:S03]  /*b090*/  FMNMX.FTZ R164, R194, R5, !PT ;  /* 0x00000005c2a47209 */ /* 0x000fc60007810000 */
[----:B------:R-:W-:Y:S01]  /*b0a0*/  FMUL.FTZ R8, R8, UR6 ;  /* 0x0000000608087c20 */ /* 0x000fe20008410000 */
[----:B------:R-:W-:Y:S02]  /*b0b0*/  FMNMX.FTZ R5, R195, R164, !PT ;  /* 0x000000a4c3057209 */ /* 0x000fe40007810000 */
[----:B------:R2:W-:Y:S02]  /*b0c0*/  MUFU.EX2 R21, R161 ;  /* 0x000000a100157308 */ /* 0x0005e40000000800 */
[----:B------:R-:W-:-:S04]  /*b0d0*/  FMNMX.FTZ R164, R198, R5, !PT ;  /* 0x00000005c6a47209 */ /* 0x000fc80007810000 */
[----:B------:R-:W-:Y:S02]  /*b0e0*/  FMNMX.FTZ R5, R199, R164, !PT ;  /* 0x000000a4c7057209 */ /* 0x000fe40007810000 */
[----:B------:R-:W3:Y:S01]  /*b0f0*/  MUFU.EX2 R8, R8 ;  /* 0x0000000800087308 */ /* 0x000ee20000000800 */
[--C-:B--2---:R-:W-:Y:S01]  /*b100*/  FFMA.FTZ R161, R177, UR6, -R10.reuse ;  /* 0x00000006b1a17c23 */ /* 0x104fe2000801080a */
[--C-:B------:R-:W-:Y:S01]  /*b110*/  FFMA.FTZ R177, R192, UR6, -R10.reuse ;  /* 0x00000006c0b17c23 */ /* 0x100fe2000801080a */
[----:B------:R-:W2:Y:S05]  /*b120*/  SHFL.BFLY PT, R176, R5, 0x2, 0x1f ;  /* 0x0c401f0005b07f89 */ /* 0x000eaa00000e0000 */
[----:B------:R-:W-:Y:S08]  /*b130*/  MUFU.EX2 R153, R153 ;  /* 0x0000009900997308 */ /* 0x000ff00000000800 */
[----:B------:R-:W-:Y:S01]  /*b140*/  MUFU.EX2 R14, R14 ;  /* 0x0000000e000e7308 */ /* 0x000fe20000000800 */
[-C--:B---3--:R-:W-:Y:S01]  /*b150*/  FMUL.FTZ R24, R24, R8.reuse ;  /* 0x0000000818187220 */ /* 0x088fe20000410000 */
        /* <DEDUP_REMOVED lines=8> */
[----:B------:R-:W-:Y:S01]  /*b1e0*/  FMUL.FTZ R40, R40, R8 ;  /* 0x0000000828287220 */ /* 0x000fe20000410000 */
[----:B--2---:R-:W-:Y:S01]  /*b1f0*/  FMNMX.FTZ R184, R5, R176, !PT ;  /* 0x000000b005b87209 */ /* 0x004fe20007810000 */
[--C-:B------:R-:W-:Y:S01]  /*b200*/  FFMA.FTZ R176, R189, UR6, -R10.reuse ;  /* 0x00000006bdb07c23 */ /* 0x100fe2000801080a */
[----:B------:R-:W-:Y:S01]  /*b210*/  FFMA.FTZ R10, R197, UR6, -R10 ;  /* 0x00000006c50a7c23 */ /* 0x000fe2000801080a */
        /* <DEDUP_REMOVED lines=26> */
[----:B--2---:R-:W-:Y:S01]  /*b3c0*/  FMNMX.FTZ R5, R184, R5, !PT ;  /* 0x00000005b8057209 */ /* 0x004fe20007810000 */
[----:B------:R-:W-:Y:S01]  /*b3d0*/  MUFU.EX2 R165, R165 ;  /* 0x000000a500a57308 */ /* 0x000fe20000000800 */
[-C--:B------:R-:W-:Y:S01]  /*b3e0*/  FMUL.FTZ R85, R85, R8.reuse ;  /* 0x0000000855557220 */ /* 0x080fe20000410000 */
[-C--:B------:R-:W-:Y:S01]  /*b3f0*/  FMUL.FTZ R88, R88, R8.reuse ;  /* 0x0000000858587220 */ /* 0x080fe20000410000 */
[C---:B------:R-:W-:Y:S01]  /*b400*/  FSETP.NEU.FTZ.AND P1, PT, R5.reuse, -INF , PT ;  /* 0xff8000000500780b */ /* 0x040fe20003f3d000 */
[----:B------:R-:W-:Y:S01]  /*b410*/  FMUL.FTZ R189, R5, UR6 ;  /* 0x0000000605bd7c20 */ /* 0x000fe20008410000 */
[-C--:B------:R-:W-:Y:S01]  /*b420*/  FMUL.FTZ R89, R89, R8.reuse ;  /* 0x0000000859597220 */ /* 0x080fe20000410000 */
[-C--:B------:R-:W-:Y:S01]  /*b430*/  FMUL.FTZ R92, R92, R8.reuse ;  /* 0x000000085c5c7220 */ /* 0x080fe20000410000 */
[-C--:B------:R-:W-:Y:S01]  /*b440*/  FMUL.FTZ R93, R93, R8.reuse ;  /* 0x000000085d5d7220 */ /* 0x080fe20000410000 */
[----:B------:R-:W2:Y:S01]  /*b450*/  MUFU.EX2 R168, R168 ;  /* 0x000000a800a87308 */ /* 0x000ea20000000800 */
[----:B------:R-:W-:Y:S01]  /*b460*/  FSEL R189, R189, RZ, P1 ;  /* 0x000000ffbdbd7208 */ /* 0x000fe20000800000 */
[-C--:B------:R-:W-:Y:S01]  /*b470*/  FMUL.FTZ R96, R96, R8.reuse ;  /* 0x0000000860607220 */ /* 0x080fe20000410000 */
[-C--:B------:R-:W-:Y:S01]  /*b480*/  FMUL.FTZ R97, R97, R8.reuse ;  /* 0x0000000861617220 */ /* 0x080fe20000410000 */
[-C--:B------:R-:W-:Y:S01]  /*b490*/  FMUL.FTZ R100, R100, R8.reuse ;  /* 0x0000000864647220 */ /* 0x080fe20000410000 */
[----:B------:R-:W-:Y:S01]  /*b4a0*/  FMUL.FTZ R101, R101, R8 ;  /* 0x0000000865657220 */ /* 0x000fe20000410000 */
[----:B------:R-:W-:Y:S01]  /*b4b0*/  FFMA.FTZ R184, R155, UR6, -R189 ;  /* 0x000000069bb87c23 */ /* 0x000fe200080108bd */
[----:B------:R-:W-:Y:S01]  /*b4c0*/  FFMA.FTZ R155, R8, R2, R11 ;  /* 0x00000002089b7223 */ /* 0x000fe2000001000b */
[--C-:B----4-:R-:W-:Y:S01]  /*b4d0*/  FFMA.FTZ R185, R154, UR6, -R189.reuse ;  /* 0x000000069ab97c23 */ /* 0x110fe200080108bd */
[----:B------:R-:W-:Y:S01]  /*b4e0*/  MUFU.EX2 R169, R169 ;  /* 0x000000a900a97308 */ /* 0x000fe20000000800 */
[----:B------:R-:W-:Y:S01]  /*b4f0*/  FFMA.FTZ R188, R159, UR6, -R189 ;  /* 0x000000069fbc7c23 */ /* 0x000fe200080108bd */
[----:B------:R-:W-:Y:S01]  /*b500*/  FADD.FTZ R193, R152, R155 ;  /* 0x0000009b98c17221 */ /* 0x000fe20000010000 */
[--C-:B------:R-:W-:Y:S01]  /*b510*/  FFMA.FTZ R159, R162, UR6, -R189.reuse ;  /* 0x00000006a29f7c23 */ /* 0x100fe200080108bd */
[----:B---3--:R-:W-:Y:S01]  /*b520*/  F2FP.F16.F32.PACK_AB R162, R15, R14 ;  /* 0x0000000e0fa2723e */ /* 0x008fe200000000ff */
[----:B------:R-:W-:Y:S01]  /*b530*/  FFMA.FTZ R155, R158, UR6, -R189 ;  /* 0x000000069e9b7c23 */ /* 0x000fe200080108bd */
[----:B------:R-:W-:Y:S01]  /*b540*/  FADD.FTZ R2, R12, R193 ;  /* 0x000000c10c027221 */ /* 0x000fe20000010000 */
[----:B------:R-:W-:Y:S01]  /*b550*/  F2FP.F16.F32.PACK_AB R158, R153, R20 ;  /* 0x00000014999e723e */ /* 0x000fe200000000ff */
[----:B------:R3:W-:Y:S01]  /*b560*/  MUFU.EX2 R181, R196 ;  /* 0x000000c400b57308 */ /* 0x0007e20000000800 */
[--C-:B------:R-:W-:Y:S01]  /*b570*/  FFMA.FTZ R192, R163, UR6, -R189.reuse ;  /* 0x00000006a3c07c23 */ /* 0x100fe200080108bd */
[----:B------:R-:W-:Y:S01]  /*b580*/  FADD.FTZ R193, R13, R2 ;  /* 0x000000020dc17221 */ /* 0x000fe20000010000 */
[--C-:B------:R-:W-:Y:S01]  /*b590*/  FFMA.FTZ R163, R166, UR6, -R189.reuse ;  /* 0x00000006a6a37c23 */ /* 0x100fe200080108bd */
[--C-:B------:R-:W-:Y:S01]  /*b5a0*/  FFMA.FTZ R171, R171, UR6, -R189.reuse ;  /* 0x00000006abab7c23 */ /* 0x100fe200080108bd */
[----:B------:R-:W-:Y:S01]  /*b5b0*/  FFMA.FTZ R174, R174, UR6, -R189 ;  /* 0x00000006aeae7c23 */ /* 0x000fe200080108bd */
[----:B------:R-:W-:Y:S01]  /*b5c0*/  FADD.FTZ R2, R156, R193 ;  /* 0x000000c19c027221 */ /* 0x000fe20000010000 */
[----:B------:R-:W-:Y:S01]  /*b5d0*/  F2FP.F16.F32.PACK_AB R152, R152, R11 ;  /* 0x0000000b9898723e */ /* 0x000fe200000000ff */
[----:B------:R-:W-:Y:S01]  /*b5e0*/  MUFU.EX2 R173, R173 ;  /* 0x000000ad00ad7308 */ /* 0x000fe20000000800 */
[--C-:B---3--:R-:W-:Y:S01]  /*b5f0*/  FFMA.FTZ R196, R167, UR6, -R189.reuse ;  /* 0x00000006a7c47c23 */ /* 0x108fe200080108bd */
[----:B------:R-:W-:Y:S01]  /*b600*/  FADD.FTZ R193, R21, R2 ;  /* 0x0000000215c17221 */ /* 0x000fe20000010000 */
[--C-:B------:R-:W-:Y:S01]  /*b610*/  FFMA.FTZ R175, R175, UR6, -R189.reuse ;  /* 0x00000006afaf7c23 */ /* 0x100fe200080108bd */
[----:B------:R-:W-:Y:S01]  /*b620*/  FFMA.FTZ R178, R178, UR6, -R189 ;  /* 0x00000006b2b27c23 */ /* 0x000fe200080108bd */
[----:B--2---:R-:W-:Y:S01]  /*b630*/  F2FP.F16.F32.PACK_AB R166, R168, R165 ;  /* 0x000000a5a8a6723e */ /* 0x004fe200000000ff */
[----:B------:R-:W-:Y:S01]  /*b640*/  FADD.FTZ R2, R20, R193 ;  /* 0x000000c114027221 */ /* 0x000fe20000010000 */
[--C-:B------:R-:W-:Y:S01]  /*b650*/  FFMA.FTZ R179, R179, UR6, -R189.reuse ;  /* 0x00000006b3b37c23 */ /* 0x100fe200080108bd */
[----:B------:R-:W2:Y:S01]  /*b660*/  MUFU.EX2 R176, R176 ;  /* 0x000000b000b07308 */ /* 0x000ea20000000800 */
[--C-:B------:R-:W-:Y:S01]  /*b670*/  FFMA.FTZ R182, R182, UR6, -R189.reuse ;  /* 0x00000006b6b67c23 */ /* 0x100fe200080108bd */
[----:B------:R-:W-:Y:S01]  /*b680*/  FADD.FTZ R193, R153, R2 ;  /* 0x0000000299c17221 */ /* 0x000fe20000010000 */
[--C-:B------:R-:W-:Y:S01]  /*b690*/  FFMA.FTZ R183, R183, UR6, -R189.reuse ;  /* 0x00000006b7b77c23 */ /* 0x100fe200080108bd */
[--C-:B------:R-:W-:Y:S01]  /*b6a0*/  FFMA.FTZ R187, R187, UR6, -R189.reuse ;  /* 0x00000006bbbb7c23 */ /* 0x100fe200080108bd */
[----:B------:R-:W-:Y:S01]  /*b6b0*/  FFMA.FTZ R190, R190, UR6, -R189 ;  /* 0x00000006bebe7c23 */ /* 0x000fe200080108bd */
[----:B------:R-:W-:Y:S01]  /*b6c0*/  FADD.FTZ R2, R160, R193 ;  /* 0x000000c1a0027221 */ /* 0x000fe20000010000 */
[--C-:B------:R-:W-:Y:S01]  /*b6d0*/  FFMA.FTZ R191, R191, UR6, -R189.reuse ;  /* 0x00000006bfbf7c23 */ /* 0x100fe200080108bd */
[----:B------:R-:W-:Y:S01]  /*b6e0*/  MUFU.EX2 R177, R177 ;  /* 0x000000b100b17308 */ /* 0x000fe20000000800 */
[--C-:B------:R-:W-:Y:S01]  /*b6f0*/  FFMA.FTZ R194, R194, UR6, -R189.reuse ;  /* 0x00000006c2c27c23 */ /* 0x100fe200080108bd */
[----:B------:R-:W-:Y:S01]  /*b700*/  FADD.FTZ R193, R157, R2 ;  /* 0x000000029dc17221 */ /* 0x000fe20000010000 */
[----:B------:R-:W-:Y:S01]  /*b710*/  FSEL R2, R5, RZ, P1 ;  /* 0x000000ff05027208 */ /* 0x000fe20000800000 */
[--C-:B------:R-:W-:Y:S01]  /*b720*/  FFMA.FTZ R195, R195, UR6, -R189.reuse ;  /* 0x00000006c3c37c23 */ /* 0x100fe200080108bd */
[----:B------:R-:W-:Y:S01]  /*b730*/  FFMA.FTZ R198, R198, UR6, -R189 ;  /* 0x00000006c6c67c23 */ /* 0x000fe200080108bd */
[----:B------:R-:W-:Y:S01]  /*b740*/  FADD.FTZ R154, R14, R193 ;  /* 0x000000c10e9a7221 */ /* 0x000fe20000010000 */
[-C--:B------:R-:W-:Y:S01]  /*b750*/  FMUL.FTZ R104, R104, R8.reuse ;  /* 0x0000000868687220 */ /* 0x080fe20000410000 */
[----:B------:R-:W-:Y:S01]  /*b760*/  FADD.FTZ R2, -R2, R9 ;  /* 0x0000000902027221 */ /* 0x000fe20000010100 */
[----:B------:R-:W3:Y:S01]  /*b770*/  MUFU.EX2 R180, R180 ;  /* 0x000000b400b47308 */ /* 0x000ee20000000800 */
[----:B------:R-:W-:Y:S01]  /*b780*/  FADD.FTZ R193, R15, R154 ;  /* 0x0000009a0fc17221 */ /* 0x000fe20000010000 */
[----:B------:R-:W-:Y:S01]  /*b790*/  FFMA.FTZ R9, R170, UR6, -R189 ;  /* 0x00000006aa097c23 */ /* 0x000fe200080108bd */
[----:B------:R-:W-:Y:S01]  /*b7a0*/  FMUL.FTZ R14, R2, UR6 ;  /* 0x00000006020e7c20 */ /* 0x000fe20008410000 */
[----:B--2---:R-:W-:Y:S01]  /*b7b0*/  F2FP.F16.F32.PACK_AB R170, R176, R173 ;  /* 0x000000adb0aa723e */ /* 0x004fe200000000ff */
[----:B------:R-:W-:Y:S01]  /*b7c0*/  FADD.FTZ R154, R164, R193 ;  /* 0x000000c1a49a7221 */ /* 0x000fe20000010000 */
[-C--:B------:R-:W-:Y:S01]  /*b7d0*/  FMUL.FTZ R105, R105, R8.reuse ;  /* 0x0000000869697220 */ /* 0x080fe20000410000 */
[-C--:B------:R-:W-:Y:S01]  /*b7e0*/  FMUL.FTZ R108, R108, R8.reuse ;  /* 0x000000086c6c7220 */ /* 0x080fe20000410000 */
[----:B------:R-:W2:Y:S01]  /*b7f0*/  MUFU.EX2 R10, R10 ;  /* 0x0000000a000a7308 */ /* 0x000ea20000000800 */
[----:B------:R-:W-:Y:S01]  /*b800*/  FADD.FTZ R154, R161, R154 ;  /* 0x0000009aa19a7221 */ /* 0x000fe20000010000 */
[-C--:B------:R-:W-:Y:S01]  /*b810*/  FMUL.FTZ R109, R109, R8.reuse ;  /* 0x000000086d6d7220 */ /* 0x080fe20000410000 */
[-C--:B------:R-:W-:Y:S01]  /*b820*/  FMUL.FTZ R112, R112, R8.reuse ;  /* 0x0000000870707220 */ /* 0x080fe20000410000 */
[-C--:B------:R-:W-:Y:S01]  /*b830*/  FMUL.FTZ R113, R113, R8.reuse ;  /* 0x0000000871717220 */ /* 0x080fe20000410000 */
[----:B------:R-:W-:Y:S01]  /*b840*/  FADD.FTZ R167, R165, R154 ;  /* 0x0000009aa5a77221 */ /* 0x000fe20000010000 */
[-C--:B------:R-:W-:Y:S01]  /*b850*/  FMUL.FTZ R116, R116, R8.reuse ;  /* 0x0000000874747220 */ /* 0x080fe20000410000 */
[-C--:B------:R-:W-:Y:S01]  /*b860*/  FMUL.FTZ R117, R117, R8.reuse ;  /* 0x0000000875757220 */ /* 0x080fe20000410000 */
[----:B------:R-:W-:Y:S01]  /*b870*/  MUFU.EX2 R185, R185 ;  /* 0x000000b900b97308 */ /* 0x000fe20000000800 */
[----:B------:R-:W-:Y:S01]  /*b880*/  FADD.FTZ R154, R168, R167 ;  /* 0x000000a7a89a7221 */ /* 0x000fe20000010000 */
[--C-:B------:R-:W-:Y:S01]  /*b890*/  FFMA.FTZ R167, R186, UR6, -R189.reuse ;  /* 0x00000006baa77c23 */ /* 0x100fe200080108bd */
[----:B------:R-:W-:Y:S01]  /*b8a0*/  F2FP.F16.F32.PACK_AB R168, R172, R169 ;  /* 0x000000a9aca8723e */ /* 0x000fe200000000ff */
[----:B------:R-:W-:Y:S01]  /*b8b0*/  FFMA.FTZ R189, R199, UR6, -R189 ;  /* 0x00000006c7bd7c23 */ /* 0x000fe200080108bd */
[----:B------:R-:W-:Y:S01]  /*b8c0*/  FADD.FTZ R193, R169, R154 ;  /* 0x0000009aa9c17221 */ /* 0x000fe20000010000 */
[-C--:B------:R-:W-:Y:S01]  /*b8d0*/  FMUL.FTZ R120, R120, R8.reuse ;  /* 0x0000000878787220 */ /* 0x080fe20000410000 */
[-C--:B------:R-:W-:Y:S01]  /*b8e0*/  FMUL.FTZ R121, R121, R8.reuse ;  /* 0x0000000879797220 */ /* 0x080fe20000410000 */
[----:B------:R-:W4:Y:S01]  /*b8f0*/  MUFU.EX2 R14, R14 ;  /* 0x0000000e000e7308 */ /* 0x000f220000000800 */
[----:B------:R-:W-:Y:S01]  /*b900*/  FADD.FTZ R154, R172, R193 ;  /* 0x000000c1ac9a7221 */ /* 0x000fe20000010000 */
[----:B---3--:R-:W-:Y:S01]  /*b910*/  F2FP.F16.F32.PACK_AB R172, R180, R177 ;  /* 0x000000b1b4ac723e */ /* 0x008fe200000000ff */
[-C--:B------:R-:W-:Y:S01]  /*b920*/  FMUL.FTZ R124, R124, R8.reuse ;  /* 0x000000087c7c7220 */ /* 0x080fe20000410000 */
[----:B------:R-:W-:Y:S01]  /*b930*/  FMUL.FTZ R125, R125, R8 ;  /* 0x000000087d7d7220 */ /* 0x000fe20000410000 */
[----:B------:R-:W-:Y:S01]  /*b940*/  FADD.FTZ R193, R173, R154 ;  /* 0x0000009aadc17221 */ /* 0x000fe20000010000 */
[----:B------:R-:W-:Y:S01]  /*b950*/  F2FP.F16.F32.PACK_AB R154, R13, R12 ;  /* 0x0000000c0d9a723e */ /* 0x000fe200000000ff */
[-C--:B------:R-:W-:Y:S01]  /*b960*/  FMUL.FTZ R128, R128, R8.reuse ;  /* 0x0000000880807220 */ /* 0x080fe20000410000 */
[----:B------:R-:W3:Y:S01]  /*b970*/  MUFU.EX2 R184, R184 ;  /* 0x000000b800b87308 */ /* 0x000ee20000000800 */
[----:B------:R-:W-:Y:S01]  /*b980*/  FADD.FTZ R12, R176, R193 ;  /* 0x000000c1b00c7221 */ /* 0x000fe20000010000 */
[-C--:B------:R-:W-:Y:S01]  /*b990*/  FMUL.FTZ R129, R129, R8.reuse ;  /* 0x0000000881817220 */ /* 0x080fe20000410000 */
[-C--:B------:R-:W-:Y:S01]  /*b9a0*/  FMUL.FTZ R132, R132, R8.reuse ;  /* 0x0000000884847220 */ /* 0x080fe20000410000 */
[-C--:B------:R-:W-:Y:S01]  /*b9b0*/  FMUL.FTZ R133, R133, R8.reuse ;  /* 0x0000000885857220 */ /* 0x080fe20000410000 */
[----:B------:R-:W-:Y:S01]  /*b9c0*/  FADD.FTZ R13, R177, R12 ;  /* 0x0000000cb10d7221 */ /* 0x000fe20000010000 */
[-C--:B------:R-:W-:Y:S01]  /*b9d0*/  FMUL.FTZ R136, R136, R8.reuse ;  /* 0x0000000888887220 */ /* 0x080fe20000410000 */
[-C--:B------:R-:W-:Y:S01]  /*b9e0*/  FMUL.FTZ R137, R137, R8.reuse ;  /* 0x0000000889897220 */ /* 0x080fe20000410000 */
[----:B------:R-:W5:Y:S01]  /*b9f0*/  MUFU.EX2 R155, R155 ;  /* 0x0000009b009b7308 */ /* 0x000f620000000800 */
[----:B------:R-:W-:Y:S01]  /*ba00*/  FADD.FTZ R20, R180, R13 ;  /* 0x0000000db4147221 */ /* 0x000fe20000010000 */
[-C--:B------:R-:W-:Y:S01]  /*ba10*/  FMUL.FTZ R140, R140, R8.reuse ;  /* 0x000000088c8c7220 */ /* 0x080fe20000410000 */
[-C--:B------:R-:W-:Y:S01]  /*ba20*/  FMUL.FTZ R141, R141, R8.reuse ;  /* 0x000000088d8d7220 */ /* 0x080fe20000410000 */
[-C--:B------:R-:W-:Y:S01]  /*ba30*/  FMUL.FTZ R144, R144, R8.reuse ;  /* 0x0000000890907220 */ /* 0x080fe20000410000 */
[----:B------:R-:W-:Y:S01]  /*ba40*/  FADD.FTZ R13, R181, R20 ;  /* 0x00000014b50d7221 */ /* 0x000fe20000010000 */
[-C--:B------:R-:W-:Y:S01]  /*ba50*/  FMUL.FTZ R145, R145, R8.reuse ;  /* 0x0000000891917220 */ /* 0x080fe20000410000 */
[----:B------:R-:W-:Y:S01]  /*ba60*/  FMUL.FTZ R148, R148, R8 ;  /* 0x0000000894947220 */ /* 0x000fe20000410000 */
[----:B------:R-:W0:Y:S01]  /*ba70*/  MUFU.EX2 R188, R188 ;  /* 0x000000bc00bc7308 */ /* 0x000e220000000800 */
[----:B--2---:R-:W-:Y:S01]  /*ba80*/  FADD.FTZ R2, R10, R13 ;  /* 0x0000000d0a027221 */ /* 0x004fe20000010000 */
[----:B----4-:R-:W-:Y:S01]  /*ba90*/  FFMA.FTZ R13, R14, R0, R185 ;  /* 0x000000000e0d7223 */ /* 0x010fe200000100b9 */
[----:B------:R-:W-:Y:S01]  /*baa0*/  FMUL.FTZ R149, R149, R8 ;  /* 0x0000000895957220 */ /* 0x000fe20000410000 */
[----:B------:R-:W-:Y:S01]  /*bab0*/  F2FP.F16.F32.PACK_AB R164, R161, R164 ;  /* 0x000000a4a1a4723e */ /* 0x000fe200000000ff */
[----:B------:R-:W-:Y:S01]  /*bac0*/  FMUL.FTZ R26, R26, R14 ;  /* 0x0000000e1a1a7220 */ /* 0x000fe20000410000 */
[C---:B---3--:R-:W-:Y:S01]  /*bad0*/  FADD.FTZ R0, R184.reuse, R13 ;  /* 0x0000000db8007221 */ /* 0x048fe20000010000 */
[----:B------:R-:W-:Y:S01]  /*bae0*/  F2FP.F16.F32.PACK_AB R160, R157, R160 ;  /* 0x000000a09da0723e */ /* 0x000fe200000000ff */
[----:B------:R-:W2:Y:S01]  /*baf0*/  MUFU.EX2 R159, R159 ;  /* 0x0000009f009f7308 */ /* 0x000ea20000000800 */
[----:B------:R-:W-:Y:S01]  /*bb00*/  F2FP.F16.F32.PACK_AB R156, R21, R156 ;  /* 0x0000009c159c723e */ /* 0x000fe200000000ff */
[----:B-----5:R-:W-:Y:S01]  /*bb10*/  FADD.FTZ R13, R155, R0 ;  /* 0x000000009b0d7221 */ /* 0x020fe20000010000 */
[----:B------:R-:W-:Y:S01]  /*bb20*/  F2FP.F16.F32.PACK_AB R153, R184, R185 ;  /* 0x000000b9b899723e */ /* 0x000fe200000000ff */
        /* <DEDUP_REMOVED lines=37> */
[C---:B--2---:R-:W-:Y:S01]  /*bd80*/  FADD.FTZ R20, R196.reuse, R13 ;  /* 0x0000000dc4147221 */ /* 0x044fe20000010000 */
[----:B------:R-:W-:Y:S01]  /*bd90*/  F2FP.F16.F32.PACK_AB R159, R196, R163 ;  /* 0x000000a3c49f723e */ /* 0x000fe200000000ff */
[-C--:B------:R-:W-:Y:S01]  /*bda0*/  FMUL.FTZ R79, R79, R14.reuse ;  /* 0x0000000e4f4f7220 */ /* 0x080fe20000410000 */
[-C--:B------:R-:W-:Y:S01]  /*bdb0*/  FMUL.FTZ R82, R82, R14.reuse ;  /* 0x0000000e52527220 */ /* 0x080fe20000410000 */
[-C--:B------:R-:W-:Y:S01]  /*bdc0*/  FMUL.FTZ R83, R83, R14.reuse ;  /* 0x0000000e53537220 */ /* 0x080fe20000410000 */
[-C--:B------:R-:W-:Y:S01]  /*bdd0*/  FMUL.FTZ R86, R86, R14.reuse ;  /* 0x0000000e56567220 */ /* 0x080fe20000410000 */
[-C--:B------:R-:W-:Y:S01]  /*bde0*/  FMUL.FTZ R87, R87, R14.reuse ;  /* 0x0000000e57577220 */ /* 0x080fe20000410000 */
[----:B------:R2:W4:Y:S01]  /*bdf0*/  MUFU.EX2 R11, R174 ;  /* 0x000000ae000b7308 */ /* 0x0005220000000800 */
        /* <DEDUP_REMOVED lines=8> */
[----:B--2---:R-:W-:Y:S01]  /*be80*/  F2FP.F16.F32.PACK_AB R174, R10, R181 ;  /* 0x000000b50aae723e */ /* 0x004fe200000000ff */
[C---:B0-----:R-:W-:Y:S01]  /*be90*/  FADD.FTZ R20, R186.reuse, R13 ;  /* 0x0000000dba147221 */ /* 0x041fe20000010000 */
[----:B------:R-:W-:Y:S01]  /*bea0*/  F2FP.F16.F32.PACK_AB R161, R186, R9 ;  /* 0x00000009baa1723e */ /* 0x000fe200000000ff */
[-C--:B------:R-:W-:Y:S01]  /*beb0*/  FMUL.FTZ R102, R102, R14.reuse ;  /* 0x0000000e66667220 */ /* 0x080fe20000410000 */
[-C--:B------:R-:W-:Y:S01]  /*bec0*/  FMUL.FTZ R103, R103, R14.reuse ;  /* 0x0000000e67677220 */ /* 0x080fe20000410000 */
        /* <DEDUP_REMOVED lines=33> */
[----:B------:R-:W-:Y:S01]  /*c0e0*/  FMUL.FTZ R151, R151, R14 ;  /* 0x0000000e97977220 */ /* 0x000fe20000410000 */
[----:B------:R2:W4:Y:S01]  /*c0f0*/  MUFU.EX2 R169, R167 ;  /* 0x000000a700a97308 */ /* 0x0005220000000800 */
[----:B---3--:R-:W-:-:S07]  /*c100*/  FADD.FTZ R178, R182, R13 ;  /* 0x0000000db6b27221 */ /* 0x008fce0000010000 */
[----:B------:R-:W3:Y:S01]  /*c110*/  MUFU.EX2 R0, R187 ;  /* 0x000000bb00007308 */ /* 0x000ee20000000800 */
[C---:B0-----:R-:W-:Y:S01]  /*c120*/  FADD.FTZ R178, R183.reuse, R178 ;  /* 0x000000b2b7b27221 */ /* 0x041fe20000010000 */
[----:B--2---:R-:W-:-:S06]  /*c130*/  F2FP.F16.F32.PACK_AB R167, R183, R182 ;  /* 0x000000b6b7a7723e */ /* 0x004fcc00000000ff */
[----:B------:R-:W0:Y:S01]  /*c140*/  MUFU.EX2 R171, R190 ;  /* 0x000000be00ab7308 */ /* 0x000e220000000800 */
[----:B----4-:R-:W-:-:S07]  /*c150*/  FADD.FTZ R13, R169, R178 ;  /* 0x000000b2a90d7221 */ /* 0x010fce0000010000 */
[----:B------:R-:W2:Y:S01]  /*c160*/  MUFU.EX2 R20, R191 ;  /* 0x000000bf00147308 */ /* 0x000ea20000000800 */
[C---:B---3--:R-:W-:Y:S01]  /*c170*/  FADD.FTZ R178, R0.reuse, R13 ;  /* 0x0000000d00b27221 */ /* 0x048fe20000010000 */
[----:B------:R-:W-:-:S06]  /*c180*/  F2FP.F16.F32.PACK_AB R169, R0, R169 ;  /* 0x000000a900a9723e */ /* 0x000fcc00000000ff */
[----:B------:R-:W3:Y:S01]  /*c190*/  MUFU.EX2 R173, R194 ;  /* 0x000000c200ad7308 */ /* 0x000ee20000000800 */
[----:B0-----:R-:W-:-:S07]  /*c1a0*/  FADD.FTZ R13, R171, R178 ;  /* 0x000000b2ab0d7221 */ /* 0x001fce0000010000 */
[----:B------:R-:W0:Y:S01]  /*c1b0*/  MUFU.EX2 R176, R195 ;  /* 0x000000c300b07308 */ /* 0x000e220000000800 */
[C---:B--2---:R-:W-:Y:S01]  /*c1c0*/  FADD.FTZ R180, R20.reuse, R13 ;  /* 0x0000000d14b47221 */ /* 0x044fe20000010000 */
[----:B------:R-:W-:-:S06]  /*c1d0*/  F2FP.F16.F32.PACK_AB R171, R20, R171 ;  /* 0x000000ab14ab723e */ /* 0x000fcc00000000ff */
[----:B------:R-:W2:Y:S01]  /*c1e0*/  MUFU.EX2 R175, R198 ;  /* 0x000000c600af7308 */ /* 0x000ea20000000800 */
[----:B---3--:R-:W-:-:S07]  /*c1f0*/  FADD.FTZ R13, R173, R180 ;  /* 0x000000b4ad0d7221 */ /* 0x008fce0000010000 */
[----:B------:R-:W3:Y:S01]  /*c200*/  MUFU.EX2 R178, R189 ;  /* 0x000000bd00b27308 */ /* 0x000ee20000000800 */
[C---:B0-----:R-:W-:Y:S01]  /*c210*/  FADD.FTZ R8, R176.reuse, R13 ;  /* 0x0000000db0087221 */ /* 0x041fe20000010000 */
[----:B------:R-:W-:-:S03]  /*c220*/  F2FP.F16.F32.PACK_AB R173, R176, R173 ;  /* 0x000000adb0ad723e */ /* 0x000fc600000000ff */
[----:B--2---:R-:W-:-:S04]  /*c230*/  FADD.FTZ R9, R175, R8 ;  /* 0x00000008af097221 */ /* 0x004fc80000010000 */
[C---:B---3--:R-:W-:Y:S01]  /*c240*/  FADD.FTZ R0, R178.reuse, R9 ;  /* 0x00000009b2007221 */ /* 0x048fe20000010000 */
[----:B------:R-:W-:Y:S01]  /*c250*/  F2FP.F16.F32.PACK_AB R175, R178, R175 ;  /* 0x000000afb2af723e */ /* 0x000fe200000000ff */
[----:B------:R-:W-:Y:S06]  /*c260*/  @!P0 BRA `(.L_x_1953) ;  /* 0x0000000000048947 */ /* 0x000fec0003800000 */
[----:B------:R-:W-:Y:S01]  /*c270*/  BPT.TRAP 0x1 ;  /* 0x000000040000795c */ /* 0x000fe20000300000 */
.L_x_1953:
[----:B------:R0:W2:Y:S01]  /*c280*/  SYNCS.PHASECHK.TRANS64.TRYWAIT P1, [UR24+0x22850], R6 ;  /* 0x02285006ff0075a7 */ /* 0x0000a20008020158 */
[----:B------:R-:W-:Y:S05]  /*c290*/  @!P0 BRA `(.L_x_1954) ;  /* 0x0000000000048947 */ /* 0x000fea0003800000 */
[----:B------:R-:W-:Y:S01]  /*c2a0*/  BPT.TRAP 0x1 ;  /* 0x000000040000795c */ /* 0x000fe20000300000 */
.L_x_1954:
[----:B------:R-:W-:Y:S01]  /*c2b0*/  VIADD R8, R215, 0x8 ;  /* 0x00000008d7087836 */ /* 0x000fe20000000000 */
[----:B--2---:R-:W-:Y:S06]  /*c2c0*/  @P1 BRA `(.L_x_1955) ;  /* 0x0000000000081947 */ /* 0x004fec0003800000 */
[----:B------:R-:W2:Y:S02]  /*c2d0*/  SYNCS.PHASECHK.TRANS64.TRYWAIT P1, [UR24+0x22850], R6 ;  /* 0x02285006ff0075a7 */ /* 0x000ea40008020158 */
[----:B--2---:R-:W-:Y:S05]  /*c2e0*/  @!P1 BRA `(.L_x_1956) ;  /* 0x0000007800e09947 */ /* 0x004fea0003800000 */
.L_x_1955:
        /* <DEDUP_REMOVED lines=39> */
.L_x_1957:
[----:B------:R-:W-:Y:S01]  /*c560*/  UIADD3 UR24, UR24, 0x22860, URZ ;  /* 0x0002286018187890 */ /* 0x000fe2000fffe03f */
[C---:B------:R-:W-:Y:S01]  /*c570*/  ISETP.GT.AND P1, PT, R7.reuse, UR44, PT ;  /* 0x0000002c07007c0c */ /* 0x040fe2000bf24270 */
[----:B------:R-:W-:Y:S02]  /*c580*/  VIADD R7, R7, 0xffffffff ;  /* 0xffffffff07077836 */ /* 0x000fe40000000000 */
[----:B------:R-:W-:Y:S01]  /*c590*/  UPRMT UR24, UR7, 0x654, UR24 ;  /* 0x0000065407187896 */ /* 0x000fe20008000018 */
[----:B--2---:R-:W-:Y:S02]  /*c5a0*/  IMAD.MOV.U32 R9, RZ, RZ, R5 ;  /* 0x000000ffff097224 */ /* 0x004fe400078e0005 */
[----:B------:R-:W-:-:S06]  /*c5b0*/  IMAD.MOV.U32 R8, RZ, RZ, R4 ;  /* 0x000000ffff087224 */ /* 0x000fcc00078e0004 */
[----:B------:R-:W-:Y:S01]  /*c5c0*/  SYNCS.ARRIVE.TRANS64.RED.A1T0 RZ, [UR24], RZ ;  /* 0x000000ffffff79a7 */ /* 0x000fe20008100418 */
[----:B------:R-:W-:Y:S05]  /*c5d0*/  @P1 BRA `(.L_x_1958) ;  /* 0xffffffd000181947 */ /* 0x000fea000383ffff */
.L_x_1939:
[----:B------:R-:W3:Y:S01]  /*c5e0*/  SHFL.BFLY PT, R7, R2, 0x2, 0x1f ;  /* 0x0c401f0002077f89 */ /* 0x000ee200000e0000 */
[----:B------:R-:W-:Y:S01]  /*c5f0*/  IMAD.MOV.U32 R8, RZ, RZ, RZ ;  /* 0x000000ffff087224 */ /* 0x000fe200078e00ff */
[----:B------:R-:W-:Y:S01]  /*c600*/  UIADD3 UR38, UR38, 0x1, URZ ;  /* 0x0000000126267890 */ /* 0x000fe2000fffe03f */
[----:B------:R1:W-:Y:S06]  /*c610*/  BAR.ARV R3, 0x100 ;  /* 0x000400030000751d */ /* 0x0003ec0000002000 */
[----:B------:R-:W-:Y:S02]  /*c620*/  UISETP.NE.AND UP0, UPT, UR38, 0x2, UPT ;  /* 0x000000022600788c */ /* 0x000fe4000bf05270 */
[----:B------:R-:W-:Y:S06]  /*c630*/  BAR.ARV 0x8, 0x180 ;  /* 0x0206000000007b1d */ /* 0x000fec0000002000 */
[----:B-1----:R-:W-:Y:S01]  /*c640*/  IMAD.MOV.U32 R3, RZ, RZ, -0x800000 ;  /* 0xff800000ff037424 */ /* 0x002fe200078e00ff */
[----:B------:R-:W-:Y:S01]  /*c650*/  USEL UR4, URZ, 0x1, UP0 ;  /* 0x000000013f047887 */ /* 0x000fe20008000000 */
[----:B------:R-:W1:Y:S01]  /*c660*/  SHFL.BFLY PT, R9, R0, 0x2, 0x1f ;  /* 0x0c401f0000097f89 */ /* 0x000e6200000e0000 */
[----:B------:R-:W-:Y:S01]  /*c670*/  PLOP3.LUT P0, PT, PT, PT, PT, 0x8, 0x0 ;  /* 0x000000000000781c */ /* 0x000fe20003f0e170 */
[----:B------:R-:W-:Y:S01]  /*c680*/  UIADD3 UR36, UR36, 0x1, URZ ;  /* 0x0000000124247890 */ /* 0x000fe2000fffe03f */
[----:B---3--:R-:W-:Y:S01]  /*c690*/  FADD.FTZ R7, R7, R2 ;  /* 0x0000000207077221 */ /* 0x008fe20000010000 */
[----:B------:R-:W-:Y:S01]  /*c6a0*/  IMAD.MOV.U32 R2, RZ, RZ, -0x800000 ;  /* 0xff800000ff027424 */ /* 0x000fe200078e00ff */
[----:B------:R-:W-:-:S02]  /*c6b0*/  USEL UR38, UR38, URZ, UP0 ;  /* 0x0000003f26267287 */ /* 0x000fc40008000000 */
[----:B------:R-:W-:Y:S01]  /*c6c0*/  ULOP3.LUT UR37, UR37, UR4, URZ, 0x3c, !UPT ;  /* 0x0000000425257292 */ /* 0x000fe2000f8e3c3f */
[----:B0-2---:R-:W0:Y:S01]  /*c6d0*/  SHFL.BFLY PT, R6, R7, 0x1, 0x1f ;  /* 0x0c201f0007067f89 */ /* 0x005e2200000e0000 */
[----:B-1----:R-:W-:Y:S01]  /*c6e0*/  FADD.FTZ R9, R9, R0 ;  /* 0x0000000009097221 */ /* 0x002fe20000010000 */
[----:B------:R-:W-:Y:S02]  /*c6f0*/  IMAD.MOV.U32 R0, RZ, RZ, RZ ;  /* 0x000000ffff007224 */ /* 0x000fe400078e00ff */
[----:B0-----:R-:W-:Y:S01]  /*c700*/  FADD.FTZ R10, R7, R6 ;  /* 0x00000006070a7221 */ /* 0x001fe20000010000 */
[----:B------:R-:W-:Y:S01]  /*c710*/  IMAD.U32 R7, RZ, RZ, UR6 ;  /* 0x00000006ff077e24 */ /* 0x000fe2000f8e00ff */
[----:B------:R-:W0:Y:S03]  /*c720*/  SHFL.BFLY PT, R6, R9, 0x1, 0x1f ;  /* 0x0c201f0009067f89 */ /* 0x000e2600000e0000 */
[----:B------:R-:W-:-:S13]  /*c730*/  FSETP.NE.FTZ.AND P1, PT, R10, RZ, PT ;  /* 0x000000ff0a00720b */ /* 0x000fda0003f35000 */
[----:B------:R-:W1:Y:S01]  /*c740*/  @P1 MUFU.RCP R8, R10 ;  /* 0x0000000a00081308 */ /* 0x000e620000001000 */
[----:B------:R-:W-:Y:S01]  /*c750*/  @P1 FMUL.FTZ R7, R7, 0.69314718246459960938 ;  /* 0x3f31721807071820 */ /* 0x000fe20000410000 */
[----:B0-----:R-:W-:Y:S01]  /*c760*/  FADD.FTZ R11, R9, R6 ;  /* 0x00000006090b7221 */ /* 0x001fe20000010000 */
[----:B------:R-:W-:-:S05]  /*c770*/  IMAD.U32 R9, RZ, RZ, UR6 ;  /* 0x00000006ff097e24 */ /* 0x000fca000f8e00ff */
[----:B------:R-:W0:Y:S01]  /*c780*/  @P1 MUFU.LG2 R6, R10 ;  /* 0x0000000a00061308 */ /* 0x000e220000000c00 */
[----:B------:R-:W-:Y:S01]  /*c790*/  FSETP.NE.FTZ.AND P2, PT, R11, RZ, PT ;  /* 0x000000ff0b00720b */ /* 0x000fe20003f55000 */
        /* <DEDUP_REMOVED lines=64> */
[----:B------:R-:W1:Y:S01]  /*cba0*/  @P2 MUFU.RCP R0, R11 ;  /* 0x0000000b00002308 */ /* 0x000e620000001000 */
[----:B------:R-:W-:Y:S01]  /*cbb0*/  @P2 FMUL.FTZ R9, R9, 0.69314718246459960938 ;  /* 0x3f31721809092820 */ /* 0x000fe20000410000 */
[----:B0-----:R-:W-:-:S04]  /*cbc0*/  @P1 FMUL.FTZ R6, R6, 0.69314718246459960938 ;  /* 0x3f31721806061820 */ /* 0x001fc80000410000 */
[----:B------:R-:W-:Y:S02]  /*cbd0*/  @P1 FFMA.FTZ R3, R7, R4, R6 ;  /* 0x0000000407031223 */ /* 0x000fe40000010006 */
[----:B------:R-:W0:Y:S01]  /*cbe0*/  @P2 MUFU.LG2 R8, R11 ;  /* 0x0000000b00082308 */ /* 0x000e220000000c00 */
        /* <DEDUP_REMOVED lines=66> */
.L_x_1880:
[----:B------:R-:W0:Y:S01]  /*d010*/  S2R R5, SR_CgaCtaId ;  /* 0x0000000000057919 */ /* 0x000e220000008800 */
[----:B------:R-:W-:Y:S01]  /*d020*/  MOV R176, 0x400 ;  /* 0x0000040000b07802 */ /* 0x000fe20000000f00 */
[----:B------:R-:W-:Y:S01]  /*d030*/  BSSY B0, `(.L_x_1959) ;  /* 0x000028f000007945 */ /* 0x000fe20003800000 */
[----:B------:R-:W-:Y:S02]  /*d040*/  BAR.SYNC.DEFER_BLOCKING 0x5, 0x180 ;  /* 0x0146000000007b1d */ /* 0x000fe40000010000 */
[----:B0-----:R-:W-:-:S05]  /*d050*/  LEA R176, R5, R176, 0x18 ;  /* 0x000000b005b07211 */ /* 0x001fca00078ec0ff */
[----:B------:R-:W0:Y:S02]  /*d060*/  LDS R4, [R176+0x228d0] ;  /* 0x0228d000b0047984 */ /* 0x000e240000000800 */
[----:B0-----:R-:W-:Y:S01]  /*d070*/  R2UR UR4, R4 ;  /* 0x00000000040472ca */ /* 0x001fe200000e0000 */
[----:B------:R-:W-:Y:S06]  /*d080*/  BAR.ARV 0x4, 0x180 ;  /* 0x0106000000007b1d */ /* 0x000fec0000002000 */
[----:B------:R-:W-:Y:S08]  /*d090*/  @P0 BRA `(.L_x_1960) ;  /* 0x0000001c004c0947 */ /* 0x000ff00003800000 */
[----:B------:R-:W0:Y:S01]  /*d0a0*/  S2R R5, SR_SWINHI ;  /* 0x0000000000057919 */ /* 0x000e220000002f00 */
[----:B------:R-:W1:Y:S01]  /*d0b0*/  LDC R205, c[0x0][0xbe8] ;  /* 0x0002fa00ffcd7b82 */ /* 0x000e620000000800 */
[----:B------:R-:W-:Y:S01]  /*d0c0*/  F2FP.F16.F32.PACK_AB R24, R25, R24 ;  /* 0x000000181918723e */ /* 0x000fe200000000ff */
[----:B------:R-:W-:Y:S01]  /*d0d0*/  USHF.R.S32.HI UR10, URZ, 0x1f, UR43 ;  /* 0x0000001f3f0a7899 */ /* 0x000fe2000801142b */
[----:B------:R-:W-:Y:S01]  /*d0e0*/  F2FP.F16.F32.PACK_AB R25, R27, R26 ;  /* 0x0000001a1b19723e */ /* 0x000fe200000000ff */
[----:B------:R-:W-:Y:S01]  /*d0f0*/  ULDC.64 UR8, c[0x0][0xb90] ;  /* 0x0002e40000087ab9 */ /* 0x000fe20000000a00 */
[----:B------:R-:W-:Y:S01]  /*d100*/  F2FP.F16.F32.PACK_AB R27, R31, R30 ;  /* 0x0000001e1f1b723e */ /* 0x000fe200000000ff */
[----:B------:R-:W-:Y:S01]  /*d110*/  UIMAD UR5, UR10, UR8, URZ ;  /* 0x000000080a0572a4 */ /* 0x000fe2000f8e023f */
[----:B------:R-:W-:Y:S01]  /*d120*/  F2FP.F16.F32.PACK_AB R26, R29, R28 ;  /* 0x0000001c1d1a723e */ /* 0x000fe200000000ff */
[----:B------:R-:W-:Y:S01]  /*d130*/  UIMAD.WIDE.U32 UR6, UR43, UR8, URZ ;  /* 0x000000082b0672a5 */ /* 0x000fe2000f8e003f */
[----:B------:R-:W-:Y:S01]  /*d140*/  F2FP.F16.F32.PACK_AB R136, R137, R136 ;  /* 0x000000888988723e */ /* 0x000fe200000000ff */
[----:B------:R-:W-:Y:S01]  /*d150*/  UIMAD UR5, UR43, UR9, UR5 ;  /* 0x000000092b0572a4 */ /* 0x000fe2000f8e0205 */
[----:B------:R-:W-:Y:S01]  /*d160*/  F2FP.F16.F32.PACK_AB R137, R128, R124 ;  /* 0x0000007c8089723e */ /* 0x000fe200000000ff */
[----:B------:R-:W-:Y:S01]  /*d170*/  USHF.R.S32.HI UR12, URZ, 0x1f, UR42 ;  /* 0x0000001f3f0c7899 */ /* 0x000fe2000801142a */
[----:B------:R-:W-:Y:S01]  /*d180*/  F2FP.F16.F32.PACK_AB R144, R145, R144 ;  /* 0x000000909190723e */ /* 0x000fe200000000ff */
[----:B------:R-:W-:Y:S01]  /*d190*/  ULDC.64 UR8, c[0x0][0xb98] ;  /* 0x0002e60000087ab9 */ /* 0x000fe20000000a00 */
[----:B------:R-:W-:Y:S01]  /*d1a0*/  UIADD3 UR7, UR7, UR5, URZ ;  /* 0x0000000507077290 */ /* 0x000fe2000fffe03f */
[----:B------:R-:W-:Y:S01]  /*d1b0*/  F2FP.F16.F32.PACK_AB R145, R167, R166 ;  /* 0x000000a6a791723e */ /* 0x000fe200000000ff */
[----:B------:R-:W-:-:S02]  /*d1c0*/  UIMAD UR5, UR12, UR8, URZ ;  /* 0x000000080c0572a4 */ /* 0x000fc4000f8e023f */
[----:B------:R-:W-:Y:S02]  /*d1d0*/  UIMAD.WIDE.U32 UR6, UR42, UR8, UR6 ;  /* 0x000000082a0672a5 */ /* 0x000fe4000f8e0006 */
[----:B------:R-:W-:-:S03]  /*d1e0*/  UIMAD UR5, UR42, UR9, UR5 ;  /* 0x000000092a0572a4 */ /* 0x000fc6000f8e0205 */
[----:B------:R-:W-:Y:S01]  /*d1f0*/  ULDC.64 UR8, c[0x0][0xae8] ;  /* 0x0002ba0000087ab9 */ /* 0x000fe20000000a00 */
[----:B------:R-:W-:Y:S02]  /*d200*/  MOV R160, R176 ;  /* 0x000000b000a07202 */ /* 0x000fe40000000f00 */
[----:B0-----:R-:W-:Y:S01]  /*d210*/  MOV R161, R5 ;  /* 0x0000000500a17202 */ /* 0x001fe20000000f00 */
[----:B------:R-:W-:Y:S02]  /*d220*/  IMAD R5, R203, 0x40, R19 ;  /* 0x00000040cb057824 */ /* 0x000fe400078e0213 */
[----:B------:R-:W-:-:S04]  /*d230*/  IMAD.WIDE R20, R208, 0x2, R160 ;  /* 0x00000002d0147825 */ /* 0x000fc800078e02a0 */
[----:B------:R-:W-:Y:S01]  /*d240*/  IMAD.WIDE R160, R5, 0x2, R160 ;  /* 0x0000000205a07825 */ /* 0x000fe200078e02a0 */
[C---:B------:R-:W-:Y:S02]  /*d250*/  IADD3 R109, P0, R20.reuse, 0x8060, RZ ;  /* 0x00008060146d7810 */ /* 0x040fe40007f1e0ff */
[C---:B------:R-:W-:Y:S02]  /*d260*/  IADD3 R113, P5, R20.reuse, 0xc020, RZ ;  /* 0x0000c02014717810 */ /* 0x040fe40007fbe0ff */
[----:B------:R-:W-:Y:S01]  /*d270*/  LOP3.LUT R12, R109, 0x380, RZ, 0xc0, !PT ;  /* 0x000003806d0c7812 */ /* 0x000fe200078ec0ff */
[--C-:B------:R-:W-:Y:S01]  /*d280*/  IMAD.X R13, RZ, RZ, R21.reuse, P0 ;  /* 0x000000ffff0d7224 */ /* 0x100fe200000e0615 */
[C---:B------:R-:W-:Y:S01]  /*d290*/  IADD3 R7, P3, R20.reuse, 0xc060, RZ ;  /* 0x0000c06014077810 */ /* 0x040fe20007f7e0ff */
[--C-:B------:R-:W-:Y:S01]  /*d2a0*/  IMAD.X R9, RZ, RZ, R21.reuse, P5 ;  /* 0x000000ffff097224 */ /* 0x100fe200028e0615 */
[----:B------:R-:W-:Y:S02]  /*d2b0*/  IADD3 R112, P2, R20, 0x8040, RZ ;  /* 0x0000804014707810 */ /* 0x000fe40007f5e0ff */
[----:B------:R-:W-:Y:S01]  /*d2c0*/  SHF.R.U64 R12, R12, 0x3, RZ ;  /* 0x000000030c0c7819 */ /* 0x000fe200000012ff */
[--C-:B------:R-:W-:Y:S01]  /*d2d0*/  IMAD.X R5, RZ, RZ, R21.reuse, P3 ;  /* 0x000000ffff057224 */ /* 0x100fe200018e0615 */
[----:B------:R-:W-:Y:S01]  /*d2e0*/  LOP3.LUT R8, R113, 0x380, RZ, 0xc0, !PT ;  /* 0x0000038071087812 */ /* 0x000fe200078ec0ff */
[----:B------:R-:W-:Y:S01]  /*d2f0*/  IMAD.X R139, RZ, RZ, R21, P2 ;  /* 0x000000ffff8b7224 */ /* 0x000fe200010e0615 */
[----:B------:R-:W-:-:S02]  /*d300*/  LOP3.LUT R4, R7, 0x380, RZ, 0xc0, !PT ;  /* 0x0000038007047812 */ /* 0x000fc400078ec0ff */
[----:B------:R-:W-:Y:S02]  /*d310*/  IADD3 R17, P2, R20, 0x4000, RZ ;  /* 0x0000400014117810 */ /* 0x000fe40007f5e0ff */
[----:B------:R-:W-:Y:S02]  /*d320*/  LOP3.LUT R12, R12, R109, RZ, 0x3c, !PT ;  /* 0x0000006d0c0c7212 */ /* 0x000fe400078e3cff */
[----:B------:R-:W-:Y:S01]  /*d330*/  SHF.R.U64 R8, R8, 0x3, RZ ;  /* 0x0000000308087819 */ /* 0x000fe200000012ff */
[----:B------:R-:W-:Y:S01]  /*d340*/  IMAD.X R135, RZ, RZ, R21, P2 ;  /* 0x000000ffff877224 */ /* 0x000fe200010e0615 */
[----:B------:R-:W-:Y:S02]  /*d350*/  LOP3.LUT R109, R112, 0x380, RZ, 0xc0, !PT ;  /* 0x00000380706d7812 */ /* 0x000fe400078ec0ff */
[----:B------:R-:W-:Y:S02]  /*d360*/  SHF.R.U64 R4, R4, 0x3, RZ ;  /* 0x0000000304047819 */ /* 0x000fe400000012ff */
[----:B------:R-:W-:-:S02]  /*d370*/  IADD3 R115, P4, R20, 0xc040, RZ ;  /* 0x0000c04014737810 */ /* 0x000fc40007f9e0ff */
[C---:B------:R-:W-:Y:S02]  /*d380*/  IADD3 R111, P6, R20.reuse, 0xc000, RZ ;  /* 0x0000c000146f7810 */ /* 0x040fe40007fde0ff */
[C---:B------:R-:W-:Y:S02]  /*d390*/  IADD3 R103, P1, R20.reuse, 0x20, RZ ;  /* 0x0000002014677810 */ /* 0x040fe40007f3e0ff */
[C---:B------:R-:W-:Y:S01]  /*d3a0*/  IADD3 R110, P3, R20.reuse, 0x8020, RZ ;  /* 0x00008020146e7810 */ /* 0x040fe20007f7e0ff */
[--C-:B------:R-:W-:Y:S01]  /*d3b0*/  IMAD.X R11, RZ, RZ, R21.reuse, P6 ;  /* 0x000000ffff0b7224 */ /* 0x100fe200030e0615 */
[----:B------:R-:W-:Y:S01]  /*d3c0*/  LOP3.LUT R163, R20, 0x380, RZ, 0xc0, !PT ;  /* 0x0000038014a37812 */ /* 0x000fe200078ec0ff */
[--C-:B------:R-:W-:Y:S01]  /*d3d0*/  IMAD.X R15, RZ, RZ, R21.reuse, P1 ;  /* 0x000000ffff0f7224 */ /* 0x100fe200008e0615 */
[----:B------:R-:W-:Y:S01]  /*d3e0*/  LOP3.LUT R8, R8, R113, RZ, 0x3c, !PT ;  /* 0x0000007108087212 */ /* 0x000fe200078e3cff */
[----:B------:R-:W-:Y:S01]  /*d3f0*/  IMAD.X R143, RZ, RZ, R21, P3 ;  /* 0x000000ffff8f7224 */ /* 0x000fe200018e0615 */
[----:B------:R-:W-:-:S02]  /*d400*/  SHF.R.U64 R109, R109, 0x3, RZ ;  /* 0x000000036d6d7819 */ /* 0x000fc400000012ff */
[----:B------:R-:W-:Y:S01]  /*d410*/  LOP3.LUT R4, R4, R7, RZ, 0x3c, !PT ;  /* 0x0000000704047212 */ /* 0x000fe200078e3cff */
[--C-:B------:R-:W-:Y:S01]  /*d420*/  IMAD.X R7, RZ, RZ, R21.reuse, P4 ;  /* 0x000000ffff077224 */ /* 0x100fe200020e0615 */
[----:B------:R-:W-:Y:S02]  /*d430*/  IADD3 R113, P2, R160, 0x7000, RZ ;  /* 0x00007000a0717810 */ /* 0x000fe40007f5e0ff */
        /* <DEDUP_REMOVED lines=12> */
[----:B------:R-:W-:Y:S01]  /*d500*/  LOP3.LUT R138, R109, R112, RZ, 0x3c, !PT ;  /* 0x000000706d8a7212 */ /* 0x000fe200078e3cff */
[----:B------:R-:W-:Y:S01]  /*d510*/  IMAD.X R159, RZ, RZ, R21, P3 ;  /* 0x000000ffff9f7224 */ /* 0x000fe200018e0615 */
[----:B------:R-:W-:-:S02]  /*d520*/  LOP3.LUT R112, R113, 0x380, RZ, 0xc0, !PT ;  /* 0x0000038071707812 */ /* 0x000fc400078ec0ff */
[----:B------:R-:W-:Y:S01]  /*d530*/  LOP3.LUT R162, R163, R20, RZ, 0x3c, !PT ;  /* 0x00000014a3a27212 */ /* 0x000fe200078e3cff */
[----:B------:R-:W-:Y:S01]  /*d540*/  IMAD.MOV.U32 R163, RZ, RZ, R21 ;  /* 0x000000ffffa37224 */ /* 0x000fe200078e0015 */
[----:B------:R-:W-:Y:S02]  /*d550*/  LOP3.LUT R21, R110, 0x380, RZ, 0xc0, !PT ;  /* 0x000003806e157812 */ /* 0x000fe400078ec0ff */
[----:B------:R-:W-:Y:S02]  /*d560*/  SHF.R.U64 R112, R112, 0x3, RZ ;  /* 0x0000000370707819 */ /* 0x000fe400000012ff */
[----:B------:R-:W-:Y:S02]  /*d570*/  LOP3.LUT R20, R107, 0x380, RZ, 0xc0, !PT ;  /* 0x000003806b147812 */ /* 0x000fe400078ec0ff */
[----:B------:R-:W-:Y:S02]  /*d580*/  SHF.R.U64 R21, R21, 0x3, RZ ;  /* 0x0000000315157819 */ /* 0x000fe400000012ff */
[----:B------:R-:W-:Y:S01]  /*d590*/  LOP3.LUT R112, R112, R113, RZ, 0x3c, !PT ;  /* 0x0000007170707212 */ /* 0x000fe200078e3cff */
[----:B------:R-:W-:Y:S01]  /*d5a0*/  IMAD.X R113, RZ, RZ, R161, P2 ;  /* 0x000000ffff717224 */ /* 0x000fe200010e06a1 */
[----:B------:R-:W-:-:S02]  /*d5b0*/  IADD3 R131, P2, R160, 0xe000, RZ ;  /* 0x0000e000a0837810 */ /* 0x000fc40007f5e0ff */
[----:B------:R-:W-:Y:S02]  /*d5c0*/  LOP3.LUT R14, R103, 0x380, RZ, 0xc0, !PT ;  /* 0x00000380670e7812 */ /* 0x000fe400078ec0ff */
[----:B------:R-:W-:Y:S02]  /*d5d0*/  SHF.R.U64 R20, R20, 0x3, RZ ;  /* 0x0000000314147819 */ /* 0x000fe400000012ff */
[----:B------:R-:W-:Y:S02]  /*d5e0*/  LOP3.LUT R142, R21, R110, RZ, 0x3c, !PT ;  /* 0x0000006e158e7212 */ /* 0x000fe400078e3cff */
[----:B------:R-:W-:Y:S02]  /*d5f0*/  LOP3.LUT R21, R104, 0x380, RZ, 0xc0, !PT ;  /* 0x0000038068157812 */ /* 0x000fe400078ec0ff */
[----:B------:R-:W-:Y:S02]  /*d600*/  LOP3.LUT R130, R131, 0x380, RZ, 0xc0, !PT ;  /* 0x0000038083827812 */ /* 0x000fe400078ec0ff */
[----:B------:R-:W-:-:S02]  /*d610*/  SHF.R.U64 R14, R14, 0x3, RZ ;  /* 0x000000030e0e7819 */ /* 0x000fc400000012ff */
[----:B------:R-:W-:Y:S02]  /*d620*/  LOP3.LUT R146, R20, R107, RZ, 0x3c, !PT ;  /* 0x0000006b14927212 */ /* 0x000fe400078e3cff */
[----:B------:R-:W-:Y:S02]  /*d630*/  LOP3.LUT R20, R105, 0x380, RZ, 0xc0, !PT ;  /* 0x0000038069147812 */ /* 0x000fe400078ec0ff */
[----:B------:R-:W-:Y:S02]  /*d640*/  SHF.R.U64 R21, R21, 0x3, RZ ;  /* 0x0000000315157819 */ /* 0x000fe400000012ff */
[----:B------:R-:W-:Y:S02]  /*d650*/  SHF.R.U64 R130, R130, 0x3, RZ ;  /* 0x0000000382827819 */ /* 0x000fe400000012ff */
[----:B------:R-:W-:Y:S02]  /*d660*/  LOP3.LUT R14, R14, R103, RZ, 0x3c, !PT ;  /* 0x000000670e0e7212 */ /* 0x000fe400078e3cff */
[----:B------:R-:W-:-:S02]  /*d670*/  LOP3.LUT R103, R106, 0x380, RZ, 0xc0, !PT ;  /* 0x000003806a677812 */ /* 0x000fc400078ec0ff */
[----:B------:R-:W-:Y:S02]  /*d680*/  SHF.R.U64 R20, R20, 0x3, RZ ;  /* 0x0000000314147819 */ /* 0x000fe400000012ff */
[----:B------:R-:W-:Y:S02]  /*d690*/  LOP3.LUT R156, R21, R104, RZ, 0x3c, !PT ;  /* 0x00000068159c7212 */ /* 0x000fe400078e3cff */
[----:B------:R-:W-:Y:S02]  /*d6a0*/  IADD3 R21, P3, R160, 0x1000, RZ ;  /* 0x00001000a0157810 */ /* 0x000fe40007f7e0ff */
[----:B------:R-:W-:Y:S01]  /*d6b0*/  LOP3.LUT R130, R130, R131, RZ, 0x3c, !PT ;  /* 0x0000008382827212 */ /* 0x000fe200078e3cff */
[----:B------:R-:W-:Y:S01]  /*d6c0*/  IMAD.X R131, RZ, RZ, R161, P2 ;  /* 0x000000ffff837224 */ /* 0x000fe200010e06a1 */
[----:B------:R-:W-:Y:S02]  /*d6d0*/  SHF.R.U64 R103, R103, 0x3, RZ ;  /* 0x0000000367677819 */ /* 0x000fe400000012ff */
[----:B------:R-:W-:-:S02]  /*d6e0*/  LOP3.LUT R152, R20, R105, RZ, 0x3c, !PT ;  /* 0x0000006914987212 */ /* 0x000fc400078e3cff */
[----:B-1----:R-:W-:Y:S02]  /*d6f0*/  ISETP.NE.AND P2, PT, R205, 0x1, PT ;  /* 0x00000001cd00780c */ /* 0x002fe40003f45270 */
[----:B------:R-:W-:Y:S02]  /*d700*/  LOP3.LUT R10, R111, 0x380, RZ, 0xc0, !PT ;  /* 0x000003806f0a7812 */ /* 0x000fe400078ec0ff */
[----:B------:R-:W-:Y:S02]  /*d710*/  LOP3.LUT R107, R108, 0x380, RZ, 0xc0, !PT ;  /* 0x000003806c6b7812 */ /* 0x000fe400078ec0ff */
[----:B------:R-:W-:Y:S02]  /*d720*/  IADD3 R104, P4, R160, 0x2000, RZ ;  /* 0x00002000a0687810 */ /* 0x000fe40007f9e0ff */
[----:B------:R-:W-:Y:S02]  /*d730*/  LOP3.LUT R105, R102, 0x380, RZ, 0xc0, !PT ;  /* 0x0000038066697812 */ /* 0x000fe400078ec0ff */
[----:B------:R-:W-:-:S02]  /*d740*/  LOP3.LUT R20, R21, 0x380, RZ, 0xc0, !PT ;  /* 0x0000038015147812 */ /* 0x000fc400078ec0ff */
[----:B------:R-:W-:Y:S02]  /*d750*/  LOP3.LUT R6, R115, 0x380, RZ, 0xc0, !PT ;  /* 0x0000038073067812 */ /* 0x000fe400078ec0ff */
[----:B------:R-:W-:Y:S02]  /*d760*/  LOP3.LUT R154, R103, R106, RZ, 0x3c, !PT ;  /* 0x0000006a679a7212 */ /* 0x000fe400078e3cff */
[----:B------:R-:W-:Y:S02]  /*d770*/  SHF.R.U64 R10, R10, 0x3, RZ ;  /* 0x000000030a0a7819 */ /* 0x000fe400000012ff */
[----:B------:R-:W-:Y:S02]  /*d780*/  SHF.R.U64 R107, R107, 0x3, RZ ;  /* 0x000000036b6b7819 */ /* 0x000fe400000012ff */
[----:B------:R-:W-:Y:S02]  /*d790*/  LOP3.LUT R106, R17, 0x380, RZ, 0xc0, !PT ;  /* 0x00000380116a7812 */ /* 0x000fe400078ec0ff */
[----:B------:R-:W-:-:S02]  /*d7a0*/  LOP3.LUT R103, R104, 0x380, RZ, 0xc0, !PT ;  /* 0x0000038068677812 */ /* 0x000fc400078ec0ff */
[----:B------:R-:W-:Y:S02]  /*d7b0*/  SHF.R.U64 R105, R105, 0x3, RZ ;  /* 0x0000000369697819 */ /* 0x000fe400000012ff */
[----:B------:R-:W-:Y:S02]  /*d7c0*/  SHF.R.U64 R20, R20, 0x3, RZ ;  /* 0x0000000314147819 */ /* 0x000fe400000012ff */
[----:B------:R-:W-:Y:S02]  /*d7d0*/  SHF.R.U64 R6, R6, 0x3, RZ ;  /* 0x0000000306067819 */ /* 0x000fe400000012ff */
[----:B------:R-:W-:Y:S02]  /*d7e0*/  LOP3.LUT R10, R10, R111, RZ, 0x3c, !PT ;  /* 0x0000006f0a0a7212 */ /* 0x000fe400078e3cff */
[----:B------:R-:W-:Y:S02]  /*d7f0*/  LOP3.LUT R150, R107, R108, RZ, 0x3c, !PT ;  /* 0x0000006c6b967212 */ /* 0x000fe400078e3cff */
[----:B------:R-:W-:-:S02]  /*d800*/  SHF.R.U64 R106, R106, 0x3, RZ ;  /* 0x000000036a6a7819 */ /* 0x000fc400000012ff */
[----:B------:R-:W-:Y:S02]  /*d810*/  SHF.R.U64 R103, R103, 0x3, RZ ;  /* 0x0000000367677819 */ /* 0x000fe400000012ff */
[----:B------:R-:W-:Y:S02]  /*d820*/  LOP3.LUT R158, R105, R102, RZ, 0x3c, !PT ;  /* 0x00000066699e7212 */ /* 0x000fe400078e3cff */
[----:B------:R-:W-:Y:S01]  /*d830*/  LOP3.LUT R20, R20, R21, RZ, 0x3c, !PT ;  /* 0x0000001514147212 */ /* 0x000fe200078e3cff */
[----:B------:R-:W-:Y:S01]  /*d840*/  IMAD.X R21, RZ, RZ, R161, P3 ;  /* 0x000000ffff157224 */ /* 0x000fe200018e06a1 */
[C---:B------:R-:W-:Y:S02]  /*d850*/  IADD3 R105, P5, R160.reuse, 0x3000, RZ ;  /* 0x00003000a0697810 */ /* 0x040fe40007fbe0ff */
[C---:B------:R-:W-:Y:S02]  /*d860*/  IADD3 R107, P6, R160.reuse, 0x4000, RZ ;  /* 0x00004000a06b7810 */ /* 0x040fe40007fde0ff */
[----:B------:R-:W-:-:S02]  /*d870*/  IADD3 R109, P0, R160, 0x5000, RZ ;  /* 0x00005000a06d7810 */ /* 0x000fc40007f1e0ff */
[----:B------:R-:W-:Y:S02]  /*d880*/  IADD3 R111, P1, R160, 0x6000, RZ ;  /* 0x00006000a06f7810 */ /* 0x000fe40007f3e0ff */
[----:B------:R-:W-:Y:S01]  /*d890*/  MOV R215, R162 ;  /* 0x000000a200d77202 */ /* 0x000fe20000000f00 */
[----:B------:R-:W-:Y:S01]  /*d8a0*/  BAR.SYNC.DEFER_BLOCKING 0x1, 0x100 ;  /* 0x0044000000007b1d */ /* 0x000fe20000010000 */
[----:B------:R-:W-:Y:S02]  /*d8b0*/  LOP3.LUT R6, R6, R115, RZ, 0x3c, !PT ;  /* 0x0000007306067212 */ /* 0x000fe400078e3cff */
[----:B------:R-:W-:Y:S02]  /*d8c0*/  MOV R163, R4 ;  /* 0x0000000400a37202 */ /* 0x000fe40000000f00 */
[----:B------:R-:W-:Y:S02]  /*d8d0*/  IADD3 R115, P3, R160, 0x8000, RZ ;  /* 0x00008000a0737810 */ /* 0x000fe40007f7e0ff */
[----:B------:R-:W-:-:S02]  /*d8e0*/  F2FP.F16.F32.PACK_AB R5, R35, R34 ;  /* 0x000000222305723e */ /* 0x000fc400000000ff */
[----:B------:R-:W-:Y:S01]  /*d8f0*/  LOP3.LUT R134, R106, R17, RZ, 0x3c, !PT ;  /* 0x000000116a867212 */ /* 0x000fe200078e3cff */
[----:B------:R-:W0:Y:S01]  /*d900*/  @P2 LDC R34, c[0x0][0xbec] ;  /* 0x0002fb00ff222b82 */ /* 0x000e220000000800 */
[----:B------:R-:W-:Y:S01]  /*d910*/  LOP3.LUT R102, R103, R104, RZ, 0x3c, !PT ;  /* 0x0000006867667212 */ /* 0x000fe200078e3cff */
[----:B------:R-:W-:Y:S01]  /*d920*/  IMAD.X R103, RZ, RZ, R161, P4 ;  /* 0x000000ffff677224 */ /* 0x000fe200020e06a1 */
[----:B------:R-:W-:Y:S02]  /*d930*/  LOP3.LUT R104, R105, 0x380, RZ, 0xc0, !PT ;  /* 0x0000038069687812 */ /* 0x000fe400078ec0ff */
[----:B------:R-:W-:Y:S02]  /*d940*/  LOP3.LUT R106, R107, 0x380, RZ, 0xc0, !PT ;  /* 0x000003806b6a7812 */ /* 0x000fe400078ec0ff */
[----:B------:R-:W-:Y:S01]  /*d950*/  LOP3.LUT R108, R109, 0x380, RZ, 0xc0, !PT ;  /* 0x000003806d6c7812 */ /* 0x000fe200078ec0ff */
[----:B------:R-:W1:Y:S01]  /*d960*/  @P2 LDC R35, c[0x0][0xbf0] ;  /* 0x0002fc00ff232b82 */ /* 0x000e620000000800 */
[----:B------:R-:W-:-:S02]  /*d970*/  LOP3.LUT R110, R111, 0x380, RZ, 0xc0, !PT ;  /* 0x000003806f6e7812 */ /* 0x000fc400078ec0ff */
[----:B------:R-:W-:Y:S02]  /*d980*/  LOP3.LUT R114, R115, 0x380, RZ, 0xc0, !PT ;  /* 0x0000038073727812 */ /* 0x000fe400078ec0ff */
[----:B------:R-:W-:Y:S01]  /*d990*/  SHF.R.U64 R104, R104, 0x3, RZ ;  /* 0x0000000368687819 */ /* 0x000fe200000012ff */
[----:B------:R2:W-:Y:S01]  /*d9a0*/  STSM.16.M88.4 [R215], R24 ;  /* 0x00000018d7007844 */ /* 0x0005e20000000200 */
[----:B------:R-:W-:Y:S02]  /*d9b0*/  SHF.R.U64 R106, R106, 0x3, RZ ;  /* 0x000000036a6a7819 */ /* 0x000fe400000012ff */
[----:B------:R-:W-:Y:S02]  /*d9c0*/  SHF.R.U64 R108, R108, 0x3, RZ ;  /* 0x000000036c6c7819 */ /* 0x000fe400000012ff */
[----:B------:R-:W-:Y:S02]  /*d9d0*/  SHF.R.U64 R110, R110, 0x3, RZ ;  /* 0x000000036e6e7819 */ /* 0x000fe400000012ff */
[----:B------:R-:W-:-:S02]  /*d9e0*/  SHF.R.U64 R114, R114, 0x3, RZ ;  /* 0x0000000372727819 */ /* 0x000fc400000012ff */
        /* <DEDUP_REMOVED lines=8> */
[C---:B------:R-:W-:Y:S02]  /*da70*/  IADD3 R117, P4, R160.reuse, 0x9000, RZ ;  /* 0x00009000a0757810 */ /* 0x040fe40007f9e0ff */
[----:B------:R-:W-:-:S02]  /*da80*/  IADD3 R119, P5, R160, 0xa000, RZ ;  /* 0x0000a000a0777810 */ /* 0x000fc40007fbe0ff */
[----:B------:R-:W-:Y:S01]  /*da90*/  LOP3.LUT R114, R114, R115, RZ, 0x3c, !PT ;  /* 0x0000007372727212 */ /* 0x000fe200078e3cff */
[----:B------:R-:W-:Y:S01]  /*daa0*/  IMAD.X R115, RZ, RZ, R161, P3 ;  /* 0x000000ffff737224 */ /* 0x000fe200018e06a1 */
[C---:B------:R-:W-:Y:S02]  /*dab0*/  IADD3 R121, P6, R160.reuse, 0xb000, RZ ;  /* 0x0000b000a0797810 */ /* 0x040fe40007fde0ff */
[C---:B------:R-:W-:Y:S02]  /*dac0*/  IADD3 R123, P0, R160.reuse, 0xc000, RZ ;  /* 0x0000c000a07b7810 */ /* 0x040fe40007f1e0ff */
[C---:B------:R-:W-:Y:S02]  /*dad0*/  IADD3 R127, P1, R160.reuse, 0xd000, RZ ;  /* 0x0000d000a07f7810 */ /* 0x040fe40007f3e0ff */
[----:B------:R-:W-:Y:S02]  /*dae0*/  IADD3 R30, P3, R160, 0xf000, RZ ;  /* 0x0000f000a01e7810 */ /* 0x000fe40007f7e0ff */
[----:B------:R-:W-:-:S02]  /*daf0*/  LOP3.LUT R116, R117, 0x380, RZ, 0xc0, !PT ;  /* 0x0000038075747812 */ /* 0x000fc400078ec0ff */
[----:B------:R-:W-:Y:S01]  /*db00*/  LOP3.LUT R118, R119, 0x380, RZ, 0xc0, !PT ;  /* 0x0000038077767812 */ /* 0x000fe200078ec0ff */
[----:B------:R-:W-:Y:S01]  /*db10*/  IMAD.X R31, RZ, RZ, R161, P3 ;  /* 0x000000ffff1f7224 */ /* 0x000fe200018e06a1 */
[----:B------:R-:W-:Y:S02]  /*db20*/  LOP3.LUT R120, R121, 0x380, RZ, 0xc0, !PT ;  /* 0x0000038079787812 */ /* 0x000fe400078ec0ff */
[----:B------:R-:W-:Y:S02]  /*db30*/  LOP3.LUT R122, R123, 0x380, RZ, 0xc0, !PT ;  /* 0x000003807b7a7812 */ /* 0x000fe400078ec0ff */
[----:B------:R-:W-:Y:S02]  /*db40*/  LOP3.LUT R126, R127, 0x380, RZ, 0xc0, !PT ;  /* 0x000003807f7e7812 */ /* 0x000fe400078ec0ff */
[----:B------:R-:W-:Y:S02]  /*db50*/  LOP3.LUT R29, R160, 0x380, RZ, 0xc0, !PT ;  /* 0x00000380a01d7812 */ /* 0x000fe400078ec0ff */
[----:B------:R-:W-:-:S02]  /*db60*/  LOP3.LUT R17, R30, 0x380, RZ, 0xc0, !PT ;  /* 0x000003801e117812 */ /* 0x000fc400078ec0ff */
[----:B------:R-:W-:Y:S02]  /*db70*/  MOV R162, R6 ;  /* 0x0000000600a27202 */ /* 0x000fe40000000f00 */
[----:B------:R-:W-:Y:S02]  /*db80*/  SHF.R.U64 R116, R116, 0x3, RZ ;  /* 0x0000000374747819 */ /* 0x000fe400000012ff */
[----:B------:R-:W-:Y:S02]  /*db90*/  SHF.R.U64 R118, R118, 0x3, RZ ;  /* 0x0000000376767819 */ /* 0x000fe400000012ff */
[----:B------:R-:W-:Y:S02]  /*dba0*/  SHF.R.U64 R120, R120, 0x3, RZ ;  /* 0x0000000378787819 */ /* 0x000fe400000012ff */
[----:B------:R-:W-:Y:S02]  /*dbb0*/  SHF.R.U64 R122, R122, 0x3, RZ ;  /* 0x000000037a7a7819 */ /* 0x000fe400000012ff */
[----:B------:R-:W-:-:S02]  /*dbc0*/  SHF.R.U64 R126, R126, 0x3, RZ ;  /* 0x000000037e7e7819 */ /* 0x000fc400000012ff */
[----:B------:R-:W-:Y:S02]  /*dbd0*/  SHF.R.U64 R29, R29, 0x3, RZ ;  /* 0x000000031d1d7819 */ /* 0x000fe400000012ff */
[----:B------:R-:W-:Y:S01]  /*dbe0*/  F2FP.F16.F32.PACK_AB R6, R37, R175 ;  /* 0x000000af2506723e */ /* 0x000fe200000000ff */
[----:B------:R-:W-:Y:S01]  /*dbf0*/  VIADD R37, R22, UR41 ;  /* 0x0000002916257c36 */ /* 0x000fe20008000000 */
[----:B------:R-:W-:Y:S02]  /*dc00*/  SHF.R.U64 R17, R17, 0x3, RZ ;  /* 0x0000000311117819 */ /* 0x000fe400000012ff */
        /* <DEDUP_REMOVED lines=11> */
[----:B------:R-:W-:Y:S01]  /*dcc0*/  IMAD.MOV.U32 R29, RZ, RZ, R161 ;  /* 0x000000ffff1d7224 */ /* 0x000fe200078e00a1 */
[----:B------:R-:W-:Y:S01]  /*dcd0*/  LOP3.LUT R30, R17, R30, RZ, 0x3c, !PT ;  /* 0x0000001e111e7212 */ /* 0x000fe200078e3cff */
[----:B0-----:R-:W-:Y:S01]  /*dce0*/  @P2 IMAD.HI.U32 R34, R37, R34, RZ ;  /* 0x0000002225222227 */ /* 0x001fe200078e00ff */
[----:B------:R-:W-:-:S02]  /*dcf0*/  MOV R161, R8 ;  /* 0x0000000800a17202 */ /* 0x000fc40000000f00 */
[----:B------:R-:W-:Y:S02]  /*dd00*/  MOV R160, R10 ;  /* 0x0000000a00a07202 */ /* 0x000fe40000000f00 */
[----:B------:R-:W-:Y:S02]  /*dd10*/  MOV R214, R14 ;  /* 0x0000000e00d67202 */ /* 0x000fe40000000f00 */
[----:B------:R-:W-:Y:S01]  /*dd20*/  F2FP.F16.F32.PACK_AB R4, R33, R174 ;  /* 0x000000ae2104723e */ /* 0x000fe200000000ff */
[----:B------:R-:W-:Y:S01]  /*dd30*/  IMAD.MOV.U32 R33, RZ, RZ, R37 ;  /* 0x000000ffff217224 */ /* 0x000fe200078e0025 */
[----:B------:R-:W-:Y:S02]  /*dd40*/  F2FP.F16.F32.PACK_AB R7, R39, R38 ;  /* 0x000000262707723e */ /* 0x000fe400000000ff */
[----:B------:R-:W-:Y:S02]  /*dd50*/  MOV R17, R12 ;  /* 0x0000000c00117202 */ /* 0x000fe40000000f00 */
[----:B------:R-:W-:Y:S01]  /*dd60*/  MOV R152, R152 ;  /* 0x0000009800987202 */ /* 0x000fe20000000f00 */
[----:B------:R0:W-:Y:S01]  /*dd70*/  STSM.16.M88.4 [R214], R4 ;  /* 0x00000004d6007844 */ /* 0x0001e20000000200 */
[----:B------:R-:W-:-:S02]  /*dd80*/  F2FP.F16.F32.PACK_AB R8, R41, R177 ;  /* 0x000000b12908723e */ /* 0x000fc400000000ff */
[----:B------:R-:W-:Y:S02]  /*dd90*/  F2FP.F16.F32.PACK_AB R9, R43, R42 ;  /* 0x0000002a2b09723e */ /* 0x000fe400000000ff */
[----:B------:R-:W-:Y:S02]  /*dda0*/  F2FP.F16.F32.PACK_AB R10, R45, R178 ;  /* 0x000000b22d0a723e */ /* 0x000fe400000000ff */
[----:B------:R-:W-:Y:S02]  /*ddb0*/  F2FP.F16.F32.PACK_AB R11, R47, R46 ;  /* 0x0000002e2f0b723e */ /* 0x000fe400000000ff */
[----:B------:R-:W-:Y:S02]  /*ddc0*/  MOV R158, R158 ;  /* 0x0000009e009e7202 */ /* 0x000fe40000000f00 */
[----:B------:R-:W-:Y:S01]  /*ddd0*/  F2FP.F16.F32.PACK_AB R12, R49, R179 ;  /* 0x000000b3310c723e */ /* 0x000fe200000000ff */
[----:B------:R3:W-:Y:S01]  /*dde0*/  STSM.16.M88.4 [R152], R8 ;  /* 0x0000000898007844 */ /* 0x0007e20000000200 */
[----:B------:R-:W-:-:S02]  /*ddf0*/  F2FP.F16.F32.PACK_AB R13, R51, R50 ;  /* 0x00000032330d723e */ /* 0x000fc400000000ff */
[----:B------:R-:W-:Y:S02]  /*de00*/  F2FP.F16.F32.PACK_AB R14, R53, R180 ;  /* 0x000000b4350e723e */ /* 0x000fe400000000ff */
[----:B------:R-:W-:Y:S02]  /*de10*/  F2FP.F16.F32.PACK_AB R15, R55, R54 ;  /* 0x00000036370f723e */ /* 0x000fe400000000ff */
[----:B------:R-:W-:Y:S02]  /*de20*/  MOV R134, R134 ;  /* 0x0000008600867202 */ /* 0x000fe40000000f00 */
[----:B--2---:R-:W-:Y:S01]  /*de30*/  F2FP.F16.F32.PACK_AB R24, R57, R181 ;  /* 0x000000b53918723e */ /* 0x004fe200000000ff */
[----:B------:R-:W-:Y:S01]  /*de40*/  STSM.16.M88.4 [R158], R12 ;  /* 0x0000000c9e007844 */ /* 0x000fe20000000200 */
[----:B------:R-:W-:Y:S02]  /*de50*/  F2FP.F16.F32.PACK_AB R25, R59, R58 ;  /* 0x0000003a3b19723e */ /* 0x000fe400000000ff */
[----:B------:R-:W-:-:S02]  /*de60*/  F2FP.F16.F32.PACK_AB R26, R61, R182 ;  /* 0x000000b63d1a723e */ /* 0x000fc400000000ff */
[----:B------:R-:W-:Y:S02]  /*de70*/  F2FP.F16.F32.PACK_AB R27, R63, R62 ;  /* 0x0000003e3f1b723e */ /* 0x000fe400000000ff */
[----:B-1----:R-:W-:Y:S02]  /*de80*/  @P2 SHF.R.U32.HI R33, RZ, R35, R34 ;  /* 0x00000023ff212219 */ /* 0x002fe40000011622 */
[----:B------:R-:W-:Y:S01]  /*de90*/  MOV R156, R156 ;  /* 0x0000009c009c7202 */ /* 0x000fe20000000f00 */
[----:B------:R1:W-:Y:S01]  /*dea0*/  STSM.16.M88.4 [R134], R24 ;  /* 0x0000001886007844 */ /* 0x0003e20000000200 */
[----:B0-----:R-:W-:Y:S02]  /*deb0*/  F2FP.F16.F32.PACK_AB R4, R65, R183 ;  /* 0x000000b74104723e */ /* 0x001fe400000000ff */
[----:B------:R-:W-:Y:S02]  /*dec0*/  F2FP.F16.F32.PACK_AB R5, R67, R66 ;  /* 0x000000424305723e */ /* 0x000fe400000000ff */
[----:B------:R-:W-:-:S02]  /*ded0*/  F2FP.F16.F32.PACK_AB R6, R69, R184 ;  /* 0x000000b84506723e */ /* 0x000fc400000000ff */
[----:B------:R-:W-:Y:S02]  /*dee0*/  F2FP.F16.F32.PACK_AB R7, R71, R70 ;  /* 0x000000464707723e */ /* 0x000fe400000000ff */
[----:B------:R-:W-:Y:S02]  /*def0*/  MOV R154, R154 ;  /* 0x0000009a009a7202 */ /* 0x000fe40000000f00 */
[----:B---3--:R-:W-:Y:S01]  /*df00*/  F2FP.F16.F32.PACK_AB R8, R73, R185 ;  /* 0x000000b94908723e */ /* 0x008fe200000000ff */
[----:B------:R-:W-:Y:S01]  /*df10*/  STSM.16.M88.4 [R156], R4 ;  /* 0x000000049c007844 */ /* 0x000fe20000000200 */
[----:B------:R-:W-:Y:S02]  /*df20*/  F2FP.F16.F32.PACK_AB R9, R75, R74 ;  /* 0x0000004a4b09723e */ /* 0x000fe400000000ff */
[----:B------:R-:W-:Y:S01]  /*df30*/  F2FP.F16.F32.PACK_AB R10, R77, R186 ;  /* 0x000000ba4d0a723e */ /* 0x000fe200000000ff */
[----:B-1----:R-:W-:Y:S01]  /*df40*/  IMAD.MOV R24, RZ, RZ, -R33 ;  /* 0x000000ffff187224 */ /* 0x002fe200078e0a21 */
[----:B------:R-:W-:-:S02]  /*df50*/  F2FP.F16.F32.PACK_AB R11, R79, R78 ;  /* 0x0000004e4f0b723e */ /* 0x000fc400000000ff */
[----:B------:R-:W-:Y:S01]  /*df60*/  MOV R150, R150 ;  /* 0x0000009600967202 */ /* 0x000fe20000000f00 */
[----:B------:R-:W-:Y:S01]  /*df70*/  IMAD R35, R205, R24, R37 ;  /* 0x00000018cd237224 */ /* 0x000fe200078e0225 */
[----:B------:R-:W-:Y:S01]  /*df80*/  F2FP.F16.F32.PACK_AB R12, R81, R187 ;  /* 0x000000bb510c723e */ /* 0x000fe200000000ff */
[----:B------:R0:W-:Y:S01]  /*df90*/  STSM.16.M88.4 [R154], R8 ;  /* 0x000000089a007844 */ /* 0x0001e20000000200 */
[----:B------:R-:W-:Y:S02]  /*dfa0*/  F2FP.F16.F32.PACK_AB R13, R83, R82 ;  /* 0x00000052530d723e */ /* 0x000fe400000000ff */
[----:B------:R-:W-:Y:S02]  /*dfb0*/  F2FP.F16.F32.PACK_AB R14, R85, R188 ;  /* 0x000000bc550e723e */ /* 0x000fe400000000ff */
[----:B------:R-:W-:Y:S02]  /*dfc0*/  F2FP.F16.F32.PACK_AB R15, R87, R86 ;  /* 0x00000056570f723e */ /* 0x000fe400000000ff */
[----:B------:R-:W-:-:S02]  /*dfd0*/  MOV R146, R146 ;  /* 0x0000009200927202 */ /* 0x000fc40000000f00 */
[----:B------:R-:W-:Y:S01]  /*dfe0*/  F2FP.F16.F32.PACK_AB R24, R89, R189 ;  /* 0x000000bd5918723e */ /* 0x000fe200000000ff */
[----:B------:R1:W-:Y:S01]  /*dff0*/  STSM.16.M88.4 [R150], R12 ;  /* 0x0000000c96007844 */ /* 0x0003e20000000200 */
[----:B------:R-:W-:Y:S02]  /*e000*/  F2FP.F16.F32.PACK_AB R25, R91, R90 ;  /* 0x0000005a5b19723e */ /* 0x000fe400000000ff */
[----:B------:R-:W-:Y:S02]  /*e010*/  F2FP.F16.F32.PACK_AB R26, R93, R190 ;  /* 0x000000be5d1a723e */ /* 0x000fe400000000ff */
[----:B------:R-:W-:Y:S01]  /*e020*/  F2FP.F16.F32.PACK_AB R27, R95, R94 ;  /* 0x0000005e5f1b723e */ /* 0x000fe200000000ff */
[----:B0-----:R-:W-:Y:S01]  /*e030*/  IMAD.U32 R10, RZ, RZ, UR5 ;  /* 0x00000005ff0a7e24 */ /* 0x001fe2000f8e00ff */
[----:B------:R-:W-:Y:S01]  /*e040*/  SHF.R.S32.HI R9, RZ, 0x1f, R33 ;  /* 0x0000001fff097819 */ /* 0x000fe20000011421 */
[----:B------:R-:W-:Y:S01]  /*e050*/  ULDC UR5, c[0x0][0xa88] ;  /* 0x0002a20000057ab9 */ /* 0x000fe20000000800 */
[----:B------:R-:W-:Y:S01]  /*e060*/  SHF.R.S32.HI R8, RZ, 0x1f, R35 ;  /* 0x0000001fff087819 */ /* 0x000fe20000011423 */
[----:B------:R0:W-:Y:S01]  /*e070*/  STSM.16.M88.4 [R146], R24 ;  /* 0x0000001892007844 */ /* 0x0001e20000000200 */
[----:B------:R-:W-:-:S02]  /*e080*/  MOV R142, R142 ;  /* 0x0000008e008e7202 */ /* 0x000fc40000000f00 */
[----:B------:R-:W-:Y:S02]  /*e090*/  F2FP.F16.F32.PACK_AB R4, R97, R191 ;  /* 0x000000bf6104723e */ /* 0x000fe400000000ff */
[----:B------:R-:W-:Y:S01]  /*e0a0*/  F2FP.F16.F32.PACK_AB R5, R99, R98 ;  /* 0x000000626305723e */ /* 0x000fe200000000ff */
[----:B-1----:R-:W-:Y:S01]  /*e0b0*/  VIADD R15, R207, UR41 ;  /* 0x00000029cf0f7c36 */ /* 0x002fe20008000000 */
[----:B------:R-:W-:Y:S02]  /*e0c0*/  IADD3 R12, P0, R33, UR6, RZ ;  /* 0x00000006210c7c10 */ /* 0x000fe4000ff1e0ff */
[----:B------:R-:W-:Y:S02]  /*e0d0*/  F2FP.F16.F32.PACK_AB R6, R101, R192 ;  /* 0x000000c06506723e */ /* 0x000fe400000000ff */
[----:B------:R-:W-:Y:S01]  /*e0e0*/  IADD3.X R13, R9, UR7, R10, P0, !PT ;  /* 0x00000007090d7c10 */ /* 0x000fe200087fe40a */
[----:B------:R-:W-:Y:S01]  /*e0f0*/  ULDC.64 UR6, c[0x0][0xb88] ;  /* 0x0002e20000067ab9 */ /* 0x000fe20000000a00 */
[----:B------:R-:W-:Y:S01]  /*e100*/  F2FP.F16.F32.PACK_AB R7, R36, R32 ;  /* 0x000000202407723e */ /* 0x000fe200000000ff */
[----:B------:R-:W-:Y:S01]  /*e110*/  IMAD R8, R8, UR6, RZ ;  /* 0x0000000608087c24 */ /* 0x000fe2000f8e02ff */
[----:B------:R-:W-:Y:S01]  /*e120*/  F2FP.F16.F32.PACK_AB R11, R52, R48 ;  /* 0x00000030340b723e */ /* 0x000fe200000000ff */
[C---:B------:R-:W-:Y:S01]  /*e130*/  IMAD.WIDE.U32 R12, R35.reuse, UR6, R12 ;  /* 0x00000006230c7c25 */ /* 0x040fe2000f8e000c */
[----:B------:R-:W-:Y:S01]  /*e140*/  LOP3.LUT P0, RZ, R204, 0x3, RZ, 0xc0, !PT ;  /* 0x00000003ccff7812 */ /* 0x000fe2000780c0ff */
[----:B------:R1:W-:Y:S01]  /*e150*/  STSM.16.M88.4 [R142], R4 ;  /* 0x000000048e007844 */ /* 0x0003e20000000200 */
[----:B------:R-:W-:Y:S01]  /*e160*/  MOV R138, R138 ;  /* 0x0000008a008a7202 */ /* 0x000fe20000000f00 */
[----:B------:R-:W-:Y:S01]  /*e170*/  IMAD R35, R35, UR7, R8 ;  /* 0x0000000723237c24 */ /* 0x000fe2000f8e0208 */
[----:B------:R-:W-:Y:S01]  /*e180*/  ULDC.64 UR6, c[0x0][0xb50] ;  /* 0x0002d40000067ab9 */ /* 0x000fe20000000a00 */
[----:B------:R-:W-:Y:S01]  /*e190*/  IMAD R52, R205, UR5, RZ ;  /* 0x00000005cd347c24 */ /* 0x000fe2000f8e02ff */
[----:B------:R-:W-:-:S02]  /*e1a0*/  F2FP.F16.F32.PACK_AB R8, R169, R193 ;  /* 0x000000c1a908723e */ /* 0x000fc400000000ff */
[----:B------:R-:W-:Y:S02]  /*e1b0*/  F2FP.F16.F32.PACK_AB R9, R44, R40 ;  /* 0x000000282c09723e */ /* 0x000fe400000000ff */
[----:B------:R-:W-:Y:S02]  /*e1c0*/  F2FP.F16.F32.PACK_AB R10, R170, R194 ;  /* 0x000000c2aa0a723e */ /* 0x000fe400000000ff */
[----:B0-----:R-:W-:Y:S02]  /*e1d0*/  LEA R24, P3, R12, UR6, 0x2 ;  /* 0x000000060c187c11 */ /* 0x001fe4000f8610ff */
[----:B------:R-:W-:Y:S01]  /*e1e0*/  ISETP.GE.OR P1, PT, R15, R52, P0 ;  /* 0x000000340f00720c */ /* 0x000fe20000726670 */
[----:B------:R0:W-:Y:S01]  /*e1f0*/  STSM.16.M88.4 [R138], R8 ;  /* 0x000000088a007844 */ /* 0x0001e20000000200 */
[----:B------:R-:W-:Y:S01]  /*e200*/  F2FP.F16.F32.PACK_AB R14, R133, R132 ;  /* 0x00000084850e723e */ /* 0x000fe200000000ff */
[----:B-1----:R-:W-:Y:S01]  /*e210*/  VIADD R5, R15, 0x8 ;  /* 0x000000080f057836 */ /* 0x002fe20000000000 */
[----:B------:R-:W-:Y:S01]  /*e220*/  F2FP.F16.F32.PACK_AB R4, R171, R195 ;  /* 0x000000c3ab04723e */ /* 0x000fe200000000ff */
[----:B------:R-:W-:Y:S01]  /*e230*/  IMAD.IADD R7, R13, 0x1, R35 ;  /* 0x000000010d077824 */ /* 0x000fe200078e0223 */
[----:B------:R-:W-:Y:S01]  /*e240*/  F2FP.F16.F32.PACK_AB R6, R172, R196 ;  /* 0x000000c4ac06723e */ /* 0x000fe200000000ff */
[----:B------:R-:W-:Y:S01]  /*e250*/  SHFL.IDX PT, R44, R24, RZ, 0x1c1f ;  /* 0x001c1fff182c7589 */ /* 0x000fe200000e0000 */
[----:B------:R-:W-:-:S02]  /*e260*/  ISETP.GE.OR P0, PT, R5, R52, P0 ;  /* 0x000000340500720c */ /* 0x000fc40000706670 */
[----:B------:R-:W-:Y:S01]  /*e270*/  LEA.HI.X R25, R12, UR7, R7, 0x2, P3 ;  /* 0x000000070c197c11 */ /* 0x000fe200098f1407 */
[----:B------:R-:W-:Y:S01]  /*e280*/  SHFL.IDX PT, R46, R24, 0x1, 0x1c1f ;  /* 0x003c1f00182e7f89 */ /* 0x000fe200000e0000 */
[----:B------:R-:W-:Y:S02]  /*e290*/  F2FP.F16.F32.PACK_AB R5, R60, R56 ;  /* 0x000000383c05723e */ /* 0x000fe400000000ff */
[----:B------:R-:W-:Y:S01]  /*e2a0*/  F2FP.F16.F32.PACK_AB R7, R68, R64 ;  /* 0x000000404407723e */ /* 0x000fe200000000ff */
[----:B------:R-:W1:Y:S01]  /*e2b0*/  SHFL.IDX PT, R45, R25, RZ, 0x1c1f ;  /* 0x001c1fff192d7589 */ /* 0x000e6200000e0000 */
[----:B------:R-:W-:Y:S02]  /*e2c0*/  F2FP.F16.F32.PACK_AB R12, R129, R199 ;  /* 0x000000c7810c723e */ /* 0x000fe400000000ff */
[----:B0-----:R-:W-:Y:S01]  /*e2d0*/  F2FP.F16.F32.PACK_AB R8, R173, R197 ;  /* 0x000000c5ad08723e */ /* 0x001fe200000000ff */
[----:B------:R-:W-:Y:S01]  /*e2e0*/  STSM.16.M88.4 [R17], R4 ;  /* 0x0000000411007844 */ /* 0x000fe20000000200 */
[----:B------:R-:W-:-:S02]  /*e2f0*/  F2FP.F16.F32.PACK_AB R9, R76, R72 ;  /* 0x000000484c09723e */ /* 0x000fc400000000ff */
[----:B------:R-:W-:Y:S01]  /*e300*/  F2FP.F16.F32.PACK_AB R10, R125, R198 ;  /* 0x000000c67d0a723e */ /* 0x000fe200000000ff */
[----:B------:R-:W0:Y:S01]  /*e310*/  SHFL.IDX PT, R47, R25, 0x1, 0x1c1f ;  /* 0x003c1f00192f7f89 */ /* 0x000e2200000e0000 */
[----:B------:R-:W-:Y:S02]  /*e320*/  F2FP.F16.F32.PACK_AB R11, R84, R80 ;  /* 0x00000050540b723e */ /* 0x000fe400000000ff */
[----:B------:R-:W-:Y:S02]  /*e330*/  F2FP.F16.F32.PACK_AB R13, R92, R88 ;  /* 0x000000585c0d723e */ /* 0x000fe400000000ff */
[----:B------:R-:W-:Y:S01]  /*e340*/  F2FP.F16.F32.PACK_AB R15, R100, R96 ;  /* 0x00000060640f723e */ /* 0x000fe200000000ff */
[----:B------:R-:W-:Y:S01]  /*e350*/  STSM.16.M88.4 [R160], R8 ;  /* 0x00000008a0007844 */ /* 0x000fe20000000200 */
[----:B------:R-:W-:Y:S02]  /*e360*/  F2FP.F16.F32.PACK_AB R138, R141, R140 ;  /* 0x0000008c8d8a723e */ /* 0x000fe400000000ff */
[----:B------:R-:W-:Y:S01]  /*e370*/  F2FP.F16.F32.PACK_AB R139, R165, R164 ;  /* 0x000000a4a58b723e */ /* 0x000fe200000000ff */
[----:B------:R-:W-:Y:S01]  /*e380*/  STSM.16.M88.4 [R161], R12 ;  /* 0x0000000ca1007844 */ /* 0x000fe20000000200 */
[----:B------:R-:W-:-:S02]  /*e390*/  F2FP.F16.F32.PACK_AB R146, R149, R148 ;  /* 0x000000949592723e */ /* 0x000fc400000000ff */
[----:B------:R-:W-:Y:S01]  /*e3a0*/  F2FP.F16.F32.PACK_AB R147, R0, R168 ;  /* 0x000000a80093723e */ /* 0x000fe200000000ff */
[----:B------:R-:W-:Y:S04]  /*e3b0*/  STSM.16.M88.4 [R162], R136 ;  /* 0x00000088a2007844 */ /* 0x000fe80000000200 */
[----:B------:R-:W-:Y:S01]  /*e3c0*/  STSM.16.M88.4 [R163], R144 ;  /* 0x00000090a3007844 */ /* 0x000fe20000000200 */
[----:B------:R-:W-:Y:S01]  /*e3d0*/  BAR.SYNC.DEFER_BLOCKING 0x1, 0x100 ;  /* 0x0044000000007b1d */ /* 0x000fe20000010000 */
[----:B------:R-:W-:Y:S01]  /*e3e0*/  IMAD R0, R202, 0x20, R203 ;  /* 0x00000020ca007824 */ /* 0x000fe200078e02cb */
[----:B------:R-:W-:-:S04]  /*e3f0*/  UIMAD UR5, UR10, UR8, URZ ;  /* 0x000000080a0572a4 */ /* 0x000fc8000f8e023f */
[----:B-1----:R1:W-:Y:S01]  /*e400*/  @!P1 ST.E desc[UR46][R44.64], R3 ;  /* 0x000000032c009985 */ /* 0x0023e2000c10192e */
[----:B------:R-:W-:Y:S01]  /*e410*/  UIMAD.WIDE.U32 UR6, UR43, UR8, URZ ;  /* 0x000000082b0672a5 */ /* 0x000fe2000f8e003f */
[----:B------:R-:W-:Y:S02]  /*e420*/  ULDC.64 UR10, c[0x0][0xaf0] ;  /* 0x0002bc00000a7ab9 */ /* 0x000fe40000000a00 */
[----:B0-----:R0:W-:Y:S01]  /*e430*/  @!P0 ST.E desc[UR46][R46.64], R2 ;  /* 0x000000022e008985 */ /* 0x0011e2000c10192e */
[----:B------:R-:W-:-:S03]  /*e440*/  UIMAD UR5, UR43, UR9, UR5 ;  /* 0x000000092b0572a4 */ /* 0x000fc6000f8e0205 */
[----:B------:R2:W5:Y:S01]  /*e450*/  LD.E.128 R32, desc[UR46][R20.64] ;  /* 0x0000002e14207980 */ /* 0x000562000c101d00 */
[----:B-1----:R-:W1:Y:S01]  /*e460*/  @P2 LDC R3, c[0x0][0xbf0] ;  /* 0x0002fc00ff032b82 */ /* 0x002e620000000800 */
[----:B------:R-:W-:Y:S02]  /*e470*/  UIMAD UR8, UR12, UR10, URZ ;  /* 0x0000000a0c0872a4 */ /* 0x000fe4000f8e023f */
[----:B------:R3:W5:Y:S05]  /*e480*/  LD.E.128 R24, desc[UR46][R28.64] ;  /* 0x0000002e1c187980 */ /* 0x00076a000c101d00 */
[----:B0-----:R-:W0:Y:S01]  /*e490*/  @P2 LDC R2, c[0x0][0xbec] ;  /* 0x0002fb00ff022b82 */ /* 0x001e220000000800 */
[----:B--2---:R-:W-:Y:S01]  /*e4a0*/  VIADD R21, R0, UR41 ;  /* 0x0000002900157c36 */ /* 0x004fe20008000000 */
[----:B------:R-:W-:Y:S01]  /*e4b0*/  UIADD3 UR7, UR7, UR5, URZ ;  /* 0x0000000507077290 */ /* 0x000fe2000fffe03f */
[----:B------:R-:W5:Y:S01]  /*e4c0*/  LD.E.128 R100, desc[UR46][R102.64] ;  /* 0x0000002e66647980 */ /* 0x000f62000c101d00 */
[----:B------:R-:W-:Y:S01]  /*e4d0*/  UIMAD UR5, UR42, UR11, UR8 ;  /* 0x0000000b2a0572a4 */ /* 0x000fe2000f8e0208 */
[----:B------:R-:W-:Y:S01]  /*e4e0*/  IMAD.MOV.U32 R17, RZ, RZ, R21 ;  /* 0x000000ffff117224 */ /* 0x000fe200078e0015 */
[----:B------:R-:W-:Y:S01]  /*e4f0*/  UIMAD.WIDE.U32 UR42, UR42, UR10, UR6 ;  /* 0x0000000a2a2a72a5 */ /* 0x000fe2000f8e0006 */
[----:B------:R3:W5:Y:S02]  /*e500*/  LD.E.128 R4, desc[UR46][R104.64] ;  /* 0x0000002e68047980 */ /* 0x000764000c101d00 */
[----:B------:R-:W-:Y:S01]  /*e510*/  ULDC.64 UR6, c[0x0][0xae0] ;  /* 0x0002b80000067ab9 */ /* 0x000fe20000000a00 */
[----:B------:R-:W-:Y:S01]  /*e520*/  UIADD3 UR5, UR43, UR5, URZ ;  /* 0x000000052b057290 */ /* 0x000fe2000fffe03f */
[----:B------:R3:W5:Y:S04]  /*e530*/  LD.E.128 R8, desc[UR46][R106.64] ;  /* 0x0000002e6a087980 */ /* 0x000768000c101d00 */
[----:B------:R3:W5:Y:S04]  /*e540*/  LD.E.128 R12, desc[UR46][R108.64] ;  /* 0x0000002e6c0c7980 */ /* 0x000768000c101d00 */
[----:B------:R3:W5:Y:S04]  /*e550*/  LD.E.128 R36, desc[UR46][R110.64] ;  /* 0x0000002e6e247980 */ /* 0x000768000c101d00 */
[----:B------:R3:W5:Y:S01]  /*e560*/  LD.E.128 R40, desc[UR46][R112.64] ;  /* 0x0000002e70287980 */ /* 0x000762000c101d00 */
[----:B0-----:R-:W-:-:S03]  /*e570*/  @P2 IMAD.HI.U32 R0, R21, R2, RZ ;  /* 0x0000000215002227 */ /* 0x001fc600078e00ff */
[----:B------:R3:W5:Y:S02]  /*e580*/  LD.E.128 R60, desc[UR46][R114.64] ;  /* 0x0000002e723c7980 */ /* 0x000764000c101d00 */
[----:B-1----:R-:W-:Y:S02]  /*e590*/  @P2 SHF.R.U32.HI R17, RZ, R3, R0 ;  /* 0x00000003ff112219 */ /* 0x002fe40000011600 */
[----:B------:R3:W5:Y:S02]  /*e5a0*/  LD.E.128 R56, desc[UR46][R116.64] ;  /* 0x0000002e74387980 */ /* 0x000764000c101d00 */
[--C-:B------:R-:W-:Y:S01]  /*e5b0*/  SHF.R.S32.HI R0, RZ, 0x1f, R17.reuse ;  /* 0x0000001fff007819 */ /* 0x100fe20000011411 */
[----:B------:R-:W-:Y:S01]  /*e5c0*/  IMAD.MOV R20, RZ, RZ, -R17 ;  /* 0x000000ffff147224 */ /* 0x000fe200078e0a11 */
[----:B------:R3:W5:Y:S01]  /*e5d0*/  LD.E.128 R44, desc[UR46][R118.64] ;  /* 0x0000002e762c7980 */ /* 0x000762000c101d00 */
[----:B------:R-:W-:Y:S02]  /*e5e0*/  IMAD.U32 R3, RZ, RZ, UR43 ;  /* 0x0000002bff037e24 */ /* 0x000fe4000f8e00ff */
[----:B------:R-:W-:Y:S01]  /*e5f0*/  IMAD R0, R0, UR6, RZ ;  /* 0x0000000600007c24 */ /* 0x000fe2000f8e02ff */
[----:B------:R3:W5:Y:S01]  /*e600*/  LD.E.128 R48, desc[UR46][R120.64] ;  /* 0x0000002e78307980 */ /* 0x000762000c101d00 */
[----:B------:R-:W-:-:S02]  /*e610*/  IMAD R205, R205, R20, R21 ;  /* 0x00000014cdcd7224 */ /* 0x000fc400078e0215 */
[----:B------:R-:W-:Y:S01]  /*e620*/  IMAD.U32 R2, RZ, RZ, UR42 ;  /* 0x0000002aff027e24 */ /* 0x000fe2000f8e00ff */
[----:B------:R3:W5:Y:S01]  /*e630*/  LD.E.128 R64, desc[UR46][R122.64] ;  /* 0x0000002e7a407980 */ /* 0x000762000c101d00 */
[----:B------:R-:W-:Y:S02]  /*e640*/  IMAD.U32 R3, RZ, RZ, UR5 ;  /* 0x00000005ff037e24 */ /* 0x000fe4000f8e00ff */
[----:B------:R-:W-:Y:S01]  /*e650*/  IMAD R21, R17, UR7, R0 ;  /* 0x0000000711157c24 */ /* 0x000fe2000f8e0200 */
[----:B------:R-:W5:Y:S01]  /*e660*/  LD.E.128 R124, desc[UR46][R126.64] ;  /* 0x0000002e7e7c7980 */ /* 0x000f62000c101d00 */
[----:B------:R-:W-:-:S03]  /*e670*/  SHF.R.S32.HI R0, RZ, 0x1f, R205 ;  /* 0x0000001fff007819 */ /* 0x000fc600000114cd */
[----:B------:R-:W5:Y:S01]  /*e680*/  LD.E.128 R128, desc[UR46][R130.64] ;  /* 0x0000002e82807980 */ /* 0x000f62000c101d00 */
[----:B------:R-:W-:Y:S01]  /*e690*/  IMAD.WIDE.U32 R2, R17, UR6, R2 ;  /* 0x0000000611027c25 */ /* 0x000fe2000f8e0002 */
[----:B------:R-:W-:Y:S02]  /*e6a0*/  ULDC.64 UR6, c[0x0][0xad8] ;  /* 0x0002b60000067ab9 */ /* 0x000fe40000000a00 */
[----:B------:R-:W5:Y:S01]  /*e6b0*/  LD.E.128 R28, desc[UR46][R30.64] ;  /* 0x0000002e1e1c7980 */ /* 0x000f62000c101d00 */
[----:B------:R-:W-:Y:S01]  /*e6c0*/  VIADD R53, R203, UR41 ;  /* 0x00000029cb357c36 */ /* 0x000fe20008000000 */
[----:B------:R-:W-:Y:S01]  /*e6d0*/  @!PT LDS RZ, [RZ] ;  /* 0x00000000fffff984 */ /* 0x000fe20000000800 */
[----:B------:R-:W-:Y:S01]  /*e6e0*/  @!PT LDS RZ, [RZ] ;  /* 0x00000000fffff984 */ /* 0x000fe20000000800 */
[----:B------:R-:W-:Y:S01]  /*e6f0*/  @!PT LDS RZ, [RZ] ;  /* 0x00000000fffff984 */ /* 0x000fe20000000800 */
[----:B------:R-:W-:Y:S01]  /*e700*/  @!PT LDS RZ, [RZ] ;  /* 0x00000000fffff984 */ /* 0x000fe20000000800 */
[----:B------:R0:W-:Y:S06]  /*e710*/  MEMBAR.ALL.CTA ;  /* 0x0000000000007992 */ /* 0x0001ec0000008000 */
[----:B0-----:R-:W0:Y:S01]  /*e720*/  FENCE.VIEW.ASYNC.S ;  /* 0x00000000000073c6 */ /* 0x001e220000000000 */
[----:B------:R-:W-:-:S02]  /*e730*/  IMAD.IADD R3, R3, 0x1, R21 ;  /* 0x0000000103037824 */ /* 0x000fc400078e0215 */
[----:B------:R-:W-:Y:S02]  /*e740*/  IMAD R0, R0, UR6, RZ ;  /* 0x0000000600007c24 */ /* 0x000fe4000f8e02ff */
[----:B------:R-:W-:Y:S02]  /*e750*/  VIADD R17, R53, 0x20 ;  /* 0x0000002035117836 */ /* 0x000fe40000000000 */
[C---:B------:R-:W-:Y:S02]  /*e760*/  IMAD R21, R205.reuse, UR7, R0 ;  /* 0x00000007cd157c24 */ /* 0x040fe4000f8e0200 */
[----:B------:R-:W-:Y:S01]  /*e770*/  IMAD.WIDE.U32 R2, R205, UR6, R2 ;  /* 0x00000006cd027c25 */ /* 0x000fe2000f8e0002 */
[-C--:B------:R-:W-:Y:S01]  /*e780*/  ISETP.GE.AND P1, PT, R17, R52.reuse, PT ;  /* 0x000000341100720c */ /* 0x080fe20003f26270 */
[----:B------:R-:W-:Y:S01]  /*e790*/  ULDC.64 UR6, c[0x0][0xa80] ;  /* 0x0002a00000067ab9 */ /* 0x000fe20000000a00 */
[C---:B------:R-:W-:Y:S01]  /*e7a0*/  ISETP.GE.AND P2, PT, R53.reuse, R52, PT ;  /* 0x000000343500720c */ /* 0x040fe20003f46270 */
[----:B------:R-:W-:Y:S01]  /*e7b0*/  VIADD R17, R53, 0x40 ;  /* 0x0000004035117836 */ /* 0x000fe20000000000 */
[----:B------:R-:W-:Y:S01]  /*e7c0*/  LEA R0, P3, R2, UR6, 0x1 ;  /* 0x0000000602007c11 */ /* 0x000fe2000f8608ff */
[----:B------:R-:W-:-:S02]  /*e7d0*/  IMAD.IADD R3, R3, 0x1, R21 ;  /* 0x0000000103037824 */ /* 0x000fc400078e0215 */
[----:B------:R-:W-:Y:S01]  /*e7e0*/  VIADD R176, R176, 0x22820 ;  /* 0x00022820b0b07836 */ /* 0x000fe20000000000 */
[----:B------:R-:W-:Y:S02]  /*e7f0*/  ISETP.GE.AND P0, PT, R17, R52, PT ;  /* 0x000000341100720c */ /* 0x000fe40003f06270 */
[----:B------:R-:W-:Y:S02]  /*e800*/  LEA.HI.X R17, R2, UR7, R3, 0x1, P3 ;  /* 0x0000000702117c11 */ /* 0x000fe400098f0c03 */
[----:B------:R-:W-:Y:S01]  /*e810*/  PRMT R176, RZ, 0x654, R176 ;  /* 0x00000654ffb07816 */ /* 0x000fe200000000b0 */
[----:B0-----:R3:W0:Y:S01]  /*e820*/  SHFL.IDX PT, R68, R0, RZ, 0x181f ;  /* 0x00181fff00447589 */ /* 0x00162200000e0000 */
[----:B------:R-:W-:Y:S02]  /*e830*/  BSSY B1, `(.L_x_1961) ;  /* 0x0000015000017945 */ /* 0x000fe40003800000 */
[----:B------:R3:W-:Y:S01]  /*e840*/  SYNCS.ARRIVE.TRANS64.RED.A1T0 RZ, [R176+URZ], RZ ;  /* 0x000000ffb0ff79a7 */ /* 0x0007e2000810043f */
[----:B------:R3:W1:Y:S01]  /*e850*/  SHFL.IDX PT, R70, R17, RZ, 0x181f ;  /* 0x00181fff11467589 */ /* 0x00066200000e0000 */
[----:B------:R-:W-:Y:S05]  /*e860*/  @P2 BRA `(.L_x_1962) ;  /* 0x0000000000442947 */ /* 0x000fea0003800000 */
[----:B------:R-:W-:Y:S02]  /*e870*/  ULDC UR5, c[0x0][0xac8] ;  /* 0x0002b20000057ab9 */ /* 0x000fe40000000800 */
[----:B------:R-:W-:Y:S02]  /*e880*/  ISETP.GE.AND P5, PT, R19, UR5, PT ;  /* 0x0000000513007c0c */ /* 0x000fe4000bfa6270 */
[----:B------:R-:W-:Y:S02]  /*e890*/  ISETP.GE.AND P4, PT, R200, UR5, PT ;  /* 0x00000005c8007c0c */ /* 0x000fe4000bf86270 */
[----:B------:R-:W-:Y:S02]  /*e8a0*/  ISETP.GE.AND P3, PT, R23, UR5, PT ;  /* 0x0000000517007c0c */ /* 0x000fe4000bf66270 */
[----:B------:R-:W-:-:S07]  /*e8b0*/  ISETP.GE.AND P2, PT, R201, UR5, PT ;  /* 0x00000005c9007c0c */ /* 0x000fce000bf46270 */
[----:B0-----:R-:W-:-:S04]  /*e8c0*/  @!P5 LEA R2, P6, R19, R68, 0x1 ;  /* 0x000000441302d211 */ /* 0x001fc800078c08ff */
[----:B-1----:R-:W-:Y:S02]  /*e8d0*/  @!P5 LEA.HI.X R3, R19, R70, R212, 0x1, P6 ;  /* 0x000000461303d211 */ /* 0x002fe400030f0cd4 */
        /* <DEDUP_REMOVED lines=10> */
.L_x_1962:
[----:B------:R-:W-:Y:S05]  /*e980*/  BSYNC B1 ;  /* 0x0000000000017941 */ /* 0x000fea0003800000 */
.L_x_1961:
[----:B--2--5:R2:W4:Y:S01]  /*e990*/  SHFL.IDX PT, R24, R17, 0x1, 0x181f ;  /* 0x00381f0011187f89 */ /* 0x02452200000e0000 */
        /* <DEDUP_REMOVED lines=9> */
[C---:B------:R-:W-:Y:S02]  /*ea30*/  @!P3 LEA R8, P5, R200.reuse, R20, 0x1 ;  /* 0x00000014c808b211 */ /* 0x040fe400078a08ff */
        /* <DEDUP_REMOVED lines=10> */
.L_x_1964:
[----:B------:R-:W-:Y:S05]  /*eae0*/  BSYNC B1 ;  /* 0x0000000000017941 */ /* 0x000fea0003800000 */
.L_x_1963:
        /* <DEDUP_REMOVED lines=11> */
[----:B------:R-:W-:Y:S02]  /*eba0*/  @!P1 LEA R10, P4, R23, R12, 0x1 ;  /* 0x0000000c170a9211 */ /* 0x000fe400078808ff */
[----:B------:R-:W-:Y:S02]  /*ebb0*/  @!P3 LEA.HI.X R3, R19, R14, R212, 0x1, P6 ;  /* 0x0000000e1303b211 */ /* 0x000fe400030f0cd4 */
        /* <DEDUP_REMOVED lines=8> */
.L_x_1966:
[----:B------:R-:W-:Y:S05]  /*ec40*/  BSYNC B1 ;  /* 0x0000000000017941 */ /* 0x000fea0003800000 */
.L_x_1965:
[----:B0-----:R-:W-:Y:S01]  /*ec50*/  VIADD R3, R53, 0x60 ;  /* 0x0000006035037836 */ /* 0x001fe20000000000 */
[----:B------:R0:W0:Y:S04]  /*ec60*/  SHFL.IDX PT, R12, R17, 0x3, 0x181f ;  /* 0x00781f00110c7f89 */ /* 0x00002800000e0000 */
[----:B------:R-:W-:Y:S01]  /*ec70*/  ISETP.GE.AND P0, PT, R3, R52, PT ;  /* 0x000000340300720c */ /* 0x000fe20003f06270 */
[----:B--23--:R-:W2:-:S12]  /*ec80*/  SHFL.IDX PT, R0, R0, 0x3, 0x181f ;  /* 0x00781f0000007f89 */ /* 0x00ce9800000e0000 */
[----:B------:R-:W-:Y:S05]  /*ec90*/  @P0 BRA `(.L_x_1967) ;  /* 0x0000000c00200947 */ /* 0x000fea0003800000 */
[----:B------:R-:W-:Y:S02]  /*eca0*/  ULDC UR5, c[0x0][0xac8] ;  /* 0x0002b20000057ab9 */ /* 0x000fe40000000800 */
[----:B------:R-:W-:Y:S02]  /*ecb0*/  ISETP.GE.AND P3, PT, R19, UR5, PT ;  /* 0x0000000513007c0c */ /* 0x000fe4000bf66270 */
[----:B------:R-:W-:Y:S02]  /*ecc0*/  ISETP.GE.AND P4, PT, R200, UR5, PT ;  /* 0x00000005c8007c0c */ /* 0x000fe4000bf86270 */
[----:B------:R-:W-:-:S09]  /*ecd0*/  ISETP.GE.AND P5, PT, R23, UR5, PT ;  /* 0x0000000517007c0c */ /* 0x000fd2000bfa6270 */
[-C--:B--2---:R-:W-:Y:S02]  /*ece0*/  @!P3 LEA R2, P0, R19, R0.reuse, 0x1 ;  /* 0x000000001302b211 */ /* 0x084fe400078008ff */
[CC--:B------:R-:W-:Y:S02]  /*ecf0*/  @!P4 LEA R8, P1, R200.reuse, R0.reuse, 0x1 ;  /* 0x00000000c808c211 */ /* 0x0c0fe400078208ff */
        /* <DEDUP_REMOVED lines=9> */
[----:B---3--:R-:W-:-:S04]  /*ed90*/  LEA R2, P0, R201, R0, 0x1 ;  /* 0x00000000c9027211 */ /* 0x008fc800078008ff */
[----:B------:R-:W-:-:S05]  /*eda0*/  LEA.HI.X R3, R201, R12, R209, 0x1, P0 ;  /* 0x0000000cc9037211 */ /* 0x000fca00000f0cd1 */
[----:B------:R0:W-:Y:S01]  /*edb0*/  ST.E.128 desc[UR46][R2.64], R28 ;  /* 0x0000001c02007985 */ /* 0x0001e2000c101d2e */
[----:B------:R-:W-:Y:S05]  /*edc0*/  BRA `(.L_x_1967) ;  /* 0x0000000800d47947 */ /* 0x000fea0003800000 */
.L_x_1960:
[----:B------:R-:W0:Y:S01]  /*edd0*/  LDC R8, c[0x0][0xbe8] ;  /* 0x0002fa00ff087b82 */ /* 0x000e220000000800 */
[----:B------:R-:W-:Y:S01]  /*ede0*/  ISETP.GE.AND P0, PT, R213, 0x80, PT ;  /* 0x00000080d500780c */ /* 0x000fe20003f06270 */
[----:B------:R-:W-:Y:S01]  /*edf0*/  USHF.R.S32.HI UR8, URZ, 0x1f, UR43 ;  /* 0x0000001f3f087899 */ /* 0x000fe2000801142b */
[----:B------:R-:W-:Y:S01]  /*ee00*/  BSSY B1, `(.L_x_1968) ;  /* 0x000002f000017945 */ /* 0x000fe20003800000 */
[----:B------:R-:W-:Y:S01]  /*ee10*/  USHF.R.S32.HI UR9, URZ, 0x1f, UR42 ;  /* 0x0000001f3f097899 */ /* 0x000fe2000801142a */
[----:B------:R-:W-:Y:S01]  /*ee20*/  IMAD R6, R202, 0x20, R203 ;  /* 0x00000020ca067824 */ /* 0x000fe200078e02cb */
[----:B0-----:R-:W-:-:S13]  /*ee30*/  ISETP.NE.AND P1, PT, R8, 0x1, PT ;  /* 0x000000010800780c */ /* 0x001fda0003f25270 */
[----:B------:R-:W0:Y:S08]  /*ee40*/  @P1 LDC R9, c[0x0][0xbec] ;  /* 0x0002fb00ff091b82 */ /* 0x000e300000000800 */
[----:B------:R-:W1:Y:S01]  /*ee50*/  @P1 LDC R11, c[0x0][0xbf0] ;  /* 0x0002fc00ff0b1b82 */ /* 0x000e620000000800 */
[----:B------:R-:W-:Y:S05]  /*ee60*/  @P0 BRA `(.L_x_1969) ;  /* 0x0000000000a00947 */ /* 0x000fea0003800000 */
[----:B------:R-:W2:Y:S01]  /*ee70*/  S2R R4, SR_TID.X ;  /* 0x0000000000047919 */ /* 0x000ea20000002100 */
[----:B------:R-:W3:Y:S01]  /*ee80*/  LDC R3, c[0x0][0xbe8] ;  /* 0x0002fa00ff037b82 */ /* 0x000ee20000000800 */
[----:B------:R-:W-:Y:S01]  /*ee90*/  IMAD.U32 R7, RZ, RZ, UR41 ;  /* 0x00000029ff077e24 */ /* 0x000fe2000f8e00ff */
[----:B------:R-:W-:Y:S02]  /*eea0*/  ULDC UR5, c[0x0][0xa88] ;  /* 0x0002a20000057ab9 */ /* 0x000fe40000000800 */
[----:B---3--:R-:W-:Y:S02]  /*eeb0*/  IMAD R5, R3, UR5, RZ ;  /* 0x0000000503057c24 */ /* 0x008fe4000f8e02ff */
[----:B--2---:R-:W-:-:S04]  /*eec0*/  IADD3 R4, R7, -0x80, R4 ;  /* 0xffffff8007047810 */ /* 0x004fc80007ffe004 */
[----:B------:R-:W-:-:S13]  /*eed0*/  ISETP.GE.AND P0, PT, R4, R5, PT ;  /* 0x000000050400720c */ /* 0x000fda0003f06270 */
[----:B------:R-:W-:Y:S05]  /*eee0*/  @P0 BRA `(.L_x_1969) ;  /* 0x0000000000800947 */ /* 0x000fea0003800000 */
[----:B------:R-:W-:Y:S01]  /*eef0*/  ISETP.NE.AND P0, PT, R3, 0x1, PT ;  /* 0x000000010300780c */ /* 0x000fe20003f05270 */
[----:B------:R-:W-:Y:S01]  /*ef00*/  ULDC.64 UR10, c[0x0][0xb90] ;  /* 0x0002e400000a7ab9 */ /* 0x000fe20000000a00 */
[----:B------:R-:W-:Y:S01]  /*ef10*/  IMAD.MOV.U32 R2, RZ, RZ, R4 ;  /* 0x000000ffff027224 */ /* 0x000fe200078e0004 */
[----:B------:R-:W-:Y:S02]  /*ef20*/  UIMAD UR5, UR8, UR10, URZ ;  /* 0x0000000a080572a4 */ /* 0x000fe4000f8e023f */
[----:B------:R-:W-:Y:S02]  /*ef30*/  UIMAD.WIDE.U32 UR6, UR43, UR10, URZ ;  /* 0x0000000a2b0672a5 */ /* 0x000fe4000f8e003f */
[----:B------:R-:W-:-:S03]  /*ef40*/  UIMAD UR5, UR43, UR11, UR5 ;  /* 0x0000000b2b0572a4 */ /* 0x000fc6000f8e0205 */
[----:B------:R-:W-:Y:S01]  /*ef50*/  ULDC.64 UR10, c[0x0][0xb98] ;  /* 0x0002e600000a7ab9 */ /* 0x000fe20000000a00 */
[----:B------:R-:W-:Y:S02]  /*ef60*/  UIADD3 UR7, UR7, UR5, URZ ;  /* 0x0000000507077290 */ /* 0x000fe4000fffe03f */
[----:B------:R-:W2:Y:S01]  /*ef70*/  @P0 LDC R5, c[0x0][0xbec] ;  /* 0x0002fb00ff050b82 */ /* 0x000ea20000000800 */
[----:B------:R-:W-:Y:S02]  /*ef80*/  UIMAD UR5, UR9, UR10, URZ ;  /* 0x0000000a090572a4 */ /* 0x000fe4000f8e023f */
[----:B------:R-:W-:Y:S02]  /*ef90*/  UIMAD.WIDE.U32 UR6, UR42, UR10, UR6 ;  /* 0x0000000a2a0672a5 */ /* 0x000fe4000f8e0006 */
[----:B------:R-:W-:-:S03]  /*efa0*/  UIMAD UR5, UR42, UR11, UR5 ;  /* 0x0000000b2a0572a4 */ /* 0x000fc6000f8e0205 */
[----:B------:R-:W3:Y:S01]  /*efb0*/  @P0 LDC R7, c[0x0][0xbf0] ;  /* 0x0002fc00ff070b82 */ /* 0x000ee20000000800 */
[----:B------:R-:W-:Y:S01]  /*efc0*/  ULDC.64 UR10, c[0x0][0xb88] ;  /* 0x0002e200000a7ab9 */ /* 0x000fe20000000a00 */
[----:B--2---:R-:W-:-:S05]  /*efd0*/  @P0 IMAD.HI.U32 R0, R4, R5, RZ ;  /* 0x0000000504000227 */ /* 0x004fca00078e00ff */
[----:B---3--:R-:W-:-:S05]  /*efe0*/  @P0 SHF.R.U32.HI R2, RZ, R7, R0 ;  /* 0x00000007ff020219 */ /* 0x008fca0000011600 */
[----:B------:R-:W-:-:S04]  /*eff0*/  IMAD.MOV R5, RZ, RZ, -R2 ;  /* 0x000000ffff057224 */ /* 0x000fc800078e0a02 */
[----:B------:R-:W-:Y:S01]  /*f000*/  IMAD R5, R3, R5, R4 ;  /* 0x0000000503057224 */ /* 0x000fe200078e0204 */
[----:B------:R-:W-:Y:S01]  /*f010*/  SHF.R.S32.HI R3, RZ, 0x1f, R2 ;  /* 0x0000001fff037819 */ /* 0x000fe20000011402 */
[----:B------:R-:W-:Y:S01]  /*f020*/  IMAD.U32 R4, RZ, RZ, UR5 ;  /* 0x00000005ff047e24 */ /* 0x000fe2000f8e00ff */
        /* <DEDUP_REMOVED lines=12> */
.L_x_1969:
[----:B------:R-:W-:Y:S05]  /*f0f0*/  BSYNC B1 ;  /* 0x0000000000017941 */ /* 0x000fea0003800000 */
.L_x_1968:
[----:B------:R-:W-:Y:S01]  /*f100*/  ULDC.64 UR10, c[0x0][0xae8] ;  /* 0x0002ba00000a7ab9 */ /* 0x000fe20000000a00 */
[----:B------:R-:W-:Y:S01]  /*f110*/  VIADD R6, R6, UR41 ;  /* 0x0000002906067c36 */ /* 0x000fe20008000000 */
[----:B------:R-:W-:Y:S01]  /*f120*/  UIMAD UR5, UR8, UR10, URZ ;  /* 0x0000000a080572a4 */ /* 0x000fe2000f8e023f */
[----:B------:R-:W-:Y:S01]  /*f130*/  BSSY B1, `(.L_x_1970) ;  /* 0x000003c000017945 */ /* 0x000fe20003800000 */
[----:B------:R-:W-:Y:S01]  /*f140*/  UIMAD.WIDE.U32 UR6, UR43, UR10, URZ ;  /* 0x0000000a2b0672a5 */ /* 0x000fe2000f8e003f */
[----:B0-----:R-:W-:Y:S01]  /*f150*/  @P1 IMAD.HI.U32 R0, R6, R9, RZ ;  /* 0x0000000906001227 */ /* 0x001fe200078e00ff */
[----:B------:R-:W-:-:S03]  /*f160*/  UIMAD UR5, UR43, UR11, UR5 ;  /* 0x0000000b2b0572a4 */ /* 0x000fc6000f8e0205 */
[----:B------:R-:W-:Y:S01]  /*f170*/  ULDC.64 UR10, c[0x0][0xaf0] ;  /* 0x0002bc00000a7ab9 */ /* 0x000fe20000000a00 */
[----:B------:R-:W-:Y:S01]  /*f180*/  UIADD3 UR7, UR7, UR5, URZ ;  /* 0x0000000507077290 */ /* 0x000fe2000fffe03f */
[----:B--2---:R-:W-:Y:S01]  /*f190*/  IMAD.MOV.U32 R5, RZ, RZ, R6 ;  /* 0x000000ffff057224 */ /* 0x004fe200078e0006 */
[----:B------:R-:W-:Y:S01]  /*f1a0*/  UIMAD UR5, UR9, UR10, URZ ;  /* 0x0000000a090572a4 */ /* 0x000fe2000f8e023f */
[----:B-1----:R-:W-:-:S03]  /*f1b0*/  @P1 SHF.R.U32.HI R5, RZ, R11, R0 ;  /* 0x0000000bff051219 */ /* 0x002fc60000011600 */
[----:B------:R-:W-:Y:S01]  /*f1c0*/  UIMAD UR5, UR42, UR11, UR5 ;  /* 0x0000000b2a0572a4 */ /* 0x000fe2000f8e0205 */
[--C-:B------:R-:W-:Y:S01]  /*f1d0*/  SHF.R.S32.HI R0, RZ, 0x1f, R5.reuse ;  /* 0x0000001fff007819 */ /* 0x100fe20000011405 */
[----:B------:R-:W-:Y:S01]  /*f1e0*/  UIMAD.WIDE.U32 UR42, UR42, UR10, UR6 ;  /* 0x0000000a2a2a72a5 */ /* 0x000fe2000f8e0006 */
[----:B------:R-:W-:Y:S02]  /*f1f0*/  IMAD.MOV R7, RZ, RZ, -R5 ;  /* 0x000000ffff077224 */ /* 0x000fe400078e0a05 */
[----:B------:R-:W-:Y:S01]  /*f200*/  ULDC.64 UR6, c[0x0][0xae0] ;  /* 0x0002b80000067ab9 */ /* 0x000fe20000000a00 */
[----:B------:R-:W-:Y:S01]  /*f210*/  UIADD3 UR5, UR43, UR5, URZ ;  /* 0x000000052b057290 */ /* 0x000fe2000fffe03f */
[----:B------:R-:W-:Y:S02]  /*f220*/  IMAD R0, R0, UR6, RZ ;  /* 0x0000000600007c24 */ /* 0x000fe4000f8e02ff */
[----:B------:R-:W-:Y:S02]  /*f230*/  IMAD R7, R8, R7, R6 ;  /* 0x0000000708077224 */ /* 0x000fe400078e0206 */
[----:B------:R-:W-:-:S02]  /*f240*/  IMAD.U32 R3, RZ, RZ, UR43 ;  /* 0x0000002bff037e24 */ /* 0x000fc4000f8e00ff */
[----:B------:R-:W-:Y:S02]  /*f250*/  IMAD.U32 R2, RZ, RZ, UR42 ;  /* 0x0000002aff027e24 */ /* 0x000fe4000f8e00ff */
[----:B------:R-:W-:Y:S01]  /*f260*/  IMAD.U32 R3, RZ, RZ, UR5 ;  /* 0x00000005ff037e24 */ /* 0x000fe2000f8e00ff */
[----:B------:R-:W-:Y:S01]  /*f270*/  ULDC UR5, c[0x0][0xa88] ;  /* 0x0002a20000057ab9 */ /* 0x000fe20000000800 */
[C---:B------:R-:W-:Y:S01]  /*f280*/  IMAD R9, R5.reuse, UR7, R0 ;  /* 0x0000000705097c24 */ /* 0x040fe2000f8e0200 */
[----:B------:R-:W-:Y:S01]  /*f290*/  SHF.R.S32.HI R0, RZ, 0x1f, R7 ;  /* 0x0000001fff007819 */ /* 0x000fe20000011407 */
[----:B------:R-:W-:Y:S01]  /*f2a0*/  IMAD.WIDE.U32 R2, R5, UR6, R2 ;  /* 0x0000000605027c25 */ /* 0x000fe2000f8e0002 */
[----:B------:R-:W-:-:S03]  /*f2b0*/  ULDC.64 UR6, c[0x0][0xad8] ;  /* 0x0002b60000067ab9 */ /* 0x000fc60000000a00 */
[----:B------:R-:W-:Y:S02]  /*f2c0*/  IMAD.IADD R3, R3, 0x1, R9 ;  /* 0x0000000103037824 */ /* 0x000fe400078e0209 */
[----:B------:R-:W-:Y:S02]  /*f2d0*/  IMAD R4, R0, UR6, RZ ;  /* 0x0000000600047c24 */ /* 0x000fe4000f8e02ff */
[----:B------:R-:W-:Y:S02]  /*f2e0*/  VIADD R6, R203, UR41 ;  /* 0x00000029cb067c36 */ /* 0x000fe40008000000 */
[----:B------:R-:W-:Y:S02]  /*f2f0*/  IMAD R9, R8, UR5, RZ ;  /* 0x0000000508097c24 */ /* 0x000fe4000f8e02ff */
[C---:B------:R-:W-:Y:S02]  /*f300*/  IMAD R5, R7.reuse, UR7, R4 ;  /* 0x0000000707057c24 */ /* 0x040fe4000f8e0204 */
[----:B------:R-:W-:Y:S01]  /*f310*/  IMAD.WIDE.U32 R2, R7, UR6, R2 ;  /* 0x0000000607027c25 */ /* 0x000fe2000f8e0002 */
[----:B------:R-:W-:Y:S01]  /*f320*/  ISETP.GE.AND P2, PT, R6, R9, PT ;  /* 0x000000090600720c */ /* 0x000fe20003f46270 */
[----:B------:R-:W-:-:S02]  /*f330*/  ULDC.64 UR6, c[0x0][0xa80] ;  /* 0x0002a00000067ab9 */ /* 0x000fc40000000a00 */
[----:B------:R-:W-:Y:S01]  /*f340*/  VIADD R0, R6, 0x20 ;  /* 0x0000002006007836 */ /* 0x000fe20000000000 */
[----:B------:R-:W-:Y:S01]  /*f350*/  LEA R4, P3, R2, UR6, 0x1 ;  /* 0x0000000602047c11 */ /* 0x000fe2000f8608ff */
[----:B------:R-:W-:-:S03]  /*f360*/  IMAD.IADD R3, R3, 0x1, R5 ;  /* 0x0000000103037824 */ /* 0x000fc600078e0205 */
[-C--:B------:R-:W-:Y:S01]  /*f370*/  ISETP.GE.AND P1, PT, R0, R9.reuse, PT ;  /* 0x000000090000720c */ /* 0x080fe20003f26270 */
[----:B------:R-:W-:Y:S01]  /*f380*/  VIADD R0, R6, 0x40 ;  /* 0x0000004006007836 */ /* 0x000fe20000000000 */
[----:B------:R-:W-:Y:S02]  /*f390*/  LEA.HI.X R5, R2, UR7, R3, 0x1, P3 ;  /* 0x0000000702057c11 */ /* 0x000fe400098f0c03 */
[----:B------:R0:W1:Y:S02]  /*f3a0*/  SHFL.IDX PT, R2, R4, RZ, 0x181f ;  /* 0x00181fff04027589 */ /* 0x00006400000e0000 */
[----:B------:R-:W-:Y:S02]  /*f3b0*/  ISETP.GE.AND P0, PT, R0, R9, PT ;  /* 0x000000090000720c */ /* 0x000fe40003f06270 */
[----:B------:R0:W2:Y:S01]  /*f3c0*/  SHFL.IDX PT, R0, R5, RZ, 0x181f ;  /* 0x00181fff05007589 */ /* 0x0000a200000e0000 */
[----:B------:R-:W-:Y:S10]  /*f3d0*/  @P2 BRA `(.L_x_1971) ;  /* 0x0000000000442947 */ /* 0x000ff40003800000 */
        /* <DEDUP_REMOVED lines=17> */
.L_x_1971:
[----:B------:R-:W-:Y:S05]  /*f4f0*/  BSYNC B1 ;  /* 0x0000000000017941 */ /* 0x000fea0003800000 */
.L_x_1970:
        /* <DEDUP_REMOVED lines=21> */
.L_x_1973:
[----:B------:R-:W-:Y:S05]  /*f650*/  BSYNC B1 ;  /* 0x0000000000017941 */ /* 0x000fea0003800000 */
.L_x_1972:
        /* <DEDUP_REMOVED lines=21> */
.L_x_1975:
[----:B------:R-:W-:Y:S05]  /*f7b0*/  BSYNC B1 ;  /* 0x0000000000017941 */ /* 0x000fea0003800000 */
.L_x_1974:
[----:B---3--:R-:W-:Y:S01]  /*f7c0*/  VIADD R3, R6, 0x60 ;  /* 0x0000006006037836 */ /* 0x008fe20000000000 */
[----:B0-----:R0:W3:Y:S04]  /*f7d0*/  SHFL.IDX PT, R0, R5, 0x3, 0x181f ;  /* 0x00781f0005007f89 */ /* 0x0010e800000e0000 */
        /* <DEDUP_REMOVED lines=8> */
[-C--:B-12-4-:R-:W-:Y:S02]  /*f860*/  @!P3 LEA R4, P6, R19, R2.reuse, 0x1 ;  /* 0x000000021304b211 */ /* 0x096fe400078c08ff */
[CC--:B------:R-:W-:Y:S02]  /*f870*/  @!P2 LEA R6, P5, R200.reuse, R2.reuse, 0x1 ;  /* 0x00000002c806a211 */ /* 0x0c0fe400078a08ff */
        /* <DEDUP_REMOVED lines=10> */
.L_x_1967:
[----:B------:R-:W-:Y:S05]  /*f920*/  BSYNC B0 ;  /* 0x0000000000007941 */ /* 0x000fea0003800000 */
.L_x_1959:
[----:B------:R-:W-:Y:S02]  /*f930*/  ULDC UR5, c[0x0][0xc38] ;  /* 0x00030e0000057ab9 */ /* 0x000fe40000000800 */
[----:B------:R-:W-:-:S06]  /*f940*/  UISETP.GE.AND UP0, UPT, UR4, UR5, UPT ;  /* 0x000000050400728c */ /* 0x000fcc000bf06270 */
[----:B------:R-:W-:-:S13]  /*f950*/  PLOP3.LUT P0, PT, PT, PT, UP0, 0x80, 0x0 ;  /* 0x000000000000781c */ /* 0x000fda0003f0f008 */
[----:B------:R-:W-:Y:S05]  /*f960*/  @!P0 BRA `(.L_x_1976) ;  /* 0xffffff1000e48947 */ /* 0x000fea000383ffff */
[----:B------:R-:W-:Y:S05]  /*f970*/  EXIT ;  /* 0x000000000000794d */ /* 0x000fea0003800000 */
.L_x_1870:
[----:B------:R-:W-:-:S08]  /*f980*/  NOP ;  /* 0x0000000000007918 */ /* 0x000fd00000000000 */
[----:B------:R-:W0:-:S00]  /*f990*/  USETMAXREG.DEALLOC.CTAPOOL 0x28 ;  /* 0x00000028000079c8 */ /* 0x000e0000080e0500 */
[----:B0-----:R-:W-:-:S06]  /*f9a0*/  LOP3.LUT R0, R0, 0x3, RZ, 0xc0, !PT ;  /* 0x0000000300007812 */ /* 0x001fcc00078ec0ff */
[----:B------:R-:W0:Y:S01]  /*f9b0*/  S2UR UR5, SR_CTAID.X ;  /* 0x00000000000579c3 */ /* 0x000e220000002500 */
[----:B------:R-:W-:Y:S01]  /*f9c0*/  LOP3.LUT R16, R16, 0xfffffdff, RZ, 0xc0, !PT ;  /* 0xfffffdff10107812 */ /* 0x000fe200078ec0ff */
[----:B------:R-:W-:Y:S01]  /*f9d0*/  STL [R1], RZ ;  /* 0x000000ff01007387 */ /* 0x000fe20000100800 */
[----:B------:R-:W-:Y:S02]  /*f9e0*/  IMAD.MOV.U32 R18, RZ, RZ, RZ ;  /* 0x000000ffff127224 */ /* 0x000fe400078e00ff */
[----:B------:R-:W-:Y:S01]  /*f9f0*/  IMAD.MOV.U32 R25, RZ, RZ, 0x1 ;  /* 0x00000001ff197424 */ /* 0x000fe200078e00ff */
[----:B------:R1:W2:Y:S02]  /*fa00*/  SHFL.IDX PT, R2, R0, RZ, 0x1f ;  /* 0x00001fff00027589 */ /* 0x0002a400000e0000 */
[----:B-1----:R-:W0:Y:S01]  /*fa10*/  LDC R0, c[0x0][0xc38] ;  /* 0x00030e00ff007b82 */ /* 0x002e220000000800 */
[----:B--2---:R-:W-:-:S13]  /*fa20*/  ISETP.NE.AND P0, PT, R2, RZ, PT ;  /* 0x000000ff0200720c */ /* 0x004fda0003f05270 */
[----:B------:R-:W-:Y:S01]  /*fa30*/  @P0 LOP3.LUT R16, R16, 0x200, RZ, 0xfc, !PT ;  /* 0x0000020010100812 */ /* 0x000fe200078efcff */
[----:B------:R-:W-:Y:S06]  /*fa40*/  @P0 BAR.ARV 0x4, 0x180 ;  /* 0x0106000000000b1d */ /* 0x000fec0000002000 */
[----:B0-----:R-:W-:-:S13]  /*fa50*/  ISETP.LE.AND P0, PT, R0, UR5, PT ;  /* 0x0000000500007c0c */ /* 0x001fda000bf03270 */
[----:B------:R-:W-:Y:S05]  /*fa60*/  @P0 BRA `(.L_x_1977) ;  /* 0x0000003c005c0947 */ /* 0x000fea0003800000 */
[----:B------:R-:W-:Y:S01]  /*fa70*/  IMAD.SHL.U32 R28, R5, 0x8, RZ ;  /* 0x00000008051c7824 */ /* 0x000fe200078e00ff */
[----:B------:R-:W-:Y:S01]  /*fa80*/  ULDC UR4, c[0x0][0x320] ;  /* 0x0000c80000047ab9 */ /* 0x000fe20000000800 */
[----:B------:R-:W-:Y:S01]  /*fa90*/  LOP3.LUT R16, R16, 0xffffffef, RZ, 0xc0, !PT ;  /* 0xffffffef10107812 */ /* 0x000fe200078ec0ff */
[----:B------:R-:W0:Y:S01]  /*faa0*/  S2UR UR8, SR_CgaCtaId ;  /* 0x00000000000879c3 */ /* 0x000e220000008800 */
[----:B------:R-:W-:Y:S01]  /*fab0*/  ULDC.64 UR36, c[0x0][0x2f0] ;  /* 0x0000bc0000247ab9 */ /* 0x000fe20000000a00 */
[C---:B------:R-:W-:Y:S01]  /*fac0*/  LOP3.LUT R0, R28.reuse, 0x1f8, RZ, 0xc0, !PT ;  /* 0x000001f81c007812 */ /* 0x040fe200078ec0ff */
[----:B------:R-:W-:Y:S01]  /*fad0*/  ULDC.64 UR6, c[0x0][0x418] ;  /* 0x0001060000067ab9 */ /* 0x000fe20000000a00 */
[----:B------:R-:W-:Y:S01]  /*fae0*/  LOP3.LUT R7, R28, 0x38, RZ, 0xc0, !PT ;  /* 0x000000381c077812 */ /* 0x000fe200078ec0ff */
[----:B------:R-:W-:Y:S01]  /*faf0*/  UISETP.NE.U32.AND UP0, UPT, UR6, URZ, UPT ;  /* 0x0000003f0600728c */ /* 0x000fe2000bf05070 */
[----:B------:R-:W-:Y:S01]  /*fb00*/  LOP3.LUT R3, R0, 0x38, R5, 0x78, !PT ;  /* 0x0000003800037812 */ /* 0x000fe200078e7805 */
[----:B------:R-:W-:Y:S01]  /*fb10*/  ULDC UR9, c[0x0][0x2b8] ;  /* 0x0000ae0000097ab9 */ /* 0x000fe20000000800 */
[C---:B------:R-:W-:Y:S01]  /*fb20*/  LOP3.LUT R0, R7.reuse, 0x40, RZ, 0xfc, !PT ;  /* 0x0000004007007812 */ /* 0x040fe200078efcff */
[----:B------:R-:W-:Y:S01]  /*fb30*/  UISETP.NE.AND.EX UP0, UPT, UR7, URZ, UPT, UP0 ;  /* 0x0000003f0700728c */ /* 0x000fe2000bf05300 */
[C---:B------:R-:W-:Y:S01]  /*fb40*/  LOP3.LUT R2, R7.reuse, 0x80, RZ, 0xfc, !PT ;  /* 0x0000008007027812 */ /* 0x040fe200078efcff */
[----:B------:R-:W-:Y:S01]  /*fb50*/  IMAD.U32 R31, RZ, RZ, UR5 ;  /* 0x00000005ff1f7e24 */ /* 0x000fe2000f8e00ff */
[----:B------:R-:W-:Y:S01]  /*fb60*/  ISETP.GE.AND P2, PT, R0, UR4, PT ;  /* 0x0000000400007c0c */ /* 0x000fe2000bf46270 */
[----:B------:R-:W-:Y:S01]  /*fb70*/  UMOV UR7, 0x400 ;  /* 0x0000040000077882 */ /* 0x000fe20000000000 */
[----:B------:R-:W-:Y:S01]  /*fb80*/  ISETP.GE.AND P1, PT, R2, UR4, PT ;  /* 0x0000000402007c0c */ /* 0x000fe2000bf26270 */
[----:B------:R-:W-:Y:S01]  /*fb90*/  ULDC UR38, c[0x0][0x288] ;  /* 0x0000a20000267ab9 */ /* 0x000fe20000000800 */
[C---:B------:R-:W-:Y:S01]  /*fba0*/  ISETP.GE.AND P0, PT, R7.reuse, UR4, PT ;  /* 0x0000000407007c0c */ /* 0x040fe2000bf06270 */
[----:B------:R-:W-:Y:S01]  /*fbb0*/  ULDC UR6, c[0x0][0x448] ;  /* 0x0001120000067ab9 */ /* 0x000fe20000000800 */
[----:B------:R-:W-:Y:S01]  /*fbc0*/  SEL R2, RZ, 0xffffffff, P2 ;  /* 0xffffffffff027807 */ /* 0x000fe20001000000 */
[----:B------:R-:W-:Y:S01]  /*fbd0*/  IMAD.MOV.U32 R25, RZ, RZ, 0x1 ;  /* 0x00000001ff197424 */ /* 0x000fe200078e00ff */
[----:B------:R-:W-:Y:S01]  /*fbe0*/  LOP3.LUT R4, R7, 0xc0, RZ, 0xfc, !PT ;  /* 0x000000c007047812 */ /* 0x000fe200078efcff */
[----:B------:R-:W-:Y:S01]  /*fbf0*/  IMAD.MOV.U32 R18, RZ, RZ, RZ ;  /* 0x000000ffff127224 */ /* 0x000fe200078e00ff */
[----:B------:R-:W-:Y:S01]  /*fc00*/  LOP3.LUT R28, R3, 0x200, R28, 0xf8, !PT ;  /* 0x00000200031c7812 */ /* 0x000fe200078ef81c */
[----:B------:R-:W-:Y:S01]  /*fc10*/  IMAD.SHL.U32 R3, R2, 0x2, RZ ;  /* 0x0000000202037824 */ /* 0x000fe200078e00ff */
[----:B------:R-:W-:Y:S01]  /*fc20*/  SEL R0, RZ, 0x1, P0 ;  /* 0x00000001ff007807 */ /* 0x000fe20000000000 */
[----:B0-----:R-:W-:Y:S01]  /*fc30*/  ULEA UR7, UR8, UR7, 0x18 ;  /* 0x0000000708077291 */ /* 0x001fe2000f8ec03f */
[----:B------:R-:W-:Y:S01]  /*fc40*/  @P2 LOP3.LUT R16, R16, 0x10, RZ, 0xfc, !PT ;  /* 0x0000001010102812 */ /* 0x000fe200078efcff */
[----:B------:R-:W-:Y:S01]  /*fc50*/  ULOP3.LUT UR48, UR39, 0x2, URZ, 0xfc, !UPT ;  /* 0x0000000227307892 */ /* 0x000fe2000f8efc3f */
[----:B------:R-:W-:Y:S01]  /*fc60*/  LOP3.LUT R0, R3, 0x2, R0, 0xe2, !PT ;  /* 0x0000000203007812 */ /* 0x000fe200078ee200 */
[----:B------:R-:W-:Y:S01]  /*fc70*/  ULDC UR50, c[0x0][0xc] ;  /* 0x0000030000327ab9 */ /* 0x000fe20000000800 */
[----:B------:R-:W-:Y:S01]  /*fc80*/  LOP3.LUT R16, R16, 0xfffffff7, RZ, 0xc0, !PT ;  /* 0xfffffff710107812 */ /* 0x000fe200078ec0ff */
[----:B------:R-:W-:Y:S01]  /*fc90*/  IMAD.U32 R17, RZ, RZ, UR7 ;  /* 0x00000007ff117e24 */ /* 0x000fe2000f8e00ff */
[----:B------:R-:W-:-:S02]  /*fca0*/  SEL R3, RZ, 0x4, P1 ;  /* 0x00000004ff037807 */ /* 0x000fc40000800000 */
[----:B------:R-:W-:Y:S01]  /*fcb0*/  @P1 LOP3.LUT R16, R16, 0x8, RZ, 0xfc, !PT ;  /* 0x0000000810101812 */ /* 0x000fe200078efcff */
[----:B------:R-:W-:Y:S01]  /*fcc0*/  IMAD R32, R28, 0x2, R17 ;  /* 0x000000021c207824 */ /* 0x000fe200078e0211 */
[----:B------:R-:W-:Y:S01]  /*fcd0*/  ISETP.GE.AND P1, PT, R7, UR37, PT ;  /* 0x0000002507007c0c */ /* 0x000fe2000bf26270 */
[----:B------:R-:W-:Y:S01]  /*fce0*/  UIMAD UR37, UR6, UR38, URZ ;  /* 0x00000026062572a4 */ /* 0x000fe2000f8e023f */
[----:B------:R-:W-:Y:S02]  /*fcf0*/  LOP3.LUT R16, R16, 0xffffffdf, RZ, 0xc0, !PT ;  /* 0xffffffdf10107812 */ /* 0x000fe400078ec0ff */
[----:B------:R-:W-:Y:S01]  /*fd00*/  LOP3.LUT R6, R0, R3, RZ, 0xfc, !PT ;  /* 0x0000000300067212 */ /* 0x000fe200078efcff */
[C---:B------:R-:W-:Y:S01]  /*fd10*/  IMAD.SHL.U32 R0, R5.reuse, 0x10, RZ ;  /* 0x0000001005007824 */ /* 0x040fe200078e00ff */
[----:B------:R-:W-:Y:S02]  /*fd20*/  @P0 LOP3.LUT R16, R16, 0x20, RZ, 0xfc, !PT ;  /* 0x0000002010100812 */ /* 0x000fe400078efcff */
[----:B------:R-:W-:Y:S01]  /*fd30*/  ISETP.GE.AND P0, PT, R4, UR4, PT ;  /* 0x0000000404007c0c */ /* 0x000fe2000bf06270 */
[----:B------:R0:W-:Y:S01]  /*fd40*/  STL [R1+0x4], R6 ;  /* 0x0000040601007387 */ /* 0x0001e20000100800 */
[----:B------:R-:W-:Y:S01]  /*fd50*/  LOP3.LUT R16, R16, 0xfffffffb, RZ, 0xc0, !PT ;  /* 0xfffffffb10107812 */ /* 0x000fe200078ec0ff */
[----:B------:R-:W-:Y:S01]  /*fd60*/  ULDC UR4, c[0x0][0x424] ;  /* 0x0001090000047ab9 */ /* 0x000fe20000000800 */
[----:B------:R-:W-:Y:S01]  /*fd70*/  LOP3.LUT R8, R5, 0x7f, RZ, 0xc0, !PT ;  /* 0x0000007f05087812 */ /* 0x000fe200078ec0ff */
[----:B------:R0:W-:Y:S01]  /*fd80*/  STL [R1], RZ ;  /* 0x000000ff01007387 */ /* 0x0001e20000100800 */
[----:B------:R-:W-:Y:S01]  /*fd90*/  USEL UR4, UR4, 0x1, UP0 ;  /* 0x0000000104047887 */ /* 0x000fe20008000000 */
[----:B------:R-:W-:-:S02]  /*fda0*/  SEL R35, RZ, 0x8, P0 ;  /* 0x00000008ff237807 */ /* 0x000fc40000000000 */
[----:B------:R-:W-:Y:S01]  /*fdb0*/  SHF.R.U32.HI R33, RZ, 0x3, R8 ;  /* 0x00000003ff217819 */ /* 0x000fe20000011608 */
[----:B------:R-:W-:Y:S01]  /*fdc0*/  UIMAD UR36, UR4, UR36, URZ ;  /* 0x00000024042472a4 */ /* 0x000fe2000f8e023f */
[----:B------:R-:W-:Y:S02]  /*fdd0*/  LOP3.LUT R35, R6, R35, RZ, 0xfc, !PT ;  /* 0x0000002306237212 */ /* 0x000fe400078efcff */
[----:B------:R-:W-:Y:S01]  /*fde0*/  @P0 LOP3.LUT R16, R16, 0x4, RZ, 0xfc, !PT ;  /* 0x0000000410100812 */ /* 0x000fe200078efcff */
[----:B------:R-:W-:Y:S01]  /*fdf0*/  UIADD3 UR4, UR36, 0x5f, URZ ;  /* 0x0000005f24047890 */ /* 0x000fe2000fffe03f */
[----:B------:R-:W-:Y:S01]  /*fe00*/  LOP3.LUT R0, R33, 0x70, R0, 0xf8, !PT ;  /* 0x0000007021007812 */ /* 0x000fe200078ef800 */
[----:B------:R-:W-:Y:S01]  /*fe10*/  UIADD3 UR49, UR36, 0x1, -UR38 ;  /* 0x0000000124317890 */ /* 0x000fe2000fffe826 */
[----:B------:R-:W-:Y:S01]  /*fe20*/  LOP3.LUT R16, R16, 0xfffffffe, RZ, 0xc0, !PT ;  /* 0xfffffffe10107812 */ /* 0x000fe200078ec0ff */
[----:B------:R-:W-:Y:S02]  /*fe30*/  UIMAD.WIDE UR4, UR4, 0x2aaaaaab, URZ ;  /* 0x2aaaaaab040478a5 */ /* 0x000fe4000f8e023f */
[----:B------:R-:W-:Y:S01]  /*fe40*/  UIADD3 UR38, UR36, -UR38, URZ ;  /* 0x8000002624267290 */ /* 0x000fe2000fffe03f */
[----:B------:R-:W-:Y:S01]  /*fe50*/  @P1 LOP3.LUT R16, R16, 0x1, RZ, 0xfc, !PT ;  /* 0x0000000110101812 */ /* 0x000fe200078efcff */
[----:B------:R-:W-:Y:S01]  /*fe60*/  USHF.R.U32.HI UR40, URZ, 0x1f, UR5 ;  /* 0x0000001f3f287899 */ /* 0x000fe20008011605 */
[----:B------:R-:W-:-:S02]  /*fe70*/  ISETP.GE.AND P1, PT, R7, UR9, PT ;  /* 0x0000000907007c0c */ /* 0x000fc4000bf26270 */
[----:B------:R-:W-:Y:S01]  /*fe80*/  LOP3.LUT R16, R16, 0xfffffeff, RZ, 0xc0, !PT ;  /* 0xfffffeff10107812 */ /* 0x000fe200078ec0ff */
[----:B------:R-:W-:-:S10]  /*fe90*/  ULEA.HI.SX32 UR40, UR5, UR40, 0x1c ;  /* 0x0000002805287291 */ /* 0x000fd4000f8fe23f */
[----:B0-----:R-:W-:-:S07]  /*fea0*/  @P1 LOP3.LUT R16, R16, 0x100, RZ, 0xfc, !PT ;  /* 0x0000010010101812 */ /* 0x001fce00078efcff */
.L_x_2032:
[----:B------:R-:W-:Y:S01]  /*feb0*/  ULDC UR7, c[0x0][0xc60] ;  /* 0x0003180000077ab9 */ /* 0x000fe20000000800 */
[C---:B------:R-:W-:Y:S01]  /*fec0*/  R2UR UR41, R31.reuse ;  /* 0x000000001f2972ca */ /* 0x040fe200000e0000 */
[----:B------:R-:W-:Y:S01]  /*fed0*/  UISETP.NE.AND UP0, UPT, UR7, 0x1, UPT ;  /* 0x000000010700788c */ /* 0x000fe2000bf05270 */
[----:B------:R-:W-:-:S10]  /*fee0*/  R2UR UR6, R31 ;  /* 0x000000001f0672ca */ /* 0x000fd400000e0000 */
        /* <DEDUP_REMOVED lines=9> */
[----:B012--5:R-:W-:Y:S05]  /*ff80*/  @P0 BRA `(.L_x_1978) ;  /* 0x0000000000200947 */ /* 0x027fea0003800000 */
        /* <DEDUP_REMOVED lines=8> */
.L_x_1978:
[----:B------:R-:W-:Y:S01]  /*10010*/  ULDC UR8, c[0x0][0xc54] ;  /* 0x0003150000087ab9 */ /* 0x000fe20000000800 */
[----:B------:R-:W-:Y:S01]  /*10020*/  UMOV UR6, UR7 ;  /* 0x0000000700067c82 */ /* 0x000fe20008000000 */
[----:B------:R-:W-:-:S11]  /*10030*/  UISETP.NE.AND UP0, UPT, UR8, 0x1, UPT ;  /* 0x000000010800788c */ /* 0x000fd6000bf05270 */
[----:B------:R-:W-:Y:S02]  /*10040*/  @UP0 ULDC.64 UR10, c[0x0][0xc58] ;  /* 0x00031600000a0ab9 */ /* 0x000fe40000000a00 */
[----:B------:R-:W-:-:S04]  /*10050*/  UIMAD.WIDE.U32 UR4, UR7, UR10, URZ ;  /* 0x0000000a070472a5 */ /* 0x000fc8000f8e003f */
[----:B------:R-:W-:-:S04]  /*10060*/  @UP0 USHF.R.U32.HI UR6, URZ, UR11, UR5 ;  /* 0x0000000b3f060299 */ /* 0x000fc80008011605 */
[----:B------:R-:W-:-:S12]  /*10070*/  UIMAD UR4, UR6, UR8, URZ ;  /* 0x00000008060472a4 */ /* 0x000fd8000f8e023f */
.L_x_1979:
[----:B------:R-:W-:Y:S01]  /*10080*/  ULDC UR5, c[0x0][0xc48] ;  /* 0x0003120000057ab9 */ /* 0x000fe20000000800 */
[----:B------:R-:W-:Y:S01]  /*10090*/  ULDC.64 UR8, c[0x0][0xa28] ;  /* 0x00028a0000087ab9 */ /* 0x000fe20000000a00 */
[----:B------:R-:W-:Y:S01]  /*100a0*/  UISETP.NE.AND UP1, UPT, UR5, 0x1, UPT ;  /* 0x000000010500788c */ /* 0x000fe2000bf25270 */
[----:B------:R-:W-:Y:S01]  /*100b0*/  IMAD.MOV.U32 R30, RZ, RZ, RZ ;  /* 0x000000ffff1e7224 */ /* 0x000fe200078e00ff */
[----:B------:R-:W-:Y:S02]  /*100c0*/  UIADD3 UR4, UR7, -UR4, URZ ;  /* 0x8000000407047290 */ /* 0x000fe4000fffe03f */
[----:B------:R-:W-:Y:S01]  /*100d0*/  UISETP.NE.U32.AND UP0, UPT, UR8, URZ, UPT ;  /* 0x0000003f0800728c */ /* 0x000fe2000bf05070 */
[----:B------:R-:W-:Y:S02]  /*100e0*/  ULDC UR5, c[0x0][0xc54] ;  /* 0x0003150000057ab9 */ /* 0x000fe40000000800 */
[----:B------:R-:W-:Y:S02]  /*100f0*/  UIMAD UR41, UR41, UR5, UR4 ;  /* 0x00000005292972a4 */ /* 0x000fe4000f8e0204 */
[----:B------:R-:W-:-:S02]  /*10100*/  UISETP.NE.AND.EX UP0, UPT, UR9, URZ, UPT, UP0 ;  /* 0x0000003f0900728c */ /* 0x000fc4000bf05300 */
[----:B------:R-:W-:Y:S01]  /*10110*/  @UP1 ULDC UR4, c[0x0][0xc4c] ;  /* 0x0003130000041ab9 */ /* 0x000fe20000000800 */
[----:B------:R-:W-:Y:S01]  /*10120*/  @UP1 ULDC UR7, c[0x0][0xc50] ;  /* 0x0003140000071ab9 */ /* 0x000fe20000000800 */
[----:B------:R-:W-:Y:S02]  /*10130*/  UIMAD.WIDE.U32 UR4, UR41, UR4, URZ ;  /* 0x00000004290472a5 */ /* 0x000fe4000f8e003f */
[----:B------:R-:W-:Y:S01]  /*10140*/  UMOV UR42, UR41 ;  /* 0x00000029002a7c82 */ /* 0x000fe20008000000 */
[----:B------:R-:W-:Y:S01]  /*10150*/  ULOP3.LUT UR6, UR6, 0x1ffffff, URZ, 0x3c, !UPT ;  /* 0x01ffffff06067892 */ /* 0x000fe2000f8e3c3f */
[----:B------:R-:W-:Y:S01]  /*10160*/  PLOP3.LUT P0, PT, PT, PT, UP0, 0x80, 0x0 ;  /* 0x000000000000781c */ /* 0x000fe20003f0f008 */
[----:B------:R-:W-:-:S03]  /*10170*/  @UP1 USHF.R.U32.HI UR42, URZ, UR7, UR5 ;  /* 0x000000073f2a1299 */ /* 0x000fc60008011605 */
[----:B------:R-:W-:Y:S02]  /*10180*/  @UP0 ULDC.64 UR4, c[0x0][0xa28] ;  /* 0x00028a0000040ab9 */ /* 0x000fe40000000a00 */
[----:B------:R-:W-:-:S06]  /*10190*/  @UP0 UIMAD.WIDE UR4, UR42, 0x4, UR4 ;  /* 0x000000042a0408a5 */ /* 0x000fcc000f8e0204 */
[----:B------:R-:W-:Y:S01]  /*101a0*/  IMAD.U32 R3, RZ, RZ, UR5 ;  /* 0x00000005ff037e24 */ /* 0x000fe2000f8e00ff */
[----:B------:R-:W-:Y:S01]  /*101b0*/  ULDC UR5, c[0x0][0x448] ;  /* 0x0001120000057ab9 */ /* 0x000fe20000000800 */
[----:B------:R-:W-:Y:S01]  /*101c0*/  IMAD.U32 R2, RZ, RZ, UR4 ;  /* 0x00000004ff027e24 */ /* 0x000fe2000f8e00ff */
[----:B------:R-:W-:Y:S01]  /*101d0*/  ULDC UR4, c[0x0][0xc3c] ;  /* 0x00030f0000047ab9 */ /* 0x000fe20000000800 */
[----:B------:R-:W-:Y:S02]  /*101e0*/  UISETP.NE.AND UP2, UPT, UR5, 0x1, UPT ;  /* 0x000000010500788c */ /* 0x000fe4000bf45270 */
[----:B------:R-:W-:Y:S01]  /*101f0*/  UIADD3 UR6, UR6, UR4, URZ ;  /* 0x0000000406067290 */ /* 0x000fe2000fffe03f */
[----:B------:R0:W5:Y:S01]  /*10200*/  @P0 LDG.E R30, desc[UR46][R2.64] ;  /* 0x0000002e021e0981 */ /* 0x000162000c1e1900 */
[----:B------:R-:W-:Y:S02]  /*10210*/  UP2UR UR51, UPR, URZ, 0x4 ;  /* 0x000000043f337883 */ /* 0x000fe40008000000 */
[----:B------:R-:W-:-:S04]  /*10220*/  USHF.L.U32 UR43, UR6, 0x7, URZ ;  /* 0x00000007062b7899 */ /* 0x000fc8000800063f */
[----:B------:R-:W-:Y:S01]  /*10230*/  UIADD3 UR6, UR43, 0x7f, URZ ;  /* 0x0000007f2b067890 */ /* 0x000fe2000fffe03f */
[----:B------:R-:W-:Y:S01]  /*10240*/  @UP2 ULDC UR4, c[0x0][0x44c] ;  /* 0x0001130000042ab9 */ /* 0x000fe20000000800 */
[----:B------:R-:W-:Y:S02]  /*10250*/  @UP2 ULDC UR7, c[0x0][0x450] ;  /* 0x0001140000072ab9 */ /* 0x000fe40000000800 */
[----:B------:R-:W-:-:S04]  /*10260*/  UIMAD.WIDE.U32 UR4, UR6, UR4, URZ ;  /* 0x00000004060472a5 */ /* 0x000fc8000f8e003f */
[----:B------:R-:W-:-:S03]  /*10270*/  @UP2 USHF.R.U32.HI UR6, URZ, UR7, UR5 ;  /* 0x000000073f062299 */ /* 0x000fc60008011605 */
[----:B------:R-:W-:Y:S01]  /*10280*/  ULDC.64 UR4, c[0x0][0x9e0] ;  /* 0x0002780000047ab9 */ /* 0x000fe20000000a00 */
[----:B------:R-:W-:Y:S02]  /*10290*/  UIADD3 UR6, UR49, UR6, URZ ;  /* 0x0000000631067290 */ /* 0x000fe4000fffe03f */
[----:B------:R-:W-:Y:S02]  /*102a0*/  UISETP.GE.AND UP0, UPT, UR5, 0x1, UPT ;  /* 0x000000010500788c */ /* 0x000fe4000bf06270 */
[----:B------:R-:W-:-:S04]  /*102b0*/  UIADD3 UR4, UR6, UR4, URZ ;  /* 0x0000000406047290 */ /* 0x000fc8000fffe03f */
[----:B------:R-:W-:-:S13]  /*102c0*/  PLOP3.LUT P0, PT, PT, PT, UP0, 0x40, 0x0 ;  /* 0x000000000000781c */ /* 0x000fda0003f0e808 */
[----:B0-----:R-:W-:Y:S05]  /*102d0*/  @P0 BRA `(.L_x_1980) ;  /* 0x0000000000440947 */ /* 0x001fea0003800000 */
[----:B------:R-:W-:Y:S01]  /*102e0*/  ISETP.LT.AND P0, PT, RZ, UR6, PT ;  /* 0x00000006ff007c0c */ /* 0x000fe2000bf01270 */
[----:B------:R-:W-:-:S12]  /*102f0*/  UIADD3 UR8, UR6, -0x1, URZ ;  /* 0xffffffff06087890 */ /* 0x000fd8000fffe03f */
[----:B------:R-:W-:Y:S05]  /*10300*/  @P0 BRA `(.L_x_1981) ;  /* 0x00000000001c0947 */ /* 0x000fea0003800000 */
[----:B------:R-:W-:Y:S02]  /*10310*/  UISETP.NE.AND UP1, UPT, UR5, 0x1, UPT ;  /* 0x000000010500788c */ /* 0x000fe4000bf25270 */
[----:B------:R-:W-:-:S09]  /*10320*/  UIADD3 UR8, -UR6, URZ, URZ ;  /* 0x0000003f06087290 */ /* 0x000fd2000fffe13f */
[----:B------:R-:W-:Y:S02]  /*10330*/  @UP1 ULDC.64 UR10, c[0x0][0x9e8] ;  /* 0x00027a00000a1ab9 */ /* 0x000fe40000000a00 */
[----:B------:R-:W-:-:S04]  /*10340*/  UIMAD.WIDE.U32 UR6, UR8, UR10, URZ ;  /* 0x0000000a080672a5 */ /* 0x000fc8000f8e003f */
[----:B------:R-:W-:-:S04]  /*10350*/  @UP1 USHF.R.U32.HI UR8, URZ, UR11, UR7 ;  /* 0x0000000b3f081299 */ /* 0x000fc80008011607 */
[----:B------:R-:W-:Y:S01]  /*10360*/  ULOP3.LUT UR8, URZ, UR8, URZ, 0x33, !UPT ;  /* 0x000000083f087292 */ /* 0x000fe2000f8e333f */
[----:B------:R-:W-:Y:S11]  /*10370*/  BRA `(.L_x_1982) ;  /* 0x0000000000107947 */ /* 0x000ff60003800000 */
.L_x_1981:
[----:B------:R-:W-:-:S11]  /*10380*/  UISETP.NE.AND UP1, UPT, UR5, 0x1, UPT ;  /* 0x000000010500788c */ /* 0x000fd6000bf25270 */
[----:B------:R-:W-:Y:S02]  /*10390*/  @UP1 ULDC.64 UR10, c[0x0][0x9e8] ;  /* 0x00027a00000a1ab9 */ /* 0x000fe40000000a00 */
[----:B------:R-:W-:-:S04]  /*103a0*/  UIMAD.WIDE.U32 UR6, UR8, UR10, URZ ;  /* 0x0000000a080672a5 */ /* 0x000fc8000f8e003f */
[----:B------:R-:W-:-:S12]  /*103b0*/  @UP1 USHF.R.U32.HI UR8, URZ, UR11, UR7 ;  /* 0x0000000b3f081299 */ /* 0x000fd80008011607 */
.L_x_1982:
[----:B------:R-:W-:-:S04]  /*103c0*/  UIMAD UR8, UR8, UR5, UR5 ;  /* 0x00000005080872a4 */ /* 0x000fc8000f8e0205 */
[----:B------:R-:W-:-:S04]  /*103d0*/  UISETP.LT.AND UP1, UPT, UR4, UR8, UPT ;  /* 0x000000080400728c */ /* 0x000fc8000bf21270 */
[----:B------:R-:W-:-:S12]  /*103e0*/  USEL UR4, UR4, UR8, UP1 ;  /* 0x0000000804047287 */ /* 0x000fd80008800000 */
.L_x_1980:
[----:B------:R-:W-:Y:S01]  /*103f0*/  UISETP.NE.AND UP1, UPT, UR51, URZ, UPT ;  /* 0x0000003f3300728c */ /* 0x000fe2000bf25270 */
[----:B------:R-:W-:Y:S01]  /*10400*/  PLOP3.LUT P0, PT, PT, PT, UP0, 0x40, 0x0 ;  /* 0x000000000000781c */ /* 0x000fe20003f0e808 */
[----:B------:R-:W-:Y:S01]  /*10410*/  UIADD3 UR6, UR4, 0x5f, URZ ;  /* 0x0000005f04067890 */ /* 0x000fe2000fffe03f */
[----:B------:R-:W-:-:S03]  /*10420*/  UMOV UR10, UR43 ;  /* 0x0000002b000a7c82 */ /* 0x000fc60008000000 */
[----:B------:R-:W-:-:S04]  /*10430*/  UIMAD.WIDE UR6, UR6, 0x2aaaaaab, URZ ;  /* 0x2aaaaaab060678a5 */ /* 0x000fc8000f8e023f */
[----:B------:R-:W-:Y:S01]  /*10440*/  USHF.R.U32.HI UR4, URZ, 0x1f, UR7 ;  /* 0x0000001f3f047899 */ /* 0x000fe20008011607 */
[----:B------:R-:W-:Y:S02]  /*10450*/  @UP1 ULDC UR8, c[0x0][0x44c] ;  /* 0x0001130000081ab9 */ /* 0x000fe40000000800 */
[----:B------:R-:W-:Y:S01]  /*10460*/  @UP1 ULDC UR6, c[0x0][0x450] ;  /* 0x0001140000061ab9 */ /* 0x000fe20000000800 */
[----:B------:R-:W-:Y:S02]  /*10470*/  UIMAD.WIDE.U32 UR8, UR43, UR8, URZ ;  /* 0x000000082b0872a5 */ /* 0x000fe4000f8e003f */
[----:B------:R-:W-:Y:S02]  /*10480*/  ULEA.HI.SX32 UR4, UR7, UR4, 0x1c ;  /* 0x0000000407047291 */ /* 0x000fe4000f8fe23f */
[----:B------:R-:W-:Y:S02]  /*10490*/  @UP1 USHF.R.U32.HI UR10, URZ, UR6, UR9 ;  /* 0x000000063f0a1299 */ /* 0x000fe40008011609 */
[----:B------:R-:W-:-:S02]  /*104a0*/  UISETP.LT.AND UP1, UPT, UR40, UR4, UPT ;  /* 0x000000042800728c */ /* 0x000fc4000bf21270 */
[----:B------:R-:W-:Y:S01]  /*104b0*/  UIADD3 UR6, UR38, UR10, URZ ;  /* 0x0000000a26067290 */ /* 0x000fe2000fffe03f */
[----:B------:R-:W-:Y:S01]  /*104c0*/  ULDC UR8, c[0x0][0x9dc] ;  /* 0x0002770000087ab9 */ /* 0x000fe20000000800 */
[----:B------:R-:W-:Y:S02]  /*104d0*/  USEL UR44, UR40, UR4, UP1 ;  /* 0x00000004282c7287 */ /* 0x000fe40008800000 */
[----:B------:R-:W-:Y:S01]  /*104e0*/  UIADD3 UR8, UR6, -UR8, URZ ;  /* 0x8000000806087290 */ /* 0x000fe2000fffe03f */
[----:B------:R-:W-:Y:S11]  /*104f0*/  @P0 BRA `(.L_x_1983) ;  /* 0x0000000000480947 */ /* 0x000ff60003800000 */
[----:B------:R-:W-:Y:S02]  /*10500*/  UMOV UR4, UR6 ;  /* 0x0000000600047c82 */ /* 0x000fe40008000000 */
[----:B------:R-:W-:-:S06]  /*10510*/  UISETP.GT.AND UP0, UPT, UR4, -0x1, UPT ;  /* 0xffffffff0400788c */ /* 0x000fcc000bf04270 */
[----:B------:R-:W-:-:S13]  /*10520*/  PLOP3.LUT P0, PT, PT, PT, UP0, 0x80, 0x0 ;  /* 0x000000000000781c */ /* 0x000fda0003f0f008 */
[----:B------:R-:W-:Y:S05]  /*10530*/  @P0 BRA `(.L_x_1984) ;  /* 0x00000000001c0947 */ /* 0x000fea0003800000 */
[----:B------:R-:W-:Y:S02]  /*10540*/  UISETP.NE.AND UP0, UPT, UR5, 0x1, UPT ;  /* 0x000000010500788c */ /* 0x000fe4000bf05270 */
[----:B------:R-:W-:-:S09]  /*10550*/  ULOP3.LUT UR4, URZ, UR4, URZ, 0x33, !UPT ;  /* 0x000000043f047292 */ /* 0x000fd2000f8e333f */
[----:B------:R-:W-:Y:S02]  /*10560*/  @UP0 ULDC.64 UR10, c[0x0][0x9e8] ;  /* 0x00027a00000a0ab9 */ /* 0x000fe40000000a00 */
[----:B------:R-:W-:-:S04]  /*10570*/  UIMAD.WIDE.U32 UR6, UR4, UR10, URZ ;  /* 0x0000000a040672a5 */ /* 0x000fc8000f8e003f */
[----:B------:R-:W-:-:S04]  /*10580*/  @UP0 USHF.R.U32.HI UR4, URZ, UR11, UR7 ;  /* 0x0000000b3f040299 */ /* 0x000fc80008011607 */
[----:B------:R-:W-:Y:S01]  /*10590*/  ULOP3.LUT UR4, URZ, UR4, URZ, 0x33, !UPT ;  /* 0x000000043f047292 */ /* 0x000fe2000f8e333f */
[----:B------:R-:W-:Y:S11]  /*105a0*/  BRA `(.L_x_1985) ;  /* 0x0000000000107947 */ /* 0x000ff60003800000 */
.L_x_1984:
[----:B------:R-:W-:-:S11]  /*105b0*/  UISETP.NE.AND UP0, UPT, UR5, 0x1, UPT ;  /* 0x000000010500788c */ /* 0x000fd6000bf05270 */
[----:B------:R-:W-:Y:S02]  /*105c0*/  @UP0 ULDC.64 UR10, c[0x0][0x9e8] ;  /* 0x00027a00000a0ab9 */ /* 0x000fe40000000a00 */
[----:B------:R-:W-:-:S04]  /*105d0*/  UIMAD.WIDE.U32 UR6, UR4, UR10, URZ ;  /* 0x0000000a040672a5 */ /* 0x000fc8000f8e003f */
[----:B------:R-:W-:-:S12]  /*105e0*/  @UP0 USHF.R.U32.HI UR4, URZ, UR11, UR7 ;  /* 0x0000000b3f040299 */ /* 0x000fd80008011607 */
.L_x_1985:
[----:B------:R-:W-:-:S04]  /*105f0*/  UIMAD UR4, UR4, UR5, URZ ;  /* 0x00000005040472a4 */ /* 0x000fc8000f8e023f */
[----:B------:R-:W-:-:S04]  /*10600*/  UISETP.LT.AND UP0, UPT, UR8, UR4, UPT ;  /* 0x000000040800728c */ /* 0x000fc8000bf01270 */
[----:B------:R-:W-:-:S12]  /*10610*/  USEL UR8, UR8, UR4, !UP0 ;  /* 0x0000000408087287 */ /* 0x000fd8000c000000 */
.L_x_1983:
[----:B------:R-:W-:Y:S01]  /*10620*/  UIMAD.WIDE UR4, UR8, 0x2aaaaaab, URZ ;  /* 0x2aaaaaab080478a5 */ /* 0x000fe2000f8e023f */
[----:B------:R-:W-:Y:S03]  /*10630*/  BSSY B7, `(.L_x_1986) ;  /* 0x0000301000077945 */ /* 0x000fe60003800000 */
[----:B------:R-:W-:-:S04]  /*10640*/  USHF.R.U32.HI UR4, URZ, 0x1f, UR5 ;  /* 0x0000001f3f047899 */ /* 0x000fc80008011605 */
[----:B------:R-:W-:-:S04]  /*10650*/  ULEA.HI.SX32 UR4, UR5, UR4, 0x1c ;  /* 0x0000000405047291 */ /* 0x000fc8000f8fe23f */
[----:B------:R-:W-:-:S04]  /*10660*/  UISETP.LT.AND UP0, UPT, URZ, UR4, UPT ;  /* 0x000000043f00728c */ /* 0x000fc8000bf01270 */
[----:B------:R-:W-:-:S04]  /*10670*/  USEL UR45, URZ, UR4, !UP0 ;  /* 0x000000043f2d7287 */ /* 0x000fc8000c000000 */
[----:B------:R-:W-:-:S06]  /*10680*/  UISETP.GT.AND UP0, UPT, UR44, UR45, UPT ;  /* 0x0000002d2c00728c */ /* 0x000fcc000bf04270 */
[----:B------:R-:W-:-:S13]  /*10690*/  PLOP3.LUT P0, PT, PT, PT, UP0, 0x80, 0x0 ;  /* 0x000000000000781c */ /* 0x000fda0003f0f008 */
[----:B------:R-:W-:Y:S05]  /*106a0*/  @P0 BRA `(.L_x_1987) ;  /* 0x0000000000440947 */ /* 0x000fea0003800000 */
[----:B------:R-:W0:Y:S02]  /*106b0*/  S2R R0, SR_TID.X ;  /* 0x0000000000007919 */ /* 0x000e240000002100 */
[----:B0-----:R-:W-:-:S04]  /*106c0*/  LOP3.LUT R0, R0, 0x7f, RZ, 0xc0, !PT ;  /* 0x0000007f00007812 */ /* 0x001fc800078ec0ff */
[----:B------:R-:W-:-:S13]  /*106d0*/  ISETP.NE.AND P0, PT, R0, RZ, PT ;  /* 0x000000ff0000720c */ /* 0x000fda0003f05270 */
[----:B------:R-:W-:Y:S05]  /*106e0*/  @P0 BRA `(.L_x_1988) ;  /* 0x0000002c00d40947 */ /* 0x000fea0003800000 */
[----:B------:R-:W0:Y:S01]  /*106f0*/  S2R R7, SR_LANEID ;  /* 0x0000000000077919 */ /* 0x000e220000000000 */
[----:B------:R-:W-:Y:S01]  /*10700*/  VOTEU.ANY UR4, UPT, PT ;  /* 0x0000000000047886 */ /* 0x000fe200038e0100 */
[----:B------:R-:W1:Y:S01]  /*10710*/  LDC.64 R2, c[0x0][0xc80] ;  /* 0x00032000ff027b82 */ /* 0x000e620000000a00 */
[----:B------:R-:W0:Y:S08]  /*10720*/  FLO.U32 R0, UR4 ;  /* 0x0000000400007d00 */ /* 0x000e3000080e0000 */
[----:B------:R-:W1:Y:S01]  /*10730*/  POPC R5, UR4 ;  /* 0x0000000400057d09 */ /* 0x000e620008000000 */
[----:B0-----:R-:W-:-:S13]  /*10740*/  ISETP.EQ.U32.AND P1, PT, R0, R7, PT ;  /* 0x000000070000720c */ /* 0x001fda0003f22070 */
[----:B-1----:R-:W2:Y:S01]  /*10750*/  @P1 ATOMG.E.ADD.STRONG.GPU PT, R3, desc[UR46][R2.64], R5 ;  /* 0x00000005020319a8 */ /* 0x002ea200081ee1ee */
[----:B------:R-:W0:Y:S02]  /*10760*/  S2R R4, SR_LTMASK ;  /* 0x0000000000047919 */ /* 0x000e240000003900 */
[----:B0-----:R-:W-:-:S04]  /*10770*/  LOP3.LUT R4, R4, UR4, RZ, 0xc0, !PT ;  /* 0x0000000404047c12 */ /* 0x001fc8000f8ec0ff */
[----:B------:R-:W0:Y:S01]  /*10780*/  POPC R31, R4 ;  /* 0x00000004001f7309 */ /* 0x000e220000000000 */
[----:B--2---:R-:W0:Y:S02]  /*10790*/  SHFL.IDX PT, R0, R3, R0, 0x1f ;  /* 0x00001f0003007589 */ /* 0x004e2400000e0000 */
[----:B0-----:R-:W-:Y:S01]  /*107a0*/  IADD3 R31, R0, UR50, R31 ;  /* 0x00000032001f7c10 */ /* 0x001fe2000fffe01f */
[----:B------:R-:W-:Y:S06]  /*107b0*/  BRA `(.L_x_1988) ;  /* 0x0000002c00a07947 */ /* 0x000fec0003800000 */
.L_x_1987:
[----:B------:R-:W-:Y:S01]  /*107c0*/  VIADD R0, R17, 0x1c400 ;  /* 0x0001c40011007836 */ /* 0x000fe20000000000 */
[----:B------:R-:W-:Y:S04]  /*107d0*/  BSSY B6, `(.L_x_1989) ;  /* 0x0000013000067945 */ /* 0x000fe80003800000 */
[----:B------:R-:W-:-:S13]  /*107e0*/  LOP3.LUT P0, RZ, R0, 0x3ff, RZ, 0xc0, !PT ;  /* 0x000003ff00ff7812 */ /* 0x000fda000780c0ff */
[----:B------:R-:W-:Y:S05]  /*107f0*/  @!P0 BRA `(.L_x_1990) ;  /* 0x0000000000408947 */ /* 0x000fea0003800000 */
        /* <DEDUP_REMOVED lines=16> */
.L_x_1990:
[----:B------:R-:W-:Y:S05]  /*10900*/  BSYNC B6 ;  /* 0x0000000000067941 */ /* 0x000fea0003800000 */
.L_x_1989:
        /* <DEDUP_REMOVED lines=19> */
[----:B-1---5:R-:W-:Y:S05]  /*10a40*/  CALL.ABS.NOINC R2 ;  /* 0x0000000002007343 */ /* 0x022fea0003c00000 */
.L_x_1993:
        /* <DEDUP_REMOVED lines=15> */
.L_x_1992:
[----:B------:R-:W-:Y:S05]  /*10b40*/  BSYNC B6 ;  /* 0x0000000000067941 */ /* 0x000fea0003800000 */
.L_x_1991:
[----:B------:R-:W-:Y:S01]  /*10b50*/  ULDC.64 UR4, c[0x0][0x9f8] ;  /* 0x00027e0000047ab9 */ /* 0x000fe20000000a00 */
[----:B------:R-:W-:Y:S01]  /*10b60*/  IMAD.U32 R27, RZ, RZ, UR42 ;  /* 0x0000002aff1b7e24 */ /* 0x000fe2000f8e00ff */
[----:B------:R-:W-:Y:S01]  /*10b70*/  UISETP.NE.U32.AND UP0, UPT, UR4, URZ, UPT ;  /* 0x0000003f0400728c */ /* 0x000fe2000bf05070 */
[----:B------:R-:W0:Y:S03]  /*10b80*/  LDC R10, c[0x0][0x430] ;  /* 0x00010c00ff0a7b82 */ /* 0x000e260000000800 */
[----:B------:R-:W-:-:S06]  /*10b90*/  UISETP.NE.AND.EX UP0, UPT, UR5, URZ, UPT, UP0 ;  /* 0x0000003f0500728c */ /* 0x000fcc000bf05300 */
[----:B------:R-:W-:-:S05]  /*10ba0*/  PLOP3.LUT P0, PT, PT, PT, UP0, 0x80, 0x0 ;  /* 0x000000000000781c */ /* 0x000fca0003f0f008 */
[----:B------:R-:W-:Y:S02]  /*10bb0*/  @UP0 ULDC.64 UR4, c[0x0][0x9f8] ;  /* 0x00027e0000040ab9 */ /* 0x000fe40000000a00 */
[----:B------:R-:W-:-:S06]  /*10bc0*/  @UP0 UIMAD.WIDE UR4, UR42, 0x4, UR4 ;  /* 0x000000042a0408a5 */ /* 0x000fcc000f8e0204 */
[----:B------:R-:W-:Y:S01]  /*10bd0*/  IMAD.U32 R2, RZ, RZ, UR4 ;  /* 0x00000004ff027e24 */ /* 0x000fe2000f8e00ff */
[----:B------:R-:W-:Y:S01]  /*10be0*/  ULDC UR4, c[0x0][0xc48] ;  /* 0x0003120000047ab9 */ /* 0x000fe20000000800 */
[----:B------:R-:W-:-:S05]  /*10bf0*/  IMAD.U32 R3, RZ, RZ, UR5 ;  /* 0x00000005ff037e24 */ /* 0x000fca000f8e00ff */
[----:B------:R1:W5:Y:S01]  /*10c00*/  @P0 LDG.E R27, desc[UR46][R2.64] ;  /* 0x0000002e021b0981 */ /* 0x000362000c1e1900 */
[----:B------:R-:W-:Y:S01]  /*10c10*/  UMOV UR5, 0xffffffff ;  /* 0xffffffff00057882 */ /* 0x000fe20000000000 */
[----:B------:R-:W-:Y:S02]  /*10c20*/  IMAD.U32 R0, RZ, RZ, UR44 ;  /* 0x0000002cff007e24 */ /* 0x000fe4000f8e00ff */
[----:B------:R-:W-:Y:S02]  /*10c30*/  IMAD.U32 R19, RZ, RZ, UR4 ;  /* 0x00000004ff137e24 */ /* 0x000fe4000f8e00ff */
[----:B------:R-:W-:Y:S01]  /*10c40*/  VIADD R0, R0, 0xffffffff ;  /* 0xffffffff00007836 */ /* 0x000fe20000000000 */
[----:B------:R-:W-:Y:S06]  /*10c50*/  BRA.DIV UR5, `(.L_x_1994) ;  /* 0x00000032059c7947 */ /* 0x000fec000b800000 */
.L_x_2048:
[----:B------:R-:W2:Y:S01]  /*10c60*/  S2R R8, SR_TID.X ;  /* 0x0000000000087919 */ /* 0x000ea20000002100 */
[----:B0-----:R-:W-:Y:S01]  /*10c70*/  ISETP.NE.AND P1, PT, R10, 0x1, PT ;  /* 0x000000010a00780c */ /* 0x001fe20003f25270 */
[----:B------:R-:W-:Y:S01]  /*10c80*/  IMAD.MOV.U32 R24, RZ, RZ, RZ ;  /* 0x000000ffff187224 */ /* 0x000fe200078e00ff */
[----:B-----5:R-:W-:Y:S02]  /*10c90*/  SHF.R.S32.HI R29, RZ, 0x1f, R27 ;  /* 0x0000001fff1d7819 */ /* 0x020fe4000001141b */
[----:B------:R-:W-:-:S09]  /*10ca0*/  LOP3.LUT R16, R16, 0xffffff7f, RZ, 0xc0, !PT ;  /* 0xffffff7f10107812 */ /* 0x000fd200078ec0ff */
[----:B-1----:R-:W0:Y:S01]  /*10cb0*/  @P1 LDC R3, c[0x0][0x434] ;  /* 0x00010d00ff031b82 */ /* 0x002e220000000800 */
[----:B------:R-:W-:-:S07]  /*10cc0*/  @P1 LOP3.LUT R16, R16, 0x80, RZ, 0xfc, !PT ;  /* 0x0000008010101812 */ /* 0x000fce00078efcff */
[----:B------:R-:W1:Y:S01]  /*10cd0*/  @P1 LDC R5, c[0x0][0x438] ;  /* 0x00010e00ff051b82 */ /* 0x000e620000000800 */
[----:B--2---:R-:W-:-:S05]  /*10ce0*/  IMAD.SHL.U32 R8, R8, 0x10, RZ ;  /* 0x0000001008087824 */ /* 0x004fca00078e00ff */
[----:B------:R-:W-:-:S05]  /*10cf0*/  LOP3.LUT R8, R33, 0x70, R8, 0xf8, !PT ;  /* 0x0000007021087812 */ /* 0x000fca00078ef808 */
[----:B------:R-:W-:-:S04]  /*10d00*/  IMAD R7, R0, 0x60, R8 ;  /* 0x0000006000077824 */ /* 0x000fc800078e0208 */
[C---:B------:R-:W-:Y:S01]  /*10d10*/  IMAD.IADD R34, R7.reuse, 0x1, R30 ;  /* 0x0000000107227824 */ /* 0x040fe200078e021e */
[----:B------:R-:W-:-:S03]  /*10d20*/  ISETP.GE.AND P0, PT, R7, UR36, PT ;  /* 0x0000002407007c0c */ /* 0x000fc6000bf06270 */
[----:B0-----:R-:W-:Y:S01]  /*10d30*/  @P1 IMAD.HI.U32 R2, R34, R3, RZ ;  /* 0x0000000322021227 */ /* 0x001fe200078e00ff */
[----:B------:R-:W-:-:S03]  /*10d40*/  ISETP.GT.U32.OR P0, PT, R8, 0x5f, P0 ;  /* 0x0000005f0800780c */ /* 0x000fc60000704470 */
[----:B------:R-:W-:Y:S01]  /*10d50*/  IMAD.MOV.U32 R9, RZ, RZ, R34 ;  /* 0x000000ffff097224 */ /* 0x000fe200078e0022 */
[----:B-1----:R-:W-:-:S09]  /*10d60*/  @P1 SHF.R.U32.HI R9, RZ, R5, R2 ;  /* 0x00000005ff091219 */ /* 0x002fd20000011602 */
[----:B------:R-:W0:Y:S01]  /*10d70*/  @!P0 LDC.64 R6, c[0x0][0x428] ;  /* 0x00010a00ff068b82 */ /* 0x000e220000000a00 */
[----:B------:R-:W-:-:S07]  /*10d80*/  @!P0 SHF.R.S32.HI R3, RZ, 0x1f, R9 ;  /* 0x0000001fff038819 */ /* 0x000fce0000011409 */
[----:B------:R-:W1:Y:S01]  /*10d90*/  @!P0 LDC.64 R4, c[0x0][0x418] ;  /* 0x00010600ff048b82 */ /* 0x000e620000000a00 */
[----:B0-----:R-:W-:-:S04]  /*10da0*/  @!P0 IMAD R2, R29, R6, RZ ;  /* 0x000000061d028224 */ /* 0x001fc800078e02ff */
[----:B------:R-:W-:Y:S02]  /*10db0*/  @!P0 IMAD R7, R27, R7, R2 ;  /* 0x000000071b078224 */ /* 0x000fe400078e0202 */
[----:B------:R-:W-:-:S04]  /*10dc0*/  @!P0 IMAD.MOV.U32 R2, RZ, RZ, R9 ;  /* 0x000000ffff028224 */ /* 0x000fc800078e0009 */
[----:B------:R-:W-:-:S04]  /*10dd0*/  @!P0 IMAD.WIDE.U32 R2, R27, R6, R2 ;  /* 0x000000061b028225 */ /* 0x000fc800078e0002 */
[----:B------:R-:W-:Y:S01]  /*10de0*/  @!P0 IMAD.IADD R3, R3, 0x1, R7 ;  /* 0x0000000103038824 */ /* 0x000fe200078e0207 */
[----:B-1----:R-:W-:-:S04]  /*10df0*/  @!P0 LEA R4, P1, R2, R4, 0x2 ;  /* 0x0000000402048211 */ /* 0x002fc800078210ff */
[----:B------:R-:W-:-:S05]  /*10e00*/  @!P0 LEA.HI.X R5, R2, R5, R3, 0x2, P1 ;  /* 0x0000000502058211 */ /* 0x000fca00008f1403 */
[----:B------:R0:W5:Y:S01]  /*10e10*/  @!P0 LDG.E R24, desc[UR46][R4.64] ;  /* 0x0000002e04188981 */ /* 0x000162000c1e1900 */
[----:B------:R-:W-:Y:S01]  /*10e20*/  ISETP.GT.U32.AND P0, PT, R8, 0x5f, PT ;  /* 0x0000005f0800780c */ /* 0x000fe20003f04070 */
[----:B------:R-:W-:Y:S01]  /*10e30*/  IMAD R2, RZ, RZ, -UR42 ;  /* 0x8000002aff027e24 */ /* 0x000fe2000f8e02ff */
[----:B------:R-:W-:Y:S01]  /*10e40*/  LOP3.LUT R16, R16, 0xffffffbf, RZ, 0xc0, !PT ;  /* 0xffffffbf10107812 */ /* 0x000fe200078ec0ff */
[----:B------:R-:W-:Y:S02]  /*10e50*/  IMAD.MOV R3, RZ, RZ, -R9 ;  /* 0x000000ffff037224 */ /* 0x000fe400078e0a09 */
[----:B------:R-:W-:Y:S02]  /*10e60*/  IMAD R19, R19, R2, UR41 ;  /* 0x0000002913137e24 */ /* 0x000fe4000f8e0202 */
[----:B------:R-:W-:Y:S02]  /*10e70*/  IMAD R34, R10, R3, R34 ;  /* 0x000000030a227224 */ /* 0x000fe400078e0222 */
[----:B0-----:R-:W-:Y:S01]  /*10e80*/  IMAD.U32 R4, RZ, RZ, UR48 ;  /* 0x00000030ff047e24 */ /* 0x001fe2000f8e00ff */
[----:B------:R-:W-:-:S04]  /*10e90*/  SHF.R.S32.HI R26, RZ, 0x1f, R19 ;  /* 0x0000001fff1a7819 */ /* 0x000fc80000011413 */
[----:B------:R-:W-:-:S13]  /*10ea0*/  ISETP.NE.AND P2, PT, R4, 0x3, PT ;  /* 0x000000030400780c */ /* 0x000fda0003f45270 */
[----:B------:R-:W-:-:S04]  /*10eb0*/  @P2 LOP3.LUT R16, R16, 0x40, RZ, 0xfc, !PT ;  /* 0x0000004010102812 */ /* 0x000fc800078efcff */
[----:B------:R-:W-:-:S04]  /*10ec0*/  LOP3.LUT R16, R16, 0xfffffffd, RZ, 0xc0, !PT ;  /* 0xfffffffd10107812 */ /* 0x000fc800078ec0ff */
[----:B------:R-:W-:Y:S01]  /*10ed0*/  @P0 LOP3.LUT R16, R16, 0x2, RZ, 0xfc, !PT ;  /* 0x0000000210100812 */ /* 0x000fe200078efcff */
[----:B------:R-:W-:Y:S06]  /*10ee0*/  @!P2 BRA `(.L_x_1995) ;  /* 0x000000000004a947 */ /* 0x000fec0003800000 */
[----:B------:R-:W-:Y:S01]  /*10ef0*/  BPT.TRAP 0x1 ;  /* 0x000000040000795c */ /* 0x000fe20000300000 */
.L_x_1995:
[----:B------:R-:W-:Y:S01]  /*10f00*/  IMAD R22, R18, 0x8, R17 ;  /* 0x0000000812167824 */ /* 0x000fe200078e0211 */
[----:B------:R-:W-:Y:S01]  /*10f10*/  SHF.L.U32 R3, R25, 0x1f, RZ ;  /* 0x0000001f19037819 */ /* 0x000fe200000006ff */
[----:B------:R-:W-:Y:S03]  /*10f20*/  BSSY B0, `(.L_x_1996) ;  /* 0x0000003000007945 */ /* 0x000fe60003800000 */
[----:B------:R-:W0:Y:S02]  /*10f30*/  SYNCS.PHASECHK.TRANS64.TRYWAIT P0, [R22+URZ+0x22840], R3 ;  /* 0x02284003160075a7 */ /* 0x000e24000800017f */
[----:B0-----:R-:W-:Y:S05]  /*10f40*/  @!P0 BRA `(.L_x_1997) ;  /* 0x00000030000c8947 */ /* 0x001fea0003800000 */
.L_x_2049:
[----:B------:R-:W-:Y:S05]  /*10f50*/  BSYNC B0 ;  /* 0x0000000000007941 */ /* 0x000fea0003800000 */
.L_x_1996:
[----:B------:R-:W-:Y:S01]  /*10f60*/  SHF.R.S32.HI R36, RZ, 0x1f, R34 ;  /* 0x0000001fff247819 */ /* 0x000fe20000011422 */
[----:B------:R-:W-:Y:S01]  /*10f70*/  ULDC.64 UR4, c[0x0][0x300] ;  /* 0x0000c00000047ab9 */ /* 0x000fe20000000a00 */
[----:B------:R-:W1:Y:S01]  /*10f80*/  S2R R8, SR_TID.X ;  /* 0x0000000000087919 */ /* 0x000e620000002100 */
[----:B-----5:R-:W-:Y:S02]  /*10f90*/  SHF.R.S32.HI R37, RZ, 0x1f, R24 ;  /* 0x0000001fff257819 */ /* 0x020fe40000011418 */
[----:B0-----:R-:W-:Y:S01]  /*10fa0*/  IMAD R3, R36, UR4, RZ ;  /* 0x0000000424037c24 */ /* 0x001fe2000f8e02ff */
        /* <DEDUP_REMOVED lines=16> */
[----:B------:R-:W-:Y:S01]  /*110b0*/  IMAD.MOV.U32 R3, RZ, RZ, -0x60 ;  /* 0xffffffa0ff037424 */ /* 0x000fe200078e00ff */
[----:B------:R-:W-:Y:S01]  /*110c0*/  UMOV UR4, 0xffffffff ;  /* 0xffffffff00047882 */ /* 0x000fe20000000000 */
[----:B-1----:R-:W-:Y:S01]  /*110d0*/  IMAD.SHL.U32 R8, R8, 0x8, RZ ;  /* 0x0000000808087824 */ /* 0x002fe200078e00ff */
[----:B------:R-:W-:Y:S01]  /*110e0*/  LEA.HI.X R5, R2, UR5, R5, 0x1, P0 ;  /* 0x0000000502057c11 */ /* 0x000fe200080f0c05 */
[----:B------:R-:W-:-:S03]  /*110f0*/  IMAD R0, R0, R3, UR36 ;  /* 0x0000002400007e24 */ /* 0x000fc6000f8e0203 */
[----:B------:R-:W-:Y:S01]  /*11100*/  LOP3.LUT R8, R8, 0x38, RZ, 0xc0, !PT ;  /* 0x0000003808087812 */ /* 0x000fe200078ec0ff */
[----:B------:R-:W-:Y:S02]  /*11110*/  IMAD.IADD R23, R0, 0x1, -R33 ;  /* 0x0000000100177824 */ /* 0x000fe400078e0a21 */
[----:B------:R-:W-:-:S03]  /*11120*/  IMAD R0, R18, 0x1800, R28 ;  /* 0x0000180012007824 */ /* 0x000fc600078e021c */
[----:B------:R-:W-:Y:S01]  /*11130*/  ISETP.GE.AND P0, PT, R23, 0x1, PT ;  /* 0x000000011700780c */ /* 0x000fe20003f06270 */
[----:B------:R-:W-:-:S12]  /*11140*/  BRA.DIV UR4, `(.L_x_1998) ;  /* 0x0000002e04a07947 */ /* 0x000fd8000b800000 */
[----:B------:R-:W0:Y:S01]  /*11150*/  SHFL.IDX PT, R14, R4, RZ, 0x181f ;  /* 0x00181fff040e7589 */ /* 0x000e2200000e0000 */
[----:B------:R-:W-:-:S03]  /*11160*/  @P0 IMAD R7, R0, 0x2, R17 ;  /* 0x0000000200070824 */ /* 0x000fc600078e0211 */
[----:B------:R-:W1:Y:S04]  /*11170*/  SHFL.IDX PT, R2, R5, RZ, 0x181f ;  /* 0x00181fff05027589 */ /* 0x000e6800000e0000 */
[----:B------:R-:W-:Y:S01]  /*11180*/  SHFL.IDX PT, R6, R5, 0x1, 0x181f ;  /* 0x00381f0005067f89 */ /* 0x000fe200000e0000 */
[----:B0-----:R-:W-:-:S05]  /*11190*/  @P0 LEA R14, P1, R8, R14, 0x1 ;  /* 0x0000000e080e0211 */ /* 0x001fca00078208ff */
[----:B-1----:R-:W-:Y:S02]  /*111a0*/  @P0 IMAD.X R3, RZ, RZ, R2, P1 ;  /* 0x000000ffff030224 */ /* 0x002fe400008e0602 */
[----:B------:R-:W-:Y:S02]  /*111b0*/  @P0 IMAD.MOV.U32 R2, RZ, RZ, R14 ;  /* 0x000000ffff020224 */ /* 0x000fe400078e000e */
[----:B------:R-:W0:Y:S04]  /*111c0*/  SHFL.IDX PT, R14, R4, 0x1, 0x181f ;  /* 0x00381f00040e7f89 */ /* 0x000e2800000e0000 */
[----:B------:R0:W-:Y:S01]  /*111d0*/  @P0 LDGSTS.E.BYPASS.LTC128B.128 [R7+0x1c400], desc[UR46][R2.64], !P2 ;  /* 0x1c40000002070fae */ /* 0x0001e2000d101d6e */
[----:B------:R-:W-:-:S13]  /*111e0*/  ISETP.GE.AND P0, PT, R23, 0x11, PT ;  /* 0x000000111700780c */ /* 0x000fda0003f06270 */
[----:B------:R-:W-:Y:S01]  /*111f0*/  @P0 IMAD R9, R0, 0x2, R17 ;  /* 0x0000000200090824 */ /* 0x000fe200078e0211 */
[----:B0-----:R-:W-:Y:S02]  /*11200*/  @P0 LEA R2, P1, R8, R14, 0x1 ;  /* 0x0000000e08020211 */ /* 0x001fe400078208ff */
[----:B------:R-:W0:Y:S03]  /*11210*/  SHFL.IDX PT, R14, R4, 0x2, 0x181f ;  /* 0x00581f00040e7f89 */ /* 0x000e2600000e0000 */
[----:B------:R-:W-:Y:S02]  /*11220*/  @P0 IMAD.X R3, RZ, RZ, R6, P1 ;  /* 0x000000ffff030224 */ /* 0x000fe400008e0606 */
[----:B------:R-:W1:Y:S04]  /*11230*/  SHFL.IDX PT, R6, R5, 0x2, 0x181f ;  /* 0x00581f0005067f89 */ /* 0x000e6800000e0000 */
[----:B------:R0:W-:Y:S01]  /*11240*/  @P0 LDGSTS.E.BYPASS.LTC128B.128 [R9+0x1cc00], desc[UR46][R2.64], !P2 ;  /* 0x1cc0000002090fae */ /* 0x0001e2000d101d6e */
[----:B------:R-:W-:-:S13]  /*11250*/  ISETP.GE.AND P0, PT, R23, 0x21, PT ;  /* 0x000000211700780c */ /* 0x000fda0003f06270 */
[----:B------:R-:W-:Y:S01]  /*11260*/  @P0 IMAD R7, R0, 0x2, R17 ;  /* 0x0000000200070824 */ /* 0x000fe200078e0211 */
[----:B0-----:R-:W-:Y:S02]  /*11270*/  @P0 LEA R2, P1, R8, R14, 0x1 ;  /* 0x0000000e08020211 */ /* 0x001fe400078208ff */
[----:B------:R-:W0:Y:S03]  /*11280*/  SHFL.IDX PT, R14, R4, 0x3, 0x181f ;  /* 0x00781f00040e7f89 */ /* 0x000e2600000e0000 */
[----:B-1----:R-:W-:Y:S02]  /*11290*/  @P0 IMAD.X R3, RZ, RZ, R6, P1 ;  /* 0x000000ffff030224 */ /* 0x002fe400008e0606 */
        /* <DEDUP_REMOVED lines=9> */
[----:B------:R-:W-:-:S03]  /*11330*/  ISETP.GE.AND P0, PT, R23, 0x41, PT ;  /* 0x000000411700780c */ /* 0x000fc60003f06270 */
[----:B------:R-:W2:Y:S10]  /*11340*/  SHFL.IDX PT, R5, R5, 0x5, 0x181f ;  /* 0x00b81f0005057f89 */ /* 0x000eb400000e0000 */
[----:B------:R-:W-:Y:S01]  /*11350*/  @P0 IMAD R7, R0, 0x2, R17 ;  /* 0x0000000200070824 */ /* 0x000fe200078e0211 */
[----:B0-----:R-:W-:-:S02]  /*11360*/  @P0 LEA R2, P1, R8, R14, 0x1 ;  /* 0x0000000e08020211 */ /* 0x001fc400078208ff */
[----:B------:R0:W3:Y:S03]  /*11370*/  SHFL.IDX PT, R14, R4, 0x5, 0x181f ;  /* 0x00b81f00040e7f89 */ /* 0x0000e600000e0000 */
[----:B-1----:R-:W-:-:S05]  /*11380*/  @P0 IMAD.X R3, RZ, RZ, R6, P1 ;  /* 0x000000ffff030224 */ /* 0x002fca00008e0606 */
[----:B------:R0:W-:Y:S03]  /*11390*/  @P0 LDGSTS.E.BYPASS.LTC128B.128 [R7+0x1e400], desc[UR46][R2.64], !P2 ;  /* 0x1e40000002070fae */ /* 0x0001e6000d101d6e */
.L_x_2063:
[----:B------:R-:W-:-:S13]  /*113a0*/  ISETP.GE.AND P0, PT, R23, 0x51, PT ;  /* 0x000000511700780c */ /* 0x000fda0003f06270 */
[----:B0--3--:R-:W-:-:S05]  /*113b0*/  @P0 LEA R2, P1, R8, R14, 0x1 ;  /* 0x0000000e08020211 */ /* 0x009fca00078208ff */
[----:B--2---:R-:W-:Y:S02]  /*113c0*/  @P0 IMAD.X R3, RZ, RZ, R5, P1 ;  /* 0x000000ffff030224 */ /* 0x004fe400008e0605 */
[----:B------:R-:W-:-:S05]  /*113d0*/  @P0 IMAD R5, R0, 0x2, R17 ;  /* 0x0000000200050824 */ /* 0x000fca00078e0211 */
[----:B------:R-:W-:Y:S01]  /*113e0*/  @!PT LDS RZ, [RZ] ;  /* 0x00000000fffff984 */ /* 0x000fe20000000800 */
[----:B------:R-:W-:Y:S01]  /*113f0*/  @!PT LDS RZ, [RZ] ;  /* 0x00000000fffff984 */ /* 0x000fe20000000800 */
[----:B------:R-:W-:Y:S01]  /*11400*/  @!PT LDS RZ, [RZ] ;  /* 0x00000000fffff984 */ /* 0x000fe20000000800 */
[----:B------:R0:W-:Y:S01]  /*11410*/  @P0 LDGSTS.E.BYPASS.LTC128B.128 [R5+0x1ec00], desc[UR46][R2.64], !P2 ;  /* 0x1ec0000002050fae */ /* 0x0001e2000d101d6e */
[----:B------:R-:W-:Y:S01]  /*11420*/  PLOP3.LUT P0, PT, PT, PT, PT, 0x80, 0x0 ;  /* 0x000000000000781c */ /* 0x000fe20003f0f070 */
[----:B------:R-:W-:-:S12]  /*11430*/  NOP ;  /* 0x0000000000007918 */ /* 0x000fd80000000000 */
.L_x_1999:
        /* <DEDUP_REMOVED lines=11> */
.L_x_2000:
[----:B------:R-:W-:Y:S01]  /*114f0*/  VIADD R0, R17, 0x18400 ;  /* 0x0001840011007836 */ /* 0x000fe20000000000 */
[----:B------:R1:W-:Y:S06]  /*11500*/  SYNCS.ARRIVE.TRANS64.A1T0 RZ, [R22+URZ+0x22830], RZ ;  /* 0x022830ff16ff79a7 */ /* 0x0003ec000810003f */
[----:B------:R-:W-:Y:S05]  /*11510*/  WARPSYNC.ALL ;  /* 0x0000000000007948 */ /* 0x000fea0003800000 */
[----:B------:R-:W-:Y:S01]  /*11520*/  BAR.SYNC.DEFER_BLOCKING 0x8, 0x180 ;  /* 0x0206000000007b1d */ /* 0x000fe20000010000 */
[----:B------:R-:W-:-:S05]  /*11530*/  LOP3.LUT P0, RZ, R0, 0x3ff, RZ, 0xc0, !PT ;  /* 0x000003ff00ff7812 */ /* 0x000fca000780c0ff */
[----:B------:R-:W-:Y:S08]  /*11540*/  BSSY B6, `(.L_x_2001) ;  /* 0x0000012000067945 */ /* 0x000ff00003800000 */
        /* <DEDUP_REMOVED lines=17> */
.L_x_2002:
[----:B------:R-:W-:Y:S05]  /*11660*/  BSYNC B6 ;  /* 0x0000000000067941 */ /* 0x000fea0003800000 */
.L_x_2001:
[----:B0-----:R-:W0:Y:S01]  /*11670*/  S2R R2, SR_TID.X ;  /* 0x0000000000027919 */ /* 0x001e220000002100 */
[----:B------:R-:W-:Y:S01]  /*11680*/  UISETP.NE.AND UP0, UPT, UR51, URZ, UPT ;  /* 0x0000003f3300728c */ /* 0x000fe2000bf05270 */
[----:B------:R-:W-:Y:S01]  /*11690*/  R2UR UR6, R26 ;  /* 0x000000001a0672ca */ /* 0x000fe200000e0000 */
[----:B------:R-:W-:Y:S01]  /*116a0*/  ULDC.64 UR8, c[0x0][0x2d8] ;  /* 0x0000b60000087ab9 */ /* 0x000fe20000000a00 */
[----:B------:R-:W-:Y:S01]  /*116b0*/  R2UR UR7, R19 ;  /* 0x00000000130772ca */ /* 0x000fe200000e0000 */
[----:B------:R-:W2:Y:S01]  /*116c0*/  S2R R8, SR_TID.X ;  /* 0x0000000000087919 */ /* 0x000ea20000002100 */
[----:B------:R-:W-:Y:S02]  /*116d0*/  LOP3.LUT P5, RZ, R16, 0x100, RZ, 0xc0, !PT ;  /* 0x0000010010ff7812 */ /* 0x000fe400078ac0ff */
[----:B------:R-:W-:-:S04]  /*116e0*/  PLOP3.LUT P0, PT, PT, PT, UP0, 0x80, 0x0 ;  /* 0x000000000000781c */ /* 0x000fc80003f0f008 */
[----:B------:R-:W-:-:S03]  /*116f0*/  @UP0 ULDC UR4, c[0x0][0x44c] ;  /* 0x0001130000040ab9 */ /* 0x000fc60000000800 */
[----:B------:R-:W-:-:S04]  /*11700*/  UIMAD UR6, UR6, UR8, URZ ;  /* 0x00000008060672a4 */ /* 0x000fc8000f8e023f */
[----:B------:R-:W-:Y:S02]  /*11710*/  UIMAD UR7, UR7, UR9, UR6 ;  /* 0x00000009070772a4 */ /* 0x000fe4000f8e0206 */
[----:B------:R-:W-:Y:S01]  /*11720*/  USHF.R.S32.HI UR6, URZ, 0x1f, UR42 ;  /* 0x0000001f3f067899 */ /* 0x000fe2000801142a */
[----:B0-----:R-:W-:-:S05]  /*11730*/  IMAD.SHL.U32 R2, R2, 0x10, RZ ;  /* 0x0000001002027824 */ /* 0x001fca00078e00ff */
[----:B------:R-:W-:Y:S01]  /*11740*/  LOP3.LUT R2, R33, 0x70, R2, 0xf8, !PT ;  /* 0x0000007021027812 */ /* 0x000fe200078ef802 */
[----:B--2---:R-:W-:-:S04]  /*11750*/  IMAD.SHL.U32 R8, R8, 0x8, RZ ;  /* 0x0000000808087824 */ /* 0x004fc800078e00ff */
[----:B------:R-:W-:Y:S01]  /*11760*/  VIADD R0, R2, UR43 ;  /* 0x0000002b02007c36 */ /* 0x000fe20008000000 */
[----:B------:R-:W-:-:S03]  /*11770*/  LOP3.LUT R8, R8, 0x38, RZ, 0xc0, !PT ;  /* 0x0000003808087812 */ /* 0x000fc600078ec0ff */
[----:B------:R-:W-:Y:S01]  /*11780*/  @P0 IMAD.HI.U32 R3, R0, UR4, RZ ;  /* 0x0000000400030c27 */ /* 0x000fe2000f8e00ff */
[----:B------:R-:W-:Y:S01]  /*11790*/  PLOP3.LUT P0, PT, PT, PT, UP0, 0x80, 0x0 ;  /* 0x000000000000781c */ /* 0x000fe20003f0f008 */
[----:B------:R-:W-:Y:S02]  /*117a0*/  @UP0 ULDC UR4, c[0x0][0x450] ;  /* 0x0001140000040ab9 */ /* 0x000fe40000000800 */
[----:B------:R-:W-:-:S10]  /*117b0*/  IMAD.MOV.U32 R2, RZ, RZ, R0 ;  /* 0x000000ffff027224 */ /* 0x000fd400078e0000 */
[----:B------:R-:W-:Y:S02]  /*117c0*/  @P0 SHF.R.U32.HI R2, RZ, UR4, R3 ;  /* 0x00000004ff020c19 */ /* 0x000fe40008011603 */
[----:B------:R-:W-:-:S03]  /*117d0*/  R2UR UR4, R19 ;  /* 0x00000000130472ca */ /* 0x000fc600000e0000 */
[----:B------:R-:W-:-:S10]  /*117e0*/  IMAD.MOV R5, RZ, RZ, -R2 ;  /* 0x000000ffff057224 */ /* 0x000fd400078e0a02 */
[----:B------:R-:W-:-:S03]  /*117f0*/  UIMAD.WIDE.U32 UR4, UR4, UR8, URZ ;  /* 0x00000008040472a5 */ /* 0x000fc6000f8e003f */
[----:B------:R-:W-:Y:S01]  /*11800*/  ULDC.64 UR8, c[0x0][0x2e0] ;  /* 0x0000b80000087ab9 */ /* 0x000fe20000000a00 */
[----:B------:R-:W-:Y:S02]  /*11810*/  UIADD3 UR5, UR5, UR7, URZ ;  /* 0x0000000705057290 */ /* 0x000fe4000fffe03f */
[----:B------:R-:W-:Y:S01]  /*11820*/  UIMAD UR6, UR6, UR8, URZ ;  /* 0x00000008060672a4 */ /* 0x000fe2000f8e023f */
[----:B------:R-:W-:Y:S01]  /*11830*/  ULDC UR7, c[0x0][0x448] ;  /* 0x0001120000077ab9 */ /* 0x000fe20000000800 */
[----:B------:R-:W-:Y:S01]  /*11840*/  UIMAD.WIDE.U32 UR4, UR42, UR8, UR4 ;  /* 0x000000082a0472a5 */ /* 0x000fe2000f8e0004 */
[----:B------:R-:W-:Y:S01]  /*11850*/  IMAD R5, R5, UR7, R0 ;  /* 0x0000000705057c24 */ /* 0x000fe2000f8e0200 */
[----:B------:R-:W-:Y:S01]  /*11860*/  UIMAD UR6, UR42, UR9, UR6 ;  /* 0x000000092a0672a4 */ /* 0x000fe2000f8e0206 */
[----:B------:R-:W-:Y:S02]  /*11870*/  SHF.R.S32.HI R0, RZ, 0x1f, R2 ;  /* 0x0000001fff007819 */ /* 0x000fe40000011402 */
[----:B------:R-:W-:Y:S01]  /*11880*/  ULDC.64 UR8, c[0x0][0x2d0] ;  /* 0x0000b40000087ab9 */ /* 0x000fe20000000a00 */
[----:B------:R-:W-:Y:S01]  /*11890*/  UIADD3 UR5, UR5, UR6, URZ ;  /* 0x0000000605057290 */ /* 0x000fe2000fffe03f */
[----:B------:R-:W-:-:S02]  /*118a0*/  IMAD.U32 R9, RZ, RZ, UR8 ;  /* 0x00000008ff097e24 */ /* 0x000fc4000f8e00ff */
[----:B------:R-:W-:Y:S01]  /*118b0*/  IMAD R3, R0, UR8, RZ ;  /* 0x0000000800037c24 */ /* 0x000fe2000f8e02ff */
[----:B------:R-:W-:-:S03]  /*118c0*/  SHF.R.S32.HI R0, RZ, 0x1f, R5 ;  /* 0x0000001fff007819 */ /* 0x000fc60000011405 */
[C---:B------:R-:W-:Y:S02]  /*118d0*/  IMAD R7, R2.reuse, UR9, R3 ;  /* 0x0000000902077c24 */ /* 0x040fe4000f8e0203 */
[----:B------:R-:W-:Y:S01]  /*118e0*/  IMAD.WIDE.U32 R2, R2, R9, UR4 ;  /* 0x0000000402027e25 */ /* 0x000fe2000f8e0009 */
        /* <DEDUP_REMOVED lines=12> */
[----:B------:R-:W-:-:S03]  /*119b0*/  VIADD R4, R33, UR43 ;  /* 0x0000002b21047c36 */ /* 0x000fc60008000000 */
        /* <DEDUP_REMOVED lines=44> */
[----:B------:R-:W-:-:S03]  /*11c80*/  ISETP.GE.AND P0, PT, R7, UR37, PT ;  /* 0x0000002507007c0c */ /* 0x000fc6000bf06270 */
[----:B------:R-:W3:Y:S10]  /*11c90*/  SHFL.IDX PT, R5, R5, 0x7, 0x181f ;  /* 0x00f81f0005057f89 */ /* 0x000ef400000e0000 */
[----:B0-----:R-:W-:-:S02]  /*11ca0*/  @!P0 LEA R2, P1, R8, R14, 0x1 ;  /* 0x0000000e08028211 */ /* 0x001fc400078208ff */
[----:B------:R0:W4:Y:S03]  /*11cb0*/  SHFL.IDX PT, R14, R0, 0x7, 0x181f ;  /* 0x00f81f00000e7f89 */ /* 0x00012600000e0000 */
[----:B--2---:R-:W-:-:S05]  /*11cc0*/  @!P0 IMAD.X R3, RZ, RZ, R6, P1 ;  /* 0x000000ffff038224 */ /* 0x004fca00008e0606 */
[----:B------:R0:W-:Y:S03]  /*11cd0*/  @!P0 LDGSTS.E.BYPASS.LTC128B.128 [R32+0x1b400], desc[UR46][R2.64], !P5 ;  /* 0x1b40000002208fae */ /* 0x0001e6000e901d6e */
.L_x_2080:
[----:B------:R-:W-:-:S05]  /*11ce0*/  VIADD R4, R4, 0x70 ;  /* 0x0000007004047836 */ /* 0x000fca0000000000 */
[----:B------:R-:W-:-:S13]  /*11cf0*/  ISETP.GE.AND P0, PT, R4, UR37, PT ;  /* 0x0000002504007c0c */ /* 0x000fda000bf06270 */
[----:B0---4-:R-:W-:-:S05]  /*11d00*/  @!P0 LEA R2, P1, R8, R14, 0x1 ;  /* 0x0000000e08028211 */ /* 0x011fca00078208ff */
[----:B---3--:R-:W-:-:S05]  /*11d10*/  @!P0 IMAD.X R3, RZ, RZ, R5, P1 ;  /* 0x000000ffff038224 */ /* 0x008fca00008e0605 */
[----:B------:R-:W-:Y:S01]  /*11d20*/  @!PT LDS RZ, [RZ] ;  /* 0x00000000fffff984 */ /* 0x000fe20000000800 */
[----:B------:R-:W-:Y:S01]  /*11d30*/  @!PT LDS RZ, [RZ] ;  /* 0x00000000fffff984 */ /* 0x000fe20000000800 */
[----:B------:R-:W-:Y:S01]  /*11d40*/  @!PT LDS RZ, [RZ] ;  /* 0x00000000fffff984 */ /* 0x000fe20000000800 */
[----:B------:R0:W-:Y:S01]  /*11d50*/  @!P0 LDGSTS.E.BYPASS.LTC128B.128 [R32+0x1bc00], desc[UR46][R2.64], !P5 ;  /* 0x1bc0000002208fae */ /* 0x0001e2000e901d6e */
[----:B------:R-:W-:Y:S01]  /*11d60*/  PLOP3.LUT P0, PT, PT, PT, PT, 0x80, 0x0 ;  /* 0x000000000000781c */ /* 0x000fe20003f0f070 */
[----:B------:R-:W-:-:S12]  /*11d70*/  NOP ;  /* 0x0000000000007918 */ /* 0x000fd80000000000 */
.L_x_2004:
[----:B------:R-:W-:Y:S02]  /*11d80*/  PLOP3.LUT P1, PT, P1, P0, PT, 0xa2, 0x0 ;  /* 0x000000000000781c */ /* 0x000fe40000f21472 */
[----:B------:R-:W-:-:S08]  /*11d90*/  @P0 R2UR P1, UR4, R17 ;  /* 0x00000000110402ca */ /* 0x000fd00000020000 */
[----:B------:R-:W-:-:S05]  /*11da0*/  @P0 PLOP3.LUT P0, PT, P1, PT, PT, 0x80, 0x0 ;  /* 0x000000000000081c */ /* 0x000fca0000f0f070 */
[----:B------:R-:W-:Y:S01]  /*11db0*/  @!P1 SYNCS.ARRIVE.TRANS64.RED.A0T1 RZ, [UR4+0x22800], RZ ;  /* 0x022800ffffff99a7 */ /* 0x000fe20008200404 */
[----:B------:R-:W-:Y:S07]  /*11dc0*/  @!P1 ARRIVES.LDGSTSBAR.64.TRANSCNT [UR4+0x22800] ;  /* 0x02280000ff0099b0 */ /* 0x000fee0008000a84 */
[----:B------:R-:W-:Y:S05]  /*11dd0*/  @P0 BRA.U.ANY `(.L_x_2004) ;  /* 0xfffffffd00e80947 */ /* 0x000fea000393ffff */
[----:B0-----:R-:W2:Y:S02]  /*11de0*/  LDL.LU R2, [R1] ;  /* 0x0000000001027983 */ /* 0x001ea40000300800 */
[----:B--2---:R-:W-:-:S05]  /*11df0*/  VIADD R2, R2, 0x1 ;  /* 0x0000000102027836 */ /* 0x004fca0000000000 */
[----:B------:R0:W-:Y:S01]  /*11e00*/  STL [R1], R2 ;  /* 0x0000000201007387 */ /* 0x0001e20000100800 */
        /* <DEDUP_REMOVED lines=9> */
.L_x_2081:
[----:B------:R-:W-:Y:S05]  /*11ea0*/  BSYNC B0 ;  /* 0x0000000000007941 */ /* 0x000fea0003800000 */
.L_x_2005:
[----:B------:R-:W-:-:S05]  /*11eb0*/  IMAD.U32 R2, RZ, RZ, UR48 ;  /* 0x00000030ff027e24 */ /* 0x000fca000f8e00ff */
[----:B------:R-:W-:-:S13]  /*11ec0*/  ISETP.NE.AND P0, PT, R2, 0x3, PT ;  /* 0x000000030200780c */ /* 0x000fda0003f05270 */
[----:B------:R-:W-:Y:S05]  /*11ed0*/  @!P0 BRA `(.L_x_2007) ;  /* 0x0000000000048947 */ /* 0x000fea0003800000 */
[----:B------:R-:W-:Y:S01]  /*11ee0*/  BPT.TRAP 0x1 ;  /* 0x000000040000795c */ /* 0x000fe20000300000 */
.L_x_2007:
[----:B------:R-:W-:Y:S01]  /*11ef0*/  SHF.L.U32 R3, R25, 0x1f, RZ ;  /* 0x0000001f19037819 */ /* 0x000fe200000006ff */
[----:B------:R-:W-:Y:S03]  /*11f00*/  BSSY B0, `(.L_x_2008) ;  /* 0x0000003000007945 */ /* 0x000fe60003800000 */
[----:B------:R-:W2:Y:S02]  /*11f10*/  SYNCS.PHASECHK.TRANS64.TRYWAIT P0, [R22+URZ+0x22860], R3 ;  /* 0x02286003160075a7 */ /* 0x000ea4000800017f */
[----:B--2---:R-:W-:Y:S05]  /*11f20*/  @!P0 BRA `(.L_x_2009) ;  /* 0x00000030001c8947 */ /* 0x004fea0003800000 */
.L_x_2082:
[----:B------:R-:W-:Y:S05]  /*11f30*/  BSYNC B0 ;  /* 0x0000000000007941 */ /* 0x000fea0003800000 */
.L_x_2008:
[----:B------:R-:W-:Y:S01]  /*11f40*/  ULDC.64 UR4, c[0x0][0x328] ;  /* 0x0000ca0000047ab9 */ /* 0x000fe20000000a00 */
[----:B------:R-:W-:Y:S01]  /*11f50*/  IMAD R4, R18, 0x6000, R28 ;  /* 0x0000600012047824 */ /* 0x000fe200078e021c */
[----:B------:R-:W-:Y:S01]  /*11f60*/  LOP3.LUT P4, RZ, R35, 0x8, RZ, 0xc0, !PT ;  /* 0x0000000823ff7812 */ /* 0x000fe2000788c0ff */
[----:B--2---:R-:W-:-:S04]  /*11f70*/  IMAD R3, R36, UR4, RZ ;  /* 0x0000000424037c24 */ /* 0x004fc8000f8e02ff */
        /* <DEDUP_REMOVED lines=8> */
[----:B0-----:R-:W-:Y:S02]  /*12000*/  IMAD R0, R26, UR4, RZ ;  /* 0x000000041a007c24 */ /* 0x001fe4000f8e02ff */
        /* <DEDUP_REMOVED lines=9> */
[----:B------:R-:W2:Y:S01]  /*120a0*/  LDL R3, [R1+0x4] ;  /* 0x0000040001037983 */ /* 0x000ea20000100800 */
[----:B------:R-:W-:Y:S01]  /*120b0*/  IMAD R4, R4, 0x2, R17 ;  /* 0x0000000204047824 */ /* 0x000fe200078e0211 */
[----:B------:R-:W-:Y:S01]  /*120c0*/  LOP3.LUT P1, RZ, R35, 0x2, RZ, 0xc0, !PT ;  /* 0x0000000223ff7812 */ /* 0x000fe2000782c0ff */
[----:B------:R-:W0:Y:S01]  /*120d0*/  S2R R2, SR_TID.X ;  /* 0x0000000000027919 */ /* 0x000e220000002100 */
[----:B------:R-:W3:Y:S01]  /*120e0*/  SHFL.IDX PT, R14, R5, RZ, 0x181f ;  /* 0x00181fff050e7589 */ /* 0x000ee200000e0000 */
[----:B0-----:R-:W-:-:S05]  /*120f0*/  IMAD.SHL.U32 R2, R2, 0x8, RZ ;  /* 0x0000000802027824 */ /* 0x001fca00078e00ff */
[----:B------:R-:W-:-:S05]  /*12100*/  LOP3.LUT R2, R2, 0x38, RZ, 0xc0, !PT ;  /* 0x0000003802027812 */ /* 0x000fca00078ec0ff */
[----:B------:R-:W-:-:S05]  /*12110*/  IMAD.SHL.U32 R0, R2, 0x2, RZ ;  /* 0x0000000202007824 */ /* 0x000fca00078e00ff */
[----:B---3--:R-:W-:Y:S02]  /*12120*/  IADD3 R2, P0, R14, R0, RZ ;  /* 0x000000000e027210 */ /* 0x008fe40007f1e0ff */
[----:B------:R-:W-:Y:S01]  /*12130*/  SHFL.IDX PT, R14, R5, 0x1, 0x181f ;  /* 0x00381f00050e7f89 */ /* 0x000fe200000e0000 */
[----:B--2---:R-:W-:-:S03]  /*12140*/  IMAD.MOV.U32 R7, RZ, RZ, R3 ;  /* 0x000000ffff077224 */ /* 0x004fc600078e0003 */
[----:B------:R-:W0:Y:S02]  /*12150*/  SHFL.IDX PT, R3, R6, RZ, 0x181f ;  /* 0x00181fff06037589 */ /* 0x000e2400000e0000 */
[----:B------:R-:W-:Y:S01]  /*12160*/  LOP3.LUT P2, RZ, R7, 0x1, RZ, 0xc0, !PT ;  /* 0x0000000107ff7812 */ /* 0x000fe2000784c0ff */
[----:B0-----:R-:W-:-:S03]  /*12170*/  IMAD.X R3, RZ, RZ, R3, P0 ;  /* 0x000000ffff037224 */ /* 0x001fc600000e0603 */
[----:B------:R-:W-:-:S13]  /*12180*/  ISETP.LT.OR P0, PT, R23, 0x1, !P2 ;  /* 0x000000011700780c */ /* 0x000fda0005701670 */
[----:B------:R-:W-:Y:S01]  /*12190*/  LDGSTS.E.BYPASS.LTC128B.128 [R4+0x400], desc[UR46][R2.64], !P0 ;  /* 0x0040000002047fae */ /* 0x000fe2000c101d6e */
[----:B------:R-:W-:-:S13]  /*121a0*/  ISETP.LT.OR P0, PT, R23, 0x1, !P1 ;  /* 0x000000011700780c */ /* 0x000fda0004f01670 */
[----:B------:R-:W-:Y:S01]  /*121b0*/  LDGSTS.E.BYPASS.LTC128B.128 [R4+0x3400], desc[UR46][R2.64+0x80], !P0 ;  /* 0x0340008002047fae */ /* 0x000fe2000c101d6e */
[----:B------:R-:W-:-:S04]  /*121c0*/  LOP3.LUT P0, RZ, R35, 0x4, RZ, 0xc0, !PT ;  /* 0x0000000423ff7812 */ /* 0x000fc8000780c0ff */
[----:B------:R-:W-:-:S13]  /*121d0*/  ISETP.LT.OR P3, PT, R23, 0x1, !P0 ;  /* 0x000000011700780c */ /* 0x000fda0004761670 */
[----:B------:R-:W-:Y:S01]  /*121e0*/  LDGSTS.E.BYPASS.LTC128B.128 [R4+0x6400], desc[UR46][R2.64+0x100], !P3 ;  /* 0x0640010002047fae */ /* 0x000fe2000d901d6e */
[----:B------:R-:W-:-:S13]  /*121f0*/  ISETP.LT.OR P3, PT, R23, 0x1, !P4 ;  /* 0x000000011700780c */ /* 0x000fda0006761670 */
[----:B------:R0:W-:Y:S01]  /*12200*/  LDGSTS.E.BYPASS.LTC128B.128 [R4+0x9400], desc[UR46][R2.64+0x180], !P3 ;  /* 0x0940018002047fae */ /* 0x0001e2000d901d6e */
[----:B------:R-:W-:-:S03]  /*12210*/  IADD3 R8, P3, R14, R0, RZ ;  /* 0x000000000e087210 */ /* 0x000fc60007f7e0ff */
[----:B------:R-:W-:Y:S04]  /*12220*/  SHFL.IDX PT, R14, R5, 0x2, 0x181f ;  /* 0x00581f00050e7f89 */ /* 0x000fe800000e0000 */
[----:B0-----:R-:W0:Y:S02]  /*12230*/  SHFL.IDX PT, R3, R6, 0x1, 0x181f ;  /* 0x00381f0006037f89 */ /* 0x001e2400000e0000 */
[----:B0-----:R-:W-:Y:S01]  /*12240*/  IMAD.X R9, RZ, RZ, R3, P3 ;  /* 0x000000ffff097224 */ /* 0x001fe200018e0603 */
[----:B------:R-:W-:Y:S01]  /*12250*/  ISETP.LT.OR P3, PT, R23, 0x11, !P2 ;  /* 0x000000111700780c */ /* 0x000fe20005761670 */
        /* <DEDUP_REMOVED lines=11> */
[----:B------:R-:W-:-:S13]  /*12310*/  ISETP.LT.OR P3, PT, R23, 0x21, !P2 ;  /* 0x000000211700780c */ /* 0x000fda0005761670 */
        /* <DEDUP_REMOVED lines=24> */
[----:B------:R-:W-:-:S13]  /*124a0*/  ISETP.LT.OR P3, PT, R23, 0x41, !P2 ;  /* 0x000000411700780c */ /* 0x000fda0005761670 */
[----:B------:R3:W-:Y:S01]  /*124b0*/  LDGSTS.E.BYPASS.LTC128B.128 [R4+0x2400], desc[UR46][R2.64], !P3 ;  /* 0x0240000002047fae */ /* 0x0007e2000d901d6e */
[----:B------:R-:W-:-:S13]  /*124c0*/  ISETP.LT.OR P3, PT, R23, 0x41, !P1 ;  /* 0x000000411700780c */ /* 0x000fda0004f61670 */
[----:B------:R3:W-:Y:S01]  /*124d0*/  LDGSTS.E.BYPASS.LTC128B.128 [R4+0x5400], desc[UR46][R2.64+0x80], !P3 ;  /* 0x0540008002047fae */ /* 0x0007e2000d901d6e */
[----:B------:R-:W-:-:S13]  /*124e0*/  ISETP.LT.OR P3, PT, R23, 0x41, !P0 ;  /* 0x000000411700780c */ /* 0x000fda0004761670 */
[----:B------:R3:W-:Y:S01]  /*124f0*/  LDGSTS.E.BYPASS.LTC128B.128 [R4+0x8400], desc[UR46][R2.64+0x100], !P3 ;  /* 0x0840010002047fae */ /* 0x0007e2000d901d6e */
[----:B------:R-:W-:-:S13]  /*12500*/  ISETP.LT.OR P3, PT, R23, 0x41, !P4 ;  /* 0x000000411700780c */ /* 0x000fda0006761670 */
[----:B--2-4-:R3:W-:Y:S02]  /*12510*/  LDGSTS.E.BYPASS.LTC128B.128 [R4+0xb400], desc[UR46][R2.64+0x180], !P3 ;  /* 0x0b40018002047fae */ /* 0x0147e4000d901d6e */
.L_x_2096:
[C---:B------:R-:W-:Y:S02]  /*12520*/  ISETP.LT.OR P2, PT, R23.reuse, 0x51, !P2 ;  /* 0x000000511700780c */ /* 0x040fe40005741670 */
[C---:B------:R-:W-:Y:S02]  /*12530*/  ISETP.LT.OR P1, PT, R23.reuse, 0x51, !P1 ;  /* 0x000000511700780c */ /* 0x040fe40004f21670 */
[----:B------:R-:W-:Y:S02]  /*12540*/  ISETP.LT.OR P0, PT, R23, 0x51, !P0 ;  /* 0x000000511700780c */ /* 0x000fe40004701670 */
[----:B0--3--:R-:W-:-:S05]  /*12550*/  IADD3 R2, P3, R14, R0, RZ ;  /* 0x000000000e027210 */ /* 0x009fca0007f7e0ff */
[----:B------:R-:W-:-:S05]  /*12560*/  IMAD.X R3, RZ, RZ, R6, P3 ;  /* 0x000000ffff037224 */ /* 0x000fca00018e0606 */
[----:B------:R-:W-:Y:S01]  /*12570*/  @!PT LDS RZ, [RZ] ;  /* 0x00000000fffff984 */ /* 0x000fe20000000800 */
[----:B------:R-:W-:Y:S01]  /*12580*/  @!PT LDS RZ, [RZ] ;  /* 0x00000000fffff984 */ /* 0x000fe20000000800 */
[----:B------:R-:W-:Y:S01]  /*12590*/  @!PT LDS RZ, [RZ] ;  /* 0x00000000fffff984 */ /* 0x000fe20000000800 */
[----:B------:R0:W-:Y:S04]  /*125a0*/  LDGSTS.E.BYPASS.LTC128B.128 [R4+0x2c00], desc[UR46][R2.64], !P2 ;  /* 0x02c0000002047fae */ /* 0x0001e8000d101d6e */
[----:B------:R0:W-:Y:S04]  /*125b0*/  LDGSTS.E.BYPASS.LTC128B.128 [R4+0x5c00], desc[UR46][R2.64+0x80], !P1 ;  /* 0x05c0008002047fae */ /* 0x0001e8000c901d6e */
[----:B------:R0:W-:Y:S01]  /*125c0*/  LDGSTS.E.BYPASS.LTC128B.128 [R4+0x8c00], desc[UR46][R2.64+0x100], !P0 ;  /* 0x08c0010002047fae */ /* 0x0001e2000c101d6e */
[----:B------:R-:W-:-:S13]  /*125d0*/  ISETP.LT.OR P0, PT, R23, 0x51, !P4 ;  /* 0x000000511700780c */ /* 0x000fda0006701670 */
[----:B------:R0:W-:Y:S01]  /*125e0*/  LDGSTS.E.BYPASS.LTC128B.128 [R4+0xbc00], desc[UR46][R2.64+0x180], !P0 ;  /* 0x0bc0018002047fae */ /* 0x0001e2000c101d6e */
[----:B------:R-:W-:Y:S01]  /*125f0*/  PLOP3.LUT P0, PT, PT, PT, PT, 0x80, 0x0 ;  /* 0x000000000000781c */ /* 0x000fe20003f0f070 */
[----:B------:R-:W-:-:S12]  /*12600*/  NOP ;  /* 0x0000000000007918 */ /* 0x000fd80000000000 */
.L_x_2011:
        /* <DEDUP_REMOVED lines=11> */
.L_x_2012:
[----:B------:R-:W-:Y:S01]  /*126c0*/  UIADD3 UR4, UR44, -0x2, URZ ;  /* 0xfffffffe2c047890 */ /* 0x000fe2000fffe03f */
[----:B------:R0:W-:Y:S03]  /*126d0*/  SYNCS.ARRIVE.TRANS64.A1T0 RZ, [R22+URZ+0x22850], RZ ;  /* 0x022850ff16ff79a7 */ /* 0x0001e6000810003f */
[----:B------:R-:W-:-:S06]  /*126e0*/  UISETP.GE.AND UP0, UPT, UR4, UR45, UPT ;  /* 0x0000002d0400728c */ /* 0x000fcc000bf06270 */
[----:B------:R-:W-:-:S13]  /*126f0*/  PLOP3.LUT P0, PT, PT, PT, UP0, 0x40, 0x0 ;  /* 0x000000000000781c */ /* 0x000fda0003f0e808 */
[----:B0-----:R-:W-:Y:S05]  /*12700*/  @P0 BRA `(.L_x_2013) ;  /* 0x0000000c00700947 */ /* 0x001fea0003800000 */
[----:B------:R-:W-:Y:S01]  /*12710*/  BSSY B0, `(.L_x_2013) ;  /* 0x00000db000007945 */ /* 0x000fe20003800000 */
[----:B------:R-:W-:-:S07]  /*12720*/  IMAD.U32 R20, RZ, RZ, UR4 ;  /* 0x00000004ff147e24 */ /* 0x000fce000f8e00ff */
.L_x_2026:
[----:B0-----:R-:W0:Y:S01]  /*12730*/  S2R R2, SR_TID.X ;  /* 0x0000000000027919 */ /* 0x001e220000002100 */
[----:B------:R-:W2:Y:S01]  /*12740*/  LDC R3, c[0x0][0x430] ;  /* 0x00010c00ff037b82 */ /* 0x000ea20000000800 */
[----:B------:R-:W-:Y:S02]  /*12750*/  IMAD R8, R20, 0x60, R30 ;  /* 0x0000006014087824 */ /* 0x000fe400078e021e */
[----:B------:R-:W-:Y:S01]  /*12760*/  VIADD R18, R18, 0x1 ;  /* 0x0000000112127836 */ /* 0x000fe20000000000 */
[----:B--2---:R-:W-:Y:S01]  /*12770*/  ISETP.NE.AND P0, PT, R3, 0x1, PT ;  /* 0x000000010300780c */ /* 0x004fe20003f05270 */
[----:B0-----:R-:W-:-:S05]  /*12780*/  IMAD.SHL.U32 R2, R2, 0x10, RZ ;  /* 0x0000001002027824 */ /* 0x001fca00078e00ff */
[----:B------:R-:W-:-:S07]  /*12790*/  LOP3.LUT R2, R33, 0x70, R2, 0xf8, !PT ;  /* 0x0000007021027812 */ /* 0x000fce00078ef802 */
[----:B------:R-:W0:Y:S01]  /*127a0*/  @P0 LDC R3, c[0x0][0x434] ;  /* 0x00010d00ff030b82 */ /* 0x000e220000000800 */
[C---:B------:R-:W-:Y:S01]  /*127b0*/  ISETP.GT.U32.AND P1, PT, R2.reuse, 0x5f, PT ;  /* 0x0000005f0200780c */ /* 0x040fe20003f24070 */
[----:B------:R-:W-:-:S06]  /*127c0*/  IMAD.IADD R8, R2, 0x1, R8 ;  /* 0x0000000102087824 */ /* 0x000fcc00078e0208 */
[----:B------:R-:W2:Y:S01]  /*127d0*/  @P0 LDC R7, c[0x0][0x438] ;  /* 0x00010e00ff070b82 */ /* 0x000ea20000000800 */
[----:B------:R-:W-:-:S07]  /*127e0*/  IMAD.MOV.U32 R9, RZ, RZ, R8 ;  /* 0x000000ffff097224 */ /* 0x000fce00078e0008 */
[----:B------:R-:W3:Y:S01]  /*127f0*/  @!P1 LDC.64 R4, c[0x0][0x428] ;  /* 0x00010a00ff049b82 */ /* 0x000ee20000000a00 */
[----:B0-----:R-:W-:-:S05]  /*12800*/  @P0 IMAD.HI.U32 R2, R8, R3, RZ ;  /* 0x0000000308020227 */ /* 0x001fca00078e00ff */
[----:B--2---:R-:W-:Y:S02]  /*12810*/  @P0 SHF.R.U32.HI R9, RZ, R7, R2 ;  /* 0x00000007ff090219 */ /* 0x004fe40000011602 */
[----:B------:R-:W0:Y:S02]  /*12820*/  @!P1 LDC.64 R6, c[0x0][0x418] ;  /* 0x00010600ff069b82 */ /* 0x000e240000000a00 */
[----:B------:R-:W-:Y:S01]  /*12830*/  @!P1 SHF.R.S32.HI R3, RZ, 0x1f, R9 ;  /* 0x0000001fff039819 */ /* 0x000fe20000011409 */
[----:B---3--:R-:W-:-:S04]  /*12840*/  @!P1 IMAD R2, R29, R4, RZ ;  /* 0x000000041d029224 */ /* 0x008fc800078e02ff */
[----:B------:R-:W-:Y:S02]  /*12850*/  @!P1 IMAD R5, R27, R5, R2 ;  /* 0x000000051b059224 */ /* 0x000fe400078e0202 */
[----:B------:R-:W-:-:S04]  /*12860*/  @!P1 IMAD.MOV.U32 R2, RZ, RZ, R9 ;  /* 0x000000ffff029224 */ /* 0x000fc800078e0009 */
[----:B------:R-:W-:-:S04]  /*12870*/  @!P1 IMAD.WIDE.U32 R2, R27, R4, R2 ;  /* 0x000000041b029225 */ /* 0x000fc800078e0002 */
[----:B------:R-:W-:Y:S02]  /*12880*/  @!P1 IMAD.IADD R3, R5, 0x1, R3 ;  /* 0x0000000105039824 */ /* 0x000fe400078e0203 */
[----:B------:R-:W-:Y:S01]  /*12890*/  IMAD.MOV.U32 R4, RZ, RZ, RZ ;  /* 0x000000ffff047224 */ /* 0x000fe200078e00ff */
[----:B0-----:R-:W-:Y:S01]  /*128a0*/  @!P1 LEA R6, P0, R2, R6, 0x2 ;  /* 0x0000000602069211 */ /* 0x001fe200078010ff */
[----:B-1----:R-:W-:-:S03]  /*128b0*/  IMAD.U32 R10, RZ, RZ, UR48 ;  /* 0x00000030ff0a7e24 */ /* 0x002fc6000f8e00ff */
[----:B------:R-:W-:Y:S02]  /*128c0*/  @!P1 LEA.HI.X R7, R2, R7, R3, 0x2, P0 ;  /* 0x0000000702079211 */ /* 0x000fe400000f1403 */
[----:B------:R-:W-:-:S03]  /*128d0*/  ISETP.NE.AND P0, PT, R18, 0x2, PT ;  /* 0x000000021200780c */ /* 0x000fc60003f05270 */
[----:B------:R0:W5:Y:S01]  /*128e0*/  @!P1 LDG.E R4, desc[UR46][R6.64] ;  /* 0x0000002e06049981 */ /* 0x000162000c1e1900 */
[----:B------:R-:W-:Y:S02]  /*128f0*/  ISETP.NE.AND P1, PT, R10, 0x3, PT ;  /* 0x000000030a00780c */ /* 0x000fe40003f25270 */
[----:B------:R-:W-:Y:S01]  /*12900*/  SEL R2, RZ, 0x1, P0 ;  /* 0x00000001ff027807 */ /* 0x000fe20000000000 */
[----:B------:R-:W-:Y:S01]  /*12910*/  IMAD.MOV R5, RZ, RZ, -R9 ;  /* 0x000000ffff057224 */ /* 0x000fe200078e0a09 */
[----:B------:R-:W-:Y:S05]  /*12920*/  YIELD ;  /* 0x0000000000007946 */ /* 0x000fea0003800000 */
[----:B------:R-:W-:Y:S01]  /*12930*/  LOP3.LUT R25, R25, R2, RZ, 0x3c, !PT ;  /* 0x0000000219197212 */ /* 0x000fe200078e3cff */
[----:B------:R-:W-:Y:S01]  /*12940*/  ULDC UR4, c[0x0][0x430] ;  /* 0x00010c0000047ab9 */ /* 0x000fe20000000800 */
[----:B------:R-:W-:Y:S01]  /*12950*/  IMAD.MOV.U32 R2, RZ, RZ, R20 ;  /* 0x000000ffff027224 */ /* 0x000fe200078e0014 */
[----:B------:R-:W-:Y:S01]  /*12960*/  SEL R18, R18, RZ, P0 ;  /* 0x000000ff12127207 */ /* 0x000fe20000000000 */
[----:B------:R-:W-:-:S02]  /*12970*/  IMAD R5, R5, UR4, R8 ;  /* 0x0000000405057c24 */ /* 0x000fc4000f8e0208 */
[----:B------:R-:W-:Y:S01]  /*12980*/  VIADD R20, R20, 0xffffffff ;  /* 0xffffffff14147836 */ /* 0x000fe20000000000 */
[----:B------:R-:W-:Y:S01]  /*12990*/  ISETP.GT.AND P2, PT, R2, UR45, PT ;  /* 0x0000002d02007c0c */ /* 0x000fe2000bf44270 */
[----:B0-----:R-:W-:-:S12]  /*129a0*/  @!P1 BRA `(.L_x_2014) ;  /* 0x0000000000049947 */ /* 0x001fd80003800000 */
[----:B------:R-:W-:Y:S01]  /*129b0*/  BPT.TRAP 0x1 ;  /* 0x000000040000795c */ /* 0x000fe20000300000 */
.L_x_2014:
[----:B------:R-:W-:Y:S01]  /*129c0*/  IMAD R10, R18, 0x8, R17 ;  /* 0x00000008120a7824 */ /* 0x000fe200078e0211 */
[----:B------:R-:W-:Y:S01]  /*129d0*/  SHF.L.U32 R24, R25, 0x1f, RZ ;  /* 0x0000001f19187819 */ /* 0x000fe200000006ff */
[----:B------:R-:W-:Y:S01]  /*129e0*/  BSSY B1, `(.L_x_2015) ;  /* 0x0000004000017945 */ /* 0x000fe20003800000 */
[----:B-1----:R-:W-:Y:S02]  /*129f0*/  SHF.R.S32.HI R22, RZ, 0x1f, R5 ;  /* 0x0000001fff167819 */ /* 0x002fe40000011405 */
[----:B------:R-:W0:Y:S02]  /*12a00*/  SYNCS.PHASECHK.TRANS64.TRYWAIT P0, [R10+URZ+0x22840], R24 ;  /* 0x022840180a0075a7 */ /* 0x000e24000800017f */
[----:B0-----:R-:W-:Y:S05]  /*12a10*/  @!P0 BRA `(.L_x_2016) ;  /* 0x0000002c00b88947 */ /* 0x001fea0003800000 */
.L_x_2097:
[----:B------:R-:W-:Y:S05]  /*12a20*/  BSYNC B1 ;  /* 0x0000000000017941 */ /* 0x000fea0003800000 */
.L_x_2015:
        /* <DEDUP_REMOVED lines=26> */
[----:B------:R-:W3:Y:S04]  /*12bd0*/  SHFL.IDX PT, R6, R9, 0x1, 0x181f ;  /* 0x00381f0009067f89 */ /* 0x000ee800000e0000 */
[----:B------:R-:W4:Y:S01]  /*12be0*/  SHFL.IDX PT, R7, R21, 0x1, 0x181f ;  /* 0x00381f0015077f89 */ /* 0x000f2200000e0000 */
[----:B-1----:R-:W-:-:S03]  /*12bf0*/  IADD3 R2, P0, R14, R0, RZ ;  /* 0x000000000e027210 */ /* 0x002fc60007f1e0ff */
[----:B------:R-:W1:Y:S02]  /*12c00*/  SHFL.IDX PT, R14, R9, 0x2, 0x181f ;  /* 0x00581f00090e7f89 */ /* 0x000e6400000e0000 */
[----:B--2---:R-:W-:Y:S01]  /*12c10*/  IMAD.X R3, RZ, RZ, R3, P0 ;  /* 0x000000ffff037224 */ /* 0x004fe200000e0603 */
[----:B---3--:R-:W-:-:S04]  /*12c20*/  IADD3 R6, P0, R6, R0, RZ ;  /* 0x0000000006067210 */ /* 0x008fc80007f1e0ff */
[----:B------:R2:W-:Y:S01]  /*12c30*/  LDGSTS.E.BYPASS.LTC128B.128 [R8+0x1c400], desc[UR46][R2.64], !P1 ;  /* 0x1c40000002087fae */ /* 0x0005e2000c901d6e */
[----:B----4-:R-:W-:-:S05]  /*12c40*/  IMAD.X R7, RZ, RZ, R7, P0 ;  /* 0x000000ffff077224 */ /* 0x010fca00000e0607 */
[----:B------:R3:W-:Y:S04]  /*12c50*/  LDGSTS.E.BYPASS.LTC128B.128 [R8+0x1cc00], desc[UR46][R6.64], !P1 ;  /* 0x1cc0000006087fae */ /* 0x0007e8000c901d6e */
[----:B--2---:R-:W2:Y:S01]  /*12c60*/  SHFL.IDX PT, R3, R21, 0x2, 0x181f ;  /* 0x00581f0015037f89 */ /* 0x004ea200000e0000 */
[----:B-1----:R-:W-:-:S03]  /*12c70*/  IADD3 R2, P0, R14, R0, RZ ;  /* 0x000000000e027210 */ /* 0x002fc60007f1e0ff */
[----:B------:R-:W1:Y:S04]  /*12c80*/  SHFL.IDX PT, R14, R9, 0x3, 0x181f ;  /* 0x00781f00090e7f89 */ /* 0x000e6800000e0000 */
[----:B---3--:R-:W3:Y:S01]  /*12c90*/  SHFL.IDX PT, R7, R21, 0x3, 0x181f ;  /* 0x00781f0015077f89 */ /* 0x008ee200000e0000 */
[----:B--2---:R-:W-:-:S05]  /*12ca0*/  IMAD.X R3, RZ, RZ, R3, P0 ;  /* 0x000000ffff037224 */ /* 0x004fca00000e0603 */
[----:B------:R2:W-:Y:S01]  /*12cb0*/  LDGSTS.E.BYPASS.LTC128B.128 [R8+0x1d400], desc[UR46][R2.64], !P1 ;  /* 0x1d40000002087fae */ /* 0x0005e2000c901d6e */
[----:B-1----:R-:W-:-:S03]  /*12cc0*/  IADD3 R6, P0, R14, R0, RZ ;  /* 0x000000000e067210 */ /* 0x002fc60007f1e0ff */
[----:B------:R-:W1:Y:S02]  /*12cd0*/  SHFL.IDX PT, R14, R9, 0x4, 0x181f ;  /* 0x00981f00090e7f89 */ /* 0x000e6400000e0000 */
[----:B---3--:R-:W-:-:S05]  /*12ce0*/  IMAD.X R7, RZ, RZ, R7, P0 ;  /* 0x000000ffff077224 */ /* 0x008fca00000e0607 */
[----:B------:R3:W-:Y:S04]  /*12cf0*/  LDGSTS.E.BYPASS.LTC128B.128 [R8+0x1dc00], desc[UR46][R6.64], !P1 ;  /* 0x1dc0000006087fae */ /* 0x0007e8000c901d6e */
[----:B--2---:R-:W2:Y:S04]  /*12d00*/  SHFL.IDX PT, R3, R21, 0x4, 0x181f ;  /* 0x00981f0015037f89 */ /* 0x004ea800000e0000 */
[----:B------:R-:W4:Y:S01]  /*12d10*/  SHFL.IDX PT, R21, R21, 0x5, 0x181f ;  /* 0x00b81f0015157f89 */ /* 0x000f2200000e0000 */
[----:B-1----:R-:W-:-:S03]  /*12d20*/  IADD3 R2, P0, R14, R0, RZ ;  /* 0x000000000e027210 */ /* 0x002fc60007f1e0ff */
[----:B------:R3:W1:Y:S02]  /*12d30*/  SHFL.IDX PT, R14, R9, 0x5, 0x181f ;  /* 0x00b81f00090e7f89 */ /* 0x00066400000e0000 */
[----:B--2---:R-:W-:-:S05]  /*12d40*/  IMAD.X R3, RZ, RZ, R3, P0 ;  /* 0x000000ffff037224 */ /* 0x004fca00000e0603 */
[----:B----4-:R3:W-:Y:S03]  /*12d50*/  LDGSTS.E.BYPASS.LTC128B.128 [R8+0x1e400], desc[UR46][R2.64], !P1 ;  /* 0x1e40000002087fae */ /* 0x0107e6000c901d6e */
.L_x_2111:
[----:B-1-3--:R-:W-:-:S05]  /*12d60*/  IADD3 R2, P0, R14, R0, RZ ;  /* 0x000000000e027210 */ /* 0x00afca0007f1e0ff */
[----:B------:R-:W-:Y:S01]  /*12d70*/  IMAD.X R3, RZ, RZ, R21, P0 ;  /* 0x000000ffff037224 */ /* 0x000fe200000e0615 */
[----:B------:R-:W-:-:S04]  /*12d80*/  PLOP3.LUT P0, PT, PT, PT, PT, 0x80, 0x0 ;  /* 0x000000000000781c */ /* 0x000fc80003f0f070 */
[----:B------:R-:W-:Y:S01]  /*12d90*/  @!PT LDS RZ, [RZ] ;  /* 0x00000000fffff984 */ /* 0x000fe20000000800 */
[----:B------:R-:W-:Y:S01]  /*12da0*/  @!PT LDS RZ, [RZ] ;  /* 0x00000000fffff984 */ /* 0x000fe20000000800 */
[----:B------:R-:W-:Y:S01]  /*12db0*/  @!PT LDS RZ, [RZ] ;  /* 0x00000000fffff984 */ /* 0x000fe20000000800 */
[----:B------:R1:W-:Y:S01]  /*12dc0*/  LDGSTS.E.BYPASS.LTC128B.128 [R8+0x1ec00], desc[UR46][R2.64], !P1 ;  /* 0x1ec0000002087fae */ /* 0x0003e2000c901d6e */
[----:B------:R-:W-:-:S08]  /*12dd0*/  NOP ;  /* 0x0000000000007918 */ /* 0x000fd00000000000 */
.L_x_2018:
        /* <DEDUP_REMOVED lines=11> */
.L_x_2019:
[----:B------:R1:W-:Y:S01]  /*12e90*/  SYNCS.ARRIVE.TRANS64.A1T0 RZ, [R10+URZ+0x22830], RZ ;  /* 0x022830ff0aff79a7 */ /* 0x0003e2000810003f */
[----:B------:R-:W-:Y:S05]  /*12ea0*/  @!P3 BRA `(.L_x_2020) ;  /* 0x000000000004b947 */ /* 0x000fea0003800000 */
[----:B------:R-:W-:Y:S01]  /*12eb0*/  BPT.TRAP 0x1 ;  /* 0x000000040000795c */ /* 0x000fe20000300000 */
.L_x_2020:
[----:B------:R-:W2:Y:S01]  /*12ec0*/  SYNCS.PHASECHK.TRANS64.TRYWAIT P0, [R10+URZ+0x22860], R24 ;  /* 0x022860180a0075a7 */ /* 0x000ea2000800017f */
[----:B------:R-:W-:Y:S04]  /*12ed0*/  BSSY B1, `(.L_x_2021) ;  /* 0x0000002000017945 */ /* 0x000fe80003800000 */
[----:B--2---:R-:W-:Y:S05]  /*12ee0*/  @!P0 BRA `(.L_x_2022) ;  /* 0x0000003000288947 */ /* 0x004fea0003800000 */
.L_x_2112:
[----:B------:R-:W-:Y:S05]  /*12ef0*/  BSYNC B1 ;  /* 0x0000000000017941 */ /* 0x000fea0003800000 */
.L_x_2021:
        /* <DEDUP_REMOVED lines=26> */
[----:B------:R-:W-:-:S03]  /*130a0*/  IMAD R22, R22, 0x2, R17 ;  /* 0x0000000216167824 */ /* 0x000fc600078e0211 */
[----:B------:R-:W4:Y:S04]  /*130b0*/  SHFL.IDX PT, R3, R23, RZ, 0x181f ;  /* 0x00181fff17037589 */ /* 0x000f2800000e0000 */
[----:B------:R-:W-:Y:S04]  /*130c0*/  SHFL.IDX PT, R4, R23, 0x1, 0x181f ;  /* 0x00381f0017047f89 */ /* 0x000fe800000e0000 */
[----:B------:R-:W-:Y:S04]  /*130d0*/  SHFL.IDX PT, R5, R23, 0x3, 0x181f ;  /* 0x00781f0017057f89 */ /* 0x000fe800000e0000 */
[----:B0-2---:R-:W-:Y:S01]  /*130e0*/  SHFL.IDX PT, R24, R23, 0x4, 0x181f ;  /* 0x00981f0017187f89 */ /* 0x005fe200000e0000 */
[----:B---3--:R-:W-:-:S03]  /*130f0*/  IADD3 R2, P0, R14, R0, RZ ;  /* 0x000000000e027210 */ /* 0x008fc60007f1e0ff */
[----:B------:R-:W0:Y:S02]  /*13100*/  SHFL.IDX PT, R14, R21, 0x1, 0x181f ;  /* 0x00381f00150e7f89 */ /* 0x000e2400000e0000 */
[----:B----4-:R-:W-:-:S05]  /*13110*/  IMAD.X R3, RZ, RZ, R3, P0 ;  /* 0x000000ffff037224 */ /* 0x010fca00000e0603 */
[----:B------:R-:W-:Y:S04]  /*13120*/  LDGSTS.E.BYPASS.LTC128B.128 [R22+0x400], desc[UR46][R2.64], !P5 ;  /* 0x0040000002167fae */ /* 0x000fe8000e901d6e */
[----:B------:R-:W-:Y:S04]  /*13130*/  LDGSTS.E.BYPASS.LTC128B.128 [R22+0x3400], desc[UR46][R2.64+0x80], !P4 ;  /* 0x0340008002167fae */ /* 0x000fe8000e101d6e */
[----:B------:R-:W-:Y:S04]  /*13140*/  LDGSTS.E.BYPASS.LTC128B.128 [R22+0x6400], desc[UR46][R2.64+0x100], !P3 ;  /* 0x0640010002167fae */ /* 0x000fe8000d901d6e */
[----:B------:R2:W-:Y:S01]  /*13150*/  LDGSTS.E.BYPASS.LTC128B.128 [R22+0x9400], desc[UR46][R2.64+0x180], !P1 ;  /* 0x0940018002167fae */ /* 0x0005e2000c901d6e */
[----:B0-----:R-:W-:-:S03]  /*13160*/  IADD3 R8, P0, R14, R0, RZ ;  /* 0x000000000e087210 */ /* 0x001fc60007f1e0ff */
[----:B------:R-:W0:Y:S02]  /*13170*/  SHFL.IDX PT, R14, R21, 0x2, 0x181f ;  /* 0x00581f00150e7f89 */ /* 0x000e2400000e0000 */
[----:B------:R-:W-:Y:S02]  /*13180*/  IMAD.X R9, RZ, RZ, R4, P0 ;  /* 0x000000ffff097224 */ /* 0x000fe400000e0604 */
[----:B------:R-:W3:Y:S04]  /*13190*/  SHFL.IDX PT, R4, R23, 0x2, 0x181f ;  /* 0x00581f0017047f89 */ /* 0x000ee800000e0000 */
[----:B------:R4:W-:Y:S04]  /*131a0*/  LDGSTS.E.BYPASS.LTC128B.128 [R22+0xc00], desc[UR46][R8.64], !P5 ;  /* 0x00c0000008167fae */ /* 0x0009e8000e901d6e */
[----:B------:R4:W-:Y:S04]  /*131b0*/  LDGSTS.E.BYPASS.LTC128B.128 [R22+0x3c00], desc[UR46][R8.64+0x80], !P4 ;  /* 0x03c0008008167fae */ /* 0x0009e8000e101d6e */
[----:B------:R4:W-:Y:S04]  /*131c0*/  LDGSTS.E.BYPASS.LTC128B.128 [R22+0x6c00], desc[UR46][R8.64+0x100], !P3 ;  /* 0x06c0010008167fae */ /* 0x0009e8000d901d6e */
[----:B------:R4:W-:Y:S01]  /*131d0*/  LDGSTS.E.BYPASS.LTC128B.128 [R22+0x9c00], desc[UR46][R8.64+0x180], !P1 ;  /* 0x09c0018008167fae */ /* 0x0009e2000c901d6e */
[----:B0-----:R-:W-:-:S03]  /*131e0*/  IADD3 R6, P0, R14, R0, RZ ;  /* 0x000000000e067210 */ /* 0x001fc60007f1e0ff */
[----:B------:R-:W-:Y:S04]  /*131f0*/  SHFL.IDX PT, R23, R23, 0x5, 0x181f ;  /* 0x00b81f0017177f89 */ /* 0x000fe800000e0000 */
[----:B------:R-:W0:Y:S01]  /*13200*/  SHFL.IDX PT, R14, R21, 0x3, 0x181f ;  /* 0x00781f00150e7f89 */ /* 0x000e2200000e0000 */
[----:B---3--:R-:W-:-:S05]  /*13210*/  IMAD.X R7, RZ, RZ, R4, P0 ;  /* 0x000000ffff077224 */ /* 0x008fca00000e0604 */
[----:B------:R4:W-:Y:S04]  /*13220*/  LDGSTS.E.BYPASS.LTC128B.128 [R22+0x1400], desc[UR46][R6.64], !P5 ;  /* 0x0140000006167fae */ /* 0x0009e8000e901d6e */
[----:B------:R4:W-:Y:S04]  /*13230*/  LDGSTS.E.BYPASS.LTC128B.128 [R22+0x4400], desc[UR46][R6.64+0x80], !P4 ;  /* 0x0440008006167fae */ /* 0x0009e8000e101d6e */
[----:B------:R4:W-:Y:S04]  /*13240*/  LDGSTS.E.BYPASS.LTC128B.128 [R22+0x7400], desc[UR46][R6.64+0x100], !P3 ;  /* 0x0740010006167fae */ /* 0x0009e8000d901d6e */
[----:B------:R4:W-:Y:S01]  /*13250*/  LDGSTS.E.BYPASS.LTC128B.128 [R22+0xa400], desc[UR46][R6.64+0x180], !P1 ;  /* 0x0a40018006167fae */ /* 0x0009e2000c901d6e */
[----:B0-----:R-:W-:-:S03]  /*13260*/  IADD3 R4, P0, R14, R0, RZ ;  /* 0x000000000e047210 */ /* 0x001fc60007f1e0ff */
[----:B------:R-:W2:Y:S02]  /*13270*/  SHFL.IDX PT, R14, R21, 0x4, 0x181f ;  /* 0x00981f00150e7f89 */ /* 0x000ea400000e0000 */
[----:B------:R-:W-:-:S05]  /*13280*/  IMAD.X R5, RZ, RZ, R5, P0 ;  /* 0x000000ffff057224 */ /* 0x000fca00000e0605 */
[----:B------:R4:W-:Y:S04]  /*13290*/  LDGSTS.E.BYPASS.LTC128B.128 [R22+0x1c00], desc[UR46][R4.64], !P5 ;  /* 0x01c0000004167fae */ /* 0x0009e8000e901d6e */
[----:B------:R4:W-:Y:S04]  /*132a0*/  LDGSTS.E.BYPASS.LTC128B.128 [R22+0x4c00], desc[UR46][R4.64+0x80], !P4 ;  /* 0x04c0008004167fae */ /* 0x0009e8000e101d6e */
[----:B------:R4:W-:Y:S04]  /*132b0*/  LDGSTS.E.BYPASS.LTC128B.128 [R22+0x7c00], desc[UR46][R4.64+0x100], !P3 ;  /* 0x07c0010004167fae */ /* 0x0009e8000d901d6e */
[----:B------:R4:W-:Y:S01]  /*132c0*/  LDGSTS.E.BYPASS.LTC128B.128 [R22+0xac00], desc[UR46][R4.64+0x180], !P1 ;  /* 0x0ac0018004167fae */ /* 0x0009e2000c901d6e */
[----:B--2---:R-:W-:-:S03]  /*132d0*/  IADD3 R2, P0, R14, R0, RZ ;  /* 0x000000000e027210 */ /* 0x004fc60007f1e0ff */
[----:B------:R4:W0:Y:S02]  /*132e0*/  SHFL.IDX PT, R14, R21, 0x5, 0x181f ;  /* 0x00b81f00150e7f89 */ /* 0x00082400000e0000 */
[----:B------:R-:W-:-:S05]  /*132f0*/  IMAD.X R3, RZ, RZ, R24, P0 ;  /* 0x000000ffff037224 */ /* 0x000fca00000e0618 */
[----:B------:R4:W-:Y:S04]  /*13300*/  LDGSTS.E.BYPASS.LTC128B.128 [R22+0x2400], desc[UR46][R2.64], !P5 ;  /* 0x0240000002167fae */ /* 0x0009e8000e901d6e */
[----:B------:R4:W-:Y:S04]  /*13310*/  LDGSTS.E.BYPASS.LTC128B.128 [R22+0x5400], desc[UR46][R2.64+0x80], !P4 ;  /* 0x0540008002167fae */ /* 0x0009e8000e101d6e */
[----:B------:R4:W-:Y:S04]  /*13320*/  LDGSTS.E.BYPASS.LTC128B.128 [R22+0x8400], desc[UR46][R2.64+0x100], !P3 ;  /* 0x0840010002167fae */ /* 0x0009e8000d901d6e */
[----:B------:R4:W-:Y:S02]  /*13330*/  LDGSTS.E.BYPASS.LTC128B.128 [R22+0xb400], desc[UR46][R2.64+0x180], !P1 ;  /* 0x0b40018002167fae */ /* 0x0009e4000c901d6e */
.L_x_2126:
[----:B0---4-:R-:W-:-:S05]  /*13340*/  IADD3 R2, P0, R14, R0, RZ ;  /* 0x000000000e027210 */ /* 0x011fca0007f1e0ff */
        /* <DEDUP_REMOVED lines=10> */
.L_x_2024:
        /* <DEDUP_REMOVED lines=11> */
.L_x_2025:
[----:B------:R0:W-:Y:S01]  /*134a0*/  SYNCS.ARRIVE.TRANS64.A1T0 RZ, [R10+URZ+0x22850], RZ ;  /* 0x022850ff0aff79a7 */ /* 0x0001e2000810003f */
[----:B------:R-:W-:Y:S05]  /*134b0*/  @P2 BRA `(.L_x_2026) ;  /* 0xfffffff0009c2947 */ /* 0x000fea000383ffff */
[----:B------:R-:W-:Y:S05]  /*134c0*/  BSYNC B0 ;  /* 0x0000000000007941 */ /* 0x000fea0003800000 */
.L_x_2013:
[----:B------:R-:W2:Y:S01]  /*134d0*/  S2R R2, SR_TID.X ;  /* 0x0000000000027919 */ /* 0x000ea20000002100 */
[----:B------:R-:W-:Y:S01]  /*134e0*/  VIADD R18, R18, 0x1 ;  /* 0x0000000112127836 */ /* 0x000fe20000000000 */
[----:B------:R-:W-:Y:S04]  /*134f0*/  BSSY B0, `(.L_x_2027) ;  /* 0x0000013000007945 */ /* 0x000fe80003800000 */
[----:B------:R-:W-:-:S04]  /*13500*/  ISETP.NE.AND P0, PT, R18, 0x2, PT ;  /* 0x000000021200780c */ /* 0x000fc80003f05270 */
[----:B------:R-:W-:Y:S02]  /*13510*/  SEL R18, R18, RZ, P0 ;  /* 0x000000ff12127207 */ /* 0x000fe40000000000 */
[----:B------:R-:W-:Y:S02]  /*13520*/  SEL R0, RZ, 0x1, P0 ;  /* 0x00000001ff007807 */ /* 0x000fe40000000000 */
[----:B--2---:R-:W-:-:S04]  /*13530*/  LOP3.LUT R2, R2, 0x7f, RZ, 0xc0, !PT ;  /* 0x0000007f02027812 */ /* 0x004fc800078ec0ff */
[----:B------:R-:W-:-:S13]  /*13540*/  ISETP.NE.AND P0, PT, R2, RZ, PT ;  /* 0x000000ff0200720c */ /* 0x000fda0003f05270 */
[----:B------:R-:W-:Y:S05]  /*13550*/  @P0 BRA `(.L_x_2028) ;  /* 0x0000000000300947 */ /* 0x000fea0003800000 */
[----:B------:R-:W2:Y:S01]  /*13560*/  S2R R7, SR_LANEID ;  /* 0x0000000000077919 */ /* 0x000ea20000000000 */
[----:B------:R-:W-:Y:S01]  /*13570*/  VOTEU.ANY UR4, UPT, PT ;  /* 0x0000000000047886 */ /* 0x000fe200038e0100 */
[----:B------:R-:W3:Y:S01]  /*13580*/  LDC.64 R2, c[0x0][0xc80] ;  /* 0x00032000ff027b82 */ /* 0x000ee20000000a00 */
[----:B------:R-:W2:Y:S08]  /*13590*/  FLO.U32 R4, UR4 ;  /* 0x0000000400047d00 */ /* 0x000eb000080e0000 */
[----:B------:R-:W3:Y:S01]  /*135a0*/  POPC R5, UR4 ;  /* 0x0000000400057d09 */ /* 0x000ee20008000000 */
[----:B--2---:R-:W-:-:S13]  /*135b0*/  ISETP.EQ.U32.AND P1, PT, R4, R7, PT ;  /* 0x000000070400720c */ /* 0x004fda0003f22070 */
[----:B---3--:R-:W2:Y:S01]  /*135c0*/  @P1 ATOMG.E.ADD.STRONG.GPU PT, R3, desc[UR46][R2.64], R5 ;  /* 0x00000005020319a8 */ /* 0x008ea200081ee1ee */
[----:B------:R-:W3:Y:S02]  /*135d0*/  S2R R6, SR_LTMASK ;  /* 0x0000000000067919 */ /* 0x000ee40000003900 */
[----:B---3--:R-:W-:-:S04]  /*135e0*/  LOP3.LUT R6, R6, UR4, RZ, 0xc0, !PT ;  /* 0x0000000406067c12 */ /* 0x008fc8000f8ec0ff */
[----:B------:R-:W3:Y:S01]  /*135f0*/  POPC R31, R6 ;  /* 0x00000006001f7309 */ /* 0x000ee20000000000 */
[----:B--2---:R-:W3:Y:S02]  /*13600*/  SHFL.IDX PT, R4, R3, R4, 0x1f ;  /* 0x00001f0403047589 */ /* 0x004ee400000e0000 */
[----:B---3--:R-:W-:-:S07]  /*13610*/  IADD3 R31, R4, UR50, R31 ;  /* 0x00000032041f7c10 */ /* 0x008fce000fffe01f */
.L_x_2028:
[----:B------:R-:W-:Y:S05]  /*13620*/  BSYNC B0 ;  /* 0x0000000000007941 */ /* 0x000fea0003800000 */
.L_x_2027:
[----:B------:R-:W-:-:S07]  /*13630*/  LOP3.LUT R25, R25, R0, RZ, 0x3c, !PT ;  /* 0x0000000019197212 */ /* 0x000fce00078e3cff */
.L_x_1988:
[----:B------:R-:W-:Y:S05]  /*13640*/  BSYNC B7 ;  /* 0x0000000000077941 */ /* 0x000fea0003800000 */
.L_x_1986:
[----:B------:R-:W-:-:S13]  /*13650*/  LOP3.LUT P1, RZ, R16, 0x200, RZ, 0xc0, !PT ;  /* 0x0000020010ff7812 */ /* 0x000fda000782c0ff */
[----:B------:R-:W-:Y:S05]  /*13660*/  @!P1 BRA `(.L_x_2029) ;  /* 0x0000000000249947 */ /* 0x000fea0003800000 */
[----:B------:R-:W-:Y:S05]  /*13670*/  WARPSYNC.ALL ;  /* 0x0000000000007948 */ /* 0x000fea0003800000 */
[----:B------:R-:W2:Y:S08]  /*13680*/  S2UR UR5, SR_CgaCtaId ;  /* 0x00000000000579c3 */ /* 0x000eb00000008800 */
[----:B------:R-:W-:Y:S06]  /*13690*/  BAR.SYNC.DEFER_BLOCKING 0x5, 0x180 ;  /* 0x0146000000007b1d */ /* 0x000fec0000010000 */
[----:B------:R-:W-:-:S02]  /*136a0*/  UMOV UR4, 0x400 ;  /* 0x0000040000047882 */ /* 0x000fc40000000000 */
[----:B--2---:R-:W-:-:S06]  /*136b0*/  ULEA UR4, UR5, UR4, 0x18 ;  /* 0x0000000405047291 */ /* 0x004fcc000f8ec03f */
[----:B------:R-:W-:-:S05]  /*136c0*/  IMAD.U32 R17, RZ, RZ, UR4 ;  /* 0x00000004ff117e24 */ /* 0x000fca000f8e00ff */
[----:B------:R2:W3:Y:S01]  /*136d0*/  LDS R31, [R17+0x228d0] ;  /* 0x0228d000111f7984 */ /* 0x0004e20000000800 */
[----:B------:R-:W-:Y:S06]  /*136e0*/  BAR.ARV 0x4, 0x180 ;  /* 0x0106000000007b1d */ /* 0x000fec0000002000 */
[----:B------:R-:W-:Y:S05]  /*136f0*/  BRA `(.L_x_2030) ;  /* 0x00000000002c7947 */ /* 0x000fea0003800000 */
.L_x_2029:
[----:B------:R-:W-:-:S03]  /*13700*/  UMOV UR4, 0xffffffff ;  /* 0xffffffff00047882 */ /* 0x000fc60000000000 */
[----:B------:R-:W-:Y:S05]  /*13710*/  BRA.DIV UR4, `(.L_x_2031) ;  /* 0x0000002e04f87947 */ /* 0x000fea000b800000 */
[----:B------:R2:W3:Y:S02]  /*13720*/  SHFL.IDX PT, R14, R31, RZ, 0x1f ;  /* 0x00001fff1f0e7589 */ /* 0x0004e400000e0000 */
.L_x_2129:
[----:B------:R-:W4:Y:S01]  /*13730*/  @!P0 S2R R3, SR_CgaCtaId ;  /* 0x0000000000038919 */ /* 0x000f220000008800 */
[----:B------:R-:W-:Y:S05]  /*13740*/  WARPSYNC.ALL ;  /* 0x0000000000007948 */ /* 0x000fea0003800000 */
[----:B------:R-:W-:Y:S01]  /*13750*/  BAR.SYNC.DEFER_BLOCKING 0x4, 0x180 ;  /* 0x0106000000007b1d */ /* 0x000fe20000010000 */
[----:B------:R-:W-:-:S04]  /*13760*/  @!P0 MOV R0, 0x400 ;  /* 0x0000040000008802 */ /* 0x000fc80000000f00 */
[----:B----4-:R-:W-:-:S05]  /*13770*/  @!P0 LEA R17, R3, R0, 0x18 ;  /* 0x0000000003118211 */ /* 0x010fca00078ec0ff */
[----:B------:R2:W-:Y:S02]  /*13780*/  @!P0 STS [R17+0x228d0], R31 ;  /* 0x0228d01f11008388 */ /* 0x0005e40000000800 */
[----:B--23--:R-:W-:Y:S01]  /*13790*/  IMAD.MOV.U32 R31, RZ, RZ, R14 ;  /* 0x000000ffff1f7224 */ /* 0x00cfe200078e000e */
[----:B------:R-:W-:Y:S06]  /*137a0*/  BAR.ARV 0x5, 0x180 ;  /* 0x0146000000007b1d */ /* 0x000fec0000002000 */
.L_x_2030:
[----:B------:R-:W-:Y:S02]  /*137b0*/  ULDC UR4, c[0x0][0xc38] ;  /* 0x00030e0000047ab9 */ /* 0x000fe40000000800 */
[----:B---3--:R-:W-:-:S13]  /*137c0*/  ISETP.GE.AND P0, PT, R31, UR4, PT ;  /* 0x000000041f007c0c */ /* 0x008fda000bf06270 */
[----:B------:R-:W-:Y:S05]  /*137d0*/  @!P0 BRA `(.L_x_2032) ;  /* 0xffffffc400b48947 */ /* 0x000fea000383ffff */
.L_x_1977:
[----:B------:R-:W3:Y:S01]  /*137e0*/  LDL.LU R0, [R1] ;  /* 0x0000000001007983 */ /* 0x000ee20000300800 */
[----:B------:R-:W-:Y:S01]  /*137f0*/  BSSY B0, `(.L_x_2033) ;  /* 0x000000b000007945 */ /* 0x000fe20003800000 */
[----:B------:R-:W4:Y:S01]  /*13800*/  S2R R5, SR_CgaCtaId ;  /* 0x0000000000057919 */ /* 0x000f220000008800 */
[----:B---3--:R-:W-:-:S05]  /*13810*/  VIADD R0, R0, 0x1 ;  /* 0x0000000100007836 */ /* 0x008fca0000000000 */
[----:B------:R-:W-:-:S04]  /*13820*/  LEA.HI R2, R0, R0, RZ, 0x1 ;  /* 0x0000000000027211 */ /* 0x000fc800078f08ff */
[----:B------:R-:W-:Y:S02]  /*13830*/  LOP3.LUT R3, R2, 0xfffffffe, RZ, 0xc0, !PT ;  /* 0xfffffffe02037812 */ /* 0x000fe400078ec0ff */
[----:B------:R-:W-:-:S03]  /*13840*/  MOV R2, 0x400 ;  /* 0x0000040000027802 */ /* 0x000fc60000000f00 */
[----:B------:R-:W-:Y:S01]  /*13850*/  IMAD.IADD R0, R0, 0x1, -R3 ;  /* 0x0000000100007824 */ /* 0x000fe200078e0a03 */
[----:B----4-:R-:W-:-:S04]  /*13860*/  LEA R5, R5, R2, 0x18 ;  /* 0x0000000205057211 */ /* 0x010fc800078ec0ff */
[----:B------:R-:W-:-:S04]  /*13870*/  SHF.L.U32 R0, R0, 0x1f, RZ ;  /* 0x0000001f00007819 */ /* 0x000fc800000006ff */
[----:B------:R-:W3:Y:S02]  /*13880*/  SYNCS.PHASECHK.TRANS64.TRYWAIT P0, [R5+URZ+0x22820], R0 ;  /* 0x02282000050075a7 */ /* 0x000ee4000800017f */
[----:B---3--:R-:W-:Y:S05]  /*13890*/  @!P0 BRA `(.L_x_2034) ;  /* 0x0000002c00c08947 */ /* 0x008fea0003800000 */
.L_x_2130:
[----:B------:R-:W-:Y:S05]  /*138a0*/  BSYNC B0 ;  /* 0x0000000000007941 */ /* 0x000fea0003800000 */
.L_x_2033:
[----:B------:R-:W-:-:S03]  /*138b0*/  UMOV UR4, 0xffffffff ;  /* 0xffffffff00047882 */ /* 0x000fc60000000000 */
[----:B------:R-:W-:Y:S05]  /*138c0*/  BRA.DIV UR4, `(.L_x_2035) ;  /* 0x0000002e04c87947 */ /* 0x000fea000b800000 */
[----:B---3--:R-:W3:Y:S02]  /*138d0*/  S2R R0, SR_TID.X ;  /* 0x0000000000007919 */ /* 0x008ee40000002100 */
[----:B---3--:R-:W-:-:S04]  /*138e0*/  SHF.R.U32.HI R0, RZ, 0x5, R0 ;  /* 0x00000005ff007819 */ /* 0x008fc80000011600 */
[----:B------:R-:W-:-:S05]  /*138f0*/  LOP3.LUT R0, R0, 0x3, RZ, 0xc0, !PT ;  /* 0x0000000300007812 */ /* 0x000fca00078ec0ff */
[----:B------:R3:W4:Y:S02]  /*13900*/  SHFL.IDX PT, R14, R0, RZ, 0x1f ;  /* 0x00001fff000e7589 */ /* 0x00072400000e0000 */
.L_x_2133:
[----:B----4-:R-:W-:Y:S01]  /*13910*/  ISETP.NE.AND P0, PT, R14, RZ, PT ;  /* 0x000000ff0e00720c */ /* 0x010fe20003f05270 */
[----:B------:R-:W-:-:S12]  /*13920*/  BSSY B0, `(.L_x_2036) ;  /* 0x0000024000007945 */ /* 0x000fd80003800000 */
[----:B------:R-:W-:Y:S05]  /*13930*/  @P0 BRA `(.L_x_2037) ;  /* 0x0000000000880947 */ /* 0x000fea0003800000 */
[----:B------:R-:W-:-:S03]  /*13940*/  UMOV UR4, 0xffffffff ;  /* 0xffffffff00047882 */ /* 0x000fc60000000000 */
[----:B------:R-:W-:Y:S05]  /*13950*/  BRA.DIV UR4, `(.L_x_2038) ;  /* 0x0000002e04d87947 */ /* 0x000fea000b800000 */
[----:B------:R-:W-:-:S13]  /*13960*/  ELECT P6, URZ, PT ;  /* 0x00000000003f782f */ /* 0x000fda00038c0000 */
.L_x_2136:
[----:B------:R-:W-:Y:S05]  /*13970*/  @!P6 BRA `(.L_x_2037) ;  /* 0x000000000078e947 */ /* 0x000fea0003800000 */
[----:B------:R-:W-:-:S06]  /*13980*/  ULOP3.LUT UR4, UR39, 0x2, URZ, 0xfc, !UPT ;  /* 0x0000000227047892 */ /* 0x000fcc000f8efc3f */
[----:B---3--:R-:W-:-:S05]  /*13990*/  IMAD.U32 R0, RZ, RZ, UR4 ;  /* 0x00000004ff007e24 */ /* 0x008fca000f8e00ff */
[----:B------:R-:W-:-:S13]  /*139a0*/  ISETP.NE.AND P0, PT, R0, 0x3, PT ;  /* 0x000000030000780c */ /* 0x000fda0003f05270 */
[----:B------:R-:W-:Y:S05]  /*139b0*/  @!P0 BRA `(.L_x_2039) ;  /* 0x0000000000048947 */ /* 0x000fea0003800000 */
[----:B------:R-:W-:Y:S01]  /*139c0*/  BPT.TRAP 0x1 ;  /* 0x000000040000795c */ /* 0x000fe20000300000 */
.L_x_2039:
[C---:B------:R-:W-:Y:S01]  /*139d0*/  IMAD R3, R18.reuse, 0x8, R5 ;  /* 0x0000000812037824 */ /* 0x040fe200078e0205 */
[----:B------:R-:W-:Y:S01]  /*139e0*/  SHF.L.U32 R2, R25, 0x1f, RZ ;  /* 0x0000001f19027819 */ /* 0x000fe200000006ff */
[----:B------:R-:W-:-:S03]  /*139f0*/  VIADD R18, R18, 0x1 ;  /* 0x0000000112127836 */ /* 0x000fc60000000000 */
[----:B------:R-:W3:Y:S02]  /*13a00*/  SYNCS.PHASECHK.TRANS64.TRYWAIT P1, [R3+URZ+0x22840], R2 ;  /* 0x02284002030075a7 */ /* 0x000ee4000802017f */
[----:B------:R-:W-:-:S04]  /*13a10*/  ISETP.NE.AND P2, PT, R18, 0x2, PT ;  /* 0x000000021200780c */ /* 0x000fc80003f45270 */
[----:B------:R-:W-:Y:S01]  /*13a20*/  SEL R0, RZ, 0x1, P2 ;  /* 0x00000001ff007807 */ /* 0x000fe20001000000 */
[----:B---3--:R-:W-:Y:S08]  /*13a30*/  @!P1 BRA `(.L_x_2040) ;  /* 0x0000002c00c09947 */ /* 0x008ff00003800000 */
.L_x_2137:
[----:B------:R-:W-:Y:S02]  /*13a40*/  SEL R18, R18, RZ, P2 ;  /* 0x000000ff12127207 */ /* 0x000fe40001000000 */
[----:B------:R-:W-:Y:S01]  /*13a50*/  LOP3.LUT R0, R25, R0, RZ, 0x3c, !PT ;  /* 0x0000000019007212 */ /* 0x000fe200078e3cff */
[----:B------:R-:W-:Y:S06]  /*13a60*/  @!P0 BRA `(.L_x_2041) ;  /* 0x0000000000048947 */ /* 0x000fec0003800000 */
[----:B------:R-:W-:Y:S01]  /*13a70*/  BPT.TRAP 0x1 ;  /* 0x000000040000795c */ /* 0x000fe20000300000 */
.L_x_2041:
[----:B------:R-:W-:Y:S01]  /*13a80*/  IMAD R5, R18, 0x8, R5 ;  /* 0x0000000812057824 */ /* 0x000fe200078e0205 */
[----:B------:R-:W-:-:S04]  /*13a90*/  SHF.L.U32 R0, R0, 0x1f, RZ ;  /* 0x0000001f00007819 */ /* 0x000fc800000006ff */
[----:B------:R-:W4:Y:S02]  /*13aa0*/  SYNCS.PHASECHK.TRANS64.TRYWAIT P1, [R5+URZ+0x22840], R0 ;  /* 0x02284000050075a7 */ /* 0x000f24000802017f */
[----:B----4-:R-:W-:Y:S05]  /*13ab0*/  @!P1 BRA `(.L_x_2042) ;  /* 0x0000002c00b49947 */ /* 0x010fea0003800000 */
.L_x_2138:
[----:B------:R-:W-:Y:S05]  /*13ac0*/  @!P0 BRA `(.L_x_2043) ;  /* 0x0000000000048947 */ /* 0x000fea0003800000 */
[----:B------:R-:W-:Y:S01]  /*13ad0*/  BPT.TRAP 0x1 ;  /* 0x000000040000795c */ /* 0x000fe20000300000 */
.L_x_2043:
[----:B------:R-:W0:Y:S02]  /*13ae0*/  SYNCS.PHASECHK.TRANS64.TRYWAIT P1, [R3+URZ+0x22860], R2 ;  /* 0x02286002030075a7 */ /* 0x000e24000802017f */
[----:B0-----:R-:W-:Y:S05]  /*13af0*/  @!P1 BRA `(.L_x_2044) ;  /* 0x0000002c00b89947 */ /* 0x001fea0003800000 */
.L_x_2139:
[----:B------:R-:W-:Y:S05]  /*13b00*/  @!P0 BRA `(.L_x_2045) ;  /* 0x0000000000048947 */ /* 0x000fea0003800000 */
[----:B------:R-:W-:Y:S01]  /*13b10*/  BPT.TRAP 0x1 ;  /* 0x000000040000795c */ /* 0x000fe20000300000 */
.L_x_2045:
[----:B------:R0:W0:Y:S02]  /*13b20*/  SYNCS.PHASECHK.TRANS64.TRYWAIT P0, [R5+URZ+0x22860], R0 ;  /* 0x02286000050075a7 */ /* 0x000024000800017f */
[----:B0-----:R-:W-:Y:S05]  /*13b30*/  @!P0 NANOSLEEP.SYNCS 0x989680 ;  /* 0x009896800000895d */ /* 0x001fea0003900000 */
[----:B------:R-:W0:Y:S02]  /*13b40*/  @!P0 SYNCS.PHASECHK.TRANS64 P0, [R5+URZ+0x22860], R0 ;  /* 0x02286000050085a7 */ /* 0x000e24000800007f */
[----:B0-----:R-:W-:Y:S05]  /*13b50*/  @!P0 BRA `(.L_x_2045) ;  /* 0xfffffffc00f08947 */ /* 0x001fea000383ffff */
.L_x_2037:
[----:B------:R-:W-:Y:S05]  /*13b60*/  BSYNC B0 ;  /* 0x0000000000007941 */ /* 0x000fea0003800000 */
.L_x_2036:
[----:B------:R-:W-:Y:S05]  /*13b70*/  EXIT ;  /* 0x000000000000794d */ /* 0x000fea0003800000 */
.L_x_1882:
[----:B0-----:R0:W1:Y:S02]  /*13b80*/  SYNCS.PHASECHK.TRANS64.TRYWAIT P0, [R7+URZ+0x22800], R0 ;  /* 0x02280000070075a7 */ /* 0x001064000800017f */
[----:B-1----:R-:W-:Y:S05]  /*13b90*/  @!P0 NANOSLEEP.SYNCS 0x989680 ;  /* 0x009896800000895d */ /* 0x002fea0003900000 */
[----:B------:R-:W1:Y:S02]  /*13ba0*/  @!P0 SYNCS.PHASECHK.TRANS64 P0, [R7+URZ+0x22800], R0 ;  /* 0x02280000070085a7 */ /* 0x000e64000800007f */
[----:B-1----:R-:W-:Y:S05]  /*13bb0*/  @!P0 BRA `(.L_x_1882) ;  /* 0xfffffffc00f08947 */ /* 0x002fea000383ffff */
[----:B------:R-:W-:Y:S05]  /*13bc0*/  BRA `(.L_x_2046) ;  /* 0xfffffee000147947 */ /* 0x000fea000383ffff */
.L_x_1886:
[----:B-1----:R-:W-:-:S04]  /*13bd0*/  IMAD.U32 R0, RZ, RZ, UR24 ;  /* 0x00000018ff007e24 */ /* 0x002fc8000f8e00ff */
[----:B------:R1:W2:Y:S03]  /*13be0*/  SYNCS.PHASECHK.TRANS64.TRYWAIT P1, [R0+URZ+0x22830], R9 ;  /* 0x02283009000075a7 */ /* 0x0002a6000802017f */
[----:B--2---:R-:W-:Y:S05]  /*13bf0*/  @!P1 NANOSLEEP.SYNCS 0x989680 ;  /* 0x009896800000995d */ /* 0x004fea0003900000 */
[----:B------:R-:W2:Y:S02]  /*13c00*/  @!P1 SYNCS.PHASECHK.TRANS64 P1, [R0+URZ+0x22830], R9 ;  /* 0x02283009000095a7 */ /* 0x000ea4000802007f */
[----:B--2---:R-:W-:Y:S05]  /*13c10*/  @!P1 BRA `(.L_x_1886) ;  /* 0xfffffffc00ec9947 */ /* 0x004fea000383ffff */
[----:B------:R-:W-:Y:S05]  /*13c20*/  BRA `(.L_x_1885) ;  /* 0xfffffee0003c7947 */ /* 0x000fea000383ffff */
.L_x_1899:
[----:B---3--:R-:W-:-:S04]  /*13c30*/  IMAD.U32 R10, RZ, RZ, UR24 ;  /* 0x00000018ff0a7e24 */ /* 0x008fc8000f8e00ff */
[----:B------:R3:W4:Y:S03]  /*13c40*/  SYNCS.PHASECHK.TRANS64.TRYWAIT P1, [R10+URZ+0x22850], R9 ;  /* 0x022850090a0075a7 */ /* 0x000726000802017f */
[----:B----4-:R-:W-:Y:S05]  /*13c50*/  @!P1 NANOSLEEP.SYNCS 0x989680 ;  /* 0x009896800000995d */ /* 0x010fea0003900000 */
[----:B------:R-:W4:Y:S02]  /*13c60*/  @!P1 SYNCS.PHASECHK.TRANS64 P1, [R10+URZ+0x22850], R9 ;  /* 0x022850090a0095a7 */ /* 0x000f24000802007f */
[----:B----4-:R-:W-:Y:S05]  /*13c70*/  @!P1 BRA `(.L_x_1899) ;  /* 0xfffffffc00ec9947 */ /* 0x010fea000383ffff */
[----:B------:R-:W-:Y:S05]  /*13c80*/  BRA `(.L_x_1898) ;  /* 0xffffff0000ec7947 */ /* 0x000fea000383ffff */
.L_x_1908:
[----:B-1----:R-:W-:-:S04]  /*13c90*/  IMAD.U32 R3, RZ, RZ, UR25 ;  /* 0x00000019ff037e24 */ /* 0x002fc8000f8e00ff */
[----:B------:R1:W2:Y:S03]  /*13ca0*/  SYNCS.PHASECHK.TRANS64.TRYWAIT P1, [R3+URZ+0x22830], R8 ;  /* 0x02283008030075a7 */ /* 0x0002a6000802017f */
[----:B--2---:R-:W-:Y:S05]  /*13cb0*/  @!P1 NANOSLEEP.SYNCS 0x989680 ;  /* 0x009896800000995d */ /* 0x004fea0003900000 */
[----:B------:R-:W2:Y:S02]  /*13cc0*/  @!P1 SYNCS.PHASECHK.TRANS64 P1, [R3+URZ+0x22830], R8 ;  /* 0x02283008030095a7 */ /* 0x000ea4000802007f */
[----:B--2---:R-:W-:Y:S05]  /*13cd0*/  @!P1 BRA `(.L_x_1908) ;  /* 0xfffffffc00ec9947 */ /* 0x004fea000383ffff */
[----:B------:R-:W-:Y:S05]  /*13ce0*/  BRA `(.L_x_1907) ;  /* 0xffffff0800987947 */ /* 0x000fea000383ffff */
.L_x_1921:
[----:B--2---:R-:W-:-:S04]  /*13cf0*/  IMAD.U32 R11, RZ, RZ, UR25 ;  /* 0x00000019ff0b7e24 */ /* 0x004fc8000f8e00ff */
[----:B------:R2:W3:Y:S03]  /*13d00*/  SYNCS.PHASECHK.TRANS64.TRYWAIT P1, [R11+URZ+0x22850], R8 ;  /* 0x022850080b0075a7 */ /* 0x0004e6000802017f */
[----:B---3--:R-:W-:Y:S05]  /*13d10*/  @!P1 NANOSLEEP.SYNCS 0x989680 ;  /* 0x009896800000995d */ /* 0x008fea0003900000 */
[----:B------:R-:W3:Y:S02]  /*13d20*/  @!P1 SYNCS.PHASECHK.TRANS64 P1, [R11+URZ+0x22850], R8 ;  /* 0x022850080b0095a7 */ /* 0x000ee4000802007f */
[----:B---3--:R-:W-:Y:S05]  /*13d30*/  @!P1 BRA `(.L_x_1921) ;  /* 0xfffffffc00ec9947 */ /* 0x008fea000383ffff */
[----:B------:R-:W-:Y:S05]  /*13d40*/  BRA `(.L_x_1920) ;  /* 0xffffff3400647947 */ /* 0x000fea000383ffff */
.L_x_1931:
[----:B-1----:R-:W-:-:S04]  /*13d50*/  IMAD.U32 R3, RZ, RZ, UR25 ;  /* 0x00000019ff037e24 */ /* 0x002fc8000f8e00ff */
[----:B------:R1:W2:Y:S03]  /*13d60*/  SYNCS.PHASECHK.TRANS64.TRYWAIT P2, [R3+URZ+0x22830], R6 ;  /* 0x02283006030075a7 */ /* 0x0002a6000804017f */
[----:B--2---:R-:W-:Y:S05]  /*13d70*/  @!P2 NANOSLEEP.SYNCS 0x989680 ;  /* 0x009896800000a95d */ /* 0x004fea0003900000 */
[----:B------:R-:W2:Y:S02]  /*13d80*/  @!P2 SYNCS.PHASECHK.TRANS64 P2, [R3+URZ+0x22830], R6 ;  /* 0x022830060300a5a7 */ /* 0x000ea4000804007f */
[----:B--2---:R-:W-:Y:S05]  /*13d90*/  @!P2 BRA `(.L_x_1931) ;  /* 0xfffffffc00eca947 */ /* 0x004fea000383ffff */
[----:B------:R-:W-:Y:S05]  /*13da0*/  BRA `(.L_x_1930) ;  /* 0xffffff3c00107947 */ /* 0x000fea000383ffff */
.L_x_1936:
[----:B---3--:R-:W-:-:S04]  /*13db0*/  IMAD.U32 R9, RZ, RZ, UR25 ;  /* 0x00000019ff097e24 */ /* 0x008fc8000f8e00ff */
[----:B------:R3:W4:Y:S03]  /*13dc0*/  SYNCS.PHASECHK.TRANS64.TRYWAIT P2, [R9+URZ+0x22850], R6 ;  /* 0x02285006090075a7 */ /* 0x000726000804017f */
[----:B----4-:R-:W-:Y:S05]  /*13dd0*/  @!P2 NANOSLEEP.SYNCS 0x989680 ;  /* 0x009896800000a95d */ /* 0x010fea0003900000 */
[----:B------:R-:W4:Y:S02]  /*13de0*/  @!P2 SYNCS.PHASECHK.TRANS64 P2, [R9+URZ+0x22850], R6 ;  /* 0x022850060900a5a7 */ /* 0x000f24000804007f */
[----:B----4-:R-:W-:Y:S05]  /*13df0*/  @!P2 BRA `(.L_x_1936) ;  /* 0xfffffffc00eca947 */ /* 0x010fea000383ffff */
[----:B------:R-:W-:Y:S05]  /*13e00*/  BRA `(.L_x_1935) ;  /* 0xffffff5400307947 */ /* 0x000fea000383ffff */
.L_x_1943:
[----:B-1----:R-:W-:-:S04]  /*13e10*/  IMAD.U32 R3, RZ, RZ, UR24 ;  /* 0x00000018ff037e24 */ /* 0x002fc8000f8e00ff */
[----:B------:R1:W2:Y:S03]  /*13e20*/  SYNCS.PHASECHK.TRANS64.TRYWAIT P1, [R3+URZ+0x22830], R6 ;  /* 0x02283006030075a7 */ /* 0x0002a6000802017f */
[----:B--2---:R-:W-:Y:S05]  /*13e30*/  @!P1 NANOSLEEP.SYNCS 0x989680 ;  /* 0x009896800000995d */ /* 0x004fea0003900000 */
[----:B------:R-:W2:Y:S02]  /*13e40*/  @!P1 SYNCS.PHASECHK.TRANS64 P1, [R3+URZ+0x22830], R6 ;  /* 0x02283006030095a7 */ /* 0x000ea4000802007f */
[----:B--2---:R-:W-:Y:S05]  /*13e50*/  @!P1 BRA `(.L_x_1943) ;  /* 0xfffffffc00ec9947 */ /* 0x004fea000383ffff */
[----:B------:R-:W-:Y:S05]  /*13e60*/  BRA `(.L_x_1942) ;  /* 0xffffff5800407947 */ /* 0x000fea000383ffff */
.L_x_1956:
[----:B--2---:R-:W-:-:S04]  /*13e70*/  IMAD.U32 R9, RZ, RZ, UR24 ;  /* 0x00000018ff097e24 */ /* 0x004fc8000f8e00ff */
[----:B------:R2:W3:Y:S03]  /*13e80*/  SYNCS.PHASECHK.TRANS64.TRYWAIT P1, [R9+URZ+0x22850], R6 ;  /* 0x02285006090075a7 */ /* 0x0004e6000802017f */
[----:B---3--:R-:W-:Y:S05]  /*13e90*/  @!P1 NANOSLEEP.SYNCS 0x989680 ;  /* 0x009896800000995d */ /* 0x008fea0003900000 */
[----:B------:R-:W3:Y:S02]  /*13ea0*/  @!P1 SYNCS.PHASECHK.TRANS64 P1, [R9+URZ+0x22850], R6 ;  /* 0x02285006090095a7 */ /* 0x000ee4000802007f */
[----:B---3--:R-:W-:Y:S05]  /*13eb0*/  @!P1 BRA `(.L_x_1956) ;  /* 0xfffffffc00ec9947 */ /* 0x008fea000383ffff */
[----:B------:R-:W-:Y:S05]  /*13ec0*/  BRA `(.L_x_1955) ;  /* 0xffffff8400087947 */ /* 0x000fea000383ffff */
.L_x_1994:
[----:B------:R-:W2:Y:S01]  /*13ed0*/  S2R R20, SR_TID.X ;  /* 0x0000000000147919 */ /* 0x000ea20000002100 */
[----:B------:R-:W-:Y:S02]  /*13ee0*/  IMAD.MOV.U32 R12, RZ, RZ, RZ ;  /* 0x000000ffff0c7224 */ /* 0x000fe400078e00ff */
[----:B------:R-:W-:Y:S02]  /*13ef0*/  IMAD.MOV.U32 R11, RZ, RZ, 0x1f ;  /* 0x0000001fff0b7424 */ /* 0x000fe400078e00ff */
[----:B------:R-:W-:Y:S01]  /*13f00*/  IMAD.MOV.U32 R15, RZ, RZ, -0x1 ;  /* 0xffffffffff0f7424 */ /* 0x000fe200078e00ff */
[----:B--2---:R-:W-:-:S04]  /*13f10*/  SHF.R.U32.HI R20, RZ, 0x5, R20 ;  /* 0x00000005ff147819 */ /* 0x004fc80000011614 */
[----:B------:R-:W-:-:S05]  /*13f20*/  LOP3.LUT R20, R20, 0x3, RZ, 0xc0, !PT ;  /* 0x0000000314147812 */ /* 0x000fca00078ec0ff */
[----:B------:R-:W-:-:S07]  /*13f30*/  IMAD.MOV.U32 R13, RZ, RZ, R20 ;  /* 0x000000ffff0d7224 */ /* 0x000fce00078e0014 */
[----:B01---5:R-:W-:Y:S05]  /*13f40*/  WARPSYNC.COLLECTIVE R15, `(.L_x_2047) ;  /* 0x000000000f087348 */ /* 0x023fea0003c00000 */
[----:B------:R2:W3:Y:S02]  /*13f50*/  SHFL.IDX P6, R14, R13, R12, R11 ;  /* 0x0000000c0d0e7389 */ /* 0x0004e400000c000b */
[----:B0123-5:R-:W-:Y:S01]  /*13f60*/  ENDCOLLECTIVE ;  /* 0x000000000000791b */ /* 0x02ffe20003800000 */
.L_x_2047:
[----:B------:R-:W-:Y:S05]  /*13f70*/  BRA `(.L_x_2048) ;  /* 0xffffffcc00387947 */ /* 0x000fea000383ffff */
.L_x_1997:
[----:B0-----:R0:W1:Y:S02]  /*13f80*/  SYNCS.PHASECHK.TRANS64.TRYWAIT P0, [R22+URZ+0x22840], R3 ;  /* 0x02284003160075a7 */ /* 0x001064000800017f */
[----:B-1----:R-:W-:Y:S05]  /*13f90*/  @!P0 NANOSLEEP.SYNCS 0x989680 ;  /* 0x009896800000895d */ /* 0x002fea0003900000 */
[----:B------:R-:W1:Y:S02]  /*13fa0*/  @!P0 SYNCS.PHASECHK.TRANS64 P0, [R22+URZ+0x22840], R3 ;  /* 0x02284003160085a7 */ /* 0x000e64000800007f */
[----:B-1----:R-:W-:Y:S05]  /*13fb0*/  @!P0 BRA `(.L_x_1997) ;  /* 0xfffffffc00f08947 */ /* 0x002fea000383ffff */
[----:B------:R-:W-:Y:S05]  /*13fc0*/  BRA `(.L_x_2049) ;  /* 0xffffffcc00e07947 */ /* 0x000fea000383ffff */
.L_x_1998:
        /* <DEDUP_REMOVED lines=8> */
.L_x_2051:
[----:B------:R-:W-:Y:S05]  /*14050*/  BSYNC B0 ;  /* 0x0000000000007941 */ /* 0x000fea0003800000 */
.L_x_2050:
        /* <DEDUP_REMOVED lines=9> */
.L_x_2052:
[----:B------:R-:W-:Y:S02]  /*140f0*/  IMAD.MOV.U32 R13, RZ, RZ, R5 ;  /* 0x000000ffff0d7224 */ /* 0x000fe400078e0005 */
[----:B------:R-:W-:Y:S01]  /*14100*/  IMAD.MOV.U32 R12, RZ, RZ, 0x1 ;  /* 0x00000001ff0c7424 */ /* 0x000fe200078e00ff */
[----:B------:R-:W-:-:S05]  /*14110*/  @P0 LEA R14, P1, R8, R14, 0x1 ;  /* 0x0000000e080e0211 */ /* 0x000fca00078208ff */
[----:B------:R-:W-:Y:S02]  /*14120*/  @P0 IMAD.X R3, RZ, RZ, R2, P1 ;  /* 0x000000ffff030224 */ /* 0x000fe400008e0602 */
[----:B------:R-:W-:-:S07]  /*14130*/  @P0 IMAD.MOV.U32 R2, RZ, RZ, R14 ;  /* 0x000000ffff020224 */ /* 0x000fce00078e000e */
[----:B------:R-:W-:Y:S05]  /*14140*/  WARPSYNC.COLLECTIVE R15, `(.L_x_2053) ;  /* 0x000000000f087348 */ /* 0x000fea0003c00000 */
[----:B------:R0:W1:Y:S02]  /*14150*/  SHFL.IDX P6, R14, R13, R12, R11 ;  /* 0x0000000c0d0e7389 */ /* 0x00006400000c000b */
[----:B01----:R-:W-:Y:S01]  /*14160*/  ENDCOLLECTIVE ;  /* 0x000000000000791b */ /* 0x003fe20003800000 */
.L_x_2053:
[----:B------:R-:W-:Y:S01]  /*14170*/  @!PT LDS RZ, [RZ] ;  /* 0x00000000fffff984 */ /* 0x000fe20000000800 */
[----:B------:R-:W-:Y:S01]  /*14180*/  @!PT LDS RZ, [RZ] ;  /* 0x00000000fffff984 */ /* 0x000fe20000000800 */
[----:B------:R-:W-:Y:S01]  /*14190*/  @!PT LDS RZ, [RZ] ;  /* 0x00000000fffff984 */ /* 0x000fe20000000800 */
[----:B------:R0:W-:Y:S01]  /*141a0*/  @P0 LDGSTS.E.BYPASS.LTC128B.128 [R7+0x1c400], desc[UR46][R2.64], !P2 ;  /* 0x1c40000002070fae */ /* 0x0001e2000d101d6e */
[----:B------:R-:W-:Y:S01]  /*141b0*/  ISETP.GE.AND P0, PT, R23, 0x11, PT ;  /* 0x000000111700780c */ /* 0x000fe20003f06270 */
[----:B------:R-:W-:-:S12]  /*141c0*/  IMAD.MOV.U32 R13, RZ, RZ, R4 ;  /* 0x000000ffff0d7224 */ /* 0x000fd800078e0004 */
[----:B------:R-:W-:Y:S02]  /*141d0*/  @P0 IMAD R9, R0, 0x2, R17 ;  /* 0x0000000200090824 */ /* 0x000fe400078e0211 */
[----:B0-----:R-:W-:-:S07]  /*141e0*/  IMAD.MOV.U32 R6, RZ, RZ, R14 ;  /* 0x000000ffff067224 */ /* 0x001fce00078e000e */
[----:B------:R-:W-:Y:S05]  /*141f0*/  WARPSYNC.COLLECTIVE R15, `(.L_x_2054) ;  /* 0x000000000f087348 */ /* 0x000fea0003c00000 */
[----:B------:R0:W1:Y:S02]  /*14200*/  SHFL.IDX P6, R14, R13, R12, R11 ;  /* 0x0000000c0d0e7389 */ /* 0x00006400000c000b */
[----:B01----:R-:W-:Y:S01]  /*14210*/  ENDCOLLECTIVE ;  /* 0x000000000000791b */ /* 0x003fe20003800000 */
.L_x_2054:
[----:B------:R-:W-:Y:S02]  /*14220*/  IMAD.MOV.U32 R13, RZ, RZ, R5 ;  /* 0x000000ffff0d7224 */ /* 0x000fe400078e0005 */
[----:B------:R-:W-:Y:S01]  /*14230*/  IMAD.MOV.U32 R12, RZ, RZ, 0x2 ;  /* 0x00000002ff0c7424 */ /* 0x000fe200078e00ff */
[----:B------:R-:W-:-:S13]  /*14240*/  @P0 LEA R2, P1, R8, R14, 0x1 ;  /* 0x0000000e08020211 */ /* 0x000fda00078208ff */
[----:B------:R-:W-:Y:S05]  /*14250*/  WARPSYNC.COLLECTIVE R15, `(.L_x_2055) ;  /* 0x000000000f087348 */ /* 0x000fea0003c00000 */
[----:B------:R0:W1:Y:S02]  /*14260*/  SHFL.IDX P6, R14, R13, R12, R11 ;  /* 0x0000000c0d0e7389 */ /* 0x00006400000c000b */
[----:B01----:R-:W-:Y:S01]  /*14270*/  ENDCOLLECTIVE ;  /* 0x000000000000791b */ /* 0x003fe20003800000 */
.L_x_2055:
[----:B------:R-:W-:-:S05]  /*14280*/  @P0 IMAD.X R3, RZ, RZ, R6, P1 ;  /* 0x000000ffff030224 */ /* 0x000fca00008e0606 */
        /* <DEDUP_REMOVED lines=11> */
.L_x_2056:
[----:B------:R-:W-:Y:S02]  /*14340*/  IMAD.MOV.U32 R13, RZ, RZ, R5 ;  /* 0x000000ffff0d7224 */ /* 0x000fe400078e0005 */
[----:B------:R-:W-:Y:S01]  /*14350*/  IMAD.MOV.U32 R12, RZ, RZ, 0x3 ;  /* 0x00000003ff0c7424 */ /* 0x000fe200078e00ff */
[----:B------:R-:W-:-:S13]  /*14360*/  @P0 LEA R2, P1, R8, R14, 0x1 ;  /* 0x0000000e08020211 */ /* 0x000fda00078208ff */
[----:B------:R-:W-:Y:S05]  /*14370*/  WARPSYNC.COLLECTIVE R15, `(.L_x_2057) ;  /* 0x000000000f087348 */ /* 0x000fea0003c00000 */
[----:B------:R0:W1:Y:S02]  /*14380*/  SHFL.IDX P6, R14, R13, R12, R11 ;  /* 0x0000000c0d0e7389 */ /* 0x00006400000c000b */
[----:B01----:R-:W-:Y:S01]  /*14390*/  ENDCOLLECTIVE ;  /* 0x000000000000791b */ /* 0x003fe20003800000 */
.L_x_2057:
        /* <DEDUP_REMOVED lines=12> */
.L_x_2058:
[----:B------:R-:W-:Y:S02]  /*14460*/  IMAD.MOV.U32 R13, RZ, RZ, R5 ;  /* 0x000000ffff0d7224 */ /* 0x000fe400078e0005 */
[----:B------:R-:W-:Y:S01]  /*14470*/  IMAD.MOV.U32 R12, RZ, RZ, 0x4 ;  /* 0x00000004ff0c7424 */ /* 0x000fe200078e00ff */
[----:B------:R-:W-:-:S13]  /*14480*/  @P0 LEA R2, P1, R8, R14, 0x1 ;  /* 0x0000000e08020211 */ /* 0x000fda00078208ff */
[----:B------:R-:W-:Y:S05]  /*14490*/  WARPSYNC.COLLECTIVE R15, `(.L_x_2059) ;  /* 0x000000000f087348 */ /* 0x000fea0003c00000 */
[----:B------:R0:W1:Y:S02]  /*144a0*/  SHFL.IDX P6, R14, R13, R12, R11 ;  /* 0x0000000c0d0e7389 */ /* 0x00006400000c000b */
[----:B01----:R-:W-:Y:S01]  /*144b0*/  ENDCOLLECTIVE ;  /* 0x000000000000791b */ /* 0x003fe20003800000 */
.L_x_2059:
        /* <DEDUP_REMOVED lines=12> */
.L_x_2060:
[----:B------:R-:W-:Y:S02]  /*14580*/  IMAD.MOV.U32 R13, RZ, RZ, R5 ;  /* 0x000000ffff0d7224 */ /* 0x000fe400078e0005 */
[----:B------:R-:W-:Y:S01]  /*14590*/  IMAD.MOV.U32 R12, RZ, RZ, 0x5 ;  /* 0x00000005ff0c7424 */ /* 0x000fe200078e00ff */
[----:B------:R-:W-:-:S13]  /*145a0*/  @P0 LEA R2, P1, R8, R14, 0x1 ;  /* 0x0000000e08020211 */ /* 0x000fda00078208ff */
[----:B------:R-:W-:Y:S05]  /*145b0*/  WARPSYNC.COLLECTIVE R15, `(.L_x_2061) ;  /* 0x000000000f087348 */ /* 0x000fea0003c00000 */
[----:B------:R0:W1:Y:S02]  /*145c0*/  SHFL.IDX P6, R14, R13, R12, R11 ;  /* 0x0000000c0d0e7389 */ /* 0x00006400000c000b */
[----:B01----:R-:W-:Y:S01]  /*145d0*/  ENDCOLLECTIVE ;  /* 0x000000000000791b */ /* 0x003fe20003800000 */
.L_x_2061:
[----:B------:R-:W-:-:S05]  /*145e0*/  @P0 IMAD.X R3, RZ, RZ, R6, P1 ;  /* 0x000000ffff030224 */ /* 0x000fca00008e0606 */
[----:B------:R-:W-:Y:S01]  /*145f0*/  @!PT LDS RZ, [RZ] ;  /* 0x00000000fffff984 */ /* 0x000fe20000000800 */
[----:B------:R-:W-:Y:S01]  /*14600*/  @!PT LDS RZ, [RZ] ;  /* 0x00000000fffff984 */ /* 0x000fe20000000800 */
[----:B------:R-:W-:Y:S01]  /*14610*/  @!PT LDS RZ, [RZ] ;  /* 0x00000000fffff984 */ /* 0x000fe20000000800 */
[----:B------:R0:W-:Y:S01]  /*14620*/  @P0 LDGSTS.E.BYPASS.LTC128B.128 [R7+0x1e400], desc[UR46][R2.64], !P2 ;  /* 0x1e40000002070fae */ /* 0x0001e2000d101d6e */
[----:B------:R-:W-:Y:S02]  /*14630*/  IMAD.MOV.U32 R13, RZ, RZ, R4 ;  /* 0x000000ffff0d7224 */ /* 0x000fe400078e0004 */
[----:B------:R-:W-:-:S07]  /*14640*/  IMAD.MOV.U32 R5, RZ, RZ, R14 ;  /* 0x000000ffff057224 */ /* 0x000fce00078e000e */
[----:B0-----:R-:W-:Y:S05]  /*14650*/  WARPSYNC.COLLECTIVE R15, `(.L_x_2062) ;  /* 0x000000000f087348 */ /* 0x001fea0003c00000 */
[----:B------:R1:W2:Y:S02]  /*14660*/  SHFL.IDX P6, R14, R13, R12, R11 ;  /* 0x0000000c0d0e7389 */ /* 0x0002a400000c000b */
[----:B012---:R-:W-:Y:S01]  /*14670*/  ENDCOLLECTIVE ;  /* 0x000000000000791b */ /* 0x007fe20003800000 */
.L_x_2062:
[----:B------:R-:W-:Y:S05]  /*14680*/  BRA `(.L_x_2063) ;  /* 0xffffffcc00447947 */ /* 0x000fea000383ffff */
.L_x_2003:
[----:B------:R-:W-:Y:S02]  /*14690*/  IMAD.MOV.U32 R13, RZ, RZ, R5 ;  /* 0x000000ffff0d7224 */ /* 0x000fe400078e0005 */
[----:B------:R-:W-:Y:S02]  /*146a0*/  IMAD.MOV.U32 R12, RZ, RZ, RZ ;  /* 0x000000ffff0c7224 */ /* 0x000fe400078e00ff */
[----:B------:R-:W-:Y:S02]  /*146b0*/  IMAD.MOV.U32 R11, RZ, RZ, 0x181f ;  /* 0x0000181fff0b7424 */ /* 0x000fe400078e00ff */
[----:B------:R-:W-:Y:S02]  /*146c0*/  IMAD.MOV.U32 R15, RZ, RZ, -0x1 ;  /* 0xffffffffff0f7424 */ /* 0x000fe400078e00ff */
[----:B------:R-:W-:-:S07]  /*146d0*/  VIADD R4, R33, UR43 ;  /* 0x0000002b21047c36 */ /* 0x000fce0008000000 */
[----:B-1----:R-:W-:Y:S05]  /*146e0*/  WARPSYNC.COLLECTIVE R15, `(.L_x_2064) ;  /* 0x000000000f087348 */ /* 0x002fea0003c00000 */
[----:B------:R0:W2:Y:S02]  /*146f0*/  SHFL.IDX P6, R14, R13, R12, R11 ;  /* 0x0000000c0d0e7389 */ /* 0x0000a400000c000b */
[----:B012---:R-:W-:Y:S01]  /*14700*/  ENDCOLLECTIVE ;  /* 0x000000000000791b */ /* 0x007fe20003800000 */
.L_x_2064:
[C---:B------:R-:W-:Y:S01]  /*14710*/  VIADD R6, R4.reuse, 0x10 ;  /* 0x0000001004067836 */ /* 0x040fe20000000000 */
[----:B------:R-:W-:Y:S01]  /*14720*/  ISETP.GE.AND P0, PT, R4, UR37, PT ;  /* 0x0000002504007c0c */ /* 0x000fe2000bf06270 */
[----:B------:R-:W-:Y:S02]  /*14730*/  IMAD.MOV.U32 R13, RZ, RZ, R0 ;  /* 0x000000ffff0d7224 */ /* 0x000fe400078e0000 */
[----:B------:R-:W-:-:S10]  /*14740*/  IMAD.MOV.U32 R2, RZ, RZ, R14 ;  /* 0x000000ffff027224 */ /* 0x000fd400078e000e */
[----:B------:R-:W-:Y:S05]  /*14750*/  WARPSYNC.COLLECTIVE R15, `(.L_x_2065) ;  /* 0x000000000f087348 */ /* 0x000fea0003c00000 */
[----:B------:R0:W1:Y:S02]  /*14760*/  SHFL.IDX P6, R14, R13, R12, R11 ;  /* 0x0000000c0d0e7389 */ /* 0x00006400000c000b */
[----:B01----:R-:W-:Y:S01]  /*14770*/  ENDCOLLECTIVE ;  /* 0x000000000000791b */ /* 0x003fe20003800000 */
.L_x_2065:
        /* <DEDUP_REMOVED lines=8> */
.L_x_2066:
        /* <DEDUP_REMOVED lines=10> */
.L_x_2067:
[----:B------:R-:W-:Y:S02]  /*148a0*/  IMAD.MOV.U32 R13, RZ, RZ, R5 ;  /* 0x000000ffff0d7224 */ /* 0x000fe400078e0005 */
[----:B------:R-:W-:Y:S01]  /*148b0*/  IMAD.MOV.U32 R12, RZ, RZ, 0x2 ;  /* 0x00000002ff0c7424 */ /* 0x000fe200078e00ff */
[----:B------:R-:W-:-:S13]  /*148c0*/  @!P0 LEA R2, P1, R8, R14, 0x1 ;  /* 0x0000000e08028211 */ /* 0x000fda00078208ff */
[----:B------:R-:W-:Y:S05]  /*148d0*/  WARPSYNC.COLLECTIVE R15, `(.L_x_2068) ;  /* 0x000000000f087348 */ /* 0x000fea0003c00000 */
[----:B------:R0:W1:Y:S02]  /*148e0*/  SHFL.IDX P6, R14, R13, R12, R11 ;  /* 0x0000000c0d0e7389 */ /* 0x00006400000c000b */
[----:B01----:R-:W-:Y:S01]  /*148f0*/  ENDCOLLECTIVE ;  /* 0x000000000000791b */ /* 0x003fe20003800000 */
.L_x_2068:
        /* <DEDUP_REMOVED lines=12> */
.L_x_2069:
[----:B------:R-:W-:Y:S02]  /*149c0*/  IMAD.MOV.U32 R13, RZ, RZ, R5 ;  /* 0x000000ffff0d7224 */ /* 0x000fe400078e0005 */
[----:B------:R-:W-:Y:S01]  /*149d0*/  IMAD.MOV.U32 R12, RZ, RZ, 0x3 ;  /* 0x00000003ff0c7424 */ /* 0x000fe200078e00ff */
[----:B------:R-:W-:-:S13]  /*149e0*/  @!P0 LEA R2, P1, R8, R14, 0x1 ;  /* 0x0000000e08028211 */ /* 0x000fda00078208ff */
[----:B------:R-:W-:Y:S05]  /*149f0*/  WARPSYNC.COLLECTIVE R15, `(.L_x_2070) ;  /* 0x000000000f087348 */ /* 0x000fea0003c00000 */
[----:B------:R0:W1:Y:S02]  /*14a00*/  SHFL.IDX P6, R14, R13, R12, R11 ;  /* 0x0000000c0d0e7389 */ /* 0x00006400000c000b */
[----:B01----:R-:W-:Y:S01]  /*14a10*/  ENDCOLLECTIVE ;  /* 0x000000000000791b */ /* 0x003fe20003800000 */
.L_x_2070:
        /* <DEDUP_REMOVED lines=12> */
.L_x_2071:
[----:B------:R-:W-:Y:S02]  /*14ae0*/  IMAD.MOV.U32 R13, RZ, RZ, R5 ;  /* 0x000000ffff0d7224 */ /* 0x000fe400078e0005 */
[----:B------:R-:W-:Y:S01]  /*14af0*/  IMAD.MOV.U32 R12, RZ, RZ, 0x4 ;  /* 0x00000004ff0c7424 */ /* 0x000fe200078e00ff */
[----:B------:R-:W-:-:S13]  /*14b00*/  @!P0 LEA R2, P1, R8, R14, 0x1 ;  /* 0x0000000e08028211 */ /* 0x000fda00078208ff */
[----:B------:R-:W-:Y:S05]  /*14b10*/  WARPSYNC.COLLECTIVE R15, `(.L_x_2072) ;  /* 0x000000000f087348 */ /* 0x000fea0003c00000 */
[----:B------:R0:W1:Y:S02]  /*14b20*/  SHFL.IDX P6, R14, R13, R12, R11 ;  /* 0x0000000c0d0e7389 */ /* 0x00006400000c000b */
[----:B01----:R-:W-:Y:S01]  /*14b30*/  ENDCOLLECTIVE ;  /* 0x000000000000791b */ /* 0x003fe20003800000 */
.L_x_2072:
        /* <DEDUP_REMOVED lines=12> */
.L_x_2073:
[----:B------:R-:W-:Y:S02]  /*14c00*/  IMAD.MOV.U32 R13, RZ, RZ, R5 ;  /* 0x000000ffff0d7224 */ /* 0x000fe400078e0005 */
[----:B------:R-:W-:Y:S01]  /*14c10*/  IMAD.MOV.U32 R12, RZ, RZ, 0x5 ;  /* 0x00000005ff0c7424 */ /* 0x000fe200078e00ff */
[----:B------:R-:W-:-:S13]  /*14c20*/  @!P0 LEA R2, P1, R8, R14, 0x1 ;  /* 0x0000000e08028211 */ /* 0x000fda00078208ff */
[----:B------:R-:W-:Y:S05]  /*14c30*/  WARPSYNC.COLLECTIVE R15, `(.L_x_2074) ;  /* 0x000000000f087348 */ /* 0x000fea0003c00000 */
[----:B------:R0:W1:Y:S02]  /*14c40*/  SHFL.IDX P6, R14, R13, R12, R11 ;  /* 0x0000000c0d0e7389 */ /* 0x00006400000c000b */
[----:B01----:R-:W-:Y:S01]  /*14c50*/  ENDCOLLECTIVE ;  /* 0x000000000000791b */ /* 0x003fe20003800000 */
.L_x_2074:
        /* <DEDUP_REMOVED lines=12> */
.L_x_2075:
[----:B------:R-:W-:Y:S02]  /*14d20*/  IMAD.MOV.U32 R13, RZ, RZ, R5 ;  /* 0x000000ffff0d7224 */ /* 0x000fe400078e0005 */
[----:B------:R-:W-:Y:S01]  /*14d30*/  IMAD.MOV.U32 R12, RZ, RZ, 0x6 ;  /* 0x00000006ff0c7424 */ /* 0x000fe200078e00ff */
[----:B------:R-:W-:-:S13]  /*14d40*/  @!P0 LEA R2, P1, R8, R14, 0x1 ;  /* 0x0000000e08028211 */ /* 0x000fda00078208ff */
[----:B------:R-:W-:Y:S05]  /*14d50*/  WARPSYNC.COLLECTIVE R15, `(.L_x_2076) ;  /* 0x000000000f087348 */ /* 0x000fea0003c00000 */
[----:B------:R0:W1:Y:S02]  /*14d60*/  SHFL.IDX P6, R14, R13, R12, R11 ;  /* 0x0000000c0d0e7389 */ /* 0x00006400000c000b */
[----:B01----:R-:W-:Y:S01]  /*14d70*/  ENDCOLLECTIVE ;  /* 0x000000000000791b */ /* 0x003fe20003800000 */
.L_x_2076:
        /* <DEDUP_REMOVED lines=12> */
.L_x_2077:
[----:B------:R-:W-:Y:S02]  /*14e40*/  IMAD.MOV.U32 R13, RZ, RZ, R5 ;  /* 0x000000ffff0d7224 */ /* 0x000fe400078e0005 */
[----:B------:R-:W-:Y:S01]  /*14e50*/  IMAD.MOV.U32 R12, RZ, RZ, 0x7 ;  /* 0x00000007ff0c7424 */ /* 0x000fe200078e00ff */
[----:B------:R-:W-:-:S13]  /*14e60*/  @!P0 LEA R2, P1, R8, R14, 0x1 ;  /* 0x0000000e08028211 */ /* 0x000fda00078208ff */
[----:B------:R-:W-:Y:S05]  /*14e70*/  WARPSYNC.COLLECTIVE R15, `(.L_x_2078) ;  /* 0x000000000f087348 */ /* 0x000fea0003c00000 */
[----:B------:R0:W1:Y:S02]  /*14e80*/  SHFL.IDX P6, R14, R13, R12, R11 ;  /* 0x0000000c0d0e7389 */ /* 0x00006400000c000b */
[----:B01----:R-:W-:Y:S01]  /*14e90*/  ENDCOLLECTIVE ;  /* 0x000000000000791b */ /* 0x003fe20003800000 */
.L_x_2078:
        /* <DEDUP_REMOVED lines=10> */
.L_x_2079:
[----:B------:R-:W-:Y:S05]  /*14f40*/  BRA `(.L_x_2080) ;  /* 0xffffffcc00647947 */ /* 0x000fea000383ffff */
.L_x_2006:
[----:B0-----:R0:W2:Y:S02]  /*14f50*/  SYNCS.PHASECHK.TRANS64.TRYWAIT P0, [R17+URZ+0x22820], R0 ;  /* 0x02282000110075a7 */ /* 0x0010a4000800017f */
[----:B--2---:R-:W-:Y:S05]  /*14f60*/  @!P0 NANOSLEEP.SYNCS 0x989680 ;  /* 0x009896800000895d */ /* 0x004fea0003900000 */
[----:B------:R-:W2:Y:S02]  /*14f70*/  @!P0 SYNCS.PHASECHK.TRANS64 P0, [R17+URZ+0x22820], R0 ;  /* 0x02282000110085a7 */ /* 0x000ea4000800007f */
[----:B--2---:R-:W-:Y:S05]  /*14f80*/  @!P0 BRA `(.L_x_2006) ;  /* 0xfffffffc00f08947 */ /* 0x004fea000383ffff */
[----:B------:R-:W-:Y:S05]  /*14f90*/  BRA `(.L_x_2081) ;  /* 0xffffffcc00c07947 */ /* 0x000fea000383ffff */
.L_x_2009:
[----:B--2---:R2:W3:Y:S02]  /*14fa0*/  SYNCS.PHASECHK.TRANS64.TRYWAIT P0, [R22+URZ+0x22860], R3 ;  /* 0x02286003160075a7 */ /* 0x0044e4000800017f */
[----:B---3--:R-:W-:Y:S05]  /*14fb0*/  @!P0 NANOSLEEP.SYNCS 0x989680 ;  /* 0x009896800000895d */ /* 0x008fea0003900000 */
[----:B------:R-:W3:Y:S02]  /*14fc0*/  @!P0 SYNCS.PHASECHK.TRANS64 P0, [R22+URZ+0x22860], R3 ;  /* 0x02286003160085a7 */ /* 0x000ee4000800007f */
[----:B---3--:R-:W-:Y:S05]  /*14fd0*/  @!P0 BRA `(.L_x_2009) ;  /* 0xfffffffc00f08947 */ /* 0x008fea000383ffff */
[----:B------:R-:W-:Y:S05]  /*14fe0*/  BRA `(.L_x_2082) ;  /* 0xffffffcc00d07947 */ /* 0x000fea000383ffff */
.L_x_2010:
        /* <DEDUP_REMOVED lines=8> */
.L_x_2084:
[----:B------:R-:W-:Y:S05]  /*15070*/  BSYNC B0 ;  /* 0x0000000000007941 */ /* 0x000fea0003800000 */
.L_x_2083:
[----:B------:R0:W5:Y:S01]  /*15080*/  LDL R7, [R1+0x4] ;  /* 0x0000040001077983 */ /* 0x0001620000100800 */
[----:B------:R-:W-:Y:S01]  /*15090*/  IMAD.MOV.U32 R13, RZ, RZ, R5 ;  /* 0x000000ffff0d7224 */ /* 0x000fe200078e0005 */
[----:B------:R-:W-:Y:S01]  /*150a0*/  LOP3.LUT P1, RZ, R35, 0x2, RZ, 0xc0, !PT ;  /* 0x0000000223ff7812 */ /* 0x000fe2000782c0ff */
[----:B------:R-:W-:Y:S01]  /*150b0*/  IMAD.MOV.U32 R12, RZ, RZ, RZ ;  /* 0x000000ffff0c7224 */ /* 0x000fe200078e00ff */
[----:B------:R-:W1:Y:S01]  /*150c0*/  S2R R8, SR_TID.X ;  /* 0x0000000000087919 */ /* 0x000e620000002100 */
[----:B------:R-:W-:Y:S02]  /*150d0*/  IMAD.MOV.U32 R11, RZ, RZ, 0x181f ;  /* 0x0000181fff0b7424 */ /* 0x000fe400078e00ff */
[----:B------:R-:W-:Y:S02]  /*150e0*/  IMAD.MOV.U32 R15, RZ, RZ, -0x1 ;  /* 0xffffffffff0f7424 */ /* 0x000fe400078e00ff */
[----:B------:R-:W-:Y:S02]  /*150f0*/  IMAD.MOV.U32 R3, RZ, RZ, R14 ;  /* 0x000000ffff037224 */ /* 0x000fe400078e000e */
[----:B0-----:R-:W-:-:S07]  /*15100*/  IMAD R4, R4, 0x2, R17 ;  /* 0x0000000204047824 */ /* 0x001fce00078e0211 */
[----:B-1---5:R-:W-:Y:S05]  /*15110*/  WARPSYNC.COLLECTIVE R15, `(.L_x_2085) ;  /* 0x000000000f087348 */ /* 0x022fea0003c00000 */
[----:B------:R0:W2:Y:S02]  /*15120*/  SHFL.IDX P6, R14, R13, R12, R11 ;  /* 0x0000000c0d0e7389 */ /* 0x0000a400000c000b */
[----:B012--5:R-:W-:Y:S01]  /*15130*/  ENDCOLLECTIVE ;  /* 0x000000000000791b */ /* 0x027fe20003800000 */
.L_x_2085:
        /* <DEDUP_REMOVED lines=9> */
.L_x_2086:
[----:B------:R-:W-:Y:S02]  /*151d0*/  IMAD.X R3, RZ, RZ, R3, P0 ;  /* 0x000000ffff037224 */ /* 0x000fe400000e0603 */
[----:B------:R-:W-:Y:S01]  /*151e0*/  IMAD.MOV.U32 R13, RZ, RZ, R5 ;  /* 0x000000ffff0d7224 */ /* 0x000fe200078e0005 */
[----:B------:R-:W-:-:S04]  /*151f0*/  LOP3.LUT P2, RZ, R7, 0x1, RZ, 0xc0, !PT ;  /* 0x0000000107ff7812 */ /* 0x000fc8000784c0ff */
[----:B------:R-:W-:-:S13]  /*15200*/  ISETP.LT.OR P0, PT, R23, 0x1, !P2 ;  /* 0x000000011700780c */ /* 0x000fda0005701670 */
[----:B------:R-:W-:Y:S01]  /*15210*/  @!PT LDS RZ, [RZ] ;  /* 0x00000000fffff984 */ /* 0x000fe20000000800 */
[----:B------:R-:W-:Y:S01]  /*15220*/  @!PT LDS RZ, [RZ] ;  /* 0x00000000fffff984 */ /* 0x000fe20000000800 */
[----:B------:R-:W-:Y:S01]  /*15230*/  @!PT LDS RZ, [RZ] ;  /* 0x00000000fffff984 */ /* 0x000fe20000000800 */
[----:B------:R-:W-:Y:S01]  /*15240*/  LDGSTS.E.BYPASS.LTC128B.128 [R4+0x400], desc[UR46][R2.64], !P0 ;  /* 0x0040000002047fae */ /* 0x000fe2000c101d6e */
[----:B------:R-:W-:-:S13]  /*15250*/  ISETP.LT.OR P0, PT, R23, 0x1, !P1 ;  /* 0x000000011700780c */ /* 0x000fda0004f01670 */
[----:B------:R-:W-:Y:S01]  /*15260*/  LDGSTS.E.BYPASS.LTC128B.128 [R4+0x3400], desc[UR46][R2.64+0x80], !P0 ;  /* 0x0340008002047fae */ /* 0x000fe2000c101d6e */
[----:B------:R-:W-:-:S04]  /*15270*/  LOP3.LUT P0, RZ, R35, 0x4, RZ, 0xc0, !PT ;  /* 0x0000000423ff7812 */ /* 0x000fc8000780c0ff */
        /* <DEDUP_REMOVED lines=8> */
.L_x_2087:
[----:B------:R-:W-:Y:S02]  /*15300*/  IMAD.MOV.U32 R13, RZ, RZ, R6 ;  /* 0x000000ffff0d7224 */ /* 0x000fe400078e0006 */
[----:B------:R-:W-:Y:S01]  /*15310*/  IMAD.MOV.U32 R12, RZ, RZ, 0x2 ;  /* 0x00000002ff0c7424 */ /* 0x000fe200078e00ff */
[----:B------:R-:W-:-:S13]  /*15320*/  IADD3 R2, P3, R14, R0, RZ ;  /* 0x000000000e027210 */ /* 0x000fda0007f7e0ff */
[----:B------:R-:W-:Y:S05]  /*15330*/  WARPSYNC.COLLECTIVE R15, `(.L_x_2088) ;  /* 0x000000000f087348 */ /* 0x000fea0003c00000 */
[----:B------:R0:W1:Y:S02]  /*15340*/  SHFL.IDX P6, R14, R13, R12, R11 ;  /* 0x0000000c0d0e7389 */ /* 0x00006400000c000b */
[----:B01----:R-:W-:Y:S01]  /*15350*/  ENDCOLLECTIVE ;  /* 0x000000000000791b */ /* 0x003fe20003800000 */
.L_x_2088:
[----:B------:R-:W-:Y:S01]  /*15360*/  IMAD.X R3, RZ, RZ, R3, P3 ;  /* 0x000000ffff037224 */ /* 0x000fe200018e0603 */
[----:B------:R-:W-:Y:S01]  /*15370*/  ISETP.LT.OR P3, PT, R23, 0x11, !P2 ;  /* 0x000000111700780c */ /* 0x000fe20005761670 */
        /* <DEDUP_REMOVED lines=15> */
.L_x_2089:
[----:B------:R-:W-:Y:S02]  /*15470*/  IMAD.MOV.U32 R13, RZ, RZ, R6 ;  /* 0x000000ffff0d7224 */ /* 0x000fe400078e0006 */
[----:B------:R-:W-:Y:S01]  /*15480*/  IMAD.MOV.U32 R12, RZ, RZ, 0x3 ;  /* 0x00000003ff0c7424 */ /* 0x000fe200078e00ff */
[----:B------:R-:W-:-:S13]  /*15490*/  IADD3 R2, P3, R14, R0, RZ ;  /* 0x000000000e027210 */ /* 0x000fda0007f7e0ff */
[----:B------:R-:W-:Y:S05]  /*154a0*/  WARPSYNC.COLLECTIVE R15, `(.L_x_2090) ;  /* 0x000000000f087348 */ /* 0x000fea0003c00000 */
[----:B------:R0:W1:Y:S02]  /*154b0*/  SHFL.IDX P6, R14, R13, R12, R11 ;  /* 0x0000000c0d0e7389 */ /* 0x00006400000c000b */
[----:B01----:R-:W-:Y:S01]  /*154c0*/  ENDCOLLECTIVE ;  /* 0x000000000000791b */ /* 0x003fe20003800000 */
.L_x_2090:
        /* <DEDUP_REMOVED lines=17> */
.L_x_2091:
[----:B------:R-:W-:Y:S02]  /*155e0*/  IMAD.MOV.U32 R13, RZ, RZ, R6 ;  /* 0x000000ffff0d7224 */ /* 0x000fe400078e0006 */
[----:B------:R-:W-:Y:S01]  /*155f0*/  IMAD.MOV.U32 R12, RZ, RZ, 0x4 ;  /* 0x00000004ff0c7424 */ /* 0x000fe200078e00ff */
[----:B------:R-:W-:-:S13]  /*15600*/  IADD3 R2, P3, R14, R0, RZ ;  /* 0x000000000e027210 */ /* 0x000fda0007f7e0ff */
[----:B------:R-:W-:Y:S05]  /*15610*/  WARPSYNC.COLLECTIVE R15, `(.L_x_2092) ;  /* 0x000000000f087348 */ /* 0x000fea0003c00000 */
[----:B------:R0:W1:Y:S02]  /*15620*/  SHFL.IDX P6, R14, R13, R12, R11 ;  /* 0x0000000c0d0e7389 */ /* 0x00006400000c000b */
[----:B01----:R-:W-:Y:S01]  /*15630*/  ENDCOLLECTIVE ;  /* 0x000000000000791b */ /* 0x003fe20003800000 */
.L_x_2092:
        /* <DEDUP_REMOVED lines=17> */
.L_x_2093:
[----:B------:R-:W-:Y:S02]  /*15750*/  IMAD.MOV.U32 R13, RZ, RZ, R6 ;  /* 0x000000ffff0d7224 */ /* 0x000fe400078e0006 */
[----:B------:R-:W-:Y:S01]  /*15760*/  IMAD.MOV.U32 R12, RZ, RZ, 0x5 ;  /* 0x00000005ff0c7424 */ /* 0x000fe200078e00ff */
[----:B------:R-:W-:-:S13]  /*15770*/  IADD3 R2, P3, R14, R0, RZ ;  /* 0x000000000e027210 */ /* 0x000fda0007f7e0ff */
[----:B------:R-:W-:Y:S05]  /*15780*/  WARPSYNC.COLLECTIVE R15, `(.L_x_2094) ;  /* 0x000000000f087348 */ /* 0x000fea0003c00000 */
[----:B------:R0:W1:Y:S02]  /*15790*/  SHFL.IDX P6, R14, R13, R12, R11 ;  /* 0x0000000c0d0e7389 */ /* 0x00006400000c000b */
[----:B01----:R-:W-:Y:S01]  /*157a0*/  ENDCOLLECTIVE ;  /* 0x000000000000791b */ /* 0x003fe20003800000 */
.L_x_2094:
[----:B------:R-:W-:Y:S01]  /*157b0*/  IMAD.X R3, RZ, RZ, R3, P3 ;  /* 0x000000ffff037224 */ /* 0x000fe200018e0603 */
[----:B------:R-:W-:Y:S01]  /*157c0*/  ISETP.LT.OR P3, PT, R23, 0x41, !P2 ;  /* 0x000000411700780c */ /* 0x000fe20005761670 */
        /* <DEDUP_REMOVED lines=10> */
.L_x_2095:
        /* <DEDUP_REMOVED lines=9> */
.L_x_2016:
[----:B0-----:R0:W1:Y:S02]  /*15900*/  SYNCS.PHASECHK.TRANS64.TRYWAIT P0, [R10+URZ+0x22840], R24 ;  /* 0x022840180a0075a7 */ /* 0x001064000800017f */
[----:B-1----:R-:W-:Y:S05]  /*15910*/  @!P0 NANOSLEEP.SYNCS 0x989680 ;  /* 0x009896800000895d */ /* 0x002fea0003900000 */
[----:B------:R-:W1:Y:S02]  /*15920*/  @!P0 SYNCS.PHASECHK.TRANS64 P0, [R10+URZ+0x22840], R24 ;  /* 0x022840180a0085a7 */ /* 0x000e64000800007f */
[----:B-1----:R-:W-:Y:S05]  /*15930*/  @!P0 BRA `(.L_x_2016) ;  /* 0xfffffffc00f08947 */ /* 0x002fea000383ffff */
[----:B------:R-:W-:Y:S05]  /*15940*/  BRA `(.L_x_2097) ;  /* 0xffffffd000347947 */ /* 0x000fea000383ffff */
.L_x_2017:
        /* <DEDUP_REMOVED lines=8> */
.L_x_2099:
[----:B------:R-:W-:Y:S05]  /*159d0*/  BSYNC B1 ;  /* 0x0000000000017941 */ /* 0x000fea0003800000 */
.L_x_2098:
        /* <DEDUP_REMOVED lines=9> */
.L_x_2100:
[----:B------:R-:W-:Y:S02]  /*15a70*/  IMAD.MOV.U32 R13, RZ, RZ, R21 ;  /* 0x000000ffff0d7224 */ /* 0x000fe400078e0015 */
[----:B------:R-:W-:Y:S01]  /*15a80*/  IMAD.MOV.U32 R12, RZ, RZ, 0x1 ;  /* 0x00000001ff0c7424 */ /* 0x000fe200078e00ff */
[----:B------:R-:W-:-:S13]  /*15a90*/  IADD3 R2, P0, R14, R0, RZ ;  /* 0x000000000e027210 */ /* 0x000fda0007f1e0ff */
[----:B------:R-:W-:Y:S05]  /*15aa0*/  WARPSYNC.COLLECTIVE R15, `(.L_x_2101) ;  /* 0x000000000f087348 */ /* 0x000fea0003c00000 */
[----:B------:R0:W1:Y:S02]  /*15ab0*/  SHFL.IDX P6, R14, R13, R12, R11 ;  /* 0x0000000c0d0e7389 */ /* 0x00006400000c000b */
[----:B01----:R-:W-:Y:S01]  /*15ac0*/  ENDCOLLECTIVE ;  /* 0x000000000000791b */ /* 0x003fe20003800000 */
.L_x_2101:
        /* <DEDUP_REMOVED lines=10> */
.L_x_2102:
[----:B------:R-:W-:Y:S02]  /*15b70*/  IMAD.MOV.U32 R13, RZ, RZ, R21 ;  /* 0x000000ffff0d7224 */ /* 0x000fe400078e0015 */
[----:B------:R-:W-:Y:S02]  /*15b80*/  IMAD.MOV.U32 R12, RZ, RZ, 0x2 ;  /* 0x00000002ff0c7424 */ /* 0x000fe400078e00ff */
[----:B------:R-:W-:-:S07]  /*15b90*/  IMAD.MOV.U32 R6, RZ, RZ, R14 ;  /* 0x000000ffff067224 */ /* 0x000fce00078e000e */
[----:B------:R-:W-:Y:S05]  /*15ba0*/  WARPSYNC.COLLECTIVE R15, `(.L_x_2103) ;  /* 0x000000000f087348 */ /* 0x000fea0003c00000 */
[----:B------:R0:W1:Y:S02]  /*15bb0*/  SHFL.IDX P6, R14, R13, R12, R11 ;  /* 0x0000000c0d0e7389 */ /* 0x00006400000c000b */
[----:B01----:R-:W-:Y:S01]  /*15bc0*/  ENDCOLLECTIVE ;  /* 0x000000000000791b */ /* 0x003fe20003800000 */
.L_x_2103:
        /* <DEDUP_REMOVED lines=11> */
.L_x_2104:
[----:B------:R-:W-:Y:S02]  /*15c80*/  IMAD.MOV.U32 R13, RZ, RZ, R21 ;  /* 0x000000ffff0d7224 */ /* 0x000fe400078e0015 */
[----:B------:R-:W-:Y:S01]  /*15c90*/  IMAD.MOV.U32 R12, RZ, RZ, 0x3 ;  /* 0x00000003ff0c7424 */ /* 0x000fe200078e00ff */
[----:B------:R-:W-:-:S13]  /*15ca0*/  IADD3 R2, P0, R14, R0, RZ ;  /* 0x000000000e027210 */ /* 0x000fda0007f1e0ff */
[----:B------:R-:W-:Y:S05]  /*15cb0*/  WARPSYNC.COLLECTIVE R15, `(.L_x_2105) ;  /* 0x000000000f087348 */ /* 0x000fea0003c00000 */
[----:B------:R0:W1:Y:S02]  /*15cc0*/  SHFL.IDX P6, R14, R13, R12, R11 ;  /* 0x0000000c0d0e7389 */ /* 0x00006400000c000b */
[----:B01----:R-:W-:Y:S01]  /*15cd0*/  ENDCOLLECTIVE ;  /* 0x000000000000791b */ /* 0x003fe20003800000 */
.L_x_2105:
        /* <DEDUP_REMOVED lines=10> */
.L_x_2106:
[----:B------:R-:W-:Y:S02]  /*15d80*/  IMAD.MOV.U32 R13, RZ, RZ, R21 ;  /* 0x000000ffff0d7224 */ /* 0x000fe400078e0015 */
[----:B------:R-:W-:Y:S01]  /*15d90*/  IMAD.MOV.U32 R12, RZ, RZ, 0x4 ;  /* 0x00000004ff0c7424 */ /* 0x000fe200078e00ff */
[----:B------:R-:W-:-:S13]  /*15da0*/  IADD3 R2, P0, R14, R0, RZ ;  /* 0x000000000e027210 */ /* 0x000fda0007f1e0ff */
[----:B------:R-:W-:Y:S05]  /*15db0*/  WARPSYNC.COLLECTIVE R15, `(.L_x_2107) ;  /* 0x000000000f087348 */ /* 0x000fea0003c00000 */
[----:B------:R0:W1:Y:S02]  /*15dc0*/  SHFL.IDX P6, R14, R13, R12, R11 ;  /* 0x0000000c0d0e7389 */ /* 0x00006400000c000b */
[----:B01----:R-:W-:Y:S01]  /*15dd0*/  ENDCOLLECTIVE ;  /* 0x000000000000791b */ /* 0x003fe20003800000 */
.L_x_2107:
        /* <DEDUP_REMOVED lines=10> */
.L_x_2108:
[----:B------:R-:W-:Y:S02]  /*15e80*/  IMAD.MOV.U32 R13, RZ, RZ, R21 ;  /* 0x000000ffff0d7224 */ /* 0x000fe400078e0015 */
[----:B------:R-:W-:Y:S01]  /*15e90*/  IMAD.MOV.U32 R12, RZ, RZ, 0x5 ;  /* 0x00000005ff0c7424 */ /* 0x000fe200078e00ff */
[----:B------:R-:W-:-:S13]  /*15ea0*/  IADD3 R2, P0, R14, R0, RZ ;  /* 0x000000000e027210 */ /* 0x000fda0007f1e0ff */
[----:B------:R-:W-:Y:S05]  /*15eb0*/  WARPSYNC.COLLECTIVE R15, `(.L_x_2109) ;  /* 0x000000000f087348 */ /* 0x000fea0003c00000 */
[----:B------:R0:W1:Y:S02]  /*15ec0*/  SHFL.IDX P6, R14, R13, R12, R11 ;  /* 0x0000000c0d0e7389 */ /* 0x00006400000c000b */
[----:B01----:R-:W-:Y:S01]  /*15ed0*/  ENDCOLLECTIVE ;  /* 0x000000000000791b */ /* 0x003fe20003800000 */
.L_x_2109:
        /* <DEDUP_REMOVED lines=10> */
.L_x_2110:
[----:B------:R-:W-:Y:S05]  /*15f80*/  BRA `(.L_x_2111) ;  /* 0xffffffcc00747947 */ /* 0x000fea000383ffff */
.L_x_2022:
[----:B--2---:R2:W3:Y:S02]  /*15f90*/  SYNCS.PHASECHK.TRANS64.TRYWAIT P0, [R10+URZ+0x22860], R24 ;  /* 0x022860180a0075a7 */ /* 0x0044e4000800017f */
[----:B---3--:R-:W-:Y:S05]  /*15fa0*/  @!P0 NANOSLEEP.SYNCS 0x989680 ;  /* 0x009896800000895d */ /* 0x008fea0003900000 */
[----:B------:R-:W3:Y:S02]  /*15fb0*/  @!P0 SYNCS.PHASECHK.TRANS64 P0, [R10+URZ+0x22860], R24 ;  /* 0x022860180a0085a7 */ /* 0x000ee4000800007f */
[----:B---3--:R-:W-:Y:S05]  /*15fc0*/  @!P0 BRA `(.L_x_2022) ;  /* 0xfffffffc00f08947 */ /* 0x008fea000383ffff */
[----:B------:R-:W-:Y:S05]  /*15fd0*/  BRA `(.L_x_2112) ;  /* 0xffffffcc00c47947 */ /* 0x000fea000383ffff */
.L_x_2023:
        /* <DEDUP_REMOVED lines=8> */
.L_x_2114:
[----:B------:R-:W-:Y:S05]  /*16060*/  BSYNC B1 ;  /* 0x0000000000017941 */ /* 0x000fea0003800000 */
.L_x_2113:
        /* <DEDUP_REMOVED lines=9> */
.L_x_2115:
[----:B------:R-:W-:Y:S02]  /*16100*/  IMAD.MOV.U32 R13, RZ, RZ, R23 ;  /* 0x000000ffff0d7224 */ /* 0x000fe400078e0017 */
[----:B------:R-:W-:Y:S01]  /*16110*/  IMAD.MOV.U32 R12, RZ, RZ, 0x1 ;  /* 0x00000001ff0c7424 */ /* 0x000fe200078e00ff */
[----:B------:R-:W-:-:S13]  /*16120*/  IADD3 R2, P0, R14, R0, RZ ;  /* 0x000000000e027210 */ /* 0x000fda0007f1e0ff */
[----:B------:R-:W-:Y:S05]  /*16130*/  WARPSYNC.COLLECTIVE R15, `(.L_x_2116) ;  /* 0x000000000f087348 */ /* 0x000fea0003c00000 */
[----:B------:R0:W1:Y:S02]  /*16140*/  SHFL.IDX P6, R14, R13, R12, R11 ;  /* 0x0000000c0d0e7389 */ /* 0x00006400000c000b */
[----:B01----:R-:W-:Y:S01]  /*16150*/  ENDCOLLECTIVE ;  /* 0x000000000000791b */ /* 0x003fe20003800000 */
.L_x_2116:
        /* <DEDUP_REMOVED lines=13> */
.L_x_2117:
[----:B------:R-:W-:Y:S02]  /*16230*/  IMAD.MOV.U32 R13, RZ, RZ, R23 ;  /* 0x000000ffff0d7224 */ /* 0x000fe400078e0017 */
[----:B------:R-:W-:Y:S01]  /*16240*/  IMAD.MOV.U32 R12, RZ, RZ, 0x2 ;  /* 0x00000002ff0c7424 */ /* 0x000fe200078e00ff */
[----:B------:R-:W-:-:S13]  /*16250*/  IADD3 R2, P0, R14, R0, RZ ;  /* 0x000000000e027210 */ /* 0x000fda0007f1e0ff */
[----:B------:R-:W-:Y:S05]  /*16260*/  WARPSYNC.COLLECTIVE R15, `(.L_x_2118) ;  /* 0x000000000f087348 */ /* 0x000fea0003c00000 */
[----:B------:R0:W1:Y:S02]  /*16270*/  SHFL.IDX P6, R14, R13, R12, R11 ;  /* 0x0000000c0d0e7389 */ /* 0x00006400000c000b */
[----:B01----:R-:W-:Y:S01]  /*16280*/  ENDCOLLECTIVE ;  /* 0x000000000000791b */ /* 0x003fe20003800000 */
.L_x_2118:
        /* <DEDUP_REMOVED lines=13> */
.L_x_2119:
[----:B------:R-:W-:Y:S02]  /*16360*/  IMAD.MOV.U32 R13, RZ, RZ, R23 ;  /* 0x000000ffff0d7224 */ /* 0x000fe400078e0017 */
[----:B------:R-:W-:Y:S01]  /*16370*/  IMAD.MOV.U32 R12, RZ, RZ, 0x3 ;  /* 0x00000003ff0c7424 */ /* 0x000fe200078e00ff */
[----:B------:R-:W-:-:S13]  /*16380*/  IADD3 R2, P0, R14, R0, RZ ;  /* 0x000000000e027210 */ /* 0x000fda0007f1e0ff */
[----:B------:R-:W-:Y:S05]  /*16390*/  WARPSYNC.COLLECTIVE R15, `(.L_x_2120) ;  /* 0x000000000f087348 */ /* 0x000fea0003c00000 */
[----:B------:R0:W1:Y:S02]  /*163a0*/  SHFL.IDX P6, R14, R13, R12, R11 ;  /* 0x0000000c0d0e7389 */ /* 0x00006400000c000b */
[----:B01----:R-:W-:Y:S01]  /*163b0*/  ENDCOLLECTIVE ;  /* 0x000000000000791b */ /* 0x003fe20003800000 */
.L_x_2120:
        /* <DEDUP_REMOVED lines=13> */
.L_x_2121:
[----:B------:R-:W-:Y:S02]  /*16490*/  IMAD.MOV.U32 R13, RZ, RZ, R23 ;  /* 0x000000ffff0d7224 */ /* 0x000fe400078e0017 */
[----:B------:R-:W-:Y:S01]  /*164a0*/  IMAD.MOV.U32 R12, RZ, RZ, 0x4 ;  /* 0x00000004ff0c7424 */ /* 0x000fe200078e00ff */
[----:B------:R-:W-:-:S13]  /*164b0*/  IADD3 R2, P0, R14, R0, RZ ;  /* 0x000000000e027210 */ /* 0x000fda0007f1e0ff */
[----:B------:R-:W-:Y:S05]  /*164c0*/  WARPSYNC.COLLECTIVE R15, `(.L_x_2122) ;  /* 0x000000000f087348 */ /* 0x000fea0003c00000 */
[----:B------:R0:W1:Y:S02]  /*164d0*/  SHFL.IDX P6, R14, R13, R12, R11 ;  /* 0x0000000c0d0e7389 */ /* 0x00006400000c000b */
[----:B01----:R-:W-:Y:S01]  /*164e0*/  ENDCOLLECTIVE ;  /* 0x000000000000791b */ /* 0x003fe20003800000 */
.L_x_2122:
        /* <DEDUP_REMOVED lines=13> */
.L_x_2123:
[----:B------:R-:W-:Y:S02]  /*165c0*/  IMAD.MOV.U32 R13, RZ, RZ, R23 ;  /* 0x000000ffff0d7224 */ /* 0x000fe400078e0017 */
[----:B------:R-:W-:Y:S01]  /*165d0*/  IMAD.MOV.U32 R12, RZ, RZ, 0x5 ;  /* 0x00000005ff0c7424 */ /* 0x000fe200078e00ff */
[----:B------:R-:W-:-:S13]  /*165e0*/  IADD3 R2, P0, R14, R0, RZ ;  /* 0x000000000e027210 */ /* 0x000fda0007f1e0ff */
[----:B------:R-:W-:Y:S05]  /*165f0*/  WARPSYNC.COLLECTIVE R15, `(.L_x_2124) ;  /* 0x000000000f087348 */ /* 0x000fea0003c00000 */
[----:B------:R0:W1:Y:S02]  /*16600*/  SHFL.IDX P6, R14, R13, R12, R11 ;  /* 0x0000000c0d0e7389 */ /* 0x00006400000c000b */
[----:B01----:R-:W-:Y:S01]  /*16610*/  ENDCOLLECTIVE ;  /* 0x000000000000791b */ /* 0x003fe20003800000 */
.L_x_2124:
        /* <DEDUP_REMOVED lines=13> */
.L_x_2125:
[----:B------:R-:W-:Y:S05]  /*166f0*/  BRA `(.L_x_2126) ;  /* 0xffffffcc00107947 */ /* 0x000fea000383ffff */
.L_x_2031:
[----:B------:R-:W-:Y:S01]  /*16700*/  BSSY B0, `(.L_x_2127) ;  /* 0x0000008000007945 */ /* 0x000fe20003800000 */
[----:B------:R-:W-:Y:S02]  /*16710*/  IMAD.MOV.U32 R13, RZ, RZ, R31 ;  /* 0x000000ffff0d7224 */ /* 0x000fe400078e001f */
[----:B------:R-:W-:Y:S02]  /*16720*/  IMAD.MOV.U32 R12, RZ, RZ, RZ ;  /* 0x000000ffff0c7224 */ /* 0x000fe400078e00ff */
[----:B------:R-:W-:Y:S02]  /*16730*/  IMAD.MOV.U32 R11, RZ, RZ, 0x1f ;  /* 0x0000001fff0b7424 */ /* 0x000fe400078e00ff */
[----:B------:R-:W-:-:S07]  /*16740*/  IMAD.MOV.U32 R15, RZ, RZ, -0x1 ;  /* 0xffffffffff0f7424 */ /* 0x000fce00078e00ff */
[----:B01---5:R-:W-:Y:S05]  /*16750*/  WARPSYNC.COLLECTIVE R15, `(.L_x_2128) ;  /* 0x000000000f087348 */ /* 0x023fea0003c00000 */
[----:B------:R2:W3:Y:S02]  /*16760*/  SHFL.IDX P6, R14, R13, R12, R11 ;  /* 0x0000000c0d0e7389 */ /* 0x0004e400000c000b */
[----:B0123-5:R-:W-:Y:S01]  /*16770*/  ENDCOLLECTIVE ;  /* 0x000000000000791b */ /* 0x02ffe20003800000 */
.L_x_2128:
[----:B------:R-:W-:Y:S05]  /*16780*/  BSYNC B0 ;  /* 0x0000000000007941 */ /* 0x000fea0003800000 */
.L_x_2127:
[----:B------:R-:W-:Y:S05]  /*16790*/  BRA `(.L_x_2129) ;  /* 0xffffffcc00e47947 */ /* 0x000fea000383ffff */
.L_x_2034:
[----:B---3--:R3:W4:Y:S02]  /*167a0*/  SYNCS.PHASECHK.TRANS64.TRYWAIT P0, [R5+URZ+0x22820], R0 ;  /* 0x02282000050075a7 */ /* 0x008724000800017f */
[----:B----4-:R-:W-:Y:S05]  /*167b0*/  @!P0 NANOSLEEP.SYNCS 0x989680 ;  /* 0x009896800000895d */ /* 0x010fea0003900000 */
[----:B------:R-:W4:Y:S02]  /*167c0*/  @!P0 SYNCS.PHASECHK.TRANS64 P0, [R5+URZ+0x22820], R0 ;  /* 0x02282000050085a7 */ /* 0x000f24000800007f */
[----:B----4-:R-:W-:Y:S05]  /*167d0*/  @!P0 BRA `(.L_x_2034) ;  /* 0xfffffffc00f08947 */ /* 0x010fea000383ffff */
[----:B------:R-:W-:Y:S05]  /*167e0*/  BRA `(.L_x_2130) ;  /* 0xffffffd0002c7947 */ /* 0x000fea000383ffff */
.L_x_2035:
        /* <DEDUP_REMOVED lines=8> */
[----:B0123-5:R-:W-:Y:S05]  /*16870*/  WARPSYNC.COLLECTIVE R15, `(.L_x_2132) ;  /* 0x000000000f087348 */ /* 0x02ffea0003c00000 */
[----:B------:R4:W0:Y:S02]  /*16880*/  SHFL.IDX P6, R14, R13, R12, R11 ;  /* 0x0000000c0d0e7389 */ /* 0x00082400000c000b */
[----:B012345:R-:W-:Y:S01]  /*16890*/  ENDCOLLECTIVE ;  /* 0x000000000000791b */ /* 0x03ffe20003800000 */
.L_x_2132:
[----:B------:R-:W-:Y:S05]  /*168a0*/  BSYNC B0 ;  /* 0x0000000000007941 */ /* 0x000fea0003800000 */
.L_x_2131:
[----:B------:R-:W-:Y:S05]  /*168b0*/  BRA `(.L_x_2133) ;  /* 0xffffffd000147947 */ /* 0x000fea000383ffff */
.L_x_2038:
[----:B------:R-:W-:Y:S01]  /*168c0*/  BSSY B1, `(.L_x_2134) ;  /* 0x0000006000017945 */ /* 0x000fe20003800000 */
[----:B------:R-:W-:-:S07]  /*168d0*/  IMAD.MOV.U32 R15, RZ, RZ, -0x1 ;  /* 0xffffffffff0f7424 */ /* 0x000fce00078e00ff */
[----:B0123-5:R-:W-:Y:S05]  /*168e0*/  WARPSYNC.COLLECTIVE R15, `(.L_x_2135) ;  /* 0x000000000f0c7348 */ /* 0x02ffea0003c00000 */
[----:B------:R-:W-:Y:S02]  /*168f0*/  ELECT P6, UR62, PT ;  /* 0x00000000003e782f */ /* 0x000fe400038c0000 */
[----:B------:R-:W-:Y:S01]  /*16900*/  MOV R14, UR62 ;  /* 0x0000003e000e7c02 */ /* 0x000fe20008000f00 */
[----:B0123-5:R-:W-:Y:S10]  /*16910*/  ENDCOLLECTIVE ;  /* 0x000000000000791b */ /* 0x02fff40003800000 */
.L_x_2135:
[----:B------:R-:W-:Y:S05]  /*16920*/  BSYNC B1 ;  /* 0x0000000000017941 */ /* 0x000fea0003800000 */
.L_x_2134:
[----:B------:R-:W-:Y:S05]  /*16930*/  BRA `(.L_x_2136) ;  /* 0xffffffd0000c7947 */ /* 0x000fea000383ffff */
.L_x_2040:
[----:B---3--:R3:W4:Y:S02]  /*16940*/  SYNCS.PHASECHK.TRANS64.TRYWAIT P1, [R3+URZ+0x22840], R2 ;  /* 0x02284002030075a7 */ /* 0x008724000802017f */
[----:B----4-:R-:W-:Y:S05]  /*16950*/  @!P1 NANOSLEEP.SYNCS 0x989680 ;  /* 0x009896800000995d */ /* 0x010fea0003900000 */
[----:B------:R-:W4:Y:S02]  /*16960*/  @!P1 SYNCS.PHASECHK.TRANS64 P1, [R3+URZ+0x22840], R2 ;  /* 0x02284002030095a7 */ /* 0x000f24000802007f */
[----:B----4-:R-:W-:Y:S05]  /*16970*/  @!P1 BRA `(.L_x_2040) ;  /* 0xfffffffc00f09947 */ /* 0x010fea000383ffff */
[----:B------:R-:W-:Y:S05]  /*16980*/  BRA `(.L_x_2137) ;  /* 0xffffffd0002c7947 */ /* 0x000fea000383ffff */
.L_x_2042:
[----:B----4-:R4:W0:Y:S02]  /*16990*/  SYNCS.PHASECHK.TRANS64.TRYWAIT P1, [R5+URZ+0x22840], R0 ;  /* 0x02284000050075a7 */ /* 0x010824000802017f */
[----:B0-----:R-:W-:Y:S05]  /*169a0*/  @!P1 NANOSLEEP.SYNCS 0x989680 ;  /* 0x009896800000995d */ /* 0x001fea0003900000 */
[----:B------:R-:W0:Y:S02]  /*169b0*/  @!P1 SYNCS.PHASECHK.TRANS64 P1, [R5+URZ+0x22840], R0 ;  /* 0x02284000050095a7 */ /* 0x000e24000802007f */
[----:B0-----:R-:W-:Y:S05]  /*169c0*/  @!P1 BRA `(.L_x_2042) ;  /* 0xfffffffc00f09947 */ /* 0x001fea000383ffff */
[----:B------:R-:W-:Y:S05]  /*169d0*/  BRA `(.L_x_2138) ;  /* 0xffffffd000387947 */ /* 0x000fea000383ffff */
.L_x_2044:
[----:B------:R0:W0:Y:S02]  /*169e0*/  SYNCS.PHASECHK.TRANS64.TRYWAIT P1, [R3+URZ+0x22860], R2 ;  /* 0x02286002030075a7 */ /* 0x000024000802017f */
[----:B0-----:R-:W-:Y:S05]  /*169f0*/  @!P1 NANOSLEEP.SYNCS 0x989680 ;  /* 0x009896800000995d */ /* 0x001fea0003900000 */
[----:B------:R-:W0:Y:S02]  /*16a00*/  @!P1 SYNCS.PHASECHK.TRANS64 P1, [R3+URZ+0x22860], R2 ;  /* 0x02286002030095a7 */ /* 0x000e24000802007f */
[----:B0-----:R-:W-:Y:S05]  /*16a10*/  @!P1 BRA `(.L_x_2044) ;  /* 0xfffffffc00f09947 */ /* 0x001fea000383ffff */
[----:B------:R-:W-:Y:S05]  /*16a20*/  BRA `(.L_x_2139) ;  /* 0xffffffd000347947 */ /* 0x000fea000383ffff */
.L_x_2140:
        /* <DEDUP_REMOVED lines=13> */
.L_x_6454:


//--------------------- .text._ZN7cutlass13device_kernelIN5flash11enable_sm90INS1_16FlashAttnFwdSm90INS1_25CollectiveMainloopFwdSm90ILi2EN4cute5tupleIJNS5_1CILi1EEES8_S8_EEENS6_IJNS7_ILi128EEENS7_ILi96EEENS7_ILi64EEEEEELi256ENS_6half_tEfNS_4arch4Sm90ELb0ELb1ELb0ELb0ELb1ELb0ELb1ELb1ELb0ELb1ELb0ELb0EEENS1_21CollectiveEpilogueFwdINS6_IJSA_NS7_ILi256EEESB_EEES9_SE_SG_Li256ELb0ELb1ELb0ELb0EEENS1_30DynamicPersistentTileSchedulerILi256ELi128ELb0ELb1ELb1EEEEEEEEEvNT_6ParamsE --------------------------
	.section	.text._ZN7cutlass13device_kernelIN5flash11enable_sm90INS1_16FlashAttnFwdSm90INS1_25CollectiveMainloopFwdSm90ILi2EN4cute5tupleIJNS5_1CILi1EEES8_S8_EEENS6_IJNS7_ILi128EEENS7_ILi96EEENS7_ILi64EEEEEELi256ENS_6half_tEfNS_4arch4Sm90ELb0ELb1ELb0ELb0ELb1ELb0ELb1ELb1ELb0ELb1ELb0ELb0EEENS1_21CollectiveEpilogueFwdINS6_IJSA_NS7_ILi256EEESB_EEES9_SE_SG_Li256ELb0ELb1ELb0ELb0EEENS1_30DynamicPersistentTileSchedulerILi256ELi128ELb0ELb1ELb1EEEEEEEEEvNT_6ParamsE,"ax",@progbits
	.align	128
.text._ZN7cutlass13device_kernelIN5flash11enable_sm90INS1_16FlashAttnFwdSm90INS1_25CollectiveMainloopFwdSm90ILi2EN4cute5tupleIJNS5_1CILi1EEES8_S8_EEENS6_IJNS7_ILi128EEENS7_ILi96EEENS7_ILi64EEEEEELi256ENS_6half_tEfNS_4arch4Sm90ELb0ELb1ELb0ELb0ELb1ELb0ELb1ELb1ELb0ELb1ELb0ELb0EEENS1_21CollectiveEpilogueFwdINS6_IJSA_NS7_ILi256EEESB_EEES9_SE_SG_Li256ELb0ELb1ELb0ELb0EEENS1_30DynamicPersistentTileSchedulerILi256ELi128ELb0ELb1ELb1EEEEEEEEEvNT_6ParamsE:
        .type           _ZN7cutlass13device_kernelIN5flash11enable_sm90INS1_16FlashAttnFwdSm90INS1_25CollectiveMainloopFwdSm90ILi2EN4cute5tupleIJNS5_1CILi1EEES8_S8_EEENS6_IJNS7_ILi128EEENS7_ILi96EEENS7_ILi64EEEEEELi256ENS_6half_tEfNS_4arch4Sm90ELb0ELb1ELb0ELb0ELb1ELb0ELb1ELb1ELb0ELb1ELb0ELb0EEENS1_21CollectiveEpilogueFwdINS6_IJSA_NS7_ILi256EEESB_EEES9_SE_SG_Li256ELb0ELb1ELb0ELb0EEENS1_30DynamicPersistentTileSchedulerILi256ELi128ELb0ELb1ELb1EEEEEEEEEvNT_6ParamsE,@function
        .size           _ZN7cutlass13device_kernelIN5flash11enable_sm90INS1_16FlashAttnFwdSm90INS1_25CollectiveMainloopFwdSm90ILi2EN4cute5tupleIJNS5_1CILi1EEES8_S8_EEENS6_IJNS7_ILi128EEENS7_ILi96EEENS7_ILi64EEEEEELi256ENS_6half_tEfNS_4arch4Sm90ELb0ELb1ELb0ELb0ELb1ELb0ELb1ELb1ELb0ELb1ELb0ELb0EEENS1_21CollectiveEpilogueFwdINS6_IJSA_NS7_ILi256EEESB_EEES9_SE_SG_Li256ELb0ELb1ELb0ELb0EEENS1_30DynamicPersistentTileSchedulerILi256ELi128ELb0ELb1ELb1EEEEEEEEEvNT_6ParamsE,(.L_x_6455 - _ZN7cutlass13device_kernelIN5flash11enable_sm90INS1_16FlashAttnFwdSm90INS1_25CollectiveMainloopFwdSm90ILi2EN4cute5tupleIJNS5_1CILi1EEES8_S8_EEENS6_IJNS7_ILi128EEENS7_ILi96EEENS7_ILi64EEEEEELi256ENS_6half_tEfNS_4arch4Sm90ELb0ELb1ELb0ELb0ELb1ELb0ELb1ELb1ELb0ELb1ELb0ELb0EEENS1_21CollectiveEpilogueFwdINS6_IJSA_NS7_ILi256EEESB_EEES9_SE_SG_Li256ELb0ELb1ELb0ELb0EEENS1_30DynamicPersistentTileSchedulerILi256ELi128ELb0ELb1ELb1EEEEEEEEEvNT_6ParamsE)
        .other          _ZN7cutlass13device_kernelIN5flash11enable_sm90INS1_16FlashAttnFwdSm90INS1_25CollectiveMainloopFwdSm90ILi2EN4cute5tupleIJNS5_1CILi1EEES8_S8_EEENS6_IJNS7_ILi128EEENS7_ILi96EEENS7_ILi64EEEEEELi256ENS_6half_tEfNS_4arch4Sm90ELb0ELb1ELb0ELb0ELb1ELb0ELb1ELb1ELb0ELb1ELb0ELb0EEENS1_21CollectiveEpilogueFwdINS6_IJSA_NS7_ILi256EEESB_EEES9_SE_SG_Li256ELb0ELb1ELb0ELb0EEENS1_30DynamicPersistentTileSchedulerILi256ELi128ELb0ELb1ELb1EEEEEEEEEvNT_6ParamsE,@"STO_CUDA_ENTRY STV_DEFAULT"
_ZN7cutlass13device_kernelIN5flash11enable_sm90INS1_16FlashAttnFwdSm90INS1_25CollectiveMainloopFwdSm90ILi2EN4cute5tupleIJNS5_1CILi1EEES8_S8_EEENS6_IJNS7_ILi128EEENS7_ILi96EEENS7_ILi64EEEEEELi256ENS_6half_tEfNS_4arch4Sm90ELb0ELb1ELb0ELb0ELb1ELb0ELb1ELb1ELb0ELb1ELb0ELb0EEENS1_21CollectiveEpilogueFwdINS6_IJSA_NS7_ILi256EEESB_EEES9_SE_SG_Li256ELb0ELb1ELb0ELb0EEENS1_30DynamicPersistentTileSchedulerILi256ELi128ELb0ELb1ELb1EEEEEEEEEvNT_6ParamsE:
        /* <DEDUP_REMOVED lines=9> */
[----:B------:R1:W2:Y:S01]  /*0090*/  SHFL.IDX PT, R3, R24, RZ, 0x1f ;  /* 0x00001fff18037589 */ /* 0x0002a200000e0000 */
        /* <DEDUP_REMOVED lines=15> */
[----:B------:R1:W0:Y:S01]  /*0190*/  @!UP0 SYNCS.EXCH.64 URZ, [UR8+0x32400], UR4 ;  /* 0x03240004083f85b2 */ /* 0x0002220008000100 */
[----:B------:R1:W3:Y:S05]  /*01a0*/  @!UP1 SYNCS.EXCH.64 URZ, [UR8+0x32410], UR4 ;  /* 0x03241004083f95b2 */ /* 0x0002ea0008000100 */
[----:B------:R1:W4:Y:S02]  /*01b0*/  @!UP2 SYNCS.EXCH.64 URZ, [UR8+0x32420], UR6 ;  /* 0x03242006083fa5b2 */ /* 0x0003240008000100 */
[----:B-12---:R-:W-:Y:S05]  /*01c0*/  @P1 BRA `(.L_x_2141) ;  /* 0x0000000000481947 */ /* 0x006fea0003800000 */
[----:B------:R-:W1:Y:S01]  /*01d0*/  S2UR UR5, SR_CgaCtaId ;  /* 0x00000000000579c3 */ /* 0x000e620000008800 */
[----:B------:R-:W-:Y:S01]  /*01e0*/  UMOV UR4, 0x400 ;  /* 0x0000040000047882 */ /* 0x000fe20000000000 */
[----:B------:R-:W-:Y:S01]  /*01f0*/  UMOV UR6, 0x80 ;  /* 0x0000008000067882 */ /* 0x000fe20000000000 */
[----:B------:R-:W-:Y:S01]  /*0200*/  UMOV UR7, 0x100 ;  /* 0x0000010000077882 */ /* 0x000fe20000000000 */
[----:B------:R-:W-:Y:S01]  /*0210*/  ELECT P0, URZ, PT ;  /* 0x00000000003f782f */ /* 0x000fe20003800000 */
[----:B-1----:R-:W-:Y:S02]  /*0220*/  ULEA UR8, UR5, UR4, 0x18 ;  /* 0x0000000405087291 */ /* 0x002fe4000f8ec03f */
[----:B------:R-:W-:-:S04]  /*0230*/  UIADD3 UR4, -UR6, 0x100000, URZ ;  /* 0x0010000006047890 */ /* 0x000fc8000fffe13f */
[----:B------:R-:W-:Y:S02]  /*0240*/  USHF.L.U32 UR5, UR4, 0xb, URZ ;  /* 0x0000000b04057899 */ /* 0x000fe4000800063f */
[----:B------:R-:W-:Y:S02]  /*0250*/  USHF.L.U32 UR4, UR4, 0x1, URZ ;  /* 0x0000000104047899 */ /* 0x000fe4000800063f */
[----:B------:R-:W-:-:S04]  /*0260*/  UIADD3 UR6, -UR7, 0x100000, URZ ;  /* 0x0010000007067890 */ /* 0x000fc8000fffe13f */
[----:B------:R-:W-:Y:S02]  /*0270*/  USHF.L.U32 UR7, UR6, 0xb, URZ ;  /* 0x0000000b06077899 */ /* 0x000fe4000800063f */
[----:B------:R-:W-:Y:S01]  /*0280*/  USHF.L.U32 UR6, UR6, 0x1, URZ ;  /* 0x0000000106067899 */ /* 0x000fe2000800063f */
[----:B------:R-:W1:Y:S03]  /*0290*/  FENCE.VIEW.ASYNC.S ;  /* 0x00000000000073c6 */ /* 0x000e660000000000 */
[----:B-1----:R1:W2:Y:S08]  /*02a0*/  SYNCS.EXCH.64 URZ, [UR8+0x32430], UR4 ;  /* 0x03243004083f75b2 */ /* 0x0022b00008000100 */
[----:B------:R1:W0:Y:S01]  /*02b0*/  SYNCS.EXCH.64 URZ, [UR8+0x32440], UR6 ;  /* 0x03244006083f75b2 */ /* 0x0002220008000100 */
[----:B------:R1:W0:Y:S01]  /*02c0*/  SYNCS.EXCH.64 URZ, [UR8+0x32438], UR4 ;  /* 0x03243804083f75b2 */ /* 0x0002220008000100 */
[----:B------:R1:W0:Y:S01]  /*02d0*/  SYNCS.EXCH.64 URZ, [UR8+0x32448], UR6 ;  /* 0x03244806083f75b2 */ /* 0x0002220008000100 */
[----:B------:R-:W-:Y:S01]  /*02e0*/  NOP ;  /* 0x0000000000007918 */ /* 0x000fe20000000000 */
.L_x_2141:
[----:B------:R-:W5:Y:S01]  /*02f0*/  SHFL.IDX PT, R2, R0, RZ, 0x1f ;  /* 0x00001fff00027589 */ /* 0x000f6200000e0000 */
[----:B------:R-:W-:Y:S01]  /*0300*/  NOP ;  /* 0x0000000000007918 */ /* 0x000fe20000000000 */
[----:B-----5:R-:W-:-:S13]  /*0310*/  ISETP.NE.AND P0, PT, R2, RZ, PT ;  /* 0x000000ff0200720c */ /* 0x020fda0003f05270 */
[----:B------:R-:W-:Y:S05]  /*0320*/  @P0 BRA `(.L_x_2142) ;  /* 0x0000000000480947 */ /* 0x000fea0003800000 */
[----:B-1----:R-:W1:Y:S01]  /*0330*/  S2UR UR5, SR_CgaCtaId ;  /* 0x00000000000579c3 */ /* 0x002e620000008800 */
        /* <DEDUP_REMOVED lines=12> */
[----:B-1----:R1:W0:Y:S08]  /*0400*/  SYNCS.EXCH.64 URZ, [UR8+0x32450], UR4 ;  /* 0x03245004083f75b2 */ /* 0x0022300008000100 */
[----:B------:R1:W0:Y:S01]  /*0410*/  SYNCS.EXCH.64 URZ, [UR8+0x32460], UR6 ;  /* 0x03246006083f75b2 */ /* 0x0002220008000100 */
[----:B------:R1:W0:Y:S01]  /*0420*/  SYNCS.EXCH.64 URZ, [UR8+0x32458], UR4 ;  /* 0x03245804083f75b2 */ /* 0x0002220008000100 */
[----:B------:R1:W0:Y:S01]  /*0430*/  SYNCS.EXCH.64 URZ, [UR8+0x32468], UR6 ;  /* 0x03246806083f75b2 */ /* 0x0002220008000100 */
[----:B------:R-:W-:Y:S01]  /*0440*/  NOP ;  /* 0x0000000000007918 */ /* 0x000fe20000000000 */
.L_x_2142:
[----:B------:R-:W5:Y:S01]  /*0450*/  SHFL.IDX PT, R2, R0, RZ, 0x1f ;  /* 0x00001fff00027589 */ /* 0x000f6200000e0000 */
[----:B------:R-:W-:Y:S01]  /*0460*/  NOP ;  /* 0x0000000000007918 */ /* 0x000fe20000000000 */
[----:B-----5:R-:W-:-:S13]  /*0470*/  ISETP.NE.AND P0, PT, R2, RZ, PT ;  /* 0x000000ff0200720c */ /* 0x020fda0003f05270 */
[----:B------:R-:W-:Y:S05]  /*0480*/  @P0 BRA `(.L_x_2143) ;  /* 0x0000000000380947 */ /* 0x000fea0003800000 */
[----:B-1----:R-:W1:Y:S01]  /*0490*/  S2UR UR5, SR_CgaCtaId ;  /* 0x00000000000579c3 */ /* 0x002e620000008800 */
[----:B------:R-:W-:Y:S01]  /*04a0*/  UMOV UR4, 0x400 ;  /* 0x0000040000047882 */ /* 0x000fe20000000000 */
[----:B------:R-:W-:Y:S01]  /*04b0*/  UMOV UR7, 0x80 ;  /* 0x0000008000077882 */ /* 0x000fe20000000000 */
[----:B------:R-:W-:Y:S01]  /*04c0*/  ELECT P0, URZ, PT ;  /* 0x00000000003f782f */ /* 0x000fe20003800000 */
[----:B-1----:R-:W-:Y:S02]  /*04d0*/  ULEA UR6, UR5, UR4, 0x18 ;  /* 0x0000000405067291 */ /* 0x002fe4000f8ec03f */
[----:B------:R-:W-:-:S04]  /*04e0*/  UIADD3 UR4, -UR7, 0x100000, URZ ;  /* 0x0010000007047890 */ /* 0x000fc8000fffe13f */
[----:B------:R-:W-:Y:S02]  /*04f0*/  USHF.L.U32 UR5, UR4, 0xb, URZ ;  /* 0x0000000b04057899 */ /* 0x000fe4000800063f */
[----:B------:R-:W-:Y:S01]  /*0500*/  USHF.L.U32 UR4, UR4, 0x1, URZ ;  /* 0x0000000104047899 */ /* 0x000fe2000800063f */
[----:B------:R-:W1:Y:S11]  /*0510*/  FENCE.VIEW.ASYNC.S ;  /* 0x00000000000073c6 */ /* 0x000e760000000000 */
[----:B-1----:R1:W0:Y:S01]  /*0520*/  SYNCS.EXCH.64 URZ, [UR6+0x32470], UR4 ;  /* 0x03247004063f75b2 */ /* 0x0022220008000100 */
[----:B------:R1:W0:Y:S01]  /*0530*/  SYNCS.EXCH.64 URZ, [UR6+0x32480], UR4 ;  /* 0x03248004063f75b2 */ /* 0x0002220008000100 */
[----:B------:R1:W0:Y:S01]  /*0540*/  SYNCS.EXCH.64 URZ, [UR6+0x32478], UR4 ;  /* 0x03247804063f75b2 */ /* 0x0002220008000100 */
[----:B------:R1:W0:Y:S01]  /*0550*/  SYNCS.EXCH.64 URZ, [UR6+0x32488], UR4 ;  /* 0x03248804063f75b2 */ /* 0x0002220008000100 */
[----:B------:R-:W-:Y:S01]  /*0560*/  NOP ;  /* 0x0000000000007918 */ /* 0x000fe20000000000 */
.L_x_2143:
        /* <DEDUP_REMOVED lines=22> */
.L_x_2144:
[----:B------:R-:W5:Y:S01]  /*06d0*/  SHFL.IDX PT, R2, R0, RZ, 0x1f ;  /* 0x00001fff00027589 */ /* 0x000f6200000e0000 */
[----:B------:R-:W-:Y:S01]  /*06e0*/  R2UR UR9, R3 ;  /* 0x00000000030972ca */ /* 0x000fe200000e0000 */
        /* <DEDUP_REMOVED lines=21> */
.L_x_2145:
[----:B------:R-:W-:Y:S01]  /*0840*/  UISETP.NE.AND UP0, UPT, UR9, URZ, UPT ;  /* 0x0000003f0900728c */ /* 0x000fe2000bf05270 */
[----:B------:R-:W-:Y:S01]  /*0850*/  NOP ;  /* 0x0000000000007918 */ /* 0x000fe20000000000 */
[----:B-1----:R-:W-:Y:S01]  /*0860*/  UMOV UR4, 0x1 ;  /* 0x0000000100047882 */ /* 0x002fe20000000000 */
[----:B------:R-:W-:Y:S01]  /*0870*/  ULDC UR5, c[0x0][0x20] ;  /* 0x0000080000057ab9 */ /* 0x000fe20000000800 */
[----:B------:R-:W-:Y:S01]  /*0880*/  USEL UR4, UR4, 0x2, !UP0 ;  /* 0x0000000204047887 */ /* 0x000fe2000c000000 */
[----:B0-234-:R-:W-:Y:S01]  /*0890*/  BAR.SYNC.DEFER_BLOCKING 0x0 ;  /* 0x0000000000007b1d */ /* 0x01dfe20000010000 */
[----:B------:R-:W-:Y:S02]  /*08a0*/  PLOP3.LUT P1, PT, PT, PT, UP0, 0x80, 0x0 ;  /* 0x000000000000781c */ /* 0x000fe40003f2f008 */
[----:B------:R-:W-:Y:S02]  /*08b0*/  IADD3 R16, P0, R1, UR5, RZ ;  /* 0x0000000501107c10 */ /* 0x000fe4000ff1e0ff */
[----:B------:R-:W-:Y:S01]  /*08c0*/  IMAD.U32 R2, RZ, RZ, UR4 ;  /* 0x00000004ff027e24 */ /* 0x000fe2000f8e00ff */
[----:B------:R-:W-:Y:S01]  /*08d0*/  ULDC UR6, c[0x0][0x24] ;  /* 0x0000090000067ab9 */ /* 0x000fe20000000800 */
[----:B------:R-:W-:Y:S01]  /*08e0*/  ULDC.64 UR36, c[0x0][0x208] ;  /* 0x0000820000247ab9 */ /* 0x000fe20000000a00 */
[----:B------:R-:W-:-:S02]  /*08f0*/  IMAD.X R17, RZ, RZ, UR6, P0 ;  /* 0x00000006ff117e24 */ /* 0x000fc400080e06ff */
[----:B------:R0:W-:Y:S01]  /*0900*/  STL [R1+0x458], R2 ;  /* 0x0004580201007387 */ /* 0x0001e20000100800 */
[----:B------:R-:W-:Y:S02]  /*0910*/  IMAD.MOV.U32 R22, RZ, RZ, R16 ;  /* 0x000000ffff167224 */ /* 0x000fe400078e0010 */
[----:B------:R-:W-:Y:S01]  /*0920*/  IMAD.MOV.U32 R23, RZ, RZ, R17 ;  /* 0x000000ffff177224 */ /* 0x000fe200078e0011 */
[----:B------:R-:W-:Y:S06]  /*0930*/  @!P1 BRA `(.L_x_2146) ;  /* 0x0000020c00d89947 */ /* 0x000fec0003800000 */
.L_x_2147:
[----:B------:R-:W-:-:S08]  /*0940*/  NOP ;  /* 0x0000000000007918 */ /* 0x000fd00000000000 */
[----:B------:R-:W1:Y:S02]  /*0950*/  USETMAXREG.TRY_ALLOC.CTAPOOL UP0, 0xe8 ;  /* 0x000000e8000079c8 */ /* 0x000e640008000600 */
[----:B-1----:R-:W-:-:S13]  /*0960*/  PLOP3.LUT P0, PT, PT, PT, UP0, 0x80, 0x0 ;  /* 0x000000000000781c */ /* 0x002fda0003f0f008 */
[----:B------:R-:W-:Y:S05]  /*0970*/  @!P0 BRA `(.L_x_2147) ;  /* 0xfffffffc00f08947 */ /* 0x000fea000383ffff */
[----:B------:R-:W1:Y:S08]  /*0980*/  S2UR UR5, SR_CTAID.X ;  /* 0x00000000000579c3 */ /* 0x000e700000002500 */
[----:B------:R-:W-:Y:S08]  /*0990*/  BAR.ARV 0x4, 0x180 ;  /* 0x0106000000007b1d */ /* 0x000ff00000002000 */
[----:B------:R-:W-:Y:S08]  /*09a0*/  BAR.ARV 0x8, 0x180 ;  /* 0x0206000000007b1d */ /* 0x000ff00000002000 */
[----:B------:R-:W1:Y:S01]  /*09b0*/  LDC R0, c[0x0][0xd38] ;  /* 0x00034e00ff007b82 */ /* 0x000e620000000800 */
[----:B------:R-:W-:Y:S01]  /*09c0*/  ISETP.NE.AND P0, PT, R24, 0x1, PT ;  /* 0x000000011800780c */ /* 0x000fe20003f05270 */
[----:B------:R2:W-:-:S12]  /*09d0*/  STL.64 [R1+0x1f0], RZ ;  /* 0x0001f0ff01007387 */ /* 0x0005d80000100a00 */
[----:B------:R-:W-:Y:S06]  /*09e0*/  @!P0 BAR.ARV 0x9, 0x100 ;  /* 0x0244000000008b1d */ /* 0x000fec0000002000 */
[C---:B------:R-:W-:Y:S02]  /*09f0*/  IADD3 R214, P1, R16.reuse, 0x1f0, RZ ;  /* 0x000001f010d67810 */ /* 0x040fe40007f3e0ff */
[----:B------:R-:W-:Y:S01]  /*0a00*/  IADD3 R216, P2, R16, 0x1fc, RZ ;  /* 0x000001fc10d87810 */ /* 0x000fe20007f5e0ff */
[----:B------:R2:W-:Y:S01]  /*0a10*/  STL [R1+0x1f8], RZ ;  /* 0x0001f8ff01007387 */ /* 0x0005e20000100800 */
[----:B-1----:R-:W-:Y:S01]  /*0a20*/  ISETP.LE.AND P0, PT, R0, UR5, PT ;  /* 0x0000000500007c0c */ /* 0x002fe2000bf03270 */
[----:B------:R-:W-:-:S02]  /*0a30*/  IMAD.X R213, RZ, RZ, R17, P1 ;  /* 0x000000ffffd57224 */ /* 0x000fc400008e0611 */
[----:B------:R2:W-:Y:S01]  /*0a40*/  STL [R1+0x1fc], RZ ;  /* 0x0001fcff01007387 */ /* 0x0005e20000100800 */
[----:B------:R-:W-:-:S09]  /*0a50*/  IMAD.X R215, RZ, RZ, R17, P2 ;  /* 0x000000ffffd77224 */ /* 0x000fd200010e0611 */
[----:B--2---:R-:W-:Y:S05]  /*0a60*/  @P0 EXIT ;  /* 0x000000000000094d */ /* 0x004fea0003800000 */
[----:B0-----:R-:W0:Y:S01]  /*0a70*/  S2R R2, SR_TID.X ;  /* 0x0000000000027919 */ /* 0x001e220000002100 */
[----:B------:R-:W1:Y:S01]  /*0a80*/  S2UR UR9, SR_CgaCtaId ;  /* 0x00000000000979c3 */ /* 0x000e620000008800 */
[----:B------:R-:W-:Y:S01]  /*0a90*/  UMOV UR42, 0x400 ;  /* 0x00000400002a7882 */ /* 0x000fe20000000000 */
[----:B------:R-:W-:Y:S01]  /*0aa0*/  IMAD.MOV.U32 R191, RZ, RZ, 0x2 ;  /* 0x00000002ffbf7424 */ /* 0x000fe200078e00ff */
[C---:B------:R-:W-:Y:S01]  /*0ab0*/  IADD3 R208, -R24.reuse, 0xb, RZ ;  /* 0x0000000b18d07810 */ /* 0x040fe20007ffe1ff */
[----:B------:R-:W-:-:S04]  /*0ac0*/  VIADD R209, R24, 0x8 ;  /* 0x0000000818d17836 */ /* 0x000fc80000000000 */
[----:B------:R-:W2:Y:S01]  /*0ad0*/  S2UR UR4, SR_SWINHI ;  /* 0x00000000000479c3 */ /* 0x000ea20000002f00 */
[----:B-1----:R-:W-:Y:S01]  /*0ae0*/  ULEA UR42, UR9, UR42, 0x18 ;  /* 0x0000002a092a7291 */ /* 0x002fe2000f8ec03f */
[----:B0-----:R-:W-:-:S06]  /*0af0*/  VIADD R205, R2, 0xffffff80 ;  /* 0xffffff8002cd7836 */ /* 0x001fcc0000000000 */
[----:B------:R-:W-:Y:S01]  /*0b00*/  UMOV UR58, UR42 ;  /* 0x0000002a003a7c82 */ /* 0x000fe20008000000 */
[----:B--2---:R-:W-:Y:S01]  /*0b10*/  UMOV UR59, UR4 ;  /* 0x00000004003b7c82 */ /* 0x004fe20008000000 */
[----:B------:R-:W-:Y:S01]  /*0b20*/  UMOV UR4, UR5 ;  /* 0x0000000500047c82 */ /* 0x000fe20008000000 */
[----:B------:R-:W-:-:S04]  /*0b30*/  SHF.R.S32.HI R0, RZ, 0x1f, R205 ;  /* 0x0000001fff007819 */ /* 0x000fc800000114cd */
[CC--:B------:R-:W-:Y:S02]  /*0b40*/  LEA.HI R3, R0.reuse, R205.reuse, RZ, 0x5 ;  /* 0x000000cd00037211 */ /* 0x0c0fe400078f28ff */
[CC--:B------:R-:W-:Y:S02]  /*0b50*/  LEA.HI R2, R0.reuse, R205.reuse, RZ, 0x4 ;  /* 0x000000cd00027211 */ /* 0x0c0fe400078f20ff */
[----:B------:R-:W-:Y:S01]  /*0b60*/  LEA.HI R26, R0, R205, RZ, 0x7 ;  /* 0x000000cd001a7211 */ /* 0x000fe200078f38ff */
[----:B------:R-:W-:Y:S01]  /*0b70*/  IMAD.SHL.U32 R5, R3, 0x20, RZ ;  /* 0x0000002003057824 */ /* 0x000fe200078e00ff */
[----:B------:R-:W-:Y:S02]  /*0b80*/  SHF.R.S32.HI R3, RZ, 0x4, R2 ;  /* 0x00000004ff037819 */ /* 0x000fe40000011402 */
[C---:B------:R-:W-:Y:S02]  /*0b90*/  LOP3.LUT R4, R2.reuse, 0x3fffff0, RZ, 0xc0, !PT ;  /* 0x03fffff002047812 */ /* 0x040fe400078ec0ff */
[----:B------:R-:W-:-:S02]  /*0ba0*/  LEA.HI R2, R2, R3, RZ, 0x1 ;  /* 0x0000000302027211 */ /* 0x000fc400078f08ff */
[----:B------:R-:W-:Y:S01]  /*0bb0*/  LOP3.LUT R212, R26, 0xffffff80, RZ, 0xc0, !PT ;  /* 0xffffff801ad47812 */ /* 0x000fe200078ec0ff */
[----:B------:R-:W-:Y:S01]  /*0bc0*/  IMAD.IADD R4, R205, 0x1, -R4 ;  /* 0x00000001cd047824 */ /* 0x000fe200078e0a04 */
[----:B------:R-:W-:Y:S02]  /*0bd0*/  LOP3.LUT R2, R2, 0x1ffffffe, RZ, 0xc0, !PT ;  /* 0x1ffffffe02027812 */ /* 0x000fe400078ec0ff */
[----:B------:R-:W-:Y:S01]  /*0be0*/  LOP3.LUT R5, R5, 0xfffffc00, RZ, 0xc0, !PT ;  /* 0xfffffc0005057812 */ /* 0x000fe200078ec0ff */
[----:B------:R-:W-:Y:S01]  /*0bf0*/  IMAD.IADD R212, R205, 0x1, -R212 ;  /* 0x00000001cdd47824 */ /* 0x000fe200078e0ad4 */
[----:B------:R-:W-:Y:S01]  /*0c00*/  SHF.R.S32.HI R219, RZ, 0x7, R26 ;  /* 0x00000007ffdb7819 */ /* 0x000fe2000001141a */
[----:B------:R-:W-:Y:S02]  /*0c10*/  IMAD.IADD R2, R3, 0x1, -R2 ;  /* 0x0000000103027824 */ /* 0x000fe400078e0a02 */
[----:B------:R-:W-:Y:S01]  /*0c20*/  IMAD R5, R4, 0x40, R5 ;  /* 0x0000004004057824 */ /* 0x000fe200078e0205 */
[----:B------:R-:W-:-:S02]  /*0c30*/  SHF.R.S32.HI R3, RZ, 0x1f, R212 ;  /* 0x0000001fff037819 */ /* 0x000fc400000114d4 */
[----:B------:R-:W-:Y:S01]  /*0c40*/  LEA.HI R4, R0, R205, RZ, 0x2 ;  /* 0x000000cd00047211 */ /* 0x000fe200078f10ff */
[----:B------:R-:W-:Y:S01]  /*0c50*/  IMAD R190, R2, 0x8, R5 ;  /* 0x0000000802be7824 */ /* 0x000fe200078e0205 */
[----:B------:R-:W-:Y:S02]  /*0c60*/  LEA.HI R25, R3, R212, RZ, 0x2 ;  /* 0x000000d403197211 */ /* 0x000fe400078f10ff */
[----:B------:R-:W-:Y:S01]  /*0c70*/  LOP3.LUT R4, R4, 0xfffffffc, RZ, 0xc0, !PT ;  /* 0xfffffffc04047812 */ /* 0x000fe200078ec0ff */
[----:B------:R-:W-:Y:S01]  /*0c80*/  IMAD.WIDE R190, R190, R191, UR58 ;  /* 0x0000003abebe7e25 */ /* 0x000fe2000f8e02bf */
[--C-:B------:R-:W-:Y:S02]  /*0c90*/  SHF.R.S32.HI R2, RZ, 0x2, R25.reuse ;  /* 0x00000002ff027819 */ /* 0x100fe40000011419 */
[----:B------:R-:W-:Y:S01]  /*0ca0*/  SHF.R.S32.HI R5, RZ, 0x1f, R25 ;  /* 0x0000001fff057819 */ /* 0x000fe20000011419 */
[----:B------:R-:W-:Y:S01]  /*0cb0*/  IMAD.IADD R4, R205, 0x1, -R4 ;  /* 0x00000001cd047824 */ /* 0x000fe200078e0a04 */
[----:B------:R-:W-:-:S02]  /*0cc0*/  IADD3 R9, P6, R190, 0x20, RZ ;  /* 0x00000020be097810 */ /* 0x000fc40007fde0ff */
[----:B------:R-:W-:Y:S02]  /*0cd0*/  LEA.HI R5, R5, R2, RZ, 0x3 ;  /* 0x0000000205057211 */ /* 0x000fe400078f18ff */
[----:B------:R-:W-:Y:S02]  /*0ce0*/  LEA.HI R3, R3, R212, RZ, 0x5 ;  /* 0x000000d403037211 */ /* 0x000fe400078f28ff */
[----:B------:R-:W-:Y:S02]  /*0cf0*/  LOP3.LUT R5, R5, 0xfffffff8, RZ, 0xc0, !PT ;  /* 0xfffffff805057812 */ /* 0x000fe400078ec0ff */
[----:B------:R-:W-:Y:S02]  /*0d00*/  LEA.HI R6, R4, R4, RZ, 0x1 ;  /* 0x0000000404067211 */ /* 0x000fe400078f08ff */
[----:B------:R-:W-:Y:S01]  /*0d10*/  LOP3.LUT R7, R9, 0x380, RZ, 0xc0, !PT ;  /* 0x0000038009077812 */ /* 0x000fe200078ec0ff */
[----:B------:R-:W-:Y:S01]  /*0d20*/  IMAD.IADD R2, R2, 0x1, -R5 ;  /* 0x0000000102027824 */ /* 0x000fe200078e0a05 */
[----:B------:R-:W-:-:S02]  /*0d30*/  SHF.R.S32.HI R3, RZ, 0x5, R3 ;  /* 0x00000005ff037819 */ /* 0x000fc40000011403 */
[----:B------:R-:W-:Y:S02]  /*0d40*/  LOP3.LUT R5, R6, 0x1ffffffe, RZ, 0xc0, !PT ;  /* 0x1ffffffe06057812 */ /* 0x000fe400078ec0ff */
[----:B------:R-:W-:Y:S01]  /*0d50*/  SHF.R.U64 R6, R7, 0x3, RZ ;  /* 0x0000000307067819 */ /* 0x000fe200000012ff */
[----:B------:R-:W-:Y:S01]  /*0d60*/  IMAD R27, R3, 0x10, R2 ;  /* 0x00000010031b7824 */ /* 0x000fe200078e0202 */
[----:B------:R-:W-:Y:S01]  /*0d70*/  IADD3 R7, P1, R190, 0x60, RZ ;  /* 0x00000060be077810 */ /* 0x000fe20007f3e0ff */
[----:B------:R-:W-:Y:S01]  /*0d80*/  IMAD.IADD R29, R4, 0x1, -R5 ;  /* 0x00000001041d7824 */ /* 0x000fe200078e0a05 */
[----:B------:R-:W-:Y:S01]  /*0d90*/  LOP3.LUT R2, R6, R9, RZ, 0x3c, !PT ;  /* 0x0000000906027212 */ /* 0x000fe200078e3cff */
[----:B------:R-:W-:Y:S01]  /*0da0*/  IMAD.X R3, RZ, RZ, R191, P6 ;  /* 0x000000ffff037224 */ /* 0x000fe200030e06bf */
[----:B------:R-:W-:Y:S02]  /*0db0*/  LOP3.LUT R6, R7, 0x380, RZ, 0xc0, !PT ;  /* 0x0000038007067812 */ /* 0x000fe400078ec0ff */
[----:B------:R-:W-:-:S02]  /*0dc0*/  IADD3 R11, P3, R190, 0x4020, RZ ;  /* 0x00004020be0b7810 */ /* 0x000fc40007f7e0ff */
[----:B------:R-:W-:Y:S02]  /*0dd0*/  IADD3 R5, P0, R190, 0x40, RZ ;  /* 0x00000040be057810 */ /* 0x000fe40007f1e0ff */
[----:B------:R-:W-:Y:S02]  /*0de0*/  SHF.R.U64 R6, R6, 0x3, RZ ;  /* 0x0000000306067819 */ /* 0x000fe400000012ff */
[----:B------:R-:W-:Y:S02]  /*0df0*/  LOP3.LUT R10, R11, 0x380, RZ, 0xc0, !PT ;  /* 0x000003800b0a7812 */ /* 0x000fe400078ec0ff */
[----:B------:R-:W-:Y:S02]  /*0e00*/  LOP3.LUT R4, R5, 0x380, RZ, 0xc0, !PT ;  /* 0x0000038005047812 */ /* 0x000fe400078ec0ff */
[----:B------:R-:W-:Y:S01]  /*0e10*/  LOP3.LUT R6, R6, R7, RZ, 0x3c, !PT ;  /* 0x0000000706067212 */ /* 0x000fe200078e3cff */
[----:B------:R-:W-:Y:S01]  /*0e20*/  IMAD.X R7, RZ, RZ, R191, P1 ;  /* 0x000000ffff077224 */ /* 0x000fe200008e06bf */
[----:B------:R-:W-:-:S02]  /*0e30*/  MOV R2, R2 ;  /* 0x0000000200027202 */ /* 0x000fc40000000f00 */
[----:B------:R-:W-:Y:S02]  /*0e40*/  IADD3 R9, P2, R190, 0x4000, RZ ;  /* 0x00004000be097810 */ /* 0x000fe40007f5e0ff */
[----:B------:R-:W-:Y:S01]  /*0e50*/  SHF.R.U64 R10, R10, 0x3, RZ ;  /* 0x000000030a0a7819 */ /* 0x000fe200000012ff */
[----:B------:R0:W-:Y:S01]  /*0e60*/  STL [R1+0x450], R2 ;  /* 0x0004500201007387 */ /* 0x0001e20000100800 */
[----:B------:R-:W-:Y:S02]  /*0e70*/  LEA.HI R26, R26, R219, RZ, 0x1 ;  /* 0x000000db1a1a7211 */ /* 0x000fe400078f08ff */
[----:B------:R-:W-:Y:S02]  /*0e80*/  SHF.R.U64 R4, R4, 0x3, RZ ;  /* 0x0000000304047819 */ /* 0x000fe400000012ff */
[----:B------:R-:W-:Y:S02]  /*0e90*/  LOP3.LUT R8, R9, 0x380, RZ, 0xc0, !PT ;  /* 0x0000038009087812 */ /* 0x000fe400078ec0ff */
[----:B------:R-:W-:Y:S01]  /*0ea0*/  LOP3.LUT R10, R10, R11, RZ, 0x3c, !PT ;  /* 0x0000000b0a0a7212 */ /* 0x000fe200078e3cff */
[----:B------:R-:W-:Y:S01]  /*0eb0*/  IMAD.X R11, RZ, RZ, R191, P3 ;  /* 0x000000ffff0b7224 */ /* 0x000fe200018e06bf */
[----:B------:R-:W-:-:S02]  /*0ec0*/  LOP3.LUT R26, R26, 0x3fffffe, RZ, 0xc0, !PT ;  /* 0x03fffffe1a1a7812 */ /* 0x000fc400078ec0ff */
[----:B0-----:R-:W-:Y:S02]  /*0ed0*/  MOV R2, R6 ;  /* 0x0000000600027202 */ /* 0x001fe40000000f00 */
[----:B------:R-:W-:Y:S01]  /*0ee0*/  LOP3.LUT R4, R4, R5, RZ, 0x3c, !PT ;  /* 0x0000000504047212 */ /* 0x000fe200078e3cff */
[--C-:B------:R-:W-:Y:S01]  /*0ef0*/  IMAD.X R5, RZ, RZ, R191.reuse, P0 ;  /* 0x000000ffff057224 */ /* 0x100fe200000e06bf */
[----:B------:R-:W-:Y:S01]  /*0f00*/  SHF.R.U64 R8, R8, 0x3, RZ ;  /* 0x0000000308087819 */ /* 0x000fe200000012ff */
[----:B------:R0:W-:Y:S01]  /*0f10*/  STL [R1+0x448], R2 ;  /* 0x0004480201007387 */ /* 0x0001e20000100800 */
[----:B------:R-:W-:Y:S01]  /*0f20*/  IMAD.IADD R26, R219, 0x1, -R26 ;  /* 0x00000001db1a7824 */ /* 0x000fe200078e0a1a */
[----:B------:R-:W-:Y:S02]  /*0f30*/  LEA.HI R0, R0, R205, RZ, 0x3 ;  /* 0x000000cd00007211 */ /* 0x000fe400078f18ff */
[----:B------:R-:W-:Y:S01]  /*0f40*/  LOP3.LUT R8, R8, R9, RZ, 0x3c, !PT ;  /* 0x0000000908087212 */ /* 0x000fe200078e3cff */
[----:B------:R-:W-:Y:S01]  /*0f50*/  IMAD.X R9, RZ, RZ, R191, P2 ;  /* 0x000000ffff097224 */ /* 0x000fe200010e06bf */
[----:B------:R-:W-:Y:S01]  /*0f60*/  MOV R3, R4 ;  /* 0x0000000400037202 */ /* 0x000fe20000000f00 */
[----:B------:R-:W-:Y:S01]  /*0f70*/  IMAD R206, R26, 0x40, R27 ;  /* 0x000000401ace7824 */ /* 0x000fe200078e021b */
[----:B------:R-:W-:-:S02]  /*0f80*/  SHF.R.S32.HI R210, RZ, 0x3, R0 ;  /* 0x00000003ffd27819 */ /* 0x000fc40000011400 */
[----:B0-----:R-:W-:Y:S01]  /*0f90*/  MOV R2, R10 ;  /* 0x0000000a00027202 */ /* 0x001fe20000000f00 */
[----:B------:R0:W-:Y:S01]  /*0fa0*/  STL [R1+0x44c], R3 ;  /* 0x00044c0301007387 */ /* 0x0001e20000100800 */
[C---:B------:R-:W-:Y:S02]  /*0fb0*/  IADD3 R19, P6, R190.reuse, 0x8000, RZ ;  /* 0x00008000be137810 */ /* 0x040fe40007fde0ff */
[C---:B------:R-:W-:Y:S01]  /*0fc0*/  IADD3 R21, P0, R190.reuse, 0xc060, RZ ;  /* 0x0000c060be157810 */ /* 0x040fe20007f1e0ff */
[----:B------:R1:W-:Y:S01]  /*0fd0*/  STL [R1+0x440], R2 ;  /* 0x0004400201007387 */ /* 0x0003e20000100800 */
[----:B------:R-:W-:Y:S02]  /*0fe0*/  LOP3.LUT R18, R19, 0x380, RZ, 0xc0, !PT ;  /* 0x0000038013127812 */ /* 0x000fe400078ec0ff */
[C---:B------:R-:W-:Y:S02]  /*0ff0*/  IADD3 R13, P4, R190.reuse, 0x4040, RZ ;  /* 0x00004040be0d7810 */ /* 0x040fe40007f9e0ff */
[----:B------:R-:W-:-:S02]  /*1000*/  IADD3 R15, P5, R190, 0x4060, RZ ;  /* 0x00004060be0f7810 */ /* 0x000fc40007fbe0ff */
[----:B0-----:R-:W-:Y:S02]  /*1010*/  MOV R3, R8 ;  /* 0x0000000800037202 */ /* 0x001fe40000000f00 */
[----:B------:R-:W-:Y:S02]  /*1020*/  SHF.R.U64 R18, R18, 0x3, RZ ;  /* 0x0000000312127819 */ /* 0x000fe400000012ff */
[----:B-1----:R-:W-:Y:S01]  /*1030*/  LOP3.LUT R2, R0, 0xfffffff8, RZ, 0xc0, !PT ;  /* 0xfffffff800027812 */ /* 0x002fe200078ec0ff */
[----:B------:R-:W-:Y:S01]  /*1040*/  IMAD R0, R29, 0x8, R206 ;  /* 0x000000081d007824 */ /* 0x000fe200078e02ce */
[----:B------:R0:W-:Y:S01]  /*1050*/  STL [R1+0x444], R3 ;  /* 0x0004440301007387 */ /* 0x0001e20000100800 */
[----:B------:R-:W-:Y:S02]  /*1060*/  LOP3.LUT R20, R21, 0x380, RZ, 0xc0, !PT ;  /* 0x0000038015147812 */ /* 0x000fe400078ec0ff */
[----:B------:R-:W-:Y:S01]  /*1070*/  LOP3.LUT R12, R13, 0x380, RZ, 0xc0, !PT ;  /* 0x000003800d0c7812 */ /* 0x000fe200078ec0ff */
[----:B------:R0:W-:Y:S01]  /*1080*/  STL [R1+0x454], R0 ;  /* 0x0004540001007387 */ /* 0x0001e20000100800 */
[----:B------:R-:W-:Y:S01]  /*1090*/  LOP3.LUT R14, R15, 0x380, RZ, 0xc0, !PT ;  /* 0x000003800f0e7812 */ /* 0x000fe200078ec0ff */
[----:B------:R-:W-:Y:S01]  /*10a0*/  IMAD.IADD R211, R205, 0x1, -R2 ;  /* 0x00000001cdd37824 */ /* 0x000fe200078e0a02 */
[----:B------:R-:W-:Y:S01]  /*10b0*/  LOP3.LUT R18, R18, R19, RZ, 0x3c, !PT ;  /* 0x0000001312127212 */ /* 0x000fe200078e3cff */
[--C-:B------:R-:W-:Y:S01]  /*10c0*/  IMAD.X R19, RZ, RZ, R191.reuse, P6 ;  /* 0x000000ffff137224 */ /* 0x100fe200030e06bf */
[----:B------:R-:W-:Y:S01]  /*10d0*/  SHF.R.U64 R20, R20, 0x3, RZ ;  /* 0x0000000314147819 */ /* 0x000fe200000012ff */
[C---:B------:R-:W-:Y:S01]  /*10e0*/  IMAD.SHL.U32 R193, R211.reuse, 0x8, RZ ;  /* 0x00000008d3c17824 */ /* 0x040fe200078e00ff */
[----:B------:R-:W-:Y:S01]  /*10f0*/  SHF.R.U64 R12, R12, 0x3, RZ ;  /* 0x000000030c0c7819 */ /* 0x000fe200000012ff */
[----:B------:R-:W-:Y:S01]  /*1100*/  IMAD R211, R211, 0x20, R210 ;  /* 0x00000020d3d37824 */ /* 0x000fe200078e02d2 */
[----:B------:R-:W-:Y:S01]  /*1110*/  SHF.R.U64 R14, R14, 0x3, RZ ;  /* 0x000000030e0e7819 */ /* 0x000fe200000012ff */
[----:B------:R-:W-:Y:S01]  /*1120*/  VIADD R195, R193, 0x40 ;  /* 0x00000040c1c37836 */ /* 0x000fe20000000000 */
[----:B------:R-:W-:Y:S01]  /*1130*/  LOP3.LUT R25, R25, 0x7ffffffc, RZ, 0xc0, !PT ;  /* 0x7ffffffc19197812 */ /* 0x000fe200078ec0ff */
[C---:B------:R-:W-:Y:S01]  /*1140*/  VIADD R194, R193.reuse, 0x80 ;  /* 0x00000080c1c27836 */ /* 0x040fe20000000000 */
[----:B------:R-:W-:Y:S01]  /*1150*/  LOP3.LUT R20, R20, R21, RZ, 0x3c, !PT ;  /* 0x0000001514147212 */ /* 0x000fe200078e3cff */
[--C-:B------:R-:W-:Y:S01]  /*1160*/  IMAD.X R21, RZ, RZ, R191.reuse, P0 ;  /* 0x000000ffff157224 */ /* 0x100fe200000e06bf */
[----:B------:R-:W-:Y:S01]  /*1170*/  LOP3.LUT R12, R12, R13, RZ, 0x3c, !PT ;  /* 0x0000000d0c0c7212 */ /* 0x000fe200078e3cff */
[--C-:B------:R-:W-:Y:S01]  /*1180*/  IMAD.X R13, RZ, RZ, R191.reuse, P4 ;  /* 0x000000ffff0d7224 */ /* 0x100fe200020e06bf */
[----:B------:R-:W-:Y:S01]  /*1190*/  LOP3.LUT R14, R14, R15, RZ, 0x3c, !PT ;  /* 0x0000000f0e0e7212 */ /* 0x000fe200078e3cff */
[----:B------:R-:W-:Y:S01]  /*11a0*/  IMAD.X R15, RZ, RZ, R191, P5 ;  /* 0x000000ffff0f7224 */ /* 0x000fe200028e06bf */
[----:B------:R-:W-:Y:S01]  /*11b0*/  MOV R227, R18 ;  /* 0x0000001200e37202 */ /* 0x000fe20000000f00 */
[----:B------:R-:W-:Y:S01]  /*11c0*/  VIADD R196, R193, 0xc0 ;  /* 0x000000c0c1c47836 */ /* 0x000fe20000000000 */
[----:B------:R-:W-:Y:S01]  /*11d0*/  IADD3 R185, P0, R16, 0x50, RZ ;  /* 0x0000005010b97810 */ /* 0x000fe20007f1e0ff */
[----:B------:R-:W-:Y:S01]  /*11e0*/  IMAD.IADD R25, R212, 0x1, -R25 ;  /* 0x00000001d4197824 */ /* 0x000fe200078e0a19 */
[----:B------:R-:W-:-:S02]  /*11f0*/  IADD3 R18, P1, R16, 0x11c, RZ ;  /* 0x0000011c10127810 */ /* 0x000fc40007f3e0ff */
[----:B------:R-:W-:Y:S01]  /*1200*/  IADD3 R218, P2, R16, 0x200, RZ ;  /* 0x0000020010da7810 */ /* 0x000fe20007f5e0ff */
[--C-:B------:R-:W-:Y:S01]  /*1210*/  IMAD.X R199, RZ, RZ, R17.reuse, P0 ;  /* 0x000000ffffc77224 */ /* 0x100fe200000e0611 */
[----:B------:R-:W-:Y:S01]  /*1220*/  MOV R229, R12 ;  /* 0x0000000c00e57202 */ /* 0x000fe20000000f00 */
[--C-:B------:R-:W-:Y:S01]  /*1230*/  IMAD.X R161, RZ, RZ, R17.reuse, P1 ;  /* 0x000000ffffa17224 */ /* 0x100fe200008e0611 */
[----:B------:R-:W-:Y:S01]  /*1240*/  MOV R228, R14 ;  /* 0x0000000e00e47202 */ /* 0x000fe20000000f00 */
[----:B------:R-:W-:Y:S01]  /*1250*/  IMAD.X R217, RZ, RZ, R17, P2 ;  /* 0x000000ffffd97224 */ /* 0x000fe200010e0611 */
[----:B------:R-:W-:Y:S01]  /*1260*/  MOV R226, R20 ;  /* 0x0000001400e27202 */ /* 0x000fe20000000f00 */
[----:B------:R-:W-:Y:S01]  /*1270*/  IMAD.SHL.U32 R207, R25, 0x2, RZ ;  /* 0x0000000219cf7824 */ /* 0x000fe200078e00ff */
[----:B------:R-:W-:Y:S02]  /*1280*/  SHF.R.S32.HI R203, RZ, 0x1f, R193 ;  /* 0x0000001fffcb7819 */ /* 0x000fe400000114c1 */
[----:B------:R-:W-:-:S02]  /*1290*/  SHF.R.S32.HI R202, RZ, 0x1f, R195 ;  /* 0x0000001fffca7819 */ /* 0x000fc400000114c3 */
[----:B------:R-:W-:Y:S02]  /*12a0*/  SHF.R.S32.HI R201, RZ, 0x1f, R194 ;  /* 0x0000001fffc97819 */ /* 0x000fe400000114c2 */
[----:B0-----:R-:W-:-:S07]  /*12b0*/  SHF.R.S32.HI R200, RZ, 0x1f, R196 ;  /* 0x0000001fffc87819 */ /* 0x001fce00000114c4 */
.L_x_2277:
        /* <DEDUP_REMOVED lines=21> */
.L_x_2148:
[----:B------:R-:W-:Y:S01]  /*1410*/  ULDC UR7, c[0x0][0xd54] ;  /* 0x0003550000077ab9 */ /* 0x000fe20000000800 */
[----:B------:R-:W-:Y:S01]  /*1420*/  UMOV UR6, UR12 ;  /* 0x0000000c00067c82 */ /* 0x000fe20008000000 */
[----:B------:R-:W-:-:S11]  /*1430*/  UISETP.NE.AND UP0, UPT, UR7, 0x1, UPT ;  /* 0x000000010700788c */ /* 0x000fd6000bf05270 */
[----:B------:R-:W-:Y:S02]  /*1440*/  @UP0 ULDC.64 UR10, c[0x0][0xd58] ;  /* 0x00035600000a0ab9 */ /* 0x000fe40000000a00 */
[----:B------:R-:W-:-:S04]  /*1450*/  UIMAD.WIDE.U32 UR4, UR12, UR10, URZ ;  /* 0x0000000a0c0472a5 */ /* 0x000fc8000f8e003f */
[----:B------:R-:W-:-:S04]  /*1460*/  @UP0 USHF.R.U32.HI UR6, URZ, UR11, UR5 ;  /* 0x0000000b3f060299 */ /* 0x000fc80008011605 */
[----:B------:R-:W-:-:S12]  /*1470*/  UIMAD UR4, UR6, UR7, URZ ;  /* 0x00000007060472a4 */ /* 0x000fd8000f8e023f */
.L_x_2149:
[----:B------:R-:W2:Y:S01]  /*1480*/  LDL R0, [R1+0x458] ;  /* 0x0004580001007983 */ /* 0x000ea20000100800 */
[----:B------:R-:W-:Y:S01]  /*1490*/  UIADD3 UR10, UP2, UR58, 0x32450, URZ ;  /* 0x000324503a0a7890 */ /* 0x000fe2000ff5e03f */
[----:B------:R-:W-:Y:S01]  /*14a0*/  IMAD.U32 R15, RZ, RZ, UR9 ;  /* 0x00000009ff0f7e24 */ /* 0x000fe2000f8e00ff */
[----:B------:R-:W-:Y:S01]  /*14b0*/  UIADD3 UR5, UP3, UR58, 0x32460, URZ ;  /* 0x000324603a057890 */ /* 0x000fe2000ff7e03f */
[----:B------:R-:W-:Y:S01]  /*14c0*/  IMAD.MOV.U32 R3, RZ, RZ, 0x80 ;  /* 0x00000080ff037424 */ /* 0x000fe200078e00ff */
[----:B------:R-:W-:Y:S01]  /*14d0*/  UIADD3.X UR11, URZ, UR59, URZ, UP2, !UPT ;  /* 0x0000003b3f0b7290 */ /* 0x000fe200097fe43f */
[----:B------:R-:W-:Y:S01]  /*14e0*/  IMAD.MOV.U32 R13, RZ, RZ, 0x80 ;  /* 0x00000080ff0d7424 */ /* 0x000fe200078e00ff */
[----:B------:R-:W-:Y:S01]  /*14f0*/  UIADD3 UR13, UP1, UR58, 0x32440, URZ ;  /* 0x000324403a0d7890 */ /* 0x000fe2000ff3e03f */
[----:B------:R-:W-:Y:S01]  /*1500*/  IMAD.U32 R8, RZ, RZ, UR10 ;  /* 0x0000000aff087e24 */ /* 0x000fe2000f8e00ff */
[----:B------:R-:W-:Y:S01]  /*1510*/  UIADD3 UR14, UP0, UR58, 0x32430, URZ ;  /* 0x000324303a0e7890 */ /* 0x000fe2000ff1e03f */
[----:B------:R-:W-:Y:S01]  /*1520*/  IMAD.U32 R10, RZ, RZ, UR5 ;  /* 0x00000005ff0a7e24 */ /* 0x000fe2000f8e00ff */
[----:B------:R-:W-:Y:S01]  /*1530*/  UIADD3 UR4, UR12, -UR4, URZ ;  /* 0x800000040c047290 */ /* 0x000fe2000fffe03f */
[----:B------:R-:W-:Y:S01]  /*1540*/  IMAD.U32 R9, RZ, RZ, UR11 ;  /* 0x0000000bff097e24 */ /* 0x000fe2000f8e00ff */
[----:B------:R-:W-:Y:S01]  /*1550*/  ULDC UR11, c[0x0][0xd48] ;  /* 0x00035200000b7ab9 */ /* 0x000fe20000000800 */
[----:B------:R-:W-:Y:S01]  /*1560*/  UIADD3.X UR9, URZ, UR59, URZ, UP1, !UPT ;  /* 0x0000003b3f097290 */ /* 0x000fe20008ffe43f */
[----:B------:R-:W-:Y:S01]  /*1570*/  IMAD.U32 R4, RZ, RZ, UR13 ;  /* 0x0000000dff047e24 */ /* 0x000fe2000f8e00ff */
[----:B------:R-:W-:Y:S01]  /*1580*/  ULOP3.LUT UR6, URZ, UR6, URZ, 0x33, !UPT ;  /* 0x000000063f067292 */ /* 0x000fe2000f8e333f */
[----:B------:R-:W-:Y:S01]  /*1590*/  IMAD.MOV.U32 R14, RZ, RZ, 0x100 ;  /* 0x00000100ff0e7424 */ /* 0x000fe200078e00ff */
[----:B------:R-:W-:Y:S01]  /*15a0*/  ULDC UR13, c[0x0][0xd54] ;  /* 0x00035500000d7ab9 */ /* 0x000fe20000000800 */
[----:B------:R-:W-:Y:S01]  /*15b0*/  UISETP.NE.AND UP1, UPT, UR11, 0x1, UPT ;  /* 0x000000010b00788c */ /* 0x000fe2000bf25270 */
[----:B------:R-:W-:Y:S01]  /*15c0*/  IMAD.U32 R5, RZ, RZ, UR9 ;  /* 0x00000009ff057e24 */ /* 0x000fe2000f8e00ff */
[----:B------:R-:W-:Y:S01]  /*15d0*/  UIADD3.X UR15, URZ, UR59, URZ, UP0, !UPT ;  /* 0x0000003b3f0f7290 */ /* 0x000fe200087fe43f */
[----:B------:R-:W-:Y:S01]  /*15e0*/  STL.64 [R1+0x30], R14 ;  /* 0x0000300e01007387 */ /* 0x000fe20000100a00 */
[----:B------:R-:W-:Y:S01]  /*15f0*/  UIMAD UR13, UR8, UR13, UR4 ;  /* 0x0000000d080d72a4 */ /* 0x000fe2000f8e0204 */
[C---:B------:R-:W-:Y:S01]  /*1600*/  IADD3 R47, P0, R16.reuse, 0x410, RZ ;  /* 0x00000410102f7810 */ /* 0x040fe20007f1e0ff */
[----:B------:R-:W-:Y:S01]  /*1610*/  ULDC UR5, c[0x0][0x448] ;  /* 0x0001120000057ab9 */ /* 0x000fe20000000800 */
[----:B------:R-:W-:Y:S01]  /*1620*/  ULDC.64 UR16, c[0x0][0x418] ;  /* 0x0001060000107ab9 */ /* 0x000fe20000000a00 */
[----:B------:R-:W-:Y:S01]  /*1630*/  UISETP.NE.AND UP5, UPT, UR5, 0x1, UPT ;  /* 0x000000010500788c */ /* 0x000fe2000bfa5270 */
[----:B------:R-:W-:Y:S01]  /*1640*/  STL.64 [R1+0x20], R4 ;  /* 0x0000200401007387 */ /* 0x000fe20000100a00 */
[----:B------:R-:W-:Y:S01]  /*1650*/  UISETP.NE.U32.AND UP0, UPT, UR16, URZ, UPT ;  /* 0x0000003f1000728c */ /* 0x000fe2000bf05070 */
[----:B------:R-:W-:Y:S01]  /*1660*/  IADD3 R45, P1, R16, 0x28, RZ ;  /* 0x00000028102d7810 */ /* 0x000fe20007f3e0ff */
[----:B------:R-:W-:Y:S01]  /*1670*/  ULDC UR10, c[0x0][0x20] ;  /* 0x00000800000a7ab9 */ /* 0x000fe20000000800 */
[----:B------:R-:W-:Y:S01]  /*1680*/  ULDC.64 UR4, c[0x0][0xad8] ;  /* 0x0002b60000047ab9 */ /* 0x000fe20000000a00 */
[----:B------:R-:W-:Y:S01]  /*1690*/  VIADD R19, R185, -UR10 ;  /* 0x8000000ab9137c36 */ /* 0x000fe20008000000 */
[----:B------:R-:W-:Y:S01]  /*16a0*/  UISETP.NE.AND.EX UP0, UPT, UR17, URZ, UPT, UP0 ;  /* 0x0000003f1100728c */ /* 0x000fe2000bf05300 */
[----:B------:R-:W-:Y:S01]  /*16b0*/  STL.128 [R1+0x410], RZ ;  /* 0x000410ff01007387 */ /* 0x000fe20000100c00 */
[----:B------:R-:W-:Y:S01]  /*16c0*/  ULDC UR43, c[0x0][0x424] ;  /* 0x00010900002b7ab9 */ /* 0x000fe20000000800 */
[----:B------:R-:W-:Y:S01]  /*16d0*/  UISETP.GE.AND UP4, UPT, UR5, 0x1, UPT ;  /* 0x000000010500788c */ /* 0x000fe2000bf86270 */
[--C-:B------:R-:W-:Y:S01]  /*16e0*/  IMAD.X R48, RZ, RZ, R17.reuse, P0 ;  /* 0x000000ffff307224 */ /* 0x100fe200000e0611 */
[----:B------:R-:W-:Y:S01]  /*16f0*/  STL.128 [R1+0x420], RZ ;  /* 0x000420ff01007387 */ /* 0x000fe20000100c00 */
[----:B------:R-:W-:Y:S01]  /*1700*/  USEL UR43, UR43, 0x1, UP0 ;  /* 0x000000012b2b7887 */ /* 0x000fe20008000000 */
[----:B------:R-:W-:Y:S01]  /*1710*/  IMAD.X R46, RZ, RZ, R17, P1 ;  /* 0x000000ffff2e7224 */ /* 0x000fe200008e0611 */
[----:B------:R-:W-:Y:S01]  /*1720*/  UMOV UR60, UR13 ;  /* 0x0000000d003c7c82 */ /* 0x000fe20008000000 */
[----:B------:R-:W-:Y:S01]  /*1730*/  STL.128 [R1+0x200], RZ ;  /* 0x000200ff01007387 */ /* 0x000fe20000100c00 */
[----:B------:R-:W-:Y:S01]  /*1740*/  ULDC UR12, c[0x0][0x2f0] ;  /* 0x0000bc00000c7ab9 */ /* 0x000fe20000000800 */
[----:B------:R-:W-:Y:S01]  /*1750*/  @UP5 ULDC UR9, c[0x0][0x44c] ;  /* 0x0001130000095ab9 */ /* 0x000fe20000000800 */
[----:B------:R-:W-:Y:S01]  /*1760*/  UIMAD UR43, UR43, UR12, URZ ;  /* 0x0000000c2b2b72a4 */ /* 0x000fe2000f8e023f */
[----:B------:R-:W-:Y:S01]  /*1770*/  STL.128 [R1+0x210], RZ ;  /* 0x000210ff01007387 */ /* 0x000fe20000100c00 */
[----:B------:R-:W-:Y:S01]  /*1780*/  PLOP3.LUT P2, PT, PT, PT, UP4, 0x40, 0x0 ;  /* 0x000000000000781c */ /* 0x000fe20003f4e848 */
[----:B------:R-:W-:Y:S01]  /*1790*/  ULDC UR44, c[0x0][0x288] ;  /* 0x0000a200002c7ab9 */ /* 0x000fe20000000800 */
[----:B------:R-:W-:Y:S01]  /*17a0*/  UP2UR UR39, UPR, URZ, 0x20 ;  /* 0x000000203f277883 */ /* 0x000fe20008000000 */
[----:B------:R-:W-:Y:S01]  /*17b0*/  STL.128 [R1+0x220], RZ ;  /* 0x000220ff01007387 */ /* 0x000fe20000100c00 */
[----:B------:R-:W-:-:S02]  /*17c0*/  UIADD3 UR38, UR43, 0x1, -UR44 ;  /* 0x000000012b267890 */ /* 0x000fc4000fffe82c */
[----:B------:R-:W-:Y:S01]  /*17d0*/  UP2UR UR41, UPR, URZ, 0x10 ;  /* 0x000000103f297883 */ /* 0x000fe20008000000 */
[----:B------:R-:W-:Y:S04]  /*17e0*/  STL.128 [R1+0x230], RZ ;  /* 0x000230ff01007387 */ /* 0x000fe80000100c00 */
        /* <DEDUP_REMOVED lines=28> */
[----:B------:R-:W-:Y:S04]  /*19b0*/  STL [R1+0x10], RZ ;  /* 0x000010ff01007387 */ /* 0x000fe80000100800 */
[----:B------:R-:W-:Y:S01]  /*19c0*/  STL [R1+0x38], RZ ;  /* 0x000038ff01007387 */ /* 0x000fe20000100800 */
[----:B--2---:R-:W-:-:S13]  /*19d0*/  R2UR UR7, R0 ;  /* 0x00000000000772ca */ /* 0x004fda00000e0000 */
[----:B------:R-:W-:Y:S02]  /*19e0*/  IMAD.U32 R0, RZ, RZ, UR7 ;  /* 0x00000007ff007e24 */ /* 0x000fe4000f8e00ff */
[----:B------:R-:W-:Y:S01]  /*19f0*/  IMAD.U32 R2, RZ, RZ, UR7 ;  /* 0x00000007ff027e24 */ /* 0x000fe2000f8e00ff */
[----:B------:R-:W-:Y:S01]  /*1a00*/  UIADD3.X UR7, URZ, UR59, URZ, UP3, !UPT ;  /* 0x0000003b3f077290 */ /* 0x000fe20009ffe43f */
[----:B------:R-:W-:Y:S02]  /*1a10*/  IMAD.MOV.U32 R12, RZ, RZ, R0 ;  /* 0x000000ffff0c7224 */ /* 0x000fe400078e0000 */
[----:B------:R-:W0:Y:S01]  /*1a20*/  LDC R0, c[0x0][0xa80] ;  /* 0x0002a000ff007b82 */ /* 0x000e220000000800 */
[----:B------:R1:W-:Y:S02]  /*1a30*/  STL.64 [R1+0x28], R2 ;  /* 0x0000280201007387 */ /* 0x0003e40000100a00 */
[----:B------:R-:W-:Y:S01]  /*1a40*/  IMAD.U32 R11, RZ, RZ, UR7 ;  /* 0x00000007ff0b7e24 */ /* 0x000fe2000f8e00ff */
[----:B------:R-:W-:Y:S01]  /*1a50*/  ULDC UR7, c[0x0][0xd3c] ;  /* 0x00034f0000077ab9 */ /* 0x000fe20000000800 */
[----:B------:R-:W-:Y:S01]  /*1a60*/  STL.128 [R1], R12 ;  /* 0x0000000c01007387 */ /* 0x000fe20000100c00 */
[----:B------:R-:W-:-:S03]  /*1a70*/  UIADD3 UR8, UR6, UR7, URZ ;  /* 0x0000000706087290 */ /* 0x000fc6000fffe03f */
[----:B------:R-:W-:Y:S01]  /*1a80*/  @UP1 ULDC UR6, c[0x0][0xd4c] ;  /* 0x0003530000061ab9 */ /* 0x000fe20000000800 */
[----:B------:R-:W-:Y:S01]  /*1a90*/  USHF.L.U32 UR61, UR8, 0x7, URZ ;  /* 0x00000007083d7899 */ /* 0x000fe2000800063f */
[----:B------:R-:W-:Y:S01]  /*1aa0*/  STL.128 [R1+0x40], R8 ;  /* 0x0000400801007387 */ /* 0x000fe20000100c00 */
[----:B------:R-:W-:Y:S01]  /*1ab0*/  UIMAD.WIDE.U32 UR6, UR13, UR6, URZ ;  /* 0x000000060d0672a5 */ /* 0x000fe2000f8e003f */
[----:B-1----:R-:W-:Y:S01]  /*1ac0*/  IMAD.U32 R2, RZ, RZ, UR14 ;  /* 0x0000000eff027e24 */ /* 0x002fe2000f8e00ff */
[----:B------:R-:W-:Y:S01]  /*1ad0*/  @UP1 ULDC UR14, c[0x0][0xd50] ;  /* 0x00035400000e1ab9 */ /* 0x000fe20000000800 */
[----:B------:R-:W-:Y:S01]  /*1ae0*/  IMAD.U32 R3, RZ, RZ, UR15 ;  /* 0x0000000fff037e24 */ /* 0x000fe2000f8e00ff */
[----:B------:R-:W-:Y:S02]  /*1af0*/  UIADD3 UR10, UR61, 0x7f, URZ ;  /* 0x0000007f3d0a7890 */ /* 0x000fe4000fffe03f */
[----:B------:R-:W-:Y:S02]  /*1b00*/  @UP1 USHF.R.U32.HI UR60, URZ, UR14, UR7 ;  /* 0x0000000e3f3c1299 */ /* 0x000fe40008011607 */
[----:B------:R-:W-:Y:S01]  /*1b10*/  STL.64 [R1+0x18], R2 ;  /* 0x0000180201007387 */ /* 0x000fe20000100a00 */
[----:B------:R-:W-:Y:S01]  /*1b20*/  @UP5 ULDC UR15, c[0x0][0x450] ;  /* 0x00011400000f5ab9 */ /* 0x000fe20000000800 */
[----:B------:R-:W-:-:S02]  /*1b30*/  UIADD3 UR6, -UR60, URZ, URZ ;  /* 0x0000003f3c067290 */ /* 0x000fc4000fffe13f */
[----:B0-----:R0:W-:Y:S02]  /*1b40*/  STL [R1+0x430], R0 ;  /* 0x0004300001007387 */ /* 0x0011e40000100800 */
[----:B------:R-:W-:-:S06]  /*1b50*/  UIMAD UR6, UR11, UR6, UR13 ;  /* 0x000000060b0672a4 */ /* 0x000fcc000f8e020d */
[----:B------:R-:W-:Y:S02]  /*1b60*/  IMAD.U32 R204, RZ, RZ, UR6 ;  /* 0x00000006ffcc7e24 */ /* 0x000fe4000f8e00ff */
[----:B0-----:R-:W-:Y:S01]  /*1b70*/  IMAD.U32 R0, RZ, RZ, UR8 ;  /* 0x00000008ff007e24 */ /* 0x001fe2000f8e00ff */
[----:B------:R-:W-:-:S04]  /*1b80*/  UIMAD.WIDE.U32 UR8, UR10, UR9, URZ ;  /* 0x000000090a0872a5 */ /* 0x000fc8000f8e003f */
[----:B------:R0:W-:Y:S01]  /*1b90*/  STL [R19], R0 ;  /* 0x0000000013007387 */ /* 0x0001e20000100800 */
[----:B------:R-:W-:-:S04]  /*1ba0*/  @UP5 USHF.R.U32.HI UR10, URZ, UR15, UR9 ;  /* 0x0000000f3f0a5299 */ /* 0x000fc80008011609 */
[----:B------:R-:W-:-:S04]  /*1bb0*/  UIADD3 UR10, UR38, UR10, URZ ;  /* 0x0000000a260a7290 */ /* 0x000fc8000fffe03f */
[----:B------:R-:W-:Y:S01]  /*1bc0*/  UIADD3 UR4, UR10, UR4, URZ ;  /* 0x000000040a047290 */ /* 0x000fe2000fffe03f */
[----:B0-----:R-:W-:Y:S11]  /*1bd0*/  @P2 BRA `(.L_x_2150) ;  /* 0x0000000000442947 */ /* 0x001ff60003800000 */
        /* <DEDUP_REMOVED lines=10> */
.L_x_2151:
[----:B------:R-:W-:-:S11]  /*1c80*/  UISETP.NE.AND UP0, UPT, UR5, 0x1, UPT ;  /* 0x000000010500788c */ /* 0x000fd6000bf05270 */
[----:B------:R-:W-:Y:S02]  /*1c90*/  @UP0 ULDC.64 UR10, c[0x0][0xae0] ;  /* 0x0002b800000a0ab9 */ /* 0x000fe40000000a00 */
[----:B------:R-:W-:-:S04]  /*1ca0*/  UIMAD.WIDE.U32 UR6, UR8, UR10, URZ ;  /* 0x0000000a080672a5 */ /* 0x000fc8000f8e003f */
[----:B------:R-:W-:-:S12]  /*1cb0*/  @UP0 USHF.R.U32.HI UR8, URZ, UR11, UR7 ;  /* 0x0000000b3f080299 */ /* 0x000fd80008011607 */
.L_x_2152:
[----:B------:R-:W-:-:S04]  /*1cc0*/  UIMAD UR8, UR8, UR5, UR5 ;  /* 0x00000005080872a4 */ /* 0x000fc8000f8e0205 */
[----:B------:R-:W-:-:S04]  /*1cd0*/  UISETP.LT.AND UP0, UPT, UR4, UR8, UPT ;  /* 0x000000080400728c */ /* 0x000fc8000bf01270 */
[----:B------:R-:W-:-:S12]  /*1ce0*/  USEL UR4, UR4, UR8, UP0 ;  /* 0x0000000804047287 */ /* 0x000fd80008000000 */
.L_x_2150:
[----:B------:R-:W-:Y:S02]  /*1cf0*/  UISETP.NE.AND UP0, UPT, UR39, URZ, UPT ;  /* 0x0000003f2700728c */ /* 0x000fe4000bf05270 */
[----:B------:R-:W-:Y:S02]  /*1d00*/  UIADD3 UR6, UR43, 0x5f, URZ ;  /* 0x0000005f2b067890 */ /* 0x000fe4000fffe03f */
[----:B------:R-:W-:Y:S02]  /*1d10*/  UIADD3 UR8, UR4, 0x5f, URZ ;  /* 0x0000005f04087890 */ /* 0x000fe4000fffe03f */
[----:B------:R-:W-:Y:S02]  /*1d20*/  UISETP.GE.AND UP1, UPT, UR5, 0x1, UPT ;  /* 0x000000010500788c */ /* 0x000fe4000bf26270 */
[----:B------:R-:W-:Y:S02]  /*1d30*/  UIMAD.WIDE UR6, UR6, 0x2aaaaaab, URZ ;  /* 0x2aaaaaab060678a5 */ /* 0x000fe4000f8e023f */
[----:B------:R-:W-:Y:S01]  /*1d40*/  UIMAD.WIDE UR8, UR8, 0x2aaaaaab, URZ ;  /* 0x2aaaaaab080878a5 */ /* 0x000fe2000f8e023f */
[----:B------:R-:W-:Y:S01]  /*1d50*/  @UP0 ULDC UR10, c[0x0][0x44c] ;  /* 0x00011300000a0ab9 */ /* 0x000fe20000000800 */
[----:B------:R-:W-:Y:S01]  /*1d60*/  USHF.R.U32.HI UR4, URZ, 0x1f, UR7 ;  /* 0x0000001f3f047899 */ /* 0x000fe20008011607 */
[----:B------:R-:W-:Y:S01]  /*1d70*/  PLOP3.LUT P0, PT, PT, PT, UP1, 0x40, 0x0 ;  /* 0x000000000000781c */ /* 0x000fe20003f0e818 */
[----:B------:R-:W-:-:S02]  /*1d80*/  UIMAD.WIDE.U32 UR10, UR61, UR10, URZ ;  /* 0x0000000a3d0a72a5 */ /* 0x000fc4000f8e003f */
[----:B------:R-:W-:Y:S01]  /*1d90*/  USHF.R.U32.HI UR6, URZ, 0x1f, UR9 ;  /* 0x0000001f3f067899 */ /* 0x000fe20008011609 */
[----:B------:R-:W-:Y:S01]  /*1da0*/  @UP0 ULDC UR14, c[0x0][0x450] ;  /* 0x00011400000e0ab9 */ /* 0x000fe20000000800 */
[----:B------:R-:W-:Y:S01]  /*1db0*/  UMOV UR12, UR61 ;  /* 0x0000003d000c7c82 */ /* 0x000fe20008000000 */
[----:B------:R-:W-:Y:S02]  /*1dc0*/  UIADD3 UR44, UR43, -UR44, URZ ;  /* 0x8000002c2b2c7290 */ /* 0x000fe4000fffe03f */
[----:B------:R-:W-:Y:S02]  /*1dd0*/  @UP0 USHF.R.U32.HI UR12, URZ, UR14, UR11 ;  /* 0x0000000e3f0c0299 */ /* 0x000fe4000801160b */
[----:B------:R-:W-:Y:S02]  /*1de0*/  ULEA.HI.SX32 UR4, UR7, UR4, 0x1c ;  /* 0x0000000407047291 */ /* 0x000fe4000f8fe23f */
[----:B------:R-:W-:Y:S02]  /*1df0*/  ULEA.HI.SX32 UR6, UR9, UR6, 0x1c ;  /* 0x0000000609067291 */ /* 0x000fe4000f8fe23f */
[----:B------:R-:W-:-:S02]  /*1e00*/  UIADD3 UR7, UR44, UR12, URZ ;  /* 0x0000000c2c077290 */ /* 0x000fc4000fffe03f */
[----:B------:R-:W-:Y:S01]  /*1e10*/  UISETP.LT.AND UP0, UPT, UR4, UR6, UPT ;  /* 0x000000060400728c */ /* 0x000fe2000bf01270 */
[----:B------:R-:W-:Y:S02]  /*1e20*/  ULDC UR13, c[0x0][0xad4] ;  /* 0x0002b500000d7ab9 */ /* 0x000fe40000000800 */
[----:B------:R-:W-:Y:S02]  /*1e30*/  UIADD3 UR8, UR7, -UR13, URZ ;  /* 0x8000000d07087290 */ /* 0x000fe4000fffe03f */
[----:B------:R-:W-:Y:S01]  /*1e40*/  USEL UR45, UR4, UR6, UP0 ;  /* 0x00000006042d7287 */ /* 0x000fe20008000000 */
        /* <DEDUP_REMOVED lines=12> */
.L_x_2154:
[----:B------:R-:W-:-:S11]  /*1f10*/  UISETP.NE.AND UP0, UPT, UR5, 0x1, UPT ;  /* 0x000000010500788c */ /* 0x000fd6000bf05270 */
[----:B------:R-:W-:Y:S02]  /*1f20*/  @UP0 ULDC.64 UR10, c[0x0][0xae0] ;  /* 0x0002b800000a0ab9 */ /* 0x000fe40000000a00 */
[----:B------:R-:W-:-:S04]  /*1f30*/  UIMAD.WIDE.U32 UR6, UR4, UR10, URZ ;  /* 0x0000000a040672a5 */ /* 0x000fc8000f8e003f */
[----:B------:R-:W-:-:S12]  /*1f40*/  @UP0 USHF.R.U32.HI UR4, URZ, UR11, UR7 ;  /* 0x0000000b3f040299 */ /* 0x000fd80008011607 */
.L_x_2155:
[----:B------:R-:W-:-:S04]  /*1f50*/  UIMAD UR4, UR4, UR5, URZ ;  /* 0x00000005040472a4 */ /* 0x000fc8000f8e023f */
[----:B------:R-:W-:-:S04]  /*1f60*/  UISETP.LT.AND UP0, UPT, UR8, UR4, UPT ;  /* 0x000000040800728c */ /* 0x000fc8000bf01270 */
[----:B------:R-:W-:-:S12]  /*1f70*/  USEL UR8, UR8, UR4, !UP0 ;  /* 0x0000000408087287 */ /* 0x000fd8000c000000 */
.L_x_2153:
[----:B------:R-:W-:Y:S01]  /*1f80*/  UIMAD.WIDE UR4, UR8, 0x2aaaaaab, URZ ;  /* 0x2aaaaaab080478a5 */ /* 0x000fe2000f8e023f */
[----:B------:R-:W-:-:S03]  /*1f90*/  PLOP3.LUT P0, PT, PT, PT, PT, 0x80, 0x0 ;  /* 0x000000000000781c */ /* 0x000fc60003f0f070 */
[----:B------:R-:W-:-:S04]  /*1fa0*/  USHF.R.U32.HI UR4, URZ, 0x1f, UR5 ;  /* 0x0000001f3f047899 */ /* 0x000fc80008011605 */
[----:B------:R-:W-:-:S04]  /*1fb0*/  ULEA.HI.SX32 UR4, UR5, UR4, 0x1c ;  /* 0x0000000405047291 */ /* 0x000fc8000f8fe23f */
[----:B------:R-:W-:-:S04]  /*1fc0*/  UISETP.LT.AND UP0, UPT, URZ, UR4, UPT ;  /* 0x000000043f00728c */ /* 0x000fc8000bf01270 */
[----:B------:R-:W-:-:S04]  /*1fd0*/  USEL UR40, URZ, UR4, !UP0 ;  /* 0x000000043f287287 */ /* 0x000fc8000c000000 */
[----:B------:R-:W-:-:S06]  /*1fe0*/  UISETP.GT.AND UP0, UPT, UR45, UR40, UPT ;  /* 0x000000282d00728c */ /* 0x000fcc000bf04270 */
[----:B------:R-:W-:-:S13]  /*1ff0*/  PLOP3.LUT P1, PT, PT, PT, UP0, 0x80, 0x0 ;  /* 0x000000000000781c */ /* 0x000fda0003f2f008 */
[----:B------:R-:W-:Y:S05]  /*2000*/  @!P1 BRA `(.L_x_2156) ;  /* 0x000001d000009947 */ /* 0x000fea0003800000 */
[----:B------:R-:W0:Y:S01]  /*2010*/  SHFL.IDX PT, R0, R219, RZ, 0x1f ;  /* 0x00001fffdb007589 */ /* 0x000e2200000e0000 */
[----:B------:R-:W-:Y:S01]  /*2020*/  UIADD3 UR6, UR42, 0x18400, URZ ;  /* 0x000184002a067890 */ /* 0x000fe2000fffe03f */
[----:B------:R-:W-:Y:S01]  /*2030*/  IMAD.MOV.U32 R12, RZ, RZ, 0x1 ;  /* 0x00000001ff0c7424 */ /* 0x000fe200078e00ff */
[----:B------:R-:W-:Y:S01]  /*2040*/  UIADD3 UR5, UR42, 0x400, URZ ;  /* 0x000004002a057890 */ /* 0x000fe2000fffe03f */
[----:B------:R-:W-:Y:S01]  /*2050*/  IMAD.MOV.U32 R4, RZ, RZ, 0x1 ;  /* 0x00000001ff047424 */ /* 0x000fe200078e00ff */
[----:B------:R-:W-:Y:S01]  /*2060*/  UIADD3 UR4, UR42, 0x1c400, URZ ;  /* 0x0001c4002a047890 */ /* 0x000fe2000fffe03f */
[----:B------:R-:W-:Y:S01]  /*2070*/  IMAD.MOV.U32 R5, RZ, RZ, RZ ;  /* 0x000000ffff057224 */ /* 0x000fe200078e00ff */
[----:B------:R-:W-:Y:S01]  /*2080*/  USHF.R.U32.HI UR5, URZ, 0x4, UR5 ;  /* 0x000000043f057899 */ /* 0x000fe20008011605 */
[----:B------:R-:W-:Y:S01]  /*2090*/  IMAD.MOV.U32 R6, RZ, RZ, 0x1 ;  /* 0x00000001ff067424 */ /* 0x000fe200078e00ff */
[----:B------:R-:W-:Y:S01]  /*20a0*/  USHF.R.U32.HI UR4, URZ, 0x4, UR4 ;  /* 0x000000043f047899 */ /* 0x000fe20008011604 */
[----:B------:R-:W-:Y:S01]  /*20b0*/  IMAD.MOV.U32 R7, RZ, RZ, RZ ;  /* 0x000000ffff077224 */ /* 0x000fe200078e00ff */
[----:B------:R-:W-:Y:S01]  /*20c0*/  ULOP3.LUT UR5, UR5, 0x3fff, URZ, 0xc0, !UPT ;  /* 0x00003fff05057892 */ /* 0x000fe2000f8ec03f */
[----:B------:R-:W-:Y:S01]  /*20d0*/  IMAD.MOV.U32 R13, RZ, RZ, RZ ;  /* 0x000000ffff0d7224 */ /* 0x000fe200078e00ff */
[----:B------:R-:W-:Y:S01]  /*20e0*/  ULOP3.LUT UR4, UR4, 0x3fff, URZ, 0xc0, !UPT ;  /* 0x00003fff04047892 */ /* 0x000fe2000f8ec03f */
[----:B------:R-:W-:Y:S01]  /*20f0*/  IMAD.MOV.U32 R9, RZ, RZ, 0x40000040 ;  /* 0x40000040ff097424 */ /* 0x000fe200078e00ff */
[----:B------:R-:W-:Y:S01]  /*2100*/  ULOP3.LUT UR7, UR5, 0x3000000, URZ, 0xfc, !UPT ;  /* 0x0300000005077892 */ /* 0x000fe2000f8efc3f */
[----:B------:R1:W-:Y:S01]  /*2110*/  STL.128 [R1+0x60], R4 ;  /* 0x0000600401007387 */ /* 0x0003e20000100c00 */
[----:B------:R-:W-:Y:S01]  /*2120*/  ULOP3.LUT UR4, UR4, 0x10000, URZ, 0xfc, !UPT ;  /* 0x0001000004047892 */ /* 0x000fe2000f8efc3f */
[----:B------:R-:W-:Y:S01]  /*2130*/  IMAD.MOV.U32 R11, RZ, RZ, 0x40000040 ;  /* 0x40000040ff0b7424 */ /* 0x000fe200078e00ff */
[----:B------:R-:W-:Y:S01]  /*2140*/  ULOP3.LUT UR5, UR5, 0x10000, URZ, 0xfc, !UPT ;  /* 0x0001000005057892 */ /* 0x000fe2000f8efc3f */
[----:B------:R2:W-:Y:S01]  /*2150*/  STL.64 [R1+0x70], R12 ;  /* 0x0000700c01007387 */ /* 0x0005e20000100a00 */
[----:B------:R-:W-:Y:S01]  /*2160*/  IMAD.U32 R10, RZ, RZ, UR7 ;  /* 0x00000007ff0a7e24 */ /* 0x000fe2000f8e00ff */
[----:B------:R-:W-:Y:S01]  /*2170*/  IADD3 R29, P1, R16, 0x78, RZ ;  /* 0x00000078101d7810 */ /* 0x000fe20007f3e0ff */
[----:B------:R-:W-:Y:S01]  /*2180*/  IMAD.U32 R8, RZ, RZ, UR4 ;  /* 0x00000004ff087e24 */ /* 0x000fe2000f8e00ff */
[----:B0-----:R-:W-:Y:S01]  /*2190*/  LEA.HI R2, R0, R0, RZ, 0x1 ;  /* 0x0000000000027211 */ /* 0x001fe200078f08ff */
[----:B------:R-:W-:Y:S01]  /*21a0*/  IMAD.U32 R14, RZ, RZ, UR5 ;  /* 0x00000005ff0e7e24 */ /* 0x000fe2000f8e00ff */
[----:B------:R-:W-:Y:S01]  /*21b0*/  ULOP3.LUT UP0, URZ, UR6, 0x1bf, URZ, 0xc0, !UPT ;  /* 0x000001bf063f7892 */ /* 0x000fe2000f80c03f */
[----:B------:R-:W-:Y:S01]  /*21c0*/  IMAD.MOV.U32 R15, RZ, RZ, 0x40000040 ;  /* 0x40000040ff0f7424 */ /* 0x000fe200078e00ff */
[----:B------:R-:W-:Y:S01]  /*21d0*/  LOP3.LUT R3, R2, 0x7fffe, RZ, 0xc0, !PT ;  /* 0x0007fffe02037812 */ /* 0x000fe200078ec0ff */
[----:B------:R0:W-:Y:S01]  /*21e0*/  STL.128 [R1+0x80], R8 ;  /* 0x0000800801007387 */ /* 0x0001e20000100c00 */
[----:B------:R-:W-:Y:S01]  /*21f0*/  IMAD.X R42, RZ, RZ, R17, P1 ;  /* 0x000000ffff2a7224 */ /* 0x000fe200008e0611 */
[----:B------:R-:W-:Y:S01]  /*2200*/  IADD3 R32, P5, R16, 0xf8, RZ ;  /* 0x000000f810207810 */ /* 0x000fe20007fbe0ff */
[----:B-1----:R-:W-:Y:S01]  /*2210*/  IMAD.MOV.U32 R5, RZ, RZ, 0x40000040 ;  /* 0x40000040ff057424 */ /* 0x002fe200078e00ff */
[----:B------:R0:W-:Y:S01]  /*2220*/  STL.64 [R1+0x58], RZ ;  /* 0x000058ff01007387 */ /* 0x0001e20000100a00 */
[----:B------:R-:W-:Y:S01]  /*2230*/  IMAD.IADD R3, R0, 0x1, -R3 ;  /* 0x0000000100037824 */ /* 0x000fe200078e0a03 */
[----:B------:R-:W-:Y:S01]  /*2240*/  PLOP3.LUT P1, PT, PT, PT, UP0, 0x80, 0x0 ;  /* 0x000000000000781c */ /* 0x000fe20003f2f008 */
[----:B--2---:R-:W-:Y:S01]  /*2250*/  IMAD.MOV.U32 R13, RZ, RZ, 0x40000040 ;  /* 0x40000040ff0d7424 */ /* 0x004fe200078e00ff */
[----:B------:R0:W-:Y:S01]  /*2260*/  STL.128 [R1+0x90], RZ ;  /* 0x000090ff01007387 */ /* 0x0001e20000100c00 */
[C---:B------:R-:W-:Y:S01]  /*2270*/  IADD3 R31, P6, R16.reuse, 0xf0, RZ ;  /* 0x000000f0101f7810 */ /* 0x040fe20007fde0ff */
[--C-:B------:R-:W-:Y:S01]  /*2280*/  IMAD.X R33, RZ, RZ, R17.reuse, P5 ;  /* 0x000000ffff217224 */ /* 0x100fe200028e0611 */
[----:B------:R-:W-:Y:S01]  /*2290*/  LEA R3, R3, UR6, 0xd ;  /* 0x0000000603037c11 */ /* 0x000fe2000f8e68ff */
[----:B------:R0:W-:Y:S01]  /*22a0*/  STL.128 [R1+0xa0], RZ ;  /* 0x0000a0ff01007387 */ /* 0x0001e20000100c00 */
[----:B------:R-:W-:Y:S01]  /*22b0*/  IADD3 R30, P0, R16, 0x80, RZ ;  /* 0x00000080101e7810 */ /* 0x000fe20007f1e0ff */
[----:B------:R-:W-:Y:S01]  /*22c0*/  IMAD.X R44, RZ, RZ, R17, P6 ;  /* 0x000000ffff2c7224 */ /* 0x000fe200030e0611 */
[----:B------:R-:W-:Y:S01]  /*22d0*/  SHF.R.U32.HI R0, RZ, 0x4, R3 ;  /* 0x00000004ff007819 */ /* 0x000fe20000011603 */
[----:B------:R-:W-:Y:S01]  /*22e0*/  VIADD R2, R3, 0xa000 ;  /* 0x0000a00003027836 */ /* 0x000fe20000000000 */
[----:B------:R0:W-:Y:S01]  /*22f0*/  STL.128 [R1+0xb0], RZ ;  /* 0x0000b0ff01007387 */ /* 0x0001e20000100c00 */
[----:B------:R-:W-:Y:S01]  /*2300*/  IMAD.X R43, RZ, RZ, R17, P0 ;  /* 0x000000ffff2b7224 */ /* 0x000fe200000e0611 */
[----:B------:R-:W-:-:S02]  /*2310*/  LOP3.LUT R0, R0, 0x3fff, RZ, 0xc0, !PT ;  /* 0x00003fff00007812 */ /* 0x000fc400078ec0ff */
[----:B------:R-:W-:Y:S01]  /*2320*/  SHF.R.U32.HI R2, RZ, 0x4, R2 ;  /* 0x00000004ff027819 */ /* 0x000fe20000011602 */
[----:B------:R0:W-:Y:S01]  /*2330*/  STL.128 [R1+0xc0], RZ ;  /* 0x0000c0ff01007387 */ /* 0x0001e20000100c00 */
[----:B------:R-:W-:Y:S02]  /*2340*/  LOP3.LUT R4, R0, 0x10000, RZ, 0xfc, !PT ;  /* 0x0001000000047812 */ /* 0x000fe400078efcff */
[----:B------:R-:W-:Y:S01]  /*2350*/  LOP3.LUT R2, R2, 0x3fff, RZ, 0xc0, !PT ;  /* 0x00003fff02027812 */ /* 0x000fe200078ec0ff */
[----:B------:R0:W-:Y:S01]  /*2360*/  STL.128 [R1+0xd0], RZ ;  /* 0x0000d0ff01007387 */ /* 0x0001e20000100c00 */
[----:B------:R-:W-:Y:S02]  /*2370*/  IADD3 R27, P2, R16, 0x70, RZ ;  /* 0x00000070101b7810 */ /* 0x000fe40007f5e0ff */
[----:B------:R-:W-:Y:S01]  /*2380*/  LOP3.LUT R2, R2, 0x10000, RZ, 0xfc, !PT ;  /* 0x0001000002027812 */ /* 0x000fe200078efcff */
[----:B------:R0:W-:Y:S01]  /*2390*/  STL.64 [R1+0x78], R4 ;  /* 0x0000780401007387 */ /* 0x0001e20000100a00 */
[C---:B------:R-:W-:Y:S01]  /*23a0*/  IADD3 R28, P3, R16.reuse, 0x68, RZ ;  /* 0x00000068101c7810 */ /* 0x040fe20007f7e0ff */
[--C-:B------:R-:W-:Y:S01]  /*23b0*/  IMAD.X R40, RZ, RZ, R17.reuse, P2 ;  /* 0x000000ffff287224 */ /* 0x100fe200010e0611 */
[C---:B------:R-:W-:Y:S01]  /*23c0*/  IADD3 R26, P4, R16.reuse, 0x60, RZ ;  /* 0x00000060101a7810 */ /* 0x040fe20007f9e0ff */
[----:B------:R-:W-:Y:S01]  /*23d0*/  IMAD.MOV.U32 R12, RZ, RZ, R2 ;  /* 0x000000ffff0c7224 */ /* 0x000fe200078e0002 */
[----:B------:R0:W-:Y:S01]  /*23e0*/  STL.128 [R1+0xe0], RZ ;  /* 0x0000e0ff01007387 */ /* 0x0001e20000100c00 */
[C---:B------:R-:W-:Y:S01]  /*23f0*/  IADD3 R24, P5, R16.reuse, 0x58, RZ ;  /* 0x0000005810187810 */ /* 0x040fe20007fbe0ff */
[--C-:B------:R-:W-:Y:S01]  /*2400*/  IMAD.X R41, RZ, RZ, R17.reuse, P3 ;  /* 0x000000ffff297224 */ /* 0x100fe200018e0611 */
[C---:B------:R-:W-:Y:S01]  /*2410*/  IADD3 R37, P6, R16.reuse, 0x88, RZ ;  /* 0x0000008810257810 */ /* 0x040fe20007fde0ff */
[----:B------:R0:W-:Y:S01]  /*2420*/  STL.128 [R1+0xf0], R12 ;  /* 0x0000f00c01007387 */ /* 0x0001e20000100c00 */
[----:B------:R-:W-:Y:S01]  /*2430*/  IADD3 R35, P0, R16, 0x90, RZ ;  /* 0x0000009010237810 */ /* 0x000fe20007f1e0ff */
[----:B------:R-:W-:-:S02]  /*2440*/  IMAD.X R39, RZ, RZ, R17, P4 ;  /* 0x000000ffff277224 */ /* 0x000fc400020e0611 */
[--C-:B------:R-:W-:Y:S02]  /*2450*/  IMAD.X R25, RZ, RZ, R17.reuse, P5 ;  /* 0x000000ffff197224 */ /* 0x100fe400028e0611 */
[--C-:B------:R-:W-:Y:S02]  /*2460*/  IMAD.X R38, RZ, RZ, R17.reuse, P6 ;  /* 0x000000ffff267224 */ /* 0x100fe400030e0611 */
[----:B------:R-:W-:Y:S01]  /*2470*/  IMAD.X R36, RZ, RZ, R17, P0 ;  /* 0x000000ffff247224 */ /* 0x000fe200000e0611 */
[----:B------:R-:W-:Y:S06]  /*2480*/  @!P1 BRA `(.L_x_2157) ;  /* 0x0000000000409947 */ /* 0x000fec0003800000 */
[----:B------:R-:W-:Y:S01]  /*2490*/  MOV R0, 0x0 ;  /* 0x0000000000007802 */ /* 0x000fe20000000f00 */
[----:B------:R-:W-:Y:S01]  /*24a0*/  ULDC.64 UR4, c[0x4][0x98] ;  /* 0x0100260000047ab9 */ /* 0x000fe20000000a00 */
[----:B------:R-:W-:Y:S01]  /*24b0*/  ULDC.64 UR6, c[0x4][0x38] ;  /* 0x01000e0000067ab9 */ /* 0x000fe20000000a00 */
[----:B0-----:R-:W-:Y:S01]  /*24c0*/  IMAD.U32 R4, RZ, RZ, UR4 ;  /* 0x00000004ff047e24 */ /* 0x001fe2000f8e00ff */
        /* <DEDUP_REMOVED lines=12> */
.L_x_2157:
[----:B------:R-:W1:Y:S01]  /*2590*/  S2R R20, SR_TID.X ;  /* 0x0000000000147919 */ /* 0x000e620000002100 */
[----:B------:R-:W2:Y:S01]  /*25a0*/  LDC R0, c[0x0][0x20] ;  /* 0x00000800ff007b82 */ /* 0x000ea20000000800 */
[----:B0-----:R-:W-:Y:S01]  /*25b0*/  IADD3 R8, P0, R16, 0x100, RZ ;  /* 0x0000010010087810 */ /* 0x001fe20007f1e0ff */
[----:B------:R-:W-:Y:S01]  /*25c0*/  IMAD.U32 R11, RZ, RZ, UR43 ;  /* 0x0000002bff0b7e24 */ /* 0x000fe2000f8e00ff */
[----:B------:R-:W-:Y:S03]  /*25d0*/  STL.64 [R1+0x110], R24 ;  /* 0x0001101801007387 */ /* 0x000fe60000100a00 */
[----:B------:R-:W-:Y:S01]  /*25e0*/  IMAD.X R9, RZ, RZ, R17, P0 ;  /* 0x000000ffff097224 */ /* 0x000fe200000e0611 */
[----:B------:R-:W-:Y:S01]  /*25f0*/  STL.64 [R1+0x100], R206 ;  /* 0x000100ce01007387 */ /* 0x000fe20000100a00 */
[----:B------:R-:W0:Y:S03]  /*2600*/  LDC R13, c[0x0][0x288] ;  /* 0x0000a200ff0d7b82 */ /* 0x000e260000000800 */
[----:B------:R3:W-:Y:S04]  /*2610*/  STL.64 [R1+0x108], R8 ;  /* 0x0001080801007387 */ /* 0x0007e80000100a00 */
[----:B------:R4:W-:Y:S01]  /*2620*/  STL.U8 [R1+0x118], RZ ;  /* 0x000118ff01007387 */ /* 0x0009e20000100000 */
[----:B------:R-:W5:Y:S08]  /*2630*/  LDC R15, c[0x0][0xad4] ;  /* 0x0002b500ff0f7b82 */ /* 0x000f700000000800 */
[----:B------:R-:W3:Y:S01]  /*2640*/  LDC.64 R6, c[0x0][0x448] ;  /* 0x00011200ff067b82 */ /* 0x000ee20000000a00 */
[----:B--2---:R-:W-:-:S05]  /*2650*/  IMAD.IADD R198, R18, 0x1, -R0 ;  /* 0x0000000112c67824 */ /* 0x004fca00078e0a00 */
[----:B------:R4:W-:Y:S01]  /*2660*/  STL [R198+0x8], R11 ;  /* 0x0000080bc6007387 */ /* 0x0009e20000100800 */
[----:B-1----:R-:W-:Y:S01]  /*2670*/  VIADD R205, R20, 0xffffff80 ;  /* 0xffffff8014cd7836 */ /* 0x002fe20000000000 */
[----:B------:R-:W1:Y:S02]  /*2680*/  LDC.64 R4, c[0x0][0xad8] ;  /* 0x0002b600ff047b82 */ /* 0x000e640000000a00 */
[----:B0-----:R4:W-:Y:S04]  /*2690*/  STL [R198+0x4], R13 ;  /* 0x0000040dc6007387 */ /* 0x0019e80000100800 */
[----:B------:R4:W-:Y:S02]  /*26a0*/  STL [R198+0x14], RZ ;  /* 0x000014ffc6007387 */ /* 0x0009e40000100800 */
[----:B------:R-:W0:Y:S02]  /*26b0*/  LDC.64 R2, c[0x0][0xae0] ;  /* 0x0002b800ff027b82 */ /* 0x000e240000000a00 */
[----:B-----5:R4:W-:Y:S04]  /*26c0*/  STL [R198+0xc], R15 ;  /* 0x00000c0fc6007387 */ /* 0x0209e80000100800 */
[----:B------:R4:W-:Y:S02]  /*26d0*/  STL [R198], R205 ;  /* 0x000000cdc6007387 */ /* 0x0009e40000100800 */
[----:B------:R-:W2:Y:S02]  /*26e0*/  LDC R10, c[0x0][0x450] ;  /* 0x00011400ff0a7b82 */ /* 0x000ea40000000800 */
[----:B---3--:R4:W-:Y:S04]  /*26f0*/  STL [R198+0x24], R6 ;  /* 0x00002406c6007387 */ /* 0x0089e80000100800 */
[----:B------:R4:W-:Y:S04]  /*2700*/  STL [R198+0x28], R7 ;  /* 0x00002807c6007387 */ /* 0x0009e80000100800 */
[----:B-1----:R4:W-:Y:S04]  /*2710*/  STL [R198+0x10], R4 ;  /* 0x00001004c6007387 */ /* 0x0029e80000100800 */
[----:B------:R4:W-:Y:S04]  /*2720*/  STL [R198+0x18], R5 ;  /* 0x00001805c6007387 */ /* 0x0009e80000100800 */
[----:B0-----:R4:W-:Y:S04]  /*2730*/  STL [R198+0x1c], R2 ;  /* 0x00001c02c6007387 */ /* 0x0019e80000100800 */
[----:B------:R4:W-:Y:S04]  /*2740*/  STL [R198+0x20], R3 ;  /* 0x00002003c6007387 */ /* 0x0009e80000100800 */
[----:B--2---:R4:W-:Y:S04]  /*2750*/  STL [R198+0x2c], R10 ;  /* 0x00002c0ac6007387 */ /* 0x0049e80000100800 */
[----:B------:R-:W2:Y:S01]  /*2760*/  LDL R9, [R1+0x1fc] ;  /* 0x0001fc0001097983 */ /* 0x000ea20000100800 */
[----:B------:R-:W-:Y:S03]  /*2770*/  BSSY B0, `(.L_x_2158) ;  /* 0x0000008000007945 */ /* 0x000fe60003800000 */
[----:B------:R4:W-:Y:S01]  /*2780*/  STL.U8 [R1+0x14c], RZ ;  /* 0x00014cff01007387 */ /* 0x0009e20000100000 */
[----:B--2---:R-:W-:-:S04]  /*2790*/  LEA.HI R8, R9, R9, RZ, 0x1 ;  /* 0x0000000909087211 */ /* 0x004fc800078f08ff */
[----:B------:R-:W-:-:S05]  /*27a0*/  LOP3.LUT R8, R8, 0xfffffffe, RZ, 0xc0, !PT ;  /* 0xfffffffe08087812 */ /* 0x000fca00078ec0ff */
[----:B------:R-:W-:-:S05]  /*27b0*/  IMAD.IADD R8, R9, 0x1, -R8 ;  /* 0x0000000109087824 */ /* 0x000fca00078e0a08 */
[----:B------:R-:W-:-:S04]  /*27c0*/  SHF.L.U32 R8, R8, 0x1f, RZ ;  /* 0x0000001f08087819 */ /* 0x000fc800000006ff */
[----:B------:R-:W0:Y:S02]  /*27d0*/  SYNCS.PHASECHK.TRANS64.TRYWAIT P0, [UR42+0x32400], R8 ;  /* 0x03240008ff0075a7 */ /* 0x000e24000800016a */
[----:B0---4-:R-:W-:Y:S05]  /*27e0*/  @!P0 BRA `(.L_x_2159) ;  /* 0x0000024000448947 */ /* 0x011fea0003800000 */
.L_x_2351:
[----:B------:R-:W-:Y:S05]  /*27f0*/  BSYNC B0 ;  /* 0x0000000000007941 */ /* 0x000fea0003800000 */
.L_x_2158:
[----:B------:R-:W2:Y:S04]  /*2800*/  LDL R34, [R1] ;  /* 0x0000000001227983 */ /* 0x000ea80000100800 */
[----:B------:R1:W5:Y:S01]  /*2810*/  LDL.64 R24, [R1+0x1f0] ;  /* 0x0001f00001187983 */ /* 0x0003620000100a00 */
[----:B0-----:R-:W-:Y:S01]  /*2820*/  IMAD.U32 R8, RZ, RZ, UR58 ;  /* 0x0000003aff087e24 */ /* 0x001fe2000f8e00ff */
[C---:B------:R-:W-:Y:S01]  /*2830*/  IADD3 R6, P2, R16.reuse, 0x400, RZ ;  /* 0x0000040010067810 */ /* 0x040fe20007f5e0ff */
[----:B------:R-:W-:Y:S01]  /*2840*/  IMAD.U32 R9, RZ, RZ, UR59 ;  /* 0x0000003bff097e24 */ /* 0x000fe2000f8e00ff */
[C---:B------:R-:W-:Y:S01]  /*2850*/  IADD3 R20, P1, R16.reuse, 0x108, RZ ;  /* 0x0000010810147810 */ /* 0x040fe20007f3e0ff */
[----:B------:R-:W-:Y:S01]  /*2860*/  IMAD.MOV.U32 R10, RZ, RZ, R216 ;  /* 0x000000ffff0a7224 */ /* 0x000fe200078e00d8 */
[----:B------:R-:W-:Y:S05]  /*2870*/  WARPSYNC.ALL ;  /* 0x0000000000007948 */ /* 0x000fea0003800000 */
[----:B------:R-:W-:Y:S01]  /*2880*/  IMAD.MOV.U32 R11, RZ, RZ, R215 ;  /* 0x000000ffff0b7224 */ /* 0x000fe200078e00d7 */
[----:B------:R-:W-:Y:S01]  /*2890*/  BSSY B0, `(.L_x_2160) ;  /* 0x0000037000007945 */ /* 0x000fe20003800000 */
[----:B------:R-:W-:Y:S01]  /*28a0*/  IMAD.MOV.U32 R14, RZ, RZ, R26 ;  /* 0x000000ffff0e7224 */ /* 0x000fe200078e001a */
[----:B------:R1:W-:Y:S01]  /*28b0*/  BAR.SYNC.DEFER_BLOCKING R209, 0x100 ;  /* 0x000400d10000751d */ /* 0x0003e20000010000 */
[----:B------:R-:W-:Y:S01]  /*28c0*/  IMAD.MOV.U32 R15, RZ, RZ, R39 ;  /* 0x000000ffff0f7224 */ /* 0x000fe200078e0027 */
[----:B------:R-:W-:Y:S01]  /*28d0*/  IADD3 R26, P0, R16, 0x14c, RZ ;  /* 0x0000014c101a7810 */ /* 0x000fe20007f1e0ff */
[----:B------:R-:W-:-:S02]  /*28e0*/  IMAD.MOV.U32 R12, RZ, RZ, R214 ;  /* 0x000000ffff0c7224 */ /* 0x000fc400078e00d6 */
[----:B------:R-:W-:Y:S02]  /*28f0*/  IMAD.MOV.U32 R13, RZ, RZ, R213 ;  /* 0x000000ffff0d7224 */ /* 0x000fe400078e00d5 */
[----:B------:R-:W-:Y:S01]  /*2900*/  IMAD.X R21, RZ, RZ, R17, P1 ;  /* 0x000000ffff157224 */ /* 0x000fe200008e0611 */
[----:B------:R0:W-:Y:S04]  /*2910*/  STL.128 [R1+0x180], R8 ;  /* 0x0001800801007387 */ /* 0x0001e80000100c00 */
[----:B------:R3:W-:Y:S01]  /*2920*/  STL.128 [R1+0x150], R12 ;  /* 0x0001500c01007387 */ /* 0x0007e20000100c00 */
[----:B0-----:R-:W-:Y:S02]  /*2930*/  IMAD.MOV.U32 R8, RZ, RZ, R45 ;  /* 0x000000ffff087224 */ /* 0x001fe400078e002d */
[----:B------:R-:W-:-:S02]  /*2940*/  IMAD.MOV.U32 R9, RZ, RZ, R46 ;  /* 0x000000ffff097224 */ /* 0x000fc400078e002e */
[----:B------:R-:W-:Y:S02]  /*2950*/  IMAD.MOV.U32 R10, RZ, RZ, R27 ;  /* 0x000000ffff0a7224 */ /* 0x000fe400078e001b */
[----:B------:R-:W-:Y:S02]  /*2960*/  IMAD.MOV.U32 R11, RZ, RZ, R40 ;  /* 0x000000ffff0b7224 */ /* 0x000fe400078e0028 */
[----:B---3--:R-:W-:Y:S02]  /*2970*/  IMAD.MOV.U32 R12, RZ, RZ, R29 ;  /* 0x000000ffff0c7224 */ /* 0x008fe400078e001d */
[----:B------:R-:W-:Y:S01]  /*2980*/  IMAD.MOV.U32 R13, RZ, RZ, R42 ;  /* 0x000000ffff0d7224 */ /* 0x000fe200078e002a */
[----:B------:R0:W-:Y:S01]  /*2990*/  STL.128 [R1+0x190], R8 ;  /* 0x0001900801007387 */ /* 0x0001e20000100c00 */
[----:B------:R-:W-:Y:S02]  /*29a0*/  IMAD.MOV.U32 R14, RZ, RZ, R30 ;  /* 0x000000ffff0e7224 */ /* 0x000fe400078e001e */
[----:B------:R-:W-:-:S02]  /*29b0*/  IMAD.MOV.U32 R15, RZ, RZ, R43 ;  /* 0x000000ffff0f7224 */ /* 0x000fc400078e002b */
[----:B------:R-:W-:-:S03]  /*29c0*/  IMAD.X R27, RZ, RZ, R17, P0 ;  /* 0x000000ffff1b7224 */ /* 0x000fc600000e0611 */
[----:B------:R3:W-:Y:S01]  /*29d0*/  STL.128 [R1+0x170], R12 ;  /* 0x0001700c01007387 */ /* 0x0007e20000100c00 */
[----:B0-----:R-:W-:Y:S02]  /*29e0*/  IMAD.MOV.U32 R8, RZ, RZ, R31 ;  /* 0x000000ffff087224 */ /* 0x001fe400078e001f */
[----:B------:R-:W-:Y:S02]  /*29f0*/  IMAD.MOV.U32 R9, RZ, RZ, R44 ;  /* 0x000000ffff097224 */ /* 0x000fe400078e002c */
[----:B------:R-:W-:Y:S02]  /*2a00*/  IMAD.MOV.U32 R10, RZ, RZ, R32 ;  /* 0x000000ffff0a7224 */ /* 0x000fe400078e0020 */
[----:B------:R-:W-:Y:S02]  /*2a10*/  IMAD.MOV.U32 R11, RZ, RZ, R33 ;  /* 0x000000ffff0b7224 */ /* 0x000fe400078e0021 */
[----:B---3--:R-:W-:-:S03]  /*2a20*/  IMAD.X R13, RZ, RZ, R17, P2 ;  /* 0x000000ffff0d7224 */ /* 0x008fc600010e0611 */
[----:B------:R0:W-:Y:S02]  /*2a30*/  STL.128 [R1+0x1a0], R8 ;  /* 0x0001a00801007387 */ /* 0x0001e40000100c00 */
[----:B0-----:R-:W-:Y:S02]  /*2a40*/  IMAD.MOV.U32 R10, RZ, RZ, R26 ;  /* 0x000000ffff0a7224 */ /* 0x001fe400078e001a */
[----:B------:R-:W-:Y:S02]  /*2a50*/  IMAD.MOV.U32 R11, RZ, RZ, R27 ;  /* 0x000000ffff0b7224 */ /* 0x000fe400078e001b */
[----:B------:R-:W-:Y:S01]  /*2a60*/  IMAD.MOV.U32 R8, RZ, RZ, R6 ;  /* 0x000000ffff087224 */ /* 0x000fe200078e0006 */
[----:B------:R-:W-:Y:S01]  /*2a70*/  IADD3 R6, P0, R16, 0x118, RZ ;  /* 0x0000011810067810 */ /* 0x000fe20007f1e0ff */
[----:B------:R-:W-:-:S05]  /*2a80*/  IMAD.MOV.U32 R9, RZ, RZ, R13 ;  /* 0x000000ffff097224 */ /* 0x000fca00078e000d */
[----:B------:R0:W-:Y:S02]  /*2a90*/  STL.128 [R1+0x1b0], R8 ;  /* 0x0001b00801007387 */ /* 0x0001e40000100c00 */
[----:B0-----:R-:W-:Y:S02]  /*2aa0*/  IMAD.MOV.U32 R8, RZ, RZ, R47 ;  /* 0x000000ffff087224 */ /* 0x001fe400078e002f */
[----:B------:R-:W-:Y:S02]  /*2ab0*/  IMAD.MOV.U32 R9, RZ, RZ, R48 ;  /* 0x000000ffff097224 */ /* 0x000fe400078e0030 */
[----:B------:R-:W-:Y:S02]  /*2ac0*/  IMAD.MOV.U32 R10, RZ, RZ, R20 ;  /* 0x000000ffff0a7224 */ /* 0x000fe400078e0014 */
[----:B------:R-:W-:Y:S02]  /*2ad0*/  IMAD.MOV.U32 R11, RZ, RZ, R21 ;  /* 0x000000ffff0b7224 */ /* 0x000fe400078e0015 */
[----:B------:R-:W-:-:S02]  /*2ae0*/  IMAD.X R21, RZ, RZ, R17, P0 ;  /* 0x000000ffff157224 */ /* 0x000fc400000e0611 */
[----:B------:R-:W-:Y:S01]  /*2af0*/  IMAD.MOV.U32 R20, RZ, RZ, R6 ;  /* 0x000000ffff147224 */ /* 0x000fe200078e0006 */
[----:B------:R0:W-:Y:S04]  /*2b00*/  STL.128 [R1+0x1c0], R8 ;  /* 0x0001c00801007387 */ /* 0x0001e80000100c00 */
[----:B------:R-:W-:Y:S01]  /*2b10*/  STL.128 [R1+0x160], R20 ;  /* 0x0001601401007387 */ /* 0x000fe20000100c00 */
[----:B0-----:R-:W-:Y:S02]  /*2b20*/  IMAD.MOV.U32 R10, RZ, RZ, R28 ;  /* 0x000000ffff0a7224 */ /* 0x001fe400078e001c */
[----:B------:R-:W-:Y:S02]  /*2b30*/  IMAD.MOV.U32 R11, RZ, RZ, R41 ;  /* 0x000000ffff0b7224 */ /* 0x000fe400078e0029 */
[----:B------:R-:W-:-:S02]  /*2b40*/  IMAD.MOV.U32 R8, RZ, RZ, R218 ;  /* 0x000000ffff087224 */ /* 0x000fc400078e00da */
[----:B------:R-:W-:-:S05]  /*2b50*/  IMAD.MOV.U32 R9, RZ, RZ, R217 ;  /* 0x000000ffff097224 */ /* 0x000fca00078e00d9 */
[----:B------:R0:W-:Y:S02]  /*2b60*/  STL.128 [R1+0x1d0], R8 ;  /* 0x0001d00801007387 */ /* 0x0001e40000100c00 */
[----:B0-----:R-:W-:Y:S02]  /*2b70*/  IMAD.MOV.U32 R8, RZ, RZ, R35 ;  /* 0x000000ffff087224 */ /* 0x001fe400078e0023 */
[----:B------:R-:W-:Y:S02]  /*2b80*/  IMAD.MOV.U32 R9, RZ, RZ, R36 ;  /* 0x000000ffff097224 */ /* 0x000fe400078e0024 */
[----:B------:R-:W-:Y:S02]  /*2b90*/  IMAD.MOV.U32 R10, RZ, RZ, R37 ;  /* 0x000000ffff0a7224 */ /* 0x000fe400078e0025 */
[----:B------:R-:W-:-:S05]  /*2ba0*/  IMAD.MOV.U32 R11, RZ, RZ, R38 ;  /* 0x000000ffff0b7224 */ /* 0x000fca00078e0026 */
[----:B------:R1:W-:Y:S01]  /*2bb0*/  STL.128 [R1+0x1e0], R8 ;  /* 0x0001e00801007387 */ /* 0x0003e20000100c00 */
[----:B--2---:R-:W-:-:S04]  /*2bc0*/  LOP3.LUT R6, R34, 0x1, RZ, 0xfc, !PT ;  /* 0x0000000122067812 */ /* 0x004fc800078efcff */
[----:B------:R-:W-:-:S13]  /*2bd0*/  ISETP.NE.AND P1, PT, R6, 0x3, PT ;  /* 0x000000030600780c */ /* 0x000fda0003f25270 */
[----:B-1----:R-:W-:Y:S05]  /*2be0*/  @!P1 BRA `(.L_x_2161) ;  /* 0x0000000000049947 */ /* 0x002fea0003800000 */
[----:B------:R-:W-:Y:S01]  /*2bf0*/  BPT.TRAP 0x1 ;  /* 0x000000040000795c */ /* 0x000fe20000300000 */
.L_x_2161:
[----:B------:R-:W-:Y:S05]  /*2c00*/  BSYNC B0 ;  /* 0x0000000000007941 */ /* 0x000fea0003800000 */
.L_x_2160:
[----:B------:R-:W2:Y:S01]  /*2c10*/  LDL.64 R8, [R1+0x18] ;  /* 0x0000180001087983 */ /* 0x000ea20000100a00 */
[----:B-----5:R-:W-:Y:S01]  /*2c20*/  SHF.L.U32 R25, R25, 0x1f, RZ ;  /* 0x0000001f19197819 */ /* 0x020fe200000006ff */
[----:B------:R-:W-:Y:S01]  /*2c30*/  BSSY B0, `(.L_x_2162) ;  /* 0x0000006000007945 */ /* 0x000fe20003800000 */
[----:B--2---:R-:W-:-:S05]  /*2c40*/  MOV R9, R8 ;  /* 0x0000000800097202 */ /* 0x004fca0000000f00 */
[----:B------:R-:W-:-:S04]  /*2c50*/  IMAD R24, R24, 0x8, R9 ;  /* 0x0000000818187824 */ /* 0x000fc800078e0209 */
[----:B------:R0:W1:Y:S01]  /*2c60*/  SYNCS.PHASECHK.TRANS64.TRYWAIT P0, [R24+URZ], R25 ;  /* 0x00000019180075a7 */ /* 0x000062000800017f */
[----:B------:R-:W-:Y:S05]  /*2c70*/  @!P1 BRA `(.L_x_2163) ;  /* 0x0000000000049947 */ /* 0x000fea0003800000 */
[----:B------:R-:W-:Y:S01]  /*2c80*/  BPT.TRAP 0x1 ;  /* 0x000000040000795c */ /* 0x000fe20000300000 */
.L_x_2163:
[----:B------:R-:W-:Y:S05]  /*2c90*/  BSYNC B0 ;  /* 0x0000000000007941 */ /* 0x000fea0003800000 */
.L_x_2162:
[----:B------:R-:W-:Y:S04]  /*2ca0*/  BSSY B0, `(.L_x_2164) ;  /* 0x0000004000007945 */ /* 0x000fe80003800000 */
[----:B-1----:R-:W-:Y:S05]  /*2cb0*/  @P0 BRA `(.L_x_2165) ;  /* 0x0000000000080947 */ /* 0x002fea0003800000 */
[----:B------:R-:W1:Y:S02]  /*2cc0*/  SYNCS.PHASECHK.TRANS64.TRYWAIT P0, [R24+URZ], R25 ;  /* 0x00000019180075a7 */ /* 0x000e64000800017f */
[----:B-1----:R-:W-:Y:S05]  /*2cd0*/  @!P0 BRA `(.L_x_2166) ;  /* 0x0000023c00208947 */ /* 0x002fea0003800000 */
.L_x_2165:
[----:B------:R-:W-:Y:S05]  /*2ce0*/  BSYNC B0 ;  /* 0x0000000000007941 */ /* 0x000fea0003800000 */
.L_x_2164:
[----:B------:R-:W2:Y:S04]  /*2cf0*/  LDL R13, [R1+0x1f0] ;  /* 0x0001f000010d7983 */ /* 0x000ea80000100800 */
[----:B------:R-:W2:Y:S01]  /*2d00*/  LDL.64 R8, [R1+0x80] ;  /* 0x0000800001087983 */ /* 0x000ea20000100a00 */
[----:B------:R-:W-:Y:S05]  /*2d10*/  WARPSYNC.ALL ;  /* 0x0000000000007948 */ /* 0x000fea0003800000 */
[----:B01----:R-:W3:Y:S04]  /*2d20*/  LDL.64 R24, [R1+0x78] ;  /* 0x0000780001187983 */ /* 0x003ee80000100a00 */
[----:B------:R-:W4:Y:S04]  /*2d30*/  LDL.64 R10, [R1+0x78] ;  /* 0x00007800010a7983 */ /* 0x000f280000100a00 */
[----:B------:R-:W5:Y:S01]  /*2d40*/  LDL.64 R14, [R1+0x78] ;  /* 0x00007800010e7983 */ /* 0x000f620000100a00 */
[----:B--2---:R-:W-:-:S03]  /*2d50*/  IMAD R8, R13, 0x300, R8 ;  /* 0x000003000d087824 */ /* 0x004fc600078e0208 */
[----:B------:R-:W2:Y:S01]  /*2d60*/  LDL.64 R20, [R1+0x78] ;  /* 0x0000780001147983 */ /* 0x000ea20000100a00 */
[----:B------:R-:W-:Y:S02]  /*2d70*/  R2UR UR7, R9 ;  /* 0x00000000090772ca */ /* 0x000fe400000e0000 */
[C---:B------:R-:W-:Y:S01]  /*2d80*/  R2UR UR6, R8.reuse ;  /* 0x00000000080672ca */ /* 0x040fe200000e0000 */
[----:B------:R-:W2:Y:S01]  /*2d90*/  LDL R72, [R1+0x1fc] ;  /* 0x0001fc0001487983 */ /* 0x000ea20000100800 */
[----:B------:R-:W-:Y:S01]  /*2da0*/  VIADD R12, R8, 0x2 ;  /* 0x00000002080c7836 */ /* 0x000fe20000000000 */
[----:B------:R-:W-:Y:S01]  /*2db0*/  BSSY B0, `(.L_x_2167) ;  /* 0x000002e000007945 */ /* 0x000fe20003800000 */
[----:B------:R-:W-:Y:S01]  /*2dc0*/  IMAD.MOV.U32 R13, RZ, RZ, R9 ;  /* 0x000000ffff0d7224 */ /* 0x000fe200078e0009 */
[----:B------:R0:W-:Y:S01]  /*2dd0*/  STL [R1+0x60], RZ ;  /* 0x000060ff01007387 */ /* 0x0001e20000100800 */
[----:B---3--:R-:W-:Y:S02]  /*2de0*/  R2UR UR4, R24 ;  /* 0x00000000180472ca */ /* 0x008fe400000e0000 */
[----:B------:R-:W-:-:S02]  /*2df0*/  R2UR UR5, R25 ;  /* 0x00000000190572ca */ /* 0x000fc400000e0000 */
[----:B------:R-:W-:Y:S01]  /*2e00*/  WARPGROUP.ARRIVE ;  /* 0x00000000000079c5 */ /* 0x000fe20000000000 */
[----:B----4-:R-:W-:Y:S02]  /*2e10*/  VIADD R10, R10, 0x2 ;  /* 0x000000020a0a7836 */ /* 0x010fe40000000000 */
[----:B-----5:R-:W-:Y:S02]  /*2e20*/  VIADD R14, R14, 0x4 ;  /* 0x000000040e0e7836 */ /* 0x020fe40000000000 */
[----:B--2---:R-:W-:-:S06]  /*2e30*/  VIADD R20, R20, 0x6 ;  /* 0x0000000614147836 */ /* 0x004fcc0000000000 */
[----:B------:R-:W-:Y:S01]  /*2e40*/  HGMMA.64x96x16.F32 R24, gdesc[UR4], RZ, !UPT, gsb0 ;  /* 0x01600000041879f0 */ /* 0x000fe2000c0008ff */
[----:B------:R-:W-:Y:S02]  /*2e50*/  R2UR UR6, R12 ;  /* 0x000000000c0672ca */ /* 0x000fe400000e0000 */
[----:B------:R-:W-:Y:S02]  /*2e60*/  R2UR UR7, R13 ;  /* 0x000000000d0772ca */ /* 0x000fe400000e0000 */
[----:B------:R-:W-:Y:S01]  /*2e70*/  R2UR UR4, R10 ;  /* 0x000000000a0472ca */ /* 0x000fe200000e0000 */
[----:B------:R-:W-:Y:S01]  /*2e80*/  VIADD R10, R8, 0x4 ;  /* 0x00000004080a7836 */ /* 0x000fe20000000000 */
[----:B------:R-:W-:Y:S01]  /*2e90*/  R2UR UR5, R11 ;  /* 0x000000000b0572ca */ /* 0x000fe200000e0000 */
[----:B------:R-:W-:Y:S01]  /*2ea0*/  IMAD.MOV.U32 R11, RZ, RZ, R9 ;  /* 0x000000ffff0b7224 */ /* 0x000fe200078e0009 */
[----:B------:R-:W-:Y:S01]  /*2eb0*/  LEA.HI R6, R72, R72, RZ, 0x1 ;  /* 0x0000004848067211 */ /* 0x000fe200078f08ff */
[----:B------:R-:W-:Y:S01]  /*2ec0*/  VIADD R8, R8, 0x6 ;  /* 0x0000000608087836 */ /* 0x000fe20000000000 */
[----:B------:R-:W-:-:S02]  /*2ed0*/  WARPGROUP.DEPBAR.LE gsb0, 0x0 ;  /* 0x00008000000079c5 */ /* 0x000fc40000010000 */
[----:B------:R-:W-:-:S07]  /*2ee0*/  WARPGROUP.ARRIVE ;  /* 0x00000000000079c5 */ /* 0x000fce0000000000 */
[----:B------:R-:W-:Y:S01]  /*2ef0*/  HGMMA.64x96x16.F32 R24, gdesc[UR4], R24, gsb0 ;  /* 0x01600000041879f0 */ /* 0x000fe20008000818 */
[----:B------:R-:W-:Y:S02]  /*2f00*/  R2UR UR6, R10 ;  /* 0x000000000a0672ca */ /* 0x000fe400000e0000 */
[----:B------:R-:W-:Y:S02]  /*2f10*/  R2UR UR7, R11 ;  /* 0x000000000b0772ca */ /* 0x000fe400000e0000 */
[----:B------:R-:W-:Y:S02]  /*2f20*/  R2UR UR4, R14 ;  /* 0x000000000e0472ca */ /* 0x000fe400000e0000 */
[----:B------:R-:W-:Y:S01]  /*2f30*/  R2UR UR5, R15 ;  /* 0x000000000f0572ca */ /* 0x000fe200000e0000 */
[----:B------:R-:W-:Y:S02]  /*2f40*/  WARPGROUP.DEPBAR.LE gsb0, 0x0 ;  /* 0x00008000000079c5 */ /* 0x000fe40000010000 */
[----:B------:R-:W-:-:S10]  /*2f50*/  WARPGROUP.ARRIVE ;  /* 0x00000000000079c5 */ /* 0x000fd40000000000 */
[----:B------:R-:W-:Y:S01]  /*2f60*/  HGMMA.64x96x16.F32 R24, gdesc[UR4], R24, gsb0 ;  /* 0x01600000041879f0 */ /* 0x000fe20008000818 */
[----:B------:R-:W-:Y:S02]  /*2f70*/  R2UR UR6, R8 ;  /* 0x00000000080672ca */ /* 0x000fe400000e0000 */
[----:B------:R-:W-:Y:S02]  /*2f80*/  R2UR UR7, R9 ;  /* 0x00000000090772ca */ /* 0x000fe400000e0000 */
[----:B------:R-:W-:Y:S02]  /*2f90*/  R2UR UR4, R20 ;  /* 0x00000000140472ca */ /* 0x000fe400000e0000 */
[----:B------:R-:W-:Y:S02]  /*2fa0*/  R2UR UR5, R21 ;  /* 0x00000000150572ca */ /* 0x000fe400000e0000 */
[----:B------:R-:W-:Y:S01]  /*2fb0*/  LOP3.LUT R9, R6, 0xfffffffe, RZ, 0xc0, !PT ;  /* 0xfffffffe06097812 */ /* 0x000fe200078ec0ff */
[----:B------:R-:W-:-:S04]  /*2fc0*/  IMAD.MOV.U32 R6, RZ, RZ, 0x1 ;  /* 0x00000001ff067424 */ /* 0x000fc800078e00ff */
[----:B------:R-:W-:Y:S01]  /*2fd0*/  IMAD.IADD R8, R72, 0x1, -R9 ;  /* 0x0000000148087824 */ /* 0x000fe200078e0a09 */
[----:B------:R0:W-:Y:S04]  /*2fe0*/  STL [R1+0x60], R6 ;  /* 0x0000600601007387 */ /* 0x0001e80000100800 */
[----:B------:R-:W-:Y:S01]  /*2ff0*/  SHF.L.U32 R8, R8, 0x1f, RZ ;  /* 0x0000001f08087819 */ /* 0x000fe200000006ff */
[----:B------:R0:W-:Y:S04]  /*3000*/  STL [R1+0x60], R6 ;  /* 0x0000600601007387 */ /* 0x0001e80000100800 */
[----:B------:R0:W-:Y:S04]  /*3010*/  STL [R1+0x60], R6 ;  /* 0x0000600601007387 */ /* 0x0001e80000100800 */
[----:B------:R0:W-:Y:S01]  /*3020*/  STL [R1+0x60], R6 ;  /* 0x0000600601007387 */ /* 0x0001e20000100800 */
[----:B------:R-:W-:-:S02]  /*3030*/  WARPGROUP.DEPBAR.LE gsb0, 0x0 ;  /* 0x00008000000079c5 */ /* 0x000fc40000010000 */
[----:B------:R-:W-:-:S06]  /*3040*/  WARPGROUP.ARRIVE ;  /* 0x00000000000079c5 */ /* 0x000fcc0000000000 */
[----:B------:R-:W-:Y:S03]  /*3050*/  HGMMA.64x96x16.F32 R24, gdesc[UR4], R24, gsb0 ;  /* 0x01600000041879f0 */ /* 0x000fe60008000818 */
[----:B------:R-:W-:Y:S02]  /*3060*/  WARPGROUP.DEPBAR.LE gsb0, 0x0 ;  /* 0x00008000000079c5 */ /* 0x000fe40000010000 */
[----:B------:R-:W1:Y:S02]  /*3070*/  SYNCS.PHASECHK.TRANS64.TRYWAIT P0, [UR42+0x32410], R8 ;  /* 0x03241008ff0075a7 */ /* 0x000e64000800016a */
[----:B01----:R-:W-:Y:S05]  /*3080*/  @!P0 BRA `(.L_x_2168) ;  /* 0x0000023800488947 */ /* 0x003fea0003800000 */
.L_x_2352:
[----:B------:R-:W-:Y:S05]  /*3090*/  BSYNC B0 ;  /* 0x0000000000007941 */ /* 0x000fea0003800000 */
.L_x_2167:
[----:B------:R-:W2:Y:S04]  /*30a0*/  LDL R10, [R1+0x28] ;  /* 0x00002800010a7983 */ /* 0x000ea80000100800 */
[----:B0-----:R0:W5:Y:S01]  /*30b0*/  LDL.64 R8, [R1+0x1f0] ;  /* 0x0001f00001087983 */ /* 0x0011620000100a00 */
[----:B------:R-:W-:Y:S01]  /*30c0*/  BSSY B0, `(.L_x_2169) ;  /* 0x0000005000007945 */ /* 0x000fe20003800000 */
[----:B--2---:R-:W-:-:S04]  /*30d0*/  LOP3.LUT R10, R10, 0x1, RZ, 0xfc, !PT ;  /* 0x000000010a0a7812 */ /* 0x004fc800078efcff */
[----:B------:R-:W-:-:S13]  /*30e0*/  ISETP.NE.AND P1, PT, R10, 0x3, PT ;  /* 0x000000030a00780c */ /* 0x000fda0003f25270 */
[----:B0-----:R-:W-:Y:S05]  /*30f0*/  @!P1 BRA `(.L_x_2170) ;  /* 0x0000000000049947 */ /* 0x001fea0003800000 */
[----:B------:R-:W-:Y:S01]  /*3100*/  BPT.TRAP 0x1 ;  /* 0x000000040000795c */ /* 0x000fe20000300000 */
.L_x_2170:
[----:B------:R-:W-:Y:S05]  /*3110*/  BSYNC B0 ;  /* 0x0000000000007941 */ /* 0x000fea0003800000 */
.L_x_2169:
        /* <DEDUP_REMOVED lines=8> */
.L_x_2172:
[----:B------:R-:W-:Y:S05]  /*31a0*/  BSYNC B0 ;  /* 0x0000000000007941 */ /* 0x000fea0003800000 */
.L_x_2171:
[----:B------:R-:W-:Y:S04]  /*31b0*/  BSSY B0, `(.L_x_2173) ;  /* 0x0000004000007945 */ /* 0x000fe80003800000 */
[----:B-1----:R-:W-:Y:S05]  /*31c0*/  @P0 BRA `(.L_x_2174) ;  /* 0x0000000000080947 */ /* 0x002fea0003800000 */
[----:B------:R-:W1:Y:S02]  /*31d0*/  SYNCS.PHASECHK.TRANS64.TRYWAIT P0, [R8+URZ], R9 ;  /* 0x00000009080075a7 */ /* 0x000e64000800017f */
[----:B-1----:R-:W-:Y:S05]  /*31e0*/  @!P0 BRA `(.L_x_2175) ;  /* 0x0000023800088947 */ /* 0x002fea0003800000 */
.L_x_2174:
[----:B------:R-:W-:Y:S05]  /*31f0*/  BSYNC B0 ;  /* 0x0000000000007941 */ /* 0x000fea0003800000 */
.L_x_2173:
[----:B------:R-:W2:Y:S04]  /*3200*/  LDL R13, [R1+0x1f0] ;  /* 0x0001f000010d7983 */ /* 0x000ea80000100800 */
[----:B01----:R-:W2:Y:S04]  /*3210*/  LDL.64 R8, [R1+0xf8] ;  /* 0x0000f80001087983 */ /* 0x003ea80000100a00 */
[----:B------:R-:W3:Y:S04]  /*3220*/  LDL R12, [R1+0x70] ;  /* 0x00007000010c7983 */ /* 0x000ee80000100800 */
[----:B------:R-:W4:Y:S04]  /*3230*/  LDL.64 R10, [R1+0xf0] ;  /* 0x0000f000010a7983 */ /* 0x000f280000100a00 */
[----:B------:R-:W4:Y:S04]  /*3240*/  LDL.64 R14, [R1+0xf0] ;  /* 0x0000f000010e7983 */ /* 0x000f280000100a00 */
[----:B------:R-:W4:Y:S04]  /*3250*/  LDL.64 R20, [R1+0xf0] ;  /* 0x0000f00001147983 */ /* 0x000f280000100a00 */
[----:B------:R-:W4:Y:S01]  /*3260*/  LDL.64 R72, [R1+0xf0] ;  /* 0x0000f00001487983 */ /* 0x000f220000100a00 */
[----:B------:R-:W-:Y:S05]  /*3270*/  WARPSYNC.ALL ;  /* 0x0000000000007948 */ /* 0x000fea0003800000 */
[----:B------:R-:W-:Y:S01]  /*3280*/  WARPGROUP.ARRIVE ;  /* 0x00000000000079c5 */ /* 0x000fe20000000000 */
[----:B------:R0:W5:Y:S01]  /*3290*/  LDL R75, [R1+0xc] ;  /* 0x00000c00014b7983 */ /* 0x0001620000100800 */
[----:B--2---:R-:W-:Y:S01]  /*32a0*/  IMAD R8, R13, 0xc00, R8 ;  /* 0x00000c000d087824 */ /* 0x004fe200078e0208 */
[----:B------:R-:W-:-:S02]  /*32b0*/  R2UR UR7, R9 ;  /* 0x00000000090772ca */ /* 0x000fc400000e0000 */
[----:B---3--:R-:W-:Y:S02]  /*32c0*/  ISETP.NE.U32.AND P0, PT, R12, RZ, PT ;  /* 0x000000ff0c00720c */ /* 0x008fe40003f05070 */
[----:B------:R-:W-:Y:S01]  /*32d0*/  R2UR UR6, R8 ;  /* 0x00000000080672ca */ /* 0x000fe200000e0000 */
[----:B------:R-:W2:Y:S01]  /*32e0*/  LDL.64 R12, [R1+0xf0] ;  /* 0x0000f000010c7983 */ /* 0x000ea20000100a00 */
[----:B----4-:R-:W-:Y:S02]  /*32f0*/  R2UR UR4, R10 ;  /* 0x000000000a0472ca */ /* 0x010fe400000e0000 */
[----:B------:R-:W-:-:S07]  /*3300*/  R2UR UR5, R11 ;  /* 0x000000000b0572ca */ /* 0x000fce00000e0000 */
[----:B------:R-:W-:-:S06]  /*3310*/  VOTEU.ANY UP0, P0 ;  /* 0x00000000003f7886 */ /* 0x000fcc0000000100 */
[----:B------:R-:W-:Y:S01]  /*3320*/  HGMMA.64x96x16.F32 R24, gdesc[UR4], R24, UP0, gsb0 ;  /* 0x01600000041879f0 */ /* 0x000fe2000b800818 */
[----:B------:R-:W-:Y:S02]  /*3330*/  VIADD R14, R14, 0x2 ;  /* 0x000000020e0e7836 */ /* 0x000fe40000000000 */
[----:B------:R-:W-:Y:S02]  /*3340*/  VIADD R10, R8, 0x2 ;  /* 0x00000002080a7836 */ /* 0x000fe40000000000 */
[----:B------:R-:W-:Y:S01]  /*3350*/  IMAD.MOV.U32 R11, RZ, RZ, R9 ;  /* 0x000000ffff0b7224 */ /* 0x000fe200078e0009 */
[----:B------:R-:W-:Y:S02]  /*3360*/  R2UR UR4, R14 ;  /* 0x000000000e0472ca */ /* 0x000fe400000e0000 */
[----:B------:R-:W-:Y:S02]  /*3370*/  R2UR UR6, R10 ;  /* 0x000000000a0672ca */ /* 0x000fe400000e0000 */
[----:B------:R-:W-:-:S02]  /*3380*/  R2UR UR7, R11 ;  /* 0x000000000b0772ca */ /* 0x000fc400000e0000 */
[----:B------:R-:W-:Y:S02]  /*3390*/  R2UR UR5, R15 ;  /* 0x000000000f0572ca */ /* 0x000fe400000e0000 */
[----:B------:R-:W3:Y:S01]  /*33a0*/  LDL.64 R14, [R1+0xf0] ;  /* 0x0000f000010e7983 */ /* 0x000ee20000100a00 */
[----:B------:R-:W-:Y:S02]  /*33b0*/  WARPGROUP.DEPBAR.LE gsb0, 0x0 ;  /* 0x00008000000079c5 */ /* 0x000fe40000010000 */
[----:B------:R-:W-:-:S08]  /*33c0*/  WARPGROUP.ARRIVE ;  /* 0x00000000000079c5 */ /* 0x000fd00000000000 */
[----:B------:R-:W-:Y:S01]  /*33d0*/  HGMMA.64x96x16.F32 R24, gdesc[UR4], R24, gsb0 ;  /* 0x01600000041879f0 */ /* 0x000fe20008000818 */
[----:B------:R-:W-:Y:S02]  /*33e0*/  VIADD R20, R20, 0x4 ;  /* 0x0000000414147836 */ /* 0x000fe40000000000 */
[----:B------:R-:W-:Y:S02]  /*33f0*/  VIADD R10, R8, 0x4 ;  /* 0x00000004080a7836 */ /* 0x000fe40000000000 */
[----:B------:R-:W-:Y:S01]  /*3400*/  IMAD.MOV.U32 R11, RZ, RZ, R9 ;  /* 0x000000ffff0b7224 */ /* 0x000fe200078e0009 */
[----:B------:R-:W-:Y:S02]  /*3410*/  R2UR UR4, R20 ;  /* 0x00000000140472ca */ /* 0x000fe400000e0000 */
[----:B------:R-:W-:Y:S02]  /*3420*/  R2UR UR6, R10 ;  /* 0x000000000a0672ca */ /* 0x000fe400000e0000 */
[----:B------:R-:W-:-:S02]  /*3430*/  R2UR UR7, R11 ;  /* 0x000000000b0772ca */ /* 0x000fc400000e0000 */
[----:B------:R-:W-:Y:S02]  /*3440*/  R2UR UR5, R21 ;  /* 0x00000000150572ca */ /* 0x000fe400000e0000 */
[----:B------:R-:W4:Y:S01]  /*3450*/  LDL.64 R20, [R1+0xf0] ;  /* 0x0000f00001147983 */ /* 0x000f220000100a00 */
        /* <DEDUP_REMOVED lines=14> */
[----:B--2---:R-:W-:Y:S02]  /*3540*/  VIADD R12, R12, 0x400 ;  /* 0x000004000c0c7836 */ /* 0x004fe40000000000 */
[----:B------:R-:W-:Y:S02]  /*3550*/  VIADD R10, R8, 0x300 ;  /* 0x00000300080a7836 */ /* 0x000fe40000000000 */
[----:B------:R-:W-:Y:S01]  /*3560*/  IMAD.MOV.U32 R11, RZ, RZ, R9 ;  /* 0x000000ffff0b7224 */ /* 0x000fe200078e0009 */
[----:B------:R-:W-:Y:S02]  /*3570*/  R2UR UR4, R12 ;  /* 0x000000000c0472ca */ /* 0x000fe400000e0000 */
[----:B------:R-:W-:Y:S02]  /*3580*/  R2UR UR6, R10 ;  /* 0x000000000a0672ca */ /* 0x000fe400000e0000 */
[----:B------:R-:W-:-:S02]  /*3590*/  R2UR UR7, R11 ;  /* 0x000000000b0772ca */ /* 0x000fc400000e0000 */
[----:B------:R-:W-:Y:S02]  /*35a0*/  R2UR UR5, R13 ;  /* 0x000000000d0572ca */ /* 0x000fe400000e0000 */
[----:B------:R-:W2:Y:S01]  /*35b0*/  LDL.64 R12, [R1+0xf0] ;  /* 0x0000f000010c7983 */ /* 0x000ea20000100a00 */
[----:B------:R-:W-:Y:S02]  /*35c0*/  WARPGROUP.DEPBAR.LE gsb0, 0x0 ;  /* 0x00008000000079c5 */ /* 0x000fe40000010000 */
[----:B------:R-:W-:-:S08]  /*35d0*/  WARPGROUP.ARRIVE ;  /* 0x00000000000079c5 */ /* 0x000fd00000000000 */
[----:B------:R-:W-:Y:S01]  /*35e0*/  HGMMA.64x96x16.F32 R24, gdesc[UR4], R24, gsb0 ;  /* 0x01600000041879f0 */ /* 0x000fe20008000818 */
[----:B---3--:R-:W-:Y:S02]  /*35f0*/  VIADD R14, R14, 0x402 ;  /* 0x000004020e0e7836 */ /* 0x008fe40000000000 */
        /* <DEDUP_REMOVED lines=10> */
[----:B----4-:R-:W-:Y:S02]  /*36a0*/  VIADD R20, R20, 0x404 ;  /* 0x0000040414147836 */ /* 0x010fe40000000000 */
        /* <DEDUP_REMOVED lines=71> */
[----:B------:R-:W-:Y:S01]  /*3b20*/  R2UR UR5, R13 ;  /* 0x000000000d0572ca */ /* 0x000fe200000e0000 */
[----:B---3--:R-:W-:Y:S01]  /*3b30*/  VIADD R14, R14, 0xc02 ;  /* 0x00000c020e0e7836 */ /* 0x008fe20000000000 */
[----:B------:R-:W2:Y:S01]  /*3b40*/  LDL R13, [R1] ;  /* 0x00000000010d7983 */ /* 0x000ea20000100800 */
[----:B------:R-:W-:Y:S02]  /*3b50*/  WARPGROUP.DEPBAR.LE gsb0, 0x0 ;  /* 0x00008000000079c5 */ /* 0x000fe40000010000 */
[----:B------:R-:W-:Y:S01]  /*3b60*/  WARPGROUP.ARRIVE ;  /* 0x00000000000079c5 */ /* 0x000fe20000000000 */
[----:B------:R0:W5:Y:S07]  /*3b70*/  LDL R12, [R1+0x1f0] ;  /* 0x0001f000010c7983 */ /* 0x00016e0000100800 */
[----:B------:R-:W-:Y:S01]  /*3b80*/  HGMMA.64x96x16.F32 R24, gdesc[UR4], R24, gsb0 ;  /* 0x01600000041879f0 */ /* 0x000fe20008000818 */
[----:B------:R-:W-:-:S02]  /*3b90*/  VIADD R10, R8, 0x902 ;  /* 0x00000902080a7836 */ /* 0x000fc40000000000 */
[----:B------:R-:W-:Y:S01]  /*3ba0*/  IMAD.MOV.U32 R11, RZ, RZ, R9 ;  /* 0x000000ffff0b7224 */ /* 0x000fe200078e0009 */
[----:B------:R-:W-:Y:S02]  /*3bb0*/  R2UR UR4, R14 ;  /* 0x000000000e0472ca */ /* 0x000fe400000e0000 */
[----:B------:R-:W-:Y:S02]  /*3bc0*/  R2UR UR6, R10 ;  /* 0x000000000a0672ca */ /* 0x000fe400000e0000 */
[----:B------:R-:W-:Y:S02]  /*3bd0*/  R2UR UR7, R11 ;  /* 0x000000000b0772ca */ /* 0x000fe400000e0000 */
[----:B------:R-:W-:Y:S01]  /*3be0*/  R2UR UR5, R15 ;  /* 0x000000000f0572ca */ /* 0x000fe200000e0000 */
[----:B----4-:R-:W-:Y:S02]  /*3bf0*/  VIADD R20, R20, 0xc04 ;  /* 0x00000c0414147836 */ /* 0x010fe40000000000 */
[----:B------:R-:W-:Y:S01]  /*3c00*/  VIADD R10, R8, 0x904 ;  /* 0x00000904080a7836 */ /* 0x000fe20000000000 */
[----:B------:R-:W-:-:S02]  /*3c10*/  WARPGROUP.DEPBAR.LE gsb0, 0x0 ;  /* 0x00008000000079c5 */ /* 0x000fc40000010000 */
[----:B------:R-:W-:-:S07]  /*3c20*/  WARPGROUP.ARRIVE ;  /* 0x00000000000079c5 */ /* 0x000fce0000000000 */
[----:B------:R-:W-:Y:S01]  /*3c30*/  HGMMA.64x96x16.F32 R24, gdesc[UR4], R24, gsb0 ;  /* 0x01600000041879f0 */ /* 0x000fe20008000818 */
[----:B------:R-:W-:Y:S01]  /*3c40*/  IMAD.MOV.U32 R11, RZ, RZ, R9 ;  /* 0x000000ffff0b7224 */ /* 0x000fe200078e0009 */
[----:B------:R-:W-:Y:S02]  /*3c50*/  R2UR UR6, R10 ;  /* 0x000000000a0672ca */ /* 0x000fe400000e0000 */
[----:B------:R-:W-:Y:S02]  /*3c60*/  R2UR UR4, R20 ;  /* 0x00000000140472ca */ /* 0x000fe400000e0000 */
[----:B------:R-:W-:Y:S02]  /*3c70*/  R2UR UR7, R11 ;  /* 0x000000000b0772ca */ /* 0x000fe400000e0000 */
[----:B------:R-:W-:Y:S01]  /*3c80*/  R2UR UR5, R21 ;  /* 0x00000000150572ca */ /* 0x000fe200000e0000 */
[----:B------:R-:W-:Y:S02]  /*3c90*/  VIADD R8, R8, 0x906 ;  /* 0x0000090608087836 */ /* 0x000fe40000000000 */
        /* <DEDUP_REMOVED lines=8> */
[----:B------:R0:W-:Y:S04]  /*3d20*/  STL [R1+0x70], R6 ;  /* 0x0000700601007387 */ /* 0x0001e80000100800 */
[----:B------:R0:W-:Y:S04]  /*3d30*/  STL [R1+0x70], R6 ;  /* 0x0000700601007387 */ /* 0x0001e80000100800 */
[----:B------:R0:W-:Y:S04]  /*3d40*/  STL [R1+0x70], R6 ;  /* 0x0000700601007387 */ /* 0x0001e80000100800 */
[----:B------:R0:W-:Y:S04]  /*3d50*/  STL [R1+0x70], R6 ;  /* 0x0000700601007387 */ /* 0x0001e80000100800 */
[----:B------:R0:W-:Y:S04]  /*3d60*/  STL [R1+0x70], R6 ;  /* 0x0000700601007387 */ /* 0x0001e80000100800 */
[----:B------:R0:W-:Y:S01]  /*3d70*/  STL [R1+0x70], R6 ;  /* 0x0000700601007387 */ /* 0x0001e20000100800 */
[----:B------:R-:W-:-:S02]  /*3d80*/  WARPGROUP.DEPBAR.LE gsb0, 0x0 ;  /* 0x00008000000079c5 */ /* 0x000fc40000010000 */
[----:B------:R-:W-:-:S06]  /*3d90*/  WARPGROUP.ARRIVE ;  /* 0x00000000000079c5 */ /* 0x000fcc0000000000 */
[----:B------:R-:W-:Y:S01]  /*3da0*/  HGMMA.64x96x16.F32 R24, gdesc[UR4], R24, gsb0 ;  /* 0x01600000041879f0 */ /* 0x000fe20008000818 */
[----:B------:R0:W-:Y:S04]  /*3db0*/  STL [R1+0x70], R6 ;  /* 0x0000700601007387 */ /* 0x0001e80000100800 */
[----:B------:R0:W-:Y:S04]  /*3dc0*/  STL [R1+0x70], R6 ;  /* 0x0000700601007387 */ /* 0x0001e80000100800 */
[----:B------:R0:W-:Y:S04]  /*3dd0*/  STL [R1+0x70], R6 ;  /* 0x0000700601007387 */ /* 0x0001e80000100800 */
[----:B------:R0:W-:Y:S04]  /*3de0*/  STL [R1+0x70], R6 ;  /* 0x0000700601007387 */ /* 0x0001e80000100800 */
[----:B------:R0:W-:Y:S04]  /*3df0*/  STL [R1+0x70], R6 ;  /* 0x0000700601007387 */ /* 0x0001e80000100800 */
[----:B------:R0:W-:Y:S04]  /*3e00*/  STL [R1+0x70], R6 ;  /* 0x0000700601007387 */ /* 0x0001e80000100800 */
[----:B------:R0:W-:Y:S01]  /*3e10*/  STL [R1+0x70], R6 ;  /* 0x0000700601007387 */ /* 0x0001e20000100800 */
[----:B--2---:R-:W-:-:S03]  /*3e20*/  LOP3.LUT R13, R13, 0x1, RZ, 0xfc, !PT ;  /* 0x000000010d0d7812 */ /* 0x004fc600078efcff */
[----:B------:R0:W-:Y:S04]  /*3e30*/  STL [R1+0x70], R6 ;  /* 0x0000700601007387 */ /* 0x0001e80000100800 */
[----:B------:R0:W-:Y:S04]  /*3e40*/  STL [R1+0x70], R6 ;  /* 0x0000700601007387 */ /* 0x0001e80000100800 */
[----:B------:R0:W-:Y:S01]  /*3e50*/  STL [R1+0x70], R6 ;  /* 0x0000700601007387 */ /* 0x0001e20000100800 */
[----:B------:R-:W-:Y:S01]  /*3e60*/  ISETP.NE.AND P0, PT, R13, 0x3, PT ;  /* 0x000000030d00780c */ /* 0x000fe20003f05270 */
[----:B------:R-:W-:Y:S01]  /*3e70*/  BSSY B0, `(.L_x_2176) ;  /* 0x0000005000007945 */ /* 0x000fe20003800000 */
[----:B------:R-:W-:-:S02]  /*3e80*/  WARPGROUP.DEPBAR.LE gsb0, 0x0 ;  /* 0x00008000000079c5 */ /* 0x000fc40000010000 */
[----:B------:R0:W-:Y:S09]  /*3e90*/  BAR.ARV R208, 0x100 ;  /* 0x000400d00000751d */ /* 0x0001f20000002000 */
[----:B0-----:R-:W-:Y:S05]  /*3ea0*/  @!P0 BRA `(.L_x_2177) ;  /* 0x0000000000048947 */ /* 0x001fea0003800000 */
[----:B------:R-:W-:Y:S01]  /*3eb0*/  BPT.TRAP 0x1 ;  /* 0x000000040000795c */ /* 0x000fe20000300000 */
.L_x_2177:
[----:B------:R-:W-:Y:S05]  /*3ec0*/  BSYNC B0 ;  /* 0x0000000000007941 */ /* 0x000fea0003800000 */
.L_x_2176:
[----:B------:R-:W2:Y:S02]  /*3ed0*/  LDL.64 R8, [R1+0x20] ;  /* 0x0000200001087983 */ /* 0x000ea40000100a00 */
[----:B--2---:R-:W-:-:S05]  /*3ee0*/  MOV R9, R8 ;  /* 0x0000000800097202 */ /* 0x004fca0000000f00 */
[----:B-----5:R-:W-:-:S05]  /*3ef0*/  IMAD R12, R12, 0x8, R9 ;  /* 0x000000080c0c7824 */ /* 0x020fca00078e0209 */
[----:B------:R-:W-:-:S04]  /*3f00*/  PRMT R12, R75, 0x654, R12 ;  /* 0x000006544b0c7816 */ /* 0x000fc8000000000c */
[----:B------:R0:W-:Y:S01]  /*3f10*/  SYNCS.ARRIVE.TRANS64.RED.A1T0 RZ, [R12+URZ], RZ ;  /* 0x000000ff0cff79a7 */ /* 0x0001e2000810043f */
[----:B------:R-:W2:Y:S04]  /*3f20*/  LDL R9, [R198+0x24] ;  /* 0x00002400c6097983 */ /* 0x000ea80000100800 */
[----:B------:R-:W3:Y:S04]  /*3f30*/  LDL R8, [R198] ;  /* 0x00000000c6087983 */ /* 0x000ee80000100800 */
[----:B------:R-:W4:Y:S04]  /*3f40*/  LDL R19, [R19] ;  /* 0x0000000013137983 */ /* 0x000f280000100800 */
[----:B------:R-:W4:Y:S04]  /*3f50*/  LDL R72, [R198+0x8] ;  /* 0x00000800c6487983 */ /* 0x000f280000100800 */
[----:B------:R-:W4:Y:S04]  /*3f60*/  LDL R78, [R198+0x18] ;  /* 0x00001800c64e7983 */ /* 0x000f280000100800 */
[----:B------:R-:W4:Y:S04]  /*3f70*/  LDL R75, [R198+0x4] ;  /* 0x00000400c64b7983 */ /* 0x000f280000100800 */
[----:B------:R-:W4:Y:S04]  /*3f80*/  LDL R76, [R198+0xc] ;  /* 0x00000c00c64c7983 */ /* 0x000f280000100800 */
[----:B------:R-:W4:Y:S04]  /*3f90*/  LDL R74, [R198+0x10] ;  /* 0x00001000c64a7983 */ /* 0x000f280000100800 */
[----:B------:R-:W4:Y:S01]  /*3fa0*/  LDL R77, [R198+0x14] ;  /* 0x00001400c64d7983 */ /* 0x000f220000100800 */
[----:B--2---:R-:W-:-:S13]  /*3fb0*/  ISETP.NE.AND P0, PT, R9, 0x1, PT ;  /* 0x000000010900780c */ /* 0x004fda0003f05270 */
[----:B------:R-:W2:Y:S04]  /*3fc0*/  @P0 LDL R9, [R198+0x28] ;  /* 0x00002800c6090983 */ /* 0x000ea80000100800 */
[----:B------:R-:W2:Y:S01]  /*3fd0*/  @P0 LDL R10, [R198+0x2c] ;  /* 0x00002c00c60a0983 */ /* 0x000ea20000100800 */
[----:B---3--:R-:W-:-:S04]  /*3fe0*/  SHF.R.S32.HI R11, RZ, 0x1f, R8 ;  /* 0x0000001fff0b7819 */ /* 0x008fc80000011408 */
[----:B0-----:R-:W-:-:S04]  /*3ff0*/  LEA.HI R12, R11, R8, RZ, 0x7 ;  /* 0x000000080b0c7211 */ /* 0x001fc800078f38ff */
[----:B------:R-:W-:-:S05]  /*4000*/  LOP3.LUT R13, R12, 0xffffff80, RZ, 0xc0, !PT ;  /* 0xffffff800c0d7812 */ /* 0x000fca00078ec0ff */
[----:B------:R-:W-:-:S05]  /*4010*/  IMAD.IADD R13, R8, 0x1, -R13 ;  /* 0x00000001080d7824 */ /* 0x000fca00078e0a0d */
[----:B------:R-:W-:Y:S02]  /*4020*/  SHF.R.S32.HI R14, RZ, 0x1f, R13 ;  /* 0x0000001fff0e7819 */ /* 0x000fe4000001140d */
[----:B------:R-:W-:Y:S02]  /*4030*/  LEA.HI R73, R11, R8, RZ, 0x2 ;  /* 0x000000080b497211 */ /* 0x000fe400078f10ff */
[----:B------:R-:W-:Y:S02]  /*4040*/  LEA.HI R15, R14, R13, RZ, 0x2 ;  /* 0x0000000d0e0f7211 */ /* 0x000fe400078f10ff */
[----:B------:R-:W-:Y:S02]  /*4050*/  LOP3.LUT R73, R73, 0xfffffffc, RZ, 0xc0, !PT ;  /* 0xfffffffc49497812 */ /* 0x000fe400078ec0ff */
[--C-:B------:R-:W-:Y:S02]  /*4060*/  SHF.R.S32.HI R20, RZ, 0x2, R15.reuse ;  /* 0x00000002ff147819 */ /* 0x100fe4000001140f */
[----:B------:R-:W-:-:S02]  /*4070*/  SHF.R.S32.HI R21, RZ, 0x1f, R15 ;  /* 0x0000001fff157819 */ /* 0x000fc4000001140f */
[----:B------:R-:W-:Y:S02]  /*4080*/  LEA.HI R14, R14, R13, RZ, 0x5 ;  /* 0x0000000d0e0e7211 */ /* 0x000fe400078f28ff */
[----:B------:R-:W-:Y:S02]  /*4090*/  SHF.R.S32.HI R11, RZ, 0x7, R12 ;  /* 0x00000007ff0b7819 */ /* 0x000fe4000001140c */
[----:B------:R-:W-:Y:S01]  /*40a0*/  LEA.HI R21, R21, R20, RZ, 0x3 ;  /* 0x0000001415157211 */ /* 0x000fe200078f18ff */
[----:B------:R-:W-:Y:S01]  /*40b0*/  IMAD.IADD R73, R8, 0x1, -R73 ;  /* 0x0000000108497824 */ /* 0x000fe200078e0a49 */
[----:B------:R-:W-:Y:S02]  /*40c0*/  SHF.R.S32.HI R14, RZ, 0x5, R14 ;  /* 0x00000005ff0e7819 */ /* 0x000fe4000001140e */
[----:B------:R-:W-:Y:S02]  /*40d0*/  LEA.HI R12, R12, R11, RZ, 0x1 ;  /* 0x0000000b0c0c7211 */ /* 0x000fe400078f08ff */
[----:B------:R-:W-:Y:S01]  /*40e0*/  LOP3.LUT R21, R21, 0xfffffff8, RZ, 0xc0, !PT ;  /* 0xfffffff815157812 */ /* 0x000fe200078ec0ff */
[----:B----4-:R-:W-:Y:S01]  /*40f0*/  IMAD R14, R19, 0x8, R14 ;  /* 0x00000008130e7824 */ /* 0x010fe200078e020e */
[----:B------:R-:W-:-:S02]  /*4100*/  LOP3.LUT R12, R12, 0x3fffffe, RZ, 0xc0, !PT ;  /* 0x03fffffe0c0c7812 */ /* 0x000fc400078ec0ff */
[----:B------:R-:W-:Y:S01]  /*4110*/  LEA.HI R8, R73, R73, RZ, 0x1 ;  /* 0x0000004949087211 */ /* 0x000fe200078f08ff */
[----:B------:R-:W-:Y:S02]  /*4120*/  IMAD.IADD R21, R20, 0x1, -R21 ;  /* 0x0000000114157824 */ /* 0x000fe400078e0a15 */
[----:B------:R-:W-:Y:S01]  /*4130*/  IMAD.IADD R12, R11, 0x1, -R12 ;  /* 0x000000010b0c7824 */ /* 0x000fe200078e0a0c */
[----:B------:R-:W-:Y:S01]  /*4140*/  LOP3.LUT R8, R8, 0x1ffffffe, RZ, 0xc0, !PT ;  /* 0x1ffffffe08087812 */ /* 0x000fe200078ec0ff */
[----:B------:R-:W-:-:S04]  /*4150*/  IMAD.U32 R21, R14, 0x10, R21 ;  /* 0x000000100e157824 */ /* 0x000fc800078e0015 */
[----:B------:R-:W-:Y:S02]  /*4160*/  IMAD.IADD R8, R73, 0x1, -R8 ;  /* 0x0000000149087824 */ /* 0x000fe400078e0a08 */
[----:B------:R-:W-:-:S04]  /*4170*/  IMAD R21, R12, 0x40, R21 ;  /* 0x000000400c157824 */ /* 0x000fc800078e0215 */
[----:B------:R-:W-:Y:S02]  /*4180*/  IMAD R12, R8, 0x8, R21 ;  /* 0x00000008080c7824 */ /* 0x000fe400078e0215 */
[----:B------:R-:W-:Y:S01]  /*4190*/  IMAD.U32 R11, RZ, RZ, UR45 ;  /* 0x0000002dff0b7e24 */ /* 0x000fe2000f8e00ff */
[----:B------:R-:W-:Y:S02]  /*41a0*/  LOP3.LUT R8, R15, 0x7ffffffc, RZ, 0xc0, !PT ;  /* 0x7ffffffc0f087812 */ /* 0x000fe400078ec0ff */
[----:B------:R-:W-:-:S03]  /*41b0*/  ISETP.GE.AND P1, PT, R78, 0x1, PT ;  /* 0x000000014e00780c */ /* 0x000fc60003f26270 */
[----:B------:R-:W-:Y:S01]  /*41c0*/  IMAD.IADD R8, R13, 0x1, -R8 ;  /* 0x000000010d087824 */ /* 0x000fe200078e0a08 */
[----:B------:R-:W-:Y:S02]  /*41d0*/  UMOV UR4, 0xffffffa0 ;  /* 0xffffffa000047882 */ /* 0x000fe40000000000 */
[----:B------:R-:W-:Y:S01]  /*41e0*/  UIMAD UR4, UR45, UR4, 0x60 ;  /* 0x000000602d0474a4 */ /* 0x000fe2000f8e0204 */
[----:B------:R-:W-:Y:S01]  /*41f0*/  LOP3.LUT R76, RZ, R76, RZ, 0x33, !PT ;  /* 0x0000004cff4c7212 */ /* 0x000fe200078e33ff */
[----:B------:R-:W-:Y:S04]  /*4200*/  BSSY B0, `(.L_x_2178) ;  /* 0x000002b000007945 */ /* 0x000fe80003800000 */
[----:B------:R-:W-:Y:S02]  /*4210*/  IMAD.U32 R19, RZ, RZ, UR4 ;  /* 0x00000004ff137e24 */ /* 0x000fe4000f8e00ff */
[----:B------:R-:W-:-:S02]  /*4220*/  VIADD R77, R77, UR4 ;  /* 0x000000044d4d7c36 */ /* 0x000fc40008000000 */
[----:B------:R-:W-:Y:S02]  /*4230*/  IMAD R19, R8, -0x2, R19 ;  /* 0xfffffffe08137824 */ /* 0x000fe400078e0213 */
[----:B--2---:R-:W-:-:S05]  /*4240*/  @P0 IMAD.HI.U32 R9, R12, R9, RZ ;  /* 0x000000090c090227 */ /* 0x004fca00078e00ff */
[----:B------:R-:W-:Y:S01]  /*4250*/  @P0 SHF.R.U32.HI R12, RZ, R10, R9 ;  /* 0x0000000aff0c0219 */ /* 0x000fe20000011609 */
[----:B------:R-:W-:-:S04]  /*4260*/  IMAD R9, R11, -0x60, R72 ;  /* 0xffffffa00b097824 */ /* 0x000fc800078e0248 */
[----:B------:R-:W0:Y:S01]  /*4270*/  SHFL.IDX PT, R21, R12, RZ, 0x1c1f ;  /* 0x001c1fff0c157589 */ /* 0x000e2200000e0000 */
[----:B------:R-:W-:-:S04]  /*4280*/  VIADD R11, R9, 0x61 ;  /* 0x00000061090b7836 */ /* 0x000fc80000000000 */
[C---:B------:R-:W-:Y:S02]  /*4290*/  IMAD R11, R8.reuse, -0x2, R11 ;  /* 0xfffffffe080b7824 */ /* 0x040fe400078e020b */
[----:B------:R-:W-:Y:S02]  /*42a0*/  VIADD R9, R9, 0x60 ;  /* 0x0000006009097836 */ /* 0x000fe40000000000 */
[----:B------:R-:W-:Y:S02]  /*42b0*/  IMAD.IADD R11, R11, 0x1, -R75 ;  /* 0x000000010b0b7824 */ /* 0x000fe400078e0a4b */
[----:B------:R-:W-:Y:S02]  /*42c0*/  IMAD R14, R8, -0x2, R9 ;  /* 0xfffffffe080e7824 */ /* 0x000fe400078e0209 */
[C---:B------:R-:W-:Y:S02]  /*42d0*/  IMAD.IADD R15, R11.reuse, 0x1, R74 ;  /* 0x000000010b0f7824 */ /* 0x040fe400078e024a */
[----:B------:R-:W-:-:S03]  /*42e0*/  IMAD.IADD R76, R11, 0x1, R76 ;  /* 0x000000010b4c7824 */ /* 0x000fc600078e024c */
[----:B0-----:R-:W-:Y:S01]  /*42f0*/  VIADDMNMX R9, R21, R15, R14, PT ;  /* 0x0000000f15097246 */ /* 0x001fe2000380010e */
[----:B------:R-:W-:Y:S01]  /*4300*/  IMAD.IADD R8, R76, 0x1, R21 ;  /* 0x000000014c087824 */ /* 0x000fe200078e0215 */
[----:B------:R-:W-:Y:S06]  /*4310*/  @!P1 BRA `(.L_x_2179) ;  /* 0x0000000000649947 */ /* 0x000fec0003800000 */
[----:B------:R-:W-:Y:S01]  /*4320*/  IADD3 R11, -R75, R72, R21 ;  /* 0x000000484b0b7210 */ /* 0x000fe20007ffe115 */
[----:B------:R-:W-:Y:S03]  /*4330*/  BSSY B1, `(.L_x_2180) ;  /* 0x0000014000017945 */ /* 0x000fe60003800000 */
[----:B------:R-:W-:-:S13]  /*4340*/  ISETP.GT.AND P0, PT, R11, -0x1, PT ;  /* 0xffffffff0b00780c */ /* 0x000fda0003f04270 */
[----:B------:R-:W-:Y:S05]  /*4350*/  @P0 BRA `(.L_x_2181) ;  /* 0x00000000002c0947 */ /* 0x000fea0003800000 */
[----:B------:R-:W-:Y:S01]  /*4360*/  ISETP.NE.AND P0, PT, R78, 0x1, PT ;  /* 0x000000014e00780c */ /* 0x000fe20003f05270 */
[----:B------:R-:W-:Y:S01]  /*4370*/  BSSY B2, `(.L_x_2182) ;  /* 0x0000007000027945 */ /* 0x000fe20003800000 */
[----:B------:R-:W-:-:S11]  /*4380*/  LOP3.LUT R11, RZ, R11, RZ, 0x33, !PT ;  /* 0x0000000bff0b7212 */ /* 0x000fd600078e33ff */
[----:B------:R-:W-:Y:S05]  /*4390*/  @!P0 BRA `(.L_x_2183) ;  /* 0x0000000000108947 */ /* 0x000fea0003800000 */
[----:B------:R-:W2:Y:S04]  /*43a0*/  LDL R10, [R198+0x1c] ;  /* 0x00001c00c60a7983 */ /* 0x000ea80000100800 */
[----:B------:R-:W3:Y:S01]  /*43b0*/  LDL R13, [R198+0x20] ;  /* 0x00002000c60d7983 */ /* 0x000ee20000100800 */
[----:B--2---:R-:W-:-:S05]  /*43c0*/  IMAD.HI.U32 R10, R11, R10, RZ ;  /* 0x0000000a0b0a7227 */ /* 0x004fca00078e00ff */
[----:B---3--:R-:W-:-:S07]  /*43d0*/  SHF.R.U32.HI R11, RZ, R13, R10 ;  /* 0x0000000dff0b7219 */ /* 0x008fce000001160a */
.L_x_2183:
[----:B------:R-:W-:Y:S05]  /*43e0*/  BSYNC B2 ;  /* 0x0000000000027941 */ /* 0x000fea0003800000 */
.L_x_2182:
[----:B------:R-:W-:Y:S01]  /*43f0*/  LOP3.LUT R11, RZ, R11, RZ, 0x33, !PT ;  /* 0x0000000bff0b7212 */ /* 0x000fe200078e33ff */
[----:B------:R-:W-:Y:S06]  /*4400*/  BRA `(.L_x_2184) ;  /* 0x0000000000187947 */ /* 0x000fec0003800000 */
.L_x_2181:
[----:B------:R-:W-:-:S13]  /*4410*/  ISETP.NE.AND P0, PT, R78, 0x1, PT ;  /* 0x000000014e00780c */ /* 0x000fda0003f05270 */
[----:B------:R-:W-:Y:S05]  /*4420*/  @!P0 BRA `(.L_x_2184) ;  /* 0x0000000000108947 */ /* 0x000fea0003800000 */
[----:B------:R-:W2:Y:S04]  /*4430*/  LDL R10, [R198+0x1c] ;  /* 0x00001c00c60a7983 */ /* 0x000ea80000100800 */
[----:B------:R-:W3:Y:S01]  /*4440*/  LDL R20, [R198+0x20] ;  /* 0x00002000c6147983 */ /* 0x000ee20000100800 */
[----:B--2---:R-:W-:-:S05]  /*4450*/  IMAD.HI.U32 R11, R11, R10, RZ ;  /* 0x0000000a0b0b7227 */ /* 0x004fca00078e00ff */
[----:B---3--:R-:W-:-:S07]  /*4460*/  SHF.R.U32.HI R11, RZ, R20, R11 ;  /* 0x00000014ff0b7219 */ /* 0x008fce000001160b */
.L_x_2184:
[----:B------:R-:W-:Y:S05]  /*4470*/  BSYNC B1 ;  /* 0x0000000000017941 */ /* 0x000fea0003800000 */
.L_x_2180:
[----:B------:R-:W-:-:S05]  /*4480*/  IMAD R11, R78, R11, R19 ;  /* 0x0000000b4e0b7224 */ /* 0x000fca00078e0213 */
[----:B------:R-:W-:Y:S02]  /*4490*/  VIMNMX R8, R8, R11, !PT ;  /* 0x0000000b08087248 */ /* 0x000fe40007fe0100 */
[----:B------:R-:W-:-:S07]  /*44a0*/  VIADDMNMX R9, R11, R78, R9, PT ;  /* 0x0000004e0b097246 */ /* 0x000fce0003800109 */
.L_x_2179:
[----:B------:R-:W-:Y:S05]  /*44b0*/  BSYNC B0 ;  /* 0x0000000000007941 */ /* 0x000fea0003800000 */
.L_x_2178:
[C---:B------:R-:W-:Y:S01]  /*44c0*/  ISETP.GE.AND P1, PT, R77.reuse, 0x9, PT ;  /* 0x000000094d00780c */ /* 0x040fe20003f26270 */
[----:B------:R-:W0:Y:S01]  /*44d0*/  SHFL.IDX PT, R11, R12, 0x1, 0x1c1f ;  /* 0x003c1f000c0b7f89 */ /* 0x000e2200000e0000 */
[----:B------:R-:W-:Y:S01]  /*44e0*/  ISETP.GE.AND P0, PT, R77, 0x2, PT ;  /* 0x000000024d00780c */ /* 0x000fe20003f06270 */
[----:B------:R-:W-:Y:S01]  /*44f0*/  BSSY B0, `(.L_x_2185) ;  /* 0x000008e000007945 */ /* 0x000fe20003800000 */
[C---:B------:R-:W-:Y:S02]  /*4500*/  ISETP.GT.AND P2, PT, R8.reuse, 0x8, !P1 ;  /* 0x000000080800780c */ /* 0x040fe40004f44270 */
[----:B------:R-:W-:Y:S02]  /*4510*/  ISETP.GT.AND P3, PT, R8, 0x1, !P0 ;  /* 0x000000010800780c */ /* 0x000fe40004764270 */
[----:B------:R-:W-:Y:S02]  /*4520*/  ISETP.LT.OR P2, PT, R9, 0x9, P2 ;  /* 0x000000090900780c */ /* 0x000fe40001741670 */
[----:B------:R-:W-:-:S02]  /*4530*/  ISETP.GE.AND P4, PT, R77, 0x11, PT ;  /* 0x000000114d00780c */ /* 0x000fc40003f86270 */
[----:B------:R-:W-:Y:S02]  /*4540*/  FSEL R10, R28, -INF , !P2 ;  /* 0xff8000001c0a7808 */ /* 0x000fe40005000000 */
[----:B------:R-:W-:Y:S02]  /*4550*/  ISETP.LT.OR P3, PT, R9, 0x2, P3 ;  /* 0x000000020900780c */ /* 0x000fe40001f61670 */
[----:B------:R-:W-:Y:S02]  /*4560*/  ISETP.GT.AND P2, PT, R8, 0x10, !P4 ;  /* 0x000000100800780c */ /* 0x000fe40006744270 */
[----:B------:R-:W-:Y:S02]  /*4570*/  ISETP.GE.AND P5, PT, R77, 0xa, PT ;  /* 0x0000000a4d00780c */ /* 0x000fe40003fa6270 */
[----:B------:R-:W-:Y:S02]  /*4580*/  FSEL R103, R25, -INF , !P3 ;  /* 0xff80000019677808 */ /* 0x000fe40005800000 */
[----:B------:R-:W-:-:S02]  /*4590*/  P2R R73, PR, RZ, 0x10 ;  /* 0x00000010ff497803 */ /* 0x000fc40000000000 */
[----:B------:R-:W-:Y:S02]  /*45a0*/  ISETP.LT.OR P2, PT, R9, 0x11, P2 ;  /* 0x000000110900780c */ /* 0x000fe40001741670 */
[----:B------:R-:W-:Y:S02]  /*45b0*/  ISETP.GT.AND P3, PT, R8, 0x9, !P5 ;  /* 0x000000090800780c */ /* 0x000fe40006f64270 */
[----:B------:R-:W-:Y:S02]  /*45c0*/  ISETP.GE.AND P4, PT, R77, 0x12, PT ;  /* 0x000000124d00780c */ /* 0x000fe40003f86270 */
[----:B------:R-:W-:Y:S02]  /*45d0*/  FSEL R20, R32, -INF , !P2 ;  /* 0xff80000020147808 */ /* 0x000fe40005000000 */
[----:B------:R-:W-:Y:S02]  /*45e0*/  ISETP.LT.OR P3, PT, R9, 0xa, P3 ;  /* 0x0000000a0900780c */ /* 0x000fe40001f61670 */
[----:B------:R-:W-:-:S02]  /*45f0*/  ISETP.GT.AND P2, PT, R8, 0x11, !P4 ;  /* 0x000000110800780c */ /* 0x000fc40006744270 */
[----:B------:R-:W-:Y:S02]  /*4600*/  FSEL R13, R29, -INF , !P3 ;  /* 0xff8000001d0d7808 */ /* 0x000fe40005800000 */
        /* <DEDUP_REMOVED lines=11> */
[----:B------:R-:W-:Y:S02]  /*46c0*/  ISETP.GE.AND P3, PT, R77, 0x21, PT ;  /* 0x000000214d00780c */ /* 0x000fe40003f66270 */
        /* <DEDUP_REMOVED lines=54> */
[----:B------:R-:W-:Y:S02]  /*4a30*/  P2R R28, PR, RZ, 0x10 ;  /* 0x00000010ff1c7803 */ /* 0x000fe40000000000 */
[----:B------:R-:W-:Y:S02]  /*4a40*/  FSEL R183, R60, -INF , !P2 ;  /* 0xff8000003cb77808 */ /* 0x000fe40005000000 */
[----:B------:R-:W-:Y:S02]  /*4a50*/  ISETP.GE.AND P2, PT, R77, 0x4a, PT ;  /* 0x0000004a4d00780c */ /* 0x000fe40003f46270 */
[----:B------:R-:W-:Y:S02]  /*4a60*/  P2R R25, PR, RZ, 0x20 ;  /* 0x00000020ff197803 */ /* 0x000fe40000000000 */
        /* <DEDUP_REMOVED lines=16> */
[----:B------:R-:W-:Y:S02]  /*4b70*/  P2R R21, PR, RZ, 0x40 ;  /* 0x00000040ff157803 */ /* 0x000fe40000000000 */
[----:B------:R-:W-:-:S04]  /*4b80*/  ISETP.GT.AND P6, PT, R8, RZ, !P6 ;  /* 0x000000ff0800720c */ /* 0x000fc800077c4270 */
[----:B------:R-:W-:-:S04]  /*4b90*/  ISETP.LT.OR P6, PT, R9, 0x1, P6 ;  /* 0x000000010900780c */ /* 0x000fc800037c1670 */
[----:B------:R-:W-:Y:S02]  /*4ba0*/  FSEL R120, R24, -INF , !P6 ;  /* 0xff80000018787808 */ /* 0x000fe40007000000 */
[----:B------:R-:W-:-:S04]  /*4bb0*/  ISETP.GE.AND P6, PT, R77, 0x5a, PT ;  /* 0x0000005a4d00780c */ /* 0x000fc80003fc6270 */
[----:B------:R-:W-:Y:S02]  /*4bc0*/  P2R R24, PR, RZ, 0x40 ;  /* 0x00000040ff187803 */ /* 0x000fe40000000000 */
[----:B------:R-:W-:Y:S01]  /*4bd0*/  ISETP.GT.AND P6, PT, R8, 0x59, !P6 ;  /* 0x000000590800780c */ /* 0x000fe200077c4270 */
[----:B0-----:R-:W-:-:S03]  /*4be0*/  IMAD.IADD R8, R76, 0x1, R11 ;  /* 0x000000014c087824 */ /* 0x001fc600078e020b */
[----:B------:R-:W-:Y:S02]  /*4bf0*/  ISETP.LT.OR P6, PT, R9, 0x5a, P6 ;  /* 0x0000005a0900780c */ /* 0x000fe400037c1670 */
[----:B------:R-:W-:Y:S02]  /*4c00*/  VIADDMNMX R9, R11, R15, R14, PT ;  /* 0x0000000f0b097246 */ /* 0x000fe4000380010e */
[----:B------:R-:W-:Y:S02]  /*4c10*/  FSEL R176, R69, -INF , !P6 ;  /* 0xff80000045b07808 */ /* 0x000fe40007000000 */
[----:B------:R-:W-:-:S13]  /*4c20*/  ISETP.GE.AND P6, PT, R78, 0x1, PT ;  /* 0x000000014e00780c */ /* 0x000fda0003fc6270 */
[----:B------:R-:W-:Y:S05]  /*4c30*/  @!P6 BRA `(.L_x_2186) ;  /* 0x000000000064e947 */ /* 0x000fea0003800000 */
        /* <DEDUP_REMOVED lines=12> */
.L_x_2190:
[----:B------:R-:W-:Y:S05]  /*4d00*/  BSYNC B2 ;  /* 0x0000000000027941 */ /* 0x000fea0003800000 */
.L_x_2189:
[----:B------:R-:W-:Y:S01]  /*4d10*/  LOP3.LUT R75, RZ, R75, RZ, 0x33, !PT ;  /* 0x0000004bff4b7212 */ /* 0x000fe200078e33ff */
[----:B------:R-:W-:Y:S06]  /*4d20*/  BRA `(.L_x_2191) ;  /* 0x0000000000187947 */ /* 0x000fec0003800000 */
.L_x_2188:
[----:B------:R-:W-:-:S13]  /*4d30*/  ISETP.NE.AND P6, PT, R78, 0x1, PT ;  /* 0x000000014e00780c */ /* 0x000fda0003fc5270 */
[----:B------:R-:W-:Y:S05]  /*4d40*/  @!P6 BRA `(.L_x_2191) ;  /* 0x000000000010e947 */ /* 0x000fea0003800000 */
[----:B------:R-:W2:Y:S04]  /*4d50*/  LDL R12, [R198+0x1c] ;  /* 0x00001c00c60c7983 */ /* 0x000ea80000100800 */
[----:B------:R-:W3:Y:S01]  /*4d60*/  LDL R14, [R198+0x20] ;  /* 0x00002000c60e7983 */ /* 0x000ee20000100800 */
[----:B--2---:R-:W-:-:S05]  /*4d70*/  IMAD.HI.U32 R75, R75, R12, RZ ;  /* 0x0000000c4b4b7227 */ /* 0x004fca00078e00ff */
[----:B---3--:R-:W-:-:S07]  /*4d80*/  SHF.R.U32.HI R75, RZ, R14, R75 ;  /* 0x0000000eff4b7219 */ /* 0x008fce000001164b */
.L_x_2191:
[----:B------:R-:W-:Y:S05]  /*4d90*/  BSYNC B1 ;  /* 0x0000000000017941 */ /* 0x000fea0003800000 */
.L_x_2187:
[----:B------:R-:W-:-:S05]  /*4da0*/  IMAD R75, R78, R75, R19 ;  /* 0x0000004b4e4b7224 */ /* 0x000fca00078e0213 */
[----:B------:R-:W-:Y:S02]  /*4db0*/  VIADDMNMX R9, R75, R78, R9, PT ;  /* 0x0000004e4b097246 */ /* 0x000fe40003800109 */
[----:B------:R-:W-:-:S07]  /*4dc0*/  VIMNMX R8, R8, R75, !PT ;  /* 0x0000004b08087248 */ /* 0x000fce0007fe0100 */
.L_x_2186:
[----:B------:R-:W-:Y:S05]  /*4dd0*/  BSYNC B0 ;  /* 0x0000000000007941 */ /* 0x000fea0003800000 */
.L_x_2185:
[C---:B------:R-:W-:Y:S01]  /*4de0*/  ISETP.GT.AND P0, PT, R8.reuse, 0x1, !P0 ;  /* 0x000000010800780c */ /* 0x040fe20004704270 */
[----:B------:R-:W2:Y:S01]  /*4df0*/  LDL R124, [R1+0x1f0] ;  /* 0x0001f000017c7983 */ /* 0x000ea20000100800 */
[----:B------:R-:W-:Y:S02]  /*4e00*/  ISETP.GT.AND P1, PT, R8, 0x8, !P1 ;  /* 0x000000080800780c */ /* 0x000fe40004f24270 */
[C---:B------:R-:W-:Y:S01]  /*4e10*/  ISETP.LT.OR P0, PT, R9.reuse, 0x2, P0 ;  /* 0x000000020900780c */ /* 0x040fe20000701670 */
[----:B------:R-:W3:Y:S01]  /*4e20*/  LDL R105, [R1+0x200] ;  /* 0x0002000001697983 */ /* 0x000ee20000100800 */
[----:B------:R-:W-:Y:S02]  /*4e30*/  ISETP.LT.OR P1, PT, R9, 0x9, P1 ;  /* 0x000000090900780c */ /* 0x000fe40000f21670 */
[----:B------:R-:W-:Y:S01]  /*4e40*/  FSEL R109, R27, -INF , !P0 ;  /* 0xff8000001b6d7808 */ /* 0x000fe20004000000 */
[----:B------:R-:W4:Y:S01]  /*4e50*/  LDL R104, [R1+0x204] ;  /* 0x0002040001687983 */ /* 0x000f220000100800 */
[----:B------:R-:W-:-:S02]  /*4e60*/  ISETP.NE.AND P0, PT, R25, RZ, PT ;  /* 0x000000ff1900720c */ /* 0x000fc40003f05270 */
[----:B------:R-:W-:Y:S01]  /*4e70*/  FSEL R110, R30, -INF , !P1 ;  /* 0xff8000001e6e7808 */ /* 0x000fe20004800000 */
[----:B------:R-:W2:Y:S01]  /*4e80*/  LDL R118, [R1+0x208] ;  /* 0x0002080001767983 */ /* 0x000ea20000100800 */
[----:B------:R-:W-:Y:S02]  /*4e90*/  ISETP.GT.AND P0, PT, R8, 0x9, !P0 ;  /* 0x000000090800780c */ /* 0x000fe40004704270 */
[----:B------:R-:W-:Y:S01]  /*4ea0*/  ISETP.NE.AND P1, PT, R28, RZ, PT ;  /* 0x000000ff1c00720c */ /* 0x000fe20003f25270 */
[----:B------:R-:W2:Y:S01]  /*4eb0*/  LDL R119, [R1+0x20c] ;  /* 0x00020c0001777983 */ /* 0x000ea20000100800 */
[----:B------:R-:W-:Y:S02]  /*4ec0*/  ISETP.LT.OR P0, PT, R9, 0xa, P0 ;  /* 0x0000000a0900780c */ /* 0x000fe40000701670 */
[----:B------:R-:W-:Y:S01]  /*4ed0*/  ISETP.NE.AND P6, PT, R32, RZ, PT ;  /* 0x000000ff2000720c */ /* 0x000fe20003fc5270 */
[----:B------:R-:W2:Y:S01]  /*4ee0*/  LDL R117, [R1+0x210] ;  /* 0x0002100001757983 */ /* 0x000ea20000100800 */
[----:B------:R-:W-:-:S02]  /*4ef0*/  FSEL R111, R31, -INF , !P0 ;  /* 0xff8000001f6f7808 */ /* 0x000fc40004000000 */
[----:B------:R-:W-:Y:S01]  /*4f00*/  ISETP.NE.AND P0, PT, R73, RZ, PT ;  /* 0x000000ff4900720c */ /* 0x000fe20003f05270 */
[----:B------:R-:W2:Y:S01]  /*4f10*/  LDL R30, [R1+0x234] ;  /* 0x00023400011e7983 */ /* 0x000ea20000100800 */
[C---:B------:R-:W-:Y:S02]  /*4f20*/  ISETP.GT.AND P2, PT, R8.reuse, 0x49, !P2 ;  /* 0x000000490800780c */ /* 0x040fe40005744270 */
[C---:B------:R-:W-:Y:S01]  /*4f30*/  ISETP.GT.AND P0, PT, R8.reuse, 0x10, !P0 ;  /* 0x000000100800780c */ /* 0x040fe20004704270 */
[----:B------:R-:W2:Y:S01]  /*4f40*/  LDL R27, [R1+0x330] ;  /* 0x00033000011b7983 */ /* 0x000ea20000100800 */
[C---:B------:R-:W-:Y:S02]  /*4f50*/  ISETP.GT.AND P3, PT, R8.reuse, 0x50, !P3 ;  /* 0x000000500800780c */ /* 0x040fe40005f64270 */
[----:B------:R-:W-:Y:S01]  /*4f60*/  ISETP.LT.OR P0, PT, R9, 0x11, P0 ;  /* 0x000000110900780c */ /* 0x000fe20000701670 */
[----:B------:R-:W2:Y:S01]  /*4f70*/  LDL R152, [R1+0x3f4] ;  /* 0x0003f40001987983 */ /* 0x000ea20000100800 */
[----:B------:R-:W-:-:S02]  /*4f80*/  ISETP.GT.AND P4, PT, R8, 0x51, !P4 ;  /* 0x000000510800780c */ /* 0x000fc40006784270 */
[----:B------:R-:W-:Y:S01]  /*4f90*/  FSEL R14, R34, -INF , !P0 ;  /* 0xff800000220e7808 */ /* 0x000fe20004000000 */
[----:B------:R-:W2:Y:S01]  /*4fa0*/  LDL R107, [R1+0x214] ;  /* 0x00021400016b7983 */ /* 0x000ea20000100800 */
[----:B------:R-:W-:Y:S02]  /*4fb0*/  ISETP.GT.AND P0, PT, R8, 0x11, !P1 ;  /* 0x000000110800780c */ /* 0x000fe40004f04270 */
[----:B------:R-:W-:Y:S01]  /*4fc0*/  ISETP.NE.AND P1, PT, R48, RZ, PT ;  /* 0x000000ff3000720c */ /* 0x000fe20003f25270 */
[----:B------:R-:W2:Y:S01]  /*4fd0*/  LDL R108, [R1+0x218] ;  /* 0x00021800016c7983 */ /* 0x000ea20000100800 */
[----:B------:R-:W-:Y:S02]  /*4fe0*/  ISETP.LT.OR P0, PT, R9, 0x12, P0 ;  /* 0x000000120900780c */ /* 0x000fe40000701670 */
[----:B------:R-:W-:Y:S01]  /*4ff0*/  ISETP.GT.AND P5, PT, R8, 0x58, !P5 ;  /* 0x000000580800780c */ /* 0x000fe20006fa4270 */
[----:B------:R-:W2:Y:S01]  /*5000*/  LDL R106, [R1+0x21c] ;  /* 0x00021c00016a7983 */ /* 0x000ea20000100800 */
[----:B------:R-:W-:-:S02]  /*5010*/  FSEL R15, R35, -INF , !P0 ;  /* 0xff800000230f7808 */ /* 0x000fc40004000000 */
[----:B------:R-:W-:Y:S01]  /*5020*/  ISETP.NE.AND P0, PT, R29, RZ, PT ;  /* 0x000000ff1d00720c */ /* 0x000fe20003f05270 */
[----:B------:R-:W2:Y:S01]  /*5030*/  LDL R115, [R1+0x220] ;  /* 0x0002200001737983 */ /* 0x000ea20000100800 */
[----:B------:R-:W-:Y:S02]  /*5040*/  ISETP.LT.OR P2, PT, R9, 0x4a, P2 ;  /* 0x0000004a0900780c */ /* 0x000fe40001741670 */
[----:B------:R-:W-:Y:S01]  /*5050*/  ISETP.GT.AND P0, PT, R8, 0x18, !P0 ;  /* 0x000000180800780c */ /* 0x000fe20004704270 */
[----:B------:R-:W2:Y:S01]  /*5060*/  LDL R29, [R1+0x23c] ;  /* 0x00023c00011d7983 */ /* 0x000ea20000100800 */
[----:B------:R-:W-:Y:S02]  /*5070*/  FSEL R172, R63, -INF , !P2 ;  /* 0xff8000003fac7808 */ /* 0x000fe40005000000 */
[C---:B------:R-:W-:Y:S01]  /*5080*/  ISETP.LT.OR P0, PT, R9.reuse, 0x19, P0 ;  /* 0x000000190900780c */ /* 0x040fe20000701670 */
[----:B------:R-:W2:Y:S01]  /*5090*/  LDL R116, [R1+0x224] ;  /* 0x0002240001747983 */ /* 0x000ea20000100800 */
[----:B------:R-:W-:-:S02]  /*50a0*/  ISETP.LT.OR P3, PT, R9, 0x51, P3 ;  /* 0x000000510900780c */ /* 0x000fc40001f61670 */
[----:B------:R-:W-:Y:S01]  /*50b0*/  FSEL R19, R38, -INF , !P0 ;  /* 0xff80000026137808 */ /* 0x000fe20004000000 */
[----:B------:R-:W2:Y:S01]  /*50c0*/  LDL R31, [R1+0x238] ;  /* 0x00023800011f7983 */ /* 0x000ea20000100800 */
[----:B------:R-:W-:Y:S02]  /*50d0*/  ISETP.GT.AND P0, PT, R8, 0x19, !P6 ;  /* 0x000000190800780c */ /* 0x000fe40007704270 */
[----:B------:R-:W-:Y:S01]  /*50e0*/  ISETP.NE.AND P6, PT, R49, RZ, PT ;  /* 0x000000ff3100720c */ /* 0x000fe20003fc5270 */
[----:B------:R-:W2:Y:S01]  /*50f0*/  LDL R32, [R1+0x240] ;  /* 0x0002400001207983 */ /* 0x000ea20000100800 */
[C---:B------:R-:W-:Y:S02]  /*5100*/  ISETP.LT.OR P0, PT, R9.reuse, 0x1a, P0 ;  /* 0x0000001a0900780c */ /* 0x040fe40000701670 */
[----:B------:R-:W-:Y:S01]  /*5110*/  ISETP.LT.OR P4, PT, R9, 0x52, P4 ;  /* 0x000000520900780c */ /* 0x000fe20002781670 */
[----:B------:R-:W2:Y:S01]  /*5120*/  LDL R35, [R1+0x24c] ;  /* 0x00024c0001237983 */ /* 0x000ea20000100800 */
[----:B------:R-:W-:-:S02]  /*5130*/  FSEL R157, R39, -INF , !P0 ;  /* 0xff800000279d7808 */ /* 0x000fc40004000000 */
[----:B------:R-:W-:Y:S01]  /*5140*/  ISETP.NE.AND P0, PT, R33, RZ, PT ;  /* 0x000000ff2100720c */ /* 0x000fe20003f05270 */
[----:B------:R-:W2:Y:S01]  /*5150*/  LDL R34, [R1+0x254] ;  /* 0x0002540001227983 */ /* 0x000ea20000100800 */
[C---:B------:R-:W-:Y:S02]  /*5160*/  ISETP.LT.OR P5, PT, R9.reuse, 0x59, P5 ;  /* 0x000000590900780c */ /* 0x040fe40002fa1670 */
[----:B------:R-:W-:Y:S01]  /*5170*/  ISETP.GT.AND P0, PT, R8, 0x20, !P0 ;  /* 0x000000200800780c */ /* 0x000fe20004704270 */
[----:B------:R-:W2:Y:S01]  /*5180*/  LDL R33, [R1+0x244] ;  /* 0x0002440001217983 */ /* 0x000ea20000100800 */
[----:B------:R-:W-:Y:S02]  /*5190*/  FSEL R177, R66, -INF , !P3 ;  /* 0xff80000042b17808 */ /* 0x000fe40005800000 */
[----:B------:R-:W-:Y:S01]  /*51a0*/  ISETP.LT.OR P0, PT, R9, 0x21, P0 ;  /* 0x000000210900780c */ /* 0x000fe20000701670 */
[----:B------:R-:W2:Y:S01]  /*51b0*/  LDL R38, [R1+0x260] ;  /* 0x0002600001267983 */ /* 0x000ea20000100800 */
[----:B------:R-:W-:-:S02]  /*51c0*/  FSEL R178, R67, -INF , !P4 ;  /* 0xff80000043b27808 */ /* 0x000fc40006000000 */
[----:B------:R-:W-:Y:S01]  /*51d0*/  FSEL R162, R42, -INF , !P0 ;  /* 0xff8000002aa27808 */ /* 0x000fe20004000000 */
[----:B------:R-:W2:Y:S01]  /*51e0*/  LDL R39, [R1+0x264] ;  /* 0x0002640001277983 */ /* 0x000ea20000100800 */
[----:B------:R-:W-:Y:S02]  /*51f0*/  ISETP.NE.AND P0, PT, R36, RZ, PT ;  /* 0x000000ff2400720c */ /* 0x000fe40003f05270 */
[----:B------:R-:W-:Y:S01]  /*5200*/  FSEL R179, R70, -INF , !P5 ;  /* 0xff80000046b37808 */ /* 0x000fe20006800000 */
[----:B------:R-:W2:Y:S01]  /*5210*/  LDL R36, [R1+0x250] ;  /* 0x0002500001247983 */ /* 0x000ea20000100800 */
[----:B------:R-:W-:-:S03]  /*5220*/  ISETP.GT.AND P0, PT, R8, 0x21, !P0 ;  /* 0x000000210800780c */ /* 0x000fc60004704270 */
[----:B------:R-:W2:Y:S01]  /*5230*/  LDL R102, [R1+0x270] ;  /* 0x0002700001667983 */ /* 0x000ea20000100800 */
[----:B------:R-:W-:-:S03]  /*5240*/  ISETP.LT.OR P0, PT, R9, 0x22, P0 ;  /* 0x000000220900780c */ /* 0x000fc60000701670 */
[----:B------:R-:W2:Y:S01]  /*5250*/  LDL R101, [R1+0x274] ;  /* 0x0002740001657983 */ /* 0x000ea20000100800 */
[----:B------:R-:W-:Y:S02]  /*5260*/  FSEL R165, R43, -INF , !P0 ;  /* 0xff8000002ba57808 */ /* 0x000fe40004000000 */
[----:B------:R-:W-:Y:S01]  /*5270*/  ISETP.NE.AND P0, PT, R37, RZ, PT ;  /* 0x000000ff2500720c */ /* 0x000fe20003f05270 */
[----:B------:R-:W2:Y:S03]  /*5280*/  LDL R100, [R1+0x278] ;  /* 0x0002780001647983 */ /* 0x000ea60000100800 */
[----:B------:R-:W-:Y:S01]  /*5290*/  ISETP.GT.AND P0, PT, R8, 0x28, !P0 ;  /* 0x000000280800780c */ /* 0x000fe20004704270 */
[----:B------:R-:W2:Y:S03]  /*52a0*/  LDL R37, [R1+0x258] ;  /* 0x0002580001257983 */ /* 0x000ea60000100800 */
[----:B------:R-:W-:Y:S01]  /*52b0*/  ISETP.LT.OR P0, PT, R9, 0x29, P0 ;  /* 0x000000290900780c */ /* 0x000fe20000701670 */
[----:B------:R-:W2:Y:S03]  /*52c0*/  LDL R99, [R1+0x27c] ;  /* 0x00027c0001637983 */ /* 0x000ea60000100800 */
[----:B------:R-:W-:Y:S01]  /*52d0*/  FSEL R168, R46, -INF , !P0 ;  /* 0xff8000002ea87808 */ /* 0x000fe20004000000 */
[----:B------:R-:W2:Y:S01]  /*52e0*/  LDL R98, [R1+0x280] ;  /* 0x0002800001627983 */ /* 0x000ea20000100800 */
[----:B------:R-:W-:-:S03]  /*52f0*/  ISETP.NE.AND P0, PT, R40, RZ, PT ;  /* 0x000000ff2800720c */ /* 0x000fc60003f05270 */
        /* <DEDUP_REMOVED lines=29> */
[----:B------:R-:W-:-:S02]  /*54d0*/  ISETP.GT.AND P0, PT, R8, 0x39, !P1 ;  /* 0x000000390800780c */ /* 0x000fc40004f04270 */
[----:B------:R-:W-:Y:S01]  /*54e0*/  ISETP.NE.AND P1, PT, R53, RZ, PT ;  /* 0x000000ff3500720c */ /* 0x000fe20003f25270 */
[----:B------:R-:W2:Y:S01]  /*54f0*/  LDL R85, [R1+0x2b4] ;  /* 0x0002b40001557983 */ /* 0x000ea20000100800 */
[----:B------:R-:W-:Y:S02]  /*5500*/  ISETP.LT.OR P0, PT, R9, 0x3a, P0 ;  /* 0x0000003a0900780c */ /* 0x000fe40000701670 */
[----:B------:R-:W-:Y:S01]  /*5510*/  ISETP.GT.AND P1, PT, R8, 0x48, !P1 ;  /* 0x000000480800780c */ /* 0x000fe20004f24270 */
[----:B------:R-:W2:Y:S01]  /*5520*/  LDL R84, [R1+0x2b8] ;  /* 0x0002b80001547983 */ /* 0x000ea20000100800 */
[----:B------:R-:W-:Y:S02]  /*5530*/  FSEL R169, R55, -INF , !P0 ;  /* 0xff80000037a97808 */ /* 0x000fe40004000000 */
[----:B------:R-:W-:Y:S01]  /*5540*/  ISETP.NE.AND P0, PT, R21, RZ, PT ;  /* 0x000000ff1500720c */ /* 0x000fe20003f05270 */
[----:B------:R-:W2:Y:S01]  /*5550*/  LDL R83, [R1+0x2bc] ;  /* 0x0002bc0001537983 */ /* 0x000ea20000100800 */
[----:B------:R-:W-:-:S02]  /*5560*/  FMNMX.FTZ R21, R120, R103, !PT ;  /* 0x0000006778157209 */ /* 0x000fc40007810000 */
[----:B------:R-:W-:Y:S01]  /*5570*/  ISETP.GT.AND P0, PT, R8, RZ, !P0 ;  /* 0x000000ff0800720c */ /* 0x000fe20004704270 */
[----:B------:R-:W2:Y:S01]  /*5580*/  LDL R82, [R1+0x2c0] ;  /* 0x0002c00001527983 */ /* 0x000ea20000100800 */
[----:B------:R-:W-:Y:S02]  /*5590*/  FMNMX.FTZ R12, R10, R21, !PT ;  /* 0x000000150a0c7209 */ /* 0x000fe40007810000 */
[C---:B------:R-:W-:Y:S01]  /*55a0*/  ISETP.LT.OR P0, PT, R9.reuse, 0x1, P0 ;  /* 0x000000010900780c */ /* 0x040fe20000701670 */
[----:B------:R-:W2:Y:S01]  /*55b0*/  LDL R81, [R1+0x2c4] ;  /* 0x0002c40001517983 */ /* 0x000ea20000100800 */
[----:B------:R-:W-:Y:S02]  /*55c0*/  ISETP.LT.OR P1, PT, R9, 0x49, P1 ;  /* 0x000000490900780c */ /* 0x000fe40000f21670 */
[----:B------:R-:W-:Y:S01]  /*55d0*/  FSEL R122, R26, -INF , !P0 ;  /* 0xff8000001a7a7808 */ /* 0x000fe20004000000 */
[----:B------:R-:W2:Y:S01]  /*55e0*/  LDL R80, [R1+0x2c8] ;  /* 0x0002c80001507983 */ /* 0x000ea20000100800 */
[----:B------:R-:W-:-:S02]  /*55f0*/  ISETP.GT.AND P0, PT, R8, 0x40, !P6 ;  /* 0x000000400800780c */ /* 0x000fc40007704270 */
[----:B------:R-:W-:Y:S01]  /*5600*/  FMNMX.FTZ R11, R122, R109, !PT ;  /* 0x0000006d7a0b7209 */ /* 0x000fe20007810000 */
[----:B------:R-:W2:Y:S01]  /*5610*/  LDL R79, [R1+0x2cc] ;  /* 0x0002cc00014f7983 */ /* 0x000ea20000100800 */
[----:B------:R-:W-:Y:S02]  /*5620*/  ISETP.NE.AND P6, PT, R24, RZ, PT ;  /* 0x000000ff1800720c */ /* 0x000fe40003fc5270 */
[----:B------:R-:W-:Y:S01]  /*5630*/  FMNMX.FTZ R24, R110, R11, !PT ;  /* 0x0000000b6e187209 */ /* 0x000fe20007810000 */
[----:B------:R-:W2:Y:S01]  /*5640*/  LDL R78, [R1+0x2d0] ;  /* 0x0002d000014e7983 */ /* 0x000ea20000100800 */
[----:B------:R-:W-:Y:S02]  /*5650*/  FMNMX.FTZ R11, R13, R12, !PT ;  /* 0x0000000c0d0b7209 */ /* 0x000fe40007810000 */
[----:B------:R-:W-:Y:S01]  /*5660*/  FMNMX.FTZ R21, R111, R24, !PT ;  /* 0x000000186f157209 */ /* 0x000fe20007810000 */
[----:B------:R-:W2:Y:S01]  /*5670*/  LDL R77, [R1+0x2d4] ;  /* 0x0002d400014d7983 */ /* 0x000ea20000100800 */
[----:B------:R-:W-:-:S02]  /*5680*/  FMNMX.FTZ R11, R20, R11, !PT ;  /* 0x0000000b140b7209 */ /* 0x000fc40007810000 */
[----:B------:R-:W-:Y:S01]  /*5690*/  FMNMX.FTZ R12, R14, R21, !PT ;  /* 0x000000150e0c7209 */ /* 0x000fe20007810000 */
[----:B------:R-:W2:Y:S01]  /*56a0*/  LDL R76, [R1+0x2d8] ;  /* 0x0002d800014c7983 */ /* 0x000ea20000100800 */
[----:B------:R-:W-:Y:S02]  /*56b0*/  FMNMX.FTZ R11, R112, R11, !PT ;  /* 0x0000000b700b7209 */ /* 0x000fe40007810000 */
        /* <DEDUP_REMOVED lines=21> */
[----:B------:R-:W-:Y:S01]  /*5810*/  ISETP.LT.OR P0, PT, R9, 0x41, P0 ;  /* 0x000000410900780c */ /* 0x000fe20000701670 */
[----:B------:R-:W2:Y:S01]  /*5820*/  LDL R67, [R1+0x2fc] ;  /* 0x0002fc0001437983 */ /* 0x000ea20000100800 */
[----:B------:R-:W-:-:S02]  /*5830*/  FMNMX.FTZ R11, R160, R11, !PT ;  /* 0x0000000ba00b7209 */ /* 0x000fc40007810000 */
[----:B------:R-:W-:Y:S01]  /*5840*/  FMNMX.FTZ R21, R188, R21, !PT ;  /* 0x00000015bc157209 */ /* 0x000fe20007810000 */
[----:B------:R-:W2:Y:S01]  /*5850*/  LDL R66, [R1+0x300] ;  /* 0x0003000001427983 */ /* 0x000ea20000100800 */
[----:B------:R-:W-:Y:S02]  /*5860*/  FSEL R163, R58, -INF , !P0 ;  /* 0xff8000003aa37808 */ /* 0x000fe40004000000 */
[----:B------:R-:W-:Y:S01]  /*5870*/  ISETP.NE.AND P0, PT, R52, RZ, PT ;  /* 0x000000ff3400720c */ /* 0x000fe20003f05270 */
[----:B------:R-:W2:Y:S01]  /*5880*/  LDL R65, [R1+0x304] ;  /* 0x0003040001417983 */ /* 0x000ea20000100800 */
[----:B------:R-:W-:Y:S02]  /*5890*/  FMNMX.FTZ R11, R164, R11, !PT ;  /* 0x0000000ba40b7209 */ /* 0x000fe40007810000 */
[----:B------:R-:W-:Y:S01]  /*58a0*/  FMNMX.FTZ R12, R186, R21, !PT ;  /* 0x00000015ba0c7209 */ /* 0x000fe20007810000 */
[----:B------:R-:W2:Y:S01]  /*58b0*/  LDL R64, [R1+0x308] ;  /* 0x0003080001407983 */ /* 0x000ea20000100800 */
[----:B------:R-:W-:-:S02]  /*58c0*/  ISETP.GT.AND P0, PT, R8, 0x41, !P0 ;  /* 0x000000410800780c */ /* 0x000fc40004704270 */
[----:B------:R-:W-:Y:S01]  /*58d0*/  FMNMX.FTZ R24, R166, R11, !PT ;  /* 0x0000000ba6187209 */ /* 0x000fe20007810000 */
[----:B------:R-:W2:Y:S01]  /*58e0*/  LDL R63, [R1+0x30c] ;  /* 0x00030c00013f7983 */ /* 0x000ea20000100800 */
[----:B------:R-:W-:Y:S02]  /*58f0*/  FMNMX.FTZ R12, R187, R12, !PT ;  /* 0x0000000cbb0c7209 */ /* 0x000fe40007810000 */
[----:B------:R-:W-:Y:S01]  /*5900*/  ISETP.LT.OR P0, PT, R9, 0x42, P0 ;  /* 0x000000420900780c */ /* 0x000fe20000701670 */
[----:B------:R-:W2:Y:S01]  /*5910*/  LDL R61, [R1+0x314] ;  /* 0x00031400013d7983 */ /* 0x000ea20000100800 */
[----:B------:R-:W-:Y:S02]  /*5920*/  FMNMX.FTZ R24, R169, R24, !PT ;  /* 0x00000018a9187209 */ /* 0x000fe40007810000 */
[----:B------:R-:W-:Y:S01]  /*5930*/  FMNMX.FTZ R11, R181, R12, !PT ;  /* 0x0000000cb50b7209 */ /* 0x000fe20007810000 */
[----:B------:R-:W2:Y:S01]  /*5940*/  LDL R60, [R1+0x318] ;  /* 0x00031800013c7983 */ /* 0x000ea20000100800 */
[----:B------:R-:W-:-:S02]  /*5950*/  ISETP.GT.AND P6, PT, R8, 0x59, !P6 ;  /* 0x000000590800780c */ /* 0x000fc400077c4270 */
[----:B------:R-:W-:Y:S01]  /*5960*/  FSEL R167, R59, -INF , !P0 ;  /* 0xff8000003ba77808 */ /* 0x000fe20004000000 */
[----:B------:R-:W2:Y:S01]  /*5970*/  LDL R58, [R1+0x320] ;  /* 0x00032000013a7983 */ /* 0x000ea20000100800 */
[----:B------:R-:W-:Y:S02]  /*5980*/  FMNMX.FTZ R24, R163, R24, !PT ;  /* 0x00000018a3187209 */ /* 0x000fe40007810000 */
[----:B------:R-:W-:Y:S01]  /*5990*/  FMNMX.FTZ R8, R182, R11, !PT ;  /* 0x0000000bb6087209 */ /* 0x000fe20007810000 */
[----:B------:R-:W2:Y:S01]  /*59a0*/  LDL R59, [R1+0x31c] ;  /* 0x00031c00013b7983 */ /* 0x000ea20000100800 */
[----:B------:R-:W-:Y:S02]  /*59b0*/  FSEL R170, R62, -INF , !P1 ;  /* 0xff8000003eaa7808 */ /* 0x000fe40004800000 */
        /* <DEDUP_REMOVED lines=18> */
[----:B------:R-:W-:Y:S01]  /*5ae0*/  FSEL R180, R71, -INF , !P6 ;  /* 0xff80000047b47808 */ /* 0x000fe20007000000 */
[----:B------:R-:W2:Y:S01]  /*5af0*/  LDL R21, [R1+0x228] ;  /* 0x0002280001157983 */ /* 0x000ea20000100800 */
[----:B------:R-:W-:-:S03]  /*5b00*/  FMNMX.FTZ R25, R179, R12, !PT ;  /* 0x0000000cb3197209 */ /* 0x000fc60007810000 */
[----:B------:R-:W0:Y:S01]  /*5b10*/  SHFL.BFLY PT, R9, R24, 0x2, 0x1f ;  /* 0x0c401f0018097f89 */ /* 0x000e2200000e0000 */
[----:B------:R-:W-:-:S03]  /*5b20*/  FMNMX.FTZ R25, R180, R25, !PT ;  /* 0x00000019b4197209 */ /* 0x000fc60007810000 */
[----:B---3--:R-:W-:Y:S04]  /*5b30*/  STL [R1+0x200], R105 ;  /* 0x0002006901007387 */ /* 0x008fe80000100800 */
[----:B------:R1:W-:Y:S04]  /*5b40*/  STL.64 [R1+0x410], R24 ;  /* 0x0004101801007387 */ /* 0x0003e80000100a00 */
[----:B------:R-:W3:Y:S04]  /*5b50*/  LDL R28, [R1+0x414] ;  /* 0x00041400011c7983 */ /* 0x000ee80000100800 */
[----:B----4-:R-:W-:Y:S04]  /*5b60*/  STL [R1+0x204], R104 ;  /* 0x0002046801007387 */ /* 0x010fe80000100800 */
[----:B-1----:R-:W4:Y:S01]  /*5b70*/  LDL R25, [R1+0x22c] ;  /* 0x00022c0001197983 */ /* 0x002f220000100800 */
[----:B0-----:R-:W-:-:S03]  /*5b80*/  FMNMX.FTZ R12, R24, R9, !PT ;  /* 0x00000009180c7209 */ /* 0x001fc60007810000 */
[----:B--2---:R-:W-:Y:S04]  /*5b90*/  STL [R1+0x208], R118 ;  /* 0x0002087601007387 */ /* 0x004fe80000100800 */
[----:B------:R-:W0:Y:S04]  /*5ba0*/  SHFL.BFLY PT, R9, R12, 0x1, 0x1f ;  /* 0x0c201f000c097f89 */ /* 0x000e2800000e0000 */
[----:B------:R-:W2:Y:S04]  /*5bb0*/  LDL R24, [R1+0x230] ;  /* 0x0002300001187983 */ /* 0x000ea80000100800 */
[----:B------:R-:W-:Y:S04]  /*5bc0*/  STL [R1+0x20c], R119 ;  /* 0x00020c7701007387 */ /* 0x000fe80000100800 */
[----:B------:R-:W-:Y:S04]  /*5bd0*/  STL [R1+0x210], R117 ;  /* 0x0002107501007387 */ /* 0x000fe80000100800 */
[----:B------:R-:W2:Y:S04]  /*5be0*/  LDL R71, [R1+0x2ec] ;  /* 0x0002ec0001477983 */ /* 0x000ea80000100800 */
[----:B------:R-:W2:Y:S01]  /*5bf0*/  LDL R52, [R1+0x338] ;  /* 0x0003380001347983 */ /* 0x000ea20000100800 */
[----:B0-----:R-:W-:-:S03]  /*5c00*/  FMNMX.FTZ R26, R12, R9, !PT ;  /* 0x000000090c1a7209 */ /* 0x001fc60007810000 */
[----:B------:R-:W2:Y:S04]  /*5c10*/  LDL R51, [R1+0x33c] ;  /* 0x00033c0001337983 */ /* 0x000ea80000100800 */
[----:B------:R0:W-:Y:S04]  /*5c20*/  STL [R1+0x410], R26 ;  /* 0x0004101a01007387 */ /* 0x0001e80000100800 */
[----:B------:R-:W4:Y:S04]  /*5c30*/  LDL R42, [R1+0x410] ;  /* 0x00041000012a7983 */ /* 0x000f280000100800 */
[----:B------:R-:W2:Y:S04]  /*5c40*/  LDL.64 R8, [R1+0x88] ;  /* 0x0000880001087983 */ /* 0x000ea80000100a00 */
[----:B------:R-:W2:Y:S04]  /*5c50*/  LDL R12, [R1+0x25c] ;  /* 0x00025c00010c7983 */ /* 0x000ea80000100800 */
[----:B0-----:R-:W2:Y:S04]  /*5c60*/  LDL R26, [R1+0x34c] ;  /* 0x00034c00011a7983 */ /* 0x001ea80000100800 */
[----:B------:R-:W2:Y:S04]  /*5c70*/  LDL R50, [R1+0x340] ;  /* 0x0003400001327983 */ /* 0x000ea80000100800 */
        /* <DEDUP_REMOVED lines=37> */
[----:B---3--:R-:W0:Y:S02]  /*5ed0*/  SHFL.BFLY PT, R125, R28, 0x2, 0x1f ;  /* 0x0c401f001c7d7f89 */ /* 0x008e2400000e0000 */
[----:B0-----:R-:W-:-:S02]  /*5ee0*/  FMNMX.FTZ R125, R125, R28, !PT ;  /* 0x0000001c7d7d7209 */ /* 0x001fc40007810000 */
[----:B------:R-:W3:Y:S04]  /*5ef0*/  LDL R28, [R1+0x248] ;  /* 0x00024800011c7983 */ /* 0x000ee80000100800 */
[----:B------:R-:W0:Y:S01]  /*5f00*/  SHFL.BFLY PT, R126, R125, 0x1, 0x1f ;  /* 0x0c201f007d7e7f89 */ /* 0x000e2200000e0000 */
[----:B----4-:R-:W-:Y:S01]  /*5f10*/  FSETP.NEU.FTZ.AND P0, PT, R42, -INF , PT ;  /* 0xff8000002a00780b */ /* 0x010fe20003f1d000 */
[----:B------:R-:W-:-:S05]  /*5f20*/  FMUL.FTZ R42, R11, R42 ;  /* 0x0000002a0b2a7220 */ /* 0x000fca0000410000 */
[----:B------:R-:W-:Y:S01]  /*5f30*/  FSEL R128, R42, RZ, P0 ;  /* 0x000000ff2a807208 */ /* 0x000fe20000000000 */
[----:B--2---:R-:W-:Y:S01]  /*5f40*/  IMAD R8, R124, 0xc00, R8 ;  /* 0x00000c007c087824 */ /* 0x004fe200078e0208 */
[----:B------:R-:W2:Y:S03]  /*5f50*/  LDL R42, [R1+0x364] ;  /* 0x00036400012a7983 */ /* 0x000ea60000100800 */
        /* <DEDUP_REMOVED lines=23> */
[----:B------:R-:W-:Y:S01]  /*60d0*/  FFMA.FTZ R176, R176, R11, -R128 ;  /* 0x0000000bb0b07223 */ /* 0x000fe20000010880 */
[----:B0-----:R-:W-:Y:S01]  /*60e0*/  FMNMX.FTZ R10, R125, R126, !PT ;  /* 0x0000007e7d0a7209 */ /* 0x001fe20007810000 */
[----:B------:R-:W4:Y:S04]  /*60f0*/  LDL R113, [R1+0x368] ;  /* 0x0003680001717983 */ /* 0x000f280000100800 */
[----:B------:R-:W4:Y:S04]  /*6100*/  LDL R114, [R1+0x384] ;  /* 0x0003840001727983 */ /* 0x000f280000100800 */
[----:B------:R-:W4:Y:S04]  /*6110*/  LDL R128, [R1+0x390] ;  /* 0x0003900001807983 */ /* 0x000f280000100800 */
[----:B------:R-:W4:Y:S04]  /*6120*/  LDL R126, [R1+0x398] ;  /* 0x00039800017e7983 */ /* 0x000f280000100800 */
[----:B------:R-:W4:Y:S04]  /*6130*/  LDL R125, [R1+0x39c] ;  /* 0x00039c00017d7983 */ /* 0x000f280000100800 */
[----:B------:R-:W4:Y:S04]  /*6140*/  LDL R124, [R1+0x3a0] ;  /* 0x0003a000017c7983 */ /* 0x000f280000100800 */
[----:B------:R0:W-:Y:S04]  /*6150*/  STL [R1+0x228], R21 ;  /* 0x0002281501007387 */ /* 0x0001e80000100800 */
[----:B0-----:R-:W4:Y:S01]  /*6160*/  LDL R21, [R1+0x3f8] ;  /* 0x0003f80001157983 */ /* 0x001f220000100800 */
[----:B------:R-:W-:-:S03]  /*6170*/  FSETP.NEU.FTZ.AND P0, PT, R10, -INF , PT ;  /* 0xff8000000a00780b */ /* 0x000fc60003f1d000 */
[----:B------:R0:W-:Y:S01]  /*6180*/  STL [R1+0x25c], R12 ;  /* 0x00025c0c01007387 */ /* 0x0001e20000100800 */
[----:B------:R-:W-:Y:S01]  /*6190*/  MUFU.EX2 R54, R54 ;  /* 0x0000003600367308 */ /* 0x000fe20000000800 */
[----:B0-----:R-:W-:-:S07]  /*61a0*/  FMUL.FTZ R12, R10, R11 ;  /* 0x0000000b0a0c7220 */ /* 0x001fce0000410000 */
[----:B------:R-:W0:Y:S01]  /*61b0*/  MUFU.EX2 R103, R103 ;  /* 0x0000006700677308 */ /* 0x000e220000000800 */
[----:B------:R-:W-:-:S07]  /*61c0*/  FSEL R12, R12, RZ, P0 ;  /* 0x000000ff0c0c7208 */ /* 0x000fce0000000000 */
[----:B------:R-:W1:Y:S01]  /*61d0*/  MUFU.EX2 R120, R120 ;  /* 0x0000007800787308 */ /* 0x000e620000000800 */
[-CC-:B------:R-:W-:Y:S01]  /*61e0*/  FFMA.FTZ R122, R122, R11.reuse, -R12.reuse ;  /* 0x0000000b7a7a7223 */ /* 0x180fe2000001080c */
[-CC-:B------:R-:W-:Y:S01]  /*61f0*/  FFMA.FTZ R109, R109, R11.reuse, -R12.reuse ;  /* 0x0000000b6d6d7223 */ /* 0x180fe2000001080c */
[-CC-:B------:R-:W-:Y:S01]  /*6200*/  FFMA.FTZ R110, R110, R11.reuse, -R12.reuse ;  /* 0x0000000b6e6e7223 */ /* 0x180fe2000001080c */
[----:B------:R-:W-:-:S04]  /*6210*/  FFMA.FTZ R111, R111, R11, -R12 ;  /* 0x0000000b6f6f7223 */ /* 0x000fc8000001080c */
[----:B------:R-:W1:Y:S01]  /*6220*/  MUFU.EX2 R121, R121 ;  /* 0x0000007900797308 */ /* 0x000e620000000800 */
[----:B------:R0:W-:Y:S07]  /*6230*/  STL [R1+0x22c], R25 ;  /* 0x00022c1901007387 */ /* 0x0001ee0000100800 */
[----:B------:R-:W-:Y:S08]  /*6240*/  MUFU.EX2 R122, R122 ;  /* 0x0000007a007a7308 */ /* 0x000ff00000000800 */
[----:B------:R-:W1:Y:S01]  /*6250*/  MUFU.EX2 R109, R109 ;  /* 0x0000006d006d7308 */ /* 0x000e620000000800 */
[----:B0-----:R-:W-:Y:S01]  /*6260*/  FADD.FTZ R25, R54, R103 ;  /* 0x0000006736197221 */ /* 0x001fe20000010000 */
[----:B------:R1:W-:Y:S06]  /*6270*/  STL [R1+0x234], R30 ;  /* 0x0002341e01007387 */ /* 0x0003ec0000100800 */
[----:B------:R-:W0:Y:S08]  /*6280*/  MUFU.EX2 R123, R123 ;  /* 0x0000007b007b7308 */ /* 0x000e300000000800 */
[----:B------:R-:W0:Y:S01]  /*6290*/  MUFU.EX2 R110, R110 ;  /* 0x0000006e006e7308 */ /* 0x000e220000000800 */
[----:B-1----:R-:W-:Y:S01]  /*62a0*/  FADD.FTZ R30, R120, R25 ;  /* 0x00000019781e7221 */ /* 0x002fe20000010000 */
[----:B------:R-:W-:-:S06]  /*62b0*/  IMAD.MOV.U32 R25, RZ, RZ, R9 ;  /* 0x000000ffff197224 */ /* 0x000fcc00078e0009 */
[----:B------:R-:W1:Y:S08]  /*62c0*/  MUFU.EX2 R111, R111 ;  /* 0x0000006f006f7308 */ /* 0x000e700000000800 */
[----:B------:R-:W1:Y:S01]  /*62d0*/  MUFU.EX2 R112, R112 ;  /* 0x0000007000707308 */ /* 0x000e620000000800 */
[----:B------:R-:W-:Y:S01]  /*62e0*/  R2UR UR15, R25 ;  /* 0x00000000190f72ca */ /* 0x000fe200000e0000 */
[----:B------:R-:W-:Y:S01]  /*62f0*/  FADD.FTZ R30, R121, R30 ;  /* 0x0000001e791e7221 */ /* 0x000fe20000010000 */
[----:B------:R-:W-:Y:S01]  /*6300*/  FADD.FTZ R25, R122, R109 ;  /* 0x0000006d7a197221 */ /* 0x000fe20000010000 */
[----:B------:R1:W-:Y:S01]  /*6310*/  STL [R1+0x230], R24 ;  /* 0x0002301801007387 */ /* 0x0003e20000100800 */
[----:B------:R-:W-:-:S02]  /*6320*/  R2UR UR6, R8 ;  /* 0x00000000080672ca */ /* 0x000fc400000e0000 */
[----:B------:R-:W-:Y:S01]  /*6330*/  R2UR UR7, R9 ;  /* 0x00000000090772ca */ /* 0x000fe200000e0000 */
[----:B------:R1:W-:Y:S01]  /*6340*/  STL [R1+0x23c], R29 ;  /* 0x00023c1d01007387 */ /* 0x0003e20000100800 */
[----:B0-----:R-:W-:Y:S01]  /*6350*/  FADD.FTZ R197, R123, R30 ;  /* 0x0000001e7bc57221 */ /* 0x001fe20000010000 */
[----:B------:R-:W-:Y:S02]  /*6360*/  FADD.FTZ R192, R110, R25 ;  /* 0x000000196ec07221 */ /* 0x000fe40000010000 */
[----:B------:R0:W-:Y:S01]  /*6370*/  STL [R1+0x330], R27 ;  /* 0x0003301b01007387 */ /* 0x0001e20000100800 */
[----:B-1----:R-:W-:-:S03]  /*6380*/  VIADD R24, R8, 0x100 ;  /* 0x0000010008187836 */ /* 0x002fc60000000000 */
[----:B------:R1:W-:Y:S01]  /*6390*/  STL [R1+0x34c], R26 ;  /* 0x00034c1a01007387 */ /* 0x0003e20000100800 */
[--C-:B------:R-:W-:Y:S01]  /*63a0*/  IMAD.MOV.U32 R29, RZ, RZ, R9.reuse ;  /* 0x000000ffff1d7224 */ /* 0x100fe200078e0009 */
[----:B------:R-:W-:Y:S02]  /*63b0*/  F2FP.F16.F32.PACK_AB R154, R121, R120 ;  /* 0x00000078799a723e */ /* 0x000fe400000000ff */
[----:B------:R1:W-:Y:S01]  /*63c0*/  STL [R1+0x3f4], R152 ;  /* 0x0003f49801007387 */ /* 0x0003e20000100800 */
[----:B0-----:R-:W-:Y:S01]  /*63d0*/  IMAD.MOV.U32 R27, RZ, RZ, R9 ;  /* 0x000000ffff1b7224 */ /* 0x001fe200078e0009 */
[----:B------:R-:W-:Y:S01]  /*63e0*/  F2FP.F16.F32.PACK_AB R153, R109, R122 ;  /* 0x0000007a6d99723e */ /* 0x000fe200000000ff */
[----:B-1----:R-:W-:Y:S01]  /*63f0*/  VIADD R26, R8, 0x80 ;  /* 0x00000080081a7836 */ /* 0x002fe20000000000 */
[----:B------:R-:W-:Y:S02]  /*6400*/  F2FP.F16.F32.PACK_AB R155, R111, R110 ;  /* 0x0000006e6f9b723e */ /* 0x000fe400000000ff */
[----:B------:R-:W-:Y:S01]  /*6410*/  F2FP.F16.F32.PACK_AB R152, R103, R54 ;  /* 0x000000366798723e */ /* 0x000fe200000000ff */
[----:B------:R-:W-:Y:S01]  /*6420*/  STL [R1+0x214], R107 ;  /* 0x0002146b01007387 */ /* 0x000fe20000100800 */
[----:B------:R-:W-:Y:S01]  /*6430*/  R2UR UR10, R26 ;  /* 0x000000001a0a72ca */ /* 0x000fe200000e0000 */
[----:B------:R-:W-:Y:S01]  /*6440*/  FADD.FTZ R197, R112, R197 ;  /* 0x000000c570c57221 */ /* 0x000fe20000010000 */
[----:B------:R-:W-:Y:S01]  /*6450*/  R2UR UR11, R27 ;  /* 0x000000001b0b72ca */ /* 0x000fe200000e0000 */
[----:B------:R-:W-:Y:S01]  /*6460*/  STL [R1+0x218], R108 ;  /* 0x0002186c01007387 */ /* 0x000fe20000100800 */
[----:B------:R-:W-:Y:S01]  /*6470*/  R2UR UR14, R24 ;  /* 0x00000000180e72ca */ /* 0x000fe200000e0000 */
[----:B------:R-:W-:Y:S01]  /*6480*/  FADD.FTZ R192, R111, R192 ;  /* 0x000000c06fc07221 */ /* 0x000fe20000010000 */
[----:B------:R-:W-:Y:S01]  /*6490*/  R2UR UR19, R29 ;  /* 0x000000001d1372ca */ /* 0x000fe200000e0000 */
[----:B------:R-:W-:Y:S01]  /*64a0*/  STL [R1+0x21c], R106 ;  /* 0x00021c6a01007387 */ /* 0x000fe20000100800 */
[----:B------:R-:W-:-:S03]  /*64b0*/  F2FP.F16.F32.PACK_AB R156, R112, R123 ;  /* 0x0000007b709c723e */ /* 0x000fc600000000ff */
[----:B------:R-:W-:Y:S04]  /*64c0*/  STL [R1+0x220], R115 ;  /* 0x0002207301007387 */ /* 0x000fe80000100800 */
        /* <DEDUP_REMOVED lines=19> */
[----:B---3--:R0:W-:Y:S04]  /*6600*/  STL [R1+0x248], R28 ;  /* 0x0002481c01007387 */ /* 0x0081e80000100800 */
[----:B------:R-:W-:Y:S01]  /*6610*/  STL [R1+0x28c], R95 ;  /* 0x00028c5f01007387 */ /* 0x000fe20000100800 */
[----:B0-----:R-:W-:-:S03]  /*6620*/  VIADD R28, R8, 0x180 ;  /* 0x00000180081c7836 */ /* 0x001fc60000000000 */
[----:B------:R-:W-:Y:S04]  /*6630*/  STL [R1+0x290], R94 ;  /* 0x0002905e01007387 */ /* 0x000fe80000100800 */
[----:B------:R-:W-:Y:S01]  /*6640*/  STL [R1+0x294], R93 ;  /* 0x0002945d01007387 */ /* 0x000fe20000100800 */
[----:B------:R-:W-:-:S03]  /*6650*/  R2UR UR18, R28 ;  /* 0x000000001c1272ca */ /* 0x000fc600000e0000 */
        /* <DEDUP_REMOVED lines=49> */
[----:B--2---:R-:W-:Y:S04]  /*6970*/  STL [R1+0x364], R42 ;  /* 0x0003642a01007387 */ /* 0x004fe80000100800 */
[----:B----4-:R-:W-:Y:S04]  /*6980*/  STL [R1+0x368], R113 ;  /* 0x0003687101007387 */ /* 0x010fe80000100800 */
        /* <DEDUP_REMOVED lines=33> */
[----:B------:R0:W-:Y:S01]  /*6ba0*/  STL [R1+0x3f0], R151 ;  /* 0x0003f09701007387 */ /* 0x0001e20000100800 */
[----:B------:R1:W-:Y:S06]  /*6bb0*/  BAR.SYNC.DEFER_BLOCKING R209, 0x100 ;  /* 0x000400d10000751d */ /* 0x0003ec0000010000 */
[----:B0-----:R-:W-:-:S06]  /*6bc0*/  WARPGROUP.ARRIVE ;  /* 0x00000000000079c5 */ /* 0x001fcc0000000000 */
[----:B------:R-:W-:Y:S01]  /*6bd0*/  HGMMA.64x256x16.F32 R24, R152, gdesc[UR4].tnspB, RZ, !UPT, gsb0 ;  /* 0x43e0000498187df0 */ /* 0x000fe2000c0008ff */
[----:B------:R0:W-:Y:S01]  /*6be0*/  STL [R1+0x3f8], R21 ;  /* 0x0003f81501007387 */ /* 0x0001e20000100800 */
[-CC-:B------:R-:W-:Y:S01]  /*6bf0*/  FFMA.FTZ R221, R19, R11.reuse, -R12.reuse ;  /* 0x0000000b13dd7223 */ /* 0x180fe2000001080c */
[-CC-:B------:R-:W-:Y:S01]  /*6c00*/  FFMA.FTZ R220, R15, R11.reuse, -R12.reuse ;  /* 0x0000000b0fdc7223 */ /* 0x180fe2000001080c */
[-CC-:B------:R-:W-:Y:S01]  /*6c10*/  FFMA.FTZ R19, R157, R11.reuse, -R12.reuse ;  /* 0x0000000b9d137223 */ /* 0x180fe2000001080c */
[----:B------:R-:W-:Y:S01]  /*6c20*/  MUFU.EX2 R20, R20 ;  /* 0x0000001400147308 */ /* 0x000fe20000000800 */
[----:B0-----:R-:W-:-:S07]  /*6c30*/  FFMA.FTZ R21, R14, R11, -R12 ;  /* 0x0000000b0e157223 */ /* 0x001fce000001080c */
[----:B------:R-:W-:Y:S08]  /*6c40*/  MUFU.EX2 R13, R13 ;  /* 0x0000000d000d7308 */ /* 0x000ff00000000800 */
[----:B------:R-:W-:Y:S08]  /*6c50*/  MUFU.EX2 R21, R21 ;  /* 0x0000001500157308 */ /* 0x000ff00000000800 */
[----:B------:R-:W0:Y:S08]  /*6c60*/  MUFU.EX2 R220, R220 ;  /* 0x000000dc00dc7308 */ /* 0x000e300000000800 */
[----:B------:R-:W-:Y:S08]  /*6c70*/  MUFU.EX2 R221, R221 ;  /* 0x000000dd00dd7308 */ /* 0x000ff00000000800 */
[----:B------:R-:W2:Y:S01]  /*6c80*/  MUFU.EX2 R19, R19 ;  /* 0x0000001300137308 */ /* 0x000ea20000000800 */
[----:B------:R3:W-:Y:S01]  /*6c90*/  STL [R1+0x3fc], R158 ;  /* 0x0003fc9e01007387 */ /* 0x0007e20000100800 */
[----:B0-----:R-:W-:-:S02]  /*6ca0*/  F2FP.F16.F32.PACK_AB R157, R220, R21 ;  /* 0x00000015dc9d723e */ /* 0x001fc400000000ff */
[----:B---3--:R-:W-:Y:S02]  /*6cb0*/  F2FP.F16.F32.PACK_AB R158, R13, R20 ;  /* 0x000000140d9e723e */ /* 0x008fe400000000ff */
[----:B--2---:R-:W-:Y:S02]  /*6cc0*/  F2FP.F16.F32.PACK_AB R159, R19, R221 ;  /* 0x000000dd139f723e */ /* 0x004fe400000000ff */
[----:B------:R-:W-:Y:S08]  /*6cd0*/  MUFU.EX2 R15, R222 ;  /* 0x000000de000f7308 */ /* 0x000ff00000000800 */
[----:B------:R-:W0:Y:S01]  /*6ce0*/  MUFU.EX2 R14, R223 ;  /* 0x000000df000e7308 */ /* 0x000e220000000800 */
[----:B------:R-:W-:-:S02]  /*6cf0*/  WARPGROUP.DEPBAR.LE gsb0, 0x0 ;  /* 0x00008000000079c5 */ /* 0x000fc40000010000 */
[----:B------:R-:W-:Y:S04]  /*6d00*/  STL.128 [R1+0x200], R24 ;  /* 0x0002001801007387 */ /* 0x000fe80000100c00 */
        /* <DEDUP_REMOVED lines=30> */
[----:B------:R2:W-:Y:S02]  /*6ef0*/  STL.128 [R1+0x3f0], R148 ;  /* 0x0003f09401007387 */ /* 0x0005e40000100c00 */
[----:B--2---:R-:W-:-:S06]  /*6f00*/  WARPGROUP.ARRIVE ;  /* 0x00000000000079c5 */ /* 0x004fcc0000000000 */
[----:B------:R-:W-:Y:S01]  /*6f10*/  HGMMA.64x256x16.F32 R24, R156, gdesc[UR8].tnspB, R24, gsb0 ;  /* 0x43e000089c187df0 */ /* 0x000fe20008000818 */
[-CC-:B------:R-:W-:Y:S01]  /*6f20*/  FFMA.FTZ R152, R162, R11.reuse, -R12.reuse ;  /* 0x0000000ba2987223 */ /* 0x180fe2000001080c */
[----:B------:R-:W-:-:S03]  /*6f30*/  FFMA.FTZ R162, R165, R11, -R12 ;  /* 0x0000000ba5a27223 */ /* 0x000fc6000001080c */
[----:B------:R-:W-:Y:S08]  /*6f40*/  MUFU.EX2 R222, R152 ;  /* 0x0000009800de7308 */ /* 0x000ff00000000800 */
[----:B------:R-:W2:Y:S01]  /*6f50*/  MUFU.EX2 R162, R162 ;  /* 0x000000a200a27308 */ /* 0x000ea20000000800 */
[----:B0-----:R-:W-:Y:S02]  /*6f60*/  F2FP.F16.F32.PACK_AB R154, R15, R14 ;  /* 0x0000000e0f9a723e */ /* 0x001fe400000000ff */
[----:B--2---:R-:W-:Y:S01]  /*6f70*/  F2FP.F16.F32.PACK_AB R153, R162, R222 ;  /* 0x000000dea299723e */ /* 0x004fe200000000ff */
[-C--:B------:R-:W-:Y:S01]  /*6f80*/  FFMA.FTZ R165, R160, R11.reuse, -R12 ;  /* 0x0000000ba0a57223 */ /* 0x080fe2000001080c */
[----:B------:R-:W-:Y:S01]  /*6f90*/  FADD.FTZ R192, R21, R192 ;  /* 0x000000c015c07221 */ /* 0x000fe20000010000 */
[-CC-:B------:R-:W-:Y:S01]  /*6fa0*/  FFMA.FTZ R160, R164, R11.reuse, -R12.reuse ;  /* 0x0000000ba4a07223 */ /* 0x180fe2000001080c */
[-CC-:B------:R-:W-:Y:S01]  /*6fb0*/  FFMA.FTZ R21, R169, R11.reuse, -R12.reuse ;  /* 0x0000000ba9157223 */ /* 0x180fe2000001080c */
[----:B------:R-:W-:Y:S01]  /*6fc0*/  FFMA.FTZ R166, R166, R11, -R12 ;  /* 0x0000000ba6a67223 */ /* 0x000fe2000001080c */
[----:B------:R-:W-:Y:S01]  /*6fd0*/  FADD.FTZ R197, R20, R197 ;  /* 0x000000c514c57221 */ /* 0x000fe20000010000 */
[----:B------:R-:W-:Y:S08]  /*6fe0*/  MUFU.EX2 R189, R189 ;  /* 0x000000bd00bd7308 */ /* 0x000ff00000000800 */
[----:B------:R-:W-:Y:S08]  /*6ff0*/  MUFU.EX2 R188, R188 ;  /* 0x000000bc00bc7308 */ /* 0x000ff00000000800 */
[----:B------:R-:W-:Y:S08]  /*7000*/  MUFU.EX2 R186, R186 ;  /* 0x000000ba00ba7308 */ /* 0x000ff00000000800 */
[----:B------:R-:W-:Y:S08]  /*7010*/  MUFU.EX2 R187, R187 ;  /* 0x000000bb00bb7308 */ /* 0x000ff00000000800 */
[----:B------:R-:W-:Y:S08]  /*7020*/  MUFU.EX2 R165, R165 ;  /* 0x000000a500a57308 */ /* 0x000ff00000000800 */
[----:B------:R-:W-:Y:S08]  /*7030*/  MUFU.EX2 R160, R160 ;  /* 0x000000a000a07308 */ /* 0x000ff00000000800 */
[----:B------:R-:W-:Y:S01]  /*7040*/  MUFU.EX2 R20, R166 ;  /* 0x000000a600147308 */ /* 0x000fe20000000800 */
[----:B------:R-:W-:-:S02]  /*7050*/  WARPGROUP.DEPBAR.LE gsb0, 0x0 ;  /* 0x00008000000079c5 */ /* 0x000fc40000010000 */
[-CC-:B------:R-:W-:Y:S01]  /*7060*/  FFMA.FTZ R158, R168, R11.reuse, -R12.reuse ;  /* 0x0000000ba89e7223 */ /* 0x180fe2000001080c */
[----:B------:R-:W-:-:S04]  /*7070*/  FFMA.FTZ R159, R171, R11, -R12 ;  /* 0x0000000bab9f7223 */ /* 0x000fc8000001080c */
[----:B------:R-:W-:Y:S08]  /*7080*/  MUFU.EX2 R157, R225 ;  /* 0x000000e1009d7308 */ /* 0x000ff00000000800 */
[----:B------:R-:W0:Y:S08]  /*7090*/  MUFU.EX2 R156, R224 ;  /* 0x000000e0009c7308 */ /* 0x000e300000000800 */
[----:B------:R-:W-:Y:S08]  /*70a0*/  MUFU.EX2 R158, R158 ;  /* 0x0000009e009e7308 */ /* 0x000ff00000000800 */
[----:B------:R-:W2:Y:S01]  /*70b0*/  MUFU.EX2 R159, R159 ;  /* 0x0000009f009f7308 */ /* 0x000ea20000000800 */
[----:B0-----:R-:W-:Y:S01]  /*70c0*/  F2FP.F16.F32.PACK_AB R152, R156, R157 ;  /* 0x0000009d9c98723e */ /* 0x001fe200000000ff */
[----:B------:R-:W-:Y:S04]  /*70d0*/  STL.128 [R1+0x200], R24 ;  /* 0x0002001801007387 */ /* 0x000fe80000100c00 */
[----:B------:R-:W-:Y:S04]  /*70e0*/  STL.128 [R1+0x210], R28 ;  /* 0x0002101c01007387 */ /* 0x000fe80000100c00 */
[----:B------:R-:W-:Y:S04]  /*70f0*/  STL.128 [R1+0x220], R32 ;  /* 0x0002202001007387 */ /* 0x000fe80000100c00 */
[----:B------:R-:W-:Y:S01]  /*7100*/  STL.128 [R1+0x230], R36 ;  /* 0x0002302401007387 */ /* 0x000fe20000100c00 */
[----:B--2---:R-:W-:-:S03]  /*7110*/  F2FP.F16.F32.PACK_AB R155, R159, R158 ;  /* 0x0000009e9f9b723e */ /* 0x004fc600000000ff */
        /* <DEDUP_REMOVED lines=28> */
[----:B0-----:R-:W-:-:S06]  /*72e0*/  WARPGROUP.ARRIVE ;  /* 0x00000000000079c5 */ /* 0x001fcc0000000000 */
[----:B------:R-:W-:Y:S01]  /*72f0*/  HGMMA.64x256x16.F32 R24, R152, gdesc[UR12].tnspB, R24, gsb0 ;  /* 0x43e0000c98187df0 */ /* 0x000fe20008000818 */
[----:B------:R-:W0:Y:S01]  /*7300*/  MUFU.EX2 R21, R21 ;  /* 0x0000001500157308 */ /* 0x000e220000000800 */
[----:B------:R-:W-:-:S04]  /*7310*/  FADD.FTZ R192, R220, R192 ;  /* 0x000000c0dcc07221 */ /* 0x000fc80000010000 */
[----:B------:R-:W-:Y:S01]  /*7320*/  FADD.FTZ R221, R221, R192 ;  /* 0x000000c0dddd7221 */ /* 0x000fe20000010000 */
[-CC-:B------:R-:W-:Y:S01]  /*7330*/  FFMA.FTZ R163, R163, R11.reuse, -R12.reuse ;  /* 0x0000000ba3a37223 */ /* 0x180fe2000001080c */
[-CC-:B------:R-:W-:Y:S01]  /*7340*/  FFMA.FTZ R170, R170, R11.reuse, -R12.reuse ;  /* 0x0000000baaaa7223 */ /* 0x180fe2000001080c */
[-CC-:B------:R-:W-:Y:S01]  /*7350*/  FFMA.FTZ R172, R172, R11.reuse, -R12.reuse ;  /* 0x0000000bacac7223 */ /* 0x180fe2000001080c */
[----:B------:R-:W-:Y:S01]  /*7360*/  FADD.FTZ R221, R19, R221 ;  /* 0x000000dd13dd7221 */ /* 0x000fe20000010000 */
[-CC-:B------:R-:W-:Y:S01]  /*7370*/  FFMA.FTZ R19, R167, R11.reuse, -R12.reuse ;  /* 0x0000000ba7137223 */ /* 0x180fe2000001080c */
[-CC-:B------:R-:W-:Y:S01]  /*7380*/  FFMA.FTZ R177, R177, R11.reuse, -R12.reuse ;  /* 0x0000000bb1b17223 */ /* 0x180fe2000001080c */
[-CC-:B------:R-:W-:Y:S01]  /*7390*/  FFMA.FTZ R178, R178, R11.reuse, -R12.reuse ;  /* 0x0000000bb2b27223 */ /* 0x180fe2000001080c */
[-CC-:B------:R-:W-:Y:S01]  /*73a0*/  FFMA.FTZ R179, R179, R11.reuse, -R12.reuse ;  /* 0x0000000bb3b37223 */ /* 0x180fe2000001080c */
[----:B------:R-:W-:Y:S01]  /*73b0*/  FFMA.FTZ R180, R180, R11, -R12 ;  /* 0x0000000bb4b47223 */ /* 0x000fe2000001080c */
[----:B------:R-:W-:Y:S01]  /*73c0*/  VIADD R12, R8, 0x200 ;  /* 0x00000200080c7836 */ /* 0x000fe20000000000 */
[----:B------:R-:W-:Y:S04]  /*73d0*/  MUFU.EX2 R181, R181 ;  /* 0x000000b500b57308 */ /* 0x000fe80000000800 */
[----:B------:R-:W-:-:S04]  /*73e0*/  R2UR UR6, R12 ;  /* 0x000000000c0672ca */ /* 0x000fc800000e0000 */
[----:B------:R-:W-:Y:S08]  /*73f0*/  MUFU.EX2 R182, R182 ;  /* 0x000000b600b67308 */ /* 0x000ff00000000800 */
[----:B------:R-:W-:Y:S08]  /*7400*/  MUFU.EX2 R183, R183 ;  /* 0x000000b700b77308 */ /* 0x000ff00000000800 */
[----:B------:R-:W2:Y:S08]  /*7410*/  MUFU.EX2 R184, R184 ;  /* 0x000000b800b87308 */ /* 0x000eb00000000800 */
[----:B------:R-:W-:Y:S08]  /*7420*/  MUFU.EX2 R163, R163 ;  /* 0x000000a300a37308 */ /* 0x000ff00000000800 */
[----:B------:R-:W3:Y:S08]  /*7430*/  MUFU.EX2 R19, R19 ;  /* 0x0000001300137308 */ /* 0x000ef00000000800 */
[----:B------:R-:W-:Y:S08]  /*7440*/  MUFU.EX2 R11, R170 ;  /* 0x000000aa000b7308 */ /* 0x000ff00000000800 */
[----:B------:R-:W4:Y:S01]  /*7450*/  MUFU.EX2 R12, R172 ;  /* 0x000000ac000c7308 */ /* 0x000f220000000800 */
[----:B------:R-:W-:-:S02]  /*7460*/  WARPGROUP.DEPBAR.LE gsb0, 0x0 ;  /* 0x00008000000079c5 */ /* 0x000fc40000010000 */
[----:B------:R-:W-:Y:S02]  /*7470*/  F2FP.F16.F32.PACK_AB R152, R188, R189 ;  /* 0x000000bdbc98723e */ /* 0x000fe400000000ff */
[----:B------:R-:W-:Y:S02]  /*7480*/  F2FP.F16.F32.PACK_AB R154, R187, R186 ;  /* 0x000000babb9a723e */ /* 0x000fe400000000ff */
[----:B------:R-:W-:Y:S02]  /*7490*/  F2FP.F16.F32.PACK_AB R153, R160, R165 ;  /* 0x000000a5a099723e */ /* 0x000fe400000000ff */
[----:B0-----:R-:W-:Y:S01]  /*74a0*/  F2FP.F16.F32.PACK_AB R155, R21, R20 ;  /* 0x00000014159b723e */ /* 0x001fe200000000ff */
        /* <DEDUP_REMOVED lines=34> */
[----:B------:R-:W-:Y:S08]  /*76d0*/  MUFU.EX2 R173, R173 ;  /* 0x000000ad00ad7308 */ /* 0x000ff00000000800 */
[----:B------:R-:W0:Y:S08]  /*76e0*/  MUFU.EX2 R174, R174 ;  /* 0x000000ae00ae7308 */ /* 0x000e300000000800 */
[----:B------:R-:W-:Y:S08]  /*76f0*/  MUFU.EX2 R175, R175 ;  /* 0x000000af00af7308 */ /* 0x000ff00000000800 */
[----:B------:R-:W1:Y:S08]  /*7700*/  MUFU.EX2 R176, R176 ;  /* 0x000000b000b07308 */ /* 0x000e700000000800 */
[----:B------:R-:W-:Y:S08]  /*7710*/  MUFU.EX2 R177, R177 ;  /* 0x000000b100b17308 */ /* 0x000ff00000000800 */
[----:B------:R-:W1:Y:S08]  /*7720*/  MUFU.EX2 R178, R178 ;  /* 0x000000b200b27308 */ /* 0x000e700000000800 */
[----:B------:R-:W-:Y:S08]  /*7730*/  MUFU.EX2 R179, R179 ;  /* 0x000000b300b37308 */ /* 0x000ff00000000800 */
[----:B------:R-:W1:Y:S01]  /*7740*/  MUFU.EX2 R180, R180 ;  /* 0x000000b400b47308 */ /* 0x000e620000000800 */
[----:B------:R-:W-:Y:S01]  /*7750*/  VIADD R8, R8, 0x280 ;  /* 0x0000028008087836 */ /* 0x000fe20000000000 */
[----:B------:R-:W-:-:S02]  /*7760*/  WARPGROUP.DEPBAR.LE gsb0, 0x0 ;  /* 0x00008000000079c5 */ /* 0x000fc40000010000 */
[----:B------:R-:W-:Y:S01]  /*7770*/  FADD.FTZ R152, R13, R197 ;  /* 0x000000c50d987221 */ /* 0x000fe20000010000 */
[----:B------:R-:W-:Y:S01]  /*7780*/  IMAD.MOV.U32 R13, RZ, RZ, R9 ;  /* 0x000000ffff0d7224 */ /* 0x000fe200078e0009 */
[----:B--2---:R-:W-:Y:S02]  /*7790*/  F2FP.F16.F32.PACK_AB R154, R184, R183 ;  /* 0x000000b7b89a723e */ /* 0x004fe400000000ff */
[----:B------:R-:W-:Y:S02]  /*77a0*/  FADD.FTZ R157, R157, R152 ;  /* 0x000000989d9d7221 */ /* 0x000fe40000010000 */
[----:B------:R-:W-:Y:S02]  /*77b0*/  R2UR UR7, R13 ;  /* 0x000000000d0772ca */ /* 0x000fe400000e0000 */
[----:B------:R-:W-:Y:S02]  /*77c0*/  F2FP.F16.F32.PACK_AB R152, R182, R181 ;  /* 0x000000b5b698723e */ /* 0x000fe400000000ff */
[----:B---3--:R-:W-:-:S02]  /*77d0*/  F2FP.F16.F32.PACK_AB R153, R19, R163 ;  /* 0x000000a31399723e */ /* 0x008fc400000000ff */
[----:B----4-:R-:W-:Y:S01]  /*77e0*/  F2FP.F16.F32.PACK_AB R155, R12, R11 ;  /* 0x0000000b0c9b723e */ /* 0x010fe200000000ff */
        /* <DEDUP_REMOVED lines=34> */
[----:B------:R-:W-:Y:S02]  /*7a10*/  R2UR UR6, R8 ;  /* 0x00000000080672ca */ /* 0x000fe400000e0000 */
[----:B------:R-:W-:Y:S01]  /*7a20*/  R2UR UR7, R9 ;  /* 0x00000000090772ca */ /* 0x000fe200000e0000 */
[----:B------:R-:W-:Y:S01]  /*7a30*/  FADD.FTZ R221, R222, R221 ;  /* 0x000000dddedd7221 */ /* 0x000fe20000010000 */
[----:B------:R-:W-:Y:S01]  /*7a40*/  FADD.FTZ R13, R156, R157 ;  /* 0x0000009d9c0d7221 */ /* 0x000fe20000010000 */
[----:B------:R-:W2:Y:S02]  /*7a50*/  LDL R9, [R1+0x28] ;  /* 0x0000280001097983 */ /* 0x000ea40000100800 */
[----:B------:R-:W-:Y:S01]  /*7a60*/  FADD.FTZ R157, R162, R221 ;  /* 0x000000dda29d7221 */ /* 0x000fe20000010000 */
[----:B------:R-:W-:Y:S01]  /*7a70*/  FADD.FTZ R14, R14, R13 ;  /* 0x0000000d0e0e7221 */ /* 0x000fe20000010000 */
[----:B------:R3:W5:Y:S02]  /*7a80*/  LDL R8, [R1+0x1f0] ;  /* 0x0001f00001087983 */ /* 0x0007640000100800 */
[----:B------:R-:W-:Y:S01]  /*7a90*/  FADD.FTZ R158, R158, R157 ;  /* 0x0000009d9e9e7221 */ /* 0x000fe20000010000 */
[----:B------:R-:W-:-:S03]  /*7aa0*/  FADD.FTZ R14, R15, R14 ;  /* 0x0000000e0f0e7221 */ /* 0x000fc60000010000 */
[----:B------:R-:W-:Y:S01]  /*7ab0*/  FADD.FTZ R158, R159, R158 ;  /* 0x0000009e9f9e7221 */ /* 0x000fe20000010000 */
[----:B------:R-:W-:-:S03]  /*7ac0*/  FADD.FTZ R189, R189, R14 ;  /* 0x0000000ebdbd7221 */ /* 0x000fc60000010000 */
[----:B------:R-:W-:Y:S01]  /*7ad0*/  FADD.FTZ R165, R165, R158 ;  /* 0x0000009ea5a57221 */ /* 0x000fe20000010000 */
[----:B------:R-:W-:Y:S02]  /*7ae0*/  WARPGROUP.DEPBAR.LE gsb0, 0x0 ;  /* 0x00008000000079c5 */ /* 0x000fe40000010000 */
[----:B0-----:R-:W-:Y:S02]  /*7af0*/  F2FP.F16.F32.PACK_AB R152, R174, R173 ;  /* 0x000000adae98723e */ /* 0x001fe400000000ff */
[----:B-1----:R-:W-:Y:S02]  /*7b00*/  F2FP.F16.F32.PACK_AB R154, R176, R175 ;  /* 0x000000afb09a723e */ /* 0x002fe400000000ff */
[----:B------:R-:W-:Y:S02]  /*7b10*/  F2FP.F16.F32.PACK_AB R153, R178, R177 ;  /* 0x000000b1b299723e */ /* 0x000fe400000000ff */
[----:B------:R-:W-:Y:S01]  /*7b20*/  F2FP.F16.F32.PACK_AB R155, R180, R179 ;  /* 0x000000b3b49b723e */ /* 0x000fe200000000ff */
        /* <DEDUP_REMOVED lines=34> */
[----:B------:R-:W-:Y:S01]  /*7d50*/  FADD.FTZ R189, R188, R189 ;  /* 0x000000bdbcbd7221 */ /* 0x000fe20000010000 */
[----:B------:R-:W-:-:S03]  /*7d60*/  FADD.FTZ R165, R160, R165 ;  /* 0x000000a5a0a57221 */ /* 0x000fc60000010000 */
[----:B------:R-:W-:Y:S01]  /*7d70*/  FADD.FTZ R186, R186, R189 ;  /* 0x000000bdbaba7221 */ /* 0x000fe20000010000 */
[----:B------:R-:W-:Y:S01]  /*7d80*/  FADD.FTZ R20, R20, R165 ;  /* 0x000000a514147221 */ /* 0x000fe20000010000 */
[----:B------:R-:W-:Y:S02]  /*7d90*/  WARPGROUP.DEPBAR.LE gsb0, 0x0 ;  /* 0x00008000000079c5 */ /* 0x000fe40000010000 */
        /* <DEDUP_REMOVED lines=22> */
[----:B------:R0:W-:Y:S04]  /*7f00*/  STL.128 [R1+0x360], R112 ;  /* 0x0003607001007387 */ /* 0x0001e80000100c00 */
        /* <DEDUP_REMOVED lines=9> */
[----:B------:R-:W4:Y:S04]  /*7fa0*/  LDL R153, [R1+0x200] ;  /* 0x0002000001997983 */ /* 0x000f280000100800 */
[----:B0-----:R-:W3:Y:S04]  /*7fb0*/  LDL R115, [R1+0x204] ;  /* 0x0002040001737983 */ /* 0x001ee80000100800 */
[----:B------:R-:W3:Y:S04]  /*7fc0*/  LDL R113, [R1+0x208] ;  /* 0x0002080001717983 */ /* 0x000ee80000100800 */
        /* <DEDUP_REMOVED lines=60> */
[----:B-1----:R-:W3:Y:S04]  /*8390*/  LDL R150, [R1+0x2fc] ;  /* 0x0002fc0001967983 */ /* 0x002ee80000100800 */
        /* <DEDUP_REMOVED lines=63> */
[----:B------:R-:W3:Y:S01]  /*8790*/  LDL R14, [R1+0x3fc] ;  /* 0x0003fc00010e7983 */ /* 0x000ee20000100800 */
[----:B------:R-:W-:Y:S01]  /*87a0*/  FADD.FTZ R186, R187, R186 ;  /* 0x000000babbba7221 */ /* 0x000fe20000010000 */
[----:B------:R-:W-:-:S03]  /*87b0*/  FADD.FTZ R20, R21, R20 ;  /* 0x0000001415147221 */ /* 0x000fc60000010000 */
        /* <DEDUP_REMOVED lines=13> */
[----:B------:R-:W-:Y:S01]  /*8890*/  FADD.FTZ R177, R179, R178 ;  /* 0x000000b2b3b17221 */ /* 0x000fe20000010000 */
[----:B------:R0:W-:Y:S02]  /*88a0*/  STL [R1+0x68], RZ ;  /* 0x000068ff01007387 */ /* 0x0001e40000100800 */
[----:B------:R-:W-:Y:S01]  /*88b0*/  FADD.FTZ R176, R176, R175 ;  /* 0x000000afb0b07221 */ /* 0x000fe20000010000 */
[----:B------:R-:W-:Y:S01]  /*88c0*/  FADD.FTZ R177, R180, R177 ;  /* 0x000000b1b4b17221 */ /* 0x000fe20000010000 */
[----:B------:R0:W-:Y:S04]  /*88d0*/  STL [R1+0x68], R6 ;  /* 0x0000680601007387 */ /* 0x0001e80000100800 */
[----:B------:R0:W-:Y:S04]  /*88e0*/  STL [R1+0x68], R6 ;  /* 0x0000680601007387 */ /* 0x0001e80000100800 */
[----:B------:R0:W-:Y:S01]  /*88f0*/  STL [R1+0x68], R6 ;  /* 0x0000680601007387 */ /* 0x0001e20000100800 */
[----:B--2---:R-:W-:-:S03]  /*8900*/  LOP3.LUT R9, R9, 0x1, RZ, 0xfc, !PT ;  /* 0x0000000109097812 */ /* 0x004fc600078efcff */
[----:B------:R0:W-:Y:S04]  /*8910*/  STL [R1+0x68], R6 ;  /* 0x0000680601007387 */ /* 0x0001e80000100800 */
[----:B------:R0:W-:Y:S04]  /*8920*/  STL [R1+0x68], R6 ;  /* 0x0000680601007387 */ /* 0x0001e80000100800 */
[----:B------:R0:W-:Y:S04]  /*8930*/  STL [R1+0x68], R6 ;  /* 0x0000680601007387 */ /* 0x0001e80000100800 */
[----:B------:R0:W-:Y:S04]  /*8940*/  STL [R1+0x414], R10 ;  /* 0x0004140a01007387 */ /* 0x0001e80000100800 */
[----:B------:R0:W-:Y:S04]  /*8950*/  STL.64 [R1+0x420], R176 ;  /* 0x000420b001007387 */ /* 0x0001e80000100a00 */
[----:B----4-:R0:W-:Y:S04]  /*8960*/  STL [R1+0x200], R153 ;  /* 0x0002009901007387 */ /* 0x0101e80000100800 */
[----:B---3--:R0:W-:Y:S04]  /*8970*/  STL [R1+0x204], R115 ;  /* 0x0002047301007387 */ /* 0x0081e80000100800 */
[----:B------:R0:W-:Y:S04]  /*8980*/  STL [R1+0x208], R113 ;  /* 0x0002087101007387 */ /* 0x0001e80000100800 */
        /* <DEDUP_REMOVED lines=124> */
[----:B------:R0:W-:Y:S01]  /*9150*/  STL [R1+0x3fc], R14 ;  /* 0x0003fc0e01007387 */ /* 0x0001e20000100800 */
[----:B------:R-:W-:Y:S01]  /*9160*/  ISETP.NE.AND P0, PT, R9, 0x3, PT ;  /* 0x000000030900780c */ /* 0x000fe20003f05270 */
[----:B------:R-:W-:-:S12]  /*9170*/  BSSY B0, `(.L_x_2192) ;  /* 0x0000003000007945 */ /* 0x000fd80003800000 */
[----:B0-----:R-:W-:Y:S05]  /*9180*/  @!P0 BRA `(.L_x_2193) ;  /* 0x0000000000048947 */ /* 0x001fea0003800000 */
[----:B------:R-:W-:Y:S01]  /*9190*/  BPT.TRAP 0x1 ;  /* 0x000000040000795c */ /* 0x000fe20000300000 */
.L_x_2193:
[----:B------:R-:W-:Y:S05]  /*91a0*/  BSYNC B0 ;  /* 0x0000000000007941 */ /* 0x000fea0003800000 */
.L_x_2192:
[----:B------:R-:W2:Y:S01]  /*91b0*/  LDL.64 R10, [R1+0x48] ;  /* 0x00004800010a7983 */ /* 0x000ea20000100a00 */
[----:B------:R-:W-:Y:S01]  /*91c0*/  UISETP.NE.AND UP1, UPT, UR39, URZ, UPT ;  /* 0x0000003f2700728c */ /* 0x000fe2000bf25270 */
[----:B------:R-:W0:Y:S01]  /*91d0*/  LDC R12, c[0x0][0x450] ;  /* 0x00011400ff0c7b82 */ /* 0x000e220000000800 */
[----:B------:R-:W-:Y:S01]  /*91e0*/  UISETP.NE.AND UP0, UPT, UR41, URZ, UPT ;  /* 0x0000003f2900728c */ /* 0x000fe2000bf05270 */
[----:B------:R-:W3:Y:S01]  /*91f0*/  LDL R6, [R1+0x34] ;  /* 0x0000340001067983 */ /* 0x000ee20000100800 */
[----:B--2---:R-:W-:-:S05]  /*9200*/  MOV R9, R10 ;  /* 0x0000000a00097202 */ /* 0x004fca0000000f00 */
[----:B-----5:R-:W-:Y:S02]  /*9210*/  IMAD R9, R8, 0x8, R9 ;  /* 0x0000000808097824 */ /* 0x020fe400078e0209 */
[----:B------:R-:W-:-:S03]  /*9220*/  IMAD.IADD R8, R185, 0x1, -R0 ;  /* 0x00000001b9087824 */ /* 0x000fc600078e0a00 */
[----:B---3--:R-:W-:-:S04]  /*9230*/  PRMT R6, R6, 0x654, R9 ;  /* 0x0000065406067816 */ /* 0x008fc80000000009 */
[----:B------:R1:W-:Y:S01]  /*9240*/  SYNCS.ARRIVE.TRANS64.RED.A1T0 RZ, [R6+URZ], RZ ;  /* 0x000000ff06ff79a7 */ /* 0x0003e2000810043f */
[----:B------:R-:W2:Y:S01]  /*9250*/  LDL R0, [R8] ;  /* 0x0000000008007983 */ /* 0x000ea20000100800 */
[----:B------:R-:W-:Y:S02]  /*9260*/  PLOP3.LUT P0, PT, PT, PT, UP1, 0x80, 0x0 ;  /* 0x000000000000781c */ /* 0x000fe40003f0f018 */
[----:B------:R-:W-:Y:S01]  /*9270*/  PLOP3.LUT P1, PT, PT, PT, UP1, 0x80, 0x0 ;  /* 0x000000000000781c */ /* 0x000fe20003f2f018 */
[----:B------:R-:W-:-:S06]  /*9280*/  UIADD3 UR45, UR45, -0x2, URZ ;  /* 0xfffffffe2d2d7890 */ /* 0x000fcc000fffe03f */
[----:B------:R-:W-:Y:S02]  /*9290*/  IMAD.U32 R11, RZ, RZ, UR45 ;  /* 0x0000002dff0b7e24 */ /* 0x000fe4000f8e00ff */
[----:B--2---:R-:W-:-:S04]  /*92a0*/  IMAD.SHL.U32 R0, R0, 0x80, RZ ;  /* 0x0000008000007824 */ /* 0x004fc800078e00ff */
[----:B------:R-:W-:Y:S01]  /*92b0*/  @P0 IMAD.HI.U32 R7, R0, R7, RZ ;  /* 0x0000000700070227 */ /* 0x000fe200078e00ff */
[----:B------:R-:W-:-:S03]  /*92c0*/  PLOP3.LUT P0, PT, PT, PT, UP0, 0x40, 0x0 ;  /* 0x000000000000781c */ /* 0x000fc60003f0e808 */
[----:B-1----:R-:W-:Y:S01]  /*92d0*/  IMAD.MOV.U32 R6, RZ, RZ, R0 ;  /* 0x000000ffff067224 */ /* 0x002fe200078e0000 */
[----:B0-----:R-:W-:-:S05]  /*92e0*/  @P1 SHF.R.U32.HI R6, RZ, R12, R7 ;  /* 0x0000000cff061219 */ /* 0x001fca0000011607 */
[----:B------:R-:W-:-:S04]  /*92f0*/  VIADD R7, R6, UR44 ;  /* 0x0000002c06077c36 */ /* 0x000fc80008000000 */
[----:B------:R-:W-:Y:S01]  /*9300*/  IMAD.IADD R4, R7, 0x1, R4 ;  /* 0x0000000107047824 */ /* 0x000fe200078e0204 */
[----:B------:R-:W-:Y:S06]  /*9310*/  @P0 BRA `(.L_x_2194) ;  /* 0x0000000000400947 */ /* 0x000fec0003800000 */
[C---:B------:R-:W-:Y:S01]  /*9320*/  ISETP.GT.AND P0, PT, R7.reuse, RZ, PT ;  /* 0x000000ff0700720c */ /* 0x040fe20003f04270 */
[----:B------:R-:W-:Y:S01]  /*9330*/  BSSY B0, `(.L_x_2195) ;  /* 0x000000c000007945 */ /* 0x000fe20003800000 */
[----:B------:R-:W-:-:S11]  /*9340*/  VIADD R6, R7, 0xffffffff ;  /* 0xffffffff07067836 */ /* 0x000fd60000000000 */
[----:B------:R-:W-:Y:S05]  /*9350*/  @P0 BRA `(.L_x_2196) ;  /* 0x0000000000180947 */ /* 0x000fea0003800000 */
[----:B------:R-:W-:Y:S01]  /*9360*/  ISETP.NE.AND P0, PT, R5, 0x1, PT ;  /* 0x000000010500780c */ /* 0x000fe20003f05270 */
[----:B------:R-:W-:-:S12]  /*9370*/  IMAD.MOV R7, RZ, RZ, -R7 ;  /* 0x000000ffff077224 */ /* 0x000fd800078e0a07 */
[----:B------:R-:W-:-:S05]  /*9380*/  @P0 IMAD.HI.U32 R2, R7, R2, RZ ;  /* 0x0000000207020227 */ /* 0x000fca00078e00ff */
[----:B------:R-:W-:-:S04]  /*9390*/  @P0 SHF.R.U32.HI R7, RZ, R3, R2 ;  /* 0x00000003ff070219 */ /* 0x000fc80000011602 */
[----:B------:R-:W-:Y:S01]  /*93a0*/  LOP3.LUT R6, RZ, R7, RZ, 0x33, !PT ;  /* 0x00000007ff067212 */ /* 0x000fe200078e33ff */
[----:B------:R-:W-:Y:S06]  /*93b0*/  BRA `(.L_x_2197) ;  /* 0x00000000000c7947 */ /* 0x000fec0003800000 */
.L_x_2196:
[----:B------:R-:W-:-:S13]  /*93c0*/  ISETP.NE.AND P0, PT, R5, 0x1, PT ;  /* 0x000000010500780c */ /* 0x000fda0003f05270 */
[----:B------:R-:W-:-:S05]  /*93d0*/  @P0 IMAD.HI.U32 R2, R6, R2, RZ ;  /* 0x0000000206020227 */ /* 0x000fca00078e00ff */
[----:B------:R-:W-:-:S07]  /*93e0*/  @P0 SHF.R.U32.HI R6, RZ, R3, R2 ;  /* 0x00000003ff060219 */ /* 0x000fce0000011602 */
.L_x_2197:
[----:B------:R-:W-:Y:S05]  /*93f0*/  BSYNC B0 ;  /* 0x0000000000007941 */ /* 0x000fea0003800000 */
.L_x_2195:
[----:B------:R-:W-:-:S05]  /*9400*/  IMAD R5, R6, R5, R5 ;  /* 0x0000000506057224 */ /* 0x000fca00078e0205 */
[----:B------:R-:W-:-:S07]  /*9410*/  VIMNMX R4, R4, R5, PT ;  /* 0x0000000504047248 */ /* 0x000fce0003fe0100 */
.L_x_2194:
[----:B------:R-:W-:Y:S01]  /*9420*/  IMAD.HI R4, R4, 0x2aaaaaab, RZ ;  /* 0x2aaaaaab04047827 */ /* 0x000fe200078e02ff */
[----:B------:R-:W-:Y:S04]  /*9430*/  BSSY B1, `(.L_x_2198) ;  /* 0x0000012000017945 */ /* 0x000fe80003800000 */
[----:B------:R-:W-:-:S04]  /*9440*/  SHF.R.U32.HI R3, RZ, 0x1f, R4 ;  /* 0x0000001fff037819 */ /* 0x000fc80000011604 */
[----:B------:R-:W-:-:S04]  /*9450*/  LEA.HI.SX32 R3, R4, R3, 0x1c ;  /* 0x0000000304037211 */ /* 0x000fc800078fe2ff */
[----:B------:R-:W-:-:S04]  /*9460*/  VIMNMX R192, R3, UR40, !PT ;  /* 0x0000002803c07c48 */ /* 0x000fc8000ffe0100 */
[----:B------:R-:W-:-:S13]  /*9470*/  ISETP.GE.AND P0, PT, R11, R192, PT ;  /* 0x000000c00b00720c */ /* 0x000fda0003f06270 */
[----:B------:R-:W-:Y:S05]  /*9480*/  @!P0 BRA `(.L_x_2199) ;  /* 0x0000000000308947 */ /* 0x000fea0003800000 */
[----:B------:R-:W-:Y:S01]  /*9490*/  BSSY B0, `(.L_x_2200) ;  /* 0x0000007000007945 */ /* 0x000fe20003800000 */
.L_x_2201:
[----:B------:R-:W-:Y:S01]  /*94a0*/  VIADD R0, R16, 0x150 ;  /* 0x0000015010007836 */ /* 0x000fe20000000000 */
[----:B------:R-:W-:-:S07]  /*94b0*/  MOV R220, 0x94d0 ;  /* 0x000094d000dc7802 */ /* 0x000fce0000000f00 */
[----:B------:R-:W-:Y:S05]  /*94c0*/  CALL.REL.NOINC `($_ZN7cutlass13device_kernelIN5flash11enable_sm90INS1_16FlashAttnFwdSm90INS1_25CollectiveMainloopFwdSm90ILi2EN4cute5tupleIJNS5_1CILi1EEES8_S8_EEENS6_IJNS7_ILi128EEENS7_ILi96EEENS7_ILi64EEEEEELi256ENS_6half_tEfNS_4arch4Sm90ELb0ELb1ELb0ELb0ELb1ELb0ELb1ELb1ELb0ELb1ELb0ELb0EEENS1_21CollectiveEpilogueFwdINS6_IJSA_NS7_ILi256EEESB_EEES9_SE_SG_Li256ELb0ELb1ELb0ELb0EEENS1_30DynamicPersistentTileSchedulerILi256ELi128ELb0ELb1ELb1EEEEEEEEEvNT_6ParamsE$_ZZN5flash25CollectiveMainloopFwdSm90ILi2EN4cute5tupleIJNS1_1CILi1EEES4_S4_EEENS2_IJNS3_ILi128EEENS3_ILi96EEENS3_ILi64EEEEEELi256EN7cutlass6half_tEfNSA_4arch4Sm90ELb0ELb1ELb0ELb0ELb1ELb0ELb1ELb1ELb0ELb1ELb0ELb0EE3mmaINS_16FlashAttnFwdSm90ISE_NS_21CollectiveEpilogueFwdINS2_IJS6_NS3_ILi256EEES7_EEES5_SB_SD_Li256ELb0ELb1ELb0ELb0EEENS_30DynamicPersistentTileSchedulerILi256ELi128ELb0ELb1ELb1EEEE13SharedStorageENS1_6TensorINS1_11ArrayEngineIfLm128EEENS1_6LayoutINS2_IJNS2_IJNS3_ILi2EEEST_NS3_ILi32EEEEEES4_S4_EEENS2_IJNS2_IJS4_ST_NS3_ILi4EEEEEENS3_ILi0EEESZ_EEEEEEENS_7SoftmaxILi2ELi0EEEEEbRKNSE_6ParamsENSA_13PipelineAsyncILi2EEES19_RNSA_13PipelineStateILj2EEERT0_RT1_iRiRKNS_16SeqlenInfoQKNewKILb0ELb0EEENS2_IJiiiiEEERT_ENKUliT_T0_T1_E_clIZSF_ISO_S12_S14_EbS17_S19_S19_S1C_S1E_S1G_iS1H_S1L_S1M_S1O_EUlRS1P_iE1_NS3_ILb0EEENS3_ILb1EEEEEDaiS1P_S1Q_S1R_) ;  /* 0x0000020c00cc7944 */ /* 0x000fea0003c00000 */
[C---:B------:R-:W-:Y:S01]  /*94d0*/  ISETP.GT.AND P0, PT, R11.reuse, R192, PT ;  /* 0x000000c00b00720c */ /* 0x040fe20003f04270 */
[----:B------:R-:W-:-:S12]  /*94e0*/  VIADD R11, R11, 0xffffffff ;  /* 0xffffffff0b0b7836 */ /* 0x000fd80000000000 */
[----:B------:R-:W-:Y:S05]  /*94f0*/  @P0 BRA `(.L_x_2201) ;  /* 0xfffffffc00e80947 */ /* 0x000fea000383ffff */
[----:B------:R-:W-:Y:S05]  /*9500*/  BSYNC B0 ;  /* 0x0000000000007941 */ /* 0x000fea0003800000 */
.L_x_2200:
[----:B------:R-:W-:Y:S02]  /*9510*/  ULDC UR4, c[0x0][0x20] ;  /* 0x0000080000047ab9 */ /* 0x000fe40000000800 */
[----:B------:R-:W-:-:S05]  /*9520*/  VIADD R2, R185, -UR4 ;  /* 0x80000004b9027c36 */ /* 0x000fca0008000000 */
[----:B------:R-:W2:Y:S02]  /*9530*/  LDL R0, [R2] ;  /* 0x0000000002007983 */ /* 0x000ea40000100800 */
[----:B--2---:R-:W-:-:S07]  /*9540*/  IMAD.SHL.U32 R0, R0, 0x80, RZ ;  /* 0x0000008000007824 */ /* 0x004fce00078e00ff */
.L_x_2199:
[----:B------:R-:W-:Y:S05]  /*9550*/  BSYNC B1 ;  /* 0x0000000000017941 */ /* 0x000fea0003800000 */
.L_x_2198:
[----:B------:R-:W-:Y:S01]  /*9560*/  UISETP.NE.AND UP1, UPT, UR39, URZ, UPT ;  /* 0x0000003f2700728c */ /* 0x000fe2000bf25270 */
[----:B------:R-:W-:Y:S01]  /*9570*/  VIADD R0, R0, 0x7f ;  /* 0x0000007f00007836 */ /* 0x000fe20000000000 */
[----:B------:R-:W-:-:S04]  /*9580*/  UISETP.NE.AND UP0, UPT, UR41, URZ, UPT ;  /* 0x0000003f2900728c */ /* 0x000fc8000bf05270 */
[----:B------:R-:W-:Y:S02]  /*9590*/  PLOP3.LUT P0, PT, PT, PT, UP1, 0x80, 0x0 ;  /* 0x000000000000781c */ /* 0x000fe40003f0f018 */
[----:B------:R-:W-:-:S03]  /*95a0*/  PLOP3.LUT P1, PT, PT, PT, UP1, 0x80, 0x0 ;  /* 0x000000000000781c */ /* 0x000fc60003f2f018 */
[----:B------:R-:W-:-:S08]  /*95b0*/  @UP1 ULDC UR4, c[0x0][0x44c] ;  /* 0x0001130000041ab9 */ /* 0x000fd00000000800 */
[----:B------:R-:W-:Y:S01]  /*95c0*/  @P0 IMAD.HI.U32 R2, R0, UR4, RZ ;  /* 0x0000000400020c27 */ /* 0x000fe2000f8e00ff */
[----:B------:R-:W-:Y:S01]  /*95d0*/  PLOP3.LUT P0, PT, PT, PT, UP0, 0x40, 0x0 ;  /* 0x000000000000781c */ /* 0x000fe20003f0e808 */
[----:B------:R-:W-:-:S03]  /*95e0*/  @UP1 ULDC UR4, c[0x0][0x450] ;  /* 0x0001140000041ab9 */ /* 0x000fc60000000800 */
[----:B------:R-:W-:Y:S01]  /*95f0*/  @P1 SHF.R.U32.HI R0, RZ, UR4, R2 ;  /* 0x00000004ff001c19 */ /* 0x000fe20008011602 */
[----:B------:R-:W-:-:S04]  /*9600*/  ULDC UR4, c[0x0][0xad4] ;  /* 0x0002b50000047ab9 */ /* 0x000fc80000000800 */
[----:B------:R-:W-:-:S04]  /*9610*/  VIADD R0, R0, UR38 ;  /* 0x0000002600007c36 */ /* 0x000fc80008000000 */
[----:B------:R-:W-:Y:S01]  /*9620*/  VIADD R2, R0, -UR4 ;  /* 0x8000000400027c36 */ /* 0x000fe20008000000 */
[----:B------:R-:W-:Y:S06]  /*9630*/  @P0 BRA `(.L_x_2202) ;  /* 0x0000000000540947 */ /* 0x000fec0003800000 */
[----:B------:R-:W-:Y:S01]  /*9640*/  ISETP.GT.AND P0, PT, R0, -0x1, PT ;  /* 0xffffffff0000780c */ /* 0x000fe20003f04270 */
[----:B------:R-:W-:-:S12]  /*9650*/  BSSY B0, `(.L_x_2203) ;  /* 0x0000011000007945 */ /* 0x000fd80003800000 */
[----:B------:R-:W-:Y:S05]  /*9660*/  @P0 BRA `(.L_x_2204) ;  /* 0x0000000000240947 */ /* 0x000fea0003800000 */
[----:B------:R-:W-:Y:S01]  /*9670*/  ULDC UR4, c[0x0][0xadc] ;  /* 0x0002b70000047ab9 */ /* 0x000fe20000000800 */
[----:B------:R-:W-:Y:S01]  /*9680*/  LOP3.LUT R3, RZ, R0, RZ, 0x33, !PT ;  /* 0x00000000ff037212 */ /* 0x000fe200078e33ff */
[----:B------:R-:W-:-:S05]  /*9690*/  IMAD.U32 R5, RZ, RZ, UR4 ;  /* 0x00000004ff057e24 */ /* 0x000fca000f8e00ff */
[----:B------:R-:W-:-:S13]  /*96a0*/  ISETP.NE.AND P0, PT, R5, 0x1, PT ;  /* 0x000000010500780c */ /* 0x000fda0003f05270 */
[----:B------:R-:W0:Y:S02]  /*96b0*/  @P0 LDC.64 R6, c[0x0][0xae0] ;  /* 0x0002b800ff060b82 */ /* 0x000e240000000a00 */
[----:B0-----:R-:W-:-:S05]  /*96c0*/  @P0 IMAD.HI.U32 R0, R3, R6, RZ ;  /* 0x0000000603000227 */ /* 0x001fca00078e00ff */
[----:B------:R-:W-:-:S04]  /*96d0*/  @P0 SHF.R.U32.HI R3, RZ, R7, R0 ;  /* 0x00000007ff030219 */ /* 0x000fc80000011600 */
[----:B------:R-:W-:Y:S01]  /*96e0*/  LOP3.LUT R0, RZ, R3, RZ, 0x33, !PT ;  /* 0x00000003ff007212 */ /* 0x000fe200078e33ff */
[----:B------:R-:W-:Y:S06]  /*96f0*/  BRA `(.L_x_2205) ;  /* 0x0000000000187947 */ /* 0x000fec0003800000 */
.L_x_2204:
[----:B------:R-:W-:Y:S02]  /*9700*/  ULDC UR4, c[0x0][0xadc] ;  /* 0x0002b70000047ab9 */ /* 0x000fe40000000800 */
[----:B------:R-:W-:-:S05]  /*9710*/  IMAD.U32 R5, RZ, RZ, UR4 ;  /* 0x00000004ff057e24 */ /* 0x000fca000f8e00ff */
[----:B------:R-:W-:-:S13]  /*9720*/  ISETP.NE.AND P0, PT, R5, 0x1, PT ;  /* 0x000000010500780c */ /* 0x000fda0003f05270 */
[----:B------:R-:W0:Y:S02]  /*9730*/  @P0 LDC.64 R6, c[0x0][0xae0] ;  /* 0x0002b800ff060b82 */ /* 0x000e240000000a00 */
[----:B0-----:R-:W-:-:S05]  /*9740*/  @P0 IMAD.HI.U32 R4, R0, R6, RZ ;  /* 0x0000000600040227 */ /* 0x001fca00078e00ff */
[----:B------:R-:W-:-:S07]  /*9750*/  @P0 SHF.R.U32.HI R0, RZ, R7, R4 ;  /* 0x00000007ff000219 */ /* 0x000fce0000011604 */
.L_x_2205:
[----:B------:R-:W-:Y:S05]  /*9760*/  BSYNC B0 ;  /* 0x0000000000007941 */ /* 0x000fea0003800000 */
.L_x_2203:
[----:B------:R-:W-:-:S05]  /*9770*/  IMAD R3, R0, R5, RZ ;  /* 0x0000000500037224 */ /* 0x000fca00078e02ff */
[----:B------:R-:W-:-:S07]  /*9780*/  VIMNMX R2, R2, R3, !PT ;  /* 0x0000000302027248 */ /* 0x000fce0007fe0100 */
.L_x_2202:
[----:B------:R-:W-:-:S04]  /*9790*/  VIADD R2, R2, 0x5f ;  /* 0x0000005f02027836 */ /* 0x000fc80000000000 */
[----:B------:R-:W-:-:S05]  /*97a0*/  IMAD.HI R2, R2, 0x2aaaaaab, RZ ;  /* 0x2aaaaaab02027827 */ /* 0x000fca00078e02ff */
[----:B------:R-:W-:-:S04]  /*97b0*/  SHF.R.U32.HI R3, RZ, 0x1f, R2 ;  /* 0x0000001fff037819 */ /* 0x000fc80000011602 */
[----:B------:R-:W-:-:S04]  /*97c0*/  LEA.HI.SX32 R3, R2, R3, 0x1c ;  /* 0x0000000302037211 */ /* 0x000fc800078fe2ff */
[----:B------:R-:W-:-:S04]  /*97d0*/  VIMNMX R4, R3, UR40, !PT ;  /* 0x0000002803047c48 */ /* 0x000fc8000ffe0100 */
[----:B------:R-:W-:-:S13]  /*97e0*/  ISETP.GE.AND P0, PT, R11, R4, PT ;  /* 0x000000040b00720c */ /* 0x000fda0003f06270 */
[----:B------:R-:W-:Y:S05]  /*97f0*/  @!P0 BRA `(.L_x_2206) ;  /* 0x0000009800088947 */ /* 0x000fea0003800000 */
.L_x_2225:
[----:B------:R-:W2:Y:S04]  /*9800*/  LDL R2, [R1+0x1f0] ;  /* 0x0001f00001027983 */ /* 0x000ea80000100800 */
[----:B0-----:R-:W3:Y:S04]  /*9810*/  LDL R0, [R1+0x1f8] ;  /* 0x0001f80001007983 */ /* 0x001ee80000100800 */
[----:B------:R-:W4:Y:S01]  /*9820*/  LDL R3, [R1] ;  /* 0x0000000001037983 */ /* 0x000f220000100800 */
[----:B--2---:R-:W-:-:S05]  /*9830*/  VIADD R2, R2, 0x1 ;  /* 0x0000000102027836 */ /* 0x004fca0000000000 */
[----:B------:R-:W-:-:S13]  /*9840*/  ISETP.NE.AND P0, PT, R2, 0x2, PT ;  /* 0x000000020200780c */ /* 0x000fda0003f05270 */
[----:B------:R0:W5:Y:S04]  /*9850*/  @P0 LDL R6, [R1+0x1f4] ;  /* 0x0001f40001060983 */ /* 0x0001680000100800 */
[----:B------:R-:W2:Y:S01]  /*9860*/  @!P0 LDL R5, [R1+0x1f4] ;  /* 0x0001f40001058983 */ /* 0x000ea20000100800 */
[----:B---3--:R-:W-:Y:S01]  /*9870*/  VIADD R0, R0, 0x1 ;  /* 0x0000000100007836 */ /* 0x008fe20000000000 */
[----:B----4-:R-:W-:Y:S02]  /*9880*/  LOP3.LUT R3, R3, 0x1, RZ, 0xfc, !PT ;  /* 0x0000000103037812 */ /* 0x010fe400078efcff */
[----:B------:R1:W-:Y:S04]  /*9890*/  STL [R1+0x1f0], R2 ;  /* 0x0001f00201007387 */ /* 0x0003e80000100800 */
[----:B------:R0:W-:Y:S04]  /*98a0*/  STL [R1+0x1f8], R0 ;  /* 0x0001f80001007387 */ /* 0x0001e80000100800 */
[----:B------:R0:W-:Y:S01]  /*98b0*/  @!P0 STL [R1+0x1f0], RZ ;  /* 0x0001f0ff01008387 */ /* 0x0001e20000100800 */
[----:B------:R-:W-:Y:S01]  /*98c0*/  ISETP.NE.AND P1, PT, R3, 0x3, PT ;  /* 0x000000030300780c */ /* 0x000fe20003f25270 */
[----:B------:R-:W-:Y:S05]  /*98d0*/  YIELD ;  /* 0x0000000000007946 */ /* 0x000fea0003800000 */
[----:B------:R-:W-:Y:S01]  /*98e0*/  BSSY B0, `(.L_x_2207) ;  /* 0x0000006000007945 */ /* 0x000fe20003800000 */
[----:B-1----:R-:W-:Y:S01]  /*98f0*/  @!P0 IMAD.MOV.U32 R2, RZ, RZ, RZ ;  /* 0x000000ffff028224 */ /* 0x002fe200078e00ff */
[----:B--2---:R-:W-:-:S05]  /*9900*/  @!P0 LOP3.LUT R6, R5, 0x1, RZ, 0x3c, !PT ;  /* 0x0000000105068812 */ /* 0x004fca00078e3cff */
[----:B------:R0:W-:Y:S01]  /*9910*/  @!P0 STL [R1+0x1f4], R6 ;  /* 0x0001f40601008387 */ /* 0x0001e20000100800 */
[----:B------:R-:W-:Y:S05]  /*9920*/  @!P1 BRA `(.L_x_2208) ;  /* 0x0000000000049947 */ /* 0x000fea0003800000 */
[----:B------:R-:W-:Y:S01]  /*9930*/  BPT.TRAP 0x1 ;  /* 0x000000040000795c */ /* 0x000fe20000300000 */
.L_x_2208:
[----:B------:R-:W-:Y:S05]  /*9940*/  BSYNC B0 ;  /* 0x0000000000007941 */ /* 0x000fea0003800000 */
.L_x_2207:
[----:B------:R-:W2:Y:S01]  /*9950*/  LDL.64 R8, [R1+0x18] ;  /* 0x0000180001087983 */ /* 0x000ea20000100a00 */
[----:B-----5:R-:W-:Y:S02]  /*9960*/  SHF.L.U32 R5, R6, 0x1f, RZ ;  /* 0x0000001f06057819 */ /* 0x020fe400000006ff */
[----:B--2---:R-:W-:-:S05]  /*9970*/  MOV R3, R8 ;  /* 0x0000000800037202 */ /* 0x004fca0000000f00 */
[----:B------:R-:W-:-:S04]  /*9980*/  IMAD R2, R2, 0x8, R3 ;  /* 0x0000000802027824 */ /* 0x000fc800078e0203 */
[----:B------:R1:W2:Y:S01]  /*9990*/  SYNCS.PHASECHK.TRANS64.TRYWAIT P0, [R2+URZ], R5 ;  /* 0x00000005020075a7 */ /* 0x0002a2000800017f */
[----:B0-----:R1:W5:Y:S01]  /*99a0*/  LDL.64 R6, [R1+0x1f0] ;  /* 0x0001f00001067983 */ /* 0x0013620000100a00 */
[----:B------:R-:W-:Y:S04]  /*99b0*/  BSSY B0, `(.L_x_2209) ;  /* 0x0000003000007945 */ /* 0x000fe80003800000 */
[----:B------:R-:W-:Y:S05]  /*99c0*/  @!P1 BRA `(.L_x_2210) ;  /* 0x0000000000049947 */ /* 0x000fea0003800000 */
[----:B------:R-:W-:Y:S01]  /*99d0*/  BPT.TRAP 0x1 ;  /* 0x000000040000795c */ /* 0x000fe20000300000 */
.L_x_2210:
[----:B------:R-:W-:Y:S05]  /*99e0*/  BSYNC B0 ;  /* 0x0000000000007941 */ /* 0x000fea0003800000 */
.L_x_2209:
[----:B------:R-:W-:Y:S04]  /*99f0*/  BSSY B0, `(.L_x_2211) ;  /* 0x0000006000007945 */ /* 0x000fe80003800000 */
[----:B--2---:R-:W-:Y:S05]  /*9a00*/  @P0 BRA `(.L_x_2212) ;  /* 0x0000000000100947 */ /* 0x004fea0003800000 */
[----:B-----5:R-:W-:Y:S01]  /*9a10*/  IMAD R6, R6, 0x8, R3 ;  /* 0x0000000806067824 */ /* 0x020fe200078e0203 */
[----:B------:R-:W-:-:S04]  /*9a20*/  SHF.L.U32 R7, R7, 0x1f, RZ ;  /* 0x0000001f07077819 */ /* 0x000fc800000006ff */
[----:B------:R-:W0:Y:S02]  /*9a30*/  SYNCS.PHASECHK.TRANS64.TRYWAIT P0, [R6+URZ], R7 ;  /* 0x00000007060075a7 */ /* 0x000e24000800017f */
[----:B0-----:R-:W-:Y:S05]  /*9a40*/  @!P0 BRA `(.L_x_2213) ;  /* 0x000001d000048947 */ /* 0x001fea0003800000 */
.L_x_2212:
[----:B------:R-:W-:Y:S05]  /*9a50*/  BSYNC B0 ;  /* 0x0000000000007941 */ /* 0x000fea0003800000 */
.L_x_2211:
[----:B-1----:R-:W2:Y:S04]  /*9a60*/  LDL R5, [R1+0x1f0] ;  /* 0x0001f00001057983 */ /* 0x002ea80000100800 */
[----:B------:R-:W2:Y:S01]  /*9a70*/  LDL.64 R2, [R1+0x80] ;  /* 0x0000800001027983 */ /* 0x000ea20000100a00 */
[----:B------:R-:W-:Y:S05]  /*9a80*/  WARPSYNC.ALL ;  /* 0x0000000000007948 */ /* 0x000fea0003800000 */
[----:B------:R-:W3:Y:S04]  /*9a90*/  LDL.64 R8, [R1+0x78] ;  /* 0x0000780001087983 */ /* 0x000ee80000100a00 */
[----:B0----5:R-:W4:Y:S04]  /*9aa0*/  LDL.64 R6, [R1+0x78] ;  /* 0x0000780001067983 */ /* 0x021f280000100a00 */
[----:B------:R-:W4:Y:S01]  /*9ab0*/  LDL.64 R12, [R1+0x78] ;  /* 0x00007800010c7983 */ /* 0x000f220000100a00 */
[----:B--2---:R-:W-:Y:S01]  /*9ac0*/  IMAD R2, R5, 0x300, R2 ;  /* 0x0000030005027824 */ /* 0x004fe200078e0202 */
[----:B------:R-:W-:Y:S01]  /*9ad0*/  R2UR UR7, R3 ;  /* 0x00000000030772ca */ /* 0x000fe200000e0000 */
[----:B------:R-:W-:Y:S01]  /*9ae0*/  WARPGROUP.ARRIVE ;  /* 0x00000000000079c5 */ /* 0x000fe20000000000 */
[----:B------:R-:W2:Y:S01]  /*9af0*/  LDL.64 R14, [R1+0x78] ;  /* 0x00007800010e7983 */ /* 0x000ea20000100a00 */
[----:B------:R-:W-:Y:S01]  /*9b00*/  IMAD.MOV.U32 R0, RZ, RZ, 0x1 ;  /* 0x00000001ff007424 */ /* 0x000fe200078e00ff */
[----:B------:R-:W-:-:S02]  /*9b10*/  R2UR UR6, R2 ;  /* 0x00000000020672ca */ /* 0x000fc400000e0000 */
[----:B------:R0:W-:Y:S04]  /*9b20*/  STL [R1+0x60], RZ ;  /* 0x000060ff01007387 */ /* 0x0001e80000100800 */
[----:B------:R0:W-:Y:S04]  /*9b30*/  STL [R1+0x60], R0 ;  /* 0x0000600001007387 */ /* 0x0001e80000100800 */
[----:B------:R0:W-:Y:S04]  /*9b40*/  STL [R1+0x60], R0 ;  /* 0x0000600001007387 */ /* 0x0001e80000100800 */
[----:B------:R0:W-:Y:S04]  /*9b50*/  STL [R1+0x60], R0 ;  /* 0x0000600001007387 */ /* 0x0001e80000100800 */
[----:B------:R0:W-:Y:S04]  /*9b60*/  STL [R1+0x60], R0 ;  /* 0x0000600001007387 */ /* 0x0001e80000100800 */
[----:B------:R0:W5:Y:S01]  /*9b70*/  LDL.64 R20, [R1+0x1f0] ;  /* 0x0001f00001147983 */ /* 0x0001620000100a00 */
[----:B---3--:R-:W-:-:S02]  /*9b80*/  R2UR UR4, R8 ;  /* 0x00000000080472ca */ /* 0x008fc400000e0000 */
[----:B------:R-:W-:-:S13]  /*9b90*/  R2UR UR5, R9 ;  /* 0x00000000090572ca */ /* 0x000fda00000e0000 */
[----:B------:R-:W-:Y:S01]  /*9ba0*/  HGMMA.64x96x16.F32 R24, gdesc[UR4], RZ, !UPT, gsb0 ;  /* 0x01600000041879f0 */ /* 0x000fe2000c0008ff */
[----:B----4-:R-:W-:Y:S02]  /*9bb0*/  VIADD R6, R6, 0x2 ;  /* 0x0000000206067836 */ /* 0x010fe40000000000 */
[----:B------:R-:W-:Y:S02]  /*9bc0*/  VIADD R8, R2, 0x2 ;  /* 0x0000000202087836 */ /* 0x000fe40000000000 */
[----:B------:R-:W-:Y:S01]  /*9bd0*/  IMAD.MOV.U32 R9, RZ, RZ, R3 ;  /* 0x000000ffff097224 */ /* 0x000fe200078e0003 */
[----:B------:R-:W-:Y:S02]  /*9be0*/  R2UR UR4, R6 ;  /* 0x00000000060472ca */ /* 0x000fe400000e0000 */
[----:B------:R-:W-:Y:S02]  /*9bf0*/  R2UR UR6, R8 ;  /* 0x00000000080672ca */ /* 0x000fe400000e0000 */
[----:B------:R-:W-:-:S02]  /*9c00*/  R2UR UR7, R9 ;  /* 0x00000000090772ca */ /* 0x000fc400000e0000 */
[----:B------:R-:W-:Y:S01]  /*9c10*/  R2UR UR5, R7 ;  /* 0x00000000070572ca */ /* 0x000fe200000e0000 */
[----:B------:R-:W-:Y:S02]  /*9c20*/  WARPGROUP.DEPBAR.LE gsb0, 0x0 ;  /* 0x00008000000079c5 */ /* 0x000fe40000010000 */
[----:B------:R-:W3:Y:S01]  /*9c30*/  LD.E R5, desc[UR36][R22.64+0x28] ;  /* 0x0000282416057980 */ /* 0x000ee2000c101900 */
[----:B------:R-:W-:-:S09]  /*9c40*/  WARPGROUP.ARRIVE ;  /* 0x00000000000079c5 */ /* 0x000fd20000000000 */
[----:B------:R-:W-:Y:S01]  /*9c50*/  HGMMA.64x96x16.F32 R24, gdesc[UR4], R24, gsb0 ;  /* 0x01600000041879f0 */ /* 0x000fe20008000818 */
[----:B------:R-:W-:Y:S02]  /*9c60*/  VIADD R12, R12, 0x4 ;  /* 0x000000040c0c7836 */ /* 0x000fe40000000000 */
[----:B------:R-:W-:Y:S02]  /*9c70*/  VIADD R6, R2, 0x4 ;  /* 0x0000000402067836 */ /* 0x000fe40000000000 */
[----:B------:R-:W-:Y:S01]  /*9c80*/  IMAD.MOV.U32 R7, RZ, RZ, R3 ;  /* 0x000000ffff077224 */ /* 0x000fe200078e0003 */
[----:B------:R-:W-:Y:S02]  /*9c90*/  R2UR UR4, R12 ;  /* 0x000000000c0472ca */ /* 0x000fe400000e0000 */
[----:B------:R-:W-:Y:S02]  /*9ca0*/  R2UR UR6, R6 ;  /* 0x00000000060672ca */ /* 0x000fe400000e0000 */
[----:B------:R-:W-:-:S02]  /*9cb0*/  R2UR UR7, R7 ;  /* 0x00000000070772ca */ /* 0x000fc400000e0000 */
[----:B------:R-:W-:Y:S01]  /*9cc0*/  R2UR UR5, R13 ;  /* 0x000000000d0572ca */ /* 0x000fe200000e0000 */
[----:B------:R-:W-:Y:S01]  /*9cd0*/  VIADD R2, R2, 0x6 ;  /* 0x0000000602027836 */ /* 0x000fe20000000000 */
[----:B------:R-:W-:Y:S02]  /*9ce0*/  WARPGROUP.DEPBAR.LE gsb0, 0x0 ;  /* 0x00008000000079c5 */ /* 0x000fe40000010000 */
[----:B------:R-:W-:-:S09]  /*9cf0*/  WARPGROUP.ARRIVE ;  /* 0x00000000000079c5 */ /* 0x000fd20000000000 */
[----:B------:R-:W-:Y:S01]  /*9d00*/  HGMMA.64x96x16.F32 R24, gdesc[UR4], R24, gsb0 ;  /* 0x01600000041879f0 */ /* 0x000fe20008000818 */
[----:B--2---:R-:W-:Y:S01]  /*9d10*/  VIADD R14, R14, 0x6 ;  /* 0x000000060e0e7836 */ /* 0x004fe20000000000 */
[----:B------:R-:W-:Y:S02]  /*9d20*/  R2UR UR6, R2 ;  /* 0x00000000020672ca */ /* 0x000fe400000e0000 */
[----:B------:R-:W-:Y:S02]  /*9d30*/  R2UR UR7, R3 ;  /* 0x00000000030772ca */ /* 0x000fe400000e0000 */
[----:B------:R-:W-:Y:S02]  /*9d40*/  R2UR UR4, R14 ;  /* 0x000000000e0472ca */ /* 0x000fe400000e0000 */
[----:B------:R-:W-:Y:S01]  /*9d50*/  R2UR UR5, R15 ;  /* 0x000000000f0572ca */ /* 0x000fe200000e0000 */
[----:B------:R-:W-:Y:S02]  /*9d60*/  WARPGROUP.DEPBAR.LE gsb0, 0x0 ;  /* 0x00008000000079c5 */ /* 0x000fe40000010000 */
[----:B------:R-:W-:-:S10]  /*9d70*/  WARPGROUP.ARRIVE ;  /* 0x00000000000079c5 */ /* 0x000fd40000000000 */
[----:B------:R-:W-:Y:S01]  /*9d80*/  HGMMA.64x96x16.F32 R24, gdesc[UR4], R24, gsb0 ;  /* 0x01600000041879f0 */ /* 0x000fe20008000818 */
[----:B------:R-:W-:Y:S01]  /*9d90*/  BSSY B0, `(.L_x_2214) ;  /* 0x0000006000007945 */ /* 0x000fe20003800000 */
[----:B---3--:R-:W-:-:S04]  /*9da0*/  LOP3.LUT R5, R5, 0x1, RZ, 0xfc, !PT ;  /* 0x0000000105057812 */ /* 0x008fc800078efcff */
[----:B------:R-:W-:Y:S01]  /*9db0*/  ISETP.NE.AND P0, PT, R5, 0x3, PT ;  /* 0x000000030500780c */ /* 0x000fe20003f05270 */
[----:B------:R-:W-:-:S12]  /*9dc0*/  WARPGROUP.DEPBAR.LE gsb0, 0x0 ;  /* 0x00008000000079c5 */ /* 0x000fd80000010000 */
[----:B0-----:R-:W-:Y:S05]  /*9dd0*/  @!P0 BRA `(.L_x_2215) ;  /* 0x0000000000048947 */ /* 0x001fea0003800000 */
[----:B------:R-:W-:Y:S01]  /*9de0*/  BPT.TRAP 0x1 ;  /* 0x000000040000795c */ /* 0x000fe20000300000 */
.L_x_2215:
[----:B------:R-:W-:Y:S05]  /*9df0*/  BSYNC B0 ;  /* 0x0000000000007941 */ /* 0x000fea0003800000 */
.L_x_2214:
[----:B------:R-:W2:Y:S01]  /*9e00*/  LD.E.64 R2, desc[UR36][R22.64+0x40] ;  /* 0x0000402416027980 */ /* 0x000ea2000c101b00 */
[----:B-----5:R-:W-:Y:S02]  /*9e10*/  SHF.L.U32 R21, R21, 0x1f, RZ ;  /* 0x0000001f15157819 */ /* 0x020fe400000006ff */
[----:B--2---:R-:W-:-:S05]  /*9e20*/  MOV R3, R2 ;  /* 0x0000000200037202 */ /* 0x004fca0000000f00 */
[----:B------:R-:W-:-:S04]  /*9e30*/  IMAD R2, R20, 0x8, R3 ;  /* 0x0000000814027824 */ /* 0x000fc800078e0203 */
[----:B------:R0:W1:Y:S01]  /*9e40*/  SYNCS.PHASECHK.TRANS64.TRYWAIT P0, [R2+URZ], R21 ;  /* 0x00000015020075a7 */ /* 0x000062000800017f */
[----:B------:R-:W2:Y:S01]  /*9e50*/  LD.E R3, desc[UR36][R22.64+0x28] ;  /* 0x0000282416037980 */ /* 0x000ea2000c101900 */
[----:B------:R-:W-:Y:S01]  /*9e60*/  BSSY B0, `(.L_x_2216) ;  /* 0x0000005000007945 */ /* 0x000fe20003800000 */
[----:B--2---:R-:W-:-:S04]  /*9e70*/  LOP3.LUT R3, R3, 0x1, RZ, 0xfc, !PT ;  /* 0x0000000103037812 */ /* 0x004fc800078efcff */
[----:B------:R-:W-:-:S13]  /*9e80*/  ISETP.NE.AND P1, PT, R3, 0x3, PT ;  /* 0x000000030300780c */ /* 0x000fda0003f25270 */
[----:B01----:R-:W-:Y:S05]  /*9e90*/  @!P1 BRA `(.L_x_2217) ;  /* 0x0000000000049947 */ /* 0x003fea0003800000 */
[----:B------:R-:W-:Y:S01]  /*9ea0*/  BPT.TRAP 0x1 ;  /* 0x000000040000795c */ /* 0x000fe20000300000 */
.L_x_2217:
[----:B------:R-:W-:Y:S05]  /*9eb0*/  BSYNC B0 ;  /* 0x0000000000007941 */ /* 0x000fea0003800000 */
.L_x_2216:
[----:B------:R-:W-:Y:S04]  /*9ec0*/  BSSY B0, `(.L_x_2218) ;  /* 0x0000007000007945 */ /* 0x000fe80003800000 */
[----:B------:R-:W-:Y:S05]  /*9ed0*/  @P0 BRA `(.L_x_2219) ;  /* 0x0000000000140947 */ /* 0x000fea0003800000 */
[----:B------:R-:W2:Y:S02]  /*9ee0*/  LD.E.64 R2, desc[UR36][R22.64+0x40] ;  /* 0x0000402416027980 */ /* 0x000ea4000c101b00 */
[----:B--2---:R-:W-:-:S05]  /*9ef0*/  MOV R3, R2 ;  /* 0x0000000200037202 */ /* 0x004fca0000000f00 */
[----:B------:R-:W-:-:S04]  /*9f00*/  IMAD R20, R20, 0x8, R3 ;  /* 0x0000000814147824 */ /* 0x000fc800078e0203 */
[----:B------:R-:W0:Y:S02]  /*9f10*/  SYNCS.PHASECHK.TRANS64.TRYWAIT P0, [R20+URZ], R21 ;  /* 0x00000015140075a7 */ /* 0x000e24000800017f */
[----:B0-----:R-:W-:Y:S05]  /*9f20*/  @!P0 BRA `(.L_x_2220) ;  /* 0x000001c800e08947 */ /* 0x001fea0003800000 */
.L_x_2219:
[----:B------:R-:W-:Y:S05]  /*9f30*/  BSYNC B0 ;  /* 0x0000000000007941 */ /* 0x000fea0003800000 */
.L_x_2218:
[----:B------:R-:W2:Y:S04]  /*9f40*/  LDL R19, [R1+0x1f0] ;  /* 0x0001f00001137983 */ /* 0x000ea80000100800 */
[----:B------:R-:W2:Y:S04]  /*9f50*/  LDL.64 R2, [R1+0xf8] ;  /* 0x0000f80001027983 */ /* 0x000ea80000100a00 */
[----:B------:R-:W3:Y:S04]  /*9f60*/  LDL R5, [R1+0x70] ;  /* 0x0000700001057983 */ /* 0x000ee80000100800 */
[----:B------:R-:W4:Y:S04]  /*9f70*/  LDL.64 R6, [R1+0xf0] ;  /* 0x0000f00001067983 */ /* 0x000f280000100a00 */
[----:B------:R-:W4:Y:S04]  /*9f80*/  LDL.64 R8, [R1+0xf0] ;  /* 0x0000f00001087983 */ /* 0x000f280000100a00 */
[----:B------:R-:W4:Y:S04]  /*9f90*/  LDL.64 R12, [R1+0xf0] ;  /* 0x0000f000010c7983 */ /* 0x000f280000100a00 */
[----:B------:R-:W4:Y:S01]  /*9fa0*/  LDL.64 R14, [R1+0xf0] ;  /* 0x0000f000010e7983 */ /* 0x000f220000100a00 */
[----:B------:R-:W-:Y:S05]  /*9fb0*/  WARPSYNC.ALL ;  /* 0x0000000000007948 */ /* 0x000fea0003800000 */
[----:B------:R-:W-:Y:S01]  /*9fc0*/  WARPGROUP.ARRIVE ;  /* 0x00000000000079c5 */ /* 0x000fe20000000000 */
[----:B0-----:R-:W4:Y:S04]  /*9fd0*/  LDL.64 R20, [R1+0xf0] ;  /* 0x0000f00001147983 */ /* 0x001f280000100a00 */
[----:B------:R-:W4:Y:S01]  /*9fe0*/  LDL R10, [R1] ;  /* 0x00000000010a7983 */ /* 0x000f220000100800 */
[----:B--2---:R-:W-:Y:S01]  /*9ff0*/  IMAD R2, R19, 0xc00, R2 ;  /* 0x00000c0013027824 */ /* 0x004fe200078e0202 */
[----:B------:R-:W-:-:S02]  /*a000*/  R2UR UR7, R3 ;  /* 0x00000000030772ca */ /* 0x000fc400000e0000 */
[----:B---3--:R-:W-:Y:S02]  /*a010*/  ISETP.NE.U32.AND P0, PT, R5, RZ, PT ;  /* 0x000000ff0500720c */ /* 0x008fe40003f05070 */
[----:B------:R-:W-:Y:S01]  /*a020*/  R2UR UR6, R2 ;  /* 0x00000000020672ca */ /* 0x000fe200000e0000 */
[----:B------:R0:W5:Y:S01]  /*a030*/  LDL R5, [R1+0x1f0] ;  /* 0x0001f00001057983 */ /* 0x0001620000100800 */
        /* <DEDUP_REMOVED lines=132> */
[----:B--2---:R-:W-:Y:S01]  /*a880*/  VIADD R8, R8, 0xc02 ;  /* 0x00000c0208087836 */ /* 0x004fe20000000000 */
[----:B------:R0:W5:Y:S01]  /*a890*/  LDL R20, [R1+0xc] ;  /* 0x00000c0001147983 */ /* 0x0001620000100800 */
[----:B------:R-:W-:Y:S02]  /*a8a0*/  WARPGROUP.DEPBAR.LE gsb0, 0x0 ;  /* 0x00008000000079c5 */ /* 0x000fe40000010000 */
[----:B------:R-:W-:-:S08]  /*a8b0*/  WARPGROUP.ARRIVE ;  /* 0x00000000000079c5 */ /* 0x000fd00000000000 */
[----:B------:R-:W-:Y:S01]  /*a8c0*/  HGMMA.64x96x16.F32 R24, gdesc[UR4], R24, gsb0 ;  /* 0x01600000041879f0 */ /* 0x000fe20008000818 */
[----:B------:R-:W-:Y:S02]  /*a8d0*/  VIADD R6, R2, 0x902 ;  /* 0x0000090202067836 */ /* 0x000fe40000000000 */
[----:B------:R-:W-:Y:S01]  /*a8e0*/  IMAD.MOV.U32 R7, RZ, RZ, R3 ;  /* 0x000000ffff077224 */ /* 0x000fe200078e0003 */
[----:B------:R-:W-:Y:S02]  /*a8f0*/  R2UR UR4, R8 ;  /* 0x00000000080472ca */ /* 0x000fe400000e0000 */
[----:B------:R-:W-:Y:S02]  /*a900*/  R2UR UR6, R6 ;  /* 0x00000000060672ca */ /* 0x000fe400000e0000 */
[----:B------:R-:W-:Y:S02]  /*a910*/  R2UR UR7, R7 ;  /* 0x00000000070772ca */ /* 0x000fe400000e0000 */
[----:B------:R-:W-:Y:S01]  /*a920*/  R2UR UR5, R9 ;  /* 0x00000000090572ca */ /* 0x000fe200000e0000 */
[----:B---3--:R-:W-:-:S02]  /*a930*/  VIADD R12, R12, 0xc04 ;  /* 0x00000c040c0c7836 */ /* 0x008fc40000000000 */
[----:B------:R-:W-:Y:S01]  /*a940*/  VIADD R6, R2, 0x904 ;  /* 0x0000090402067836 */ /* 0x000fe20000000000 */
[----:B------:R-:W-:Y:S02]  /*a950*/  WARPGROUP.DEPBAR.LE gsb0, 0x0 ;  /* 0x00008000000079c5 */ /* 0x000fe40000010000 */
        /* <DEDUP_REMOVED lines=8> */
[----:B----4-:R-:W-:Y:S01]  /*a9e0*/  VIADD R14, R14, 0xc06 ;  /* 0x00000c060e0e7836 */ /* 0x010fe20000000000 */
        /* <DEDUP_REMOVED lines=23> */
[----:B------:R-:W-:-:S03]  /*ab60*/  LOP3.LUT R10, R10, 0x1, RZ, 0xfc, !PT ;  /* 0x000000010a0a7812 */ /* 0x000fc600078efcff */
        /* <DEDUP_REMOVED lines=9> */
.L_x_2222:
[----:B------:R-:W-:Y:S05]  /*ac00*/  BSYNC B0 ;  /* 0x0000000000007941 */ /* 0x000fea0003800000 */
.L_x_2221:
[----:B------:R-:W2:Y:S02]  /*ac10*/  LDL.64 R2, [R1+0x20] ;  /* 0x0000200001027983 */ /* 0x000ea40000100a00 */
[----:B--2---:R-:W-:-:S05]  /*ac20*/  MOV R2, R2 ;  /* 0x0000000200027202 */ /* 0x004fca0000000f00 */
[----:B-----5:R-:W-:-:S05]  /*ac30*/  IMAD R5, R5, 0x8, R2 ;  /* 0x0000000805057824 */ /* 0x020fca00078e0202 */
[----:B------:R-:W-:-:S04]  /*ac40*/  PRMT R5, R20, 0x654, R5 ;  /* 0x0000065414057816 */ /* 0x000fc80000000005 */
[----:B------:R0:W-:Y:S01]  /*ac50*/  SYNCS.ARRIVE.TRANS64.RED.A1T0 RZ, [R5+URZ], RZ ;  /* 0x000000ff05ff79a7 */ /* 0x0001e2000810043f */
[----:B------:R-:W2:Y:S02]  /*ac60*/  LD.E.64 R2, desc[UR36][R22.64+0x410] ;  /* 0x0004102416027980 */ /* 0x000ea4000c101b00 */
[----:B--2---:R-:W-:-:S04]  /*ac70*/  FMNMX.FTZ R6, R24, R2, !PT ;  /* 0x0000000218067209 */ /* 0x004fc80007810000 */
[----:B0-----:R-:W-:-:S04]  /*ac80*/  FMNMX.FTZ R5, R25, R6, !PT ;  /* 0x0000000619057209 */ /* 0x001fc80007810000 */
        /* <DEDUP_REMOVED lines=32> */
[----:B------:R-:W-:-:S03]  /*ae90*/  FMNMX.FTZ R6, R46, R5, !PT ;  /* 0x000000052e067209 */ /* 0x000fc60007810000 */
[----:B------:R-:W0:Y:S01]  /*aea0*/  SHFL.BFLY PT, R8, R9, 0x2, 0x1f ;  /* 0x0c401f0009087f89 */ /* 0x000e2200000e0000 */
[----:B------:R-:W-:-:S03]  /*aeb0*/  FMNMX.FTZ R5, R47, R6, !PT ;  /* 0x000000062f057209 */ /* 0x000fc60007810000 */
[----:B------:R-:W-:Y:S01]  /*aec0*/  ST.E desc[UR36][R22.64+0x410], R9 ;  /* 0x0004100916007985 */ /* 0x000fe2000c101924 */
[----:B------:R-:W-:-:S04]  /*aed0*/  FMNMX.FTZ R6, R50, R5, !PT ;  /* 0x0000000532067209 */ /* 0x000fc80007810000 */
[----:B------:R-:W-:-:S04]  /*aee0*/  FMNMX.FTZ R5, R51, R6, !PT ;  /* 0x0000000633057209 */ /* 0x000fc80007810000 */
[----:B------:R-:W-:-:S04]  /*aef0*/  FMNMX.FTZ R6, R54, R5, !PT ;  /* 0x0000000536067209 */ /* 0x000fc80007810000 */
[----:B------:R-:W-:-:S04]  /*af00*/  FMNMX.FTZ R5, R55, R6, !PT ;  /* 0x0000000637057209 */ /* 0x000fc80007810000 */
[----:B------:R-:W-:Y:S02]  /*af10*/  FMNMX.FTZ R6, R58, R5, !PT ;  /* 0x000000053a067209 */ /* 0x000fe40007810000 */
[----:B0-----:R-:W-:Y:S02]  /*af20*/  FMNMX.FTZ R10, R9, R8, !PT ;  /* 0x00000008090a7209 */ /* 0x001fe40007810000 */
[----:B------:R-:W-:-:S03]  /*af30*/  FMNMX.FTZ R5, R59, R6, !PT ;  /* 0x000000063b057209 */ /* 0x000fc60007810000 */
[----:B------:R-:W0:Y:S01]  /*af40*/  SHFL.BFLY PT, R13, R10, 0x1, 0x1f ;  /* 0x0c201f000a0d7f89 */ /* 0x000e2200000e0000 */
[----:B------:R-:W-:-:S04]  /*af50*/  FMNMX.FTZ R6, R62, R5, !PT ;  /* 0x000000053e067209 */ /* 0x000fc80007810000 */
[----:B------:R-:W-:-:S04]  /*af60*/  FMNMX.FTZ R5, R63, R6, !PT ;  /* 0x000000063f057209 */ /* 0x000fc80007810000 */
[----:B------:R-:W-:-:S04]  /*af70*/  FMNMX.FTZ R6, R66, R5, !PT ;  /* 0x0000000542067209 */ /* 0x000fc80007810000 */
[----:B------:R-:W-:Y:S02]  /*af80*/  FMNMX.FTZ R5, R67, R6, !PT ;  /* 0x0000000643057209 */ /* 0x000fe40007810000 */
[----:B------:R-:W-:Y:S02]  /*af90*/  IADD3 R6, P0, R16, 0x410, RZ ;  /* 0x0000041010067810 */ /* 0x000fe40007f1e0ff */
[----:B------:R-:W-:Y:S02]  /*afa0*/  FMNMX.FTZ R8, R70, R5, !PT ;  /* 0x0000000546087209 */ /* 0x000fe40007810000 */
[----:B------:R-:W-:Y:S01]  /*afb0*/  LOP3.LUT R6, R6, 0x4, RZ, 0xfc, !PT ;  /* 0x0000000406067812 */ /* 0x000fe200078efcff */
[----:B------:R-:W-:Y:S01]  /*afc0*/  IMAD.X R7, RZ, RZ, R17, P0 ;  /* 0x000000ffff077224 */ /* 0x000fe200000e0611 */
[----:B------:R-:W-:Y:S02]  /*afd0*/  FMNMX.FTZ R5, R71, R8, !PT ;  /* 0x0000000847057209 */ /* 0x000fe40007810000 */
[----:B0-----:R-:W-:-:S03]  /*afe0*/  FMNMX.FTZ R13, R10, R13, !PT ;  /* 0x0000000d0a0d7209 */ /* 0x001fc60007810000 */
[----:B------:R-:W-:Y:S04]  /*aff0*/  ST.E desc[UR36][R6.64], R5 ;  /* 0x0000000506007985 */ /* 0x000fe8000c101924 */
[----:B------:R-:W-:Y:S04]  /*b000*/  ST.E desc[UR36][R22.64+0x410], R13 ;  /* 0x0004100d16007985 */ /* 0x000fe8000c101924 */
[----:B------:R-:W2:Y:S04]  /*b010*/  LD.E R8, desc[UR36][R6.64] ;  /* 0x0000002406087980 */ /* 0x000ea8000c101900 */
[----:B--2---:R-:W0:Y:S02]  /*b020*/  SHFL.BFLY PT, R15, R8, 0x2, 0x1f ;  /* 0x0c401f00080f7f89 */ /* 0x004e2400000e0000 */
[----:B0-----:R-:W-:-:S05]  /*b030*/  FMNMX.FTZ R15, R8, R15, !PT ;  /* 0x0000000f080f7209 */ /* 0x001fca0007810000 */
[----:B------:R-:W0:Y:S02]  /*b040*/  SHFL.BFLY PT, R10, R15, 0x1, 0x1f ;  /* 0x0c201f000f0a7f89 */ /* 0x000e2400000e0000 */
[----:B0-----:R-:W-:-:S05]  /*b050*/  FMNMX.FTZ R76, R15, R10, !PT ;  /* 0x0000000a0f4c7209 */ /* 0x001fca0007810000 */
[----:B------:R0:W-:Y:S04]  /*b060*/  ST.E desc[UR36][R6.64], R76 ;  /* 0x0000004c06007985 */ /* 0x0001e8000c101924 */
[----:B------:R-:W2:Y:S04]  /*b070*/  LD.E R77, desc[UR36][R22.64+0x430] ;  /* 0x00043024164d7980 */ /* 0x000ea8000c101900 */
[----:B------:R-:W3:Y:S04]  /*b080*/  LD.E R10, desc[UR36][R22.64+0x410] ;  /* 0x00041024160a7980 */ /* 0x000ee8000c101900 */
[----:B------:R-:W4:Y:S04]  /*b090*/  LD.E R75, desc[UR36][R22.64+0x420] ;  /* 0x00042024164b7980 */ /* 0x000f28000c101900 */
[----:B------:R-:W4:Y:S01]  /*b0a0*/  LD.E R73, desc[UR36][R22.64+0x424] ;  /* 0x0004242416497980 */ /* 0x000f22000c101900 */
[----:B------:R-:W-:-:S03]  /*b0b0*/  FADD.FTZ R12, R3, -R76 ;  /* 0x8000004c030c7221 */ /* 0x000fc60000010000 */
[----:B------:R-:W4:Y:S04]  /*b0c0*/  LD.E R74, desc[UR36][R22.64+0x250] ;  /* 0x00025024164a7980 */ /* 0x000f28000c101900 */
        /* <DEDUP_REMOVED lines=59> */
[----:B------:R-:W4:Y:S01]  /*b480*/  LD.E R145, desc[UR36][R22.64+0x3f8] ;  /* 0x0003f82416917980 */ /* 0x000f22000c101900 */
[----:B--2---:R-:W-:Y:S01]  /*b490*/  FMUL.FTZ R166, R76, R77 ;  /* 0x0000004d4ca67220 */ /* 0x004fe20000410000 */
[----:B------:R-:W-:-:S02]  /*b4a0*/  FMUL.FTZ R12, R77, R12 ;  /* 0x0000000c4d0c7220 */ /* 0x000fc40000410000 */
[----:B0-----:R-:W2:Y:S01]  /*b4b0*/  LD.E R76, desc[UR36][R22.64+0x270] ;  /* 0x00027024164c7980 */ /* 0x001ea2000c101900 */
[----:B---3--:R-:W-:Y:S01]  /*b4c0*/  FADD.FTZ R8, R2, -R10 ;  /* 0x8000000a02087221 */ /* 0x008fe20000010000 */
[-C--:B------:R-:W-:Y:S01]  /*b4d0*/  FMUL.FTZ R72, R10, R77.reuse ;  /* 0x0000004d0a487220 */ /* 0x080fe20000410000 */
[-CC-:B------:R-:W-:Y:S01]  /*b4e0*/  FFMA.FTZ R153, R26, R77.reuse, -R166.reuse ;  /* 0x0000004d1a997223 */ /* 0x180fe200000108a6 */
[-C--:B------:R-:W-:Y:S01]  /*b4f0*/  FFMA.FTZ R176, R27, R77.reuse, -R166 ;  /* 0x0000004d1bb07223 */ /* 0x080fe200000108a6 */
[-C--:B------:R-:W-:Y:S01]  /*b500*/  FMUL.FTZ R3, R8, R77.reuse ;  /* 0x0000004d08037220 */ /* 0x080fe20000410000 */
[-CC-:B------:R-:W-:Y:S01]  /*b510*/  FFMA.FTZ R152, R24, R77.reuse, -R72.reuse ;  /* 0x0000004d18987223 */ /* 0x180fe20000010848 */
[-CC-:B------:R-:W-:Y:S01]  /*b520*/  FFMA.FTZ R19, R25, R77.reuse, -R72.reuse ;  /* 0x0000004d19137223 */ /* 0x180fe20000010848 */
[-CC-:B------:R-:W-:Y:S01]  /*b530*/  FFMA.FTZ R154, R28, R77.reuse, -R72.reuse ;  /* 0x0000004d1c9a7223 */ /* 0x180fe20000010848 */
[----:B------:R0:W-:Y:S01]  /*b540*/  MUFU.EX2 R2, R12 ;  /* 0x0000000c00027308 */ /* 0x0001e20000000800 */
[-C--:B------:R-:W-:Y:S01]  /*b550*/  FFMA.FTZ R20, R29, R77.reuse, -R72 ;  /* 0x0000004d1d147223 */ /* 0x080fe20000010848 */
[-C--:B------:R-:W-:Y:S01]  /*b560*/  FFMA.FTZ R155, R30, R77.reuse, -R166 ;  /* 0x0000004d1e9b7223 */ /* 0x080fe200000108a6 */
[-C--:B------:R-:W-:Y:S01]  /*b570*/  FFMA.FTZ R14, R32, R77.reuse, -R72 ;  /* 0x0000004d200e7223 */ /* 0x080fe20000010848 */
[-C--:B------:R-:W-:Y:S01]  /*b580*/  FFMA.FTZ R177, R31, R77.reuse, -R166 ;  /* 0x0000004d1fb17223 */ /* 0x080fe200000108a6 */
[-C--:B------:R-:W-:Y:S01]  /*b590*/  FFMA.FTZ R21, R33, R77.reuse, -R72 ;  /* 0x0000004d21157223 */ /* 0x080fe20000010848 */
[-C--:B------:R-:W-:Y:S01]  /*b5a0*/  FFMA.FTZ R170, R34, R77.reuse, -R166 ;  /* 0x0000004d22aa7223 */ /* 0x080fe200000108a6 */
[-C--:B------:R-:W-:Y:S01]  /*b5b0*/  FFMA.FTZ R15, R36, R77.reuse, -R72 ;  /* 0x0000004d240f7223 */ /* 0x080fe20000010848 */
[----:B------:R-:W-:Y:S01]  /*b5c0*/  MUFU.EX2 R3, R3 ;  /* 0x0000000300037308 */ /* 0x000fe20000000800 */
[-C--:B------:R-:W-:Y:S01]  /*b5d0*/  FFMA.FTZ R173, R35, R77.reuse, -R166 ;  /* 0x0000004d23ad7223 */ /* 0x080fe200000108a6 */
[-CC-:B------:R-:W-:Y:S01]  /*b5e0*/  FFMA.FTZ R162, R57, R77.reuse, -R72.reuse ;  /* 0x0000004d39a27223 */ /* 0x180fe20000010848 */
[-C--:B------:R-:W-:Y:S01]  /*b5f0*/  FFMA.FTZ R156, R37, R77.reuse, -R72 ;  /* 0x0000004d259c7223 */ /* 0x080fe20000010848 */
[-C--:B------:R-:W-:Y:S01]  /*b600*/  FFMA.FTZ R178, R38, R77.reuse, -R166 ;  /* 0x0000004d26b27223 */ /* 0x080fe200000108a6 */
[-C--:B0-----:R-:W-:Y:S01]  /*b610*/  FFMA.FTZ R12, R40, R77.reuse, -R72 ;  /* 0x0000004d280c7223 */ /* 0x081fe20000010848 */
[-C--:B------:R-:W-:Y:S01]  /*b620*/  FFMA.FTZ R186, R39, R77.reuse, -R166 ;  /* 0x0000004d27ba7223 */ /* 0x080fe200000108a6 */
[-C--:B------:R-:W-:Y:S01]  /*b630*/  FFMA.FTZ R157, R41, R77.reuse, -R72 ;  /* 0x0000004d299d7223 */ /* 0x080fe20000010848 */
[----:B------:R-:W4:Y:S01]  /*b640*/  MUFU.EX2 R152, R152 ;  /* 0x0000009800987308 */ /* 0x000f220000000800 */
[-C--:B------:R-:W-:Y:S01]  /*b650*/  FFMA.FTZ R187, R42, R77.reuse, -R166 ;  /* 0x0000004d2abb7223 */ /* 0x080fe200000108a6 */
[-C--:B------:R-:W-:Y:S01]  /*b660*/  FFMA.FTZ R13, R44, R77.reuse, -R72 ;  /* 0x0000004d2c0d7223 */ /* 0x080fe20000010848 */
[-C--:B------:R-:W-:Y:S01]  /*b670*/  FFMA.FTZ R188, R43, R77.reuse, -R166 ;  /* 0x0000004d2bbc7223 */ /* 0x080fe200000108a6 */
[-C--:B------:R-:W-:Y:S01]  /*b680*/  FFMA.FTZ R158, R45, R77.reuse, -R72 ;  /* 0x0000004d2d9e7223 */ /* 0x080fe20000010848 */
[-CC-:B------:R-:W-:Y:S01]  /*b690*/  FFMA.FTZ R183, R46, R77.reuse, -R166.reuse ;  /* 0x0000004d2eb77223 */ /* 0x180fe200000108a6 */
[-C--:B------:R-:W-:Y:S01]  /*b6a0*/  FFMA.FTZ R175, R59, R77.reuse, -R166 ;  /* 0x0000004d3baf7223 */ /* 0x080fe200000108a6 */
[-C--:B------:R-:W-:Y:S01]  /*b6b0*/  FFMA.FTZ R9, R48, R77.reuse, -R72 ;  /* 0x0000004d30097223 */ /* 0x080fe20000010848 */
[----:B------:R-:W0:Y:S01]  /*b6c0*/  MUFU.EX2 R19, R19 ;  /* 0x0000001300137308 */ /* 0x000e220000000800 */
[-C--:B------:R-:W-:Y:S01]  /*b6d0*/  FFMA.FTZ R184, R47, R77.reuse, -R166 ;  /* 0x0000004d2fb87223 */ /* 0x080fe200000108a6 */
[-CC-:B------:R-:W-:Y:S01]  /*b6e0*/  FFMA.FTZ R163, R61, R77.reuse, -R72.reuse ;  /* 0x0000004d3da37223 */ /* 0x180fe20000010848 */
[-C--:B------:R-:W-:Y:S01]  /*b6f0*/  FFMA.FTZ R159, R49, R77.reuse, -R72 ;  /* 0x0000004d319f7223 */ /* 0x080fe20000010848 */
[-C--:B------:R-:W-:Y:S01]  /*b700*/  FFMA.FTZ R181, R50, R77.reuse, -R166 ;  /* 0x0000004d32b57223 */ /* 0x080fe200000108a6 */
[-C--:B------:R-:W-:Y:S01]  /*b710*/  FFMA.FTZ R10, R52, R77.reuse, -R72 ;  /* 0x0000004d340a7223 */ /* 0x080fe20000010848 */
[-C--:B------:R-:W-:Y:S01]  /*b720*/  FFMA.FTZ R182, R51, R77.reuse, -R166 ;  /* 0x0000004d33b67223 */ /* 0x080fe200000108a6 */
[-C--:B------:R-:W-:Y:S01]  /*b730*/  FFMA.FTZ R160, R53, R77.reuse, -R72 ;  /* 0x0000004d35a07223 */ /* 0x080fe20000010848 */
[----:B------:R-:W1:Y:S01]  /*b740*/  MUFU.EX2 R153, R153 ;  /* 0x0000009900997308 */ /* 0x000e620000000800 */
[-C--:B------:R-:W-:Y:S01]  /*b750*/  FFMA.FTZ R179, R54, R77.reuse, -R166 ;  /* 0x0000004d36b37223 */ /* 0x080fe200000108a6 */
[-C--:B------:R-:W-:Y:S01]  /*b760*/  FFMA.FTZ R7, R56, R77.reuse, -R72 ;  /* 0x0000004d38077223 */ /* 0x080fe20000010848 */
[-CC-:B------:R-:W-:Y:S01]  /*b770*/  FFMA.FTZ R180, R55, R77.reuse, -R166.reuse ;  /* 0x0000004d37b47223 */ /* 0x180fe200000108a6 */
[-C--:B------:R-:W-:Y:S01]  /*b780*/  FFMA.FTZ R174, R58, R77.reuse, -R166 ;  /* 0x0000004d3aae7223 */ /* 0x080fe200000108a6 */
[-C--:B------:R-:W-:Y:S01]  /*b790*/  FFMA.FTZ R8, R60, R77.reuse, -R72 ;  /* 0x0000004d3c087223 */ /* 0x080fe20000010848 */
[-C--:B------:R-:W-:Y:S01]  /*b7a0*/  FFMA.FTZ R171, R62, R77.reuse, -R166 ;  /* 0x0000004d3eab7223 */ /* 0x080fe200000108a6 */
[-C--:B------:R-:W-:Y:S01]  /*b7b0*/  FFMA.FTZ R5, R64, R77.reuse, -R72 ;  /* 0x0000004d40057223 */ /* 0x080fe20000010848 */
[----:B------:R-:W3:Y:S01]  /*b7c0*/  MUFU.EX2 R154, R154 ;  /* 0x0000009a009a7308 */ /* 0x000ee20000000800 */
[-C--:B------:R-:W-:Y:S01]  /*b7d0*/  FFMA.FTZ R172, R63, R77.reuse, -R166 ;  /* 0x0000004d3fac7223 */ /* 0x080fe200000108a6 */
[-C--:B------:R-:W-:Y:S01]  /*b7e0*/  FFMA.FTZ R164, R65, R77.reuse, -R72 ;  /* 0x0000004d41a47223 */ /* 0x080fe20000010848 */
[----:B------:R-:W-:Y:S01]  /*b7f0*/  FFMA.FTZ R168, R66, R77, -R166 ;  /* 0x0000004d42a87223 */ /* 0x000fe200000108a6 */
[----:B------:R-:W2:Y:S04]  /*b800*/  LD.E R25, desc[UR36][R22.64+0x3fc] ;  /* 0x0003fc2416197980 */ /* 0x000ea8000c101900 */
[----:B------:R-:W3:Y:S01]  /*b810*/  MUFU.EX2 R176, R176 ;  /* 0x000000b000b07308 */ /* 0x000ee20000000800 */
[----:B----4-:R-:W-:Y:S01]  /*b820*/  FFMA.FTZ R192, R3, R75, R152 ;  /* 0x0000004b03c07223 */ /* 0x010fe20000010098 */
[----:B------:R-:W4:Y:S04]  /*b830*/  LD.E R28, desc[UR36][R22.64+0x210] ;  /* 0x00021024161c7980 */ /* 0x000f28000c101900 */
[----:B------:R-:W4:Y:S02]  /*b840*/  LD.E R32, desc[UR36][R22.64+0x200] ;  /* 0x0002002416207980 */ /* 0x000f24000c101900 */
[----:B------:R-:W3:Y:S01]  /*b850*/  MUFU.EX2 R20, R20 ;  /* 0x0000001400147308 */ /* 0x000ee20000000800 */
[-C--:B------:R-:W-:Y:S01]  /*b860*/  FFMA.FTZ R6, R68, R77.reuse, -R72 ;  /* 0x0000004d44067223 */ /* 0x080fe20000010848 */
[-C--:B------:R-:W-:Y:S01]  /*b870*/  FFMA.FTZ R169, R67, R77.reuse, -R166 ;  /* 0x0000004d43a97223 */ /* 0x080fe200000108a6 */
[-C--:B------:R-:W-:Y:S01]  /*b880*/  FFMA.FTZ R165, R69, R77.reuse, -R72 ;  /* 0x0000004d45a57223 */ /* 0x080fe20000010848 */
[----:B------:R-:W-:Y:S01]  /*b890*/  FFMA.FTZ R167, R70, R77, -R166 ;  /* 0x0000004d46a77223 */ /* 0x000fe200000108a6 */
[----:B------:R-:W4:Y:S03]  /*b8a0*/  LD.E R26, desc[UR36][R22.64+0x280] ;  /* 0x00028024161a7980 */ /* 0x000f26000c101900 */
[----:B------:R-:W3:Y:S01]  /*b8b0*/  MUFU.EX2 R155, R155 ;  /* 0x0000009b009b7308 */ /* 0x000ee20000000800 */
[----:B0-----:R-:W-:Y:S01]  /*b8c0*/  FADD.FTZ R57, R19, R192 ;  /* 0x000000c013397221 */ /* 0x001fe20000010000 */
[----:B-1----:R-:W-:Y:S01]  /*b8d0*/  FFMA.FTZ R73, R2, R73, R153 ;  /* 0x0000004902497223 */ /* 0x002fe20000010099 */
[----:B------:R-:W4:Y:S04]  /*b8e0*/  LD.E R36, desc[UR36][R22.64+0x204] ;  /* 0x0002042416247980 */ /* 0x000f28000c101900 */
[----:B------:R-:W4:Y:S01]  /*b8f0*/  LD.E R34, desc[UR36][R22.64+0x320] ;  /* 0x0003202416227980 */ /* 0x000f22000c101900 */
[----:B------:R-:W0:Y:S03]  /*b900*/  MUFU.EX2 R14, R14 ;  /* 0x0000000e000e7308 */ /* 0x000e260000000800 */
[----:B------:R-:W4:Y:S04]  /*b910*/  LD.E R24, desc[UR36][R22.64+0x3f4] ;  /* 0x0003f42416187980 */ /* 0x000f28000c101900 */
[----:B------:R-:W4:Y:S01]  /*b920*/  LD.E R30, desc[UR36][R22.64+0x2c0] ;  /* 0x0002c024161e7980 */ /* 0x000f22000c101900 */
[----:B------:R-:W1:Y:S01]  /*b930*/  MUFU.EX2 R177, R177 ;  /* 0x000000b100b17308 */ /* 0x000e620000000800 */
[----:B---3--:R-:W-:Y:S01]  /*b940*/  FADD.FTZ R57, R154, R57 ;  /* 0x000000399a397221 */ /* 0x008fe20000010000 */
[----:B------:R-:W-:Y:S01]  /*b950*/  FADD.FTZ R192, R176, R73 ;  /* 0x00000049b0c07221 */ /* 0x000fe20000010000 */
[----:B------:R-:W3:Y:S04]  /*b960*/  LD.E R44, desc[UR36][R22.64+0x214] ;  /* 0x00021424162c7980 */ /* 0x000ee8000c101900 */
[----:B------:R-:W3:Y:S01]  /*b970*/  LD.E R33, desc[UR36][R22.64+0x228] ;  /* 0x0002282416217980 */ /* 0x000ee2000c101900 */
[----:B------:R-:W1:Y:S03]  /*b980*/  MUFU.EX2 R21, R21 ;  /* 0x0000001500157308 */ /* 0x000e660000000800 */
[----:B------:R-:W3:Y:S04]  /*b990*/  LD.E R31, desc[UR36][R22.64+0x248] ;  /* 0x00024824161f7980 */ /* 0x000ee8000c101900 */
[----:B------:R-:W3:Y:S01]  /*b9a0*/  LD.E R27, desc[UR36][R22.64+0x24c] ;  /* 0x00024c24161b7980 */ /* 0x000ee2000c101900 */
[----:B------:R-:W1:Y:S01]  /*b9b0*/  MUFU.EX2 R170, R170 ;  /* 0x000000aa00aa7308 */ /* 0x000e620000000800 */
[----:B------:R-:W-:Y:S01]  /*b9c0*/  FADD.FTZ R57, R20, R57 ;  /* 0x0000003914397221 */ /* 0x000fe20000010000 */
[----:B------:R-:W-:Y:S01]  /*b9d0*/  FADD.FTZ R192, R155, R192 ;  /* 0x000000c09bc07221 */ /* 0x000fe20000010000 */
[----:B------:R-:W3:Y:S04]  /*b9e0*/  LD.E R40, desc[UR36][R22.64+0x220] ;  /* 0x0002202416287980 */ /* 0x000ee8000c101900 */
[----:B------:R-:W3:Y:S01]  /*b9f0*/  LD.E R38, desc[UR36][R22.64+0x3f0] ;  /* 0x0003f02416267980 */ /* 0x000ee2000c101900 */
[----:B------:R-:W1:Y:S03]  /*ba00*/  MUFU.EX2 R15, R15 ;  /* 0x0000000f000f7308 */ /* 0x000e660000000800 */
[----:B------:R-:W3:Y:S04]  /*ba10*/  LD.E R35, desc[UR36][R22.64+0x23c] ;  /* 0x00023c2416237980 */ /* 0x000ee8000c101900 */
[----:B------:R-:W3:Y:S01]  /*ba20*/  LD.E R37, desc[UR36][R22.64+0x238] ;  /* 0x0002382416257980 */ /* 0x000ee2000c101900 */
[----:B------:R-:W1:Y:S01]  /*ba30*/  MUFU.EX2 R173, R173 ;  /* 0x000000ad00ad7308 */ /* 0x000e620000000800 */
[----:B0-----:R-:W-:Y:S01]  /*ba40*/  FADD.FTZ R220, R14, R57 ;  /* 0x000000390edc7221 */ /* 0x001fe20000010000 */
[----:B-1----:R-:W-:Y:S01]  /*ba50*/  FADD.FTZ R57, R177, R192 ;  /* 0x000000c0b1397221 */ /* 0x002fe20000010000 */
[----:B------:R-:W3:Y:S04]  /*ba60*/  LD.E R48, desc[UR36][R22.64+0x224] ;  /* 0x0002242416307980 */ /* 0x000ee8000c101900 */
[----:B------:R-:W3:Y:S01]  /*ba70*/  LD.E R39, desc[UR36][R22.64+0x22c] ;  /* 0x00022c2416277980 */ /* 0x000ee2000c101900 */
[----:B------:R-:W0:Y:S03]  /*ba80*/  MUFU.EX2 R156, R156 ;  /* 0x0000009c009c7308 */ /* 0x000e260000000800 */
[----:B------:R-:W3:Y:S05]  /*ba90*/  LD.E R29, desc[UR36][R22.64+0x258] ;  /* 0x00025824161d7980 */ /* 0x000eea000c101900 */
[----:B------:R-:W1:Y:S01]  /*baa0*/  MUFU.EX2 R178, R178 ;  /* 0x000000b200b27308 */ /* 0x000e620000000800 */
[----:B------:R-:W-:Y:S01]  /*bab0*/  FADD.FTZ R220, R21, R220 ;  /* 0x000000dc15dc7221 */ /* 0x000fe20000010000 */
[----:B------:R-:W-:Y:S01]  /*bac0*/  FADD.FTZ R192, R170, R57 ;  /* 0x00000039aac07221 */ /* 0x000fe20000010000 */
[----:B------:R-:W3:Y:S04]  /*bad0*/  LD.E R52, desc[UR36][R22.64+0x240] ;  /* 0x0002402416347980 */ /* 0x000ee8000c101900 */
[----:B------:R-:W3:Y:S01]  /*bae0*/  LD.E R42, desc[UR36][R22.64+0x3e4] ;  /* 0x0003e424162a7980 */ /* 0x000ee2000c101900 */
[----:B------:R-:W1:Y:S08]  /*baf0*/  MUFU.EX2 R12, R12 ;  /* 0x0000000c000c7308 */ /* 0x000e700000000800 */
[----:B------:R-:W1:Y:S01]  /*bb00*/  MUFU.EX2 R186, R186 ;  /* 0x000000ba00ba7308 */ /* 0x000e620000000800 */
[----:B------:R-:W-:Y:S01]  /*bb10*/  FADD.FTZ R59, R15, R220 ;  /* 0x000000dc0f3b7221 */ /* 0x000fe20000010000 */
[----:B------:R-:W-:Y:S01]  /*bb20*/  FADD.FTZ R57, R173, R192 ;  /* 0x000000c0ad397221 */ /* 0x000fe20000010000 */
[----:B------:R-:W3:Y:S04]  /*bb30*/  LD.E R72, desc[UR36][R22.64+0x244] ;  /* 0x0002442416487980 */ /* 0x000ee8000c101900 */
[----:B------:R-:W3:Y:S01]  /*bb40*/  LD.E R43, desc[UR36][R22.64+0x218] ;  /* 0x00021824162b7980 */ /* 0x000ee2000c101900 */
[----:B------:R-:W1:Y:S03]  /*bb50*/  MUFU.EX2 R157, R157 ;  /* 0x0000009d009d7308 */ /* 0x000e660000000800 */
[----:B------:R-:W3:Y:S05]  /*bb60*/  LD.E R41, desc[UR36][R22.64+0x21c] ;  /* 0x00021c2416297980 */ /* 0x000eea000c101900 */
[----:B------:R-:W1:Y:S01]  /*bb70*/  MUFU.EX2 R187, R187 ;  /* 0x000000bb00bb7308 */ /* 0x000e620000000800 */
[----:B0-----:R-:W-:Y:S01]  /*bb80*/  FADD.FTZ R61, R156, R59 ;  /* 0x0000003b9c3d7221 */ /* 0x001fe20000010000 */
[----:B-1----:R-:W-:Y:S01]  /*bb90*/  FADD.FTZ R59, R178, R57 ;  /* 0x00000039b23b7221 */ /* 0x002fe20000010000 */
[----:B------:R-:W3:Y:S04]  /*bba0*/  LD.E R64, desc[UR36][R22.64+0x254] ;  /* 0x0002542416407980 */ /* 0x000ee8000c101900 */
[----:B------:R-:W3:Y:S01]  /*bbb0*/  LD.E R46, desc[UR36][R22.64+0x3c4] ;  /* 0x0003c424162e7980 */ /* 0x000ee2000c101900 */
[----:B------:R-:W0:Y:S08]  /*bbc0*/  MUFU.EX2 R13, R13 ;  /* 0x0000000d000d7308 */ /* 0x000e300000000800 */
        /* <DEDUP_REMOVED lines=36> */
[----:B------:R-:W3:Y:S05]  /*be10*/  LD.E R58, desc[UR36][R22.64+0x3d0] ;  /* 0x0003d024163a7980 */ /* 0x000eea000c101900 */
[----:B------:R-:W0:Y:S08]  /*be20*/  MUFU.EX2 R7, R7 ;  /* 0x0000000700077308 */ /* 0x000e300000000800 */
[----:B------:R-:W1:Y:S01]  /*be30*/  MUFU.EX2 R180, R180 ;  /* 0x000000b400b47308 */ /* 0x000e620000000800 */
[----:B------:R-:W-:Y:S01]  /*be40*/  FADD.FTZ R97, R10, R89 ;  /* 0x000000590a617221 */ /* 0x000fe20000010000 */
[----:B------:R-:W-:Y:S01]  /*be50*/  FADD.FTZ R192, R182, R95 ;  /* 0x0000005fb6c07221 */ /* 0x000fe20000010000 */
[----:B------:R-:W3:Y:S05]  /*be60*/  LD.E R65, desc[UR36][R22.64+0x2bc] ;  /* 0x0002bc2416417980 */ /* 0x000eea000c101900 */
[----:B------:R-:W1:Y:S08]  /*be70*/  MUFU.EX2 R162, R162 ;  /* 0x000000a200a27308 */ /* 0x000e700000000800 */
[----:B------:R-:W1:Y:S01]  /*be80*/  MUFU.EX2 R174, R174 ;  /* 0x000000ae00ae7308 */ /* 0x000e620000000800 */
[----:B------:R-:W-:Y:S01]  /*be90*/  FADD.FTZ R220, R160, R97 ;  /* 0x00000061a0dc7221 */ /* 0x000fe20000010000 */
[----:B------:R-:W-:Y:S01]  /*bea0*/  FADD.FTZ R101, R179, R192 ;  /* 0x000000c0b3657221 */ /* 0x000fe20000010000 */
[----:B------:R-:W3:Y:S05]  /*beb0*/  LD.E R63, desc[UR36][R22.64+0x2cc] ;  /* 0x0002cc24163f7980 */ /* 0x000eea000c101900 */
[----:B------:R-:W1:Y:S08]  /*bec0*/  MUFU.EX2 R8, R8 ;  /* 0x0000000800087308 */ /* 0x000e700000000800 */
[----:B------:R-:W2:Y:S01]  /*bed0*/  MUFU.EX2 R175, R175 ;  /* 0x000000af00af7308 */ /* 0x000ea20000000800 */
[----:B0-----:R-:W-:Y:S01]  /*bee0*/  FADD.FTZ R103, R7, R220 ;  /* 0x000000dc07677221 */ /* 0x001fe20000010000 */
[----:B-1----:R-:W-:-:S06]  /*bef0*/  FADD.FTZ R101, R180, R101 ;  /* 0x00000065b4657221 */ /* 0x002fcc0000010000 */
[----:B------:R-:W0:Y:S08]  /*bf00*/  MUFU.EX2 R163, R163 ;  /* 0x000000a300a37308 */ /* 0x000e300000000800 */
[----:B------:R-:W1:Y:S01]  /*bf10*/  MUFU.EX2 R171, R171 ;  /* 0x000000ab00ab7308 */ /* 0x000e620000000800 */
[----:B------:R-:W-:Y:S01]  /*bf20*/  FADD.FTZ R107, R162, R103 ;  /* 0x00000067a26b7221 */ /* 0x000fe20000010000 */
[----:B------:R-:W-:-:S06]  /*bf30*/  FADD.FTZ R192, R174, R101 ;  /* 0x00000065aec07221 */ /* 0x000fcc0000010000 */
[----:B------:R-:W1:Y:S08]  /*bf40*/  MUFU.EX2 R5, R5 ;  /* 0x0000000500057308 */ /* 0x000e700000000800 */
[----:B------:R-:W1:Y:S01]  /*bf50*/  MUFU.EX2 R172, R172 ;  /* 0x000000ac00ac7308 */ /* 0x000e620000000800 */
[----:B------:R-:W-:Y:S01]  /*bf60*/  FADD.FTZ R220, R8, R107 ;  /* 0x0000006b08dc7221 */ /* 0x000fe20000010000 */
[----:B--2---:R-:W-:-:S06]  /*bf70*/  FADD.FTZ R192, R175, R192 ;  /* 0x000000c0afc07221 */ /* 0x004fcc0000010000 */
[----:B------:R-:W2:Y:S01]  /*bf80*/  MUFU.EX2 R164, R164 ;  /* 0x000000a400a47308 */ /* 0x000ea20000000800 */
[----:B------:R-:W-:-:S07]  /*bf90*/  FFMA.FTZ R166, R71, R77, -R166 ;  /* 0x0000004d47a67223 */ /* 0x000fce00000108a6 */
[----:B------:R-:W2:Y:S01]  /*bfa0*/  MUFU.EX2 R168, R168 ;  /* 0x000000a800a87308 */ /* 0x000ea20000000800 */
[----:B0-----:R-:W-:Y:S01]  /*bfb0*/  FADD.FTZ R220, R163, R220 ;  /* 0x000000dca3dc7221 */ /* 0x001fe20000010000 */
[----:B-1----:R-:W-:Y:S01]  /*bfc0*/  FADD.FTZ R113, R171, R192 ;  /* 0x000000c0ab717221 */ /* 0x002fe20000010000 */
[----:B------:R-:W3:Y:S04]  /*bfd0*/  LD.E R70, desc[UR36][R22.64+0x3b4] ;  /* 0x0003b42416467980 */ /* 0x000ee8000c101900 */
[----:B------:R-:W3:Y:S01]  /*bfe0*/  LD.E R75, desc[UR36][R22.64+0x298] ;  /* 0x00029824164b7980 */ /* 0x000ee2000c101900 */
[----:B------:R-:W0:Y:S03]  /*bff0*/  MUFU.EX2 R6, R6 ;  /* 0x0000000600067308 */ /* 0x000e260000000800 */
[----:B------:R-:W3:Y:S04]  /*c000*/  LD.E R67, desc[UR36][R22.64+0x29c] ;  /* 0x00029c2416437980 */ /* 0x000ee8000c101900 */
[----:B------:R-:W3:Y:S01]  /*c010*/  LD.E R69, desc[UR36][R22.64+0x2b8] ;  /* 0x0002b82416457980 */ /* 0x000ee2000c101900 */
[----:B------:R-:W1:Y:S01]  /*c020*/  MUFU.EX2 R169, R169 ;  /* 0x000000a900a97308 */ /* 0x000e620000000800 */
[----:B------:R-:W-:Y:S01]  /*c030*/  FADD.FTZ R115, R5, R220 ;  /* 0x000000dc05737221 */ /* 0x000fe20000010000 */
[----:B------:R-:W-:Y:S01]  /*c040*/  FADD.FTZ R117, R172, R113 ;  /* 0x00000071ac757221 */ /* 0x000fe20000010000 */
[----:B------:R-:W3:Y:S04]  /*c050*/  LD.E R77, desc[UR36][R22.64+0x28c] ;  /* 0x00028c24164d7980 */ /* 0x000ee8000c101900 */
[----:B------:R-:W3:Y:S01]  /*c060*/  LD.E R73, desc[UR36][R22.64+0x2a8] ;  /* 0x0002a82416497980 */ /* 0x000ee2000c101900 */
[----:B------:R-:W4:Y:S08]  /*c070*/  MUFU.EX2 R165, R165 ;  /* 0x000000a500a57308 */ /* 0x000f300000000800 */
[----:B------:R-:W4:Y:S01]  /*c080*/  MUFU.EX2 R167, R167 ;  /* 0x000000a700a77308 */ /* 0x000f220000000800 */
[----:B--2---:R-:W-:Y:S01]  /*c090*/  FADD.FTZ R119, R164, R115 ;  /* 0x00000073a4777221 */ /* 0x004fe20000010000 */
[----:B------:R-:W-:Y:S01]  /*c0a0*/  FADD.FTZ R192, R168, R117 ;  /* 0x00000075a8c07221 */ /* 0x000fe20000010000 */
[----:B------:R-:W2:Y:S04]  /*c0b0*/  LD.E R71, desc[UR36][R22.64+0x2ac] ;  /* 0x0002ac2416477980 */ /* 0x000ea8000c101900 */
[----:B------:R-:W2:Y:S01]  /*c0c0*/  LD.E R57, desc[UR36][R22.64+0x2c8] ;  /* 0x0002c82416397980 */ /* 0x000ea2000c101900 */
[----:B------:R-:W4:Y:S01]  /*c0d0*/  MUFU.EX2 R166, R166 ;  /* 0x000000a600a67308 */ /* 0x000f220000000800 */
[----:B0-----:R-:W-:Y:S01]  /*c0e0*/  FADD.FTZ R220, R6, R119 ;  /* 0x0000007706dc7221 */ /* 0x001fe20000010000 */
[----:B-1----:R-:W-:Y:S01]  /*c0f0*/  FADD.FTZ R192, R169, R192 ;  /* 0x000000c0a9c07221 */ /* 0x002fe20000010000 */
[----:B------:R-:W2:Y:S02]  /*c100*/  LD.E R61, desc[UR36][R22.64+0x2d8] ;  /* 0x0002d824163d7980 */ /* 0x000ea4000c101900 */
[----:B----4-:R-:W-:-:S02]  /*c110*/  FADD.FTZ R135, R165, R220 ;  /* 0x000000dca5877221 */ /* 0x010fc40000010000 */
[----:B------:R-:W4:Y:S01]  /*c120*/  LD.E R59, desc[UR36][R22.64+0x2dc] ;  /* 0x0002dc24163b7980 */ /* 0x000f22000c101900 */
[----:B------:R-:W-:-:S03]  /*c130*/  FADD.FTZ R133, R167, R192 ;  /* 0x000000c0a7857221 */ /* 0x000fc60000010000 */
[----:B------:R0:W-:Y:S04]  /*c140*/  ST.E desc[UR36][R22.64+0x420], R135 ;  /* 0x0004208716007985 */ /* 0x0001e8000c101924 */
[----:B------:R-:W4:Y:S01]  /*c150*/  LD.E R83, desc[UR36][R22.64+0x2ec] ;  /* 0x0002ec2416537980 */ /* 0x000f22000c101900 */
[----:B------:R-:W-:-:S03]  /*c160*/  FADD.FTZ R189, R166, R133 ;  /* 0x00000085a6bd7221 */ /* 0x000fc60000010000 */
        /* <DEDUP_REMOVED lines=12> */
[----:B0-----:R-:W4:Y:S01]  /*c230*/  LD.E R135, desc[UR36][R22.64+0x3cc] ;  /* 0x0003cc2416877980 */ /* 0x001f22000c101900 */
[----:B------:R-:W-:Y:S01]  /*c240*/  FMUL.FTZ R192, R2, R25 ;  /* 0x0000001902c07220 */ /* 0x000fe20000410000 */
[C---:B------:R-:W-:Y:S01]  /*c250*/  FMUL.FTZ R25, R3.reuse, R32 ;  /* 0x0000002003197220 */ /* 0x040fe20000410000 */
[C---:B------:R-:W-:Y:S01]  /*c260*/  FMUL.FTZ R197, R3.reuse, R28 ;  /* 0x0000001c03c57220 */ /* 0x040fe20000410000 */
[----:B------:R0:W-:Y:S01]  /*c270*/  ST.E desc[UR36][R22.64+0x424], R189 ;  /* 0x000424bd16007985 */ /* 0x0001e2000c101924 */
[C---:B---3--:R-:W-:Y:S01]  /*c280*/  FMUL.FTZ R221, R3.reuse, R44 ;  /* 0x0000002c03dd7220 */ /* 0x048fe20000410000 */
[C---:B------:R-:W-:Y:S01]  /*c290*/  FMUL.FTZ R223, R3.reuse, R40 ;  /* 0x0000002803df7220 */ /* 0x040fe20000410000 */
[C---:B------:R-:W-:Y:S01]  /*c2a0*/  FMUL.FTZ R225, R3.reuse, R48 ;  /* 0x0000003003e17220 */ /* 0x040fe20000410000 */
[----:B------:R1:W-:Y:S01]  /*c2b0*/  ST.E desc[UR36][R22.64+0x200], R25 ;  /* 0x0002001916007985 */ /* 0x0003e2000c101924 */
[----:B0-----:R-:W-:-:S03]  /*c2c0*/  FMUL.FTZ R189, R3, R36 ;  /* 0x0000002403bd7220 */ /* 0x001fc60000410000 */
[----:B------:R0:W-:Y:S01]  /*c2d0*/  ST.E desc[UR36][R22.64+0x210], R197 ;  /* 0x000210c516007985 */ /* 0x0001e2000c101924 */
[----:B-1----:R-:W-:-:S03]  /*c2e0*/  FMUL.FTZ R25, R3, R52 ;  /* 0x0000003403197220 */ /* 0x002fc60000410000 */
[----:B------:R1:W-:Y:S04]  /*c2f0*/  ST.E desc[UR36][R22.64+0x204], R189 ;  /* 0x000204bd16007985 */ /* 0x0003e8000c101924 */
[----:B------:R3:W-:Y:S04]  /*c300*/  ST.E desc[UR36][R22.64+0x214], R221 ;  /* 0x000214dd16007985 */ /* 0x0007e8000c101924 */
[----:B------:R3:W-:Y:S01]  /*c310*/  ST.E desc[UR36][R22.64+0x220], R223 ;  /* 0x000220df16007985 */ /* 0x0007e2000c101924 */
[C---:B0-----:R-:W-:Y:S01]  /*c320*/  FMUL.FTZ R197, R3.reuse, R74 ;  /* 0x0000004a03c57220 */ /* 0x041fe20000410000 */
[C---:B-1----:R-:W-:Y:S01]  /*c330*/  FMUL.FTZ R189, R3.reuse, R72 ;  /* 0x0000004803bd7220 */ /* 0x042fe20000410000 */
[C---:B---3--:R-:W-:Y:S01]  /*c340*/  FMUL.FTZ R221, R3.reuse, R64 ;  /* 0x0000004003dd7220 */ /* 0x048fe20000410000 */
[C---:B------:R-:W-:Y:S01]  /*c350*/  FMUL.FTZ R223, R3.reuse, R68 ;  /* 0x0000004403df7220 */ /* 0x040fe20000410000 */
[----:B------:R0:W-:Y:S04]  /*c360*/  ST.E desc[UR36][R22.64+0x224], R225 ;  /* 0x000224e116007985 */ /* 0x0001e8000c101924 */
[----:B------:R1:W-:Y:S04]  /*c370*/  ST.E desc[UR36][R22.64+0x240], R25 ;  /* 0x0002401916007985 */ /* 0x0003e8000c101924 */
[----:B------:R3:W-:Y:S04]  /*c380*/  ST.E desc[UR36][R22.64+0x244], R189 ;  /* 0x000244bd16007985 */ /* 0x0007e8000c101924 */
[----:B------:R3:W-:Y:S01]  /*c390*/  ST.E desc[UR36][R22.64+0x250], R197 ;  /* 0x000250c516007985 */ /* 0x0007e2000c101924 */
[----:B0-----:R-:W-:-:S03]  /*c3a0*/  FMUL.FTZ R225, R3, R78 ;  /* 0x0000004e03e17220 */ /* 0x001fc60000410000 */
[----:B------:R0:W-:Y:S01]  /*c3b0*/  ST.E desc[UR36][R22.64+0x254], R221 ;  /* 0x000254dd16007985 */ /* 0x0001e2000c101924 */
[----:B-1----:R-:W-:-:S03]  /*c3c0*/  FMUL.FTZ R25, R3, R26 ;  /* 0x0000001a03197220 */ /* 0x002fc60000410000 */
[----:B------:R1:W-:Y:S01]  /*c3d0*/  ST.E desc[UR36][R22.64+0x260], R223 ;  /* 0x000260df16007985 */ /* 0x0003e2000c101924 */
[C---:B---3--:R-:W-:Y:S01]  /*c3e0*/  FMUL.FTZ R189, R3.reuse, R82 ;  /* 0x0000005203bd7220 */ /* 0x048fe20000410000 */
[C---:B------:R-:W-:Y:S01]  /*c3f0*/  FMUL.FTZ R197, R3.reuse, R84 ;  /* 0x0000005403c57220 */ /* 0x040fe20000410000 */
[C---:B0-----:R-:W-:Y:S01]  /*c400*/  FMUL.FTZ R221, R3.reuse, R94 ;  /* 0x0000005e03dd7220 */ /* 0x041fe20000410000 */
[C---:B-1----:R-:W-:Y:S01]  /*c410*/  FMUL.FTZ R223, R3.reuse, R90 ;  /* 0x0000005a03df7220 */ /* 0x042fe20000410000 */
        /* <DEDUP_REMOVED lines=36> */
[----:B------:R0:W-:Y:S01]  /*c660*/  ST.E desc[UR36][R22.64+0x350], R225 ;  /* 0x000350e116007985 */ /* 0x0001e2000c101924 */
[C---:B------:R-:W-:Y:S01]  /*c670*/  FMUL.FTZ R24, R3.reuse, R24 ;  /* 0x0000001803187220 */ /* 0x040fe20000410000 */
[C---:B------:R-:W-:Y:S01]  /*c680*/  FMUL.FTZ R56, R3.reuse, R56 ;  /* 0x0000003803387220 */ /* 0x040fe20000410000 */
[C---:B------:R-:W-:Y:S01]  /*c690*/  FMUL.FTZ R60, R3.reuse, R60 ;  /* 0x0000003c033c7220 */ /* 0x040fe20000410000 */
        /* <DEDUP_REMOVED lines=20> */
[C---:B0-----:R-:W-:Y:S01]  /*c7e0*/  FMUL.FTZ R225, R3.reuse, R66 ;  /* 0x0000004203e17220 */ /* 0x041fe20000410000 */
[C---:B------:R-:W-:Y:S01]  /*c7f0*/  FMUL.FTZ R138, R3.reuse, R138 ;  /* 0x0000008a038a7220 */ /* 0x040fe20000410000 */
[C---:B------:R-:W-:Y:S01]  /*c800*/  FMUL.FTZ R136, R3.reuse, R136 ;  /* 0x0000008803887220 */ /* 0x040fe20000410000 */
[C---:B------:R-:W-:Y:S01]  /*c810*/  FMUL.FTZ R70, R3.reuse, R70 ;  /* 0x0000004603467220 */ /* 0x040fe20000410000 */
[C---:B-1----:R-:W-:Y:S01]  /*c820*/  FMUL.FTZ R25, R3.reuse, R62 ;  /* 0x0000003e03197220 */ /* 0x042fe20000410000 */
[C---:B---3--:R-:W-:Y:S01]  /*c830*/  FMUL.FTZ R189, R3.reuse, R46 ;  /* 0x0000002e03bd7220 */ /* 0x048fe20000410000 */
[C---:B------:R-:W-:Y:S01]  /*c840*/  FMUL.FTZ R197, R3.reuse, R58 ;  /* 0x0000003a03c57220 */ /* 0x040fe20000410000 */
[C---:B------:R-:W-:Y:S01]  /*c850*/  FMUL.FTZ R221, R3.reuse, R54 ;  /* 0x0000003603dd7220 */ /* 0x040fe20000410000 */
[C---:B------:R-:W-:Y:S01]  /*c860*/  FMUL.FTZ R50, R3.reuse, R50 ;  /* 0x0000003203327220 */ /* 0x040fe20000410000 */
[C---:B------:R-:W-:Y:S01]  /*c870*/  FMUL.FTZ R223, R3.reuse, R42 ;  /* 0x0000002a03df7220 */ /* 0x040fe20000410000 */
[----:B------:R-:W-:Y:S01]  /*c880*/  FMUL.FTZ R3, R3, R38 ;  /* 0x0000002603037220 */ /* 0x000fe20000410000 */
[C---:B------:R-:W-:Y:S01]  /*c890*/  FMUL.FTZ R47, R2.reuse, R47 ;  /* 0x0000002f022f7220 */ /* 0x040fe20000410000 */
        /* <DEDUP_REMOVED lines=20> */
[C---:B--2---:R-:W-:Y:S01]  /*c9e0*/  FMUL.FTZ R71, R2.reuse, R71 ;  /* 0x0000004702477220 */ /* 0x044fe20000410000 */
        /* <DEDUP_REMOVED lines=9> */
[C---:B----4-:R-:W-:Y:S01]  /*ca80*/  FMUL.FTZ R59, R2.reuse, R59 ;  /* 0x0000003b023b7220 */ /* 0x050fe20000410000 */
        /* <DEDUP_REMOVED lines=30> */
[----:B------:R-:W-:Y:S01]  /*cc70*/  FMUL.FTZ R135, R2, R135 ;  /* 0x0000008702877220 */ /* 0x000fe20000410000 */
[----:B------:R-:W-:Y:S04]  /*cc80*/  ST.E desc[UR36][R22.64+0x3f4], R24 ;  /* 0x0003f41816007985 */ /* 0x000fe8000c101924 */
        /* <DEDUP_REMOVED lines=22> */
[----:B------:R0:W-:Y:S04]  /*cdf0*/  ST.E desc[UR36][R22.64+0x3c0], R25 ;  /* 0x0003c01916007985 */ /* 0x0001e8000c101924 */
        /* <DEDUP_REMOVED lines=16> */
[----:B------:R3:W-:Y:S04]  /*cf00*/  ST.E desc[UR36][R22.64+0x258], R29 ;  /* 0x0002581d16007985 */ /* 0x0007e8000c101924 */
        /* <DEDUP_REMOVED lines=16> */
[----:B------:R4:W-:Y:S04]  /*d010*/  ST.E desc[UR36][R22.64+0x2dc], R59 ;  /* 0x0002dc3b16007985 */ /* 0x0009e8000c101924 */
[----:B------:R-:W-:Y:S04]  /*d020*/  ST.E desc[UR36][R22.64+0x2e8], R87 ;  /* 0x0002e85716007985 */ /* 0x000fe8000c101924 */
[----:B------:R4:W-:Y:S04]  /*d030*/  ST.E desc[UR36][R22.64+0x2ec], R83 ;  /* 0x0002ec5316007985 */ /* 0x0009e8000c101924 */
[----:B------:R4:W-:Y:S04]  /*d040*/  ST.E desc[UR36][R22.64+0x2f8], R85 ;  /* 0x0002f85516007985 */ /* 0x0009e8000c101924 */
[----:B------:R-:W-:Y:S04]  /*d050*/  ST.E desc[UR36][R22.64+0x2fc], R93 ;  /* 0x0002fc5d16007985 */ /* 0x000fe8000c101924 */
[----:B------:R-:W-:Y:S04]  /*d060*/  ST.E desc[UR36][R22.64+0x308], R91 ;  /* 0x0003085b16007985 */ /* 0x000fe8000c101924 */
[----:B------:R4:W-:Y:S04]  /*d070*/  ST.E desc[UR36][R22.64+0x30c], R89 ;  /* 0x00030c5916007985 */ /* 0x0009e8000c101924 */
[----:B------:R4:W-:Y:S04]  /*d080*/  ST.E desc[UR36][R22.64+0x318], R95 ;  /* 0x0003185f16007985 */ /* 0x0009e8000c101924 */
[----:B------:R-:W-:Y:S04]  /*d090*/  ST.E desc[UR36][R22.64+0x31c], R99 ;  /* 0x00031c6316007985 */ /* 0x000fe8000c101924 */
[----:B------:R4:W-:Y:S04]  /*d0a0*/  ST.E desc[UR36][R22.64+0x328], R97 ;  /* 0x0003286116007985 */ /* 0x0009e8000c101924 */
[----:B------:R-:W-:Y:S04]  /*d0b0*/  ST.E desc[UR36][R22.64+0x32c], R105 ;  /* 0x00032c6916007985 */ /* 0x000fe8000c101924 */
[----:B------:R-:W-:Y:S04]  /*d0c0*/  ST.E desc[UR36][R22.64+0x338], R103 ;  /* 0x0003386716007985 */ /* 0x000fe8000c101924 */
[----:B------:R4:W-:Y:S04]  /*d0d0*/  ST.E desc[UR36][R22.64+0x33c], R101 ;  /* 0x00033c6516007985 */ /* 0x0009e8000c101924 */
[----:B------:R-:W-:Y:S04]  /*d0e0*/  ST.E desc[UR36][R22.64+0x348], R111 ;  /* 0x0003486f16007985 */ /* 0x000fe8000c101924 */
[----:B------:R-:W-:Y:S04]  /*d0f0*/  ST.E desc[UR36][R22.64+0x34c], R109 ;  /* 0x00034c6d16007985 */ /* 0x000fe8000c101924 */
[----:B------:R4:W-:Y:S04]  /*d100*/  ST.E desc[UR36][R22.64+0x358], R107 ;  /* 0x0003586b16007985 */ /* 0x0009e8000c101924 */
[----:B------:R4:W-:Y:S04]  /*d110*/  ST.E desc[UR36][R22.64+0x35c], R113 ;  /* 0x00035c7116007985 */ /* 0x0009e8000c101924 */
[----:B------:R4:W-:Y:S04]  /*d120*/  ST.E desc[UR36][R22.64+0x368], R115 ;  /* 0x0003687316007985 */ /* 0x0009e8000c101924 */
[----:B------:R4:W-:Y:S04]  /*d130*/  ST.E desc[UR36][R22.64+0x36c], R117 ;  /* 0x00036c7516007985 */ /* 0x0009e8000c101924 */
[----:B------:R-:W-:Y:S04]  /*d140*/  ST.E desc[UR36][R22.64+0x378], R121 ;  /* 0x0003787916007985 */ /* 0x000fe8000c101924 */
[----:B------:R4:W-:Y:S04]  /*d150*/  ST.E desc[UR36][R22.64+0x37c], R119 ;  /* 0x00037c7716007985 */ /* 0x0009e8000c101924 */
[----:B------:R-:W-:Y:S04]  /*d160*/  ST.E desc[UR36][R22.64+0x388], R131 ;  /* 0x0003888316007985 */ /* 0x000fe8000c101924 */
[----:B------:R4:W-:Y:S04]  /*d170*/  ST.E desc[UR36][R22.64+0x38c], R123 ;  /* 0x00038c7b16007985 */ /* 0x0009e8000c101924 */
[----:B------:R-:W-:Y:S04]  /*d180*/  ST.E desc[UR36][R22.64+0x398], R129 ;  /* 0x0003988116007985 */ /* 0x000fe8000c101924 */
        /* <DEDUP_REMOVED lines=11> */
[----:B------:R4:W-:Y:S01]  /*d240*/  ST.E desc[UR36][R22.64+0x3f8], R145 ;  /* 0x0003f89116007985 */ /* 0x0009e2000c101924 */
[----:B------:R2:W-:Y:S06]  /*d250*/  BAR.SYNC.DEFER_BLOCKING R209, 0x100 ;  /* 0x000400d10000751d */ /* 0x0005ec0000010000 */
[----:B0-----:R-:W4:Y:S04]  /*d260*/  LDL R25, [R1+0x1f0] ;  /* 0x0001f00001197983 */ /* 0x001f280000100800 */
[----:B-1----:R-:W4:Y:S04]  /*d270*/  LD.E R3, desc[UR36][R22.64+0x200] ;  /* 0x0002002416037980 */ /* 0x002f28000c101900 */
[----:B--2---:R-:W2:Y:S04]  /*d280*/  LD.E R27, desc[UR36][R22.64+0x204] ;  /* 0x00020424161b7980 */ /* 0x004ea8000c101900 */
[----:B---3--:R-:W3:Y:S04]  /*d290*/  LD.E R29, desc[UR36][R22.64+0x208] ;  /* 0x00020824161d7980 */ /* 0x008ee8000c101900 */
[----:B------:R-:W3:Y:S04]  /*d2a0*/  LD.E R31, desc[UR36][R22.64+0x20c] ;  /* 0x00020c24161f7980 */ /* 0x000ee8000c101900 */
        /* <DEDUP_REMOVED lines=8> */
[----:B----4-:R-:W4:Y:S04]  /*d330*/  LD.E R49, desc[UR36][R22.64+0x230] ;  /* 0x0002302416317980 */ /* 0x010f28000c101900 */
        /* <DEDUP_REMOVED lines=115> */
[----:B------:R-:W-:Y:S04]  /*da70*/  ST.E desc[UR36][R22.64+0x200], R3 ;  /* 0x0002000316007985 */ /* 0x000fe8000c101924 */
[----:B--2---:R-:W-:Y:S04]  /*da80*/  ST.E desc[UR36][R22.64+0x204], R27 ;  /* 0x0002041b16007985 */ /* 0x004fe8000c101924 */
[----:B---3--:R-:W-:Y:S04]  /*da90*/  ST.E desc[UR36][R22.64+0x208], R29 ;  /* 0x0002081d16007985 */ /* 0x008fe8000c101924 */
        /* <DEDUP_REMOVED lines=9> */
[----:B----4-:R-:W-:Y:S04]  /*db30*/  ST.E desc[UR36][R22.64+0x230], R49 ;  /* 0x0002303116007985 */ /* 0x010fe8000c101924 */
        /* <DEDUP_REMOVED lines=58> */
[----:B------:R1:W-:Y:S04]  /*dee0*/  ST.E desc[UR36][R22.64+0x31c], R26 ;  /* 0x00031c1a16007985 */ /* 0x0003e8000c101924 */
        /* <DEDUP_REMOVED lines=56> */
[----:B0-----:R-:W4:Y:S04]  /*e270*/  LD.E.64 R2, desc[UR36][R22.64+0x88] ;  /* 0x0000882416027980 */ /* 0x001f28000c101b00 */
[----:B-1----:R-:W4:Y:S04]  /*e280*/  LDL R26, [R1+0x68] ;  /* 0x00006800011a7983 */ /* 0x002f280000100800 */
[----:B------:R-:W4:Y:S04]  /*e290*/  LD.E R24, desc[UR36][R22.64+0x200] ;  /* 0x0002002416187980 */ /* 0x000f28000c101900 */
[----:B------:R-:W4:Y:S04]  /*e2a0*/  LD.E R27, desc[UR36][R22.64+0x20c] ;  /* 0x00020c24161b7980 */ /* 0x000f28000c101900 */
[----:B--2---:R-:W2:Y:S04]  /*e2b0*/  LD.E R28, desc[UR36][R22.64+0x210] ;  /* 0x00021024161c7980 */ /* 0x004ea8000c101900 */
[----:B------:R-:W2:Y:S04]  /*e2c0*/  LD.E R29, desc[UR36][R22.64+0x214] ;  /* 0x00021424161d7980 */ /* 0x000ea8000c101900 */
[----:B---3--:R-:W2:Y:S04]  /*e2d0*/  LD.E R30, desc[UR36][R22.64+0x218] ;  /* 0x00021824161e7980 */ /* 0x008ea8000c101900 */
[----:B------:R-:W2:Y:S04]  /*e2e0*/  LD.E R31, desc[UR36][R22.64+0x21c] ;  /* 0x00021c24161f7980 */ /* 0x000ea8000c101900 */
[----:B----4-:R-:W2:Y:S04]  /*e2f0*/  LD.E R32, desc[UR36][R22.64+0x220] ;  /* 0x0002202416207980 */ /* 0x010ea8000c101900 */
[----:B------:R-:W2:Y:S04]  /*e300*/  LD.E R33, desc[UR36][R22.64+0x224] ;  /* 0x0002242416217980 */ /* 0x000ea8000c101900 */
        /* <DEDUP_REMOVED lines=64> */
[----:B------:R-:W2:Y:S01]  /*e710*/  LD.E R98, desc[UR36][R22.64+0x328] ;  /* 0x0003282416627980 */ /* 0x000ea2000c101900 */
[----:B------:R-:W-:-:S03]  /*e720*/  IMAD R2, R25, 0xc00, R2 ;  /* 0x00000c0019027824 */ /* 0x000fc600078e0202 */
[----:B------:R-:W2:Y:S01]  /*e730*/  LD.E R99, desc[UR36][R22.64+0x32c] ;  /* 0x00032c2416637980 */ /* 0x000ea2000c101900 */
[----:B------:R-:W-:-:S03]  /*e740*/  ISETP.NE.U32.AND P0, PT, R26, RZ, PT ;  /* 0x000000ff1a00720c */ /* 0x000fc60003f05070 */
        /* <DEDUP_REMOVED lines=54> */
[----:B------:R-:W-:-:S02]  /*eab0*/  R2UR UR6, R2 ;  /* 0x00000000020672ca */ /* 0x000fc400000e0000 */
[----:B------:R-:W-:Y:S02]  /*eac0*/  R2UR UR7, R3 ;  /* 0x00000000030772ca */ /* 0x000fe400000e0000 */
[----:B------:R-:W-:Y:S02]  /*ead0*/  F2FP.F16.F32.PACK_AB R152, R19, R152 ;  /* 0x000000981398723e */ /* 0x000fe400000000ff */
[----:B------:R-:W-:Y:S02]  /*eae0*/  F2FP.F16.F32.PACK_AB R153, R176, R153 ;  /* 0x00000099b099723e */ /* 0x000fe400000000ff */
[----:B------:R-:W-:Y:S02]  /*eaf0*/  F2FP.F16.F32.PACK_AB R154, R20, R154 ;  /* 0x0000009a149a723e */ /* 0x000fe400000000ff */
[----:B------:R-:W-:Y:S01]  /*eb00*/  F2FP.F16.F32.PACK_AB R155, R177, R155 ;  /* 0x0000009bb19b723e */ /* 0x000fe200000000ff */
[----:B------:R-:W-:-:S03]  /*eb10*/  VOTEU.ANY UP0, P0 ;  /* 0x00000000003f7886 */ /* 0x000fc60000000100 */
[----:B--2---:R-:W-:-:S06]  /*eb20*/  WARPGROUP.ARRIVE ;  /* 0x00000000000079c5 */ /* 0x004fcc0000000000 */
[----:B------:R-:W-:Y:S03]  /*eb30*/  HGMMA.64x256x16.F32 R24, R152, gdesc[UR4].tnspB, R24, UP0, gsb0 ;  /* 0x43e0000498187df0 */ /* 0x000fe6000b800818 */
[----:B------:R-:W-:Y:S02]  /*eb40*/  WARPGROUP.DEPBAR.LE gsb0, 0x0 ;  /* 0x00008000000079c5 */ /* 0x000fe40000010000 */
[----:B------:R-:W-:Y:S02]  /*eb50*/  VIADD R152, R2, 0x80 ;  /* 0x0000008002987836 */ /* 0x000fe40000000000 */
[----:B------:R-:W-:-:S03]  /*eb60*/  IMAD.MOV.U32 R153, RZ, RZ, R3 ;  /* 0x000000ffff997224 */ /* 0x000fc600078e0003 */
[----:B------:R-:W-:Y:S02]  /*eb70*/  R2UR UR6, R152 ;  /* 0x00000000980672ca */ /* 0x000fe400000e0000 */
[----:B------:R-:W-:Y:S02]  /*eb80*/  R2UR UR7, R153 ;  /* 0x00000000990772ca */ /* 0x000fe400000e0000 */
[----:B------:R-:W-:Y:S02]  /*eb90*/  F2FP.F16.F32.PACK_AB R152, R21, R14 ;  /* 0x0000000e1598723e */ /* 0x000fe400000000ff */
[----:B------:R-:W-:Y:S02]  /*eba0*/  F2FP.F16.F32.PACK_AB R153, R173, R170 ;  /* 0x000000aaad99723e */ /* 0x000fe400000000ff */
[----:B------:R-:W-:Y:S02]  /*ebb0*/  F2FP.F16.F32.PACK_AB R154, R156, R15 ;  /* 0x0000000f9c9a723e */ /* 0x000fe400000000ff */
[----:B------:R-:W-:Y:S01]  /*ebc0*/  F2FP.F16.F32.PACK_AB R155, R186, R178 ;  /* 0x000000b2ba9b723e */ /* 0x000fe200000000ff */
        /* <DEDUP_REMOVED lines=127> */
[----:B------:R0:W-:Y:S02]  /*f3c0*/  ST.E desc[UR36][R22.64+0x3fc], R151 ;  /* 0x0003fc9716007985 */ /* 0x0001e4000c101924 */
[----:B0-----:R-:W-:-:S06]  /*f3d0*/  WARPGROUP.ARRIVE ;  /* 0x00000000000079c5 */ /* 0x001fcc0000000000 */
[----:B------:R-:W-:Y:S01]  /*f3e0*/  HGMMA.64x256x16.F32 R24, R152, gdesc[UR4].tnspB, R24, gsb0 ;  /* 0x43e0000498187df0 */ /* 0x000fe20008000818 */
[----:B------:R-:W-:Y:S02]  /*f3f0*/  VIADD R14, R2, 0x100 ;  /* 0x00000100020e7836 */ /* 0x000fe40000000000 */
[----:B------:R-:W-:-:S03]  /*f400*/  IMAD.MOV.U32 R15, RZ, RZ, R3 ;  /* 0x000000ffff0f7224 */ /* 0x000fc600078e0003 */
[----:B------:R-:W-:Y:S02]  /*f410*/  R2UR UR6, R14 ;  /* 0x000000000e0672ca */ /* 0x000fe400000e0000 */
[----:B------:R-:W-:Y:S01]  /*f420*/  R2UR UR7, R15 ;  /* 0x000000000f0772ca */ /* 0x000fe200000e0000 */
[----:B------:R-:W-:Y:S01]  /*f430*/  STL [R1+0x68], R0 ;  /* 0x0000680001007387 */ /* 0x000fe20000100800 */
[----:B------:R-:W-:Y:S02]  /*f440*/  WARPGROUP.DEPBAR.LE gsb0, 0x0 ;  /* 0x00008000000079c5 */ /* 0x000fe40000010000 */
[----:B------:R-:W-:Y:S02]  /*f450*/  F2FP.F16.F32.PACK_AB R152, R157, R12 ;  /* 0x0000000c9d98723e */ /* 0x000fe400000000ff */
[----:B------:R-:W-:Y:S02]  /*f460*/  F2FP.F16.F32.PACK_AB R153, R188, R187 ;  /* 0x000000bbbc99723e */ /* 0x000fe400000000ff */
[----:B------:R-:W-:-:S02]  /*f470*/  F2FP.F16.F32.PACK_AB R154, R158, R13 ;  /* 0x0000000d9e9a723e */ /* 0x000fc400000000ff */
        /* <DEDUP_REMOVED lines=136> */
[----:B------:R-:W-:Y:S02]  /*fd00*/  VIADD R12, R2, 0x200 ;  /* 0x00000200020c7836 */ /* 0x000fe40000000000 */
[----:B------:R-:W-:Y:S01]  /*fd10*/  IMAD.MOV.U32 R13, RZ, RZ, R3 ;  /* 0x000000ffff0d7224 */ /* 0x000fe200078e0003 */
[----:B------:R-:W-:Y:S02]  /*fd20*/  WARPGROUP.DEPBAR.LE gsb0, 0x0 ;  /* 0x00008000000079c5 */ /* 0x000fe40000010000 */
[----:B------:R-:W-:Y:S02]  /*fd30*/  F2FP.F16.F32.PACK_AB R152, R159, R9 ;  /* 0x000000099f98723e */ /* 0x000fe400000000ff */
[----:B------:R-:W-:-:S02]  /*fd40*/  F2FP.F16.F32.PACK_AB R153, R182, R181 ;  /* 0x000000b5b699723e */ /* 0x000fc400000000ff */
        /* <DEDUP_REMOVED lines=132> */
[----:B------:R-:W-:Y:S02]  /*10590*/  R2UR UR6, R12 ;  /* 0x000000000c0672ca */ /* 0x000fe400000e0000 */
[----:B------:R-:W-:Y:S01]  /*105a0*/  R2UR UR7, R13 ;  /* 0x000000000d0772ca */ /* 0x000fe200000e0000 */
[----:B------:R-:W-:Y:S01]  /*105b0*/  STL [R1+0x68], R0 ;  /* 0x0000680001007387 */ /* 0x000fe20000100800 */
[----:B------:R-:W-:Y:S01]  /*105c0*/  VIADD R2, R2, 0x280 ;  /* 0x0000028002027836 */ /* 0x000fe20000000000 */
        /* <DEDUP_REMOVED lines=273> */
[----:B------:R-:W-:Y:S02]  /*116e0*/  STL [R1+0x68], R0 ;  /* 0x0000680001007387 */ /* 0x000fe40000100800 */
[----:B------:R-:W-:Y:S02]  /*116f0*/  WARPGROUP.DEPBAR.LE gsb0, 0x0 ;  /* 0x00008000000079c5 */ /* 0x000fe40000010000 */
        /* <DEDUP_REMOVED lines=128> */
[----:B------:R0:W-:Y:S04]  /*11f00*/  STL [R1+0x68], R0 ;  /* 0x0000680001007387 */ /* 0x0001e80000100800 */
[----:B------:R-:W2:Y:S04]  /*11f10*/  LD.E R3, desc[UR36][R22.64+0x200] ;  /* 0x0002002416037980 */ /* 0x000ea8000c101900 */
[----:B------:R-:W3:Y:S04]  /*11f20*/  LD.E R5, desc[UR36][R22.64+0x204] ;  /* 0x0002042416057980 */ /* 0x000ee8000c101900 */
[----:B0-----:R-:W4:Y:S04]  /*11f30*/  LD.E R0, desc[UR36][R22.64+0x374] ;  /* 0x0003742416007980 */ /* 0x001f28000c101900 */
        /* <DEDUP_REMOVED lines=125> */
[----:B----4-:R0:W-:Y:S04]  /*12710*/  ST.E desc[UR36][R22.64+0x374], R0 ;  /* 0x0003740016007985 */ /* 0x0101e8000c101924 */
[----:B0-----:R-:W4:Y:S04]  /*12720*/  LD.E R0, desc[UR36][R22.64+0x28] ;  /* 0x0000282416007980 */ /* 0x001f28000c101900 */
[----:B--2---:R-:W-:Y:S04]  /*12730*/  ST.E desc[UR36][R22.64+0x200], R3 ;  /* 0x0002000316007985 */ /* 0x004fe8000c101924 */
[----:B---3--:R0:W-:Y:S04]  /*12740*/  ST.E desc[UR36][R22.64+0x204], R5 ;  /* 0x0002040516007985 */ /* 0x0081e8000c101924 */
        /* <DEDUP_REMOVED lines=125> */
[----:B0-----:R1:W5:Y:S01]  /*12f20*/  LDL R5, [R1+0x1f0] ;  /* 0x0001f00001057983 */ /* 0x0013620000100800 */
[----:B----4-:R-:W-:-:S04]  /*12f30*/  LOP3.LUT R0, R0, 0x1, RZ, 0xfc, !PT ;  /* 0x0000000100007812 */ /* 0x010fc800078efcff */
[----:B------:R-:W-:Y:S01]  /*12f40*/  ISETP.NE.AND P0, PT, R0, 0x3, PT ;  /* 0x000000030000780c */ /* 0x000fe20003f05270 */
[----:B------:R-:W-:-:S12]  /*12f50*/  BSSY B0, `(.L_x_2223) ;  /* 0x0000003000007945 */ /* 0x000fd80003800000 */
[----:B-1----:R-:W-:Y:S05]  /*12f60*/  @!P0 BRA `(.L_x_2224) ;  /* 0x0000000000048947 */ /* 0x002fea0003800000 */
[----:B------:R-:W-:Y:S01]  /*12f70*/  BPT.TRAP 0x1 ;  /* 0x000000040000795c */ /* 0x000fe20000300000 */
.L_x_2224:
[----:B------:R-:W-:Y:S05]  /*12f80*/  BSYNC B0 ;  /* 0x0000000000007941 */ /* 0x000fea0003800000 */
.L_x_2223:
[----:B------:R-:W2:Y:S04]  /*12f90*/  LD.E.64 R2, desc[UR36][R22.64+0x48] ;  /* 0x0000482416027980 */ /* 0x000ea8000c101b00 */
[----:B------:R-:W3:Y:S01]  /*12fa0*/  LD.E R0, desc[UR36][R22.64+0x34] ;  /* 0x0000342416007980 */ /* 0x000ee2000c101900 */
[C---:B------:R-:W-:Y:S01]  /*12fb0*/  ISETP.GT.AND P0, PT, R11.reuse, R4, PT ;  /* 0x000000040b00720c */ /* 0x040fe20003f04270 */
[----:B------:R-:W-:Y:S01]  /*12fc0*/  VIADD R11, R11, 0xffffffff ;  /* 0xffffffff0b0b7836 */ /* 0x000fe20000000000 */
[----:B--2---:R-:W-:-:S05]  /*12fd0*/  MOV R2, R2 ;  /* 0x0000000200027202 */ /* 0x004fca0000000f00 */
[----:B-----5:R-:W-:-:S05]  /*12fe0*/  IMAD R5, R5, 0x8, R2 ;  /* 0x0000000805057824 */ /* 0x020fca00078e0202 */
[----:B---3--:R-:W-:-:S04]  /*12ff0*/  PRMT R0, R0, 0x654, R5 ;  /* 0x0000065400007816 */ /* 0x008fc80000000005 */
[----:B------:R0:W-:Y:S01]  /*13000*/  SYNCS.ARRIVE.TRANS64.RED.A1T0 RZ, [R0+URZ], RZ ;  /* 0x000000ff00ff79a7 */ /* 0x0001e2000810043f */
[----:B------:R-:W-:Y:S05]  /*13010*/  @P0 BRA `(.L_x_2225) ;  /* 0xffffff6400f80947 */ /* 0x000fea000383ffff */
.L_x_2206:
[----:B------:R-:W-:-:S13]  /*13020*/  ISETP.GE.AND P0, PT, R11, UR40, PT ;  /* 0x000000280b007c0c */ /* 0x000fda000bf06270 */
[----:B------:R-:W-:Y:S05]  /*13030*/  @!P0 BRA `(.L_x_2226) ;  /* 0x000000ac00208947 */ /* 0x000fea0003800000 */
[----:B------:R-:W-:-:S05]  /*13040*/  IADD3 R20, P0, R16, 0x28, RZ ;  /* 0x0000002810147810 */ /* 0x000fca0007f1e0ff */
[----:B------:R-:W-:-:S08]  /*13050*/  IMAD.X R21, RZ, RZ, R17, P0 ;  /* 0x000000ffff157224 */ /* 0x000fd000000e0611 */
.L_x_2259:
[----:B------:R-:W2:Y:S04]  /*13060*/  LDL R2, [R1+0x1f0] ;  /* 0x0001f00001027983 */ /* 0x000ea80000100800 */
[----:B0-----:R-:W3:Y:S04]  /*13070*/  LDL R0, [R1+0x1f8] ;  /* 0x0001f80001007983 */ /* 0x001ee80000100800 */
[----:B-1----:R-:W4:Y:S01]  /*13080*/  LDL R3, [R1] ;  /* 0x0000000001037983 */ /* 0x002f220000100800 */
        /* <DEDUP_REMOVED lines=17> */
.L_x_2228:
[----:B------:R-:W-:Y:S05]  /*131a0*/  BSYNC B0 ;  /* 0x0000000000007941 */ /* 0x000fea0003800000 */
.L_x_2227:
[----:B------:R-:W2:Y:S01]  /*131b0*/  LDL.64 R6, [R1+0x18] ;  /* 0x0000180001067983 */ /* 0x000ea20000100a00 */
[----:B-----5:R-:W-:Y:S02]  /*131c0*/  SHF.L.U32 R5, R4, 0x1f, RZ ;  /* 0x0000001f04057819 */ /* 0x020fe400000006ff */
[----:B--2---:R-:W-:-:S05]  /*131d0*/  MOV R3, R6 ;  /* 0x0000000600037202 */ /* 0x004fca0000000f00 */
[----:B------:R-:W-:-:S04]  /*131e0*/  IMAD R2, R2, 0x8, R3 ;  /* 0x0000000802027824 */ /* 0x000fc800078e0203 */
[----:B------:R1:W2:Y:S01]  /*131f0*/  SYNCS.PHASECHK.TRANS64.TRYWAIT P0, [R2+URZ], R5 ;  /* 0x00000005020075a7 */ /* 0x0002a2000800017f */
[----:B------:R1:W5:Y:S01]  /*13200*/  LDL.64 R6, [R1+0x1f0] ;  /* 0x0001f00001067983 */ /* 0x0003620000100a00 */
[----:B------:R-:W-:Y:S04]  /*13210*/  BSSY B0, `(.L_x_2229) ;  /* 0x0000003000007945 */ /* 0x000fe80003800000 */
[----:B------:R-:W-:Y:S05]  /*13220*/  @!P1 BRA `(.L_x_2230) ;  /* 0x0000000000049947 */ /* 0x000fea0003800000 */
[----:B------:R-:W-:Y:S01]  /*13230*/  BPT.TRAP 0x1 ;  /* 0x000000040000795c */ /* 0x000fe20000300000 */
.L_x_2230:
[----:B------:R-:W-:Y:S05]  /*13240*/  BSYNC B0 ;  /* 0x0000000000007941 */ /* 0x000fea0003800000 */
.L_x_2229:
[----:B------:R-:W-:Y:S04]  /*13250*/  BSSY B0, `(.L_x_2231) ;  /* 0x0000006000007945 */ /* 0x000fe80003800000 */
[----:B--2---:R-:W-:Y:S05]  /*13260*/  @P0 BRA `(.L_x_2232) ;  /* 0x0000000000100947 */ /* 0x004fea0003800000 */
[----:B-----5:R-:W-:Y:S01]  /*13270*/  IMAD R6, R6, 0x8, R3 ;  /* 0x0000000806067824 */ /* 0x020fe200078e0203 */
[----:B------:R-:W-:-:S04]  /*13280*/  SHF.L.U32 R7, R7, 0x1f, RZ ;  /* 0x0000001f07077819 */ /* 0x000fc800000006ff */
[----:B------:R-:W2:Y:S02]  /*13290*/  SYNCS.PHASECHK.TRANS64.TRYWAIT P0, [R6+URZ], R7 ;  /* 0x00000007060075a7 */ /* 0x000ea4000800017f */
[----:B--2---:R-:W-:Y:S05]  /*132a0*/  @!P0 BRA `(.L_x_2233) ;  /* 0x0000013800148947 */ /* 0x004fea0003800000 */
.L_x_2232:
[----:B------:R-:W-:Y:S05]  /*132b0*/  BSYNC B0 ;  /* 0x0000000000007941 */ /* 0x000fea0003800000 */
.L_x_2231:
[----:B--2--5:R-:W2:Y:S04]  /*132c0*/  LDL R7, [R1+0x1f0] ;  /* 0x0001f00001077983 */ /* 0x024ea80000100800 */
[----:B-1----:R-:W2:Y:S01]  /*132d0*/  LDL.64 R2, [R1+0x80] ;  /* 0x0000800001027983 */ /* 0x002ea20000100a00 */
[----:B------:R-:W-:Y:S05]  /*132e0*/  WARPSYNC.ALL ;  /* 0x0000000000007948 */ /* 0x000fea0003800000 */
[----:B------:R-:W3:Y:S04]  /*132f0*/  LDL.64 R14, [R1+0x78] ;  /* 0x00007800010e7983 */ /* 0x000ee80000100a00 */
[----:B0-----:R-:W4:Y:S04]  /*13300*/  LDL.64 R4, [R1+0x78] ;  /* 0x0000780001047983 */ /* 0x001f280000100a00 */
[----:B------:R-:W4:Y:S01]  /*13310*/  LDL.64 R8, [R1+0x78] ;  /* 0x0000780001087983 */ /* 0x000f220000100a00 */
[----:B--2---:R-:W-:Y:S01]  /*13320*/  IMAD R2, R7, 0x300, R2 ;  /* 0x0000030007027824 */ /* 0x004fe200078e0202 */
[----:B------:R-:W-:-:S02]  /*13330*/  R2UR UR7, R3 ;  /* 0x00000000030772ca */ /* 0x000fc400000e0000 */
[----:B------:R-:W2:Y:S01]  /*13340*/  LDL.64 R12, [R1+0x78] ;  /* 0x00007800010c7983 */ /* 0x000ea20000100a00 */
[----:B------:R-:W-:Y:S01]  /*13350*/  WARPGROUP.ARRIVE ;  /* 0x00000000000079c5 */ /* 0x000fe20000000000 */
[C---:B------:R-:W-:Y:S01]  /*13360*/  R2UR UR6, R2.reuse ;  /* 0x00000000020672ca */ /* 0x040fe200000e0000 */
[----:B------:R-:W-:Y:S01]  /*13370*/  IMAD.MOV.U32 R0, RZ, RZ, 0x1 ;  /* 0x00000001ff007424 */ /* 0x000fe200078e00ff */
[----:B------:R0:W-:Y:S04]  /*13380*/  STL [R1+0x60], RZ ;  /* 0x000060ff01007387 */ /* 0x0001e80000100800 */
[----:B------:R0:W-:Y:S04]  /*13390*/  STL [R1+0x60], R0 ;  /* 0x0000600001007387 */ /* 0x0001e80000100800 */
[----:B------:R0:W-:Y:S04]  /*133a0*/  STL [R1+0x60], R0 ;  /* 0x0000600001007387 */ /* 0x0001e80000100800 */
[----:B------:R0:W-:Y:S04]  /*133b0*/  STL [R1+0x60], R0 ;  /* 0x0000600001007387 */ /* 0x0001e80000100800 */
[----:B------:R0:W-:Y:S01]  /*133c0*/  STL [R1+0x60], R0 ;  /* 0x0000600001007387 */ /* 0x0001e20000100800 */
[----:B------:R-:W-:-:S02]  /*133d0*/  VIADD R6, R2, 0x2 ;  /* 0x0000000202067836 */ /* 0x000fc40000000000 */
[----:B------:R-:W-:Y:S01]  /*133e0*/  IMAD.MOV.U32 R7, RZ, RZ, R3 ;  /* 0x000000ffff077224 */ /* 0x000fe200078e0003 */
[----:B---3--:R-:W-:Y:S02]  /*133f0*/  R2UR UR4, R14 ;  /* 0x000000000e0472ca */ /* 0x008fe400000e0000 */
[----:B------:R-:W-:Y:S01]  /*13400*/  R2UR UR5, R15 ;  /* 0x000000000f0572ca */ /* 0x000fe200000e0000 */
[----:B----4-:R-:W-:Y:S01]  /*13410*/  VIADD R4, R4, 0x2 ;  /* 0x0000000204047836 */ /* 0x010fe20000000000 */
[----:B------:R0:W5:Y:S11]  /*13420*/  LDL.64 R14, [R1+0x1f0] ;  /* 0x0001f000010e7983 */ /* 0x0001760000100a00 */
[----:B------:R-:W-:Y:S01]  /*13430*/  HGMMA.64x96x16.F32 R24, gdesc[UR4], RZ, !UPT, gsb0 ;  /* 0x01600000041879f0 */ /* 0x000fe2000c0008ff */
[----:B------:R-:W-:-:S02]  /*13440*/  R2UR UR6, R6 ;  /* 0x00000000060672ca */ /* 0x000fc400000e0000 */
[----:B------:R-:W-:Y:S02]  /*13450*/  R2UR UR7, R7 ;  /* 0x00000000070772ca */ /* 0x000fe400000e0000 */
[----:B------:R-:W-:Y:S02]  /*13460*/  R2UR UR4, R4 ;  /* 0x00000000040472ca */ /* 0x000fe400000e0000 */
        /* <DEDUP_REMOVED lines=30> */
.L_x_2235:
[----:B------:R-:W-:Y:S05]  /*13650*/  BSYNC B0 ;  /* 0x0000000000007941 */ /* 0x000fea0003800000 */
.L_x_2234:
        /* <DEDUP_REMOVED lines=11> */
.L_x_2237:
[----:B------:R-:W-:Y:S05]  /*13710*/  BSYNC B0 ;  /* 0x0000000000007941 */ /* 0x000fea0003800000 */
.L_x_2236:
[----:B------:R-:W-:Y:S04]  /*13720*/  BSSY B0, `(.L_x_2238) ;  /* 0x0000007000007945 */ /* 0x000fe80003800000 */
[----:B------:R-:W-:Y:S05]  /*13730*/  @P0 BRA `(.L_x_2239) ;  /* 0x0000000000140947 */ /* 0x000fea0003800000 */
[----:B------:R-:W2:Y:S02]  /*13740*/  LD.E.64 R20, desc[UR36][R20.64+0x18] ;  /* 0x0000182414147980 */ /* 0x000ea4000c101b00 */
[----:B--2---:R-:W-:-:S05]  /*13750*/  MOV R3, R20 ;  /* 0x0000001400037202 */ /* 0x004fca0000000f00 */
[----:B------:R-:W-:-:S04]  /*13760*/  IMAD R14, R14, 0x8, R3 ;  /* 0x000000080e0e7824 */ /* 0x000fc800078e0203 */
[----:B------:R-:W0:Y:S02]  /*13770*/  SYNCS.PHASECHK.TRANS64.TRYWAIT P0, [R14+URZ], R15 ;  /* 0x0000000f0e0075a7 */ /* 0x000e24000800017f */
[----:B0-----:R-:W-:Y:S05]  /*13780*/  @!P0 BRA `(.L_x_2240) ;  /* 0x0000013000f08947 */ /* 0x001fea0003800000 */
.L_x_2239:
[----:B------:R-:W-:Y:S05]  /*13790*/  BSYNC B0 ;  /* 0x0000000000007941 */ /* 0x000fea0003800000 */
.L_x_2238:
[----:B------:R-:W2:Y:S04]  /*137a0*/  LDL R7, [R1+0x1f0] ;  /* 0x0001f00001077983 */ /* 0x000ea80000100800 */
[----:B------:R-:W2:Y:S04]  /*137b0*/  LDL.64 R2, [R1+0xf8] ;  /* 0x0000f80001027983 */ /* 0x000ea80000100a00 */
[----:B------:R-:W3:Y:S04]  /*137c0*/  LDL R6, [R1+0x70] ;  /* 0x0000700001067983 */ /* 0x000ee80000100800 */
[----:B------:R-:W4:Y:S04]  /*137d0*/  LDL.64 R4, [R1+0xf0] ;  /* 0x0000f00001047983 */ /* 0x000f280000100a00 */
[----:B------:R-:W4:Y:S04]  /*137e0*/  LDL.64 R8, [R1+0xf0] ;  /* 0x0000f00001087983 */ /* 0x000f280000100a00 */
[----:B------:R-:W4:Y:S04]  /*137f0*/  LDL.64 R12, [R1+0xf0] ;  /* 0x0000f000010c7983 */ /* 0x000f280000100a00 */
[----:B0-----:R-:W4:Y:S01]  /*13800*/  LDL.64 R14, [R1+0xf0] ;  /* 0x0000f000010e7983 */ /* 0x001f220000100a00 */
        /* <DEDUP_REMOVED lines=197> */
.L_x_2242:
[----:B------:R-:W-:Y:S05]  /*14460*/  BSYNC B0 ;  /* 0x0000000000007941 */ /* 0x000fea0003800000 */
.L_x_2241:
[----:B------:R-:W2:Y:S02]  /*14470*/  LDL.64 R2, [R1+0x20] ;  /* 0x0000200001027983 */ /* 0x000ea40000100a00 */
[----:B--2---:R-:W-:-:S05]  /*14480*/  MOV R3, R2 ;  /* 0x0000000200037202 */ /* 0x004fca0000000f00 */
[----:B-----5:R-:W-:-:S05]  /*14490*/  IMAD R6, R6, 0x8, R3 ;  /* 0x0000000806067824 */ /* 0x020fca00078e0203 */
[----:B------:R-:W-:-:S04]  /*144a0*/  PRMT R6, R19, 0x654, R6 ;  /* 0x0000065413067816 */ /* 0x000fc80000000006 */
[----:B------:R0:W-:Y:S01]  /*144b0*/  SYNCS.ARRIVE.TRANS64.RED.A1T0 RZ, [R6+URZ], RZ ;  /* 0x000000ff06ff79a7 */ /* 0x0001e2000810043f */
[----:B------:R-:W2:Y:S04]  /*144c0*/  LDL R4, [R198+0x24] ;  /* 0x00002400c6047983 */ /* 0x000ea80000100800 */
[----:B------:R-:W3:Y:S01]  /*144d0*/  LDL R2, [R198] ;  /* 0x00000000c6027983 */ /* 0x000ee20000100800 */
[----:B------:R-:W-:Y:S02]  /*144e0*/  ULDC UR4, c[0x0][0x20] ;  /* 0x0000080000047ab9 */ /* 0x000fe40000000800 */
[----:B------:R-:W-:Y:S01]  /*144f0*/  VIADD R3, R185, -UR4 ;  /* 0x80000004b9037c36 */ /* 0x000fe20008000000 */
[----:B------:R-:W4:Y:S04]  /*14500*/  LDL R74, [R198+0x18] ;  /* 0x00001800c64a7983 */ /* 0x000f280000100800 */
[----:B------:R-:W4:Y:S04]  /*14510*/  LDL R20, [R198+0x8] ;  /* 0x00000800c6147983 */ /* 0x000f280000100800 */
[----:B------:R-:W4:Y:S04]  /*14520*/  LDL R3, [R3] ;  /* 0x0000000003037983 */ /* 0x000f280000100800 */
        /* <DEDUP_REMOVED lines=8> */
[----:B------:R-:W-:-:S04]  /*145b0*/  LEA.HI R4, R5, R2, RZ, 0x7 ;  /* 0x0000000205047211 */ /* 0x000fc800078f38ff */
[----:B------:R-:W-:-:S05]  /*145c0*/  LOP3.LUT R7, R4, 0xffffff80, RZ, 0xc0, !PT ;  /* 0xffffff8004077812 */ /* 0x000fca00078ec0ff */
[----:B------:R-:W-:-:S05]  /*145d0*/  IMAD.IADD R7, R2, 0x1, -R7 ;  /* 0x0000000102077824 */ /* 0x000fca00078e0a07 */
[----:B0-----:R-:W-:Y:S02]  /*145e0*/  SHF.R.S32.HI R6, RZ, 0x1f, R7 ;  /* 0x0000001fff067819 */ /* 0x001fe40000011407 */
[----:B------:R-:W-:Y:S02]  /*145f0*/  LEA.HI R12, R5, R2, RZ, 0x2 ;  /* 0x00000002050c7211 */ /* 0x000fe400078f10ff */
[----:B------:R-:W-:Y:S02]  /*14600*/  LEA.HI R8, R6, R7, RZ, 0x2 ;  /* 0x0000000706087211 */ /* 0x000fe400078f10ff */
[----:B------:R-:W-:Y:S02]  /*14610*/  LOP3.LUT R13, R12, 0xfffffffc, RZ, 0xc0, !PT ;  /* 0xfffffffc0c0d7812 */ /* 0x000fe400078ec0ff */
[--C-:B------:R-:W-:Y:S02]  /*14620*/  SHF.R.S32.HI R9, RZ, 0x2, R8.reuse ;  /* 0x00000002ff097819 */ /* 0x100fe40000011408 */
[----:B------:R-:W-:-:S02]  /*14630*/  SHF.R.S32.HI R10, RZ, 0x1f, R8 ;  /* 0x0000001fff0a7819 */ /* 0x000fc40000011408 */
[----:B------:R-:W-:Y:S02]  /*14640*/  SHF.R.S32.HI R5, RZ, 0x7, R4 ;  /* 0x00000007ff057819 */ /* 0x000fe40000011404 */
[----:B------:R-:W-:Y:S02]  /*14650*/  LEA.HI R10, R10, R9, RZ, 0x3 ;  /* 0x000000090a0a7211 */ /* 0x000fe400078f18ff */
[----:B------:R-:W-:Y:S01]  /*14660*/  LEA.HI R6, R6, R7, RZ, 0x5 ;  /* 0x0000000706067211 */ /* 0x000fe200078f28ff */
[----:B------:R-:W-:Y:S01]  /*14670*/  IMAD.IADD R13, R2, 0x1, -R13 ;  /* 0x00000001020d7824 */ /* 0x000fe200078e0a0d */
[----:B------:R-:W-:Y:S02]  /*14680*/  LOP3.LUT R10, R10, 0xfffffff8, RZ, 0xc0, !PT ;  /* 0xfffffff80a0a7812 */ /* 0x000fe400078ec0ff */
[----:B------:R-:W-:Y:S02]  /*14690*/  LEA.HI R4, R4, R5, RZ, 0x1 ;  /* 0x0000000504047211 */ /* 0x000fe400078f08ff */
[----:B------:R-:W-:Y:S01]  /*146a0*/  SHF.R.S32.HI R6, RZ, 0x5, R6 ;  /* 0x00000005ff067819 */ /* 0x000fe20000011406 */
[----:B------:R-:W-:Y:S01]  /*146b0*/  IMAD.IADD R10, R9, 0x1, -R10 ;  /* 0x00000001090a7824 */ /* 0x000fe200078e0a0a */
[----:B------:R-:W-:-:S02]  /*146c0*/  LOP3.LUT R4, R4, 0x3fffffe, RZ, 0xc0, !PT ;  /* 0x03fffffe04047812 */ /* 0x000fc400078ec0ff */
[----:B------:R-:W-:Y:S01]  /*146d0*/  LEA.HI R2, R13, R13, RZ, 0x1 ;  /* 0x0000000d0d027211 */ /* 0x000fe200078f08ff */
[----:B----4-:R-:W-:Y:S02]  /*146e0*/  IMAD R3, R3, 0x8, R6 ;  /* 0x0000000803037824 */ /* 0x010fe400078e0206 */
[----:B------:R-:W-:Y:S01]  /*146f0*/  IMAD.IADD R4, R5, 0x1, -R4 ;  /* 0x0000000105047824 */ /* 0x000fe200078e0a04 */
[----:B------:R-:W-:Y:S01]  /*14700*/  LOP3.LUT R2, R2, 0x1ffffffe, RZ, 0xc0, !PT ;  /* 0x1ffffffe02027812 */ /* 0x000fe200078ec0ff */
[----:B------:R-:W-:-:S04]  /*14710*/  IMAD.U32 R3, R3, 0x10, R10 ;  /* 0x0000001003037824 */ /* 0x000fc800078e000a */
[----:B------:R-:W-:Y:S02]  /*14720*/  IMAD.IADD R2, R13, 0x1, -R2 ;  /* 0x000000010d027824 */ /* 0x000fe400078e0a02 */
[----:B------:R-:W-:-:S04]  /*14730*/  IMAD R3, R4, 0x40, R3 ;  /* 0x0000004004037824 */ /* 0x000fc800078e0203 */
[----:B------:R-:W-:Y:S01]  /*14740*/  IMAD R2, R2, 0x8, R3 ;  /* 0x0000000802027824 */ /* 0x000fe200078e0203 */
[----:B------:R-:W-:Y:S01]  /*14750*/  LOP3.LUT R8, R8, 0x7ffffffc, RZ, 0xc0, !PT ;  /* 0x7ffffffc08087812 */ /* 0x000fe200078ec0ff */
[----:B------:R-:W-:Y:S01]  /*14760*/  IMAD.MOV.U32 R4, RZ, RZ, -0x60 ;  /* 0xffffffa0ff047424 */ /* 0x000fe200078e00ff */
[----:B------:R-:W-:-:S03]  /*14770*/  ISETP.GE.AND P1, PT, R74, 0x1, PT ;  /* 0x000000014a00780c */ /* 0x000fc60003f26270 */
[----:B------:R-:W-:Y:S02]  /*14780*/  IMAD.IADD R8, R7, 0x1, -R8 ;  /* 0x0000000107087824 */ /* 0x000fe400078e0a08 */
[----:B------:R-:W-:-:S04]  /*14790*/  IMAD R3, R11, R4, 0x1 ;  /* 0x000000010b037424 */ /* 0x000fc800078e0204 */
[----:B------:R-:W-:Y:S01]  /*147a0*/  IMAD R3, R8, -0x2, R3 ;  /* 0xfffffffe08037824 */ /* 0x000fe200078e0203 */
[----:B------:R-:W-:-:S04]  /*147b0*/  LOP3.LUT R21, RZ, R21, RZ, 0x33, !PT ;  /* 0x00000015ff157212 */ /* 0x000fc800078e33ff */
[----:B------:R-:W-:Y:S01]  /*147c0*/  IADD3 R4, -R75, R3, R20 ;  /* 0x000000034b047210 */ /* 0x000fe20007ffe114 */
[----:B------:R-:W-:Y:S01]  /*147d0*/  BSSY B0, `(.L_x_2243) ;  /* 0x0000024000007945 */ /* 0x000fe20003800000 */
[----:B------:R-:W-:-:S03]  /*147e0*/  VIADD R12, R3, 0xffffffff ;  /* 0xffffffff030c7836 */ /* 0x000fc60000000000 */
[C---:B------:R-:W-:Y:S02]  /*147f0*/  IMAD.IADD R7, R4.reuse, 0x1, R19 ;  /* 0x0000000104077824 */ /* 0x040fe400078e0213 */
[----:B------:R-:W-:Y:S02]  /*14800*/  IMAD.IADD R10, R4, 0x1, R21 ;  /* 0x00000001040a7824 */ /* 0x000fe400078e0215 */
[----:B------:R-:W-:Y:S02]  /*14810*/  IMAD R72, R11, -0x60, R72 ;  /* 0xffffffa00b487824 */ /* 0x000fe400078e0248 */
[----:B--2---:R-:W-:-:S05]  /*14820*/  @P0 IMAD.HI.U32 R15, R2, R15, RZ ;  /* 0x0000000f020f0227 */ /* 0x004fca00078e00ff */
[----:B------:R-:W-:-:S05]  /*14830*/  @P0 SHF.R.U32.HI R2, RZ, R14, R15 ;  /* 0x0000000eff020219 */ /* 0x000fca000001160f */
[----:B------:R-:W0:Y:S02]  /*14840*/  SHFL.IDX PT, R5, R2, RZ, 0x1c1f ;  /* 0x001c1fff02057589 */ /* 0x000e2400000e0000 */
[--C-:B0-----:R-:W-:Y:S02]  /*14850*/  IMAD.IADD R3, R7, 0x1, R5.reuse ;  /* 0x0000000107037824 */ /* 0x101fe400078e0205 */
        /* <DEDUP_REMOVED lines=14> */
.L_x_2248:
[----:B------:R-:W-:Y:S05]  /*14940*/  BSYNC B2 ;  /* 0x0000000000027941 */ /* 0x000fea0003800000 */
.L_x_2247:
[----:B------:R-:W-:Y:S01]  /*14950*/  LOP3.LUT R5, RZ, R5, RZ, 0x33, !PT ;  /* 0x00000005ff057212 */ /* 0x000fe200078e33ff */
[----:B------:R-:W-:Y:S06]  /*14960*/  BRA `(.L_x_2249) ;  /* 0x0000000000187947 */ /* 0x000fec0003800000 */
.L_x_2246:
[----:B------:R-:W-:-:S13]  /*14970*/  ISETP.NE.AND P0, PT, R74, 0x1, PT ;  /* 0x000000014a00780c */ /* 0x000fda0003f05270 */
[----:B------:R-:W-:Y:S05]  /*14980*/  @!P0 BRA `(.L_x_2249) ;  /* 0x0000000000108947 */ /* 0x000fea0003800000 */
[----:B------:R-:W2:Y:S04]  /*14990*/  LDL R6, [R198+0x1c] ;  /* 0x00001c00c6067983 */ /* 0x000ea80000100800 */
[----:B------:R-:W3:Y:S01]  /*149a0*/  LDL R8, [R198+0x20] ;  /* 0x00002000c6087983 */ /* 0x000ee20000100800 */
[----:B--2---:R-:W-:-:S05]  /*149b0*/  IMAD.HI.U32 R5, R5, R6, RZ ;  /* 0x0000000605057227 */ /* 0x004fca00078e00ff */
[----:B---3--:R-:W-:-:S07]  /*149c0*/  SHF.R.U32.HI R5, RZ, R8, R5 ;  /* 0x00000008ff057219 */ /* 0x008fce0000011605 */
.L_x_2249:
[----:B------:R-:W-:Y:S05]  /*149d0*/  BSYNC B1 ;  /* 0x0000000000017941 */ /* 0x000fea0003800000 */
.L_x_2245:
[----:B------:R-:W-:-:S05]  /*149e0*/  IMAD R5, R74, R5, R12 ;  /* 0x000000054a057224 */ /* 0x000fca00078e020c */
[----:B------:R-:W-:Y:S02]  /*149f0*/  VIMNMX R4, R4, R5, !PT ;  /* 0x0000000504047248 */ /* 0x000fe40007fe0100 */
[----:B------:R-:W-:-:S07]  /*14a00*/  VIADDMNMX R3, R5, R74, R3, PT ;  /* 0x0000004a05037246 */ /* 0x000fce0003800103 */
.L_x_2244:
[----:B------:R-:W-:Y:S05]  /*14a10*/  BSYNC B0 ;  /* 0x0000000000007941 */ /* 0x000fea0003800000 */
.L_x_2243:
        /* <DEDUP_REMOVED lines=8> */
[----:B------:R-:W-:Y:S02]  /*14aa0*/  ISETP.LT.OR P3, PT, R3, 0x2, P3 ;  /* 0x000000020300780c */ /* 0x000fe40001f61670 */
[----:B------:R-:W-:Y:S02]  /*14ab0*/  FSEL R21, R28, -INF , !P2 ;  /* 0xff8000001c157808 */ /* 0x000fe40005000000 */
[----:B------:R-:W-:Y:S02]  /*14ac0*/  ISETP.GT.AND P2, PT, R4, 0x10, !P4 ;  /* 0x000000100400780c */ /* 0x000fe40006744270 */
[----:B------:R-:W-:Y:S02]  /*14ad0*/  ISETP.GE.AND P5, PT, R72, 0xa, PT ;  /* 0x0000000a4800780c */ /* 0x000fe40003fa6270 */
[----:B------:R-:W-:Y:S02]  /*14ae0*/  FSEL R73, R25, -INF , !P3 ;  /* 0xff80000019497808 */ /* 0x000fe40005800000 */
[----:B------:R-:W-:-:S02]  /*14af0*/  P2R R25, PR, RZ, 0x10 ;  /* 0x00000010ff197803 */ /* 0x000fc40000000000 */
[----:B------:R-:W-:Y:S01]  /*14b00*/  ISETP.LT.OR P2, PT, R3, 0x11, P2 ;  /* 0x000000110300780c */ /* 0x000fe20001741670 */
[--C-:B0-----:R-:W-:Y:S01]  /*14b10*/  IMAD.IADD R5, R7, 0x1, R2.reuse ;  /* 0x0000000107057824 */ /* 0x101fe200078e0202 */
[----:B------:R-:W-:Y:S01]  /*14b20*/  ISETP.GT.AND P3, PT, R4, 0x9, !P5 ;  /* 0x000000090400780c */ /* 0x000fe20006f64270 */
[----:B------:R-:W-:Y:S01]  /*14b30*/  IMAD.IADD R6, R10, 0x1, R2 ;  /* 0x000000010a067824 */ /* 0x000fe200078e0202 */
        /* <DEDUP_REMOVED lines=10> */
[C---:B------:R-:W-:Y:S02]  /*14be0*/  ISETP.LT.OR P2, PT, R3.reuse, 0x19, P2 ;  /* 0x000000190300780c */ /* 0x040fe40001741670 */
        /* <DEDUP_REMOVED lines=86> */
[----:B------:R-:W-:-:S04]  /*15150*/  ISETP.GT.AND P6, PT, R4, 0x59, !P6 ;  /* 0x000000590400780c */ /* 0x000fc800077c4270 */
[----:B------:R-:W-:-:S04]  /*15160*/  ISETP.LT.OR P6, PT, R3, 0x5a, P6 ;  /* 0x0000005a0300780c */ /* 0x000fc800037c1670 */
        /* <DEDUP_REMOVED lines=15> */
.L_x_2255:
[----:B------:R-:W-:Y:S05]  /*15260*/  BSYNC B2 ;  /* 0x0000000000027941 */ /* 0x000fea0003800000 */
.L_x_2254:
[----:B------:R-:W-:Y:S01]  /*15270*/  LOP3.LUT R75, RZ, R75, RZ, 0x33, !PT ;  /* 0x0000004bff4b7212 */ /* 0x000fe200078e33ff */
[----:B------:R-:W-:Y:S06]  /*15280*/  BRA `(.L_x_2256) ;  /* 0x0000000000187947 */ /* 0x000fec0003800000 */
.L_x_2253:
[----:B------:R-:W-:-:S13]  /*15290*/  ISETP.NE.AND P6, PT, R74, 0x1, PT ;  /* 0x000000014a00780c */ /* 0x000fda0003fc5270 */
[----:B------:R-:W-:Y:S05]  /*152a0*/  @!P6 BRA `(.L_x_2256) ;  /* 0x000000000010e947 */ /* 0x000fea0003800000 */
[----:B------:R-:W2:Y:S04]  /*152b0*/  LDL R2, [R198+0x1c] ;  /* 0x00001c00c6027983 */ /* 0x000ea80000100800 */
[----:B------:R-:W3:Y:S01]  /*152c0*/  LDL R4, [R198+0x20] ;  /* 0x00002000c6047983 */ /* 0x000ee20000100800 */
[----:B--2---:R-:W-:-:S05]  /*152d0*/  IMAD.HI.U32 R75, R75, R2, RZ ;  /* 0x000000024b4b7227 */ /* 0x004fca00078e00ff */
[----:B---3--:R-:W-:-:S07]  /*152e0*/  SHF.R.U32.HI R75, RZ, R4, R75 ;  /* 0x00000004ff4b7219 */ /* 0x008fce000001164b */
.L_x_2256:
[----:B------:R-:W-:Y:S05]  /*152f0*/  BSYNC B1 ;  /* 0x0000000000017941 */ /* 0x000fea0003800000 */
.L_x_2252:
[----:B------:R-:W-:-:S05]  /*15300*/  IMAD R75, R74, R75, R12 ;  /* 0x0000004b4a4b7224 */ /* 0x000fca00078e020c */
[----:B------:R-:W-:Y:S02]  /*15310*/  VIADDMNMX R5, R75, R74, R5, PT ;  /* 0x0000004a4b057246 */ /* 0x000fe40003800105 */
[----:B------:R-:W-:-:S07]  /*15320*/  VIMNMX R6, R6, R75, !PT ;  /* 0x0000004b06067248 */ /* 0x000fce0007fe0100 */
.L_x_2251:
[----:B------:R-:W-:Y:S05]  /*15330*/  BSYNC B0 ;  /* 0x0000000000007941 */ /* 0x000fea0003800000 */
.L_x_2250:
[C---:B------:R-:W-:Y:S02]  /*15340*/  ISETP.GT.AND P0, PT, R6.reuse, 0x1, !P0 ;  /* 0x000000010600780c */ /* 0x040fe40004704270 */
        /* <DEDUP_REMOVED lines=9> */
[----:B------:R-:W-:Y:S02]  /*153e0*/  ISETP.NE.AND P6, PT, R32, RZ, PT ;  /* 0x000000ff2000720c */ /* 0x000fe40003fc5270 */
[----:B------:R-:W-:-:S02]  /*153f0*/  FSEL R31, R31, -INF , !P0 ;  /* 0xff8000001f1f7808 */ /* 0x000fc40004000000 */
[----:B------:R-:W-:-:S04]  /*15400*/  ISETP.NE.AND P0, PT, R25, RZ, PT ;  /* 0x000000ff1900720c */ /* 0x000fc80003f05270 */
[----:B------:R-:W-:-:S04]  /*15410*/  ISETP.GT.AND P0, PT, R6, 0x10, !P0 ;  /* 0x000000100600780c */ /* 0x000fc80004704270 */
[----:B------:R-:W-:-:S04]  /*15420*/  ISETP.LT.OR P0, PT, R5, 0x11, P0 ;  /* 0x000000110500780c */ /* 0x000fc80000701670 */
        /* <DEDUP_REMOVED lines=9> */
[----:B------:R-:W-:-:S04]  /*154c0*/  ISETP.NE.AND P0, PT, R36, RZ, PT ;  /* 0x000000ff2400720c */ /* 0x000fc80003f05270 */
[----:B------:R-:W-:-:S04]  /*154d0*/  ISETP.GT.AND P0, PT, R6, 0x19, !P0 ;  /* 0x000000190600780c */ /* 0x000fc80004704270 */
        /* <DEDUP_REMOVED lines=38> */
[----:B------:R-:W-:Y:S02]  /*15740*/  ISETP.GT.AND P0, PT, R6, RZ, !P6 ;  /* 0x000000ff0600720c */ /* 0x000fe40007704270 */
[----:B------:R-:W-:Y:S02]  /*15750*/  ISETP.NE.AND P6, PT, R24, RZ, PT ;  /* 0x000000ff1800720c */ /* 0x000fe40003fc5270 */
[----:B------:R-:W2:Y:S01]  /*15760*/  LDL.64 R24, [R1+0x1c0] ;  /* 0x0001c00001187983 */ /* 0x000ea20000100a00 */
[----:B------:R-:W-:-:S04]  /*15770*/  ISETP.LT.OR P0, PT, R5, 0x1, P0 ;  /* 0x000000010500780c */ /* 0x000fc80000701670 */
[----:B------:R-:W-:Y:S02]  /*15780*/  FSEL R8, R26, -INF , !P0 ;  /* 0xff8000001a087808 */ /* 0x000fe40004000000 */
[----:B------:R-:W-:Y:S01]  /*15790*/  ISETP.NE.AND P0, PT, R83, RZ, PT ;  /* 0x000000ff5300720c */ /* 0x000fe20003f05270 */
[----:B--2---:R-:W2:Y:S03]  /*157a0*/  LD.E.64 R2, desc[UR36][R24.64] ;  /* 0x0000002418027980 */ /* 0x004ea6000c101b00 */
[C---:B------:R-:W-:Y:S02]  /*157b0*/  ISETP.GT.AND P0, PT, R6.reuse, 0x41, !P0 ;  /* 0x000000410600780c */ /* 0x040fe40004704270 */
[----:B------:R-:W-:Y:S01]  /*157c0*/  ISETP.GT.AND P1, PT, R6, 0x48, !P1 ;  /* 0x000000480600780c */ /* 0x000fe20004f24270 */
[----:B------:R-:W3:Y:S01]  /*157d0*/  LD.E R26, desc[UR36][R24.64+0x20] ;  /* 0x00002024181a7980 */ /* 0x000ee2000c101900 */
[----:B------:R-:W-:-:S02]  /*157e0*/  ISETP.LT.OR P0, PT, R5, 0x42, P0 ;  /* 0x000000420500780c */ /* 0x000fc40000701670 */
[C---:B------:R-:W-:Y:S02]  /*157f0*/  ISETP.GT.AND P2, PT, R6.reuse, 0x49, !P2 ;  /* 0x000000490600780c */ /* 0x040fe40005744270 */
[----:B------:R-:W-:Y:S02]  /*15800*/  ISETP.LT.OR P1, PT, R5, 0x49, P1 ;  /* 0x000000490500780c */ /* 0x000fe40000f21670 */
[----:B------:R-:W-:Y:S02]  /*15810*/  FSEL R59, R59, -INF , !P0 ;  /* 0xff8000003b3b7808 */ /* 0x000fe40004000000 */
[----:B------:R-:W-:Y:S02]  /*15820*/  ISETP.GT.AND P3, PT, R6, 0x50, !P3 ;  /* 0x000000500600780c */ /* 0x000fe40005f64270 */
[----:B------:R-:W-:Y:S02]  /*15830*/  ISETP.LT.OR P2, PT, R5, 0x4a, P2 ;  /* 0x0000004a0500780c */ /* 0x000fe40001741670 */
[----:B------:R-:W-:-:S02]  /*15840*/  FSEL R62, R62, -INF , !P1 ;  /* 0xff8000003e3e7808 */ /* 0x000fc40004800000 */
[C---:B------:R-:W-:Y:S02]  /*15850*/  ISETP.GT.AND P4, PT, R6.reuse, 0x51, !P4 ;  /* 0x000000510600780c */ /* 0x040fe40006784270 */
[----:B------:R-:W-:Y:S02]  /*15860*/  ISETP.LT.OR P3, PT, R5, 0x51, P3 ;  /* 0x000000510500780c */ /* 0x000fe40001f61670 */
[----:B------:R-:W-:Y:S02]  /*15870*/  FSEL R63, R63, -INF , !P2 ;  /* 0xff8000003f3f7808 */ /* 0x000fe40005000000 */
[----:B------:R-:W-:Y:S02]  /*15880*/  ISETP.GT.AND P5, PT, R6, 0x58, !P5 ;  /* 0x000000580600780c */ /* 0x000fe40006fa4270 */
[----:B------:R-:W-:Y:S02]  /*15890*/  ISETP.LT.OR P4, PT, R5, 0x52, P4 ;  /* 0x000000520500780c */ /* 0x000fe40002781670 */
[----:B------:R-:W-:-:S02]  /*158a0*/  FSEL R66, R66, -INF , !P3 ;  /* 0xff80000042427808 */ /* 0x000fc40005800000 */
[----:B------:R-:W-:Y:S02]  /*158b0*/  ISETP.GT.AND P0, PT, R6, 0x59, !P6 ;  /* 0x000000590600780c */ /* 0x000fe40007704270 */
[----:B------:R-:W-:Y:S02]  /*158c0*/  ISETP.LT.OR P5, PT, R5, 0x59, P5 ;  /* 0x000000590500780c */ /* 0x000fe40002fa1670 */
[----:B------:R-:W-:Y:S02]  /*158d0*/  FSEL R67, R67, -INF , !P4 ;  /* 0xff80000043437808 */ /* 0x000fe40006000000 */
[----:B------:R-:W-:Y:S02]  /*158e0*/  ISETP.LT.OR P0, PT, R5, 0x5a, P0 ;  /* 0x0000005a0500780c */ /* 0x000fe40000701670 */
[----:B------:R-:W-:Y:S02]  /*158f0*/  FSEL R70, R70, -INF , !P5 ;  /* 0xff80000046467808 */ /* 0x000fe40006800000 */
[----:B------:R-:W-:-:S02]  /*15900*/  FSEL R71, R71, -INF , !P0 ;  /* 0xff80000047477808 */ /* 0x000fc40004000000 */
[----:B--2---:R-:W-:-:S04]  /*15910*/  FMNMX.FTZ R4, R189, R2, !PT ;  /* 0x00000002bd047209 */ /* 0x004fc80007810000 */
        /* <DEDUP_REMOVED lines=33> */
[----:B------:R-:W-:-:S04]  /*15b30*/  FMNMX.FTZ R10, R46, R7, !PT ;  /* 0x000000072e0a7209 */ /* 0x000fc80007810000 */
[----:B------:R-:W-:-:S04]  /*15b40*/  FMNMX.FTZ R7, R47, R10, !PT ;  /* 0x0000000a2f077209 */ /* 0x000fc80007810000 */
[----:B------:R-:W-:-:S04]  /*15b50*/  FMNMX.FTZ R10, R50, R7, !PT ;  /* 0x00000007320a7209 */ /* 0x000fc80007810000 */
[----:B------:R-:W-:Y:S01]  /*15b60*/  FMNMX.FTZ R7, R51, R10, !PT ;  /* 0x0000000a33077209 */ /* 0x000fe20007810000 */
[----:B------:R-:W0:Y:S03]  /*15b70*/  SHFL.BFLY PT, R75, R4, 0x2, 0x1f ;  /* 0x0c401f00044b7f89 */ /* 0x000e2600000e0000 */
[----:B------:R-:W-:-:S04]  /*15b80*/  FMNMX.FTZ R10, R54, R7, !PT ;  /* 0x00000007360a7209 */ /* 0x000fc80007810000 */
[----:B------:R-:W-:-:S04]  /*15b90*/  FMNMX.FTZ R7, R55, R10, !PT ;  /* 0x0000000a37077209 */ /* 0x000fc80007810000 */
[----:B------:R-:W-:-:S04]  /*15ba0*/  FMNMX.FTZ R10, R58, R7, !PT ;  /* 0x000000073a0a7209 */ /* 0x000fc80007810000 */
[----:B------:R-:W-:-:S04]  /*15bb0*/  FMNMX.FTZ R7, R59, R10, !PT ;  /* 0x0000000a3b077209 */ /* 0x000fc80007810000 */
[----:B------:R-:W-:-:S04]  /*15bc0*/  FMNMX.FTZ R10, R62, R7, !PT ;  /* 0x000000073e0a7209 */ /* 0x000fc80007810000 */
[----:B------:R-:W-:Y:S02]  /*15bd0*/  FMNMX.FTZ R7, R63, R10, !PT ;  /* 0x0000000a3f077209 */ /* 0x000fe40007810000 */
[----:B0-----:R-:W-:Y:S02]  /*15be0*/  FMNMX.FTZ R75, R4, R75, !PT ;  /* 0x0000004b044b7209 */ /* 0x001fe40007810000 */
[----:B------:R-:W-:-:S04]  /*15bf0*/  FMNMX.FTZ R6, R66, R7, !PT ;  /* 0x0000000742067209 */ /* 0x000fc80007810000 */
[----:B------:R-:W-:Y:S01]  /*15c00*/  FMNMX.FTZ R5, R67, R6, !PT ;  /* 0x0000000643057209 */ /* 0x000fe20007810000 */
[----:B------:R-:W0:Y:S03]  /*15c10*/  SHFL.BFLY PT, R12, R75, 0x1, 0x1f ;  /* 0x0c201f004b0c7f89 */ /* 0x000e2600000e0000 */
[----:B------:R-:W-:-:S04]  /*15c20*/  FMNMX.FTZ R6, R70, R5, !PT ;  /* 0x0000000546067209 */ /* 0x000fc80007810000 */
[----:B------:R-:W-:Y:S02]  /*15c30*/  FMNMX.FTZ R5, R71, R6, !PT ;  /* 0x0000000647057209 */ /* 0x000fe40007810000 */
[----:B------:R-:W2:Y:S04]  /*15c40*/  LD.E.64 R6, desc[UR36][R24.64+0x10] ;  /* 0x0000102418067980 */ /* 0x000ea8000c101b00 */
[----:B------:R-:W-:Y:S04]  /*15c50*/  ST.E.64 desc[UR36][R24.64], R4 ;  /* 0x0000000418007985 */ /* 0x000fe8000c101b24 */
[----:B------:R-:W4:Y:S01]  /*15c60*/  LD.E R77, desc[UR36][R24.64+0x4] ;  /* 0x00000424184d7980 */ /* 0x000f22000c101900 */
[----:B0-----:R-:W-:-:S05]  /*15c70*/  FMNMX.FTZ R75, R75, R12, !PT ;  /* 0x0000000c4b4b7209 */ /* 0x001fca0007810000 */
[----:B------:R-:W-:Y:S04]  /*15c80*/  ST.E desc[UR36][R24.64], R75 ;  /* 0x0000004b18007985 */ /* 0x000fe8000c101924 */
[----:B------:R-:W3:Y:S04]  /*15c90*/  LD.E R79, desc[UR36][R24.64] ;  /* 0x00000024184f7980 */ /* 0x000ee8000c101900 */
[----:B----4-:R-:W0:Y:S01]  /*15ca0*/  SHFL.BFLY PT, R4, R77, 0x2, 0x1f ;  /* 0x0c401f004d047f89 */ /* 0x010e2200000e0000 */
[----:B---3--:R-:W-:Y:S01]  /*15cb0*/  FMUL.FTZ R10, R26, R79 ;  /* 0x0000004f1a0a7220 */ /* 0x008fe20000410000 */
[----:B------:R-:W-:-:S04]  /*15cc0*/  FSETP.NEU.FTZ.AND P0, PT, R79, -INF , PT ;  /* 0xff8000004f00780b */ /* 0x000fc80003f1d000 */
[----:B------:R-:W-:Y:S02]  /*15cd0*/  FSEL R10, R10, RZ, P0 ;  /* 0x000000ff0a0a7208 */ /* 0x000fe40000000000 */
[----:B0-----:R-:W-:-:S03]  /*15ce0*/  FMNMX.FTZ R4, R4, R77, !PT ;  /* 0x0000004d04047209 */ /* 0x001fc60007810000 */
[-CC-:B------:R-:W-:Y:S02]  /*15cf0*/  FFMA.FTZ R175, R9, R26.reuse, -R10.reuse ;  /* 0x0000001a09af7223 */ /* 0x180fe4000001080a */
[----:B------:R-:W0:Y:S01]  /*15d00*/  SHFL.BFLY PT, R9, R4, 0x1, 0x1f ;  /* 0x0c201f0004097f89 */ /* 0x000e2200000e0000 */
[-CC-:B------:R-:W-:Y:S01]  /*15d10*/  FFMA.FTZ R5, R29, R26.reuse, -R10.reuse ;  /* 0x0000001a1d057223 */ /* 0x180fe2000001080a */
[-C--:B------:R-:W-:Y:S01]  /*15d20*/  FFMA.FTZ R182, R33, R26.reuse, -R10 ;  /* 0x0000001a21b67223 */ /* 0x080fe2000001080a */
[----:B0-----:R-:W-:Y:S02]  /*15d30*/  FMNMX.FTZ R29, R4, R9, !PT ;  /* 0x00000009041d7209 */ /* 0x001fe40007810000 */
[----:B------:R-:W-:Y:S02]  /*15d40*/  FSEL R9, R79, RZ, P0 ;  /* 0x000000ff4f097208 */ /* 0x000fe40000000000 */
[C---:B------:R-:W-:Y:S01]  /*15d50*/  FSETP.NEU.FTZ.AND P0, PT, R29.reuse, -INF , PT ;  /* 0xff8000001d00780b */ /* 0x040fe20003f1d000 */
[----:B------:R-:W-:-:S05]  /*15d60*/  FMUL.FTZ R4, R29, R26 ;  /* 0x0000001a1d047220 */ /* 0x000fca0000410000 */
[----:B------:R-:W-:-:S05]  /*15d70*/  FSEL R33, R4, RZ, P0 ;  /* 0x000000ff04217208 */ /* 0x000fca0000000000 */
[-C--:B------:R-:W-:Y:S01]  /*15d80*/  FFMA.FTZ R184, R8, R26.reuse, -R33 ;  /* 0x0000001a08b87223 */ /* 0x080fe20000010821 */
[----:B------:R-:W-:Y:S01]  /*15d90*/  FSEL R8, R29, RZ, P0 ;  /* 0x000000ff1d087208 */ /* 0x000fe20000000000 */
[----:B------:R-:W-:Y:S01]  /*15da0*/  FADD.FTZ R9, R2, -R9 ;  /* 0x8000000902097221 */ /* 0x000fe20000010000 */
[----:B------:R-:W-:-:S03]  /*15db0*/  FFMA.FTZ R189, R189, R26, -R10 ;  /* 0x0000001abdbd7223 */ /* 0x000fc6000001080a */
[----:B------:R-:W-:Y:S01]  /*15dc0*/  FADD.FTZ R3, R3, -R8 ;  /* 0x8000000803037221 */ /* 0x000fe20000010000 */
[----:B------:R-:W-:-:S03]  /*15dd0*/  FMUL.FTZ R2, R9, R26 ;  /* 0x0000001a09027220 */ /* 0x000fc60000410000 */
[----:B------:R-:W-:Y:S01]  /*15de0*/  FMUL.FTZ R3, R26, R3 ;  /* 0x000000031a037220 */ /* 0x000fe20000410000 */
[-CC-:B------:R-:W-:Y:S01]  /*15df0*/  FFMA.FTZ R152, R73, R26.reuse, -R10.reuse ;  /* 0x0000001a49987223 */ /* 0x180fe2000001080a */
[-CC-:B------:R-:W-:Y:S01]  /*15e00*/  FFMA.FTZ R153, R27, R26.reuse, -R33.reuse ;  /* 0x0000001a1b997223 */ /* 0x180fe20000010821 */
[----:B------:R-:W-:Y:S01]  /*15e10*/  MUFU.EX2 R189, R189 ;  /* 0x000000bd00bd7308 */ /* 0x000fe20000000800 */
[-C--:B------:R-:W-:Y:S01]  /*15e20*/  FFMA.FTZ R154, R21, R26.reuse, -R10 ;  /* 0x0000001a159a7223 */ /* 0x080fe2000001080a */
[----:B------:R-:W-:-:S06]  /*15e30*/  FFMA.FTZ R155, R30, R26, -R33 ;  /* 0x0000001a1e9b7223 */ /* 0x000fcc0000010821 */
[----:B------:R-:W2:Y:S01]  /*15e40*/  MUFU.EX2 R2, R2 ;  /* 0x0000000200027308 */ /* 0x000ea20000000800 */
[----:B------:R-:W-:-:S07]  /*15e50*/  FFMA.FTZ R4, R31, R26, -R33 ;  /* 0x0000001a1f047223 */ /* 0x000fce0000010821 */
[----:B------:R-:W-:Y:S08]  /*15e60*/  MUFU.EX2 R184, R184 ;  /* 0x000000b800b87308 */ /* 0x000ff00000000800 */
[----:B------:R-:W0:Y:S01]  /*15e70*/  MUFU.EX2 R3, R3 ;  /* 0x0000000300037308 */ /* 0x000e220000000800 */
[----:B------:R-:W-:-:S07]  /*15e80*/  FFMA.FTZ R187, R19, R26, -R10 ;  /* 0x0000001a13bb7223 */ /* 0x000fce000001080a */
[----:B------:R-:W1:Y:S01]  /*15e90*/  MUFU.EX2 R152, R152 ;  /* 0x0000009800987308 */ /* 0x000e620000000800 */
[----:B------:R-:W-:-:S07]  /*15ea0*/  FFMA.FTZ R178, R34, R26, -R33 ;  /* 0x0000001a22b27223 */ /* 0x000fce0000010821 */
[----:B------:R-:W3:Y:S01]  /*15eb0*/  MUFU.EX2 R153, R153 ;  /* 0x0000009900997308 */ /* 0x000ee20000000800 */
[----:B------:R-:W-:-:S07]  /*15ec0*/  FFMA.FTZ R181, R35, R26, -R33 ;  /* 0x0000001a23b57223 */ /* 0x000fce0000010821 */
[----:B------:R-:W4:Y:S08]  /*15ed0*/  MUFU.EX2 R154, R154 ;  /* 0x0000009a009a7308 */ /* 0x000f300000000800 */
[----:B------:R-:W4:Y:S01]  /*15ee0*/  MUFU.EX2 R155, R155 ;  /* 0x0000009b009b7308 */ /* 0x000f220000000800 */
[----:B--2---:R-:W-:Y:S01]  /*15ef0*/  FFMA.FTZ R9, R2, R6, R189 ;  /* 0x0000000602097223 */ /* 0x004fe200000100bd */
[----:B------:R-:W-:-:S06]  /*15f00*/  FFMA.FTZ R183, R15, R26, -R10 ;  /* 0x0000001a0fb77223 */ /* 0x000fcc000001080a */
[----:B------:R-:W2:Y:S01]  /*15f10*/  MUFU.EX2 R5, R5 ;  /* 0x0000000500057308 */ /* 0x000ea20000000800 */
[----:B0-----:R-:W-:Y:S01]  /*15f20*/  FFMA.FTZ R6, R3, R7, R184 ;  /* 0x0000000703067223 */ /* 0x001fe200000100b8 */
[----:B------:R-:W-:-:S06]  /*15f30*/  FFMA.FTZ R176, R38, R26, -R33 ;  /* 0x0000001a26b07223 */ /* 0x000fcc0000010821 */
[----:B------:R-:W0:Y:S01]  /*15f40*/  MUFU.EX2 R4, R4 ;  /* 0x0000000400047308 */ /* 0x000e220000000800 */
[----:B-1----:R-:W-:Y:S01]  /*15f50*/  FADD.FTZ R9, R152, R9 ;  /* 0x0000000998097221 */ /* 0x002fe20000010000 */
[----:B------:R-:W-:-:S06]  /*15f60*/  FFMA.FTZ R180, R37, R26, -R10 ;  /* 0x0000001a25b47223 */ /* 0x000fcc000001080a */
[----:B------:R-:W1:Y:S01]  /*15f70*/  MUFU.EX2 R187, R187 ;  /* 0x000000bb00bb7308 */ /* 0x000e620000000800 */
[----:B---3--:R-:W-:Y:S01]  /*15f80*/  FADD.FTZ R6, R153, R6 ;  /* 0x0000000699067221 */ /* 0x008fe20000010000 */
[----:B------:R-:W-:-:S06]  /*15f90*/  FFMA.FTZ R179, R39, R26, -R33 ;  /* 0x0000001a27b37223 */ /* 0x000fcc0000010821 */
[----:B------:R-:W3:Y:S01]  /*15fa0*/  MUFU.EX2 R178, R178 ;  /* 0x000000b200b27308 */ /* 0x000ee20000000800 */
[----:B----4-:R-:W-:Y:S01]  /*15fb0*/  FADD.FTZ R8, R154, R9 ;  /* 0x000000099a087221 */ /* 0x010fe20000010000 */
[----:B------:R-:W-:-:S06]  /*15fc0*/  FFMA.FTZ R174, R13, R26, -R10 ;  /* 0x0000001a0dae7223 */ /* 0x000fcc000001080a */
[----:B------:R-:W4:Y:S01]  /*15fd0*/  MUFU.EX2 R182, R182 ;  /* 0x000000b600b67308 */ /* 0x000f220000000800 */
[----:B------:R-:W-:Y:S01]  /*15fe0*/  FADD.FTZ R7, R155, R6 ;  /* 0x000000069b077221 */ /* 0x000fe20000010000 */
[----:B------:R-:W-:-:S06]  /*15ff0*/  FFMA.FTZ R170, R42, R26, -R33 ;  /* 0x0000001a2aaa7223 */ /* 0x000fcc0000010821 */
[----:B------:R-:W4:Y:S01]  /*16000*/  MUFU.EX2 R181, R181 ;  /* 0x000000b500b57308 */ /* 0x000f220000000800 */
[----:B--2---:R-:W-:Y:S01]  /*16010*/  FADD.FTZ R8, R5, R8 ;  /* 0x0000000805087221 */ /* 0x004fe20000010000 */
[----:B------:R-:W-:-:S06]  /*16020*/  FFMA.FTZ R177, R41, R26, -R10 ;  /* 0x0000001a29b17223 */ /* 0x000fcc000001080a */
[----:B------:R-:W2:Y:S01]  /*16030*/  MUFU.EX2 R183, R183 ;  /* 0x000000b700b77308 */ /* 0x000ea20000000800 */
[----:B0-----:R-:W-:Y:S01]  /*16040*/  FADD.FTZ R7, R4, R7 ;  /* 0x0000000704077221 */ /* 0x001fe20000010000 */
[----:B------:R-:W-:-:S06]  /*16050*/  FFMA.FTZ R173, R43, R26, -R33 ;  /* 0x0000001a2bad7223 */ /* 0x000fcc0000010821 */
[----:B------:R-:W0:Y:S01]  /*16060*/  MUFU.EX2 R176, R176 ;  /* 0x000000b000b07308 */ /* 0x000e220000000800 */
[----:B-1----:R-:W-:Y:S01]  /*16070*/  FADD.FTZ R9, R187, R8 ;  /* 0x00000008bb097221 */ /* 0x002fe20000010000 */
[----:B---3--:R-:W-:-:S06]  /*16080*/  FADD.FTZ R6, R178, R7 ;  /* 0x00000007b2067221 */ /* 0x008fcc0000010000 */
[----:B------:R-:W1:Y:S01]  /*16090*/  MUFU.EX2 R180, R180 ;  /* 0x000000b400b47308 */ /* 0x000e620000000800 */
[----:B------:R-:W-:-:S07]  /*160a0*/  FFMA.FTZ R168, R46, R26, -R33 ;  /* 0x0000001a2ea87223 */ /* 0x000fce0000010821 */
        /* <DEDUP_REMOVED lines=80> */
[----:B0-----:R-:W-:-:S06]  /*165b0*/  FADD.FTZ R28, R14, R31 ;  /* 0x0000001f0e1c7221 */ /* 0x001fcc0000010000 */
[----:B------:R-:W0:Y:S08]  /*165c0*/  MUFU.EX2 R15, R15 ;  /* 0x0000000f000f7308 */ /* 0x000e300000000800 */
[----:B------:R-:W2:Y:S01]  /*165d0*/  MUFU.EX2 R9, R9 ;  /* 0x0000000900097308 */ /* 0x000ea20000000800 */
[----:B-1----:R-:W-:Y:S01]  /*165e0*/  FADD.FTZ R27, R157, R26 ;  /* 0x0000001a9d1b7221 */ /* 0x002fe20000010000 */
[----:B---3--:R-:W-:-:S06]  /*165f0*/  FADD.FTZ R31, R19, R28 ;  /* 0x0000001c131f7221 */ /* 0x008fcc0000010000 */
[----:B------:R-:W1:Y:S08]  /*16600*/  MUFU.EX2 R13, R13 ;  /* 0x0000000d000d7308 */ /* 0x000e700000000800 */
[----:B------:R-:W3:Y:S01]  /*16610*/  MUFU.EX2 R6, R6 ;  /* 0x0000000600067308 */ /* 0x000ee20000000800 */
[----:B----4-:R-:W-:Y:S01]  /*16620*/  FADD.FTZ R26, R12, R27 ;  /* 0x0000001b0c1a7221 */ /* 0x010fe20000010000 */
[----:B------:R-:W-:-:S06]  /*16630*/  FADD.FTZ R28, R8, R31 ;  /* 0x0000001f081c7221 */ /* 0x000fcc0000010000 */
[----:B------:R-:W4:Y:S08]  /*16640*/  MUFU.EX2 R10, R10 ;  /* 0x0000000a000a7308 */ /* 0x000f300000000800 */
[----:B------:R-:W4:Y:S01]  /*16650*/  MUFU.EX2 R7, R7 ;  /* 0x0000000700077308 */ /* 0x000f220000000800 */
[----:B0-----:R-:W-:Y:S01]  /*16660*/  FADD.FTZ R26, R15, R26 ;  /* 0x0000001a0f1a7221 */ /* 0x001fe20000010000 */
[----:B--2---:R-:W-:-:S03]  /*16670*/  FADD.FTZ R27, R9, R28 ;  /* 0x0000001c091b7221 */ /* 0x004fc60000010000 */
[----:B-1----:R-:W-:Y:S01]  /*16680*/  FADD.FTZ R31, R13, R26 ;  /* 0x0000001a0d1f7221 */ /* 0x002fe20000010000 */
[----:B---3--:R-:W-:-:S03]  /*16690*/  FADD.FTZ R26, R6, R27 ;  /* 0x0000001b061a7221 */ /* 0x008fc60000010000 */
[----:B----4-:R-:W-:Y:S01]  /*166a0*/  FADD.FTZ R30, R10, R31 ;  /* 0x0000001f0a1e7221 */ /* 0x010fe20000010000 */
[----:B------:R0:W-:Y:S01]  /*166b0*/  ST.E desc[UR36][R24.64+0x4], R29 ;  /* 0x0000041d18007985 */ /* 0x0001e2000c101924 */
[----:B------:R-:W-:-:S05]  /*166c0*/  FADD.FTZ R31, R7, R26 ;  /* 0x0000001a071f7221 */ /* 0x000fca0000010000 */
[----:B------:R1:W-:Y:S04]  /*166d0*/  ST.E.64 desc[UR36][R24.64+0x10], R30 ;  /* 0x0000101e18007985 */ /* 0x0003e8000c101b24 */
[----:B------:R-:W2:Y:S04]  /*166e0*/  LD.E R39, desc[UR36][R22.64+0x3a0] ;  /* 0x0003a02416277980 */ /* 0x000ea8000c101900 */
[----:B------:R-:W3:Y:S04]  /*166f0*/  LD.E R43, desc[UR36][R22.64+0x3b0] ;  /* 0x0003b024162b7980 */ /* 0x000ee8000c101900 */
[----:B------:R-:W4:Y:S04]  /*16700*/  LD.E R41, desc[UR36][R22.64+0x3b4] ;  /* 0x0003b42416297980 */ /* 0x000f28000c101900 */
[----:B------:R-:W4:Y:S04]  /*16710*/  LD.E R37, desc[UR36][R22.64+0x3c0] ;  /* 0x0003c02416257980 */ /* 0x000f28000c101900 */
[----:B0-----:R-:W4:Y:S04]  /*16720*/  LD.E R29, desc[UR36][R22.64+0x3c4] ;  /* 0x0003c424161d7980 */ /* 0x001f28000c101900 */
[----:B------:R-:W4:Y:S04]  /*16730*/  LD.E R35, desc[UR36][R22.64+0x3d0] ;  /* 0x0003d02416237980 */ /* 0x000f28000c101900 */
[----:B------:R-:W4:Y:S04]  /*16740*/  LD.E R33, desc[UR36][R22.64+0x3d4] ;  /* 0x0003d42416217980 */ /* 0x000f28000c101900 */
[----:B-1----:R-:W4:Y:S04]  /*16750*/  LD.E R31, desc[UR36][R22.64+0x3e0] ;  /* 0x0003e024161f7980 */ /* 0x002f28000c101900 */
        /* <DEDUP_REMOVED lines=120> */
[C---:B--2---:R-:W-:Y:S01]  /*16ee0*/  FMUL.FTZ R39, R2.reuse, R39 ;  /* 0x0000002702277220 */ /* 0x044fe20000410000 */
[C---:B---3--:R-:W-:Y:S01]  /*16ef0*/  FMUL.FTZ R43, R2.reuse, R43 ;  /* 0x0000002b022b7220 */ /* 0x048fe20000410000 */
[C---:B----4-:R-:W-:Y:S01]  /*16f00*/  FMUL.FTZ R41, R2.reuse, R41 ;  /* 0x0000002902297220 */ /* 0x050fe20000410000 */
[C---:B------:R-:W-:Y:S01]  /*16f10*/  FMUL.FTZ R37, R2.reuse, R37 ;  /* 0x0000002502257220 */ /* 0x040fe20000410000 */
[C---:B------:R-:W-:Y:S01]  /*16f20*/  FMUL.FTZ R29, R2.reuse, R29 ;  /* 0x0000001d021d7220 */ /* 0x040fe20000410000 */
[----:B------:R0:W-:Y:S01]  /*16f30*/  ST.E desc[UR36][R22.64+0x3a0], R39 ;  /* 0x0003a02716007985 */ /* 0x0001e2000c101924 */
[C---:B------:R-:W-:Y:S01]  /*16f40*/  FMUL.FTZ R35, R2.reuse, R35 ;  /* 0x0000002302237220 */ /* 0x040fe20000410000 */
[C---:B------:R-:W-:Y:S01]  /*16f50*/  FMUL.FTZ R33, R2.reuse, R33 ;  /* 0x0000002102217220 */ /* 0x040fe20000410000 */
[C---:B------:R-:W-:Y:S01]  /*16f60*/  FMUL.FTZ R31, R2.reuse, R31 ;  /* 0x0000001f021f7220 */ /* 0x040fe20000410000 */
[----:B------:R1:W-:Y:S04]  /*16f70*/  ST.E desc[UR36][R22.64+0x3b0], R43 ;  /* 0x0003b02b16007985 */ /* 0x0003e8000c101924 */
[----:B------:R2:W-:Y:S01]  /*16f80*/  ST.E desc[UR36][R22.64+0x3b4], R41 ;  /* 0x0003b42916007985 */ /* 0x0005e2000c101924 */
[C---:B0-----:R-:W-:Y:S01]  /*16f90*/  FMUL.FTZ R39, R3.reuse, R148 ;  /* 0x0000009403277220 */ /* 0x041fe20000410000 */
[C---:B-1----:R-:W-:Y:S01]  /*16fa0*/  FMUL.FTZ R43, R3.reuse, R144 ;  /* 0x00000090032b7220 */ /* 0x042fe20000410000 */
[----:B--2---:R-:W-:Y:S01]  /*16fb0*/  FMUL.FTZ R41, R3, R146 ;  /* 0x0000009203297220 */ /* 0x004fe20000410000 */
[----:B------:R0:W-:Y:S01]  /*16fc0*/  ST.E desc[UR36][R22.64+0x3c0], R37 ;  /* 0x0003c02516007985 */ /* 0x0001e2000c101924 */
[C---:B------:R-:W-:Y:S01]  /*16fd0*/  FMUL.FTZ R27, R2.reuse, R27 ;  /* 0x0000001b021b7220 */ /* 0x040fe20000410000 */
[----:B------:R-:W-:-:S02]  /*16fe0*/  FMUL.FTZ R25, R2, R25 ;  /* 0x0000001902197220 */ /* 0x000fc40000410000 */
[----:B------:R1:W-:Y:S04]  /*16ff0*/  ST.E desc[UR36][R22.64+0x3c4], R29 ;  /* 0x0003c41d16007985 */ /* 0x0003e8000c101924 */
[----:B------:R2:W-:Y:S04]  /*17000*/  ST.E desc[UR36][R22.64+0x3d0], R35 ;  /* 0x0003d02316007985 */ /* 0x0005e8000c101924 */
[----:B------:R3:W-:Y:S01]  /*17010*/  ST.E desc[UR36][R22.64+0x3d4], R33 ;  /* 0x0003d42116007985 */ /* 0x0007e2000c101924 */
[----:B0-----:R-:W-:-:S03]  /*17020*/  FMUL.FTZ R37, R3, R136 ;  /* 0x0000008803257220 */ /* 0x001fc60000410000 */
[----:B------:R0:W-:Y:S01]  /*17030*/  ST.E desc[UR36][R22.64+0x3e0], R31 ;  /* 0x0003e01f16007985 */ /* 0x0001e2000c101924 */
[----:B-1----:R-:W-:-:S03]  /*17040*/  FMUL.FTZ R29, R3, R142 ;  /* 0x0000008e031d7220 */ /* 0x002fc60000410000 */
[----:B------:R1:W-:Y:S01]  /*17050*/  ST.E desc[UR36][R22.64+0x208], R39 ;  /* 0x0002082716007985 */ /* 0x0003e2000c101924 */
[----:B--2---:R-:W-:-:S03]  /*17060*/  FMUL.FTZ R35, R3, R138 ;  /* 0x0000008a03237220 */ /* 0x004fc60000410000 */
[----:B------:R2:W-:Y:S01]  /*17070*/  ST.E desc[UR36][R22.64+0x20c], R41 ;  /* 0x00020c2916007985 */ /* 0x0005e2000c101924 */
[----:B---3--:R-:W-:-:S03]  /*17080*/  FMUL.FTZ R33, R3, R140 ;  /* 0x0000008c03217220 */ /* 0x008fc60000410000 */
[----:B------:R3:W-:Y:S01]  /*17090*/  ST.E desc[UR36][R22.64+0x218], R43 ;  /* 0x0002182b16007985 */ /* 0x0007e2000c101924 */
[C---:B0-----:R-:W-:Y:S01]  /*170a0*/  FMUL.FTZ R31, R3.reuse, R134 ;  /* 0x00000086031f7220 */ /* 0x041fe20000410000 */
[C---:B-1----:R-:W-:Y:S01]  /*170b0*/  FMUL.FTZ R39, R3.reuse, R130 ;  /* 0x0000008203277220 */ /* 0x042fe20000410000 */
[C---:B--2---:R-:W-:Y:S01]  /*170c0*/  FMUL.FTZ R41, R3.reuse, R128 ;  /* 0x0000008003297220 */ /* 0x044fe20000410000 */
[C---:B---3--:R-:W-:Y:S01]  /*170d0*/  FMUL.FTZ R43, R3.reuse, R126 ;  /* 0x0000007e032b7220 */ /* 0x048fe20000410000 */
        /* <DEDUP_REMOVED lines=12> */
[----:B0-----:R-:W-:-:S03]  /*171a0*/  FMUL.FTZ R33, R3, R120 ;  /* 0x0000007803217220 */ /* 0x001fc60000410000 */
[----:B------:R0:W-:Y:S01]  /*171b0*/  ST.E desc[UR36][R22.64+0x25c], R41 ;  /* 0x00025c2916007985 */ /* 0x0001e2000c101924 */
[----:B-1----:R-:W-:-:S03]  /*171c0*/  FMUL.FTZ R35, R3, R118 ;  /* 0x0000007603237220 */ /* 0x002fc60000410000 */
[----:B------:R1:W-:Y:S01]  /*171d0*/  ST.E desc[UR36][R22.64+0x268], R43 ;  /* 0x0002682b16007985 */ /* 0x0003e2000c101924 */
[C---:B--2---:R-:W-:Y:S01]  /*171e0*/  FMUL.FTZ R37, R3.reuse, R116 ;  /* 0x0000007403257220 */ /* 0x044fe20000410000 */
[C---:B---3--:R-:W-:Y:S01]  /*171f0*/  FMUL.FTZ R39, R3.reuse, R110 ;  /* 0x0000006e03277220 */ /* 0x048fe20000410000 */
        /* <DEDUP_REMOVED lines=42> */
[----:B------:R0:W-:Y:S01]  /*174a0*/  ST.E desc[UR36][R22.64+0x2e8], R25 ;  /* 0x0002e81916007985 */ /* 0x0001e2000c101924 */
[C---:B------:R-:W-:Y:S01]  /*174b0*/  FMUL.FTZ R47, R2.reuse, R47 ;  /* 0x0000002f022f7220 */ /* 0x040fe20000410000 */
[----:B------:R-:W-:Y:S02]  /*174c0*/  FMUL.FTZ R45, R2, R45 ;  /* 0x0000002d022d7220 */ /* 0x000fe40000410000 */
        /* <DEDUP_REMOVED lines=19> */
[----:B------:R-:W-:Y:S01]  /*17600*/  ST.E desc[UR36][R22.64+0x394], R47 ;  /* 0x0003942f16007985 */ /* 0x000fe2000c101924 */
[C---:B------:R-:W-:Y:S01]  /*17610*/  FMUL.FTZ R151, R2.reuse, R151 ;  /* 0x0000009702977220 */ /* 0x040fe20000410000 */
[C---:B------:R-:W-:Y:S01]  /*17620*/  FMUL.FTZ R197, R3.reuse, R150 ;  /* 0x0000009603c57220 */ /* 0x040fe20000410000 */
[C---:B------:R-:W-:Y:S01]  /*17630*/  FMUL.FTZ R149, R2.reuse, R149 ;  /* 0x0000009502957220 */ /* 0x040fe20000410000 */
[----:B------:R-:W-:Y:S01]  /*17640*/  ST.E desc[UR36][R22.64+0x3a4], R45 ;  /* 0x0003a42d16007985 */ /* 0x000fe2000c101924 */
        /* <DEDUP_REMOVED lines=60> */
[C---:B0-----:R-:W-:Y:S01]  /*17a10*/  FMUL.FTZ R25, R3.reuse, R52 ;  /* 0x0000003403197220 */ /* 0x041fe20000410000 */
[C---:B-1----:R-:W-:Y:S01]  /*17a20*/  FMUL.FTZ R27, R3.reuse, R44 ;  /* 0x0000002c031b7220 */ /* 0x042fe20000410000 */
[C---:B--2---:R-:W-:Y:S01]  /*17a30*/  FMUL.FTZ R29, R3.reuse, R42 ;  /* 0x0000002a031d7220 */ /* 0x044fe20000410000 */
[C---:B---3--:R-:W-:Y:S01]  /*17a40*/  FMUL.FTZ R31, R3.reuse, R34 ;  /* 0x00000022031f7220 */ /* 0x048fe20000410000 */
[C---:B----4-:R-:W-:Y:S01]  /*17a50*/  FMUL.FTZ R33, R3.reuse, R40 ;  /* 0x0000002803217220 */ /* 0x050fe20000410000 */
        /* <DEDUP_REMOVED lines=71> */
[----:B------:R4:W-:Y:S01]  /*17ed0*/  ST.E desc[UR36][R22.64+0x3f8], R47 ;  /* 0x0003f82f16007985 */ /* 0x0009e2000c101924 */
[----:B------:R1:W-:Y:S06]  /*17ee0*/  BAR.SYNC.DEFER_BLOCKING R209, 0x100 ;  /* 0x000400d10000751d */ /* 0x0003ec0000010000 */
[----:B------:R-:W4:Y:S04]  /*17ef0*/  LDL R144, [R1+0x1f0] ;  /* 0x0001f00001907983 */ /* 0x000f280000100800 */
[----:B0-----:R-:W4:Y:S04]  /*17f00*/  LD.E R25, desc[UR36][R22.64+0x200] ;  /* 0x0002002416197980 */ /* 0x001f28000c101900 */
[----:B-1----:R-:W4:Y:S04]  /*17f10*/  LD.E R27, desc[UR36][R22.64+0x204] ;  /* 0x00020424161b7980 */ /* 0x002f28000c101900 */
[----:B--2---:R-:W2:Y:S04]  /*17f20*/  LD.E R29, desc[UR36][R22.64+0x208] ;  /* 0x00020824161d7980 */ /* 0x004ea8000c101900 */
[----:B---3--:R-:W3:Y:S04]  /*17f30*/  LD.E R31, desc[UR36][R22.64+0x20c] ;  /* 0x00020c24161f7980 */ /* 0x008ee8000c101900 */
        /* <DEDUP_REMOVED lines=124> */
[----:B------:R-:W4:Y:S04]  /*18700*/  LD.E.64 R2, desc[UR36][R22.64+0x88] ;  /* 0x0000882416027980 */ /* 0x000f28000c101b00 */
[----:B------:R-:W-:Y:S04]  /*18710*/  ST.E desc[UR36][R22.64+0x200], R25 ;  /* 0x0002001916007985 */ /* 0x000fe8000c101924 */
[----:B------:R-:W-:Y:S04]  /*18720*/  ST.E desc[UR36][R22.64+0x204], R27 ;  /* 0x0002041b16007985 */ /* 0x000fe8000c101924 */
[----:B--2---:R-:W-:Y:S04]  /*18730*/  ST.E desc[UR36][R22.64+0x208], R29 ;  /* 0x0002081d16007985 */ /* 0x004fe8000c101924 */
[----:B---3--:R-:W-:Y:S04]  /*18740*/  ST.E desc[UR36][R22.64+0x20c], R31 ;  /* 0x00020c1f16007985 */ /* 0x008fe8000c101924 */
        /* <DEDUP_REMOVED lines=124> */
[----:B------:R-:W4:Y:S01]  /*18f10*/  LDL R186, [R1+0x68] ;  /* 0x0000680001ba7983 */ /* 0x000f220000100800 */
[----:B------:R-:W-:-:S03]  /*18f20*/  IMAD R2, R144, 0xc00, R2 ;  /* 0x00000c0090027824 */ /* 0x000fc600078e0202 */
[----:B0-----:R-:W4:Y:S04]  /*18f30*/  LD.E R24, desc[UR36][R22.64+0x200] ;  /* 0x0002002416187980 */ /* 0x001f28000c101900 */
[----:B------:R-:W4:Y:S04]  /*18f40*/  LD.E R25, desc[UR36][R22.64+0x204] ;  /* 0x0002042416197980 */ /* 0x000f28000c101900 */
[----:B-1----:R-:W4:Y:S04]  /*18f50*/  LD.E R26, desc[UR36][R22.64+0x208] ;  /* 0x00020824161a7980 */ /* 0x002f28000c101900 */
        /* <DEDUP_REMOVED lines=125> */
[----:B------:R-:W-:-:S02]  /*19730*/  ISETP.NE.U32.AND P0, PT, R186, RZ, PT ;  /* 0x000000ffba00720c */ /* 0x000fc40003f05070 */
[----:B------:R-:W-:Y:S02]  /*19740*/  R2UR UR6, R2 ;  /* 0x00000000020672ca */ /* 0x000fe400000e0000 */
[----:B------:R-:W-:Y:S02]  /*19750*/  R2UR UR7, R3 ;  /* 0x00000000030772ca */ /* 0x000fe400000e0000 */
[----:B------:R-:W-:Y:S02]  /*19760*/  F2FP.F16.F32.PACK_AB R152, R152, R189 ;  /* 0x000000bd9898723e */ /* 0x000fe400000000ff */
[----:B------:R-:W-:Y:S02]  /*19770*/  F2FP.F16.F32.PACK_AB R154, R5, R154 ;  /* 0x0000009a059a723e */ /* 0x000fe400000000ff */
[----:B------:R-:W-:Y:S02]  /*19780*/  F2FP.F16.F32.PACK_AB R153, R153, R184 ;  /* 0x000000b89999723e */ /* 0x000fe400000000ff */
[----:B------:R-:W-:Y:S01]  /*19790*/  F2FP.F16.F32.PACK_AB R155, R4, R155 ;  /* 0x0000009b049b723e */ /* 0x000fe200000000ff */
[----:B------:R-:W-:Y:S01]  /*197a0*/  VOTEU.ANY UP0, P0 ;  /* 0x00000000003f7886 */ /* 0x000fe20000000100 */
[----:B------:R-:W-:-:S02]  /*197b0*/  VIADD R4, R2, 0x80 ;  /* 0x0000008002047836 */ /* 0x000fc40000000000 */
[----:B------:R-:W-:Y:S01]  /*197c0*/  IMAD.MOV.U32 R5, RZ, RZ, R3 ;  /* 0x000000ffff057224 */ /* 0x000fe200078e0003 */
[----:B--2---:R-:W-:-:S06]  /*197d0*/  WARPGROUP.ARRIVE ;  /* 0x00000000000079c5 */ /* 0x004fcc0000000000 */
[----:B------:R-:W-:Y:S01]  /*197e0*/  HGMMA.64x256x16.F32 R24, R152, gdesc[UR4].tnspB, R24, UP0, gsb0 ;  /* 0x43e0000498187df0 */ /* 0x000fe2000b800818 */
[----:B------:R-:W-:Y:S02]  /*197f0*/  R2UR UR6, R4 ;  /* 0x00000000040672ca */ /* 0x000fe400000e0000 */
[----:B------:R-:W-:Y:S01]  /*19800*/  R2UR UR7, R5 ;  /* 0x00000000050772ca */ /* 0x000fe200000e0000 */
        /* <DEDUP_REMOVED lines=140> */
[----:B------:R-:W-:Y:S02]  /*1a0d0*/  VIADD R4, R2, 0x180 ;  /* 0x0000018002047836 */ /* 0x000fe40000000000 */
[----:B------:R-:W-:Y:S01]  /*1a0e0*/  IMAD.MOV.U32 R5, RZ, RZ, R3 ;  /* 0x000000ffff057224 */ /* 0x000fe200078e0003 */
[----:B------:R-:W-:Y:S02]  /*1a0f0*/  WARPGROUP.DEPBAR.LE gsb0, 0x0 ;  /* 0x00008000000079c5 */ /* 0x000fe40000010000 */
[----:B------:R-:W-:-:S02]  /*1a100*/  F2FP.F16.F32.PACK_AB R152, R177, R174 ;  /* 0x000000aeb198723e */ /* 0x000fc400000000ff */
        /* <DEDUP_REMOVED lines=553> */
[----:B------:R0:W-:Y:S04]  /*1c3a0*/  ST.E desc[UR36][R22.64+0x204], R25 ;  /* 0x0002041916007985 */ /* 0x0001e8000c101924 */
        /* <DEDUP_REMOVED lines=126> */
[----:B------:R4:W-:Y:S04]  /*1cb90*/  STL [R1+0x68], R0 ;  /* 0x0000680001007387 */ /* 0x0009e80000100800 */
        /* <DEDUP_REMOVED lines=256> */
[----:B0-----:R-:W2:Y:S04]  /*1dba0*/  LDL.64 R20, [R1+0x190] ;  /* 0x0001900001147983 */ /* 0x001ea80000100a00 */
[----:B------:R1:W5:Y:S04]  /*1dbb0*/  LDL R0, [R1+0x1f0] ;  /* 0x0001f00001007983 */ /* 0x0003680000100800 */
[----:B--2---:R-:W2:Y:S01]  /*1dbc0*/  LD.E R2, desc[UR36][R20.64] ;  /* 0x0000002414027980 */ /* 0x004ea2000c101900 */
[----:B------:R-:W-:Y:S01]  /*1dbd0*/  BSSY B0, `(.L_x_2257) ;  /* 0x0000005000007945 */ /* 0x000fe20003800000 */
[----:B--2---:R-:W-:-:S04]  /*1dbe0*/  LOP3.LUT R2, R2, 0x1, RZ, 0xfc, !PT ;  /* 0x0000000102027812 */ /* 0x004fc800078efcff */
[----:B------:R-:W-:-:S13]  /*1dbf0*/  ISETP.NE.AND P0, PT, R2, 0x3, PT ;  /* 0x000000030200780c */ /* 0x000fda0003f05270 */
[----:B-1----:R-:W-:Y:S05]  /*1dc00*/  @!P0 BRA `(.L_x_2258) ;  /* 0x0000000000048947 */ /* 0x002fea0003800000 */
[----:B------:R-:W-:Y:S01]  /*1dc10*/  BPT.TRAP 0x1 ;  /* 0x000000040000795c */ /* 0x000fe20000300000 */
.L_x_2258:
[----:B------:R-:W-:Y:S05]  /*1dc20*/  BSYNC B0 ;  /* 0x0000000000007941 */ /* 0x000fea0003800000 */
.L_x_2257:
[----:B------:R-:W2:Y:S04]  /*1dc30*/  LD.E.64 R2, desc[UR36][R20.64+0x20] ;  /* 0x0000202414027980 */ /* 0x000ea8000c101b00 */
[----:B------:R-:W3:Y:S01]  /*1dc40*/  LD.E R4, desc[UR36][R20.64+0xc] ;  /* 0x00000c2414047980 */ /* 0x000ee2000c101900 */
[C---:B------:R-:W-:Y:S01]  /*1dc50*/  ISETP.GT.AND P0, PT, R11.reuse, UR40, PT ;  /* 0x000000280b007c0c */ /* 0x040fe2000bf04270 */
[----:B------:R-:W-:Y:S01]  /*1dc60*/  VIADD R11, R11, 0xffffffff ;  /* 0xffffffff0b0b7836 */ /* 0x000fe20000000000 */
[----:B--2---:R-:W-:-:S05]  /*1dc70*/  MOV R3, R2 ;  /* 0x0000000200037202 */ /* 0x004fca0000000f00 */
[----:B-----5:R-:W-:-:S05]  /*1dc80*/  IMAD R3, R0, 0x8, R3 ;  /* 0x0000000800037824 */ /* 0x020fca00078e0203 */
[----:B---3--:R-:W-:-:S04]  /*1dc90*/  PRMT R3, R4, 0x654, R3 ;  /* 0x0000065404037816 */ /* 0x008fc80000000003 */
[----:B------:R1:W-:Y:S01]  /*1dca0*/  SYNCS.ARRIVE.TRANS64.RED.A1T0 RZ, [R3+URZ], RZ ;  /* 0x000000ff03ff79a7 */ /* 0x0003e2000810043f */
[----:B------:R-:W-:Y:S05]  /*1dcb0*/  @P0 BRA `(.L_x_2259) ;  /* 0xffffff5000e80947 */ /* 0x000fea000383ffff */
.L_x_2226:
[----:B------:R-:W-:Y:S05]  /*1dcc0*/  WARPSYNC.ALL ;  /* 0x0000000000007948 */ /* 0x000fea0003800000 */
[----:B------:R-:W0:Y:S04]  /*1dcd0*/  LDL R5, [R1+0x420] ;  /* 0x0004200001057983 */ /* 0x000e280000100800 */
[----:B------:R-:W2:Y:S04]  /*1dce0*/  LDL R6, [R1+0x424] ;  /* 0x0004240001067983 */ /* 0x000ea80000100800 */
[----:B------:R-:W3:Y:S04]  /*1dcf0*/  LDL R136, [R1+0x1f0] ;  /* 0x0001f00001887983 */ /* 0x000ee80000100800 */
[----:B------:R-:W4:Y:S04]  /*1dd00*/  LDL.64 R14, [R1+0x398] ;  /* 0x00039800010e7983 */ /* 0x000f280000100a00 */
[----:B------:R-:W5:Y:S04]  /*1dd10*/  LDL.64 R12, [R1+0x3a8] ;  /* 0x0003a800010c7983 */ /* 0x000f680000100a00 */
[----:B------:R-:W4:Y:S04]  /*1dd20*/  LDL.64 R132, [R1+0x200] ;  /* 0x0002000001847983 */ /* 0x000f280000100a00 */
[----:B------:R-:W5:Y:S04]  /*1dd30*/  LDL.64 R134, [R1+0x210] ;  /* 0x0002100001867983 */ /* 0x000f680000100a00 */
        /* <DEDUP_REMOVED lines=57> */
[----:B------:R-:W5:Y:S04]  /*1e0d0*/  LDL R137, [R1+0x1f8] ;  /* 0x0001f80001897983 */ /* 0x000f680000100800 */
[----:B0-----:R-:W0:Y:S02]  /*1e0e0*/  SHFL.BFLY PT, R0, R5, 0x2, 0x1f ;  /* 0x0c401f0005007f89 */ /* 0x001e2400000e0000 */
[----:B0-----:R-:W-:-:S05]  /*1e0f0*/  FADD.FTZ R0, R5, R0 ;  /* 0x0000000005007221 */ /* 0x001fca0000010000 */
[----:B-1----:R-:W0:Y:S02]  /*1e100*/  SHFL.BFLY PT, R3, R0, 0x1, 0x1f ;  /* 0x0c201f0000037f89 */ /* 0x002e2400000e0000 */
[----:B0-----:R-:W-:Y:S01]  /*1e110*/  FADD.FTZ R2, R0, R3 ;  /* 0x0000000300027221 */ /* 0x001fe20000010000 */
[----:B---3--:R-:W-:Y:S01]  /*1e120*/  VIADD R136, R136, 0x1 ;  /* 0x0000000188887836 */ /* 0x008fe20000000000 */
[----:B------:R-:W3:Y:S04]  /*1e130*/  LDL R0, [R1+0x1fc] ;  /* 0x0001fc0001007983 */ /* 0x000ee80000100800 */
[----:B------:R-:W-:Y:S04]  /*1e140*/  STL [R1+0x420], R2 ;  /* 0x0004200201007387 */ /* 0x000fe80000100800 */
[----:B------:R-:W4:Y:S04]  /*1e150*/  LDL R148, [R1+0x420] ;  /* 0x0004200001947983 */ /* 0x000f280000100800 */
[----:B--2---:R-:W0:Y:S02]  /*1e160*/  SHFL.BFLY PT, R3, R6, 0x2, 0x1f ;  /* 0x0c401f0006037f89 */ /* 0x004e2400000e0000 */
[----:B0-----:R-:W-:Y:S01]  /*1e170*/  FADD.FTZ R3, R3, R6 ;  /* 0x0000000603037221 */ /* 0x001fe20000010000 */
[----:B------:R-:W-:Y:S01]  /*1e180*/  ISETP.NE.AND P2, PT, R136, 0x2, PT ;  /* 0x000000028800780c */ /* 0x000fe20003f45270 */
[----:B------:R-:W2:Y:S04]  /*1e190*/  LDL.64 R6, [R1+0x3e8] ;  /* 0x0003e80001067983 */ /* 0x000ea80000100a00 */
[----:B------:R-:W0:Y:S08]  /*1e1a0*/  SHFL.BFLY PT, R4, R3, 0x1, 0x1f ;  /* 0x0c201f0003047f89 */ /* 0x000e3000000e0000 */
[----:B------:R-:W2:Y:S01]  /*1e1b0*/  @!P2 LDL R19, [R1+0x1f4] ;  /* 0x0001f4000113a983 */ /* 0x000ea20000100800 */
[----:B0-----:R-:W-:-:S03]  /*1e1c0*/  FADD.FTZ R140, R3, R4 ;  /* 0x00000004038c7221 */ /* 0x001fc60000010000 */
[----:B------:R-:W2:Y:S02]  /*1e1d0*/  LDL.64 R4, [R1+0x3d8] ;  /* 0x0003d80001047983 */ /* 0x000ea40000100a00 */
[----:B------:R-:W-:Y:S02]  /*1e1e0*/  FSETP.NE.FTZ.AND P1, PT, R140, RZ, PT ;  /* 0x000000ff8c00720b */ /* 0x000fe40003f35000 */
[----:B------:R-:W2:Y:S11]  /*1e1f0*/  LDL.64 R2, [R1+0x3f8] ;  /* 0x0003f80001027983 */ /* 0x000eb60000100a00 */
[----:B------:R-:W2:Y:S04]  /*1e200*/  @P1 LDL R143, [R1+0x430] ;  /* 0x00043000018f1983 */ /* 0x000ea80000100800 */
[----:B------:R-:W2:Y:S01]  /*1e210*/  @P1 LDL R145, [R1+0x414] ;  /* 0x0004140001911983 */ /* 0x000ea20000100800 */
[----:B------:R-:W-:-:S02]  /*1e220*/  IMAD.MOV.U32 R142, RZ, RZ, -0x800000 ;  /* 0xff800000ff8e7424 */ /* 0x000fc400078e00ff */
[----:B------:R-:W-:Y:S01]  /*1e230*/  IMAD.MOV.U32 R138, RZ, RZ, RZ ;  /* 0x000000ffff8a7224 */ /* 0x000fe200078e00ff */
[----:B------:R0:W-:Y:S08]  /*1e240*/  BAR.ARV R208, 0x100 ;  /* 0x000400d00000751d */ /* 0x0001f00000002000 */
[----:B------:R-:W-:Y:S06]  /*1e250*/  BAR.ARV 0x8, 0x180 ;  /* 0x0206000000007b1d */ /* 0x000fec0000002000 */
[----:B----4-:R-:W-:-:S13]  /*1e260*/  FSETP.NE.FTZ.AND P0, PT, R148, RZ, PT ;  /* 0x000000ff9400720b */ /* 0x010fda0003f15000 */
[----:B------:R-:W4:Y:S04]  /*1e270*/  @P0 LDL R139, [R1+0x430] ;  /* 0x00043000018b0983 */ /* 0x000f280000100800 */
[----:B------:R-:W2:Y:S01]  /*1e280*/  @P0 LDL R144, [R1+0x410] ;  /* 0x0004100001900983 */ /* 0x000ea20000100800 */
[----:B------:R-:W1:Y:S02]  /*1e290*/  @P0 MUFU.LG2 R141, R148 ;  /* 0x00000094008d0308 */ /* 0x000e640000000c00 */
[----:B-1----:R-:W-:-:S06]  /*1e2a0*/  @P0 FMUL.FTZ R146, R141, 0.69314718246459960938 ;  /* 0x3f3172188d920820 */ /* 0x002fcc0000410000 */
[----:B------:R-:W1:Y:S08]  /*1e2b0*/  @P1 MUFU.LG2 R147, R140 ;  /* 0x0000008c00931308 */ /* 0x000e700000000c00 */
[----:B------:R-:W0:Y:S01]  /*1e2c0*/  @P0 MUFU.RCP R138, R148 ;  /* 0x00000094008a0308 */ /* 0x000e220000001000 */
[----:B---3--:R-:W-:Y:S02]  /*1e2d0*/  VIADD R0, R0, 0x1 ;  /* 0x0000000100007836 */ /* 0x008fe40000000000 */
[----:B-1----:R-:W-:Y:S01]  /*1e2e0*/  @P1 FMUL.FTZ R147, R147, 0.69314718246459960938 ;  /* 0x3f31721893931820 */ /* 0x002fe20000410000 */
[----:B------:R-:W-:Y:S01]  /*1e2f0*/  STL [R1+0x424], R140 ;  /* 0x0004248c01007387 */ /* 0x000fe20000100800 */
[-C--:B0-----:R-:W-:Y:S01]  /*1e300*/  FMUL.FTZ R133, R133, R138.reuse ;  /* 0x0000008a85857220 */ /* 0x081fe20000410000 */
[-C--:B------:R-:W-:Y:S01]  /*1e310*/  FMUL.FTZ R132, R132, R138.reuse ;  /* 0x0000008a84847220 */ /* 0x080fe20000410000 */
[-C--:B-----5:R-:W-:Y:S01]  /*1e320*/  FMUL.FTZ R135, R135, R138.reuse ;  /* 0x0000008a87877220 */ /* 0x0a0fe20000410000 */
        /* <DEDUP_REMOVED lines=61> */
[----:B------:R-:W-:Y:S04]  /*1e700*/  STL [R1+0x1f0], R136 ;  /* 0x0001f08801007387 */ /* 0x000fe80000100800 */
[----:B------:R-:W-:Y:S04]  /*1e710*/  STL.64 [R1+0x200], R132 ;  /* 0x0002008401007387 */ /* 0x000fe80000100a00 */
        /* <DEDUP_REMOVED lines=31> */
[----:B------:R-:W-:Y:S04]  /*1e910*/  STL [R1+0x1fc], R0 ;  /* 0x0001fc0001007387 */ /* 0x000fe80000100800 */
[----:B------:R-:W-:Y:S01]  /*1e920*/  @!P2 STL [R1+0x1f0], RZ ;  /* 0x0001f0ff0100a387 */ /* 0x000fe20000100800 */
[----:B----4-:R-:W-:-:S04]  /*1e930*/  @P0 FMUL.FTZ R139, R139, 0.69314718246459960938 ;  /* 0x3f3172188b8b0820 */ /* 0x010fc80000410000 */
[----:B--2---:R-:W-:Y:S01]  /*1e940*/  @P0 FFMA.FTZ R142, R139, R144, R146 ;  /* 0x000000908b8e0223 */ /* 0x004fe20000010092 */
[----:B------:R-:W-:-:S06]  /*1e950*/  IMAD.MOV.U32 R139, RZ, RZ, RZ ;  /* 0x000000ffff8b7224 */ /* 0x000fcc00078e00ff */
[----:B------:R-:W0:Y:S01]  /*1e960*/  @P1 MUFU.RCP R139, R140 ;  /* 0x0000008c008b1308 */ /* 0x000e220000001000 */
[----:B------:R-:W-:Y:S01]  /*1e970*/  @P1 FMUL.FTZ R146, R143, 0.69314718246459960938 ;  /* 0x3f3172188f921820 */ /* 0x000fe20000410000 */
[----:B------:R-:W-:-:S03]  /*1e980*/  IMAD.MOV.U32 R144, RZ, RZ, -0x800000 ;  /* 0xff800000ff907424 */ /* 0x000fc600078e00ff */
[----:B------:R-:W-:Y:S01]  /*1e990*/  @P1 FFMA.FTZ R144, R146, R145, R147 ;  /* 0x0000009192901223 */ /* 0x000fe20000010093 */
[----:B------:R-:W-:Y:S01]  /*1e9a0*/  STL [R1+0x420], R142 ;  /* 0x0004208e01007387 */ /* 0x000fe20000100800 */
[-C--:B0-----:R-:W-:Y:S01]  /*1e9b0*/  FMUL.FTZ R15, R15, R139.reuse ;  /* 0x0000008b0f0f7220 */ /* 0x081fe20000410000 */
[-C--:B------:R-:W-:Y:S01]  /*1e9c0*/  FMUL.FTZ R14, R14, R139.reuse ;  /* 0x0000008b0e0e7220 */ /* 0x080fe20000410000 */
[-C--:B------:R-:W-:Y:S01]  /*1e9d0*/  FMUL.FTZ R13, R13, R139.reuse ;  /* 0x0000008b0d0d7220 */ /* 0x080fe20000410000 */
[-C--:B------:R-:W-:Y:S01]  /*1e9e0*/  FMUL.FTZ R12, R12, R139.reuse ;  /* 0x0000008b0c0c7220 */ /* 0x080fe20000410000 */
[-C--:B------:R-:W-:Y:S01]  /*1e9f0*/  FMUL.FTZ R71, R71, R139.reuse ;  /* 0x0000008b47477220 */ /* 0x080fe20000410000 */
[-C--:B------:R-:W-:Y:S01]  /*1ea00*/  FMUL.FTZ R70, R70, R139.reuse ;  /* 0x0000008b46467220 */ /* 0x080fe20000410000 */
[----:B------:R-:W-:Y:S01]  /*1ea10*/  STL.64 [R1+0x398], R14 ;  /* 0x0003980e01007387 */ /* 0x000fe20000100a00 */
[-C--:B------:R-:W-:Y:S01]  /*1ea20*/  FMUL.FTZ R69, R69, R139.reuse ;  /* 0x0000008b45457220 */ /* 0x080fe20000410000 */
[-C--:B------:R-:W-:Y:S01]  /*1ea30*/  FMUL.FTZ R68, R68, R139.reuse ;  /* 0x0000008b44447220 */ /* 0x080fe20000410000 */
[-C--:B------:R-:W-:Y:S01]  /*1ea40*/  FMUL.FTZ R67, R67, R139.reuse ;  /* 0x0000008b43437220 */ /* 0x080fe20000410000 */
[----:B------:R0:W-:Y:S01]  /*1ea50*/  STL.64 [R1+0x3a8], R12 ;  /* 0x0003a80c01007387 */ /* 0x0001e20000100a00 */
        /* <DEDUP_REMOVED lines=55> */
[----:B0-----:R-:W-:Y:S01]  /*1edd0*/  VIADD R12, R137, 0x1 ;  /* 0x00000001890c7836 */ /* 0x001fe20000000000 */
[----:B------:R-:W-:Y:S01]  /*1ede0*/  @!P2 LOP3.LUT R14, R19, 0x1, RZ, 0x3c, !PT ;  /* 0x00000001130ea812 */ /* 0x000fe200078e3cff */
[----:B------:R0:W-:Y:S04]  /*1edf0*/  STL [R1+0x424], R144 ;  /* 0x0004249001007387 */ /* 0x0001e80000100800 */
[----:B------:R0:W-:Y:S04]  /*1ee00*/  STL.64 [R1+0x208], R70 ;  /* 0x0002084601007387 */ /* 0x0001e80000100a00 */
        /* <DEDUP_REMOVED lines=29> */
[----:B------:R0:W-:Y:S04]  /*1efe0*/  STL [R1+0x1f8], R12 ;  /* 0x0001f80c01007387 */ /* 0x0001e80000100800 */
[----:B------:R0:W-:Y:S01]  /*1eff0*/  @!P2 STL [R1+0x1f4], R14 ;  /* 0x0001f40e0100a387 */ /* 0x0001e20000100800 */
[----:B------:R-:W-:-:S13]  /*1f000*/  PLOP3.LUT P0, PT, PT, PT, PT, 0x8, 0x0 ;  /* 0x000000000000781c */ /* 0x000fda0003f0e170 */
.L_x_2156:
[----:B------:R-:W1:Y:S08]  /*1f010*/  S2UR UR9, SR_CgaCtaId ;  /* 0x00000000000979c3 */ /* 0x000e700000008800 */
[----:B------:R-:W-:Y:S06]  /*1f020*/  BAR.SYNC.DEFER_BLOCKING 0x5, 0x180 ;  /* 0x0146000000007b1d */ /* 0x000fec0000010000 */
[----:B------:R-:W-:Y:S01]  /*1f030*/  UMOV UR42, 0x400 ;  /* 0x00000400002a7882 */ /* 0x000fe20000000000 */
[----:B------:R-:W-:Y:S01]  /*1f040*/  BSSY B0, `(.L_x_2260) ;  /* 0x0000280000007945 */ /* 0x000fe20003800000 */
[----:B-1----:R-:W-:-:S09]  /*1f050*/  ULEA UR42, UR9, UR42, 0x18 ;  /* 0x0000002a092a7291 */ /* 0x002fd2000f8ec03f */
[----:B------:R-:W1:Y:S02]  /*1f060*/  LDS R0, [UR42+0x324d0] ;  /* 0x0324d02aff007984 */ /* 0x000e640008000800 */
[----:B-1----:R-:W-:Y:S01]  /*1f070*/  R2UR UR4, R0 ;  /* 0x00000000000472ca */ /* 0x002fe200000e0000 */
[----:B------:R-:W-:Y:S06]  /*1f080*/  BAR.ARV 0x4, 0x180 ;  /* 0x0106000000007b1d */ /* 0x000fec0000002000 */
[----:B------:R-:W-:Y:S08]  /*1f090*/  @P0 BRA `(.L_x_2261) ;  /* 0x0000001c000c0947 */ /* 0x000ff00003800000 */
[----:B------:R-:W2:Y:S01]  /*1f0a0*/  LDL.128 R104, [R1+0x280] ;  /* 0x0002800001687983 */ /* 0x000ea20000100c00 */
[----:B0-----:R-:W0:Y:S01]  /*1f0b0*/  LDC R2, c[0x0][0xce8] ;  /* 0x00033a00ff027b82 */ /* 0x001e220000000800 */
[----:B------:R-:W-:Y:S02]  /*1f0c0*/  ULDC UR5, c[0x0][0xb88] ;  /* 0x0002e20000057ab9 */ /* 0x000fe40000000800 */
[----:B------:R-:W3:Y:S04]  /*1f0d0*/  LDL.128 R100, [R1+0x290] ;  /* 0x0002900001647983 */ /* 0x000ee80000100c00 */
[----:B------:R-:W4:Y:S04]  /*1f0e0*/  LDL.128 R96, [R1+0x2a0] ;  /* 0x0002a00001607983 */ /* 0x000f280000100c00 */
[----:B------:R-:W4:Y:S04]  /*1f0f0*/  LDL.128 R92, [R1+0x2b0] ;  /* 0x0002b000015c7983 */ /* 0x000f280000100c00 */
[----:B------:R-:W4:Y:S04]  /*1f100*/  LDL.128 R88, [R1+0x2c0] ;  /* 0x0002c00001587983 */ /* 0x000f280000100c00 */
[----:B------:R-:W4:Y:S04]  /*1f110*/  LDL.128 R84, [R1+0x2d0] ;  /* 0x0002d00001547983 */ /* 0x000f280000100c00 */
[----:B------:R-:W4:Y:S04]  /*1f120*/  LDL R153, [R1+0x454] ;  /* 0x0004540001997983 */ /* 0x000f280000100800 */
[----:B------:R-:W4:Y:S04]  /*1f130*/  LDL.128 R80, [R1+0x2e0] ;  /* 0x0002e00001507983 */ /* 0x000f280000100c00 */
        /* <DEDUP_REMOVED lines=11> */
[----:B------:R-:W4:Y:S04]  /*1f1f0*/  LDL R158, [R1+0x450] ;  /* 0x00045000019e7983 */ /* 0x000f280000100800 */
[----:B------:R-:W4:Y:S04]  /*1f200*/  LDL R157, [R1+0x44c] ;  /* 0x00044c00019d7983 */ /* 0x000f280000100800 */
[----:B------:R-:W4:Y:S04]  /*1f210*/  LDL.128 R52, [R1+0x320] ;  /* 0x0003200001347983 */ /* 0x000f280000100c00 */
[----:B------:R-:W4:Y:S04]  /*1f220*/  LDL R156, [R1+0x448] ;  /* 0x00044800019c7983 */ /* 0x000f280000100800 */
[----:B------:R-:W4:Y:S04]  /*1f230*/  LDL.128 R64, [R1+0x340] ;  /* 0x0003400001407983 */ /* 0x000f280000100c00 */
[----:B------:R-:W4:Y:S04]  /*1f240*/  LDL R155, [R1+0x444] ;  /* 0x00044400019b7983 */ /* 0x000f280000100800 */
        /* <DEDUP_REMOVED lines=12> */
[----:B------:R-:W4:Y:S01]  /*1f310*/  LDL.128 R8, [R1+0x3f0] ;  /* 0x0003f00001087983 */ /* 0x000f220000100c00 */
[----:B------:R-:W-:Y:S01]  /*1f320*/  VIADD R19, R206, UR61 ;  /* 0x0000003dce137c36 */ /* 0x000fe20008000000 */
[----:B------:R-:W-:Y:S01]  /*1f330*/  LOP3.LUT P0, RZ, R212, 0x3, RZ, 0xc0, !PT ;  /* 0x00000003d4ff7812 */ /* 0x000fe2000780c0ff */
[----:B0-----:R-:W-:Y:S01]  /*1f340*/  IMAD R0, R2, UR5, RZ ;  /* 0x0000000502007c24 */ /* 0x001fe2000f8e02ff */
[----:B------:R-:W-:Y:S01]  /*1f350*/  IADD3 R151, P1, R190, 0x8040, RZ ;  /* 0x00008040be977810 */ /* 0x000fe20007f3e0ff */
[----:B------:R-:W-:-:S03]  /*1f360*/  ULDC.64 UR10, c[0x0][0xc90] ;  /* 0x00032400000a7ab9 */ /* 0x000fc60000000a00 */
[----:B------:R-:W-:-:S13]  /*1f370*/  ISETP.GE.OR P2, PT, R19, R0, P0 ;  /* 0x000000001300720c */ /* 0x000fda0000746670 */
[----:B------:R-:W4:Y:S01]  /*1f380*/  @!P2 LDL R3, [R1+0x420] ;  /* 0x000420000103a983 */ /* 0x000f220000100800 */
[----:B------:R-:W-:-:S04]  /*1f390*/  LOP3.LUT R150, R151, 0x380, RZ, 0xc0, !PT ;  /* 0x0000038097967812 */ /* 0x000fc800078ec0ff */
[----:B------:R-:W-:-:S04]  /*1f3a0*/  SHF.R.U64 R150, R150, 0x3, RZ ;  /* 0x0000000396967819 */ /* 0x000fc800000012ff */
[----:B------:R-:W-:Y:S01]  /*1f3b0*/  LOP3.LUT R150, R150, R151, RZ, 0x3c, !PT ;  /* 0x0000009796967212 */ /* 0x000fe200078e3cff */
[----:B------:R-:W-:Y:S01]  /*1f3c0*/  IMAD.X R151, RZ, RZ, R191, P1 ;  /* 0x000000ffff977224 */ /* 0x000fe200008e06bf */
[----:B------:R-:W-:Y:S02]  /*1f3d0*/  ISETP.NE.AND P1, PT, R2, 0x1, PT ;  /* 0x000000010200780c */ /* 0x000fe40003f25270 */
[----:B------:R-:W-:Y:S01]  /*1f3e0*/  R2UR UR14, R204 ;  /* 0x00000000cc0e72ca */ /* 0x000fe200000e0000 */
[----:B------:R-:W-:Y:S01]  /*1f3f0*/  USHF.R.S32.HI UR13, URZ, 0x1f, UR60 ;  /* 0x0000001f3f0d7899 */ /* 0x000fe2000801143c */
[C---:B------:R-:W-:Y:S02]  /*1f400*/  IADD3 R21, P6, R190.reuse, 0x8020, RZ ;  /* 0x00008020be157810 */ /* 0x040fe40007fde0ff */
[----:B------:R-:W-:-:S09]  /*1f410*/  IADD3 R149, P3, R190, 0x8060, RZ ;  /* 0x00008060be957810 */ /* 0x000fd20007f7e0ff */
[----:B------:R-:W-:-:S04]  /*1f420*/  USHF.R.S32.HI UR12, URZ, 0x1f, UR14 ;  /* 0x0000001f3f0c7899 */ /* 0x000fc8000801140e */
[----:B------:R-:W-:Y:S02]  /*1f430*/  UIMAD UR5, UR12, UR10, URZ ;  /* 0x0000000a0c0572a4 */ /* 0x000fe4000f8e023f */
[----:B------:R-:W-:Y:S02]  /*1f440*/  UIMAD.WIDE.U32 UR6, UR14, UR10, URZ ;  /* 0x0000000a0e0672a5 */ /* 0x000fe4000f8e003f */
[----:B------:R-:W-:-:S03]  /*1f450*/  UIMAD UR5, UR14, UR11, UR5 ;  /* 0x0000000b0e0572a4 */ /* 0x000fc6000f8e0205 */
[----:B------:R-:W-:Y:S01]  /*1f460*/  ULDC.64 UR10, c[0x0][0xc98] ;  /* 0x00032600000a7ab9 */ /* 0x000fe20000000a00 */
[----:B------:R-:W-:Y:S01]  /*1f470*/  LOP3.LUT R20, R21, 0x380, RZ, 0xc0, !PT ;  /* 0x0000038015147812 */ /* 0x000fe200078ec0ff */
[----:B------:R-:W-:Y:S01]  /*1f480*/  UIMAD UR8, UR13, UR10, URZ ;  /* 0x0000000a0d0872a4 */ /* 0x000fe2000f8e023f */
[----:B------:R-:W-:Y:S01]  /*1f490*/  LOP3.LUT R148, R149, 0x380, RZ, 0xc0, !PT ;  /* 0x0000038095947812 */ /* 0x000fe200078ec0ff */
[----:B------:R-:W-:Y:S01]  /*1f4a0*/  UIADD3 UR7, UR7, UR5, URZ ;  /* 0x0000000507077290 */ /* 0x000fe2000fffe03f */
[----:B------:R-:W-:Y:S01]  /*1f4b0*/  LOP3.LUT R143, R190, 0x380, RZ, 0xc0, !PT ;  /* 0x00000380be8f7812 */ /* 0x000fe200078ec0ff */
[----:B------:R-:W-:Y:S01]  /*1f4c0*/  UIMAD UR8, UR60, UR11, UR8 ;  /* 0x0000000b3c0872a4 */ /* 0x000fe2000f8e0208 */
[----:B------:R-:W-:Y:S01]  /*1f4d0*/  SHF.R.U64 R20, R20, 0x3, RZ ;  /* 0x0000000314147819 */ /* 0x000fe200000012ff */
[----:B------:R-:W-:Y:S01]  /*1f4e0*/  UIMAD.WIDE.U32 UR6, UR60, UR10, UR6 ;  /* 0x0000000a3c0672a5 */ /* 0x000fe2000f8e0006 */
[----:B------:R-:W-:Y:S02]  /*1f4f0*/  SHF.R.U64 R148, R148, 0x3, RZ ;  /* 0x0000000394947819 */ /* 0x000fe400000012ff */
[----:B------:R-:W-:-:S02]  /*1f500*/  SHF.R.U64 R143, R143, 0x3, RZ ;  /* 0x000000038f8f7819 */ /* 0x000fc400000012ff */
[C---:B------:R-:W-:Y:S02]  /*1f510*/  IADD3 R147, P4, R190.reuse, 0xc000, RZ ;  /* 0x0000c000be937810 */ /* 0x040fe40007f9e0ff */
[----:B------:R-:W-:Y:S01]  /*1f520*/  IADD3 R141, P5, R190, 0xc020, RZ ;  /* 0x0000c020be8d7810 */ /* 0x000fe20007fbe0ff */
[----:B------:R-:W-:Y:S01]  /*1f530*/  VIADD R19, R19, 0x8 ;  /* 0x0000000813137836 */ /* 0x000fe20000000000 */
[----:B------:R-:W-:Y:S01]  /*1f540*/  LOP3.LUT R20, R20, R21, RZ, 0x3c, !PT ;  /* 0x0000001514147212 */ /* 0x000fe200078e3cff */
[--C-:B------:R-:W-:Y:S01]  /*1f550*/  IMAD.X R21, RZ, RZ, R191.reuse, P6 ;  /* 0x000000ffff157224 */ /* 0x100fe200030e06bf */
[----:B------:R-:W-:Y:S01]  /*1f560*/  LOP3.LUT R148, R148, R149, RZ, 0x3c, !PT ;  /* 0x0000009594947212 */ /* 0x000fe200078e3cff */
[--C-:B------:R-:W-:Y:S01]  /*1f570*/  IMAD.X R149, RZ, RZ, R191.reuse, P3 ;  /* 0x000000ffff957224 */ /* 0x100fe200018e06bf */
[----:B------:R-:W-:Y:S01]  /*1f580*/  LOP3.LUT R142, R143, R190, RZ, 0x3c, !PT ;  /* 0x000000be8f8e7212 */ /* 0x000fe200078e3cff */
[----:B------:R-:W-:Y:S01]  /*1f590*/  IMAD.MOV.U32 R143, RZ, RZ, R191 ;  /* 0x000000ffff8f7224 */ /* 0x000fe200078e00bf */
[----:B------:R-:W-:Y:S01]  /*1f5a0*/  IADD3 R145, P6, R190, 0xc040, RZ ;  /* 0x0000c040be917810 */ /* 0x000fe20007fde0ff */
[----:B------:R-:W-:Y:S01]  /*1f5b0*/  ULDC.64 UR10, c[0x0][0xbe8] ;  /* 0x0002fa00000a7ab9 */ /* 0x000fe20000000a00 */
[----:B------:R-:W-:-:S02]  /*1f5c0*/  LOP3.LUT R146, R147, 0x380, RZ, 0xc0, !PT ;  /* 0x0000038093927812 */ /* 0x000fc400078ec0ff */
[----:B------:R-:W-:Y:S02]  /*1f5d0*/  LOP3.LUT R140, R141, 0x380, RZ, 0xc0, !PT ;  /* 0x000003808d8c7812 */ /* 0x000fe400078ec0ff */
[----:B------:R-:W-:Y:S02]  /*1f5e0*/  LOP3.LUT R144, R145, 0x380, RZ, 0xc0, !PT ;  /* 0x0000038091907812 */ /* 0x000fe400078ec0ff */
[----:B------:R-:W-:Y:S02]  /*1f5f0*/  MOV R152, R142 ;  /* 0x0000008e00987202 */ /* 0x000fe40000000f00 */
[----:B------:R-:W-:Y:S02]  /*1f600*/  SHF.R.U64 R146, R146, 0x3, RZ ;  /* 0x0000000392927819 */ /* 0x000fe400000012ff */
[----:B------:R-:W-:Y:S02]  /*1f610*/  SHF.R.U64 R140, R140, 0x3, RZ ;  /* 0x000000038c8c7819 */ /* 0x000fe400000012ff */
[----:B------:R-:W-:-:S02]  /*1f620*/  SHF.R.U64 R144, R144, 0x3, RZ ;  /* 0x0000000390907819 */ /* 0x000fc400000012ff */
[----:B------:R-:W-:Y:S02]  /*1f630*/  LOP3.LUT R146, R146, R147, RZ, 0x3c, !PT ;  /* 0x0000009392927212 */ /* 0x000fe400078e3cff */
[----:B--2---:R-:W-:Y:S02]  /*1f640*/  F2FP.F16.F32.PACK_AB R104, R105, R104 ;  /* 0x000000686968723e */ /* 0x004fe400000000ff */
[----:B------:R-:W-:Y:S02]  /*1f650*/  F2FP.F16.F32.PACK_AB R105, R107, R106 ;  /* 0x0000006a6b69723e */ /* 0x000fe400000000ff */
[----:B---3--:R-:W-:Y:S02]  /*1f660*/  F2FP.F16.F32.PACK_AB R106, R101, R100 ;  /* 0x00000064656a723e */ /* 0x008fe400000000ff */
[----:B------:R-:W0:Y:S01]  /*1f670*/  @P1 LDC R100, c[0x0][0xcec] ;  /* 0x00033b00ff641b82 */ /* 0x000e220000000800 */
[----:B----4-:R-:W-:Y:S02]  /*1f680*/  F2FP.F16.F32.PACK_AB R96, R97, R96 ;  /* 0x000000606160723e */ /* 0x010fe400000000ff */
[----:B------:R-:W-:-:S02]  /*1f690*/  F2FP.F16.F32.PACK_AB R97, R99, R98 ;  /* 0x000000626361723e */ /* 0x000fc400000000ff */
[----:B------:R-:W-:-:S03]  /*1f6a0*/  F2FP.F16.F32.PACK_AB R98, R93, R92 ;  /* 0x0000005c5d62723e */ /* 0x000fc600000000ff */
[----:B------:R-:W1:Y:S01]  /*1f6b0*/  @P1 LDC R92, c[0x0][0xcf0] ;  /* 0x00033c00ff5c1b82 */ /* 0x000e620000000800 */
[----:B------:R-:W-:Y:S02]  /*1f6c0*/  F2FP.F16.F32.PACK_AB R88, R89, R88 ;  /* 0x000000585958723e */ /* 0x000fe400000000ff */
[----:B------:R-:W-:Y:S02]  /*1f6d0*/  F2FP.F16.F32.PACK_AB R89, R91, R90 ;  /* 0x0000005a5b59723e */ /* 0x000fe400000000ff */
[----:B------:R-:W-:Y:S01]  /*1f6e0*/  F2FP.F16.F32.PACK_AB R90, R85, R84 ;  /* 0x00000054555a723e */ /* 0x000fe200000000ff */
[----:B------:R-:W-:Y:S01]  /*1f6f0*/  VIADD R85, R153, UR61 ;  /* 0x0000003d99557c36 */ /* 0x000fe20008000000 */
[----:B------:R-:W-:Y:S02]  /*1f700*/  F2FP.F16.F32.PACK_AB R80, R81, R80 ;  /* 0x000000505150723e */ /* 0x000fe400000000ff */
[----:B------:R-:W-:Y:S02]  /*1f710*/  F2FP.F16.F32.PACK_AB R81, R83, R82 ;  /* 0x000000525351723e */ /* 0x000fe400000000ff */
[----:B------:R-:W-:Y:S01]  /*1f720*/  F2FP.F16.F32.PACK_AB R82, R77, R76 ;  /* 0x0000004c4d52723e */ /* 0x000fe200000000ff */
[----:B0-----:R-:W-:-:S04]  /*1f730*/  @P1 IMAD.HI.U32 R77, R85, R100, RZ ;  /* 0x00000064554d1227 */ /* 0x001fc800078e00ff */
[----:B------:R-:W-:Y:S01]  /*1f740*/  IMAD.MOV.U32 R76, RZ, RZ, R85 ;  /* 0x000000ffff4c7224 */ /* 0x000fe200078e0055 */
[----:B-1----:R-:W-:Y:S02]  /*1f750*/  @P1 SHF.R.U32.HI R76, RZ, R92, R77 ;  /* 0x0000005cff4c1219 */ /* 0x002fe4000001164d */
[----:B------:R-:W-:-:S03]  /*1f760*/  F2FP.F16.F32.PACK_AB R72, R73, R72 ;  /* 0x000000484948723e */ /* 0x000fc600000000ff */
[--C-:B------:R-:W-:Y:S01]  /*1f770*/  IMAD.MOV R77, RZ, RZ, -R76.reuse ;  /* 0x000000ffff4d7224 */ /* 0x100fe200078e0a4c */
[----:B------:R-:W-:Y:S02]  /*1f780*/  F2FP.F16.F32.PACK_AB R73, R75, R74 ;  /* 0x0000004a4b49723e */ /* 0x000fe400000000ff */
[----:B------:R-:W-:Y:S01]  /*1f790*/  F2FP.F16.F32.PACK_AB R75, R59, R58 ;  /* 0x0000003a3b4b723e */ /* 0x000fe200000000ff */
[----:B------:R-:W-:Y:S01]  /*1f7a0*/  IMAD R59, R2, R77, R85 ;  /* 0x0000004d023b7224 */ /* 0x000fe200078e0255 */
[----:B------:R-:W-:Y:S01]  /*1f7b0*/  F2FP.F16.F32.PACK_AB R83, R79, R78 ;  /* 0x0000004e4f53723e */ /* 0x000fe200000000ff */
[----:B------:R-:W-:Y:S01]  /*1f7c0*/  IMAD.U32 R78, RZ, RZ, UR8 ;  /* 0x00000008ff4e7e24 */ /* 0x000fe2000f8e00ff */
[----:B------:R-:W-:Y:S02]  /*1f7d0*/  F2FP.F16.F32.PACK_AB R74, R57, R56 ;  /* 0x00000038394a723e */ /* 0x000fe400000000ff */
[----:B------:R-:W-:Y:S02]  /*1f7e0*/  SHF.R.S32.HI R57, RZ, 0x1f, R76 ;  /* 0x0000001fff397819 */ /* 0x000fe4000001144c */
[----:B------:R-:W-:-:S02]  /*1f7f0*/  IADD3 R56, P3, R76, UR6, RZ ;  /* 0x000000064c387c10 */ /* 0x000fc4000ff7e0ff */
[----:B------:R-:W-:Y:S02]  /*1f800*/  F2FP.F16.F32.PACK_AB R136, R137, R136 ;  /* 0x000000888988723e */ /* 0x000fe400000000ff */
[----:B------:R-:W-:Y:S02]  /*1f810*/  SHF.R.S32.HI R58, RZ, 0x1f, R59 ;  /* 0x0000001fff3a7819 */ /* 0x000fe4000001143b */
[----:B------:R-:W-:Y:S02]  /*1f820*/  F2FP.F16.F32.PACK_AB R137, R139, R138 ;  /* 0x0000008a8b89723e */ /* 0x000fe400000000ff */
[----:B------:R-:W-:Y:S02]  /*1f830*/  F2FP.F16.F32.PACK_AB R128, R129, R128 ;  /* 0x000000808180723e */ /* 0x000fe400000000ff */
[----:B------:R-:W-:Y:S02]  /*1f840*/  F2FP.F16.F32.PACK_AB R138, R133, R132 ;  /* 0x00000084858a723e */ /* 0x000fe400000000ff */
[----:B------:R-:W-:Y:S01]  /*1f850*/  F2FP.F16.F32.PACK_AB R139, R135, R134 ;  /* 0x00000086878b723e */ /* 0x000fe200000000ff */
[----:B------:R-:W-:Y:S01]  /*1f860*/  BAR.SYNC.DEFER_BLOCKING 0x1, 0x100 ;  /* 0x0044000000007b1d */ /* 0x000fe20000010000 */
[----:B------:R-:W-:-:S02]  /*1f870*/  F2FP.F16.F32.PACK_AB R129, R131, R130 ;  /* 0x000000828381723e */ /* 0x000fc400000000ff */
[----:B------:R-:W-:Y:S02]  /*1f880*/  F2FP.F16.F32.PACK_AB R120, R121, R120 ;  /* 0x000000787978723e */ /* 0x000fe400000000ff */
[----:B------:R-:W-:Y:S01]  /*1f890*/  IADD3.X R57, R57, UR7, R78, P3, !PT ;  /* 0x0000000739397c10 */ /* 0x000fe20009ffe44e */
[----:B------:R-:W-:Y:S01]  /*1f8a0*/  ULDC.64 UR6, c[0x0][0xc88] ;  /* 0x0003220000067ab9 */ /* 0x000fe20000000a00 */
[----:B------:R-:W-:Y:S02]  /*1f8b0*/  F2FP.F16.F32.PACK_AB R130, R125, R124 ;  /* 0x0000007c7d82723e */ /* 0x000fe400000000ff */
[----:B------:R-:W-:Y:S02]  /*1f8c0*/  F2FP.F16.F32.PACK_AB R131, R127, R126 ;  /* 0x0000007e7f83723e */ /* 0x000fe400000000ff */
[----:B------:R-:W-:Y:S02]  /*1f8d0*/  F2FP.F16.F32.PACK_AB R121, R123, R122 ;  /* 0x0000007a7b79723e */ /* 0x000fe400000000ff */
[----:B------:R-:W-:Y:S01]  /*1f8e0*/  F2FP.F16.F32.PACK_AB R112, R113, R112 ;  /* 0x000000707170723e */ /* 0x000fe200000000ff */
[----:B------:R-:W-:Y:S01]  /*1f8f0*/  IMAD R58, R58, UR6, RZ ;  /* 0x000000063a3a7c24 */ /* 0x000fe2000f8e02ff */
[----:B------:R-:W-:-:S02]  /*1f900*/  F2FP.F16.F32.PACK_AB R122, R117, R116 ;  /* 0x00000074757a723e */ /* 0x000fc400000000ff */
[----:B------:R-:W-:Y:S02]  /*1f910*/  F2FP.F16.F32.PACK_AB R123, R119, R118 ;  /* 0x00000076777b723e */ /* 0x000fe400000000ff */
[----:B------:R-:W-:Y:S02]  /*1f920*/  F2FP.F16.F32.PACK_AB R113, R115, R114 ;  /* 0x000000727371723e */ /* 0x000fe400000000ff */
[----:B------:R-:W-:Y:S02]  /*1f930*/  F2FP.F16.F32.PACK_AB R114, R109, R108 ;  /* 0x0000006c6d72723e */ /* 0x000fe400000000ff */
[----:B------:R-:W-:Y:S01]  /*1f940*/  F2FP.F16.F32.PACK_AB R115, R111, R110 ;  /* 0x0000006e6f73723e */ /* 0x000fe200000000ff */
[----:B------:R-:W-:Y:S01]  /*1f950*/  STSM.16.M88.4 [R152], R136 ;  /* 0x0000008898007844 */ /* 0x000fe20000000200 */
[----:B------:R-:W-:Y:S01]  /*1f960*/  F2FP.F16.F32.PACK_AB R107, R103, R102 ;  /* 0x00000066676b723e */ /* 0x000fe200000000ff */
[----:B------:R-:W-:Y:S01]  /*1f970*/  IMAD.WIDE.U32 R56, R59, UR6, R56 ;  /* 0x000000063b387c25 */ /* 0x000fe2000f8e0038 */
[----:B------:R-:W-:Y:S01]  /*1f980*/  F2FP.F16.F32.PACK_AB R99, R95, R94 ;  /* 0x0000005e5f63723e */ /* 0x000fe200000000ff */
[----:B------:R-:W-:Y:S01]  /*1f990*/  STSM.16.M88.4 [R158], R128 ;  /* 0x000000809e007844 */ /* 0x000fe20000000200 */
[----:B------:R-:W-:Y:S01]  /*1f9a0*/  F2FP.F16.F32.PACK_AB R91, R87, R86 ;  /* 0x00000056575b723e */ /* 0x000fe200000000ff */
[--C-:B------:R-:W-:Y:S01]  /*1f9b0*/  IMAD.X R147, RZ, RZ, R191.reuse, P4 ;  /* 0x000000ffff937224 */ /* 0x100fe200020e06bf */
[----:B------:R-:W-:Y:S01]  /*1f9c0*/  LOP3.LUT R140, R140, R141, RZ, 0x3c, !PT ;  /* 0x0000008d8c8c7212 */ /* 0x000fe200078e3cff */
[----:B------:R-:W-:Y:S01]  /*1f9d0*/  STSM.16.M88.4 [R157], R120 ;  /* 0x000000789d007844 */ /* 0x000fe20000000200 */
[----:B------:R-:W-:Y:S01]  /*1f9e0*/  F2FP.F16.F32.PACK_AB R52, R53, R52 ;  /* 0x000000343534723e */ /* 0x000fe200000000ff */
[----:B------:R-:W-:Y:S01]  /*1f9f0*/  IMAD R59, R59, UR7, R58 ;  /* 0x000000073b3b7c24 */ /* 0x000fe2000f8e023a */
[----:B------:R-:W-:Y:S01]  /*1fa00*/  LOP3.LUT R144, R144, R145, RZ, 0x3c, !PT ;  /* 0x0000009190907212 */ /* 0x000fe200078e3cff */
[--C-:B------:R-:W-:Y:S01]  /*1fa10*/  IMAD.X R141, RZ, RZ, R191.reuse, P5 ;  /* 0x000000ffff8d7224 */ /* 0x100fe200028e06bf */
[----:B------:R-:W-:Y:S01]  /*1fa20*/  STSM.16.M88.4 [R156], R112 ;  /* 0x000000709c007844 */ /* 0x000fe20000000200 */
[----:B------:R-:W-:Y:S01]  /*1fa30*/  F2FP.F16.F32.PACK_AB R53, R55, R54 ;  /* 0x000000363735723e */ /* 0x000fe200000000ff */
[----:B------:R-:W-:Y:S01]  /*1fa40*/  IMAD.X R145, RZ, RZ, R191, P6 ;  /* 0x000000ffff917224 */ /* 0x000fe200030e06bf */
[----:B------:R-:W-:Y:S01]  /*1fa50*/  F2FP.F16.F32.PACK_AB R64, R65, R64 ;  /* 0x000000404140723e */ /* 0x000fe200000000ff */
[----:B------:R-:W-:Y:S01]  /*1fa60*/  STSM.16.M88.4 [R155], R104 ;  /* 0x000000689b007844 */ /* 0x000fe20000000200 */
[----:B------:R-:W-:Y:S01]  /*1fa70*/  MOV R142, R20 ;  /* 0x00000014008e7202 */ /* 0x000fe20000000f00 */
[----:B------:R-:W-:Y:S01]  /*1fa80*/  ULDC.64 UR6, c[0x0][0xc50] ;  /* 0x0003140000067ab9 */ /* 0x000fe20000000a00 */
[----:B------:R-:W-:Y:S01]  /*1fa90*/  F2FP.F16.F32.PACK_AB R54, R69, R68 ;  /* 0x000000444536723e */ /* 0x000fe200000000ff */
[----:B------:R-:W-:Y:S01]  /*1faa0*/  STSM.16.M88.4 [R154], R96 ;  /* 0x000000609a007844 */ /* 0x000fe20000000200 */
[----:B------:R-:W-:-:S02]  /*1fab0*/  F2FP.F16.F32.PACK_AB R55, R71, R70 ;  /* 0x000000464737723e */ /* 0x000fc400000000ff */
[----:B------:R-:W-:Y:S02]  /*1fac0*/  F2FP.F16.F32.PACK_AB R65, R67, R66 ;  /* 0x000000424341723e */ /* 0x000fe400000000ff */
[----:B------:R-:W-:Y:S01]  /*1fad0*/  F2FP.F16.F32.PACK_AB R48, R49, R48 ;  /* 0x000000303130723e */ /* 0x000fe200000000ff */
[----:B------:R-:W-:Y:S01]  /*1fae0*/  STSM.16.M88.4 [R229], R88 ;  /* 0x00000058e5007844 */ /* 0x000fe20000000200 */
[----:B------:R-:W-:Y:S01]  /*1faf0*/  MOV R143, R150 ;  /* 0x00000096008f7202 */ /* 0x000fe20000000f00 */
[----:B------:R-:W-:Y:S01]  /*1fb00*/  IMAD.IADD R57, R57, 0x1, R59 ;  /* 0x0000000139397824 */ /* 0x000fe200078e023b */
[----:B------:R-:W-:Y:S02]  /*1fb10*/  F2FP.F16.F32.PACK_AB R66, R61, R60 ;  /* 0x0000003c3d42723e */ /* 0x000fe400000000ff */
[----:B------:R-:W-:Y:S02]  /*1fb20*/  F2FP.F16.F32.PACK_AB R67, R63, R62 ;  /* 0x0000003e3f43723e */ /* 0x000fe400000000ff */
[----:B------:R-:W-:-:S02]  /*1fb30*/  F2FP.F16.F32.PACK_AB R49, R51, R50 ;  /* 0x000000323331723e */ /* 0x000fc400000000ff */
[----:B------:R-:W-:Y:S01]  /*1fb40*/  F2FP.F16.F32.PACK_AB R4, R5, R4 ;  /* 0x000000040504723e */ /* 0x000fe200000000ff */
[----:B------:R-:W-:Y:S01]  /*1fb50*/  STSM.16.M88.4 [R228], R80 ;  /* 0x00000050e4007844 */ /* 0x000fe20000000200 */
[----:B------:R-:W-:Y:S02]  /*1fb60*/  MOV R20, R148 ;  /* 0x0000009400147202 */ /* 0x000fe40000000f00 */
[----:B------:R-:W-:Y:S02]  /*1fb70*/  F2FP.F16.F32.PACK_AB R50, R45, R44 ;  /* 0x0000002c2d32723e */ /* 0x000fe400000000ff */
[----:B------:R-:W-:Y:S02]  /*1fb80*/  F2FP.F16.F32.PACK_AB R51, R47, R46 ;  /* 0x0000002e2f33723e */ /* 0x000fe400000000ff */
[----:B------:R-:W-:Y:S02]  /*1fb90*/  F2FP.F16.F32.PACK_AB R5, R7, R6 ;  /* 0x000000060705723e */ /* 0x000fe400000000ff */
[----:B------:R-:W-:Y:S01]  /*1fba0*/  F2FP.F16.F32.PACK_AB R36, R37, R36 ;  /* 0x000000242524723e */ /* 0x000fe200000000ff */
[----:B------:R-:W-:Y:S01]  /*1fbb0*/  STSM.16.M88.4 [R227], R72 ;  /* 0x00000048e3007844 */ /* 0x000fe20000000200 */
[----:B------:R-:W-:-:S02]  /*1fbc0*/  MOV R21, R146 ;  /* 0x0000009200157202 */ /* 0x000fc40000000f00 */
[----:B------:R-:W-:Y:S02]  /*1fbd0*/  LEA R58, P3, R56, UR6, 0x2 ;  /* 0x00000006383a7c11 */ /* 0x000fe4000f8610ff */
[----:B------:R-:W-:Y:S02]  /*1fbe0*/  F2FP.F16.F32.PACK_AB R6, R41, R40 ;  /* 0x000000282906723e */ /* 0x000fe400000000ff */
        /* <DEDUP_REMOVED lines=10> */
[----:B------:R-:W-:Y:S02]  /*1fc90*/  MOV R141, R144 ;  /* 0x00000090008d7202 */ /* 0x000fe40000000f00 */
[----:B------:R-:W-:-:S02]  /*1fca0*/  F2FP.F16.F32.PACK_AB R30, R25, R24 ;  /* 0x00000018191e723e */ /* 0x000fc400000000ff */
[----:B------:R-:W-:Y:S02]  /*1fcb0*/  F2FP.F16.F32.PACK_AB R31, R27, R26 ;  /* 0x0000001a1b1f723e */ /* 0x000fe400000000ff */
[----:B------:R-:W-:Y:S01]  /*1fcc0*/  F2FP.F16.F32.PACK_AB R13, R15, R14 ;  /* 0x0000000e0f0d723e */ /* 0x000fe200000000ff */
[----:B------:R-:W-:Y:S01]  /*1fcd0*/  STSM.16.M88.4 [R20], R48 ;  /* 0x0000003014007844 */ /* 0x000fe20000000200 */
[----:B------:R-:W-:Y:S02]  /*1fce0*/  F2FP.F16.F32.PACK_AB R14, R9, R8 ;  /* 0x00000008090e723e */ /* 0x000fe400000000ff */
[----:B------:R-:W-:Y:S01]  /*1fcf0*/  F2FP.F16.F32.PACK_AB R15, R11, R10 ;  /* 0x0000000a0b0f723e */ /* 0x000fe200000000ff */
[----:B------:R-:W-:Y:S01]  /*1fd00*/  STSM.16.M88.4 [R21], R4 ;  /* 0x0000000415007844 */ /* 0x000fe20000000200 */
[----:B------:R-:W-:-:S03]  /*1fd10*/  LEA.HI.X R59, R56, UR7, R57, 0x2, P3 ;  /* 0x00000007383b7c11 */ /* 0x000fc600098f1439 */
[----:B------:R-:W-:Y:S04]  /*1fd20*/  STSM.16.M88.4 [R140], R36 ;  /* 0x000000248c007844 */ /* 0x000fe80000000200 */
[----:B------:R-:W-:Y:S04]  /*1fd30*/  STSM.16.M88.4 [R141], R28 ;  /* 0x0000001c8d007844 */ /* 0x000fe80000000200 */
[----:B------:R-:W-:Y:S04]  /*1fd40*/  STSM.16.M88.4 [R226], R12 ;  /* 0x0000000ce2007844 */ /* 0x000fe80000000200 */
[----:B------:R-:W-:Y:S04]  /*1fd50*/  SHFL.IDX PT, R44, R58, RZ, 0x1c1f ;  /* 0x001c1fff3a2c7589 */ /* 0x000fe800000e0000 */
[----:B------:R-:W0:Y:S01]  /*1fd60*/  SHFL.IDX PT, R45, R59, RZ, 0x1c1f ;  /* 0x001c1fff3b2d7589 */ /* 0x000e2200000e0000 */
[----:B------:R-:W-:Y:S01]  /*1fd70*/  BAR.SYNC.DEFER_BLOCKING 0x1, 0x100 ;  /* 0x0044000000007b1d */ /* 0x000fe20000010000 */
[----:B------:R-:W-:-:S05]  /*1fd80*/  ISETP.GE.OR P0, PT, R19, R0, P0 ;  /* 0x000000001300720c */ /* 0x000fca0000706670 */
[----:B0-----:R0:W-:Y:S08]  /*1fd90*/  @!P2 ST.E desc[UR36][R44.64], R3 ;  /* 0x000000032c00a985 */ /* 0x0011f0000c101924 */
[----:B------:R-:W2:Y:S01]  /*1fda0*/  @!P0 LDL R19, [R1+0x424] ;  /* 0x0004240001138983 */ /* 0x000ea20000100800 */
[----:B------:R-:W-:Y:S02]  /*1fdb0*/  IMAD R8, R210, 0x40, R193 ;  /* 0x00000040d2087824 */ /* 0x000fe400078e02c1 */
[----:B------:R-:W-:-:S04]  /*1fdc0*/  IMAD.MOV.U32 R9, RZ, RZ, 0x2 ;  /* 0x00000002ff097424 */ /* 0x000fc800078e00ff */
[----:B------:R-:W-:-:S03]  /*1fdd0*/  IMAD.WIDE R8, R8, R9, UR58 ;  /* 0x0000003a08087e25 */ /* 0x000fc6000f8e0209 */
[----:B------:R-:W-:-:S04]  /*1fde0*/  IADD3 R33, P6, R8, 0x5000, RZ ;  /* 0x0000500008217810 */ /* 0x000fc80007fde0ff */
[----:B------:R-:W-:-:S04]  /*1fdf0*/  LOP3.LUT R32, R33, 0x380, RZ, 0xc0, !PT ;  /* 0x0000038021207812 */ /* 0x000fc800078ec0ff */
[----:B------:R-:W-:-:S04]  /*1fe00*/  SHF.R.U64 R32, R32, 0x3, RZ ;  /* 0x0000000320207819 */ /* 0x000fc800000012ff */
[----:B------:R-:W-:Y:S01]  /*1fe10*/  LOP3.LUT R32, R32, R33, RZ, 0x3c, !PT ;  /* 0x0000002120207212 */ /* 0x000fe200078e3cff */
[----:B------:R-:W-:Y:S01]  /*1fe20*/  IMAD.X R33, RZ, RZ, R9, P6 ;  /* 0x000000ffff217224 */ /* 0x000fe200030e0609 */
[C---:B------:R-:W-:Y:S02]  /*1fe30*/  IADD3 R53, P6, R8.reuse, 0xa000, RZ ;  /* 0x0000a00008357810 */ /* 0x040fe40007fde0ff */
[----:B------:R-:W-:Y:S02]  /*1fe40*/  IADD3 R11, P2, R8, 0x1000, RZ ;  /* 0x00001000080b7810 */ /* 0x000fe40007f5e0ff */
[----:B------:R-:W-:Y:S02]  /*1fe50*/  LOP3.LUT R52, R53, 0x380, RZ, 0xc0, !PT ;  /* 0x0000038035347812 */ /* 0x000fe400078ec0ff */
[----:B------:R-:W-:Y:S01]  /*1fe60*/  LOP3.LUT R6, R11, 0x380, RZ, 0xc0, !PT ;  /* 0x000003800b067812 */ /* 0x000fe200078ec0ff */
[----:B------:R-:W-:Y:S01]  /*1fe70*/  SHFL.IDX PT, R20, R58, 0x1, 0x1c1f ;  /* 0x003c1f003a147f89 */ /* 0x000fe200000e0000 */
[----:B------:R-:W-:-:S02]  /*1fe80*/  SHF.R.U64 R52, R52, 0x3, RZ ;  /* 0x0000000334347819 */ /* 0x000fc400000012ff */
[----:B------:R-:W-:Y:S01]  /*1fe90*/  SHF.R.U64 R6, R6, 0x3, RZ ;  /* 0x0000000306067819 */ /* 0x000fe200000012ff */
[----:B------:R-:W2:Y:S01]  /*1fea0*/  SHFL.IDX PT, R21, R59, 0x1, 0x1c1f ;  /* 0x003c1f003b157f89 */ /* 0x000ea200000e0000 */
[----:B------:R-:W-:Y:S01]  /*1feb0*/  LOP3.LUT R52, R52, R53, RZ, 0x3c, !PT ;  /* 0x0000003534347212 */ /* 0x000fe200078e3cff */
[----:B------:R-:W-:Y:S01]  /*1fec0*/  IMAD.X R53, RZ, RZ, R9, P6 ;  /* 0x000000ffff357224 */ /* 0x000fe200030e0609 */
[----:B------:R-:W-:Y:S02]  /*1fed0*/  LOP3.LUT R10, R6, R11, RZ, 0x3c, !PT ;  /* 0x0000000b060a7212 */ /* 0x000fe400078e3cff */
[----:B------:R-:W-:-:S04]  /*1fee0*/  IADD3 R6, P6, R8, 0xf000, RZ ;  /* 0x0000f00008067810 */ /* 0x000fc80007fde0ff */
[----:B0-----:R-:W-:Y:S02]  /*1fef0*/  LOP3.LUT R3, R6, 0x380, RZ, 0xc0, !PT ;  /* 0x0000038006037812 */ /* 0x001fe400078ec0ff */
[C---:B------:R-:W-:Y:S02]  /*1ff00*/  IADD3 R25, P4, R8.reuse, 0x3000, RZ ;  /* 0x0000300008197810 */ /* 0x040fe40007f9e0ff */
[----:B------:R-:W-:Y:S02]  /*1ff10*/  SHF.R.U64 R3, R3, 0x3, RZ ;  /* 0x0000000303037819 */ /* 0x000fe400000012ff */
[----:B------:R-:W-:Y:S02]  /*1ff20*/  IADD3 R29, P5, R8, 0x4000, RZ ;  /* 0x00004000081d7810 */ /* 0x000fe40007fbe0ff */
[----:B------:R-:W-:Y:S02]  /*1ff30*/  LOP3.LUT R24, R25, 0x380, RZ, 0xc0, !PT ;  /* 0x0000038019187812 */ /* 0x000fe400078ec0ff */
[----:B------:R-:W-:-:S02]  /*1ff40*/  LOP3.LUT R28, R29, 0x380, RZ, 0xc0, !PT ;  /* 0x000003801d1c7812 */ /* 0x000fc400078ec0ff */
[----:B------:R-:W-:Y:S02]  /*1ff50*/  LOP3.LUT R72, R3, R6, RZ, 0x3c, !PT ;  /* 0x0000000603487212 */ /* 0x000fe400078e3cff */
[----:B------:R-:W0:Y:S01]  /*1ff60*/  @P1 LDC R3, c[0x0][0xcec] ;  /* 0x00033b00ff031b82 */ /* 0x000e220000000800 */
[----:B------:R-:W-:Y:S02]  /*1ff70*/  IADD3 R5, P3, R8, 0x2000, RZ ;  /* 0x0000200008057810 */ /* 0x000fe40007f7e0ff */
[----:B------:R-:W-:Y:S02]  /*1ff80*/  SHF.R.U64 R24, R24, 0x3, RZ ;  /* 0x0000000318187819 */ /* 0x000fe400000012ff */
[----:B------:R-:W-:Y:S01]  /*1ff90*/  SHF.R.U64 R28, R28, 0x3, RZ ;  /* 0x000000031c1c7819 */ /* 0x000fe200000012ff */
[--C-:B------:R-:W-:Y:S01]  /*1ffa0*/  IMAD.X R11, RZ, RZ, R9.reuse, P2 ;  /* 0x000000ffff0b7224 */ /* 0x100fe200010e0609 */
[----:B------:R-:W-:Y:S01]  /*1ffb0*/  LOP3.LUT R24, R24, R25, RZ, 0x3c, !PT ;  /* 0x0000001918187212 */ /* 0x000fe200078e3cff */
[--C-:B------:R-:W-:Y:S01]  /*1ffc0*/  IMAD.X R13, RZ, RZ, R9.reuse, P3 ;  /* 0x000000ffff0d7224 */ /* 0x100fe200018e0609 */
[----:B------:R-:W-:Y:S01]  /*1ffd0*/  LOP3.LUT R28, R28, R29, RZ, 0x3c, !PT ;  /* 0x0000001d1c1c7212 */ /* 0x000fe200078e3cff */
[--C-:B------:R-:W-:Y:S01]  /*1ffe0*/  IMAD.X R25, RZ, RZ, R9.reuse, P4 ;  /* 0x000000ffff197224 */ /* 0x100fe200020e0609 */
[C---:B------:R-:W-:Y:S01]  /*1fff0*/  IADD3 R37, P2, R8.reuse, 0x6000, RZ ;  /* 0x0000600008257810 */ /* 0x040fe20007f5e0ff */
[----:B------:R-:W-:Y:S01]  /*20000*/  IMAD.X R29, RZ, RZ, R9, P5 ;  /* 0x000000ffff1d7224 */ /* 0x000fe200028e0609 */
[----:B------:R-:W-:-:S02]  /*20010*/  IADD3 R41, P3, R8, 0x7000, RZ ;  /* 0x0000700008297810 */ /* 0x000fc40007f7e0ff */
[C---:B------:R-:W-:Y:S02]  /*20020*/  IADD3 R45, P4, R8.reuse, 0x8000, RZ ;  /* 0x00008000082d7810 */ /* 0x040fe40007f9e0ff */
[----:B------:R-:W-:Y:S02]  /*20030*/  IADD3 R49, P5, R8, 0x9000, RZ ;  /* 0x0000900008317810 */ /* 0x000fe40007fbe0ff */
[----:B------:R-:W-:Y:S02]  /*20040*/  LOP3.LUT R36, R37, 0x380, RZ, 0xc0, !PT ;  /* 0x0000038025247812 */ /* 0x000fe400078ec0ff */
[----:B------:R-:W-:Y:S02]  /*20050*/  LOP3.LUT R40, R41, 0x380, RZ, 0xc0, !PT ;  /* 0x0000038029287812 */ /* 0x000fe400078ec0ff */
[----:B------:R-:W-:Y:S02]  /*20060*/  LOP3.LUT R44, R45, 0x380, RZ, 0xc0, !PT ;  /* 0x000003802d2c7812 */ /* 0x000fe400078ec0ff */
[----:B------:R-:W-:Y:S01]  /*20070*/  LOP3.LUT R48, R49, 0x380, RZ, 0xc0, !PT ;  /* 0x0000038031307812 */ /* 0x000fe200078ec0ff */
[----:B------:R-:W-:Y:S01]  /*20080*/  UIMAD UR5, UR12, UR10, URZ ;  /* 0x0000000a0c0572a4 */ /* 0x000fe2000f8e023f */
[----:B------:R-:W-:-:S02]  /*20090*/  SHF.R.U64 R36, R36, 0x3, RZ ;  /* 0x0000000324247819 */ /* 0x000fc400000012ff */
[----:B------:R-:W-:Y:S02]  /*200a0*/  SHF.R.U64 R40, R40, 0x3, RZ ;  /* 0x0000000328287819 */ /* 0x000fe400000012ff */
[----:B------:R-:W-:Y:S02]  /*200b0*/  SHF.R.U64 R44, R44, 0x3, RZ ;  /* 0x000000032c2c7819 */ /* 0x000fe400000012ff */
[----:B------:R-:W-:Y:S02]  /*200c0*/  SHF.R.U64 R48, R48, 0x3, RZ ;  /* 0x0000000330307819 */ /* 0x000fe400000012ff */
[----:B------:R-:W-:Y:S01]  /*200d0*/  LOP3.LUT R4, R5, 0x380, RZ, 0xc0, !PT ;  /* 0x0000038005047812 */ /* 0x000fe200078ec0ff */
[----:B------:R-:W-:Y:S01]  /*200e0*/  VIADD R78, R211, UR61 ;  /* 0x0000003dd34e7c36 */ /* 0x000fe20008000000 */
[----:B------:R-:W-:Y:S01]  /*200f0*/  LOP3.LUT R36, R36, R37, RZ, 0x3c, !PT ;  /* 0x0000002524247212 */ /* 0x000fe200078e3cff */
[----:B------:R-:W-:Y:S01]  /*20100*/  UIMAD.WIDE.U32 UR6, UR14, UR10, URZ ;  /* 0x0000000a0e0672a5 */ /* 0x000fe2000f8e003f */
[----:B------:R-:W-:Y:S01]  /*20110*/  LOP3.LUT R40, R40, R41, RZ, 0x3c, !PT ;  /* 0x0000002928287212 */ /* 0x000fe200078e3cff */
[----:B------:R-:W-:Y:S01]  /*20120*/  UIMAD UR5, UR14, UR11, UR5 ;  /* 0x0000000b0e0572a4 */ /* 0x000fe2000f8e0205 */
[----:B------:R-:W-:Y:S01]  /*20130*/  LOP3.LUT R44, R44, R45, RZ, 0x3c, !PT ;  /* 0x0000002d2c2c7212 */ /* 0x000fe200078e3cff */
[--C-:B------:R-:W-:Y:S01]  /*20140*/  IMAD.X R37, RZ, RZ, R9.reuse, P2 ;  /* 0x000000ffff257224 */ /* 0x100fe200010e0609 */
[----:B------:R-:W-:Y:S01]  /*20150*/  LOP3.LUT R48, R48, R49, RZ, 0x3c, !PT ;  /* 0x0000003130307212 */ /* 0x000fe200078e3cff */
[--C-:B------:R-:W-:Y:S01]  /*20160*/  IMAD.X R41, RZ, RZ, R9.reuse, P3 ;  /* 0x000000ffff297224 */ /* 0x100fe200018e0609 */
[----:B------:R-:W-:Y:S01]  /*20170*/  SHF.R.U64 R4, R4, 0x3, RZ ;  /* 0x0000000304047819 */ /* 0x000fe200000012ff */
[--C-:B------:R-:W-:Y:S01]  /*20180*/  IMAD.X R45, RZ, RZ, R9.reuse, P4 ;  /* 0x000000ffff2d7224 */ /* 0x100fe200020e0609 */
[C---:B------:R-:W-:Y:S01]  /*20190*/  IADD3 R57, P2, R8.reuse, 0xb000, RZ ;  /* 0x0000b00008397810 */ /* 0x040fe20007f5e0ff */
[----:B------:R-:W-:Y:S01]  /*201a0*/  IMAD.X R49, RZ, RZ, R9, P5 ;  /* 0x000000ffff317224 */ /* 0x000fe200028e0609 */
[C---:B------:R-:W-:Y:S01]  /*201b0*/  IADD3 R61, P3, R8.reuse, 0xc000, RZ ;  /* 0x0000c000083d7810 */ /* 0x040fe20007f7e0ff */
[----:B------:R-:W-:Y:S01]  /*201c0*/  ULDC.64 UR10, c[0x0][0xbf0] ;  /* 0x0002fc00000a7ab9 */ /* 0x000fe20000000a00 */
[----:B------:R-:W-:Y:S01]  /*201d0*/  IADD3 R65, P4, R8, 0xd000, RZ ;  /* 0x0000d00008417810 */ /* 0x000fe20007f9e0ff */
[----:B0-----:R-:W-:Y:S01]  /*201e0*/  @P1 IMAD.HI.U32 R3, R78, R3, RZ ;  /* 0x000000034e031227 */ /* 0x001fe200078e00ff */
[----:B------:R-:W-:Y:S01]  /*201f0*/  IADD3 R69, P5, R8, 0xe000, RZ ;  /* 0x0000e00008457810 */ /* 0x000fe20007fbe0ff */
[----:B------:R-:W-:Y:S01]  /*20200*/  UIMAD UR8, UR13, UR10, URZ ;  /* 0x0000000a0d0872a4 */ /* 0x000fe2000f8e023f */
[----:B------:R-:W-:Y:S01]  /*20210*/  LOP3.LUT R12, R4, R5, RZ, 0x3c, !PT ;  /* 0x00000005040c7212 */ /* 0x000fe200078e3cff */
[----:B------:R-:W-:Y:S01]  /*20220*/  UIADD3 UR7, UR7, UR5, URZ ;  /* 0x0000000507077290 */ /* 0x000fe2000fffe03f */
[----:B------:R-:W-:-:S02]  /*20230*/  LOP3.LUT R56, R57, 0x380, RZ, 0xc0, !PT ;  /* 0x0000038039387812 */ /* 0x000fc400078ec0ff */
[----:B------:R-:W-:Y:S02]  /*20240*/  LOP3.LUT R60, R61, 0x380, RZ, 0xc0, !PT ;  /* 0x000003803d3c7812 */ /* 0x000fe400078ec0ff */
[----:B------:R-:W-:Y:S02]  /*20250*/  LOP3.LUT R64, R65, 0x380, RZ, 0xc0, !PT ;  /* 0x0000038041407812 */ /* 0x000fe400078ec0ff */
[----:B------:R-:W-:Y:S02]  /*20260*/  LOP3.LUT R68, R69, 0x380, RZ, 0xc0, !PT ;  /* 0x0000038045447812 */ /* 0x000fe400078ec0ff */
[----:B------:R-:W-:Y:S01]  /*20270*/  LOP3.LUT R5, R8, 0x380, RZ, 0xc0, !PT ;  /* 0x0000038008057812 */ /* 0x000fe200078ec0ff */
[----:B------:R-:W-:Y:S02]  /*20280*/  UIMAD UR5, UR60, UR11, UR8 ;  /* 0x0000000b3c0572a4 */ /* 0x000fe4000f8e0208 */
[----:B------:R-:W-:Y:S01]  /*20290*/  UIMAD.WIDE.U32 UR6, UR60, UR10, UR6 ;  /* 0x0000000a3c0672a5 */ /* 0x000fe2000f8e0006 */
[----:B------:R-:W-:-:S02]  /*202a0*/  SHF.R.U64 R56, R56, 0x3, RZ ;  /* 0x0000000338387819 */ /* 0x000fc400000012ff */
[----:B------:R-:W-:Y:S02]  /*202b0*/  SHF.R.U64 R60, R60, 0x3, RZ ;  /* 0x000000033c3c7819 */ /* 0x000fe400000012ff */
[----:B------:R-:W-:Y:S02]  /*202c0*/  SHF.R.U64 R64, R64, 0x3, RZ ;  /* 0x0000000340407819 */ /* 0x000fe400000012ff */
[----:B------:R-:W-:Y:S02]  /*202d0*/  SHF.R.U64 R68, R68, 0x3, RZ ;  /* 0x0000000344447819 */ /* 0x000fe400000012ff */
[----:B------:R-:W-:Y:S01]  /*202e0*/  SHF.R.U64 R5, R5, 0x3, RZ ;  /* 0x0000000305057819 */ /* 0x000fe200000012ff */
[----:B------:R-:W-:Y:S01]  /*202f0*/  UIADD3 UR5, UR7, UR5, URZ ;  /* 0x0000000507057290 */ /* 0x000fe2000fffe03f */
        /* <DEDUP_REMOVED lines=10> */
[----:B------:R-:W-:Y:S01]  /*203a0*/  ULDC.64 UR10, c[0x0][0xbe0] ;  /* 0x0002f800000a7ab9 */ /* 0x000fe20000000a00 */
[----:B------:R-:W-:-:S02]  /*203b0*/  IMAD.MOV.U32 R5, RZ, RZ, R9 ;  /* 0x000000ffff057224 */ /* 0x000fc400078e0009 */
[----:B------:R-:W-:-:S05]  /*203c0*/  VIADD R81, R210, UR61 ;  /* 0x0000003dd2517c36 */ /* 0x000fca0008000000 */
[----:B------:R-:W-:Y:S01]  /*203d0*/  ISETP.GE.AND P2, PT, R81, R0, PT ;  /* 0x000000005100720c */ /* 0x000fe20003f46270 */
[----:B------:R-:W-:Y:S01]  /*203e0*/  BSSY B1, `(.L_x_2262) ;  /* 0x000004a000017945 */ /* 0x000fe20003800000 */
[----:B--2---:R0:W-:Y:S04]  /*203f0*/  @!P0 ST.E desc[UR36][R20.64], R19 ;  /* 0x0000001314008985 */ /* 0x0041e8000c101924 */
[----:B------:R-:W5:Y:S04]  /*20400*/  LD.E.128 R4, desc[UR36][R4.64] ;  /* 0x0000002404047980 */ /* 0x000f68000c101d00 */
[----:B------:R-:W5:Y:S01]  /*20410*/  LD.E.128 R8, desc[UR36][R10.64] ;  /* 0x000000240a087980 */ /* 0x000f62000c101d00 */
[----:B0-----:R-:W0:Y:S01]  /*20420*/  @P1 LDC R20, c[0x0][0xcf0] ;  /* 0x00033c00ff141b82 */ /* 0x001e220000000800 */
[----:B------:R-:W-:-:S02]  /*20430*/  IMAD.MOV.U32 R19, RZ, RZ, R78 ;  /* 0x000000ffff137224 */ /* 0x000fc400078e004e */
[----:B------:R-:W5:Y:S01]  /*20440*/  LD.E.128 R12, desc[UR36][R12.64] ;  /* 0x000000240c0c7980 */ /* 0x000f62000c101d00 */
[----:B------:R-:W-:-:S03]  /*20450*/  IMAD.U32 R21, RZ, RZ, UR7 ;  /* 0x00000007ff157e24 */ /* 0x000fc6000f8e00ff */
[----:B------:R-:W5:Y:S04]  /*20460*/  LD.E.128 R24, desc[UR36][R24.64] ;  /* 0x0000002418187980 */ /* 0x000f68000c101d00 */
[----:B------:R-:W5:Y:S04]  /*20470*/  LD.E.128 R28, desc[UR36][R28.64] ;  /* 0x000000241c1c7980 */ /* 0x000f68000c101d00 */
[----:B------:R-:W5:Y:S04]  /*20480*/  LD.E.128 R32, desc[UR36][R32.64] ;  /* 0x0000002420207980 */ /* 0x000f68000c101d00 */
[----:B------:R-:W5:Y:S04]  /*20490*/  LD.E.128 R36, desc[UR36][R36.64] ;  /* 0x0000002424247980 */ /* 0x000f68000c101d00 */
[----:B------:R-:W5:Y:S01]  /*204a0*/  LD.E.128 R40, desc[UR36][R40.64] ;  /* 0x0000002428287980 */ /* 0x000f62000c101d00 */
[----:B0-----:R-:W-:Y:S01]  /*204b0*/  @P1 SHF.R.U32.HI R19, RZ, R20, R3 ;  /* 0x00000014ff131219 */ /* 0x001fe20000011603 */
[----:B------:R-:W-:-:S02]  /*204c0*/  IMAD.U32 R20, RZ, RZ, UR6 ;  /* 0x00000006ff147e24 */ /* 0x000fc4000f8e00ff */
[----:B------:R-:W5:Y:S01]  /*204d0*/  LD.E.128 R44, desc[UR36][R44.64] ;  /* 0x000000242c2c7980 */ /* 0x000f62000c101d00 */
[----:B------:R-:W-:Y:S01]  /*204e0*/  IMAD.U32 R3, RZ, RZ, UR5 ;  /* 0x00000005ff037e24 */ /* 0x000fe2000f8e00ff */
[--C-:B------:R-:W-:Y:S01]  /*204f0*/  SHF.R.S32.HI R76, RZ, 0x1f, R19.reuse ;  /* 0x0000001fff4c7819 */ /* 0x100fe20000011413 */
[----:B------:R-:W-:Y:S01]  /*20500*/  IMAD.MOV R77, RZ, RZ, -R19 ;  /* 0x000000ffff4d7224 */ /* 0x000fe200078e0a13 */
[----:B------:R-:W5:Y:S01]  /*20510*/  LD.E.128 R48, desc[UR36][R48.64] ;  /* 0x0000002430307980 */ /* 0x000f62000c101d00 */
[----:B------:R-:W-:Y:S02]  /*20520*/  ULDC.64 UR6, c[0x0][0xbd8] ;  /* 0x0002f60000067ab9 */ /* 0x000fe40000000a00 */
[----:B------:R-:W-:Y:S01]  /*20530*/  IMAD R21, R2, R77, R78 ;  /* 0x0000004d02157224 */ /* 0x000fe200078e024e */
[----:B------:R-:W5:Y:S01]  /*20540*/  LD.E.128 R52, desc[UR36][R52.64] ;  /* 0x0000002434347980 */ /* 0x000f62000c101d00 */
[----:B------:R-:W-:Y:S02]  /*20550*/  IMAD R76, R76, UR10, RZ ;  /* 0x0000000a4c4c7c24 */ /* 0x000fe4000f8e02ff */
[----:B------:R-:W-:Y:S01]  /*20560*/  IMAD.MOV.U32 R2, RZ, RZ, R20 ;  /* 0x000000ffff027224 */ /* 0x000fe200078e0014 */
[----:B------:R-:W5:Y:S01]  /*20570*/  LD.E.128 R56, desc[UR36][R56.64] ;  /* 0x0000002438387980 */ /* 0x000f62000c101d00 */
[----:B------:R-:W-:-:S02]  /*20580*/  IMAD R77, R19, UR11, R76 ;  /* 0x0000000b134d7c24 */ /* 0x000fc4000f8e024c */
[----:B------:R-:W-:Y:S01]  /*20590*/  IMAD.WIDE.U32 R2, R19, UR10, R2 ;  /* 0x0000000a13027c25 */ /* 0x000fe2000f8e0002 */
        /* <DEDUP_REMOVED lines=13> */
[----:B------:R-:W-:Y:S01]  /*20670*/  VIADD R19, R81, 0x20 ;  /* 0x0000002051137836 */ /* 0x000fe20000000000 */
[----:B------:R-:W-:Y:S01]  /*20680*/  UIADD3 UR5, UR42, 0x32420, URZ ;  /* 0x000324202a057890 */ /* 0x000fe2000fffe03f */
[C---:B------:R-:W-:Y:S02]  /*20690*/  IMAD R77, R21.reuse, UR7, R20 ;  /* 0x00000007154d7c24 */ /* 0x040fe4000f8e0214 */
[----:B------:R-:W-:Y:S01]  /*206a0*/  IMAD.WIDE.U32 R2, R21, UR6, R2 ;  /* 0x0000000615027c25 */ /* 0x000fe2000f8e0002 */
[----:B------:R-:W-:Y:S01]  /*206b0*/  ISETP.GE.AND P1, PT, R19, R0, PT ;  /* 0x000000001300720c */ /* 0x000fe20003f26270 */
[----:B------:R-:W-:Y:S02]  /*206c0*/  ULDC.64 UR6, c[0x0][0xb80] ;  /* 0x0002e00000067ab9 */ /* 0x000fe40000000a00 */
[----:B------:R-:W-:Y:S01]  /*206d0*/  VIADD R19, R81, 0x40 ;  /* 0x0000004051137836 */ /* 0x000fe20000000000 */
[----:B------:R-:W-:Y:S01]  /*206e0*/  LEA R80, P3, R2, UR6, 0x1 ;  /* 0x0000000602507c11 */ /* 0x000fe2000f8608ff */
[----:B------:R-:W-:Y:S01]  /*206f0*/  IMAD.IADD R3, R3, 0x1, R77 ;  /* 0x0000000103037824 */ /* 0x000fe200078e024d */
[----:B------:R-:W-:-:S02]  /*20700*/  UPRMT UR5, URZ, 0x654, UR5 ;  /* 0x000006543f057896 */ /* 0x000fc40008000005 */
[----:B------:R-:W-:Y:S02]  /*20710*/  ISETP.GE.AND P0, PT, R19, R0, PT ;  /* 0x000000001300720c */ /* 0x000fe40003f06270 */
[----:B------:R-:W-:Y:S01]  /*20720*/  LEA.HI.X R19, R2, UR7, R3, 0x1, P3 ;  /* 0x0000000702137c11 */ /* 0x000fe200098f0c03 */
[----:B0-----:R0:W1:Y:S04]  /*20730*/  SHFL.IDX PT, R78, R80, RZ, 0x181f ;  /* 0x00181fff504e7589 */ /* 0x00106800000e0000 */
[----:B------:R0:W2:Y:S01]  /*20740*/  SHFL.IDX PT, R79, R19, RZ, 0x181f ;  /* 0x00181fff134f7589 */ /* 0x0000a200000e0000 */
[----:B------:R-:W-:Y:S01]  /*20750*/  SYNCS.ARRIVE.TRANS64.RED.A1T0 RZ, [UR5], RZ ;  /* 0x000000ffffff79a7 */ /* 0x000fe20008100405 */
[----:B------:R-:W-:Y:S05]  /*20760*/  @P2 BRA `(.L_x_2263) ;  /* 0x0000000000442947 */ /* 0x000fea0003800000 */
        /* <DEDUP_REMOVED lines=17> */
.L_x_2263:
[----:B------:R-:W-:Y:S05]  /*20880*/  BSYNC B1 ;  /* 0x0000000000017941 */ /* 0x000fea0003800000 */
.L_x_2262:
[----:B---3--:R3:W4:Y:S01]  /*20890*/  SHFL.IDX PT, R21, R19, 0x1, 0x181f ;  /* 0x00381f0013157f89 */ /* 0x00872200000e0000 */
        /* <DEDUP_REMOVED lines=9> */
[-C--:B-----5:R-:W-:Y:S02]  /*20930*/  @!P3 LEA R4, P5, R195, R20.reuse, 0x1 ;  /* 0x00000014c304b211 */ /* 0x0a0fe400078a08ff */
[-C--:B----4-:R-:W-:Y:S02]  /*20940*/  @!P4 LEA.HI.X R3, R193, R21.reuse, R203, 0x1, P6 ;  /* 0x00000015c103c211 */ /* 0x090fe400030f0ccb */
[-C--:B------:R-:W-:Y:S02]  /*20950*/  @!P2 LEA R6, P6, R194, R20.reuse, 0x1 ;  /* 0x00000014c206a211 */ /* 0x080fe400078c08ff */
        /* <DEDUP_REMOVED lines=8> */
.L_x_2265:
[----:B------:R-:W-:Y:S05]  /*209e0*/  BSYNC B1 ;  /* 0x0000000000017941 */ /* 0x000fea0003800000 */
.L_x_2264:
[----:B0----5:R0:W0:Y:S01]  /*209f0*/  SHFL.IDX PT, R9, R19, 0x2, 0x181f ;  /* 0x00581f0013097f89 */ /* 0x02102200000e0000 */
        /* <DEDUP_REMOVED lines=9> */
[-C--:B------:R-:W-:Y:S02]  /*20a90*/  @!P2 LEA R4, P5, R195, R8.reuse, 0x1 ;  /* 0x00000008c304a211 */ /* 0x080fe400078a08ff */
[-C--:B------:R-:W-:Y:S02]  /*20aa0*/  @!P1 LEA R6, P4, R194, R8.reuse, 0x1 ;  /* 0x00000008c2069211 */ /* 0x080fe400078808ff */
[-C--:B------:R-:W-:Y:S02]  /*20ab0*/  @!P3 LEA.HI.X R3, R193, R9.reuse, R203, 0x1, P6 ;  /* 0x00000009c103b211 */ /* 0x080fe400030f0ccb */
        /* <DEDUP_REMOVED lines=8> */
.L_x_2267:
[----:B------:R-:W-:Y:S05]  /*20b40*/  BSYNC B1 ;  /* 0x0000000000017941 */ /* 0x000fea0003800000 */
.L_x_2266:
[----:B0-----:R-:W-:Y:S01]  /*20b50*/  VIADD R3, R81, 0x60 ;  /* 0x0000006051037836 */ /* 0x001fe20000000000 */
[----:B---3--:R-:W0:Y:S04]  /*20b60*/  SHFL.IDX PT, R19, R19, 0x3, 0x181f ;  /* 0x00781f0013137f89 */ /* 0x008e2800000e0000 */
[----:B------:R-:W-:Y:S01]  /*20b70*/  ISETP.GE.AND P0, PT, R3, R0, PT ;  /* 0x000000000300720c */ /* 0x000fe20003f06270 */
[----:B------:R-:W3:-:S12]  /*20b80*/  SHFL.IDX PT, R80, R80, 0x3, 0x181f ;  /* 0x00781f0050507f89 */ /* 0x000ed800000e0000 */
[----:B------:R-:W-:Y:S05]  /*20b90*/  @P0 BRA `(.L_x_2268) ;  /* 0x0000000c00280947 */ /* 0x000fea0003800000 */
[----:B------:R-:W-:Y:S02]  /*20ba0*/  ULDC UR5, c[0x0][0xbc8] ;  /* 0x0002f20000057ab9 */ /* 0x000fe40000000800 */
[----:B------:R-:W-:Y:S02]  /*20bb0*/  ISETP.GE.AND P3, PT, R193, UR5, PT ;  /* 0x00000005c1007c0c */ /* 0x000fe4000bf66270 */
[----:B------:R-:W-:Y:S02]  /*20bc0*/  ISETP.GE.AND P4, PT, R195, UR5, PT ;  /* 0x00000005c3007c0c */ /* 0x000fe4000bf86270 */
[----:B------:R-:W-:-:S09]  /*20bd0*/  ISETP.GE.AND P5, PT, R194, UR5, PT ;  /* 0x00000005c2007c0c */ /* 0x000fd2000bfa6270 */
[-C--:B---3--:R-:W-:Y:S02]  /*20be0*/  @!P3 LEA R2, P0, R193, R80.reuse, 0x1 ;  /* 0x00000050c102b211 */ /* 0x088fe400078008ff */
[-C--:B------:R-:W-:Y:S02]  /*20bf0*/  @!P4 LEA R4, P1, R195, R80.reuse, 0x1 ;  /* 0x00000050c304c211 */ /* 0x080fe400078208ff */
[C---:B------:R-:W-:Y:S02]  /*20c00*/  @!P5 LEA R6, P2, R194.reuse, R80, 0x1 ;  /* 0x00000050c206d211 */ /* 0x040fe400078408ff */
        /* <DEDUP_REMOVED lines=12> */
.L_x_2261:
[----:B0-----:R-:W0:Y:S01]  /*20cd0*/  LDC R6, c[0x0][0xce8] ;  /* 0x00033a00ff067b82 */ /* 0x001e220000000800 */
[----:B------:R-:W-:Y:S01]  /*20ce0*/  R2UR UR5, R204 ;  /* 0x00000000cc0572ca */ /* 0x000fe200000e0000 */
[----:B------:R-:W-:Y:S01]  /*20cf0*/  USHF.R.S32.HI UR10, URZ, 0x1f, UR60 ;  /* 0x0000001f3f0a7899 */ /* 0x000fe2000801143c */
[----:B------:R-:W-:Y:S01]  /*20d00*/  ISETP.GE.AND P0, PT, R205, 0x80, PT ;  /* 0x00000080cd00780c */ /* 0x000fe20003f06270 */
[----:B------:R-:W-:Y:S10]  /*20d10*/  BSSY B1, `(.L_x_2269) ;  /* 0x000002f000017945 */ /* 0x000ff40003800000 */
[----:B------:R-:W-:Y:S01]  /*20d20*/  USHF.R.S32.HI UR8, URZ, 0x1f, UR5 ;  /* 0x0000001f3f087899 */ /* 0x000fe20008011405 */
        /* <DEDUP_REMOVED lines=14> */
[----:B------:R-:W-:Y:S01]  /*20e10*/  R2UR UR11, R204 ;  /* 0x00000000cc0b72ca */ /* 0x000fe200000e0000 */
[----:B------:R-:W-:Y:S01]  /*20e20*/  UIMAD UR5, UR8, UR12, URZ ;  /* 0x0000000c080572a4 */ /* 0x000fe2000f8e023f */
[----:B------:R-:W-:-:S09]  /*20e30*/  IMAD.MOV.U32 R2, RZ, RZ, R4 ;  /* 0x000000ffff027224 */ /* 0x000fd200078e0004 */
[----:B------:R-:W2:Y:S02]  /*20e40*/  @P0 LDC R5, c[0x0][0xcec] ;  /* 0x00033b00ff050b82 */ /* 0x000ea40000000800 */
[----:B------:R-:W-:Y:S02]  /*20e50*/  UIMAD.WIDE.U32 UR6, UR11, UR12, URZ ;  /* 0x0000000c0b0672a5 */ /* 0x000fe4000f8e003f */
[----:B------:R-:W-:-:S03]  /*20e60*/  UIMAD UR5, UR11, UR13, UR5 ;  /* 0x0000000d0b0572a4 */ /* 0x000fc6000f8e0205 */
[----:B------:R-:W-:Y:S01]  /*20e70*/  ULDC.64 UR12, c[0x0][0xc98] ;  /* 0x00032600000c7ab9 */ /* 0x000fe20000000a00 */
[----:B------:R-:W3:Y:S01]  /*20e80*/  @P0 LDC R7, c[0x0][0xcf0] ;  /* 0x00033c00ff070b82 */ /* 0x000ee20000000800 */
[----:B------:R-:W-:Y:S02]  /*20e90*/  UIADD3 UR7, UR7, UR5, URZ ;  /* 0x0000000507077290 */ /* 0x000fe4000fffe03f */
[----:B------:R-:W-:Y:S02]  /*20ea0*/  UIMAD UR5, UR10, UR12, URZ ;  /* 0x0000000c0a0572a4 */ /* 0x000fe4000f8e023f */
[----:B------:R-:W-:Y:S02]  /*20eb0*/  UIMAD.WIDE.U32 UR6, UR60, UR12, UR6 ;  /* 0x0000000c3c0672a5 */ /* 0x000fe4000f8e0006 */
[----:B------:R-:W-:-:S03]  /*20ec0*/  UIMAD UR5, UR60, UR13, UR5 ;  /* 0x0000000d3c0572a4 */ /* 0x000fc6000f8e0205 */
        /* <DEDUP_REMOVED lines=19> */
.L_x_2270:
[----:B------:R-:W-:Y:S05]  /*21000*/  BSYNC B1 ;  /* 0x0000000000017941 */ /* 0x000fea0003800000 */
.L_x_2269:
[----:B------:R-:W-:Y:S01]  /*21010*/  R2UR UR11, R204 ;  /* 0x00000000cc0b72ca */ /* 0x000fe200000e0000 */
[----:B------:R-:W-:Y:S01]  /*21020*/  ULDC.64 UR12, c[0x0][0xbe8] ;  /* 0x0002fa00000c7ab9 */ /* 0x000fe20000000a00 */
[----:B--2---:R-:W-:Y:S01]  /*21030*/  VIADD R4, R211, UR61 ;  /* 0x0000003dd3047c36 */ /* 0x004fe20008000000 */
[----:B------:R-:W-:Y:S01]  /*21040*/  UIMAD UR5, UR8, UR12, URZ ;  /* 0x0000000c080572a4 */ /* 0x000fe2000f8e023f */
[----:B------:R-:W-:Y:S01]  /*21050*/  VIADD R8, R210, UR61 ;  /* 0x0000003dd2087c36 */ /* 0x000fe20008000000 */
[----:B------:R-:W-:Y:S01]  /*21060*/  BSSY B1, `(.L_x_2271) ;  /* 0x000003b000017945 */ /* 0x000fe20003800000 */
[----:B0-----:R-:W-:-:S04]  /*21070*/  @P1 IMAD.HI.U32 R0, R4, R9, RZ ;  /* 0x0000000904001227 */ /* 0x001fc800078e00ff */
[----:B------:R-:W-:Y:S01]  /*21080*/  IMAD.MOV.U32 R5, RZ, RZ, R4 ;  /* 0x000000ffff057224 */ /* 0x000fe200078e0004 */
[----:B-1----:R-:W-:Y:S02]  /*21090*/  @P1 SHF.R.U32.HI R5, RZ, R11, R0 ;  /* 0x0000000bff051219 */ /* 0x002fe40000011600 */
[----:B------:R-:W-:Y:S02]  /*210a0*/  UIMAD.WIDE.U32 UR6, UR11, UR12, URZ ;  /* 0x0000000c0b0672a5 */ /* 0x000fe4000f8e003f */
[----:B------:R-:W-:Y:S01]  /*210b0*/  UIMAD UR5, UR11, UR13, UR5 ;  /* 0x0000000d0b0572a4 */ /* 0x000fe2000f8e0205 */
[--C-:B------:R-:W-:Y:S01]  /*210c0*/  SHF.R.S32.HI R0, RZ, 0x1f, R5.reuse ;  /* 0x0000001fff007819 */ /* 0x100fe20000011405 */
[----:B------:R-:W-:Y:S01]  /*210d0*/  IMAD.MOV R7, RZ, RZ, -R5 ;  /* 0x000000ffff077224 */ /* 0x000fe200078e0a05 */
[----:B------:R-:W-:Y:S01]  /*210e0*/  ULDC.64 UR12, c[0x0][0xbf0] ;  /* 0x0002fc00000c7ab9 */ /* 0x000fe20000000a00 */
[----:B------:R-:W-:Y:S02]  /*210f0*/  UIADD3 UR7, UR7, UR5, URZ ;  /* 0x0000000507077290 */ /* 0x000fe4000fffe03f */
[----:B------:R-:W-:Y:S01]  /*21100*/  UIMAD UR5, UR10, UR12, URZ ;  /* 0x0000000c0a0572a4 */ /* 0x000fe2000f8e023f */
[----:B------:R-:W-:Y:S01]  /*21110*/  IMAD R7, R6, R7, R4 ;  /* 0x0000000706077224 */ /* 0x000fe200078e0204 */
[----:B------:R-:W-:-:S02]  /*21120*/  UIMAD.WIDE.U32 UR6, UR60, UR12, UR6 ;  /* 0x0000000c3c0672a5 */ /* 0x000fc4000f8e0006 */
[----:B------:R-:W-:Y:S01]  /*21130*/  UIMAD UR5, UR60, UR13, UR5 ;  /* 0x0000000d3c0572a4 */ /* 0x000fe2000f8e0205 */
[----:B------:R-:W-:-:S03]  /*21140*/  ULDC.64 UR10, c[0x0][0xbe0] ;  /* 0x0002f800000a7ab9 */ /* 0x000fc60000000a00 */
[----:B------:R-:W-:Y:S01]  /*21150*/  UIADD3 UR5, UR7, UR5, URZ ;  /* 0x0000000507057290 */ /* 0x000fe2000fffe03f */
[----:B------:R-:W-:Y:S02]  /*21160*/  IMAD R0, R0, UR10, RZ ;  /* 0x0000000a00007c24 */ /* 0x000fe4000f8e02ff */
[----:B------:R-:W-:Y:S02]  /*21170*/  IMAD.U32 R3, RZ, RZ, UR7 ;  /* 0x00000007ff037e24 */ /* 0x000fe4000f8e00ff */
[----:B------:R-:W-:Y:S01]  /*21180*/  IMAD.U32 R2, RZ, RZ, UR6 ;  /* 0x00000006ff027e24 */ /* 0x000fe2000f8e00ff */
[----:B------:R-:W-:Y:S01]  /*21190*/  ULDC.64 UR6, c[0x0][0xbd8] ;  /* 0x0002f60000067ab9 */ /* 0x000fe20000000a00 */
[----:B------:R-:W-:Y:S01]  /*211a0*/  IMAD.U32 R3, RZ, RZ, UR5 ;  /* 0x00000005ff037e24 */ /* 0x000fe2000f8e00ff */
[----:B------:R-:W-:Y:S01]  /*211b0*/  ULDC UR5, c[0x0][0xb88] ;  /* 0x0002e20000057ab9 */ /* 0x000fe20000000800 */
[C---:B------:R-:W-:Y:S01]  /*211c0*/  IMAD R9, R5.reuse, UR11, R0 ;  /* 0x0000000b05097c24 */ /* 0x040fe2000f8e0200 */
[----:B------:R-:W-:Y:S01]  /*211d0*/  SHF.R.S32.HI R0, RZ, 0x1f, R7 ;  /* 0x0000001fff007819 */ /* 0x000fe20000011407 */
[----:B------:R-:W-:-:S04]  /*211e0*/  IMAD.WIDE.U32 R2, R5, UR10, R2 ;  /* 0x0000000a05027c25 */ /* 0x000fc8000f8e0002 */
[----:B------:R-:W-:Y:S02]  /*211f0*/  IMAD.IADD R3, R3, 0x1, R9 ;  /* 0x0000000103037824 */ /* 0x000fe400078e0209 */
[----:B------:R-:W-:Y:S02]  /*21200*/  IMAD R4, R0, UR6, RZ ;  /* 0x0000000600047c24 */ /* 0x000fe4000f8e02ff */
        /* <DEDUP_REMOVED lines=32> */
.L_x_2272:
[----:B------:R-:W-:Y:S05]  /*21410*/  BSYNC B1 ;  /* 0x0000000000017941 */ /* 0x000fea0003800000 */
.L_x_2271:
        /* <DEDUP_REMOVED lines=21> */
.L_x_2274:
[----:B------:R-:W-:Y:S05]  /*21570*/  BSYNC B1 ;  /* 0x0000000000017941 */ /* 0x000fea0003800000 */
.L_x_2273:
        /* <DEDUP_REMOVED lines=21> */
.L_x_2276:
[----:B------:R-:W-:Y:S05]  /*216d0*/  BSYNC B1 ;  /* 0x0000000000017941 */ /* 0x000fea0003800000 */
.L_x_2275:
        /* <DEDUP_REMOVED lines=22> */
.L_x_2268:
[----:B------:R-:W-:Y:S05]  /*21840*/  BSYNC B0 ;  /* 0x0000000000007941 */ /* 0x000fea0003800000 */
.L_x_2260:
[----:B------:R-:W-:Y:S02]  /*21850*/  ULDC UR5, c[0x0][0xd38] ;  /* 0x00034e0000057ab9 */ /* 0x000fe40000000800 */
[----:B------:R-:W-:-:S06]  /*21860*/  UISETP.GE.AND UP0, UPT, UR4, UR5, UPT ;  /* 0x000000050400728c */ /* 0x000fcc000bf06270 */
[----:B------:R-:W-:-:S13]  /*21870*/  PLOP3.LUT P0, PT, PT, PT, UP0, 0x80, 0x0 ;  /* 0x000000000000781c */ /* 0x000fda0003f0f008 */
[----:B------:R-:W-:Y:S05]  /*21880*/  @!P0 BRA `(.L_x_2277) ;  /* 0xfffffdf8008c8947 */ /* 0x000fea000383ffff */
[----:B------:R-:W-:Y:S05]  /*21890*/  EXIT ;  /* 0x000000000000794d */ /* 0x000fea0003800000 */
.L_x_2146:
[----:B------:R-:W-:-:S08]  /*218a0*/  NOP ;  /* 0x0000000000007918 */ /* 0x000fd00000000000 */
[----:B0-----:R-:W0:-:S00]  /*218b0*/  USETMAXREG.DEALLOC.CTAPOOL 0x28 ;  /* 0x00000028000079c8 */ /* 0x001e0000080e0500 */
[----:B0-----:R-:W-:-:S06]  /*218c0*/  LOP3.LUT R0, R0, 0x3, RZ, 0xc0, !PT ;  /* 0x0000000300007812 */ /* 0x001fcc00078ec0ff */
[----:B------:R-:W0:Y:S01]  /*218d0*/  S2UR UR10, SR_CTAID.X ;  /* 0x00000000000a79c3 */ /* 0x000e220000002500 */
[----:B------:R-:W-:Y:S01]  /*218e0*/  LOP3.LUT R16, R16, 0xffdfffff, RZ, 0xc0, !PT ;  /* 0xffdfffff10107812 */ /* 0x000fe200078ec0ff */
[----:B------:R-:W-:Y:S01]  /*218f0*/  STL [R1+0x444], RZ ;  /* 0x000444ff01007387 */ /* 0x000fe20000100800 */
        /* <DEDUP_REMOVED lines=9> */
[----:B------:R-:W2:Y:S01]  /*21990*/  LDL R3, [R1+0x458] ;  /* 0x0004580001037983 */ /* 0x000ea20000100800 */
[----:B------:R-:W-:Y:S01]  /*219a0*/  ULDC UR9, c[0x0][0x3b8] ;  /* 0x0000ee0000097ab9 */ /* 0x000fe20000000800 */
[----:B------:R-:W-:Y:S01]  /*219b0*/  ULDC UR7, c[0x0][0x320] ;  /* 0x0000c80000077ab9 */ /* 0x000fe20000000800 */
[----:B------:R-:W-:Y:S01]  /*219c0*/  LOP3.LUT R16, R16, 0xffffffef, RZ, 0xc0, !PT ;  /* 0xffffffef10107812 */ /* 0x000fe200078ec0ff */
[----:B------:R-:W0:Y:S01]  /*219d0*/  S2R R8, SR_TID.X ;  /* 0x0000000000087919 */ /* 0x000e220000002100 */
[----:B------:R-:W1:Y:S01]  /*219e0*/  S2UR UR6, SR_CgaCtaId ;  /* 0x00000000000679c3 */ /* 0x000e620000008800 */
[----:B------:R-:W-:Y:S01]  /*219f0*/  ULDC.64 UR42, c[0x0][0x2f0] ;  /* 0x0000bc00002a7ab9 */ /* 0x000fe20000000a00 */
[----:B------:R-:W-:Y:S01]  /*21a00*/  LOP3.LUT R16, R16, 0xfffbffff, RZ, 0xc0, !PT ;  /* 0xfffbffff10107812 */ /* 0x000fe200078ec0ff */
[----:B------:R-:W-:Y:S01]  /*21a10*/  ULDC.64 UR4, c[0x0][0x418] ;  /* 0x0001060000047ab9 */ /* 0x000fe20000000a00 */
[----:B------:R3:W-:Y:S01]  /*21a20*/  STL [R1+0x444], RZ ;  /* 0x000444ff01007387 */ /* 0x0007e20000100800 */
[----:B------:R-:W-:Y:S01]  /*21a30*/  UISETP.NE.U32.AND UP0, UPT, UR4, URZ, UPT ;  /* 0x0000003f0400728c */ /* 0x000fe2000bf05070 */
[----:B------:R-:W-:Y:S01]  /*21a40*/  IMAD.U32 R32, RZ, RZ, UR10 ;  /* 0x0000000aff207e24 */ /* 0x000fe2000f8e00ff */
[----:B------:R-:W-:Y:S01]  /*21a50*/  ULDC UR40, c[0x0][0x288] ;  /* 0x0000a20000287ab9 */ /* 0x000fe20000000800 */
[----:B------:R-:W-:Y:S01]  /*21a60*/  ULDC UR4, c[0x0][0x424] ;  /* 0x0001090000047ab9 */ /* 0x000fe20000000800 */
[----:B------:R-:W-:Y:S01]  /*21a70*/  UISETP.NE.AND.EX UP0, UPT, UR5, URZ, UPT, UP0 ;  /* 0x0000003f0500728c */ /* 0x000fe2000bf05300 */
[----:B------:R-:W-:Y:S01]  /*21a80*/  IMAD.MOV.U32 R26, RZ, RZ, 0x1 ;  /* 0x00000001ff1a7424 */ /* 0x000fe200078e00ff */
[----:B------:R-:W-:Y:S01]  /*21a90*/  ULDC UR41, c[0x0][0x448] ;  /* 0x0001120000297ab9 */ /* 0x000fe20000000800 */
[----:B------:R-:W-:Y:S01]  /*21aa0*/  UMOV UR5, 0x400 ;  /* 0x0000040000057882 */ /* 0x000fe20000000000 */
[----:B------:R-:W-:Y:S01]  /*21ab0*/  USEL UR4, UR4, 0x1, UP0 ;  /* 0x0000000104047887 */ /* 0x000fe20008000000 */
[----:B------:R-:W-:Y:S01]  /*21ac0*/  IMAD.MOV.U32 R18, RZ, RZ, RZ ;  /* 0x000000ffff127224 */ /* 0x000fe200078e00ff */
[----:B------:R-:W-:-:S02]  /*21ad0*/  UIMAD UR41, UR41, UR40, URZ ;  /* 0x00000028292972a4 */ /* 0x000fc4000f8e023f */
[----:B------:R-:W-:Y:S01]  /*21ae0*/  UIMAD UR42, UR4, UR42, URZ ;  /* 0x0000002a042a72a4 */ /* 0x000fe2000f8e023f */
[----:B------:R-:W-:-:S03]  /*21af0*/  ULDC UR49, c[0x0][0xc] ;  /* 0x0000030000317ab9 */ /* 0x000fc60000000800 */
[----:B------:R-:W-:Y:S02]  /*21b00*/  UIADD3 UR4, UR42, 0x5f, URZ ;  /* 0x0000005f2a047890 */ /* 0x000fe4000fffe03f */
[----:B------:R-:W-:Y:S02]  /*21b10*/  UIADD3 UR47, UR42, 0x1, -UR40 ;  /* 0x000000012a2f7890 */ /* 0x000fe4000fffe828 */
[----:B-1----:R-:W-:Y:S02]  /*21b20*/  ULEA UR6, UR6, UR5, 0x18 ;  /* 0x0000000506067291 */ /* 0x002fe4000f8ec03f */
[----:B------:R-:W-:Y:S02]  /*21b30*/  UIMAD.WIDE UR4, UR4, 0x2aaaaaab, URZ ;  /* 0x2aaaaaab040478a5 */ /* 0x000fe4000f8e023f */
[----:B------:R-:W-:Y:S01]  /*21b40*/  UIADD3 UR40, UR42, -UR40, URZ ;  /* 0x800000282a287290 */ /* 0x000fe2000fffe03f */
[C---:B0-----:R-:W-:Y:S01]  /*21b50*/  IMAD.SHL.U32 R29, R8.reuse, 0x8, RZ ;  /* 0x00000008081d7824 */ /* 0x041fe200078e00ff */
[----:B------:R-:W-:Y:S01]  /*21b60*/  LOP3.LUT R7, R8, 0x7f, RZ, 0xc0, !PT ;  /* 0x0000007f08077812 */ /* 0x000fe200078ec0ff */
[----:B------:R-:W-:Y:S01]  /*21b70*/  IMAD.U32 R17, RZ, RZ, UR6 ;  /* 0x00000006ff117e24 */ /* 0x000fe2000f8e00ff */
[----:B------:R-:W-:-:S02]  /*21b80*/  USHF.R.U32.HI UR39, URZ, 0x1f, UR5 ;  /* 0x0000001f3f277899 */ /* 0x000fc40008011605 */
[C---:B------:R-:W-:Y:S02]  /*21b90*/  LOP3.LUT R5, R29.reuse, 0x38, RZ, 0xc0, !PT ;  /* 0x000000381d057812 */ /* 0x040fe400078ec0ff */
[----:B------:R-:W-:Y:S01]  /*21ba0*/  LOP3.LUT R0, R29, 0x1f8, RZ, 0xc0, !PT ;  /* 0x000001f81d007812 */ /* 0x000fe200078ec0ff */
[----:B------:R-:W-:Y:S01]  /*21bb0*/  ULEA.HI.SX32 UR39, UR5, UR39, 0x1c ;  /* 0x0000002705277291 */ /* 0x000fe2000f8fe23f */
[C---:B------:R-:W-:Y:S02]  /*21bc0*/  LOP3.LUT R2, R5.reuse, 0x40, RZ, 0xfc, !PT ;  /* 0x0000004005027812 */ /* 0x040fe400078efcff */
[----:B------:R-:W-:Y:S02]  /*21bd0*/  ISETP.GE.AND P0, PT, R5, UR7, PT ;  /* 0x0000000705007c0c */ /* 0x000fe4000bf06270 */
[C---:B------:R-:W-:Y:S02]  /*21be0*/  ISETP.GE.AND P2, PT, R2.reuse, UR9, PT ;  /* 0x0000000902007c0c */ /* 0x040fe4000bf46270 */
[----:B------:R-:W-:-:S02]  /*21bf0*/  ISETP.GE.AND P1, PT, R2, UR7, PT ;  /* 0x0000000702007c0c */ /* 0x000fc4000bf26270 */
[----:B------:R-:W-:Y:S02]  /*21c00*/  LOP3.LUT R0, R0, 0x38, R8, 0x78, !PT ;  /* 0x0000003800007812 */ /* 0x000fe400078e7808 */
[----:B------:R-:W-:Y:S02]  /*21c10*/  LOP3.LUT R4, R5, 0x80, RZ, 0xfc, !PT ;  /* 0x0000008005047812 */ /* 0x000fe400078efcff */
[----:B------:R-:W-:Y:S02]  /*21c20*/  LOP3.LUT R29, R0, 0x200, R29, 0xf8, !PT ;  /* 0x00000200001d7812 */ /* 0x000fe400078ef81d */
[----:B------:R-:W-:Y:S02]  /*21c30*/  SEL R0, RZ, 0x1, P0 ;  /* 0x00000001ff007807 */ /* 0x000fe40000000000 */
[----:B------:R-:W-:Y:S01]  /*21c40*/  SEL R2, RZ, 0xffffffff, P1 ;  /* 0xffffffffff027807 */ /* 0x000fe20000800000 */
[----:B------:R-:W-:Y:S01]  /*21c50*/  IMAD R22, R29, 0x2, R17 ;  /* 0x000000021d167824 */ /* 0x000fe200078e0211 */
[----:B------:R-:W-:-:S02]  /*21c60*/  @P2 LOP3.LUT R16, R16, 0x40000, RZ, 0xfc, !PT ;  /* 0x0004000010102812 */ /* 0x000fc400078efcff */
[----:B------:R-:W-:Y:S02]  /*21c70*/  SHF.R.U32.HI R35, RZ, 0x3, R7 ;  /* 0x00000003ff237819 */ /* 0x000fe40000011607 */
[----:B------:R-:W-:-:S04]  /*21c80*/  @P1 LOP3.LUT R16, R16, 0x10, RZ, 0xfc, !PT ;  /* 0x0000001010101812 */ /* 0x000fc800078efcff */
[----:B------:R-:W-:-:S04]  /*21c90*/  LOP3.LUT R16, R16, 0xffffffdf, RZ, 0xc0, !PT ;  /* 0xffffffdf10107812 */ /* 0x000fc800078ec0ff */
[----:B------:R-:W-:Y:S02]  /*21ca0*/  @P0 LOP3.LUT R16, R16, 0x20, RZ, 0xfc, !PT ;  /* 0x0000002010100812 */ /* 0x000fe400078efcff */
[----:B------:R-:W-:Y:S02]  /*21cb0*/  ISETP.GE.AND P0, PT, R4, UR7, PT ;  /* 0x0000000704007c0c */ /* 0x000fe4000bf06270 */
[----:B------:R-:W-:-:S11]  /*21cc0*/  LOP3.LUT R16, R16, 0xfffffff7, RZ, 0xc0, !PT ;  /* 0xfffffff710107812 */ /* 0x000fd600078ec0ff */
[----:B------:R-:W-:-:S04]  /*21cd0*/  @P0 LOP3.LUT R16, R16, 0x8, RZ, 0xfc, !PT ;  /* 0x0000000810100812 */ /* 0x000fc800078efcff */
[----:B------:R-:W-:Y:S02]  /*21ce0*/  LOP3.LUT R16, R16, 0xfffdffff, RZ, 0xc0, !PT ;  /* 0xfffdffff10107812 */ /* 0x000fe400078ec0ff */
[----:B--2---:R-:W-:Y:S01]  /*21cf0*/  R2UR UR8, R3 ;  /* 0x00000000030872ca */ /* 0x004fe200000e0000 */
[----:B------:R-:W-:Y:S01]  /*21d00*/  IMAD.SHL.U32 R3, R2, 0x2, RZ ;  /* 0x0000000202037824 */ /* 0x000fe200078e00ff */
[----:B------:R-:W-:-:S04]  /*21d10*/  LOP3.LUT R2, R5, 0xc0, RZ, 0xfc, !PT ;  /* 0x000000c005027812 */ /* 0x000fc800078efcff */
[----:B------:R-:W-:Y:S02]  /*21d20*/  LOP3.LUT R0, R3, 0x2, R0, 0xe2, !PT ;  /* 0x0000000203007812 */ /* 0x000fe400078ee200 */
[----:B------:R-:W-:Y:S02]  /*21d30*/  SEL R3, RZ, 0x4, P0 ;  /* 0x00000004ff037807 */ /* 0x000fe40000000000 */
[----:B------:R-:W-:Y:S02]  /*21d40*/  ISETP.GE.AND P0, PT, R4, UR9, PT ;  /* 0x0000000904007c0c */ /* 0x000fe4000bf06270 */
[----:B------:R-:W-:Y:S01]  /*21d50*/  ISETP.GE.AND P1, PT, R2, UR9, PT ;  /* 0x0000000902007c0c */ /* 0x000fe2000bf26270 */
[----:B------:R-:W-:Y:S01]  /*21d60*/  ULOP3.LUT UR48, UR8, 0x2, URZ, 0xfc, !UPT ;  /* 0x0000000208307892 */ /* 0x000fe2000f8efc3f */
[----:B------:R-:W-:Y:S01]  /*21d70*/  LOP3.LUT R6, R0, R3, RZ, 0xfc, !PT ;  /* 0x0000000300067212 */ /* 0x000fe200078efcff */
[----:B------:R-:W-:Y:S01]  /*21d80*/  IMAD.SHL.U32 R0, R8, 0x10, RZ ;  /* 0x0000001008007824 */ /* 0x000fe200078e00ff */
[----:B------:R-:W-:-:S03]  /*21d90*/  ULDC UR8, c[0x0][0x2b8] ;  /* 0x0000ae0000087ab9 */ /* 0x000fc60000000800 */
[----:B------:R3:W-:Y:S01]  /*21da0*/  STL [R1+0x454], R6 ;  /* 0x0004540601007387 */ /* 0x0007e20000100800 */
[----:B------:R-:W-:-:S03]  /*21db0*/  LOP3.LUT R0, R35, 0x70, R0, 0xf8, !PT ;  /* 0x0000007023007812 */ /* 0x000fc600078ef800 */
[----:B------:R-:W-:Y:S02]  /*21dc0*/  @P0 LOP3.LUT R16, R16, 0x20000, RZ, 0xfc, !PT ;  /* 0x0002000010100812 */ /* 0x000fe400078efcff */
[----:B------:R-:W-:Y:S02]  /*21dd0*/  ISETP.GE.AND P0, PT, R2, UR7, PT ;  /* 0x0000000702007c0c */ /* 0x000fe4000bf06270 */
[----:B------:R-:W-:Y:S02]  /*21de0*/  LOP3.LUT R16, R16, 0xfffffffb, RZ, 0xc0, !PT ;  /* 0xfffffffb10107812 */ /* 0x000fe400078ec0ff */
[----:B------:R-:W-:-:S04]  /*21df0*/  SEL R36, RZ, 0x8, P0 ;  /* 0x00000008ff247807 */ /* 0x000fc80000000000 */
[----:B------:R-:W-:-:S05]  /*21e00*/  LOP3.LUT R36, R6, R36, RZ, 0xfc, !PT ;  /* 0x0000002406247212 */ /* 0x000fca00078efcff */
[----:B------:R-:W-:Y:S02]  /*21e10*/  @P0 LOP3.LUT R16, R16, 0x4, RZ, 0xfc, !PT ;  /* 0x0000000410100812 */ /* 0x000fe400078efcff */
[----:B------:R-:W-:Y:S02]  /*21e20*/  ISETP.GE.AND P0, PT, R5, UR43, PT ;  /* 0x0000002b05007c0c */ /* 0x000fe4000bf06270 */
[----:B------:R-:W-:-:S04]  /*21e30*/  LOP3.LUT R16, R16, 0xfffffffe, RZ, 0xc0, !PT ;  /* 0xfffffffe10107812 */ /* 0x000fc800078ec0ff */
[----:B------:R-:W-:-:S04]  /*21e40*/  LOP3.LUT R16, R16, 0xfffeffff, RZ, 0xc0, !PT ;  /* 0xfffeffff10107812 */ /* 0x000fc800078ec0ff */
[----:B------:R-:W-:Y:S02]  /*21e50*/  @P1 LOP3.LUT R16, R16, 0x10000, RZ, 0xfc, !PT ;  /* 0x0001000010101812 */ /* 0x000fe400078efcff */
[C---:B------:R-:W-:Y:S02]  /*21e60*/  ISETP.GE.AND P1, PT, R5.reuse, UR8, PT ;  /* 0x0000000805007c0c */ /* 0x040fe4000bf26270 */
[----:B------:R-:W-:Y:S02]  /*21e70*/  @P0 LOP3.LUT R16, R16, 0x1, RZ, 0xfc, !PT ;  /* 0x0000000110100812 */ /* 0x000fe400078efcff */
[----:B------:R-:W-:Y:S02]  /*21e80*/  ISETP.GE.AND P0, PT, R5, UR9, PT ;  /* 0x0000000905007c0c */ /* 0x000fe4000bf06270 */
[----:B------:R-:W-:-:S04]  /*21e90*/  LOP3.LUT R16, R16, 0xfff7ffff, RZ, 0xc0, !PT ;  /* 0xfff7ffff10107812 */ /* 0x000fc800078ec0ff */
[----:B------:R-:W-:-:S04]  /*21ea0*/  LOP3.LUT R16, R16, 0xffefffff, RZ, 0xc0, !PT ;  /* 0xffefffff10107812 */ /* 0x000fc800078ec0ff */
[----:B------:R-:W-:-:S04]  /*21eb0*/  @P1 LOP3.LUT R16, R16, 0x100000, RZ, 0xfc, !PT ;  /* 0x0010000010101812 */ /* 0x000fc800078efcff */
[----:B---3--:R-:W-:-:S07]  /*21ec0*/  @P0 LOP3.LUT R16, R16, 0x80000, RZ, 0xfc, !PT ;  /* 0x0008000010100812 */ /* 0x008fce00078efcff */
.L_x_2337:
        /* <DEDUP_REMOVED lines=13> */
[----:B0123-5:R-:W-:Y:S05]  /*21fa0*/  @P0 BRA `(.L_x_2279) ;  /* 0x0000000000200947 */ /* 0x02ffea0003800000 */
        /* <DEDUP_REMOVED lines=8> */
.L_x_2279:
[----:B------:R-:W-:Y:S01]  /*22030*/  ULDC UR8, c[0x0][0xd54] ;  /* 0x0003550000087ab9 */ /* 0x000fe20000000800 */
[----:B------:R-:W-:Y:S01]  /*22040*/  UMOV UR6, UR7 ;  /* 0x0000000700067c82 */ /* 0x000fe20008000000 */
[----:B------:R-:W-:-:S11]  /*22050*/  UISETP.NE.AND UP0, UPT, UR8, 0x1, UPT ;  /* 0x000000010800788c */ /* 0x000fd6000bf05270 */
[----:B------:R-:W-:Y:S02]  /*22060*/  @UP0 ULDC.64 UR10, c[0x0][0xd58] ;  /* 0x00035600000a0ab9 */ /* 0x000fe40000000a00 */
[----:B------:R-:W-:-:S04]  /*22070*/  UIMAD.WIDE.U32 UR4, UR7, UR10, URZ ;  /* 0x0000000a070472a5 */ /* 0x000fc8000f8e003f */
[----:B------:R-:W-:-:S04]  /*22080*/  @UP0 USHF.R.U32.HI UR6, URZ, UR11, UR5 ;  /* 0x0000000b3f060299 */ /* 0x000fc80008011605 */
[----:B------:R-:W-:-:S12]  /*22090*/  UIMAD UR4, UR6, UR8, URZ ;  /* 0x00000008060472a4 */ /* 0x000fd8000f8e023f */
.L_x_2280:
        /* <DEDUP_REMOVED lines=48> */
.L_x_2282:
[----:B------:R-:W-:-:S11]  /*223a0*/  UISETP.NE.AND UP1, UPT, UR5, 0x1, UPT ;  /* 0x000000010500788c */ /* 0x000fd6000bf25270 */
[----:B------:R-:W-:Y:S02]  /*223b0*/  @UP1 ULDC.64 UR10, c[0x0][0xae0] ;  /* 0x0002b800000a1ab9 */ /* 0x000fe40000000a00 */
[----:B------:R-:W-:-:S04]  /*223c0*/  UIMAD.WIDE.U32 UR6, UR8, UR10, URZ ;  /* 0x0000000a080672a5 */ /* 0x000fc8000f8e003f */
[----:B------:R-:W-:-:S12]  /*223d0*/  @UP1 USHF.R.U32.HI UR8, URZ, UR11, UR7 ;  /* 0x0000000b3f081299 */ /* 0x000fd80008011607 */
.L_x_2283:
[----:B------:R-:W-:-:S04]  /*223e0*/  UIMAD UR8, UR8, UR5, UR5 ;  /* 0x00000005080872a4 */ /* 0x000fc8000f8e0205 */
[----:B------:R-:W-:-:S04]  /*223f0*/  UISETP.LT.AND UP1, UPT, UR4, UR8, UPT ;  /* 0x000000080400728c */ /* 0x000fc8000bf21270 */
[----:B------:R-:W-:-:S12]  /*22400*/  USEL UR4, UR4, UR8, UP1 ;  /* 0x0000000804047287 */ /* 0x000fd80008800000 */
.L_x_2281:
        /* <DEDUP_REMOVED lines=28> */
.L_x_2285:
[----:B------:R-:W-:-:S11]  /*225d0*/  UISETP.NE.AND UP0, UPT, UR5, 0x1, UPT ;  /* 0x000000010500788c */ /* 0x000fd6000bf05270 */
[----:B------:R-:W-:Y:S02]  /*225e0*/  @UP0 ULDC.64 UR10, c[0x0][0xae0] ;  /* 0x0002b800000a0ab9 */ /* 0x000fe40000000a00 */
[----:B------:R-:W-:-:S04]  /*225f0*/  UIMAD.WIDE.U32 UR6, UR4, UR10, URZ ;  /* 0x0000000a040672a5 */ /* 0x000fc8000f8e003f */
[----:B------:R-:W-:-:S12]  /*22600*/  @UP0 USHF.R.U32.HI UR4, URZ, UR11, UR7 ;  /* 0x0000000b3f040299 */ /* 0x000fd80008011607 */
.L_x_2286:
[----:B------:R-:W-:-:S04]  /*22610*/  UIMAD UR4, UR4, UR5, URZ ;  /* 0x00000005040472a4 */ /* 0x000fc8000f8e023f */
[----:B------:R-:W-:-:S04]  /*22620*/  UISETP.LT.AND UP0, UPT, UR8, UR4, UPT ;  /* 0x000000040800728c */ /* 0x000fc8000bf01270 */
[----:B------:R-:W-:-:S12]  /*22630*/  USEL UR8, UR8, UR4, !UP0 ;  /* 0x0000000408087287 */ /* 0x000fd8000c000000 */
.L_x_2284:
        /* <DEDUP_REMOVED lines=26> */
.L_x_2288:
        /* <DEDUP_REMOVED lines=20> */
.L_x_2291:
[----:B------:R-:W-:Y:S05]  /*22920*/  BSYNC B6 ;  /* 0x0000000000067941 */ /* 0x000fea0003800000 */
.L_x_2290:
        /* <DEDUP_REMOVED lines=20> */
.L_x_2294:
        /* <DEDUP_REMOVED lines=15> */
.L_x_2293:
[----:B------:R-:W-:Y:S05]  /*22b60*/  BSYNC B6 ;  /* 0x0000000000067941 */ /* 0x000fea0003800000 */
.L_x_2292:
        /* <DEDUP_REMOVED lines=17> */
.L_x_2354:
[----:B-1----:R-:W1:Y:S01]  /*22c80*/  S2R R2, SR_TID.X ;  /* 0x0000000000027919 */ /* 0x002e620000002100 */
[----:B0-----:R-:W-:Y:S01]  /*22c90*/  ISETP.NE.AND P1, PT, R10, 0x1, PT ;  /* 0x000000010a00780c */ /* 0x001fe20003f25270 */
[----:B------:R-:W-:Y:S01]  /*22ca0*/  IMAD.MOV.U32 R25, RZ, RZ, RZ ;  /* 0x000000ffff197224 */ /* 0x000fe200078e00ff */
[----:B-----5:R-:W-:Y:S02]  /*22cb0*/  SHF.R.S32.HI R30, RZ, 0x1f, R28 ;  /* 0x0000001fff1e7819 */ /* 0x020fe4000001141c */
[----:B------:R-:W-:-:S09]  /*22cc0*/  LOP3.LUT R16, R16, 0xffff7fff, RZ, 0xc0, !PT ;  /* 0xffff7fff10107812 */ /* 0x000fd200078ec0ff */
[----:B------:R-:W0:Y:S01]  /*22cd0*/  @P1 LDC R3, c[0x0][0x438] ;  /* 0x00010e00ff031b82 */ /* 0x000e220000000800 */
[----:B------:R-:W-:Y:S01]  /*22ce0*/  @P1 LOP3.LUT R16, R16, 0x8000, RZ, 0xfc, !PT ;  /* 0x0000800010101812 */ /* 0x000fe200078efcff */
[----:B-1----:R-:W-:-:S06]  /*22cf0*/  IMAD.SHL.U32 R8, R2, 0x10, RZ ;  /* 0x0000001002087824 */ /* 0x002fcc00078e00ff */
[----:B------:R-:W1:Y:S01]  /*22d00*/  @P1 LDC R2, c[0x0][0x434] ;  /* 0x00010d00ff021b82 */ /* 0x000e620000000800 */
[----:B------:R-:W-:-:S05]  /*22d10*/  LOP3.LUT R8, R35, 0x70, R8, 0xf8, !PT ;  /* 0x0000007023087812 */ /* 0x000fca00078ef808 */
[----:B------:R-:W-:-:S04]  /*22d20*/  IMAD R4, R0, 0x60, R8 ;  /* 0x0000006000047824 */ /* 0x000fc800078e0208 */
[C---:B------:R-:W-:Y:S01]  /*22d30*/  IMAD.IADD R33, R4.reuse, 0x1, R31 ;  /* 0x0000000104217824 */ /* 0x040fe200078e021f */
[----:B------:R-:W-:-:S03]  /*22d40*/  ISETP.GE.AND P0, PT, R4, UR42, PT ;  /* 0x0000002a04007c0c */ /* 0x000fc6000bf06270 */
[----:B------:R-:W-:Y:S01]  /*22d50*/  IMAD.MOV.U32 R9, RZ, RZ, R33 ;  /* 0x000000ffff097224 */ /* 0x000fe200078e0021 */
[----:B------:R-:W-:Y:S01]  /*22d60*/  ISETP.GT.U32.OR P0, PT, R8, 0x5f, P0 ;  /* 0x0000005f0800780c */ /* 0x000fe20000704470 */
[----:B-1----:R-:W-:-:S05]  /*22d70*/  @P1 IMAD.HI.U32 R2, R33, R2, RZ ;  /* 0x0000000221021227 */ /* 0x002fca00078e00ff */
[----:B0-----:R-:W-:-:S07]  /*22d80*/  @P1 SHF.R.U32.HI R9, RZ, R3, R2 ;  /* 0x00000003ff091219 */ /* 0x001fce0000011602 */
        /* <DEDUP_REMOVED lines=9> */
[----:B------:R-:W-:Y:S01]  /*22e20*/  @!P0 LEA.HI.X R5, R2, R5, R3, 0x2, P1 ;  /* 0x0000000502058211 */ /* 0x000fe200008f1403 */
[----:B------:R-:W-:-:S04]  /*22e30*/  IMAD.MOV R2, RZ, RZ, -R9 ;  /* 0x000000ffff027224 */ /* 0x000fc800078e0a09 */
[----:B------:R-:W-:Y:S01]  /*22e40*/  IMAD R33, R10, R2, R33 ;  /* 0x000000020a217224 */ /* 0x000fe200078e0221 */
[----:B------:R0:W5:Y:S01]  /*22e50*/  @!P0 LDG.E R25, desc[UR36][R4.64] ;  /* 0x0000002404198981 */ /* 0x000162000c1e1900 */
[----:B------:R-:W-:Y:S01]  /*22e60*/  IMAD R2, RZ, RZ, -UR38 ;  /* 0x80000026ff027e24 */ /* 0x000fe2000f8e02ff */
[----:B------:R-:W-:Y:S02]  /*22e70*/  ISETP.GT.U32.AND P0, PT, R8, 0x5f, PT ;  /* 0x0000005f0800780c */ /* 0x000fe40003f04070 */
[----:B------:R-:W-:Y:S01]  /*22e80*/  LOP3.LUT R16, R16, 0xffffdfff, RZ, 0xc0, !PT ;  /* 0xffffdfff10107812 */ /* 0x000fe200078ec0ff */
[----:B------:R-:W-:Y:S02]  /*22e90*/  IMAD R19, R19, R2, UR46 ;  /* 0x0000002e13137e24 */ /* 0x000fe4000f8e0202 */
[----:B------:R-:W-:-:S03]  /*22ea0*/  IMAD.U32 R2, RZ, RZ, UR48 ;  /* 0x00000030ff027e24 */ /* 0x000fc6000f8e00ff */
[----:B------:R-:W-:Y:S02]  /*22eb0*/  SHF.R.S32.HI R27, RZ, 0x1f, R19 ;  /* 0x0000001fff1b7819 */ /* 0x000fe40000011413 */
[----:B------:R-:W-:-:S13]  /*22ec0*/  ISETP.NE.AND P2, PT, R2, 0x3, PT ;  /* 0x000000030200780c */ /* 0x000fda0003f45270 */
[----:B------:R-:W-:-:S04]  /*22ed0*/  @P2 LOP3.LUT R16, R16, 0x2000, RZ, 0xfc, !PT ;  /* 0x0000200010102812 */ /* 0x000fc800078efcff */
[----:B------:R-:W-:-:S04]  /*22ee0*/  LOP3.LUT R16, R16, 0xfffffffd, RZ, 0xc0, !PT ;  /* 0xfffffffd10107812 */ /* 0x000fc800078ec0ff */
[----:B------:R-:W-:Y:S01]  /*22ef0*/  @P0 LOP3.LUT R16, R16, 0x2, RZ, 0xfc, !PT ;  /* 0x0000000210100812 */ /* 0x000fe200078efcff */
[----:B0-----:R-:W-:Y:S06]  /*22f00*/  @!P2 BRA `(.L_x_2296) ;  /* 0x000000000004a947 */ /* 0x001fec0003800000 */
[----:B------:R-:W-:Y:S01]  /*22f10*/  BPT.TRAP 0x1 ;  /* 0x000000040000795c */ /* 0x000fe20000300000 */
.L_x_2296:
[----:B------:R-:W-:Y:S01]  /*22f20*/  IMAD R24, R18, 0x8, R17 ;  /* 0x0000000812187824 */ /* 0x000fe200078e0211 */
[----:B------:R-:W-:Y:S01]  /*22f30*/  SHF.L.U32 R3, R26, 0x1f, RZ ;  /* 0x0000001f1a037819 */ /* 0x000fe200000006ff */
[----:B------:R-:W-:Y:S03]  /*22f40*/  BSSY B0, `(.L_x_2297) ;  /* 0x0000003000007945 */ /* 0x000fe60003800000 */
[----:B------:R-:W0:Y:S02]  /*22f50*/  SYNCS.PHASECHK.TRANS64.TRYWAIT P0, [R24+URZ+0x32440], R3 ;  /* 0x03244003180075a7 */ /* 0x000e24000800017f */
[----:B0-----:R-:W-:Y:S05]  /*22f60*/  @!P0 BRA `(.L_x_2298) ;  /* 0x0000003c00388947 */ /* 0x001fea0003800000 */
.L_x_2355:
[----:B------:R-:W-:Y:S05]  /*22f70*/  BSYNC B0 ;  /* 0x0000000000007941 */ /* 0x000fea0003800000 */
.L_x_2297:
[----:B------:R-:W-:Y:S01]  /*22f80*/  SHF.R.S32.HI R37, RZ, 0x1f, R33 ;  /* 0x0000001fff257819 */ /* 0x000fe20000011421 */
[----:B------:R-:W-:Y:S01]  /*22f90*/  ULDC.64 UR4, c[0x0][0x300] ;  /* 0x0000c00000047ab9 */ /* 0x000fe20000000a00 */
[----:B------:R-:W1:Y:S01]  /*22fa0*/  S2R R6, SR_TID.X ;  /* 0x0000000000067919 */ /* 0x000e620000002100 */
[----:B-----5:R-:W-:Y:S02]  /*22fb0*/  SHF.R.S32.HI R4, RZ, 0x1f, R25 ;  /* 0x0000001fff047819 */ /* 0x020fe40000011419 */
[----:B------:R-:W-:Y:S01]  /*22fc0*/  IMAD R2, R37, UR4, RZ ;  /* 0x0000000425027c24 */ /* 0x000fe2000f8e02ff */
[----:B------:R-:W-:Y:S02]  /*22fd0*/  LOP3.LUT P2, RZ, R16, 0x1, RZ, 0xc0, !PT ;  /* 0x0000000110ff7812 */ /* 0x000fe4000784c0ff */
[----:B------:R2:W-:Y:S01]  /*22fe0*/  STL [R1+0x440], R4 ;  /* 0x0004400401007387 */ /* 0x0005e20000100800 */
[C---:B------:R-:W-:Y:S02]  /*22ff0*/  IMAD R5, R33.reuse, UR5, R2 ;  /* 0x0000000521057c24 */ /* 0x040fe4000f8e0202 */
[----:B0-----:R-:W-:Y:S01]  /*23000*/  IMAD.WIDE.U32 R2, R33, UR4, RZ ;  /* 0x0000000421027c25 */ /* 0x001fe2000f8e00ff */
[----:B------:R-:W-:-:S03]  /*23010*/  ULDC.64 UR4, c[0x0][0x310] ;  /* 0x0000c40000047ab9 */ /* 0x000fc60000000a00 */
[----:B------:R-:W-:Y:S02]  /*23020*/  IMAD.IADD R3, R3, 0x1, R5 ;  /* 0x0000000103037824 */ /* 0x000fe400078e0205 */
[----:B--2---:R-:W-:Y:S02]  /*23030*/  IMAD R4, R4, UR4, RZ ;  /* 0x0000000404047c24 */ /* 0x004fe4000f8e02ff */
        /* <DEDUP_REMOVED lines=57> */
.L_x_2369:
        /* <DEDUP_REMOVED lines=10> */
.L_x_2300:
        /* <DEDUP_REMOVED lines=10> */
.L_x_2301:
[----:B------:R1:W-:Y:S02]  /*23510*/  SYNCS.ARRIVE.TRANS64.A1T0 RZ, [R24+URZ+0x32430], RZ ;  /* 0x032430ff18ff79a7 */ /* 0x0003e4000810003f */
[----:B------:R-:W-:Y:S05]  /*23520*/  WARPSYNC.ALL ;  /* 0x0000000000007948 */ /* 0x000fea0003800000 */
[----:B------:R-:W-:Y:S01]  /*23530*/  VIADD R0, R17, 0x18400 ;  /* 0x0001840011007836 */ /* 0x000fe20000000000 */
[----:B------:R-:W-:Y:S01]  /*23540*/  BAR.SYNC.DEFER_BLOCKING 0x8, 0x180 ;  /* 0x0206000000007b1d */ /* 0x000fe20000010000 */
[----:B------:R-:W-:-:S03]  /*23550*/  USHF.R.S32.HI UR51, URZ, 0x1f, UR38 ;  /* 0x0000001f3f337899 */ /* 0x000fc60008011426 */
[----:B------:R-:W-:Y:S02]  /*23560*/  LOP3.LUT P0, RZ, R0, 0x3ff, RZ, 0xc0, !PT ;  /* 0x000003ff00ff7812 */ /* 0x000fe4000780c0ff */
[----:B------:R-:W-:Y:S11]  /*23570*/  BSSY B6, `(.L_x_2302) ;  /* 0x0000012000067945 */ /* 0x000ff60003800000 */
        /* <DEDUP_REMOVED lines=17> */
.L_x_2303:
[----:B------:R-:W-:Y:S05]  /*23690*/  BSYNC B6 ;  /* 0x0000000000067941 */ /* 0x000fea0003800000 */
.L_x_2302:
[----:B------:R-:W2:Y:S01]  /*236a0*/  S2R R20, SR_TID.X ;  /* 0x0000000000147919 */ /* 0x000ea20000002100 */
[----:B------:R-:W-:Y:S01]  /*236b0*/  UISETP.NE.AND UP0, UPT, UR50, URZ, UPT ;  /* 0x0000003f3200728c */ /* 0x000fe2000bf05270 */
[----:B------:R-:W-:Y:S01]  /*236c0*/  R2UR UR6, R27 ;  /* 0x000000001b0672ca */ /* 0x000fe200000e0000 */
[----:B------:R-:W-:Y:S01]  /*236d0*/  ULDC.64 UR8, c[0x0][0x2d8] ;  /* 0x0000b60000087ab9 */ /* 0x000fe20000000a00 */
[----:B------:R-:W-:Y:S02]  /*236e0*/  R2UR UR7, R19 ;  /* 0x00000000130772ca */ /* 0x000fe400000e0000 */
[----:B------:R-:W-:Y:S02]  /*236f0*/  LOP3.LUT P5, RZ, R16, 0x100000, RZ, 0xc0, !PT ;  /* 0x0010000010ff7812 */ /* 0x000fe400078ac0ff */
[----:B------:R-:W-:-:S04]  /*23700*/  PLOP3.LUT P0, PT, PT, PT, UP0, 0x80, 0x0 ;  /* 0x000000000000781c */ /* 0x000fc80003f0f008 */
[----:B------:R-:W-:-:S03]  /*23710*/  @UP0 ULDC UR4, c[0x0][0x44c] ;  /* 0x0001130000040ab9 */ /* 0x000fc60000000800 */
[----:B------:R-:W-:-:S04]  /*23720*/  UIMAD UR6, UR6, UR8, URZ ;  /* 0x00000008060672a4 */ /* 0x000fc8000f8e023f */
[----:B------:R-:W-:Y:S01]  /*23730*/  UIMAD UR6, UR7, UR9, UR6 ;  /* 0x00000009070672a4 */ /* 0x000fe2000f8e0206 */
[----:B--2---:R-:W-:-:S05]  /*23740*/  IMAD.SHL.U32 R20, R20, 0x10, RZ ;  /* 0x0000001014147824 */ /* 0x004fca00078e00ff */
[----:B------:R-:W-:-:S05]  /*23750*/  LOP3.LUT R20, R35, 0x70, R20, 0xf8, !PT ;  /* 0x0000007023147812 */ /* 0x000fca00078ef814 */
[----:B------:R-:W-:-:S04]  /*23760*/  VIADD R34, R20, UR43 ;  /* 0x0000002b14227c36 */ /* 0x000fc80008000000 */
[----:B------:R-:W-:Y:S01]  /*23770*/  @P0 IMAD.HI.U32 R0, R34, UR4, RZ ;  /* 0x0000000422000c27 */ /* 0x000fe2000f8e00ff */
[----:B------:R-:W-:Y:S01]  /*23780*/  PLOP3.LUT P0, PT, PT, PT, UP0, 0x80, 0x0 ;  /* 0x000000000000781c */ /* 0x000fe20003f0f008 */
[----:B------:R-:W-:Y:S02]  /*23790*/  @UP0 ULDC UR4, c[0x0][0x450] ;  /* 0x0001140000040ab9 */ /* 0x000fe40000000800 */
[----:B------:R-:W-:-:S10]  /*237a0*/  IMAD.MOV.U32 R7, RZ, RZ, R34 ;  /* 0x000000ffff077224 */ /* 0x000fd400078e0022 */
[----:B------:R-:W-:Y:S02]  /*237b0*/  @P0 SHF.R.U32.HI R7, RZ, UR4, R0 ;  /* 0x00000004ff070c19 */ /* 0x000fe40008011600 */
[----:B------:R-:W-:Y:S02]  /*237c0*/  R2UR UR4, R19 ;  /* 0x00000000130472ca */ /* 0x000fe400000e0000 */
[----:B------:R-:W-:-:S11]  /*237d0*/  SHF.R.S32.HI R0, RZ, 0x1f, R7 ;  /* 0x0000001fff007819 */ /* 0x000fd60000011407 */
[----:B------:R-:W-:-:S03]  /*237e0*/  UIMAD.WIDE.U32 UR4, UR4, UR8, URZ ;  /* 0x00000008040472a5 */ /* 0x000fc6000f8e003f */
[----:B------:R-:W-:Y:S01]  /*237f0*/  ULDC.64 UR8, c[0x0][0x2e0] ;  /* 0x0000b80000087ab9 */ /* 0x000fe20000000a00 */
[----:B------:R-:W-:Y:S02]  /*23800*/  UIADD3 UR5, UR5, UR6, URZ ;  /* 0x0000000605057290 */ /* 0x000fe4000fffe03f */
[----:B------:R-:W-:Y:S02]  /*23810*/  UIMAD UR6, UR51, UR8, URZ ;  /* 0x00000008330672a4 */ /* 0x000fe4000f8e023f */
[----:B------:R-:W-:Y:S02]  /*23820*/  UIMAD.WIDE.U32 UR4, UR38, UR8, UR4 ;  /* 0x00000008260472a5 */ /* 0x000fe4000f8e0004 */
[----:B------:R-:W-:-:S04]  /*23830*/  UIMAD UR6, UR38, UR9, UR6 ;  /* 0x00000009260672a4 */ /* 0x000fc8000f8e0206 */
[----:B------:R-:W-:Y:S02]  /*23840*/  UIADD3 UR6, UR5, UR6, URZ ;  /* 0x0000000605067290 */ /* 0x000fe4000fffe03f */
[----:B0-----:R-:W-:Y:S02]  /*23850*/  IMAD.U32 R5, RZ, RZ, UR5 ;  /* 0x00000005ff057e24 */ /* 0x001fe4000f8e00ff */
[----:B------:R-:W-:Y:S02]  /*23860*/  IMAD.MOV R5, RZ, RZ, -R7 ;  /* 0x000000ffff057224 */ /* 0x000fe400078e0a07 */
[----:B------:R-:W-:Y:S01]  /*23870*/  IMAD.U32 R4, RZ, RZ, UR4 ;  /* 0x00000004ff047e24 */ /* 0x000fe2000f8e00ff */
[----:B------:R-:W-:Y:S01]  /*23880*/  ULDC.64 UR4, c[0x0][0x2d0] ;  /* 0x0000b40000047ab9 */ /* 0x000fe20000000a00 */
[----:B------:R-:W-:Y:S01]  /*23890*/  IMAD.U32 R3, RZ, RZ, UR6 ;  /* 0x00000006ff037e24 */ /* 0x000fe2000f8e00ff */
[----:B------:R-:W-:Y:S01]  /*238a0*/  ULDC UR6, c[0x0][0x448] ;  /* 0x0001120000067ab9 */ /* 0x000fe20000000800 */
[----:B------:R-:W-:-:S02]  /*238b0*/  IMAD R0, R0, UR4, RZ ;  /* 0x0000000400007c24 */ /* 0x000fc4000f8e02ff */
[----:B------:R-:W-:Y:S02]  /*238c0*/  IMAD R5, R5, UR6, R34 ;  /* 0x0000000605057c24 */ /* 0x000fe4000f8e0222 */
[----:B------:R-:W-:Y:S02]  /*238d0*/  IMAD.MOV.U32 R2, RZ, RZ, R4 ;  /* 0x000000ffff027224 */ /* 0x000fe400078e0004 */
[C---:B------:R-:W-:Y:S01]  /*238e0*/  IMAD R9, R7.reuse, UR5, R0 ;  /* 0x0000000507097c24 */ /* 0x040fe2000f8e0200 */
[----:B------:R-:W-:Y:S01]  /*238f0*/  SHF.R.S32.HI R0, RZ, 0x1f, R5 ;  /* 0x0000001fff007819 */ /* 0x000fe20000011405 */
        /* <DEDUP_REMOVED lines=12> */
[----:B------:R-:W0:Y:S01]  /*239c0*/  S2R R2, SR_TID.X ;  /* 0x0000000000027919 */ /* 0x000e220000002100 */
[----:B------:R-:W-:Y:S01]  /*239d0*/  VIADD R4, R35, UR43 ;  /* 0x0000002b23047c36 */ /* 0x000fe20008000000 */
[----:B------:R-:W-:Y:S01]  /*239e0*/  LOP3.LUT R16, R16, 0xffffefff, RZ, 0xc0, !PT ;  /* 0xffffefff10107812 */ /* 0x000fe200078ec0ff */
[----:B------:R-:W2:Y:S02]  /*239f0*/  SHFL.IDX PT, R14, R0, RZ, 0x181f ;  /* 0x00181fff000e7589 */ /* 0x000ea400000e0000 */
[C---:B------:R-:W-:Y:S01]  /*23a00*/  VIADD R6, R4.reuse, 0x10 ;  /* 0x0000001004067836 */ /* 0x040fe20000000000 */
[C---:B------:R-:W-:Y:S01]  /*23a10*/  ISETP.GE.AND P1, PT, R4.reuse, UR41, PT ;  /* 0x0000002904007c0c */ /* 0x040fe2000bf26270 */
[----:B------:R-:W-:Y:S01]  /*23a20*/  VIADD R13, R4, 0x40 ;  /* 0x00000040040d7836 */ /* 0x000fe20000000000 */
[----:B------:R-:W3:Y:S04]  /*23a30*/  SHFL.IDX PT, R3, R5, RZ, 0x181f ;  /* 0x00181fff05037589 */ /* 0x000ee800000e0000 */
[----:B------:R-:W-:Y:S01]  /*23a40*/  SHFL.IDX PT, R9, R0, 0x2, 0x181f ;  /* 0x00581f0000097f89 */ /* 0x000fe200000e0000 */
[----:B------:R-:W-:-:S03]  /*23a50*/  ISETP.GE.AND P3, PT, R13, UR41, PT ;  /* 0x000000290d007c0c */ /* 0x000fc6000bf66270 */
[----:B------:R-:W-:Y:S03]  /*23a60*/  SHFL.IDX PT, R8, R5, 0x2, 0x181f ;  /* 0x00581f0005087f89 */ /* 0x000fe600000e0000 */
[----:B------:R-:W-:Y:S01]  /*23a70*/  @P1 LOP3.LUT R16, R16, 0x1000, RZ, 0xfc, !PT ;  /* 0x0000100010101812 */ /* 0x000fe200078efcff */
[----:B------:R-:W-:Y:S03]  /*23a80*/  SHFL.IDX PT, R7, R0, 0x3, 0x181f ;  /* 0x00781f0000077f89 */ /* 0x000fe600000e0000 */
[----:B------:R-:W-:Y:S01]  /*23a90*/  LOP3.LUT R16, R16, 0xfffff7ff, RZ, 0xc0, !PT ;  /* 0xfffff7ff10107812 */ /* 0x000fe200078ec0ff */
[----:B------:R-:W-:Y:S04]  /*23aa0*/  SHFL.IDX PT, R21, R0, 0x5, 0x181f ;  /* 0x00b81f0000157f89 */ /* 0x000fe800000e0000 */
[----:B------:R-:W-:Y:S01]  /*23ab0*/  SHFL.IDX PT, R15, R0, 0x6, 0x181f ;  /* 0x00d81f00000f7f89 */ /* 0x000fe200000e0000 */
[----:B0-----:R-:W-:-:S03]  /*23ac0*/  IMAD.SHL.U32 R35, R2, 0x8, RZ ;  /* 0x0000000802237824 */ /* 0x001fc600078e00ff */
[----:B------:R-:W-:Y:S02]  /*23ad0*/  SHFL.IDX PT, R2, R5, 0x1, 0x181f ;  /* 0x00381f0005027f89 */ /* 0x000fe400000e0000 */
[----:B------:R-:W-:-:S04]  /*23ae0*/  LOP3.LUT R35, R35, 0x38, RZ, 0xc0, !PT ;  /* 0x0000003823237812 */ /* 0x000fc800078ec0ff */
[----:B--2---:R-:W-:Y:S02]  /*23af0*/  @!P1 LEA R12, P0, R35, R14, 0x1 ;  /* 0x0000000e230c9211 */ /* 0x004fe400078008ff */
[----:B------:R-:W0:Y:S03]  /*23b00*/  SHFL.IDX PT, R14, R0, 0x1, 0x181f ;  /* 0x00381f00000e7f89 */ /* 0x000e2600000e0000 */
[----:B---3--:R-:W-:Y:S01]  /*23b10*/  @!P1 IMAD.X R3, RZ, RZ, R3, P0 ;  /* 0x000000ffff039224 */ /* 0x008fe200000e0603 */
[----:B------:R-:W-:Y:S02]  /*23b20*/  ISETP.GE.AND P1, PT, R6, UR41, PT ;  /* 0x0000002906007c0c */ /* 0x000fe4000bf26270 */
[----:B------:R-:W2:Y:S11]  /*23b30*/  SHFL.IDX PT, R6, R5, 0x3, 0x181f ;  /* 0x00781f0005067f89 */ /* 0x000eb600000e0000 */
[----:B------:R-:W-:-:S04]  /*23b40*/  @P1 LOP3.LUT R16, R16, 0x800, RZ, 0xfc, !PT ;  /* 0x0000080010101812 */ /* 0x000fc800078efcff */
[----:B------:R-:W-:Y:S02]  /*23b50*/  LOP3.LUT R16, R16, 0xfffffbff, RZ, 0xc0, !PT ;  /* 0xfffffbff10107812 */ /* 0x000fe400078ec0ff */
[----:B0-----:R-:W-:Y:S02]  /*23b60*/  @!P1 LEA R10, P0, R35, R14, 0x1 ;  /* 0x0000000e230a9211 */ /* 0x001fe400078008ff */
[----:B------:R-:W0:Y:S03]  /*23b70*/  SHFL.IDX PT, R14, R0, 0x4, 0x181f ;  /* 0x00981f00000e7f89 */ /* 0x000e2600000e0000 */
[----:B------:R-:W-:Y:S02]  /*23b80*/  @!P1 IMAD.X R11, RZ, RZ, R2, P0 ;  /* 0x000000ffff0b9224 */ /* 0x000fe400000e0602 */
[----:B------:R-:W-:-:S05]  /*23b90*/  VIADD R2, R4, 0x20 ;  /* 0x0000002004027836 */ /* 0x000fca0000000000 */
[----:B------:R-:W-:Y:S01]  /*23ba0*/  ISETP.GE.AND P6, PT, R2, UR41, PT ;  /* 0x0000002902007c0c */ /* 0x000fe2000bfc6270 */
[----:B------:R-:W-:-:S05]  /*23bb0*/  VIADD R2, R4, 0x30 ;  /* 0x0000003004027836 */ /* 0x000fca0000000000 */
[----:B------:R-:W-:Y:S02]  /*23bc0*/  ISETP.GE.AND P4, PT, R2, UR41, PT ;  /* 0x0000002902007c0c */ /* 0x000fe4000bf86270 */
[----:B------:R-:W3:Y:S05]  /*23bd0*/  SHFL.IDX PT, R2, R5, 0x4, 0x181f ;  /* 0x00981f0005027f89 */ /* 0x000eea00000e0000 */
[----:B------:R-:W-:Y:S02]  /*23be0*/  @!P6 LEA R9, P0, R35, R9, 0x1 ;  /* 0x000000092309e211 */ /* 0x000fe400078008ff */
[----:B------:R-:W-:-:S03]  /*23bf0*/  @P6 LOP3.LUT R16, R16, 0x400, RZ, 0xfc, !PT ;  /* 0x0000040010106812 */ /* 0x000fc600078efcff */
[----:B------:R-:W-:Y:S01]  /*23c00*/  @!P6 IMAD.X R8, RZ, RZ, R8, P0 ;  /* 0x000000ffff08e224 */ /* 0x000fe200000e0608 */
[----:B------:R-:W-:Y:S02]  /*23c10*/  @!P4 LEA R7, P0, R35, R7, 0x1 ;  /* 0x000000072307c211 */ /* 0x000fe400078008ff */
[----:B------:R-:W-:-:S03]  /*23c20*/  LOP3.LUT R16, R16, 0xffbfffff, RZ, 0xc0, !PT ;  /* 0xffbfffff10107812 */ /* 0x000fc600078ec0ff */
[----:B--2---:R-:W-:Y:S01]  /*23c30*/  @!P4 IMAD.X R6, RZ, RZ, R6, P0 ;  /* 0x000000ffff06c224 */ /* 0x004fe200000e0606 */
[----:B0-----:R-:W-:Y:S02]  /*23c40*/  @!P3 LEA R14, P0, R35, R14, 0x1 ;  /* 0x0000000e230eb211 */ /* 0x001fe400078008ff */
[----:B------:R-:W-:-:S04]  /*23c50*/  @P6 LOP3.LUT R16, R16, 0x400000, RZ, 0xfc, !PT ;  /* 0x0040000010106812 */ /* 0x000fc800078efcff */
[C---:B------:R-:W-:Y:S01]  /*23c60*/  LOP3.LUT P6, RZ, R16.reuse, 0x1000, RZ, 0xc0, !PT ;  /* 0x0000100010ff7812 */ /* 0x040fe200078cc0ff */
[----:B---3--:R-:W-:Y:S01]  /*23c70*/  @!P3 IMAD.X R13, RZ, RZ, R2, P0 ;  /* 0x000000ffff0db224 */ /* 0x008fe200000e0602 */
[----:B------:R-:W-:Y:S01]  /*23c80*/  LOP3.LUT R16, R16, 0xfffffdff, RZ, 0xc0, !PT ;  /* 0xfffffdff10107812 */ /* 0x000fe200078ec0ff */
[----:B------:R-:W-:-:S03]  /*23c90*/  VIADD R2, R4, 0x50 ;  /* 0x0000005004027836 */ /* 0x000fc60000000000 */
[----:B------:R-:W-:Y:S02]  /*23ca0*/  @P4 LOP3.LUT R16, R16, 0x200, RZ, 0xfc, !PT ;  /* 0x0000020010104812 */ /* 0x000fe400078efcff */
[----:B------:R-:W-:Y:S01]  /*23cb0*/  ISETP.GE.AND P2, PT, R2, UR41, PT ;  /* 0x0000002902007c0c */ /* 0x000fe2000bf46270 */
[----:B------:R-:W-:Y:S01]  /*23cc0*/  VIADD R2, R4, 0x60 ;  /* 0x0000006004027836 */ /* 0x000fe20000000000 */
[----:B------:R-:W-:-:S04]  /*23cd0*/  LOP3.LUT R16, R16, 0xfffffeff, RZ, 0xc0, !PT ;  /* 0xfffffeff10107812 */ /* 0x000fc800078ec0ff */
[----:B------:R-:W-:Y:S02]  /*23ce0*/  ISETP.GE.AND P1, PT, R2, UR41, PT ;  /* 0x0000002902007c0c */ /* 0x000fe4000bf26270 */
[----:B------:R-:W0:Y:S01]  /*23cf0*/  SHFL.IDX PT, R2, R5, 0x5, 0x181f ;  /* 0x00b81f0005027f89 */ /* 0x000e2200000e0000 */
[----:B------:R-:W-:-:S04]  /*23d00*/  @P3 LOP3.LUT R16, R16, 0x100, RZ, 0xfc, !PT ;  /* 0x0000010010103812 */ /* 0x000fc800078efcff */
[----:B------:R-:W-:Y:S02]  /*23d10*/  @!P2 LEA R21, P0, R35, R21, 0x1 ;  /* 0x000000152315a211 */ /* 0x000fe400078008ff */
[----:B------:R-:W-:-:S04]  /*23d20*/  LOP3.LUT R16, R16, 0xffffff7f, RZ, 0xc0, !PT ;  /* 0xffffff7f10107812 */ /* 0x000fc800078ec0ff */
[----:B------:R-:W-:-:S04]  /*23d30*/  @P2 LOP3.LUT R16, R16, 0x80, RZ, 0xfc, !PT ;  /* 0x0000008010102812 */ /* 0x000fc800078efcff */
[----:B------:R-:W-:-:S04]  /*23d40*/  LOP3.LUT R16, R16, 0xffffffbf, RZ, 0xc0, !PT ;  /* 0xffffffbf10107812 */ /* 0x000fc800078ec0ff */
[----:B------:R-:W-:Y:S01]  /*23d50*/  @P1 LOP3.LUT R16, R16, 0x40, RZ, 0xfc, !PT ;  /* 0x0000004010101812 */ /* 0x000fe200078efcff */
[----:B0-----:R-:W-:Y:S01]  /*23d60*/  @!P2 IMAD.X R20, RZ, RZ, R2, P0 ;  /* 0x000000ffff14a224 */ /* 0x001fe200000e0602 */
[----:B------:R-:W-:Y:S01]  /*23d70*/  @!P1 LEA R35, P0, R35, R15, 0x1 ;  /* 0x0000000f23239211 */ /* 0x000fe200078008ff */
[----:B------:R-:W0:Y:S04]  /*23d80*/  SHFL.IDX PT, R2, R5, 0x6, 0x181f ;  /* 0x00d81f0005027f89 */ /* 0x000e2800000e0000 */
[----:B------:R-:W2:Y:S01]  /*23d90*/  SHFL.IDX PT, R5, R5, 0x7, 0x181f ;  /* 0x00f81f0005057f89 */ /* 0x000ea200000e0000 */
[----:B0-----:R-:W-:Y:S01]  /*23da0*/  @!P1 IMAD.X R15, RZ, RZ, R2, P0 ;  /* 0x000000ffff0f9224 */ /* 0x001fe200000e0602 */
[----:B------:R-:W-:Y:S01]  /*23db0*/  LOP3.LUT P0, RZ, R16, 0x800, RZ, 0xc0, !PT ;  /* 0x0000080010ff7812 */ /* 0x000fe2000780c0ff */
[----:B------:R-:W-:-:S05]  /*23dc0*/  @!P6 IMAD.MOV.U32 R2, RZ, RZ, R12 ;  /* 0x000000ffff02e224 */ /* 0x000fca00078e000c */
[----:B------:R0:W-:Y:S01]  /*23dd0*/  @!P6 LDGSTS.E.BYPASS.LTC128B.128 [R22+0x18400], desc[UR36][R2.64], !P5 ;  /* 0x184000000216efae */ /* 0x0001e2000e901d64 */
[----:B------:R-:W-:-:S06]  /*23de0*/  LOP3.LUT P6, RZ, R16, 0x400000, RZ, 0xc0, !PT ;  /* 0x0040000010ff7812 */ /* 0x000fcc00078cc0ff */
        /* <DEDUP_REMOVED lines=10> */
[----:B------:R-:W-:Y:S01]  /*23e90*/  @!P3 IMAD.MOV.U32 R3, RZ, RZ, R13 ;  /* 0x000000ffff03b224 */ /* 0x000fe200078e000d */
[----:B------:R0:W3:Y:S04]  /*23ea0*/  SHFL.IDX PT, R14, R0, 0x7, 0x181f ;  /* 0x00f81f00000e7f89 */ /* 0x0000e800000e0000 */
[----:B------:R4:W-:Y:S02]  /*23eb0*/  @!P3 LDGSTS.E.BYPASS.LTC128B.128 [R22+0x1a400], desc[UR36][R2.64], !P5 ;  /* 0x1a4000000216bfae */ /* 0x0009e4000e901d64 */
[----:B----4-:R-:W-:-:S02]  /*23ec0*/  @!P2 IMAD.MOV.U32 R2, RZ, RZ, R21 ;  /* 0x000000ffff02a224 */ /* 0x010fc400078e0015 */
[----:B------:R-:W-:-:S05]  /*23ed0*/  @!P2 IMAD.MOV.U32 R3, RZ, RZ, R20 ;  /* 0x000000ffff03a224 */ /* 0x000fca00078e0014 */
[----:B------:R4:W-:Y:S02]  /*23ee0*/  @!P2 LDGSTS.E.BYPASS.LTC128B.128 [R22+0x1ac00], desc[UR36][R2.64], !P5 ;  /* 0x1ac000000216afae */ /* 0x0009e4000e901d64 */
[----:B----4-:R-:W-:Y:S02]  /*23ef0*/  @!P1 IMAD.MOV.U32 R2, RZ, RZ, R35 ;  /* 0x000000ffff029224 */ /* 0x010fe400078e0023 */
[----:B------:R-:W4:Y:S01]  /*23f00*/  S2R R35, SR_TID.X ;  /* 0x0000000000237919 */ /* 0x000f220000002100 */
[----:B------:R-:W-:-:S05]  /*23f10*/  @!P1 IMAD.MOV.U32 R3, RZ, RZ, R15 ;  /* 0x000000ffff039224 */ /* 0x000fca00078e000f */
[----:B------:R0:W-:Y:S01]  /*23f20*/  @!P1 LDGSTS.E.BYPASS.LTC128B.128 [R22+0x1b400], desc[UR36][R2.64], !P5 ;  /* 0x1b40000002169fae */ /* 0x0001e2000e901d64 */
[----:B----4-:R-:W-:-:S04]  /*23f30*/  LOP3.LUT R35, R35, 0x7f, RZ, 0xc0, !PT ;  /* 0x0000007f23237812 */ /* 0x010fc800078ec0ff */
[----:B0-23--:R-:W-:-:S07]  /*23f40*/  SHF.R.U32.HI R35, RZ, 0x3, R35 ;  /* 0x00000003ff237819 */ /* 0x00dfce0000011623 */
.L_x_2386:
[----:B------:R-:W0:Y:S01]  /*23f50*/  S2R R0, SR_TID.X ;  /* 0x0000000000007919 */ /* 0x000e220000002100 */
[----:B------:R-:W-:Y:S01]  /*23f60*/  VIADD R4, R4, 0x70 ;  /* 0x0000007004047836 */ /* 0x000fe20000000000 */
[----:B------:R-:W-:-:S04]  /*23f70*/  LOP3.LUT R16, R16, 0xffffbfff, RZ, 0xc0, !PT ;  /* 0xffffbfff10107812 */ /* 0x000fc800078ec0ff */
[----:B------:R-:W-:-:S13]  /*23f80*/  ISETP.GE.AND P1, PT, R4, UR41, PT ;  /* 0x0000002904007c0c */ /* 0x000fda000bf26270 */
[----:B------:R-:W-:Y:S01]  /*23f90*/  @P1 LOP3.LUT R16, R16, 0x4000, RZ, 0xfc, !PT ;  /* 0x0000400010101812 */ /* 0x000fe200078efcff */
[----:B0-----:R-:W-:-:S05]  /*23fa0*/  IMAD.SHL.U32 R0, R0, 0x8, RZ ;  /* 0x0000000800007824 */ /* 0x001fca00078e00ff */
[----:B------:R-:W-:-:S04]  /*23fb0*/  LOP3.LUT R0, R0, 0x38, RZ, 0xc0, !PT ;  /* 0x0000003800007812 */ /* 0x000fc800078ec0ff */
[----:B------:R-:W-:-:S05]  /*23fc0*/  @!P1 LEA R2, P0, R0, R14, 0x1 ;  /* 0x0000000e00029211 */ /* 0x000fca00078008ff */
[----:B------:R-:W-:Y:S01]  /*23fd0*/  @!P1 IMAD.X R3, RZ, RZ, R5, P0 ;  /* 0x000000ffff039224 */ /* 0x000fe200000e0605 */
[----:B------:R-:W-:-:S04]  /*23fe0*/  PLOP3.LUT P0, PT, PT, PT, PT, 0x80, 0x0 ;  /* 0x000000000000781c */ /* 0x000fc80003f0f070 */
[----:B------:R-:W-:Y:S01]  /*23ff0*/  @!PT LDS RZ, [RZ] ;  /* 0x00000000fffff984 */ /* 0x000fe20000000800 */
[----:B------:R-:W-:Y:S01]  /*24000*/  @!PT LDS RZ, [RZ] ;  /* 0x00000000fffff984 */ /* 0x000fe20000000800 */
[----:B------:R-:W-:Y:S01]  /*24010*/  @!PT LDS RZ, [RZ] ;  /* 0x00000000fffff984 */ /* 0x000fe20000000800 */
[----:B------:R0:W-:Y:S01]  /*24020*/  @!P1 LDGSTS.E.BYPASS.LTC128B.128 [R22+0x1bc00], desc[UR36][R2.64], !P5 ;  /* 0x1bc0000002169fae */ /* 0x0001e2000e901d64 */
[----:B------:R-:W-:-:S08]  /*24030*/  NOP ;  /* 0x0000000000007918 */ /* 0x000fd00000000000 */
.L_x_2305:
        /* <DEDUP_REMOVED lines=11> */
[----:B--2---:R-:W-:Y:S05]  /*240f0*/  @!P0 BRA `(.L_x_2307) ;  /* 0x0000000000408947 */ /* 0x004fea0003800000 */
        /* <DEDUP_REMOVED lines=16> */
.L_x_2307:
[----:B------:R-:W-:Y:S05]  /*24200*/  BSYNC B6 ;  /* 0x0000000000067941 */ /* 0x000fea0003800000 */
.L_x_2306:
[----:B------:R-:W-:Y:S01]  /*24210*/  UISETP.NE.AND UP0, UPT, UR50, URZ, UPT ;  /* 0x0000003f3200728c */ /* 0x000fe2000bf05270 */
[----:B------:R-:W-:Y:S01]  /*24220*/  R2UR UR6, R27 ;  /* 0x000000001b0672ca */ /* 0x000fe200000e0000 */
[----:B0-----:R-:W-:Y:S01]  /*24230*/  IMAD.MOV.U32 R2, RZ, RZ, R34 ;  /* 0x000000ffff027224 */ /* 0x001fe200078e0022 */
[----:B------:R-:W-:Y:S01]  /*24240*/  R2UR UR7, R19 ;  /* 0x00000000130772ca */ /* 0x000fe200000e0000 */
[----:B------:R-:W-:Y:S01]  /*24250*/  ULDC.64 UR8, c[0x0][0x3d8] ;  /* 0x0000f60000087ab9 */ /* 0x000fe20000000a00 */
[----:B------:R-:W0:Y:S01]  /*24260*/  S2R R20, SR_TID.X ;  /* 0x0000000000147919 */ /* 0x000e220000002100 */
[----:B------:R-:W-:Y:S02]  /*24270*/  PLOP3.LUT P0, PT, PT, PT, UP0, 0x80, 0x0 ;  /* 0x000000000000781c */ /* 0x000fe40003f0f008 */
[C---:B------:R-:W-:Y:S02]  /*24280*/  LOP3.LUT P2, RZ, R16.reuse, 0x80000, RZ, 0xc0, !PT ;  /* 0x0008000010ff7812 */ /* 0x040fe4000784c0ff */
[C---:B------:R-:W-:Y:S01]  /*24290*/  LOP3.LUT P3, RZ, R16.reuse, 0x40000, RZ, 0xc0, !PT ;  /* 0x0004000010ff7812 */ /* 0x040fe2000786c0ff */
[----:B------:R-:W-:Y:S01]  /*242a0*/  @UP0 ULDC UR4, c[0x0][0x44c] ;  /* 0x0001130000040ab9 */ /* 0x000fe20000000800 */
[----:B------:R-:W-:-:S02]  /*242b0*/  LOP3.LUT P4, RZ, R16, 0x20000, RZ, 0xc0, !PT ;  /* 0x0002000010ff7812 */ /* 0x000fc4000788c0ff */
[----:B------:R-:W-:Y:S01]  /*242c0*/  UIMAD UR6, UR6, UR8, URZ ;  /* 0x00000008060672a4 */ /* 0x000fe2000f8e023f */
[----:B------:R-:W-:-:S03]  /*242d0*/  LOP3.LUT P5, RZ, R16, 0x10000, RZ, 0xc0, !PT ;  /* 0x0001000010ff7812 */ /* 0x000fc600078ac0ff */
[----:B------:R-:W-:Y:S01]  /*242e0*/  UIMAD UR6, UR7, UR9, UR6 ;  /* 0x00000009070672a4 */ /* 0x000fe2000f8e0206 */
[----:B------:R-:W-:Y:S01]  /*242f0*/  @P0 IMAD.HI.U32 R0, R34, UR4, RZ ;  /* 0x0000000422000c27 */ /* 0x000fe2000f8e00ff */
[----:B------:R-:W-:Y:S01]  /*24300*/  PLOP3.LUT P0, PT, PT, PT, UP0, 0x80, 0x0 ;  /* 0x000000000000781c */ /* 0x000fe20003f0f008 */
[----:B------:R-:W-:Y:S01]  /*24310*/  @UP0 ULDC UR4, c[0x0][0x450] ;  /* 0x0001140000040ab9 */ /* 0x000fe20000000800 */
[----:B------:R-:W-:-:S11]  /*24320*/  ULDC UR7, c[0x0][0x448] ;  /* 0x0001120000077ab9 */ /* 0x000fd60000000800 */
[----:B------:R-:W-:Y:S02]  /*24330*/  @P0 SHF.R.U32.HI R2, RZ, UR4, R0 ;  /* 0x00000004ff020c19 */ /* 0x000fe40008011600 */
[----:B------:R-:W-:Y:S02]  /*24340*/  R2UR UR4, R19 ;  /* 0x00000000130472ca */ /* 0x000fe400000e0000 */
[--C-:B------:R-:W-:Y:S01]  /*24350*/  SHF.R.S32.HI R0, RZ, 0x1f, R2.reuse ;  /* 0x0000001fff007819 */ /* 0x100fe20000011402 */
[----:B------:R-:W-:Y:S02]  /*24360*/  IMAD.MOV R5, RZ, RZ, -R2 ;  /* 0x000000ffff057224 */ /* 0x000fe400078e0a02 */
[----:B0-----:R-:W-:Y:S02]  /*24370*/  IMAD.SHL.U32 R20, R20, 0x8, RZ ;  /* 0x0000000814147824 */ /* 0x001fe400078e00ff */
[----:B------:R-:W-:-:S03]  /*24380*/  IMAD R5, R5, UR7, R34 ;  /* 0x0000000705057c24 */ /* 0x000fc6000f8e0222 */
[----:B------:R-:W-:-:S03]  /*24390*/  LOP3.LUT R20, R20, 0x38, RZ, 0xc0, !PT ;  /* 0x0000003814147812 */ /* 0x000fc600078ec0ff */
[----:B------:R-:W-:-:S03]  /*243a0*/  UIMAD.WIDE.U32 UR4, UR4, UR8, URZ ;  /* 0x00000008040472a5 */ /* 0x000fc6000f8e003f */
[----:B------:R-:W-:Y:S01]  /*243b0*/  ULDC.64 UR8, c[0x0][0x3e0] ;  /* 0x0000f80000087ab9 */ /* 0x000fe20000000a00 */
[----:B------:R-:W-:Y:S02]  /*243c0*/  UIADD3 UR5, UR5, UR6, URZ ;  /* 0x0000000605057290 */ /* 0x000fe4000fffe03f */
[----:B------:R-:W-:Y:S02]  /*243d0*/  UIMAD UR6, UR51, UR8, URZ ;  /* 0x00000008330672a4 */ /* 0x000fe4000f8e023f */
[----:B------:R-:W-:Y:S02]  /*243e0*/  UIMAD.WIDE.U32 UR4, UR38, UR8, UR4 ;  /* 0x00000008260472a5 */ /* 0x000fe4000f8e0004 */
[----:B------:R-:W-:-:S03]  /*243f0*/  UIMAD UR6, UR38, UR9, UR6 ;  /* 0x00000009260672a4 */ /* 0x000fc6000f8e0206 */
[----:B------:R-:W-:Y:S01]  /*24400*/  ULDC.64 UR8, c[0x0][0x3d0] ;  /* 0x0000f40000087ab9 */ /* 0x000fe20000000a00 */
[----:B------:R-:W-:Y:S01]  /*24410*/  UIADD3 UR5, UR5, UR6, URZ ;  /* 0x0000000605057290 */ /* 0x000fe2000fffe03f */
[----:B------:R-:W-:Y:S01]  /*24420*/  IMAD R3, R0, UR8, RZ ;  /* 0x0000000800037c24 */ /* 0x000fe2000f8e02ff */
[----:B------:R-:W-:Y:S01]  /*24430*/  SHF.R.S32.HI R0, RZ, 0x1f, R5 ;  /* 0x0000001fff007819 */ /* 0x000fe20000011405 */
[----:B------:R-:W-:Y:S02]  /*24440*/  IMAD.U32 R9, RZ, RZ, UR8 ;  /* 0x00000008ff097e24 */ /* 0x000fe4000f8e00ff */
        /* <DEDUP_REMOVED lines=16> */
[----:B------:R-:W2:Y:S04]  /*24550*/  SHFL.IDX PT, R2, R4, RZ, 0x181f ;  /* 0x00181fff04027589 */ /* 0x000ea800000e0000 */
[----:B------:R-:W-:Y:S06]  /*24560*/  SHFL.IDX PT, R5, R4, 0x1, 0x181f ;  /* 0x00381f0004057f89 */ /* 0x000fec00000e0000 */
[----:B0-----:R-:W-:-:S05]  /*24570*/  @!P6 LEA R14, P0, R20, R14, 0x1 ;  /* 0x0000000e140ee211 */ /* 0x001fca00078008ff */
[----:B--2---:R-:W-:Y:S02]  /*24580*/  @!P6 IMAD.X R3, RZ, RZ, R2, P0 ;  /* 0x000000ffff03e224 */ /* 0x004fe400000e0602 */
        /* <DEDUP_REMOVED lines=11> */
[----:B--2---:R-:W-:Y:S02]  /*24640*/  @!P1 IMAD.MOV.U32 R2, RZ, RZ, R14 ;  /* 0x000000ffff029224 */ /* 0x004fe400078e000e */
[----:B------:R-:W-:Y:S01]  /*24650*/  @!P1 IMAD.MOV.U32 R3, RZ, RZ, R5 ;  /* 0x000000ffff039224 */ /* 0x000fe200078e0005 */
[----:B------:R-:W0:Y:S04]  /*24660*/  SHFL.IDX PT, R14, R0, 0x2, 0x181f ;  /* 0x00581f00000e7f89 */ /* 0x000e2800000e0000 */
[----:B------:R-:W-:Y:S04]  /*24670*/  @!P1 LDGSTS.E.BYPASS.LTC128B.128 [R22+0x22c00], desc[UR36][R2.64], !P2 ;  /* 0x22c0000002169fae */ /* 0x000fe8000d101d64 */
[----:B------:R-:W-:Y:S04]  /*24680*/  @!P1 LDGSTS.E.BYPASS.LTC128B.128 [R22+0x26c00], desc[UR36][R2.64+0x80], !P3 ;  /* 0x26c0008002169fae */ /* 0x000fe8000d901d64 */
[----:B------:R-:W-:Y:S04]  /*24690*/  @!P1 LDGSTS.E.BYPASS.LTC128B.128 [R22+0x2ac00], desc[UR36][R2.64+0x100], !P4 ;  /* 0x2ac0010002169fae */ /* 0x000fe8000e101d64 */
[----:B------:R2:W-:Y:S01]  /*246a0*/  @!P1 LDGSTS.E.BYPASS.LTC128B.128 [R22+0x2ec00], desc[UR36][R2.64+0x180], !P5 ;  /* 0x2ec0018002169fae */ /* 0x0005e2000e901d64 */
[----:B------:R-:W-:-:S03]  /*246b0*/  LOP3.LUT P1, RZ, R16, 0x40, RZ, 0xc0, !PT ;  /* 0x0000004010ff7812 */ /* 0x000fc6000782c0ff */
[----:B------:R-:W3:Y:S01]  /*246c0*/  SHFL.IDX PT, R5, R4, 0x2, 0x181f ;  /* 0x00581f0004057f89 */ /* 0x000ee200000e0000 */
[----:B------:R-:W-:Y:S02]  /*246d0*/  P2R R6, PR, RZ, 0x2 ;  /* 0x00000002ff067803 */ /* 0x000fe40000000000 */
[----:B------:R-:W-:-:S04]  /*246e0*/  LOP3.LUT P1, RZ, R16, 0x100, RZ, 0xc0, !PT ;  /* 0x0000010010ff7812 */ /* 0x000fc8000782c0ff */
[----:B------:R-:W-:Y:S02]  /*246f0*/  P2R R8, PR, RZ, 0x2 ;  /* 0x00000002ff087803 */ /* 0x000fe40000000000 */
[----:B------:R-:W-:-:S13]  /*24700*/  LOP3.LUT P1, RZ, R16, 0x400, RZ, 0xc0, !PT ;  /* 0x0000040010ff7812 */ /* 0x000fda000782c0ff */
[----:B0-----:R-:W-:-:S05]  /*24710*/  @!P1 LEA R14, P0, R20, R14, 0x1 ;  /* 0x0000000e140e9211 */ /* 0x001fca00078008ff */
[----:B---3--:R-:W-:Y:S02]  /*24720*/  @!P1 IMAD.X R5, RZ, RZ, R5, P0 ;  /* 0x000000ffff059224 */ /* 0x008fe400000e0605 */
[----:B--2---:R-:W-:Y:S02]  /*24730*/  @!P1 IMAD.MOV.U32 R2, RZ, RZ, R14 ;  /* 0x000000ffff029224 */ /* 0x004fe400078e000e */
[----:B------:R-:W0:Y:S01]  /*24740*/  SHFL.IDX PT, R14, R0, 0x3, 0x181f ;  /* 0x00781f00000e7f89 */ /* 0x000e2200000e0000 */
[----:B------:R-:W-:-:S03]  /*24750*/  @!P1 IMAD.MOV.U32 R3, RZ, RZ, R5 ;  /* 0x000000ffff039224 */ /* 0x000fc600078e0005 */
[----:B------:R-:W2:Y:S04]  /*24760*/  SHFL.IDX PT, R5, R4, 0x3, 0x181f ;  /* 0x00781f0004057f89 */ /* 0x000ea800000e0000 */
[----:B------:R-:W-:Y:S04]  /*24770*/  @!P1 LDGSTS.E.BYPASS.LTC128B.128 [R22+0x23400], desc[UR36][R2.64], !P2 ;  /* 0x2340000002169fae */ /* 0x000fe8000d101d64 */
[----:B------:R-:W-:Y:S04]  /*24780*/  @!P1 LDGSTS.E.BYPASS.LTC128B.128 [R22+0x27400], desc[UR36][R2.64+0x80], !P3 ;  /* 0x2740008002169fae */ /* 0x000fe8000d901d64 */
[----:B------:R-:W-:Y:S04]  /*24790*/  @!P1 LDGSTS.E.BYPASS.LTC128B.128 [R22+0x2b400], desc[UR36][R2.64+0x100], !P4 ;  /* 0x2b40010002169fae */ /* 0x000fe8000e101d64 */
[----:B------:R3:W-:Y:S01]  /*247a0*/  @!P1 LDGSTS.E.BYPASS.LTC128B.128 [R22+0x2f400], desc[UR36][R2.64+0x180], !P5 ;  /* 0x2f40018002169fae */ /* 0x0007e2000e901d64 */
[----:B------:R-:W-:-:S02]  /*247b0*/  ISETP.NE.AND P1, PT, R8, RZ, PT ;  /* 0x000000ff0800720c */ /* 0x000fc40003f25270 */
[----:B0-----:R-:W-:-:S05]  /*247c0*/  @!P6 LEA R14, P0, R20, R14, 0x1 ;  /* 0x0000000e140ee211 */ /* 0x001fca00078008ff */
[----:B--2---:R-:W-:Y:S02]  /*247d0*/  @!P6 IMAD.X R5, RZ, RZ, R5, P0 ;  /* 0x000000ffff05e224 */ /* 0x004fe400000e0605 */
[----:B---3--:R-:W-:Y:S02]  /*247e0*/  @!P6 IMAD.MOV.U32 R2, RZ, RZ, R14 ;  /* 0x000000ffff02e224 */ /* 0x008fe400078e000e */
        /* <DEDUP_REMOVED lines=29> */
[----:B0-----:R-:W-:-:S05]  /*249c0*/  @!P1 LEA R14, P0, R20, R14, 0x1 ;  /* 0x0000000e140e9211 */ /* 0x001fca00078008ff */
[----:B--2---:R-:W-:Y:S02]  /*249d0*/  @!P1 IMAD.X R5, RZ, RZ, R5, P0 ;  /* 0x000000ffff059224 */ /* 0x004fe400000e0605 */
[----:B---3--:R-:W-:Y:S02]  /*249e0*/  @!P1 IMAD.MOV.U32 R2, RZ, RZ, R14 ;  /* 0x000000ffff029224 */ /* 0x008fe400078e000e */
[----:B------:R-:W-:Y:S01]  /*249f0*/  @!P1 IMAD.MOV.U32 R3, RZ, RZ, R5 ;  /* 0x000000ffff039224 */ /* 0x000fe200078e0005 */
[----:B------:R0:W2:Y:S04]  /*24a00*/  SHFL.IDX PT, R14, R0, 0x7, 0x181f ;  /* 0x00f81f00000e7f89 */ /* 0x0000a800000e0000 */
[----:B------:R0:W-:Y:S04]  /*24a10*/  @!P1 LDGSTS.E.BYPASS.LTC128B.128 [R22+0x25400], desc[UR36][R2.64], !P2 ;  /* 0x2540000002169fae */ /* 0x0001e8000d101d64 */
[----:B------:R0:W-:Y:S04]  /*24a20*/  @!P1 LDGSTS.E.BYPASS.LTC128B.128 [R22+0x29400], desc[UR36][R2.64+0x80], !P3 ;  /* 0x2940008002169fae */ /* 0x0001e8000d901d64 */
[----:B------:R0:W-:Y:S04]  /*24a30*/  @!P1 LDGSTS.E.BYPASS.LTC128B.128 [R22+0x2d400], desc[UR36][R2.64+0x100], !P4 ;  /* 0x2d40010002169fae */ /* 0x0001e8000e101d64 */
[----:B------:R0:W-:Y:S04]  /*24a40*/  @!P1 LDGSTS.E.BYPASS.LTC128B.128 [R22+0x31400], desc[UR36][R2.64+0x180], !P5 ;  /* 0x3140018002169fae */ /* 0x0001e8000e901d64 */
[----:B------:R0:W3:Y:S02]  /*24a50*/  SHFL.IDX PT, R5, R4, 0x7, 0x181f ;  /* 0x00f81f0004057f89 */ /* 0x0000e400000e0000 */
.L_x_2404:
[----:B------:R-:W-:-:S13]  /*24a60*/  LOP3.LUT P1, RZ, R16, 0x4000, RZ, 0xc0, !PT ;  /* 0x0000400010ff7812 */ /* 0x000fda000782c0ff */
[----:B0-2---:R-:W-:-:S05]  /*24a70*/  @!P1 LEA R2, P0, R20, R14, 0x1 ;  /* 0x0000000e14029211 */ /* 0x005fca00078008ff */
[----:B---3--:R-:W-:Y:S01]  /*24a80*/  @!P1 IMAD.X R3, RZ, RZ, R5, P0 ;  /* 0x000000ffff039224 */ /* 0x008fe200000e0605 */
[----:B------:R-:W-:-:S04]  /*24a90*/  PLOP3.LUT P0, PT, PT, PT, PT, 0x80, 0x0 ;  /* 0x000000000000781c */ /* 0x000fc80003f0f070 */
        /* <DEDUP_REMOVED lines=8> */
.L_x_2309:
        /* <DEDUP_REMOVED lines=18> */
.L_x_2405:
[----:B------:R-:W-:Y:S05]  /*24c40*/  BSYNC B0 ;  /* 0x0000000000007941 */ /* 0x000fea0003800000 */
.L_x_2310:
[----:B------:R-:W-:-:S13]  /*24c50*/  LOP3.LUT P0, RZ, R16, 0x2000, RZ, 0xc0, !PT ;  /* 0x0000200010ff7812 */ /* 0x000fda000780c0ff */
[----:B------:R-:W-:Y:S05]  /*24c60*/  @!P0 BRA `(.L_x_2312) ;  /* 0x0000000000048947 */ /* 0x000fea0003800000 */
[----:B------:R-:W-:Y:S01]  /*24c70*/  BPT.TRAP 0x1 ;  /* 0x000000040000795c */ /* 0x000fe20000300000 */
.L_x_2312:
[----:B------:R-:W-:Y:S01]  /*24c80*/  SHF.L.U32 R3, R26, 0x1f, RZ ;  /* 0x0000001f1a037819 */ /* 0x000fe200000006ff */
[----:B------:R-:W-:Y:S03]  /*24c90*/  BSSY B0, `(.L_x_2313) ;  /* 0x0000003000007945 */ /* 0x000fe60003800000 */
[----:B------:R-:W2:Y:S02]  /*24ca0*/  SYNCS.PHASECHK.TRANS64.TRYWAIT P0, [R24+URZ+0x32460], R3 ;  /* 0x03246003180075a7 */ /* 0x000ea4000800017f */
[----:B--2---:R-:W-:Y:S05]  /*24cb0*/  @!P0 BRA `(.L_x_2314) ;  /* 0x0000003c002c8947 */ /* 0x004fea0003800000 */
.L_x_2406:
[----:B------:R-:W-:Y:S05]  /*24cc0*/  BSYNC B0 ;  /* 0x0000000000007941 */ /* 0x000fea0003800000 */
.L_x_2313:
[----:B------:R-:W3:Y:S01]  /*24cd0*/  LDL.LU R4, [R1+0x440] ;  /* 0x0004400001047983 */ /* 0x000ee20000300800 */
[----:B------:R-:W-:Y:S01]  /*24ce0*/  ULDC.64 UR4, c[0x0][0x328] ;  /* 0x0000ca0000047ab9 */ /* 0x000fe20000000a00 */
[----:B------:R-:W-:Y:S01]  /*24cf0*/  LOP3.LUT P4, RZ, R36, 0x8, RZ, 0xc0, !PT ;  /* 0x0000000824ff7812 */ /* 0x000fe2000788c0ff */
[----:B0-----:R-:W-:Y:S02]  /*24d00*/  IMAD R0, R37, UR4, RZ ;  /* 0x0000000425007c24 */ /* 0x001fe4000f8e02ff */
[----:B--2---:R-:W-:-:S04]  /*24d10*/  IMAD.WIDE.U32 R2, R33, UR4, RZ ;  /* 0x0000000421027c25 */ /* 0x004fc8000f8e00ff */
[----:B------:R-:W-:Y:S01]  /*24d20*/  IMAD R5, R33, UR5, R0 ;  /* 0x0000000521057c24 */ /* 0x000fe2000f8e0200 */
[----:B------:R-:W-:-:S03]  /*24d30*/  ULDC.64 UR4, c[0x0][0x338] ;  /* 0x0000ce0000047ab9 */ /* 0x000fc60000000a00 */
[----:B------:R-:W-:Y:S02]  /*24d40*/  IMAD.IADD R3, R3, 0x1, R5 ;  /* 0x0000000103037824 */ /* 0x000fe400078e0205 */
[----:B------:R-:W-:-:S04]  /*24d50*/  IMAD.WIDE.U32 R2, R25, UR4, R2 ;  /* 0x0000000419027c25 */ /* 0x000fc8000f8e0002 */
[----:B---3--:R-:W-:Y:S02]  /*24d60*/  IMAD R0, R4, UR4, RZ ;  /* 0x0000000404007c24 */ /* 0x008fe4000f8e02ff */
[----:B------:R-:W-:Y:S02]  /*24d70*/  IMAD R4, R18, 0x6000, R29 ;  /* 0x0000600012047824 */ /* 0x000fe400078e021d */
[----:B------:R-:W-:Y:S01]  /*24d80*/  IMAD R5, R25, UR5, R0 ;  /* 0x0000000519057c24 */ /* 0x000fe2000f8e0200 */
[----:B------:R-:W-:Y:S02]  /*24d90*/  ULDC.64 UR4, c[0x0][0x330] ;  /* 0x0000cc0000047ab9 */ /* 0x000fe40000000a00 */
[----:B------:R-:W-:Y:S02]  /*24da0*/  IMAD R0, R27, UR4, RZ ;  /* 0x000000041b007c24 */ /* 0x000fe4000f8e02ff */
[----:B------:R-:W-:Y:S02]  /*24db0*/  IMAD.IADD R3, R3, 0x1, R5 ;  /* 0x0000000103037824 */ /* 0x000fe400078e0205 */
[----:B------:R-:W-:-:S02]  /*24dc0*/  IMAD R5, R19, UR5, R0 ;  /* 0x0000000513057c24 */ /* 0x000fc4000f8e0200 */
        /* <DEDUP_REMOVED lines=29> */
[----:B------:R0:W-:Y:S04]  /*24fa0*/  LDGSTS.E.BYPASS.LTC128B.128 [R4+0x9400], desc[UR36][R2.64+0x180], !P3 ;  /* 0x0940018002047fae */ /* 0x0001e8000d901d64 */
[----:B0-----:R-:W0:Y:S01]  /*24fb0*/  SHFL.IDX PT, R3, R6, 0x1, 0x181f ;  /* 0x00381f0006037f89 */ /* 0x001e2200000e0000 */
        /* <DEDUP_REMOVED lines=10> */
[----:B------:R0:W-:Y:S01]  /*25060*/  LDGSTS.E.BYPASS.LTC128B.128 [R4+0x9c00], desc[UR36][R2.64+0x180], !P3 ;  /* 0x09c0018002047fae */ /* 0x0001e2000d901d64 */
[----:B--2---:R-:W-:-:S03]  /*25070*/  IADD3 R8, P3, R14, R0, RZ ;  /* 0x000000000e087210 */ /* 0x004fc60007f7e0ff */
        /* <DEDUP_REMOVED lines=36> */
.L_x_2420:
        /* <DEDUP_REMOVED lines=15> */
.L_x_2316:
        /* <DEDUP_REMOVED lines=10> */
.L_x_2317:
[----:B------:R-:W-:Y:S01]  /*25450*/  UIADD3 UR4, UR44, -0x2, URZ ;  /* 0xfffffffe2c047890 */ /* 0x000fe2000fffe03f */
[----:B------:R2:W-:Y:S03]  /*25460*/  SYNCS.ARRIVE.TRANS64.A1T0 RZ, [R24+URZ+0x32450], RZ ;  /* 0x032450ff18ff79a7 */ /* 0x0005e6000810003f */
[----:B------:R-:W-:-:S06]  /*25470*/  UISETP.GE.AND UP0, UPT, UR4, UR45, UPT ;  /* 0x0000002d0400728c */ /* 0x000fcc000bf06270 */
[----:B------:R-:W-:-:S13]  /*25480*/  PLOP3.LUT P0, PT, PT, PT, UP0, 0x40, 0x0 ;  /* 0x000000000000781c */ /* 0x000fda0003f0e808 */
[----:B--2---:R-:W-:Y:S05]  /*25490*/  @P0 BRA `(.L_x_2318) ;  /* 0x0000000c00640947 */ /* 0x004fea0003800000 */
[----:B------:R-:W-:Y:S01]  /*254a0*/  BSSY B0, `(.L_x_2318) ;  /* 0x00000d8000007945 */ /* 0x000fe20003800000 */
[----:B------:R-:W-:-:S07]  /*254b0*/  IMAD.U32 R20, RZ, RZ, UR4 ;  /* 0x00000004ff147e24 */ /* 0x000fce000f8e00ff */
.L_x_2331:
[----:B0-----:R-:W0:Y:S01]  /*254c0*/  S2R R2, SR_TID.X ;  /* 0x0000000000027919 */ /* 0x001e220000002100 */
[----:B--2---:R-:W2:Y:S01]  /*254d0*/  LDC R3, c[0x0][0x430] ;  /* 0x00010c00ff037b82 */ /* 0x004ea20000000800 */
[----:B------:R-:W-:Y:S01]  /*254e0*/  IMAD R8, R20, 0x60, R31 ;  /* 0x0000006014087824 */ /* 0x000fe200078e021f */
[----:B------:R-:W-:Y:S01]  /*254f0*/  LOP3.LUT P1, RZ, R16, 0x2000, RZ, 0xc0, !PT ;  /* 0x0000200010ff7812 */ /* 0x000fe2000782c0ff */
        /* <DEDUP_REMOVED lines=18> */
[----:B------:R-:W-:Y:S01]  /*25620*/  @!P2 IMAD.IADD R3, R5, 0x1, R3 ;  /* 0x000000010503a824 */ /* 0x000fe200078e0203 */
[----:B------:R-:W-:Y:S05]  /*25630*/  YIELD ;  /* 0x0000000000007946 */ /* 0x000fea0003800000 */
[C---:B0-----:R-:W-:Y:S01]  /*25640*/  @!P2 LEA R6, P0, R2.reuse, R6, 0x2 ;  /* 0x000000060206a211 */ /* 0x041fe200078010ff */
[----:B------:R-:W-:Y:S01]  /*25650*/  IMAD.MOV.U32 R4, RZ, RZ, RZ ;  /* 0x000000ffff047224 */ /* 0x000fe200078e00ff */
[----:B------:R-:W-:Y:S02]  /*25660*/  ULDC UR4, c[0x0][0x430] ;  /* 0x00010c0000047ab9 */ /* 0x000fe40000000800 */
[----:B------:R-:W-:Y:S01]  /*25670*/  @!P2 LEA.HI.X R7, R2, R7, R3, 0x2, P0 ;  /* 0x000000070207a211 */ /* 0x000fe200000f1403 */
[----:B------:R-:W-:Y:S01]  /*25680*/  IMAD.MOV R5, RZ, RZ, -R9 ;  /* 0x000000ffff057224 */ /* 0x000fe200078e0a09 */
[----:B------:R-:W-:Y:S01]  /*25690*/  ISETP.NE.AND P0, PT, R18, 0x2, PT ;  /* 0x000000021200780c */ /* 0x000fe20003f05270 */
[----:B------:R-:W-:-:S02]  /*256a0*/  IMAD.MOV.U32 R2, RZ, RZ, R20 ;  /* 0x000000ffff027224 */ /* 0x000fc400078e0014 */
[----:B------:R-:W-:Y:S01]  /*256b0*/  IMAD R5, R5, UR4, R8 ;  /* 0x0000000405057c24 */ /* 0x000fe2000f8e0208 */
[----:B------:R-:W-:Y:S01]  /*256c0*/  SEL R3, RZ, 0x1, P0 ;  /* 0x00000001ff037807 */ /* 0x000fe20000000000 */
[----:B------:R0:W5:Y:S01]  /*256d0*/  @!P2 LDG.E R4, desc[UR36][R6.64] ;  /* 0x000000240604a981 */ /* 0x000162000c1e1900 */
[----:B------:R-:W-:Y:S01]  /*256e0*/  SEL R18, R18, RZ, P0 ;  /* 0x000000ff12127207 */ /* 0x000fe20000000000 */
[----:B------:R-:W-:Y:S01]  /*256f0*/  VIADD R20, R20, 0xffffffff ;  /* 0xffffffff14147836 */ /* 0x000fe20000000000 */
[----:B------:R-:W-:Y:S02]  /*25700*/  LOP3.LUT R26, R26, R3, RZ, 0x3c, !PT ;  /* 0x000000031a1a7212 */ /* 0x000fe400078e3cff */
[----:B------:R-:W-:Y:S01]  /*25710*/  ISETP.GT.AND P2, PT, R2, UR45, PT ;  /* 0x0000002d02007c0c */ /* 0x000fe2000bf44270 */
[----:B-1----:R-:W-:-:S12]  /*25720*/  @!P1 BRA `(.L_x_2319) ;  /* 0x0000000000049947 */ /* 0x002fd80003800000 */
[----:B------:R-:W-:Y:S01]  /*25730*/  BPT.TRAP 0x1 ;  /* 0x000000040000795c */ /* 0x000fe20000300000 */
.L_x_2319:
[----:B------:R-:W-:Y:S01]  /*25740*/  IMAD R10, R18, 0x8, R17 ;  /* 0x00000008120a7824 */ /* 0x000fe200078e0211 */
[----:B------:R-:W-:Y:S01]  /*25750*/  SHF.L.U32 R25, R26, 0x1f, RZ ;  /* 0x0000001f1a197819 */ /* 0x000fe200000006ff */
[----:B------:R-:W-:Y:S01]  /*25760*/  BSSY B1, `(.L_x_2320) ;  /* 0x0000004000017945 */ /* 0x000fe20003800000 */
[----:B------:R-:W-:Y:S02]  /*25770*/  SHF.R.S32.HI R23, RZ, 0x1f, R5 ;  /* 0x0000001fff177819 */ /* 0x000fe40000011405 */
[----:B------:R-:W2:Y:S02]  /*25780*/  SYNCS.PHASECHK.TRANS64.TRYWAIT P0, [R10+URZ+0x32440], R25 ;  /* 0x032440190a0075a7 */ /* 0x000ea4000800017f */
[----:B--2---:R-:W-:Y:S05]  /*25790*/  @!P0 BRA `(.L_x_2321) ;  /* 0x0000003800cc8947 */ /* 0x004fea0003800000 */
.L_x_2421:
[----:B------:R-:W-:Y:S05]  /*257a0*/  BSYNC B1 ;  /* 0x0000000000017941 */ /* 0x000fea0003800000 */
.L_x_2320:
[----:B------:R-:W-:Y:S01]  /*257b0*/  ULDC.64 UR4, c[0x0][0x300] ;  /* 0x0000c00000047ab9 */ /* 0x000fe20000000a00 */
[----:B-1---5:R-:W-:Y:S01]  /*257c0*/  SHF.R.S32.HI R24, RZ, 0x1f, R4 ;  /* 0x0000001fff187819 */ /* 0x022fe20000011404 */
[----:B------:R-:W-:Y:S01]  /*257d0*/  IMAD R2, R23, UR4, RZ ;  /* 0x0000000417027c24 */ /* 0x000fe2000f8e02ff */
[----:B------:R-:W-:Y:S01]  /*257e0*/  LOP3.LUT P1, RZ, R16, 0x1, RZ, 0xc0, !PT ;  /* 0x0000000110ff7812 */ /* 0x000fe2000782c0ff */
[----:B------:R-:W-:Y:S02]  /*257f0*/  IMAD R8, R18, 0x1800, R29 ;  /* 0x0000180012087824 */ /* 0x000fe400078e021d */
[C---:B0-----:R-:W-:Y:S02]  /*25800*/  IMAD R7, R5.reuse, UR5, R2 ;  /* 0x0000000505077c24 */ /* 0x041fe4000f8e0202 */
        /* <DEDUP_REMOVED lines=20> */
[----:B------:R-:W3:Y:S04]  /*25950*/  SHFL.IDX PT, R6, R9, 0x1, 0x181f ;  /* 0x00381f0009067f89 */ /* 0x000ee800000e0000 */
[----:B------:R-:W4:Y:S01]  /*25960*/  SHFL.IDX PT, R7, R21, 0x1, 0x181f ;  /* 0x00381f0015077f89 */ /* 0x000f2200000e0000 */
[----:B0-----:R-:W-:-:S03]  /*25970*/  IADD3 R2, P0, R14, R0, RZ ;  /* 0x000000000e027210 */ /* 0x001fc60007f1e0ff */
[----:B------:R-:W0:Y:S02]  /*25980*/  SHFL.IDX PT, R14, R9, 0x2, 0x181f ;  /* 0x00581f00090e7f89 */ /* 0x000e2400000e0000 */
[----:B-1----:R-:W-:Y:S01]  /*25990*/  IMAD.X R3, RZ, RZ, R3, P0 ;  /* 0x000000ffff037224 */ /* 0x002fe200000e0603 */
[----:B---3--:R-:W-:-:S04]  /*259a0*/  IADD3 R6, P0, R6, R0, RZ ;  /* 0x0000000006067210 */ /* 0x008fc80007f1e0ff */
[----:B------:R1:W-:Y:S01]  /*259b0*/  LDGSTS.E.BYPASS.LTC128B.128 [R8+0x1c400], desc[UR36][R2.64], !P1 ;  /* 0x1c40000002087fae */ /* 0x0003e2000c901d64 */
[----:B----4-:R-:W-:-:S05]  /*259c0*/  IMAD.X R7, RZ, RZ, R7, P0 ;  /* 0x000000ffff077224 */ /* 0x010fca00000e0607 */
[----:B------:R3:W-:Y:S04]  /*259d0*/  LDGSTS.E.BYPASS.LTC128B.128 [R8+0x1cc00], desc[UR36][R6.64], !P1 ;  /* 0x1cc0000006087fae */ /* 0x0007e8000c901d64 */
[----:B-1----:R-:W1:Y:S01]  /*259e0*/  SHFL.IDX PT, R3, R21, 0x2, 0x181f ;  /* 0x00581f0015037f89 */ /* 0x002e6200000e0000 */
[----:B0-----:R-:W-:-:S03]  /*259f0*/  IADD3 R2, P0, R14, R0, RZ ;  /* 0x000000000e027210 */ /* 0x001fc60007f1e0ff */
[----:B------:R-:W0:Y:S04]  /*25a00*/  SHFL.IDX PT, R14, R9, 0x3, 0x181f ;  /* 0x00781f00090e7f89 */ /* 0x000e2800000e0000 */
[----:B---3--:R-:W3:Y:S01]  /*25a10*/  SHFL.IDX PT, R7, R21, 0x3, 0x181f ;  /* 0x00781f0015077f89 */ /* 0x008ee200000e0000 */
[----:B-1----:R-:W-:-:S05]  /*25a20*/  IMAD.X R3, RZ, RZ, R3, P0 ;  /* 0x000000ffff037224 */ /* 0x002fca00000e0603 */
[----:B------:R1:W-:Y:S01]  /*25a30*/  LDGSTS.E.BYPASS.LTC128B.128 [R8+0x1d400], desc[UR36][R2.64], !P1 ;  /* 0x1d40000002087fae */ /* 0x0003e2000c901d64 */
[----:B0-----:R-:W-:-:S03]  /*25a40*/  IADD3 R6, P0, R14, R0, RZ ;  /* 0x000000000e067210 */ /* 0x001fc60007f1e0ff */
[----:B------:R-:W0:Y:S02]  /*25a50*/  SHFL.IDX PT, R14, R9, 0x4, 0x181f ;  /* 0x00981f00090e7f89 */ /* 0x000e2400000e0000 */
[----:B---3--:R-:W-:-:S05]  /*25a60*/  IMAD.X R7, RZ, RZ, R7, P0 ;  /* 0x000000ffff077224 */ /* 0x008fca00000e0607 */
[----:B------:R3:W-:Y:S04]  /*25a70*/  LDGSTS.E.BYPASS.LTC128B.128 [R8+0x1dc00], desc[UR36][R6.64], !P1 ;  /* 0x1dc0000006087fae */ /* 0x0007e8000c901d64 */
[----:B-1----:R-:W1:Y:S04]  /*25a80*/  SHFL.IDX PT, R3, R21, 0x4, 0x181f ;  /* 0x00981f0015037f89 */ /* 0x002e6800000e0000 */
[----:B------:R-:W4:Y:S01]  /*25a90*/  SHFL.IDX PT, R21, R21, 0x5, 0x181f ;  /* 0x00b81f0015157f89 */ /* 0x000f2200000e0000 */
[----:B0-----:R-:W-:-:S03]  /*25aa0*/  IADD3 R2, P0, R14, R0, RZ ;  /* 0x000000000e027210 */ /* 0x001fc60007f1e0ff */
[----:B------:R3:W0:Y:S02]  /*25ab0*/  SHFL.IDX PT, R14, R9, 0x5, 0x181f ;  /* 0x00b81f00090e7f89 */ /* 0x00062400000e0000 */
[----:B-1----:R-:W-:-:S05]  /*25ac0*/  IMAD.X R3, RZ, RZ, R3, P0 ;  /* 0x000000ffff037224 */ /* 0x002fca00000e0603 */
[----:B----4-:R3:W-:Y:S03]  /*25ad0*/  LDGSTS.E.BYPASS.LTC128B.128 [R8+0x1e400], desc[UR36][R2.64], !P1 ;  /* 0x1e40000002087fae */ /* 0x0107e6000c901d64 */
.L_x_2435:
[----:B0--3--:R-:W-:-:S05]  /*25ae0*/  IADD3 R2, P0, R14, R0, RZ ;  /* 0x000000000e027210 */ /* 0x009fca0007f1e0ff */
[----:B------:R-:W-:Y:S01]  /*25af0*/  IMAD.X R3, RZ, RZ, R21, P0 ;  /* 0x000000ffff037224 */ /* 0x000fe200000e0615 */
[----:B------:R-:W-:-:S04]  /*25b00*/  PLOP3.LUT P0, PT, PT, PT, PT, 0x80, 0x0 ;  /* 0x000000000000781c */ /* 0x000fc80003f0f070 */
[----:B------:R-:W-:Y:S01]  /*25b10*/  @!PT LDS RZ, [RZ] ;  /* 0x00000000fffff984 */ /* 0x000fe20000000800 */
[----:B------:R-:W-:Y:S01]  /*25b20*/  @!PT LDS RZ, [RZ] ;  /* 0x00000000fffff984 */ /* 0x000fe20000000800 */
[----:B------:R-:W-:Y:S01]  /*25b30*/  @!PT LDS RZ, [RZ] ;  /* 0x00000000fffff984 */ /* 0x000fe20000000800 */
[----:B------:R0:W-:Y:S01]  /*25b40*/  LDGSTS.E.BYPASS.LTC128B.128 [R8+0x1ec00], desc[UR36][R2.64], !P1 ;  /* 0x1ec0000002087fae */ /* 0x0001e2000c901d64 */
[----:B------:R-:W-:-:S08]  /*25b50*/  NOP ;  /* 0x0000000000007918 */ /* 0x000fd00000000000 */
.L_x_2323:
        /* <DEDUP_REMOVED lines=10> */
.L_x_2324:
[----:B------:R1:W-:Y:S01]  /*25c00*/  SYNCS.ARRIVE.TRANS64.A1T0 RZ, [R10+URZ+0x32430], RZ ;  /* 0x032430ff0aff79a7 */ /* 0x0003e2000810003f */
[----:B------:R-:W-:Y:S05]  /*25c10*/  @!P3 BRA `(.L_x_2325) ;  /* 0x000000000004b947 */ /* 0x000fea0003800000 */
[----:B------:R-:W-:Y:S01]  /*25c20*/  BPT.TRAP 0x1 ;  /* 0x000000040000795c */ /* 0x000fe20000300000 */
.L_x_2325:
[----:B------:R-:W3:Y:S01]  /*25c30*/  SYNCS.PHASECHK.TRANS64.TRYWAIT P0, [R10+URZ+0x32460], R25 ;  /* 0x032460190a0075a7 */ /* 0x000ee2000800017f */
[----:B------:R-:W-:Y:S04]  /*25c40*/  BSSY B1, `(.L_x_2326) ;  /* 0x0000002000017945 */ /* 0x000fe80003800000 */
[----:B---3--:R-:W-:Y:S05]  /*25c50*/  @!P0 BRA `(.L_x_2327) ;  /* 0x0000003c00408947 */ /* 0x008fea0003800000 */
.L_x_2436:
[----:B------:R-:W-:Y:S05]  /*25c60*/  BSYNC B1 ;  /* 0x0000000000017941 */ /* 0x000fea0003800000 */
.L_x_2326:
[----:B------:R-:W-:Y:S01]  /*25c70*/  ULDC.64 UR4, c[0x0][0x328] ;  /* 0x0000ca0000047ab9 */ /* 0x000fe20000000a00 */
[C---:B------:R-:W-:Y:S01]  /*25c80*/  LOP3.LUT P5, RZ, R16.reuse, 0x20, RZ, 0xc0, !PT ;  /* 0x0000002010ff7812 */ /* 0x040fe200078ac0ff */
[----:B0-----:R-:W-:Y:S01]  /*25c90*/  IMAD R2, R23, UR4, RZ ;  /* 0x0000000417027c24 */ /* 0x001fe2000f8e02ff */
        /* <DEDUP_REMOVED lines=24> */
[----:B------:R-:W4:Y:S04]  /*25e20*/  SHFL.IDX PT, R3, R24, RZ, 0x181f ;  /* 0x00181fff18037589 */ /* 0x000f2800000e0000 */
[----:B------:R-:W-:Y:S04]  /*25e30*/  SHFL.IDX PT, R4, R24, 0x1, 0x181f ;  /* 0x00381f0018047f89 */ /* 0x000fe800000e0000 */
[----:B------:R-:W-:Y:S04]  /*25e40*/  SHFL.IDX PT, R5, R24, 0x3, 0x181f ;  /* 0x00781f0018057f89 */ /* 0x000fe800000e0000 */
[----:B--23--:R-:W-:Y:S01]  /*25e50*/  SHFL.IDX PT, R25, R24, 0x4, 0x181f ;  /* 0x00981f0018197f89 */ /* 0x00cfe200000e0000 */
[----:B0-----:R-:W-:-:S03]  /*25e60*/  IADD3 R2, P0, R14, R0, RZ ;  /* 0x000000000e027210 */ /* 0x001fc60007f1e0ff */
        /* <DEDUP_REMOVED lines=36> */
.L_x_2450:
        /* <DEDUP_REMOVED lines=11> */
.L_x_2329:
        /* <DEDUP_REMOVED lines=10> */
.L_x_2330:
[----:B------:R2:W-:Y:S01]  /*26200*/  SYNCS.ARRIVE.TRANS64.A1T0 RZ, [R10+URZ+0x32450], RZ ;  /* 0x032450ff0aff79a7 */ /* 0x0005e2000810003f */
[----:B------:R-:W-:Y:S05]  /*26210*/  @P2 BRA `(.L_x_2331) ;  /* 0xfffffff000a82947 */ /* 0x000fea000383ffff */
[----:B------:R-:W-:Y:S05]  /*26220*/  BSYNC B0 ;  /* 0x0000000000007941 */ /* 0x000fea0003800000 */
.L_x_2318:
[----:B------:R-:W3:Y:S01]  /*26230*/  S2R R0, SR_TID.X ;  /* 0x0000000000007919 */ /* 0x000ee20000002100 */
[----:B------:R-:W-:Y:S01]  /*26240*/  VIADD R18, R18, 0x1 ;  /* 0x0000000112127836 */ /* 0x000fe20000000000 */
[----:B------:R-:W-:Y:S04]  /*26250*/  BSSY B0, `(.L_x_2332) ;  /* 0x0000013000007945 */ /* 0x000fe80003800000 */
[----:B------:R-:W-:-:S04]  /*26260*/  ISETP.NE.AND P0, PT, R18, 0x2, PT ;  /* 0x000000021200780c */ /* 0x000fc80003f05270 */
[----:B------:R-:W-:Y:S02]  /*26270*/  SEL R18, R18, RZ, P0 ;  /* 0x000000ff12127207 */ /* 0x000fe40000000000 */
[----:B------:R-:W-:Y:S02]  /*26280*/  SEL R5, RZ, 0x1, P0 ;  /* 0x00000001ff057807 */ /* 0x000fe40000000000 */
[----:B---3--:R-:W-:-:S04]  /*26290*/  LOP3.LUT R0, R0, 0x7f, RZ, 0xc0, !PT ;  /* 0x0000007f00007812 */ /* 0x008fc800078ec0ff */
[----:B------:R-:W-:-:S13]  /*262a0*/  ISETP.NE.AND P0, PT, R0, RZ, PT ;  /* 0x000000ff0000720c */ /* 0x000fda0003f05270 */
[----:B------:R-:W-:Y:S05]  /*262b0*/  @P0 BRA `(.L_x_2333) ;  /* 0x0000000000300947 */ /* 0x000fea0003800000 */
[----:B------:R-:W3:Y:S01]  /*262c0*/  S2R R9, SR_LANEID ;  /* 0x0000000000097919 */ /* 0x000ee20000000000 */
[----:B------:R-:W-:Y:S01]  /*262d0*/  VOTEU.ANY UR4, UPT, PT ;  /* 0x0000000000047886 */ /* 0x000fe200038e0100 */
[----:B0-----:R-:W0:Y:S01]  /*262e0*/  LDC.64 R2, c[0x0][0xd80] ;  /* 0x00036000ff027b82 */ /* 0x001e220000000a00 */
[----:B------:R-:W3:Y:S08]  /*262f0*/  FLO.U32 R0, UR4 ;  /* 0x0000000400007d00 */ /* 0x000ef000080e0000 */
[----:B------:R-:W0:Y:S01]  /*26300*/  POPC R7, UR4 ;  /* 0x0000000400077d09 */ /* 0x000e220008000000 */
[----:B---3--:R-:W-:-:S13]  /*26310*/  ISETP.EQ.U32.AND P1, PT, R0, R9, PT ;  /* 0x000000090000720c */ /* 0x008fda0003f22070 */
[----:B0-----:R-:W3:Y:S01]  /*26320*/  @P1 ATOMG.E.ADD.STRONG.GPU PT, R3, desc[UR36][R2.64], R7 ;  /* 0x00000007020319a8 */ /* 0x001ee200081ee1e4 */
[----:B------:R-:W0:Y:S02]  /*26330*/  S2R R4, SR_LTMASK ;  /* 0x0000000000047919 */ /* 0x000e240000003900 */
[----:B0-----:R-:W-:-:S04]  /*26340*/  LOP3.LUT R4, R4, UR4, RZ, 0xc0, !PT ;  /* 0x0000000404047c12 */ /* 0x001fc8000f8ec0ff */
[----:B------:R-:W0:Y:S01]  /*26350*/  POPC R9, R4 ;  /* 0x0000000400097309 */ /* 0x000e220000000000 */
[----:B---3--:R-:W0:Y:S02]  /*26360*/  SHFL.IDX PT, R0, R3, R0, 0x1f ;  /* 0x00001f0003007589 */ /* 0x008e2400000e0000 */
[----:B0-----:R-:W-:-:S07]  /*26370*/  IADD3 R32, R0, UR49, R9 ;  /* 0x0000003100207c10 */ /* 0x001fce000fffe009 */
.L_x_2333:
[----:B------:R-:W-:Y:S05]  /*26380*/  BSYNC B0 ;  /* 0x0000000000007941 */ /* 0x000fea0003800000 */
.L_x_2332:
[----:B------:R-:W-:-:S07]  /*26390*/  LOP3.LUT R26, R26, R5, RZ, 0x3c, !PT ;  /* 0x000000051a1a7212 */ /* 0x000fce00078e3cff */
.L_x_2289:
[----:B------:R-:W-:Y:S05]  /*263a0*/  BSYNC B7 ;  /* 0x0000000000077941 */ /* 0x000fea0003800000 */
.L_x_2287:
        /* <DEDUP_REMOVED lines=8> */
[----:B------:R3:W4:Y:S01]  /*26430*/  LDS R32, [R17+0x324d0] ;  /* 0x0324d00011207984 */ /* 0x0007220000000800 */
[----:B------:R-:W-:Y:S06]  /*26440*/  BAR.ARV 0x4, 0x180 ;  /* 0x0106000000007b1d */ /* 0x000fec0000002000 */
[----:B------:R-:W-:Y:S05]  /*26450*/  BRA `(.L_x_2335) ;  /* 0x00000000002c7947 */ /* 0x000fea0003800000 */
.L_x_2334:
[----:B------:R-:W-:-:S03]  /*26460*/  UMOV UR4, 0xffffffff ;  /* 0xffffffff00047882 */ /* 0x000fc60000000000 */
[----:B------:R-:W-:Y:S05]  /*26470*/  BRA.DIV UR4, `(.L_x_2336) ;  /* 0x0000003e04147947 */ /* 0x000fea000b800000 */
[----:B------:R3:W4:Y:S02]  /*26480*/  SHFL.IDX PT, R14, R32, RZ, 0x1f ;  /* 0x00001fff200e7589 */ /* 0x00072400000e0000 */
.L_x_2453:
[----:B0-----:R-:W0:Y:S01]  /*26490*/  @!P0 S2R R3, SR_CgaCtaId ;  /* 0x0000000000038919 */ /* 0x001e220000008800 */
[----:B------:R-:W-:Y:S05]  /*264a0*/  WARPSYNC.ALL ;  /* 0x0000000000007948 */ /* 0x000fea0003800000 */
[----:B------:R-:W-:Y:S01]  /*264b0*/  BAR.SYNC.DEFER_BLOCKING 0x4, 0x180 ;  /* 0x0106000000007b1d */ /* 0x000fe20000010000 */
[----:B------:R-:W-:-:S04]  /*264c0*/  @!P0 MOV R0, 0x400 ;  /* 0x0000040000008802 */ /* 0x000fc80000000f00 */
[----:B0-----:R-:W-:-:S05]  /*264d0*/  @!P0 LEA R17, R3, R0, 0x18 ;  /* 0x0000000003118211 */ /* 0x001fca00078ec0ff */
[----:B------:R3:W-:Y:S02]  /*264e0*/  @!P0 STS [R17+0x324d0], R32 ;  /* 0x0324d02011008388 */ /* 0x0007e40000000800 */
[----:B---34-:R-:W-:Y:S01]  /*264f0*/  IMAD.MOV.U32 R32, RZ, RZ, R14 ;  /* 0x000000ffff207224 */ /* 0x018fe200078e000e */
[----:B------:R-:W-:Y:S06]  /*26500*/  BAR.ARV 0x5, 0x180 ;  /* 0x0146000000007b1d */ /* 0x000fec0000002000 */
.L_x_2335:
[----:B------:R-:W-:Y:S02]  /*26510*/  ULDC UR4, c[0x0][0xd38] ;  /* 0x00034e0000047ab9 */ /* 0x000fe40000000800 */
[----:B----4-:R-:W-:-:S13]  /*26520*/  ISETP.GE.AND P0, PT, R32, UR4, PT ;  /* 0x0000000420007c0c */ /* 0x010fda000bf06270 */
[----:B------:R-:W-:Y:S05]  /*26530*/  @!P0 BRA `(.L_x_2337) ;  /* 0xffffffb800648947 */ /* 0x000fea000383ffff */
.L_x_2278:
[----:B------:R-:W4:Y:S01]  /*26540*/  LDL.LU R0, [R1+0x444] ;  /* 0x0004440001007983 */ /* 0x000f220000300800 */
[----:B------:R-:W-:Y:S01]  /*26550*/  BSSY B0, `(.L_x_2338) ;  /* 0x000000b000007945 */ /* 0x000fe20003800000 */
[----:B------:R-:W1:Y:S01]  /*26560*/  S2R R5, SR_CgaCtaId ;  /* 0x0000000000057919 */ /* 0x000e620000008800 */
[----:B----4-:R-:W-:-:S05]  /*26570*/  VIADD R0, R0, 0x1 ;  /* 0x0000000100007836 */ /* 0x010fca0000000000 */
[----:B0-----:R-:W-:-:S04]  /*26580*/  LEA.HI R2, R0, R0, RZ, 0x1 ;  /* 0x0000000000027211 */ /* 0x001fc800078f08ff */
[----:B------:R-:W-:Y:S02]  /*26590*/  LOP3.LUT R3, R2, 0xfffffffe, RZ, 0xc0, !PT ;  /* 0xfffffffe02037812 */ /* 0x000fe400078ec0ff */
[----:B------:R-:W-:-:S03]  /*265a0*/  MOV R2, 0x400 ;  /* 0x0000040000027802 */ /* 0x000fc60000000f00 */
[----:B------:R-:W-:Y:S01]  /*265b0*/  IMAD.IADD R0, R0, 0x1, -R3 ;  /* 0x0000000100007824 */ /* 0x000fe200078e0a03 */
[----:B-1----:R-:W-:-:S04]  /*265c0*/  LEA R7, R5, R2, 0x18 ;  /* 0x0000000205077211 */ /* 0x002fc800078ec0ff */
[----:B------:R-:W-:-:S04]  /*265d0*/  SHF.L.U32 R0, R0, 0x1f, RZ ;  /* 0x0000001f00007819 */ /* 0x000fc800000006ff */
[----:B------:R-:W0:Y:S02]  /*265e0*/  SYNCS.PHASECHK.TRANS64.TRYWAIT P0, [R7+URZ+0x32420], R0 ;  /* 0x03242000070075a7 */ /* 0x000e24000800017f */
[----:B0-----:R-:W-:Y:S05]  /*265f0*/  @!P0 BRA `(.L_x_2339) ;  /* 0x0000003800dc8947 */ /* 0x001fea0003800000 */
.L_x_2454:
[----:B------:R-:W-:Y:S05]  /*26600*/  BSYNC B0 ;  /* 0x0000000000007941 */ /* 0x000fea0003800000 */
.L_x_2338:
[----:B------:R-:W-:-:S03]  /*26610*/  UMOV UR4, 0xffffffff ;  /* 0xffffffff00047882 */ /* 0x000fc60000000000 */
[----:B------:R-:W-:Y:S05]  /*26620*/  BRA.DIV UR4, `(.L_x_2340) ;  /* 0x0000003a04e47947 */ /* 0x000fea000b800000 */
[----:B0-----:R-:W0:Y:S02]  /*26630*/  S2R R0, SR_TID.X ;  /* 0x0000000000007919 */ /* 0x001e240000002100 */
[----:B0-----:R-:W-:-:S04]  /*26640*/  SHF.R.U32.HI R0, RZ, 0x5, R0 ;  /* 0x00000005ff007819 */ /* 0x001fc80000011600 */
[----:B------:R-:W-:-:S05]  /*26650*/  LOP3.LUT R0, R0, 0x3, RZ, 0xc0, !PT ;  /* 0x0000000300007812 */ /* 0x000fca00078ec0ff */
[----:B------:R0:W1:Y:S02]  /*26660*/  SHFL.IDX PT, R14, R0, RZ, 0x1f ;  /* 0x00001fff000e7589 */ /* 0x00006400000e0000 */
.L_x_2457:
[----:B-1----:R-:W-:Y:S01]  /*26670*/  ISETP.NE.AND P0, PT, R14, RZ, PT ;  /* 0x000000ff0e00720c */ /* 0x002fe20003f05270 */
[----:B------:R-:W-:-:S12]  /*26680*/  BSSY B0, `(.L_x_2341) ;  /* 0x0000026000007945 */ /* 0x000fd80003800000 */
[----:B------:R-:W-:Y:S05]  /*26690*/  @P0 BRA `(.L_x_2342) ;  /* 0x0000000000900947 */ /* 0x000fea0003800000 */
[----:B------:R-:W-:-:S03]  /*266a0*/  UMOV UR4, 0xffffffff ;  /* 0xffffffff00047882 */ /* 0x000fc60000000000 */
[----:B------:R-:W-:Y:S05]  /*266b0*/  BRA.DIV UR4, `(.L_x_2343) ;  /* 0x0000003a04f47947 */ /* 0x000fea000b800000 */
[----:B------:R-:W-:-:S13]  /*266c0*/  ELECT P6, URZ, PT ;  /* 0x00000000003f782f */ /* 0x000fda00038c0000 */
.L_x_2460:
        /* <DEDUP_REMOVED lines=8> */
.L_x_2344:
[----:B------:R-:W-:Y:S01]  /*26750*/  IMAD R5, R18, 0x8, R7 ;  /* 0x0000000812057824 */ /* 0x000fe200078e0207 */
[----:B------:R-:W-:Y:S01]  /*26760*/  SHF.L.U32 R0, R26, 0x1f, RZ ;  /* 0x0000001f1a007819 */ /* 0x000fe200000006ff */
[----:B------:R-:W-:-:S03]  /*26770*/  VIADD R18, R18, 0x1 ;  /* 0x0000000112127836 */ /* 0x000fc60000000000 */
[----:B------:R-:W0:Y:S02]  /*26780*/  SYNCS.PHASECHK.TRANS64.TRYWAIT P1, [R5+URZ+0x32440], R0 ;  /* 0x03244000050075a7 */ /* 0x000e24000802017f */
[----:B------:R-:W-:-:S04]  /*26790*/  ISETP.NE.AND P2, PT, R18, 0x2, PT ;  /* 0x000000021200780c */ /* 0x000fc80003f45270 */
[----:B------:R-:W-:Y:S01]  /*267a0*/  SEL R3, RZ, 0x1, P2 ;  /* 0x00000001ff037807 */ /* 0x000fe20001000000 */
[----:B0-----:R-:W-:Y:S08]  /*267b0*/  @!P1 BRA `(.L_x_2345) ;  /* 0x0000003800d49947 */ /* 0x001ff00003800000 */
.L_x_2461:
[----:B------:R-:W-:Y:S02]  /*267c0*/  SEL R18, R18, RZ, P2 ;  /* 0x000000ff12127207 */ /* 0x000fe40001000000 */
[----:B------:R-:W-:Y:S01]  /*267d0*/  LOP3.LUT R2, R26, R3, RZ, 0x3c, !PT ;  /* 0x000000031a027212 */ /* 0x000fe200078e3cff */
[----:B------:R-:W-:Y:S06]  /*267e0*/  @!P0 BRA `(.L_x_2346) ;  /* 0x0000000000048947 */ /* 0x000fec0003800000 */
[----:B------:R-:W-:Y:S01]  /*267f0*/  BPT.TRAP 0x1 ;  /* 0x000000040000795c */ /* 0x000fe20000300000 */
.L_x_2346:
[----:B------:R-:W-:Y:S01]  /*26800*/  IMAD R3, R18, 0x8, R7 ;  /* 0x0000000812037824 */ /* 0x000fe200078e0207 */
[----:B------:R-:W-:-:S04]  /*26810*/  SHF.L.U32 R2, R2, 0x1f, RZ ;  /* 0x0000001f02027819 */ /* 0x000fc800000006ff */
[----:B------:R-:W1:Y:S02]  /*26820*/  SYNCS.PHASECHK.TRANS64.TRYWAIT P1, [R3+URZ+0x32440], R2 ;  /* 0x03244002030075a7 */ /* 0x000e64000802017f */
[----:B-1----:R-:W-:Y:S05]  /*26830*/  @!P1 BRA `(.L_x_2347) ;  /* 0x0000003800c89947 */ /* 0x002fea0003800000 */
.L_x_2462:
[----:B------:R-:W-:Y:S05]  /*26840*/  @!P0 BRA `(.L_x_2348) ;  /* 0x0000000000048947 */ /* 0x000fea0003800000 */
[----:B------:R-:W-:Y:S01]  /*26850*/  BPT.TRAP 0x1 ;  /* 0x000000040000795c */ /* 0x000fe20000300000 */
.L_x_2348:
[----:B------:R-:W4:Y:S02]  /*26860*/  SYNCS.PHASECHK.TRANS64.TRYWAIT P1, [R5+URZ+0x32460], R0 ;  /* 0x03246000050075a7 */ /* 0x000f24000802017f */
[----:B----4-:R-:W-:Y:S05]  /*26870*/  @!P1 BRA `(.L_x_2349) ;  /* 0x0000003800cc9947 */ /* 0x010fea0003800000 */
.L_x_2463:
[----:B------:R-:W-:Y:S05]  /*26880*/  @!P0 BRA `(.L_x_2350) ;  /* 0x0000000000048947 */ /* 0x000fea0003800000 */
[----:B------:R-:W-:Y:S01]  /*26890*/  BPT.TRAP 0x1 ;  /* 0x000000040000795c */ /* 0x000fe20000300000 */
.L_x_2350:
[----:B------:R0:W0:Y:S02]  /*268a0*/  SYNCS.PHASECHK.TRANS64.TRYWAIT P0, [R3+URZ+0x32460], R2 ;  /* 0x03246002030075a7 */ /* 0x000024000800017f */
[----:B0-----:R-:W-:Y:S05]  /*268b0*/  @!P0 NANOSLEEP.SYNCS 0x989680 ;  /* 0x009896800000895d */ /* 0x001fea0003900000 */
[----:B------:R-:W0:Y:S02]  /*268c0*/  @!P0 SYNCS.PHASECHK.TRANS64 P0, [R3+URZ+0x32460], R2 ;  /* 0x03246002030085a7 */ /* 0x000e24000800007f */
[----:B0-----:R-:W-:Y:S05]  /*268d0*/  @!P0 BRA `(.L_x_2350) ;  /* 0xfffffffc00f08947 */ /* 0x001fea000383ffff */
.L_x_2342:
[----:B------:R-:W-:Y:S05]  /*268e0*/  BSYNC B0 ;  /* 0x0000000000007941 */ /* 0x000fea0003800000 */
.L_x_2341:
[----:B------:R-:W-:Y:S05]  /*268f0*/  EXIT ;  /* 0x000000000000794d */ /* 0x000fea0003800000 */
.L_x_2159:
[----:B0-----:R-:W-:-:S04]  /*26900*/  IMAD.U32 R9, RZ, RZ, UR42 ;  /* 0x0000002aff097e24 */ /* 0x001fc8000f8e00ff */
[----:B------:R0:W1:Y:S03]  /*26910*/  SYNCS.PHASECHK.TRANS64.TRYWAIT P0, [R9+URZ+0x32400], R8 ;  /* 0x03240008090075a7 */ /* 0x000066000800017f */
[----:B-1----:R-:W-:Y:S05]  /*26920*/  @!P0 NANOSLEEP.SYNCS 0x989680 ;  /* 0x009896800000895d */ /* 0x002fea0003900000 */
[----:B------:R-:W1:Y:S02]  /*26930*/  @!P0 SYNCS.PHASECHK.TRANS64 P0, [R9+URZ+0x32400], R8 ;  /* 0x03240008090085a7 */ /* 0x000e64000800007f */
[----:B-1----:R-:W-:Y:S05]  /*26940*/  @!P0 BRA `(.L_x_2159) ;  /* 0xfffffffc00ec8947 */ /* 0x002fea000383ffff */
[----:B------:R-:W-:Y:S05]  /*26950*/  BRA `(.L_x_2351) ;  /* 0xfffffdbc00a47947 */ /* 0x000fea000383ffff */
.L_x_2166:
[----:B-1----:R1:W2:Y:S02]  /*26960*/  SYNCS.PHASECHK.TRANS64.TRYWAIT P0, [R24+URZ], R25 ;  /* 0x00000019180075a7 */ /* 0x0022a4000800017f */
[----:B--2---:R-:W-:Y:S05]  /*26970*/  @!P0 NANOSLEEP.SYNCS 0x989680 ;  /* 0x009896800000895d */ /* 0x004fea0003900000 */
[----:B------:R-:W2:Y:S02]  /*26980*/  @!P0 SYNCS.PHASECHK.TRANS64 P0, [R24+URZ], R25 ;  /* 0x00000019180085a7 */ /* 0x000ea4000800007f */
[----:B--2---:R-:W-:Y:S05]  /*26990*/  @!P0 BRA `(.L_x_2166) ;  /* 0xfffffffc00f08947 */ /* 0x004fea000383ffff */
[----:B------:R-:W-:Y:S05]  /*269a0*/  BRA `(.L_x_2165) ;  /* 0xfffffdc000cc7947 */ /* 0x000fea000383ffff */
.L_x_2168:
[----:B0-----:R-:W-:-:S04]  /*269b0*/  IMAD.U32 R9, RZ, RZ, UR42 ;  /* 0x0000002aff097e24 */ /* 0x001fc8000f8e00ff */
[----:B------:R0:W1:Y:S03]  /*269c0*/  SYNCS.PHASECHK.TRANS64.TRYWAIT P0, [R9+URZ+0x32410], R8 ;  /* 0x03241008090075a7 */ /* 0x000066000800017f */
[----:B-1----:R-:W-:Y:S05]  /*269d0*/  @!P0 NANOSLEEP.SYNCS 0x989680 ;  /* 0x009896800000895d */ /* 0x002fea0003900000 */
[----:B------:R-:W1:Y:S02]  /*269e0*/  @!P0 SYNCS.PHASECHK.TRANS64 P0, [R9+URZ+0x32410], R8 ;  /* 0x03241008090085a7 */ /* 0x000e64000800007f */
[----:B-1----:R-:W-:Y:S05]  /*269f0*/  @!P0 BRA `(.L_x_2168) ;  /* 0xfffffffc00ec8947 */ /* 0x002fea000383ffff */
[----:B------:R-:W-:Y:S05]  /*26a00*/  BRA `(.L_x_2352) ;  /* 0xfffffdc400a07947 */ /* 0x000fea000383ffff */
.L_x_2175:
[----:B-1----:R1:W2:Y:S02]  /*26a10*/  SYNCS.PHASECHK.TRANS64.TRYWAIT P0, [R8+URZ], R9 ;  /* 0x00000009080075a7 */ /* 0x0022a4000800017f */
[----:B--2---:R-:W-:Y:S05]  /*26a20*/  @!P0 NANOSLEEP.SYNCS 0x989680 ;  /* 0x009896800000895d */ /* 0x004fea0003900000 */
[----:B------:R-:W2:Y:S02]  /*26a30*/  @!P0 SYNCS.PHASECHK.TRANS64 P0, [R8+URZ], R9 ;  /* 0x00000009080085a7 */ /* 0x000ea4000800007f */
[----:B--2---:R-:W-:Y:S05]  /*26a40*/  @!P0 BRA `(.L_x_2175) ;  /* 0xfffffffc00f08947 */ /* 0x004fea000383ffff */
[----:B------:R-:W-:Y:S05]  /*26a50*/  BRA `(.L_x_2174) ;  /* 0xfffffdc400e47947 */ /* 0x000fea000383ffff */
.L_x_2213:
[----:B0-----:R0:W2:Y:S02]  /*26a60*/  SYNCS.PHASECHK.TRANS64.TRYWAIT P0, [R6+URZ], R7 ;  /* 0x00000007060075a7 */ /* 0x0010a4000800017f */
[----:B--2---:R-:W-:Y:S05]  /*26a70*/  @!P0 NANOSLEEP.SYNCS 0x989680 ;  /* 0x009896800000895d */ /* 0x004fea0003900000 */
[----:B------:R-:W2:Y:S02]  /*26a80*/  @!P0 SYNCS.PHASECHK.TRANS64 P0, [R6+URZ], R7 ;  /* 0x00000007060085a7 */ /* 0x000ea4000800007f */
[----:B--2---:R-:W-:Y:S05]  /*26a90*/  @!P0 BRA `(.L_x_2213) ;  /* 0xfffffffc00f08947 */ /* 0x004fea000383ffff */
[----:B------:R-:W-:Y:S05]  /*26aa0*/  BRA `(.L_x_2212) ;  /* 0xfffffe2c00e87947 */ /* 0x000fea000383ffff */
.L_x_2220:
[----:B0-----:R0:W1:Y:S02]  /*26ab0*/  SYNCS.PHASECHK.TRANS64.TRYWAIT P0, [R20+URZ], R21 ;  /* 0x00000015140075a7 */ /* 0x001064000800017f */
[----:B-1----:R-:W-:Y:S05]  /*26ac0*/  @!P0 NANOSLEEP.SYNCS 0x989680 ;  /* 0x009896800000895d */ /* 0x002fea0003900000 */
[----:B------:R-:W1:Y:S02]  /*26ad0*/  @!P0 SYNCS.PHASECHK.TRANS64 P0, [R20+URZ], R21 ;  /* 0x00000015140085a7 */ /* 0x000e64000800007f */
[----:B-1----:R-:W-:Y:S05]  /*26ae0*/  @!P0 BRA `(.L_x_2220) ;  /* 0xfffffffc00f08947 */ /* 0x002fea000383ffff */
[----:B------:R-:W-:Y:S05]  /*26af0*/  BRA `(.L_x_2219) ;  /* 0xfffffe34000c7947 */ /* 0x000fea000383ffff */
.L_x_2233:
[----:B--2---:R2:W3:Y:S02]  /*26b00*/  SYNCS.PHASECHK.TRANS64.TRYWAIT P0, [R6+URZ], R7 ;  /* 0x00000007060075a7 */ /* 0x0044e4000800017f */
[----:B---3--:R-:W-:Y:S05]  /*26b10*/  @!P0 NANOSLEEP.SYNCS 0x989680 ;  /* 0x009896800000895d */ /* 0x008fea0003900000 */
[----:B------:R-:W3:Y:S02]  /*26b20*/  @!P0 SYNCS.PHASECHK.TRANS64 P0, [R6+URZ], R7 ;  /* 0x00000007060085a7 */ /* 0x000ee4000800007f */
[----:B---3--:R-:W-:Y:S05]  /*26b30*/  @!P0 BRA `(.L_x_2233) ;  /* 0xfffffffc00f08947 */ /* 0x008fea000383ffff */
[----:B------:R-:W-:Y:S05]  /*26b40*/  BRA `(.L_x_2232) ;  /* 0xfffffec400d87947 */ /* 0x000fea000383ffff */
.L_x_2240:
[----:B0-----:R0:W1:Y:S02]  /*26b50*/  SYNCS.PHASECHK.TRANS64.TRYWAIT P0, [R14+URZ], R15 ;  /* 0x0000000f0e0075a7 */ /* 0x001064000800017f */
[----:B-1----:R-:W-:Y:S05]  /*26b60*/  @!P0 NANOSLEEP.SYNCS 0x989680 ;  /* 0x009896800000895d */ /* 0x002fea0003900000 */
[----:B------:R-:W1:Y:S02]  /*26b70*/  @!P0 SYNCS.PHASECHK.TRANS64 P0, [R14+URZ], R15 ;  /* 0x0000000f0e0085a7 */ /* 0x000e64000800007f */
[----:B-1----:R-:W-:Y:S05]  /*26b80*/  @!P0 BRA `(.L_x_2240) ;  /* 0xfffffffc00f08947 */ /* 0x002fea000383ffff */
[----:B------:R-:W-:Y:S05]  /*26b90*/  BRA `(.L_x_2239) ;  /* 0xfffffec800fc7947 */ /* 0x000fea000383ffff */
.L_x_2295:
        /* <DEDUP_REMOVED lines=10> */
.L_x_2353:
[----:B------:R-:W-:Y:S05]  /*26c40*/  BRA `(.L_x_2354) ;  /* 0xffffffc0000c7947 */ /* 0x000fea000383ffff */
.L_x_2298:
[----:B0-----:R0:W1:Y:S02]  /*26c50*/  SYNCS.PHASECHK.TRANS64.TRYWAIT P0, [R24+URZ+0x32440], R3 ;  /* 0x03244003180075a7 */ /* 0x001064000800017f */
[----:B-1----:R-:W-:Y:S05]  /*26c60*/  @!P0 NANOSLEEP.SYNCS 0x989680 ;  /* 0x009896800000895d */ /* 0x002fea0003900000 */
[----:B------:R-:W1:Y:S02]  /*26c70*/  @!P0 SYNCS.PHASECHK.TRANS64 P0, [R24+URZ+0x32440], R3 ;  /* 0x03244003180085a7 */ /* 0x000e64000800007f */
[----:B-1----:R-:W-:Y:S05]  /*26c80*/  @!P0 BRA `(.L_x_2298) ;  /* 0xfffffffc00f08947 */ /* 0x002fea000383ffff */
[----:B------:R-:W-:Y:S05]  /*26c90*/  BRA `(.L_x_2355) ;  /* 0xffffffc000b47947 */ /* 0x000fea000383ffff */
.L_x_2299:
        /* <DEDUP_REMOVED lines=8> */
.L_x_2357:
[----:B------:R-:W-:Y:S05]  /*26d20*/  BSYNC B0 ;  /* 0x0000000000007941 */ /* 0x000fea0003800000 */
.L_x_2356:
        /* <DEDUP_REMOVED lines=9> */
.L_x_2358:
        /* <DEDUP_REMOVED lines=8> */
.L_x_2359:
        /* <DEDUP_REMOVED lines=11> */
.L_x_2360:
[----:B------:R-:W-:Y:S02]  /*26ef0*/  IMAD.MOV.U32 R13, RZ, RZ, R5 ;  /* 0x000000ffff0d7224 */ /* 0x000fe400078e0005 */
[----:B------:R-:W-:Y:S01]  /*26f00*/  IMAD.MOV.U32 R12, RZ, RZ, 0x2 ;  /* 0x00000002ff0c7424 */ /* 0x000fe200078e00ff */
[----:B------:R-:W-:-:S13]  /*26f10*/  @P0 LEA R2, P1, R8, R14, 0x1 ;  /* 0x0000000e08020211 */ /* 0x000fda00078208ff */
[----:B------:R-:W-:Y:S05]  /*26f20*/  WARPSYNC.COLLECTIVE R15, `(.L_x_2361) ;  /* 0x000000000f087348 */ /* 0x000fea0003c00000 */
[----:B------:R0:W1:Y:S02]  /*26f30*/  SHFL.IDX P6, R14, R13, R12, R11 ;  /* 0x0000000c0d0e7389 */ /* 0x00006400000c000b */
[----:B01----:R-:W-:Y:S01]  /*26f40*/  ENDCOLLECTIVE ;  /* 0x000000000000791b */ /* 0x003fe20003800000 */
.L_x_2361:
        /* <DEDUP_REMOVED lines=12> */
.L_x_2362:
[----:B------:R-:W-:Y:S02]  /*27010*/  IMAD.MOV.U32 R13, RZ, RZ, R5 ;  /* 0x000000ffff0d7224 */ /* 0x000fe400078e0005 */
[----:B------:R-:W-:Y:S01]  /*27020*/  IMAD.MOV.U32 R12, RZ, RZ, 0x3 ;  /* 0x00000003ff0c7424 */ /* 0x000fe200078e00ff */
[----:B------:R-:W-:-:S13]  /*27030*/  @P0 LEA R2, P1, R8, R14, 0x1 ;  /* 0x0000000e08020211 */ /* 0x000fda00078208ff */
[----:B------:R-:W-:Y:S05]  /*27040*/  WARPSYNC.COLLECTIVE R15, `(.L_x_2363) ;  /* 0x000000000f087348 */ /* 0x000fea0003c00000 */
[----:B------:R0:W1:Y:S02]  /*27050*/  SHFL.IDX P6, R14, R13, R12, R11 ;  /* 0x0000000c0d0e7389 */ /* 0x00006400000c000b */
[----:B01----:R-:W-:Y:S01]  /*27060*/  ENDCOLLECTIVE ;  /* 0x000000000000791b */ /* 0x003fe20003800000 */
.L_x_2363:
        /* <DEDUP_REMOVED lines=12> */
.L_x_2364:
[----:B------:R-:W-:Y:S02]  /*27130*/  IMAD.MOV.U32 R13, RZ, RZ, R5 ;  /* 0x000000ffff0d7224 */ /* 0x000fe400078e0005 */
[----:B------:R-:W-:Y:S01]  /*27140*/  IMAD.MOV.U32 R12, RZ, RZ, 0x4 ;  /* 0x00000004ff0c7424 */ /* 0x000fe200078e00ff */
[----:B------:R-:W-:-:S13]  /*27150*/  @P0 LEA R2, P1, R8, R14, 0x1 ;  /* 0x0000000e08020211 */ /* 0x000fda00078208ff */
[----:B------:R-:W-:Y:S05]  /*27160*/  WARPSYNC.COLLECTIVE R15, `(.L_x_2365) ;  /* 0x000000000f087348 */ /* 0x000fea0003c00000 */
[----:B------:R0:W1:Y:S02]  /*27170*/  SHFL.IDX P6, R14, R13, R12, R11 ;  /* 0x0000000c0d0e7389 */ /* 0x00006400000c000b */
[----:B01----:R-:W-:Y:S01]  /*27180*/  ENDCOLLECTIVE ;  /* 0x000000000000791b */ /* 0x003fe20003800000 */
.L_x_2365:
        /* <DEDUP_REMOVED lines=12> */
.L_x_2366:
[----:B------:R-:W-:Y:S02]  /*27250*/  IMAD.MOV.U32 R13, RZ, RZ, R5 ;  /* 0x000000ffff0d7224 */ /* 0x000fe400078e0005 */
[----:B------:R-:W-:Y:S01]  /*27260*/  IMAD.MOV.U32 R12, RZ, RZ, 0x5 ;  /* 0x00000005ff0c7424 */ /* 0x000fe200078e00ff */
[----:B------:R-:W-:-:S13]  /*27270*/  @P0 LEA R2, P1, R8, R14, 0x1 ;  /* 0x0000000e08020211 */ /* 0x000fda00078208ff */
[----:B------:R-:W-:Y:S05]  /*27280*/  WARPSYNC.COLLECTIVE R15, `(.L_x_2367) ;  /* 0x000000000f087348 */ /* 0x000fea0003c00000 */
[----:B------:R0:W1:Y:S02]  /*27290*/  SHFL.IDX P6, R14, R13, R12, R11 ;  /* 0x0000000c0d0e7389 */ /* 0x00006400000c000b */
[----:B01----:R-:W-:Y:S01]  /*272a0*/  ENDCOLLECTIVE ;  /* 0x000000000000791b */ /* 0x003fe20003800000 */
.L_x_2367:
        /* <DEDUP_REMOVED lines=10> */
.L_x_2368:
[----:B------:R-:W-:Y:S05]  /*27350*/  BRA `(.L_x_2369) ;  /* 0xffffffc0001c7947 */ /* 0x000fea000383ffff */
.L_x_2304:
[----:B------:R-:W-:Y:S01]  /*27360*/  IMAD.MOV.U32 R13, RZ, RZ, R5 ;  /* 0x000000ffff0d7224 */ /* 0x000fe200078e0005 */
[----:B------:R-:W0:Y:S01]  /*27370*/  S2R R20, SR_TID.X ;  /* 0x0000000000147919 */ /* 0x000e220000002100 */
[----:B------:R-:W-:Y:S01]  /*27380*/  IMAD.MOV.U32 R12, RZ, RZ, RZ ;  /* 0x000000ffff0c7224 */ /* 0x000fe200078e00ff */
[----:B------:R-:W-:Y:S01]  /*27390*/  LOP3.LUT R16, R16, 0xffffefff, RZ, 0xc0, !PT ;  /* 0xffffefff10107812 */ /* 0x000fe200078ec0ff */
[----:B------:R-:W-:Y:S02]  /*273a0*/  IMAD.MOV.U32 R11, RZ, RZ, 0x181f ;  /* 0x0000181fff0b7424 */ /* 0x000fe400078e00ff */
[----:B------:R-:W-:Y:S02]  /*273b0*/  IMAD.MOV.U32 R15, RZ, RZ, -0x1 ;  /* 0xffffffffff0f7424 */ /* 0x000fe400078e00ff */
[----:B------:R-:W-:-:S07]  /*273c0*/  VIADD R4, R35, UR43 ;  /* 0x0000002b23047c36 */ /* 0x000fce0008000000 */
[----:B01----:R-:W-:Y:S05]  /*273d0*/  WARPSYNC.COLLECTIVE R15, `(.L_x_2370) ;  /* 0x000000000f087348 */ /* 0x003fea0003c00000 */
[----:B------:R2:W3:Y:S02]  /*273e0*/  SHFL.IDX P6, R14, R13, R12, R11 ;  /* 0x0000000c0d0e7389 */ /* 0x0004e400000c000b */
[----:B0123--:R-:W-:Y:S01]  /*273f0*/  ENDCOLLECTIVE ;  /* 0x000000000000791b */ /* 0x00ffe20003800000 */
.L_x_2370:
[C---:B------:R-:W-:Y:S01]  /*27400*/  VIADD R6, R4.reuse, 0x10 ;  /* 0x0000001004067836 */ /* 0x040fe20000000000 */
[----:B------:R-:W-:Y:S01]  /*27410*/  ISETP.GE.AND P1, PT, R4, UR41, PT ;  /* 0x0000002904007c0c */ /* 0x000fe2000bf26270 */
[----:B------:R-:W-:-:S12]  /*27420*/  IMAD.MOV.U32 R13, RZ, RZ, R0 ;  /* 0x000000ffff0d7224 */ /* 0x000fd800078e0000 */
[----:B------:R-:W-:-:S04]  /*27430*/  @P1 LOP3.LUT R16, R16, 0x1000, RZ, 0xfc, !PT ;  /* 0x0000100010101812 */ /* 0x000fc800078efcff */
[----:B------:R-:W-:Y:S01]  /*27440*/  LOP3.LUT R16, R16, 0xfffff7ff, RZ, 0xc0, !PT ;  /* 0xfffff7ff10107812 */ /* 0x000fe200078ec0ff */
[----:B------:R-:W-:Y:S02]  /*27450*/  IMAD.SHL.U32 R8, R20, 0x8, RZ ;  /* 0x0000000814087824 */ /* 0x000fe400078e00ff */
[----:B------:R-:W-:-:S07]  /*27460*/  IMAD.MOV.U32 R3, RZ, RZ, R14 ;  /* 0x000000ffff037224 */ /* 0x000fce00078e000e */
[----:B------:R-:W-:Y:S05]  /*27470*/  WARPSYNC.COLLECTIVE R15, `(.L_x_2371) ;  /* 0x000000000f087348 */ /* 0x000fea0003c00000 */
[----:B------:R0:W1:Y:S02]  /*27480*/  SHFL.IDX P6, R14, R13, R12, R11 ;  /* 0x0000000c0d0e7389 */ /* 0x00006400000c000b */
[----:B01----:R-:W-:Y:S01]  /*27490*/  ENDCOLLECTIVE ;  /* 0x000000000000791b */ /* 0x003fe20003800000 */
.L_x_2371:
        /* <DEDUP_REMOVED lines=9> */
.L_x_2372:
        /* <DEDUP_REMOVED lines=13> */
.L_x_2373:
[----:B------:R-:W-:Y:S02]  /*27600*/  IMAD.MOV.U32 R13, RZ, RZ, R5 ;  /* 0x000000ffff0d7224 */ /* 0x000fe400078e0005 */
[----:B------:R-:W-:Y:S01]  /*27610*/  IMAD.MOV.U32 R12, RZ, RZ, 0x2 ;  /* 0x00000002ff0c7424 */ /* 0x000fe200078e00ff */
[----:B------:R-:W-:-:S05]  /*27620*/  @!P1 LEA R10, P0, R8, R14, 0x1 ;  /* 0x0000000e080a9211 */ /* 0x000fca00078008ff */
[----:B------:R-:W-:Y:S02]  /*27630*/  @!P1 IMAD.X R11, RZ, RZ, R2, P0 ;  /* 0x000000ffff0b9224 */ /* 0x000fe400000e0602 */
[----:B------:R-:W-:Y:S02]  /*27640*/  @!P1 IMAD.MOV.U32 R2, RZ, RZ, R10 ;  /* 0x000000ffff029224 */ /* 0x000fe400078e000a */
[----:B------:R-:W-:Y:S02]  /*27650*/  @!P1 IMAD.MOV.U32 R3, RZ, RZ, R11 ;  /* 0x000000ffff039224 */ /* 0x000fe400078e000b */
[----:B------:R-:W-:Y:S02]  /*27660*/  IMAD.MOV.U32 R11, RZ, RZ, 0x181f ;  /* 0x0000181fff0b7424 */ /* 0x000fe400078e00ff */
[----:B------:R-:W-:Y:S01]  /*27670*/  IMAD.SHL.U32 R10, R20, 0x8, RZ ;  /* 0x00000008140a7824 */ /* 0x000fe200078e00ff */
        /* <DEDUP_REMOVED lines=9> */
.L_x_2374:
[----:B------:R-:W-:Y:S02]  /*27710*/  LOP3.LUT R10, R10, 0x38, RZ, 0xc0, !PT ;  /* 0x000000380a0a7812 */ /* 0x000fe400078ec0ff */
[----:B------:R-:W-:Y:S01]  /*27720*/  @P1 LOP3.LUT R16, R16, 0x400, RZ, 0xfc, !PT ;  /* 0x0000040010101812 */ /* 0x000fe200078efcff */
[----:B------:R-:W-:-:S03]  /*27730*/  IMAD.MOV.U32 R13, RZ, RZ, R0 ;  /* 0x000000ffff0d7224 */ /* 0x000fc600078e0000 */
[----:B------:R-:W-:Y:S01]  /*27740*/  LOP3.LUT R16, R16, 0xfffffdff, RZ, 0xc0, !PT ;  /* 0xfffffdff10107812 */ /* 0x000fe200078ec0ff */
[----:B------:R-:W-:-:S07]  /*27750*/  IMAD.MOV.U32 R8, RZ, RZ, R14 ;  /* 0x000000ffff087224 */ /* 0x000fce00078e000e */
[----:B------:R-:W-:Y:S05]  /*27760*/  WARPSYNC.COLLECTIVE R15, `(.L_x_2375) ;  /* 0x000000000f087348 */ /* 0x000fea0003c00000 */
[----:B------:R0:W1:Y:S02]  /*27770*/  SHFL.IDX P6, R14, R13, R12, R11 ;  /* 0x0000000c0d0e7389 */ /* 0x00006400000c000b */
[----:B01----:R-:W-:Y:S01]  /*27780*/  ENDCOLLECTIVE ;  /* 0x000000000000791b */ /* 0x003fe20003800000 */
.L_x_2375:
[----:B------:R-:W-:Y:S02]  /*27790*/  IMAD.MOV.U32 R13, RZ, RZ, R5 ;  /* 0x000000ffff0d7224 */ /* 0x000fe400078e0005 */
[----:B------:R-:W-:Y:S02]  /*277a0*/  IMAD.MOV.U32 R12, RZ, RZ, 0x3 ;  /* 0x00000003ff0c7424 */ /* 0x000fe400078e00ff */
[----:B------:R-:W-:-:S07]  /*277b0*/  IMAD.MOV.U32 R9, RZ, RZ, R14 ;  /* 0x000000ffff097224 */ /* 0x000fce00078e000e */
[----:B------:R-:W-:Y:S05]  /*277c0*/  WARPSYNC.COLLECTIVE R15, `(.L_x_2376) ;  /* 0x000000000f087348 */ /* 0x000fea0003c00000 */
[----:B------:R0:W1:Y:S02]  /*277d0*/  SHFL.IDX P6, R14, R13, R12, R11 ;  /* 0x0000000c0d0e7389 */ /* 0x00006400000c000b */
[----:B01----:R-:W-:Y:S01]  /*277e0*/  ENDCOLLECTIVE ;  /* 0x000000000000791b */ /* 0x003fe20003800000 */
.L_x_2376:
        /* <DEDUP_REMOVED lines=8> */
[----:B------:R0:W-:Y:S01]  /*27870*/  @!P1 LDGSTS.E.BYPASS.LTC128B.128 [R22+0x19400], desc[UR36][R2.64], !P5 ;  /* 0x1940000002169fae */ /* 0x0001e2000e901d64 */
[----:B------:R-:W-:Y:S01]  /*27880*/  ISETP.GE.AND P1, PT, R6, UR41, PT ;  /* 0x0000002906007c0c */ /* 0x000fe2000bf26270 */
[----:B------:R-:W-:-:S12]  /*27890*/  IMAD.MOV.U32 R6, RZ, RZ, R14 ;  /* 0x000000ffff067224 */ /* 0x000fd800078e000e */
[----:B0-----:R-:W-:Y:S05]  /*278a0*/  WARPSYNC.COLLECTIVE R15, `(.L_x_2377) ;  /* 0x000000000f087348 */ /* 0x001fea0003c00000 */
[----:B------:R1:W2:Y:S02]  /*278b0*/  SHFL.IDX P6, R14, R13, R12, R11 ;  /* 0x0000000c0d0e7389 */ /* 0x0002a400000c000b */
[----:B012---:R-:W-:Y:S01]  /*278c0*/  ENDCOLLECTIVE ;  /* 0x000000000000791b */ /* 0x007fe20003800000 */
.L_x_2377:
        /* <DEDUP_REMOVED lines=8> */
.L_x_2378:
        /* <DEDUP_REMOVED lines=16> */
.L_x_2379:
[----:B------:R-:W-:-:S04]  /*27a50*/  @P1 LOP3.LUT R16, R16, 0x100, RZ, 0xfc, !PT ;  /* 0x0000010010101812 */ /* 0x000fc800078efcff */
[----:B------:R-:W-:Y:S01]  /*27a60*/  LOP3.LUT R16, R16, 0xffffff7f, RZ, 0xc0, !PT ;  /* 0xffffff7f10107812 */ /* 0x000fe200078ec0ff */
[----:B------:R-:W-:Y:S01]  /*27a70*/  IMAD.MOV.U32 R12, RZ, RZ, 0x5 ;  /* 0x00000005ff0c7424 */ /* 0x000fe200078e00ff */
        /* <DEDUP_REMOVED lines=13> */
.L_x_2380:
[----:B------:R-:W-:Y:S01]  /*27b50*/  @P1 LOP3.LUT R16, R16, 0x80, RZ, 0xfc, !PT ;  /* 0x0000008010101812 */ /* 0x000fe200078efcff */
[----:B------:R-:W-:-:S03]  /*27b60*/  IMAD.MOV.U32 R13, RZ, RZ, R0 ;  /* 0x000000ffff0d7224 */ /* 0x000fc600078e0000 */
[----:B------:R-:W-:Y:S01]  /*27b70*/  LOP3.LUT R16, R16, 0xffffffbf, RZ, 0xc0, !PT ;  /* 0xffffffbf10107812 */ /* 0x000fe200078ec0ff */
[----:B------:R-:W-:-:S07]  /*27b80*/  IMAD.MOV.U32 R2, RZ, RZ, R14 ;  /* 0x000000ffff027224 */ /* 0x000fce00078e000e */
[----:B------:R-:W-:Y:S05]  /*27b90*/  WARPSYNC.COLLECTIVE R15, `(.L_x_2381) ;  /* 0x000000000f087348 */ /* 0x000fea0003c00000 */
[----:B------:R0:W1:Y:S02]  /*27ba0*/  SHFL.IDX P6, R14, R13, R12, R11 ;  /* 0x0000000c0d0e7389 */ /* 0x00006400000c000b */
[----:B01----:R-:W-:Y:S01]  /*27bb0*/  ENDCOLLECTIVE ;  /* 0x000000000000791b */ /* 0x003fe20003800000 */
.L_x_2381:
[----:B------:R-:W-:Y:S02]  /*27bc0*/  IMAD.MOV.U32 R13, RZ, RZ, R5 ;  /* 0x000000ffff0d7224 */ /* 0x000fe400078e0005 */
[----:B------:R-:W-:Y:S02]  /*27bd0*/  IMAD.MOV.U32 R12, RZ, RZ, 0x6 ;  /* 0x00000006ff0c7424 */ /* 0x000fe400078e00ff */
[----:B------:R-:W-:-:S07]  /*27be0*/  IMAD.MOV.U32 R21, RZ, RZ, R14 ;  /* 0x000000ffff157224 */ /* 0x000fce00078e000e */
[----:B------:R-:W-:Y:S05]  /*27bf0*/  WARPSYNC.COLLECTIVE R15, `(.L_x_2382) ;  /* 0x000000000f087348 */ /* 0x000fea0003c00000 */
[----:B------:R0:W1:Y:S02]  /*27c00*/  SHFL.IDX P6, R14, R13, R12, R11 ;  /* 0x0000000c0d0e7389 */ /* 0x00006400000c000b */
[----:B01----:R-:W-:Y:S01]  /*27c10*/  ENDCOLLECTIVE ;  /* 0x000000000000791b */ /* 0x003fe20003800000 */
.L_x_2382:
        /* <DEDUP_REMOVED lines=13> */
.L_x_2383:
[----:B------:R-:W-:-:S05]  /*27cf0*/  VIADD R3, R4, 0x60 ;  /* 0x0000006004037836 */ /* 0x000fca0000000000 */
        /* <DEDUP_REMOVED lines=17> */
.L_x_2384:
[----:B------:R-:W-:Y:S02]  /*27e10*/  IMAD.MOV.U32 R13, RZ, RZ, R0 ;  /* 0x000000ffff0d7224 */ /* 0x000fe400078e0000 */
[----:B------:R-:W-:-:S07]  /*27e20*/  IMAD.MOV.U32 R5, RZ, RZ, R14 ;  /* 0x000000ffff057224 */ /* 0x000fce00078e000e */
[----:B------:R-:W-:Y:S05]  /*27e30*/  WARPSYNC.COLLECTIVE R15, `(.L_x_2385) ;  /* 0x000000000f087348 */ /* 0x000fea0003c00000 */
[----:B------:R0:W1:Y:S02]  /*27e40*/  SHFL.IDX P6, R14, R13, R12, R11 ;  /* 0x0000000c0d0e7389 */ /* 0x00006400000c000b */
[----:B01----:R-:W-:Y:S01]  /*27e50*/  ENDCOLLECTIVE ;  /* 0x000000000000791b */ /* 0x003fe20003800000 */
.L_x_2385:
[----:B------:R-:W-:Y:S05]  /*27e60*/  BRA `(.L_x_2386) ;  /* 0xffffffc000387947 */ /* 0x000fea000383ffff */
.L_x_2308:
        /* <DEDUP_REMOVED lines=8> */
.L_x_2388:
[----:B------:R-:W-:Y:S05]  /*27ef0*/  BSYNC B0 ;  /* 0x0000000000007941 */ /* 0x000fea0003800000 */
.L_x_2387:
        /* <DEDUP_REMOVED lines=9> */
.L_x_2389:
        /* <DEDUP_REMOVED lines=8> */
.L_x_2390:
        /* <DEDUP_REMOVED lines=13> */
.L_x_2391:
        /* <DEDUP_REMOVED lines=17> */
.L_x_2392:
[----:B------:R-:W-:Y:S02]  /*281f0*/  IMAD.MOV.U32 R13, RZ, RZ, R0 ;  /* 0x000000ffff0d7224 */ /* 0x000fe400078e0000 */
[----:B------:R-:W-:-:S07]  /*28200*/  IMAD.MOV.U32 R5, RZ, RZ, R14 ;  /* 0x000000ffff057224 */ /* 0x000fce00078e000e */
[----:B------:R-:W-:Y:S05]  /*28210*/  WARPSYNC.COLLECTIVE R15, `(.L_x_2393) ;  /* 0x000000000f087348 */ /* 0x000fea0003c00000 */
[----:B------:R0:W1:Y:S02]  /*28220*/  SHFL.IDX P6, R14, R13, R12, R11 ;  /* 0x0000000c0d0e7389 */ /* 0x00006400000c000b */
[----:B01----:R-:W-:Y:S01]  /*28230*/  ENDCOLLECTIVE ;  /* 0x000000000000791b */ /* 0x003fe20003800000 */
.L_x_2393:
[----:B------:R-:W-:Y:S02]  /*28240*/  IMAD.MOV.U32 R13, RZ, RZ, R4 ;  /* 0x000000ffff0d7224 */ /* 0x000fe400078e0004 */
[----:B------:R-:W-:Y:S01]  /*28250*/  IMAD.MOV.U32 R12, RZ, RZ, 0x3 ;  /* 0x00000003ff0c7424 */ /* 0x000fe200078e00ff */
[----:B------:R-:W-:-:S05]  /*28260*/  @!P1 LEA R14, P0, R20, R14, 0x1 ;  /* 0x0000000e140e9211 */ /* 0x000fca00078008ff */
[----:B------:R-:W-:-:S08]  /*28270*/  @!P1 IMAD.MOV.U32 R2, RZ, RZ, R14 ;  /* 0x000000ffff029224 */ /* 0x000fd000078e000e */
[----:B------:R-:W-:Y:S05]  /*28280*/  WARPSYNC.COLLECTIVE R15, `(.L_x_2394) ;  /* 0x000000000f087348 */ /* 0x000fea0003c00000 */
[----:B------:R0:W1:Y:S02]  /*28290*/  SHFL.IDX P6, R14, R13, R12, R11 ;  /* 0x0000000c0d0e7389 */ /* 0x00006400000c000b */
[----:B01----:R-:W-:Y:S01]  /*282a0*/  ENDCOLLECTIVE ;  /* 0x000000000000791b */ /* 0x003fe20003800000 */
.L_x_2394:
        /* <DEDUP_REMOVED lines=15> */
.L_x_2395:
        /* <DEDUP_REMOVED lines=17> */
.L_x_2396:
[----:B------:R-:W-:Y:S02]  /*284b0*/  IMAD.MOV.U32 R13, RZ, RZ, R0 ;  /* 0x000000ffff0d7224 */ /* 0x000fe400078e0000 */
[----:B------:R-:W-:-:S07]  /*284c0*/  IMAD.MOV.U32 R5, RZ, RZ, R14 ;  /* 0x000000ffff057224 */ /* 0x000fce00078e000e */
[----:B------:R-:W-:Y:S05]  /*284d0*/  WARPSYNC.COLLECTIVE R15, `(.L_x_2397) ;  /* 0x000000000f087348 */ /* 0x000fea0003c00000 */
[----:B------:R0:W1:Y:S02]  /*284e0*/  SHFL.IDX P6, R14, R13, R12, R11 ;  /* 0x0000000c0d0e7389 */ /* 0x00006400000c000b */
[----:B01----:R-:W-:Y:S01]  /*284f0*/  ENDCOLLECTIVE ;  /* 0x000000000000791b */ /* 0x003fe20003800000 */
.L_x_2397:
[----:B------:R-:W-:Y:S02]  /*28500*/  IMAD.MOV.U32 R13, RZ, RZ, R4 ;  /* 0x000000ffff0d7224 */ /* 0x000fe400078e0004 */
[----:B------:R-:W-:Y:S01]  /*28510*/  IMAD.MOV.U32 R12, RZ, RZ, 0x5 ;  /* 0x00000005ff0c7424 */ /* 0x000fe200078e00ff */
[----:B------:R-:W-:-:S05]  /*28520*/  @!P1 LEA R14, P0, R20, R14, 0x1 ;  /* 0x0000000e140e9211 */ /* 0x000fca00078008ff */
[----:B------:R-:W-:-:S08]  /*28530*/  @!P1 IMAD.MOV.U32 R2, RZ, RZ, R14 ;  /* 0x000000ffff029224 */ /* 0x000fd000078e000e */
[----:B------:R-:W-:Y:S05]  /*28540*/  WARPSYNC.COLLECTIVE R15, `(.L_x_2398) ;  /* 0x000000000f087348 */ /* 0x000fea0003c00000 */
[----:B------:R0:W1:Y:S02]  /*28550*/  SHFL.IDX P6, R14, R13, R12, R11 ;  /* 0x0000000c0d0e7389 */ /* 0x00006400000c000b */
[----:B01----:R-:W-:Y:S01]  /*28560*/  ENDCOLLECTIVE ;  /* 0x000000000000791b */ /* 0x003fe20003800000 */
.L_x_2398:
        /* <DEDUP_REMOVED lines=15> */
.L_x_2399:
        /* <DEDUP_REMOVED lines=17> */
.L_x_2400:
[----:B------:R-:W-:Y:S02]  /*28770*/  IMAD.MOV.U32 R13, RZ, RZ, R0 ;  /* 0x000000ffff0d7224 */ /* 0x000fe400078e0000 */
[----:B------:R-:W-:-:S07]  /*28780*/  IMAD.MOV.U32 R5, RZ, RZ, R14 ;  /* 0x000000ffff057224 */ /* 0x000fce00078e000e */
[----:B------:R-:W-:Y:S05]  /*28790*/  WARPSYNC.COLLECTIVE R15, `(.L_x_2401) ;  /* 0x000000000f087348 */ /* 0x000fea0003c00000 */
[----:B------:R0:W1:Y:S02]  /*287a0*/  SHFL.IDX P6, R14, R13, R12, R11 ;  /* 0x0000000c0d0e7389 */ /* 0x00006400000c000b */
[----:B01----:R-:W-:Y:S01]  /*287b0*/  ENDCOLLECTIVE ;  /* 0x000000000000791b */ /* 0x003fe20003800000 */
.L_x_2401:
[----:B------:R-:W-:Y:S02]  /*287c0*/  IMAD.MOV.U32 R13, RZ, RZ, R4 ;  /* 0x000000ffff0d7224 */ /* 0x000fe400078e0004 */
[----:B------:R-:W-:Y:S01]  /*287d0*/  IMAD.MOV.U32 R12, RZ, RZ, 0x7 ;  /* 0x00000007ff0c7424 */ /* 0x000fe200078e00ff */
[----:B------:R-:W-:-:S05]  /*287e0*/  @!P1 LEA R14, P0, R20, R14, 0x1 ;  /* 0x0000000e140e9211 */ /* 0x000fca00078008ff */
[----:B------:R-:W-:-:S08]  /*287f0*/  @!P1 IMAD.MOV.U32 R2, RZ, RZ, R14 ;  /* 0x000000ffff029224 */ /* 0x000fd000078e000e */
[----:B------:R-:W-:Y:S05]  /*28800*/  WARPSYNC.COLLECTIVE R15, `(.L_x_2402) ;  /* 0x000000000f087348 */ /* 0x000fea0003c00000 */
[----:B------:R0:W1:Y:S02]  /*28810*/  SHFL.IDX P6, R14, R13, R12, R11 ;  /* 0x0000000c0d0e7389 */ /* 0x00006400000c000b */
[----:B01----:R-:W-:Y:S01]  /*28820*/  ENDCOLLECTIVE ;  /* 0x000000000000791b */ /* 0x003fe20003800000 */
.L_x_2402:
        /* <DEDUP_REMOVED lines=10> */
[----:B------:R-:W-:-:S07]  /*288d0*/  IMAD.MOV.U32 R5, RZ, RZ, R14 ;  /* 0x000000ffff057224 */ /* 0x000fce00078e000e */
[----:B0-----:R-:W-:Y:S05]  /*288e0*/  WARPSYNC.COLLECTIVE R15, `(.L_x_2403) ;  /* 0x000000000f087348 */ /* 0x001fea0003c00000 */
[----:B------:R1:W2:Y:S02]  /*288f0*/  SHFL.IDX P6, R14, R13, R12, R11 ;  /* 0x0000000c0d0e7389 */ /* 0x0002a400000c000b */
[----:B012---:R-:W-:Y:S01]  /*28900*/  ENDCOLLECTIVE ;  /* 0x000000000000791b */ /* 0x007fe20003800000 */
.L_x_2403:
[----:B------:R-:W-:Y:S05]  /*28910*/  BRA `(.L_x_2404) ;  /* 0xffffffc000507947 */ /* 0x000fea000383ffff */
.L_x_2311:
[----:B0-----:R0:W2:Y:S02]  /*28920*/  SYNCS.PHASECHK.TRANS64.TRYWAIT P0, [R17+URZ+0x32420], R0 ;  /* 0x03242000110075a7 */ /* 0x0010a4000800017f */
[----:B--2---:R-:W-:Y:S05]  /*28930*/  @!P0 NANOSLEEP.SYNCS 0x989680 ;  /* 0x009896800000895d */ /* 0x004fea0003900000 */
[----:B------:R-:W2:Y:S02]  /*28940*/  @!P0 SYNCS.PHASECHK.TRANS64 P0, [R17+URZ+0x32420], R0 ;  /* 0x03242000110085a7 */ /* 0x000ea4000800007f */
[----:B--2---:R-:W-:Y:S05]  /*28950*/  @!P0 BRA `(.L_x_2311) ;  /* 0xfffffffc00f08947 */ /* 0x004fea000383ffff */
[----:B------:R-:W-:Y:S05]  /*28960*/  BRA `(.L_x_2405) ;  /* 0xffffffc000b47947 */ /* 0x000fea000383ffff */
.L_x_2314:
[----:B--2---:R2:W3:Y:S02]  /*28970*/  SYNCS.PHASECHK.TRANS64.TRYWAIT P0, [R24+URZ+0x32460], R3 ;  /* 0x03246003180075a7 */ /* 0x0044e4000800017f */
[----:B---3--:R-:W-:Y:S05]  /*28980*/  @!P0 NANOSLEEP.SYNCS 0x989680 ;  /* 0x009896800000895d */ /* 0x008fea0003900000 */
[----:B------:R-:W3:Y:S02]  /*28990*/  @!P0 SYNCS.PHASECHK.TRANS64 P0, [R24+URZ+0x32460], R3 ;  /* 0x03246003180085a7 */ /* 0x000ee4000800007f */
[----:B---3--:R-:W-:Y:S05]  /*289a0*/  @!P0 BRA `(.L_x_2314) ;  /* 0xfffffffc00f08947 */ /* 0x008fea000383ffff */
[----:B------:R-:W-:Y:S05]  /*289b0*/  BRA `(.L_x_2406) ;  /* 0xffffffc000c07947 */ /* 0x000fea000383ffff */
.L_x_2315:
        /* <DEDUP_REMOVED lines=8> */
.L_x_2408:
[----:B------:R-:W-:Y:S05]  /*28a40*/  BSYNC B0 ;  /* 0x0000000000007941 */ /* 0x000fea0003800000 */
.L_x_2407:
        /* <DEDUP_REMOVED lines=12> */
.L_x_2409:
        /* <DEDUP_REMOVED lines=9> */
.L_x_2410:
        /* <DEDUP_REMOVED lines=19> */
.L_x_2411:
[----:B------:R-:W-:Y:S02]  /*28cd0*/  IMAD.MOV.U32 R13, RZ, RZ, R6 ;  /* 0x000000ffff0d7224 */ /* 0x000fe400078e0006 */
[----:B------:R-:W-:Y:S01]  /*28ce0*/  IMAD.MOV.U32 R12, RZ, RZ, 0x2 ;  /* 0x00000002ff0c7424 */ /* 0x000fe200078e00ff */
[----:B------:R-:W-:-:S13]  /*28cf0*/  IADD3 R2, P3, R14, R0, RZ ;  /* 0x000000000e027210 */ /* 0x000fda0007f7e0ff */
[----:B------:R-:W-:Y:S05]  /*28d00*/  WARPSYNC.COLLECTIVE R15, `(.L_x_2412) ;  /* 0x000000000f087348 */ /* 0x000fea0003c00000 */
[----:B------:R0:W1:Y:S02]  /*28d10*/  SHFL.IDX P6, R14, R13, R12, R11 ;  /* 0x0000000c0d0e7389 */ /* 0x00006400000c000b */
[----:B01----:R-:W-:Y:S01]  /*28d20*/  ENDCOLLECTIVE ;  /* 0x000000000000791b */ /* 0x003fe20003800000 */
.L_x_2412:
        /* <DEDUP_REMOVED lines=17> */
.L_x_2413:
[----:B------:R-:W-:Y:S02]  /*28e40*/  IMAD.MOV.U32 R13, RZ, RZ, R6 ;  /* 0x000000ffff0d7224 */ /* 0x000fe400078e0006 */
[----:B------:R-:W-:Y:S01]  /*28e50*/  IMAD.MOV.U32 R12, RZ, RZ, 0x3 ;  /* 0x00000003ff0c7424 */ /* 0x000fe200078e00ff */
[----:B------:R-:W-:-:S13]  /*28e60*/  IADD3 R2, P3, R14, R0, RZ ;  /* 0x000000000e027210 */ /* 0x000fda0007f7e0ff */
[----:B------:R-:W-:Y:S05]  /*28e70*/  WARPSYNC.COLLECTIVE R15, `(.L_x_2414) ;  /* 0x000000000f087348 */ /* 0x000fea0003c00000 */
[----:B------:R0:W1:Y:S02]  /*28e80*/  SHFL.IDX P6, R14, R13, R12, R11 ;  /* 0x0000000c0d0e7389 */ /* 0x00006400000c000b */
[----:B01----:R-:W-:Y:S01]  /*28e90*/  ENDCOLLECTIVE ;  /* 0x000000000000791b */ /* 0x003fe20003800000 */
.L_x_2414:
        /* <DEDUP_REMOVED lines=17> */
.L_x_2415:
[----:B------:R-:W-:Y:S02]  /*28fb0*/  IMAD.MOV.U32 R13, RZ, RZ, R6 ;  /* 0x000000ffff0d7224 */ /* 0x000fe400078e0006 */
[----:B------:R-:W-:Y:S01]  /*28fc0*/  IMAD.MOV.U32 R12, RZ, RZ, 0x4 ;  /* 0x00000004ff0c7424 */ /* 0x000fe200078e00ff */
[----:B------:R-:W-:-:S13]  /*28fd0*/  IADD3 R2, P3, R14, R0, RZ ;  /* 0x000000000e027210 */ /* 0x000fda0007f7e0ff */
[----:B------:R-:W-:Y:S05]  /*28fe0*/  WARPSYNC.COLLECTIVE R15, `(.L_x_2416) ;  /* 0x000000000f087348 */ /* 0x000fea0003c00000 */
[----:B------:R0:W1:Y:S02]  /*28ff0*/  SHFL.IDX P6, R14, R13, R12, R11 ;  /* 0x0000000c0d0e7389 */ /* 0x00006400000c000b */
[----:B01----:R-:W-:Y:S01]  /*29000*/  ENDCOLLECTIVE ;  /* 0x000000000000791b */ /* 0x003fe20003800000 */
.L_x_2416:
        /* <DEDUP_REMOVED lines=17> */
.L_x_2417:
[----:B------:R-:W-:Y:S02]  /*29120*/  IMAD.MOV.U32 R13, RZ, RZ, R6 ;  /* 0x000000ffff0d7224 */ /* 0x000fe400078e0006 */
[----:B------:R-:W-:Y:S01]  /*29130*/  IMAD.MOV.U32 R12, RZ, RZ, 0x5 ;  /* 0x00000005ff0c7424 */ /* 0x000fe200078e00ff */
[----:B------:R-:W-:-:S13]  /*29140*/  IADD3 R2, P3, R14, R0, RZ ;  /* 0x000000000e027210 */ /* 0x000fda0007f7e0ff */
[----:B------:R-:W-:Y:S05]  /*29150*/  WARPSYNC.COLLECTIVE R15, `(.L_x_2418) ;  /* 0x000000000f087348 */ /* 0x000fea0003c00000 */
[----:B------:R0:W1:Y:S02]  /*29160*/  SHFL.IDX P6, R14, R13, R12, R11 ;  /* 0x0000000c0d0e7389 */ /* 0x00006400000c000b */
[----:B01----:R-:W-:Y:S01]  /*29170*/  ENDCOLLECTIVE ;  /* 0x000000000000791b */ /* 0x003fe20003800000 */
.L_x_2418:
        /* <DEDUP_REMOVED lines=12> */
.L_x_2419:
        /* <DEDUP_REMOVED lines=9> */
.L_x_2321:
[----:B--2---:R2:W3:Y:S02]  /*292d0*/  SYNCS.PHASECHK.TRANS64.TRYWAIT P0, [R10+URZ+0x32440], R25 ;  /* 0x032440190a0075a7 */ /* 0x0044e4000800017f */
[----:B---3--:R-:W-:Y:S05]  /*292e0*/  @!P0 NANOSLEEP.SYNCS 0x989680 ;  /* 0x009896800000895d */ /* 0x008fea0003900000 */
[----:B------:R-:W3:Y:S02]  /*292f0*/  @!P0 SYNCS.PHASECHK.TRANS64 P0, [R10+URZ+0x32440], R25 ;  /* 0x032440190a0085a7 */ /* 0x000ee4000800007f */
[----:B---3--:R-:W-:Y:S05]  /*29300*/  @!P0 BRA `(.L_x_2321) ;  /* 0xfffffffc00f08947 */ /* 0x008fea000383ffff */
[----:B------:R-:W-:Y:S05]  /*29310*/  BRA `(.L_x_2421) ;  /* 0xffffffc400207947 */ /* 0x000fea000383ffff */
.L_x_2322:
[----:B------:R-:W-:Y:S01]  /*29320*/  BSSY B1, `(.L_x_2422) ;  /* 0x0000008000017945 */ /* 0x000fe20003800000 */
[----:B------:R-:W-:Y:S02]  /*29330*/  IMAD.MOV.U32 R13, RZ, RZ, R21 ;  /* 0x000000ffff0d7224 */ /* 0x000fe400078e0015 */
[----:B------:R-:W-:Y:S02]  /*29340*/  IMAD.MOV.U32 R12, RZ, RZ, RZ ;  /* 0x000000ffff0c7224 */ /* 0x000fe400078e00ff */
[----:B------:R-:W-:Y:S02]  /*29350*/  IMAD.MOV.U32 R11, RZ, RZ, 0x181f ;  /* 0x0000181fff0b7424 */ /* 0x000fe400078e00ff */
[----:B------:R-:W-:-:S07]  /*29360*/  IMAD.MOV.U32 R15, RZ, RZ, -0x1 ;  /* 0xffffffffff0f7424 */ /* 0x000fce00078e00ff */
[----:B--2---:R-:W-:Y:S05]  /*29370*/  WARPSYNC.COLLECTIVE R15, `(.L_x_2423) ;  /* 0x000000000f087348 */ /* 0x004fea0003c00000 */
[----:B------:R0:W1:Y:S02]  /*29380*/  SHFL.IDX P6, R14, R13, R12, R11 ;  /* 0x0000000c0d0e7389 */ /* 0x00006400000c000b */
[----:B012---:R-:W-:Y:S01]  /*29390*/  ENDCOLLECTIVE ;  /* 0x000000000000791b */ /* 0x007fe20003800000 */
.L_x_2423:
[----:B------:R-:W-:Y:S05]  /*293a0*/  BSYNC B1 ;  /* 0x0000000000017941 */ /* 0x000fea0003800000 */
.L_x_2422:
        /* <DEDUP_REMOVED lines=9> */
.L_x_2424:
[----:B------:R-:W-:Y:S02]  /*29440*/  IMAD.MOV.U32 R13, RZ, RZ, R21 ;  /* 0x000000ffff0d7224 */ /* 0x000fe400078e0015 */
[----:B------:R-:W-:Y:S01]  /*29450*/  IMAD.MOV.U32 R12, RZ, RZ, 0x1 ;  /* 0x00000001ff0c7424 */ /* 0x000fe200078e00ff */
[----:B------:R-:W-:-:S13]  /*29460*/  IADD3 R2, P0, R14, R0, RZ ;  /* 0x000000000e027210 */ /* 0x000fda0007f1e0ff */
[----:B------:R-:W-:Y:S05]  /*29470*/  WARPSYNC.COLLECTIVE R15, `(.L_x_2425) ;  /* 0x000000000f087348 */ /* 0x000fea0003c00000 */
[----:B------:R0:W1:Y:S02]  /*29480*/  SHFL.IDX P6, R14, R13, R12, R11 ;  /* 0x0000000c0d0e7389 */ /* 0x00006400000c000b */
[----:B01----:R-:W-:Y:S01]  /*29490*/  ENDCOLLECTIVE ;  /* 0x000000000000791b */ /* 0x003fe20003800000 */
.L_x_2425:
        /* <DEDUP_REMOVED lines=10> */
.L_x_2426:
[----:B------:R-:W-:Y:S02]  /*29540*/  IMAD.MOV.U32 R13, RZ, RZ, R21 ;  /* 0x000000ffff0d7224 */ /* 0x000fe400078e0015 */
[----:B------:R-:W-:Y:S02]  /*29550*/  IMAD.MOV.U32 R12, RZ, RZ, 0x2 ;  /* 0x00000002ff0c7424 */ /* 0x000fe400078e00ff */
[----:B------:R-:W-:-:S07]  /*29560*/  IMAD.MOV.U32 R6, RZ, RZ, R14 ;  /* 0x000000ffff067224 */ /* 0x000fce00078e000e */
[----:B------:R-:W-:Y:S05]  /*29570*/  WARPSYNC.COLLECTIVE R15, `(.L_x_2427) ;  /* 0x000000000f087348 */ /* 0x000fea0003c00000 */
[----:B------:R0:W1:Y:S02]  /*29580*/  SHFL.IDX P6, R14, R13, R12, R11 ;  /* 0x0000000c0d0e7389 */ /* 0x00006400000c000b */
[----:B01----:R-:W-:Y:S01]  /*29590*/  ENDCOLLECTIVE ;  /* 0x000000000000791b */ /* 0x003fe20003800000 */
.L_x_2427:
        /* <DEDUP_REMOVED lines=11> */
.L_x_2428:
[----:B------:R-:W-:Y:S02]  /*29650*/  IMAD.MOV.U32 R13, RZ, RZ, R21 ;  /* 0x000000ffff0d7224 */ /* 0x000fe400078e0015 */
[----:B------:R-:W-:Y:S01]  /*29660*/  IMAD.MOV.U32 R12, RZ, RZ, 0x3 ;  /* 0x00000003ff0c7424 */ /* 0x000fe200078e00ff */
[----:B------:R-:W-:-:S13]  /*29670*/  IADD3 R2, P0, R14, R0, RZ ;  /* 0x000000000e027210 */ /* 0x000fda0007f1e0ff */
[----:B------:R-:W-:Y:S05]  /*29680*/  WARPSYNC.COLLECTIVE R15, `(.L_x_2429) ;  /* 0x000000000f087348 */ /* 0x000fea0003c00000 */
[----:B------:R0:W1:Y:S02]  /*29690*/  SHFL.IDX P6, R14, R13, R12, R11 ;  /* 0x0000000c0d0e7389 */ /* 0x00006400000c000b */
[----:B01----:R-:W-:Y:S01]  /*296a0*/  ENDCOLLECTIVE ;  /* 0x000000000000791b */ /* 0x003fe20003800000 */
.L_x_2429:
        /* <DEDUP_REMOVED lines=10> */
.L_x_2430:
[----:B------:R-:W-:Y:S02]  /*29750*/  IMAD.MOV.U32 R13, RZ, RZ, R21 ;  /* 0x000000ffff0d7224 */ /* 0x000fe400078e0015 */
[----:B------:R-:W-:Y:S01]  /*29760*/  IMAD.MOV.U32 R12, RZ, RZ, 0x4 ;  /* 0x00000004ff0c7424 */ /* 0x000fe200078e00ff */
[----:B------:R-:W-:-:S13]  /*29770*/  IADD3 R2, P0, R14, R0, RZ ;  /* 0x000000000e027210 */ /* 0x000fda0007f1e0ff */
[----:B------:R-:W-:Y:S05]  /*29780*/  WARPSYNC.COLLECTIVE R15, `(.L_x_2431) ;  /* 0x000000000f087348 */ /* 0x000fea0003c00000 */
[----:B------:R0:W1:Y:S02]  /*29790*/  SHFL.IDX P6, R14, R13, R12, R11 ;  /* 0x0000000c0d0e7389 */ /* 0x00006400000c000b */
[----:B01----:R-:W-:Y:S01]  /*297a0*/  ENDCOLLECTIVE ;  /* 0x000000000000791b */ /* 0x003fe20003800000 */
.L_x_2431:
        /* <DEDUP_REMOVED lines=10> */
.L_x_2432:
[----:B------:R-:W-:Y:S02]  /*29850*/  IMAD.MOV.U32 R13, RZ, RZ, R21 ;  /* 0x000000ffff0d7224 */ /* 0x000fe400078e0015 */
[----:B------:R-:W-:Y:S01]  /*29860*/  IMAD.MOV.U32 R12, RZ, RZ, 0x5 ;  /* 0x00000005ff0c7424 */ /* 0x000fe200078e00ff */
[----:B------:R-:W-:-:S13]  /*29870*/  IADD3 R2, P0, R14, R0, RZ ;  /* 0x000000000e027210 */ /* 0x000fda0007f1e0ff */
[----:B------:R-:W-:Y:S05]  /*29880*/  WARPSYNC.COLLECTIVE R15, `(.L_x_2433) ;  /* 0x000000000f087348 */ /* 0x000fea0003c00000 */
[----:B------:R0:W1:Y:S02]  /*29890*/  SHFL.IDX P6, R14, R13, R12, R11 ;  /* 0x0000000c0d0e7389 */ /* 0x00006400000c000b */
[----:B01----:R-:W-:Y:S01]  /*298a0*/  ENDCOLLECTIVE ;  /* 0x000000000000791b */ /* 0x003fe20003800000 */
.L_x_2433:
        /* <DEDUP_REMOVED lines=10> */
.L_x_2434:
[----:B------:R-:W-:Y:S05]  /*29950*/  BRA `(.L_x_2435) ;  /* 0xffffffc000607947 */ /* 0x000fea000383ffff */
.L_x_2327:
[----:B---3--:R3:W4:Y:S02]  /*29960*/  SYNCS.PHASECHK.TRANS64.TRYWAIT P0, [R10+URZ+0x32460], R25 ;  /* 0x032460190a0075a7 */ /* 0x008724000800017f */
[----:B----4-:R-:W-:Y:S05]  /*29970*/  @!P0 NANOSLEEP.SYNCS 0x989680 ;  /* 0x009896800000895d */ /* 0x010fea0003900000 */
[----:B------:R-:W4:Y:S02]  /*29980*/  @!P0 SYNCS.PHASECHK.TRANS64 P0, [R10+URZ+0x32460], R25 ;  /* 0x032460190a0085a7 */ /* 0x000f24000800007f */
[----:B----4-:R-:W-:Y:S05]  /*29990*/  @!P0 BRA `(.L_x_2327) ;  /* 0xfffffffc00f08947 */ /* 0x010fea000383ffff */
[----:B------:R-:W-:Y:S05]  /*299a0*/  BRA `(.L_x_2436) ;  /* 0xffffffc000ac7947 */ /* 0x000fea000383ffff */
.L_x_2328:
[----:B------:R-:W-:Y:S01]  /*299b0*/  BSSY B1, `(.L_x_2437) ;  /* 0x0000008000017945 */ /* 0x000fe20003800000 */
[----:B------:R-:W-:Y:S02]  /*299c0*/  IMAD.MOV.U32 R13, RZ, RZ, R24 ;  /* 0x000000ffff0d7224 */ /* 0x000fe400078e0018 */
[----:B------:R-:W-:Y:S02]  /*299d0*/  IMAD.MOV.U32 R12, RZ, RZ, RZ ;  /* 0x000000ffff0c7224 */ /* 0x000fe400078e00ff */
[----:B------:R-:W-:Y:S02]  /*299e0*/  IMAD.MOV.U32 R11, RZ, RZ, 0x181f ;  /* 0x0000181fff0b7424 */ /* 0x000fe400078e00ff */
[----:B------:R-:W-:-:S07]  /*299f0*/  IMAD.MOV.U32 R15, RZ, RZ, -0x1 ;  /* 0xffffffffff0f7424 */ /* 0x000fce00078e00ff */
[----:B-123--:R-:W-:Y:S05]  /*29a00*/  WARPSYNC.COLLECTIVE R15, `(.L_x_2438) ;  /* 0x000000000f087348 */ /* 0x00efea0003c00000 */
[----:B------:R0:W4:Y:S02]  /*29a10*/  SHFL.IDX P6, R14, R13, R12, R11 ;  /* 0x0000000c0d0e7389 */ /* 0x00012400000c000b */
[----:B01234-:R-:W-:Y:S01]  /*29a20*/  ENDCOLLECTIVE ;  /* 0x000000000000791b */ /* 0x01ffe20003800000 */
.L_x_2438:
[----:B------:R-:W-:Y:S05]  /*29a30*/  BSYNC B1 ;  /* 0x0000000000017941 */ /* 0x000fea0003800000 */
.L_x_2437:
        /* <DEDUP_REMOVED lines=9> */
.L_x_2439:
[----:B------:R-:W-:Y:S02]  /*29ad0*/  IMAD.MOV.U32 R13, RZ, RZ, R24 ;  /* 0x000000ffff0d7224 */ /* 0x000fe400078e0018 */
[----:B------:R-:W-:Y:S01]  /*29ae0*/  IMAD.MOV.U32 R12, RZ, RZ, 0x1 ;  /* 0x00000001ff0c7424 */ /* 0x000fe200078e00ff */
[----:B------:R-:W-:-:S13]  /*29af0*/  IADD3 R2, P0, R14, R0, RZ ;  /* 0x000000000e027210 */ /* 0x000fda0007f1e0ff */
[----:B------:R-:W-:Y:S05]  /*29b00*/  WARPSYNC.COLLECTIVE R15, `(.L_x_2440) ;  /* 0x000000000f087348 */ /* 0x000fea0003c00000 */
[----:B------:R0:W1:Y:S02]  /*29b10*/  SHFL.IDX P6, R14, R13, R12, R11 ;  /* 0x0000000c0d0e7389 */ /* 0x00006400000c000b */
[----:B01----:R-:W-:Y:S01]  /*29b20*/  ENDCOLLECTIVE ;  /* 0x000000000000791b */ /* 0x003fe20003800000 */
.L_x_2440:
        /* <DEDUP_REMOVED lines=13> */
.L_x_2441:
[----:B------:R-:W-:Y:S02]  /*29c00*/  IMAD.MOV.U32 R13, RZ, RZ, R24 ;  /* 0x000000ffff0d7224 */ /* 0x000fe400078e0018 */
[----:B------:R-:W-:Y:S01]  /*29c10*/  IMAD.MOV.U32 R12, RZ, RZ, 0x2 ;  /* 0x00000002ff0c7424 */ /* 0x000fe200078e00ff */
[----:B------:R-:W-:-:S13]  /*29c20*/  IADD3 R2, P0, R14, R0, RZ ;  /* 0x000000000e027210 */ /* 0x000fda0007f1e0ff */
[----:B------:R-:W-:Y:S05]  /*29c30*/  WARPSYNC.COLLECTIVE R15, `(.L_x_2442) ;  /* 0x000000000f087348 */ /* 0x000fea0003c00000 */
[----:B------:R0:W1:Y:S02]  /*29c40*/  SHFL.IDX P6, R14, R13, R12, R11 ;  /* 0x0000000c0d0e7389 */ /* 0x00006400000c000b */
[----:B01----:R-:W-:Y:S01]  /*29c50*/  ENDCOLLECTIVE ;  /* 0x000000000000791b */ /* 0x003fe20003800000 */
.L_x_2442:
        /* <DEDUP_REMOVED lines=13> */
.L_x_2443:
[----:B------:R-:W-:Y:S02]  /*29d30*/  IMAD.MOV.U32 R13, RZ, RZ, R24 ;  /* 0x000000ffff0d7224 */ /* 0x000fe400078e0018 */
[----:B------:R-:W-:Y:S01]  /*29d40*/  IMAD.MOV.U32 R12, RZ, RZ, 0x3 ;  /* 0x00000003ff0c7424 */ /* 0x000fe200078e00ff */
[----:B------:R-:W-:-:S13]  /*29d50*/  IADD3 R2, P0, R14, R0, RZ ;  /* 0x000000000e027210 */ /* 0x000fda0007f1e0ff */
[----:B------:R-:W-:Y:S05]  /*29d60*/  WARPSYNC.COLLECTIVE R15, `(.L_x_2444) ;  /* 0x000000000f087348 */ /* 0x000fea0003c00000 */
[----:B------:R0:W1:Y:S02]  /*29d70*/  SHFL.IDX P6, R14, R13, R12, R11 ;  /* 0x0000000c0d0e7389 */ /* 0x00006400000c000b */
[----:B01----:R-:W-:Y:S01]  /*29d80*/  ENDCOLLECTIVE ;  /* 0x000000000000791b */ /* 0x003fe20003800000 */
.L_x_2444:
        /* <DEDUP_REMOVED lines=13> */
.L_x_2445:
[----:B------:R-:W-:Y:S02]  /*29e60*/  IMAD.MOV.U32 R13, RZ, RZ, R24 ;  /* 0x000000ffff0d7224 */ /* 0x000fe400078e0018 */
[----:B------:R-:W-:Y:S01]  /*29e70*/  IMAD.MOV.U32 R12, RZ, RZ, 0x4 ;  /* 0x00000004ff0c7424 */ /* 0x000fe200078e00ff */
[----:B------:R-:W-:-:S13]  /*29e80*/  IADD3 R2, P0, R14, R0, RZ ;  /* 0x000000000e027210 */ /* 0x000fda0007f1e0ff */
[----:B------:R-:W-:Y:S05]  /*29e90*/  WARPSYNC.COLLECTIVE R15, `(.L_x_2446) ;  /* 0x000000000f087348 */ /* 0x000fea0003c00000 */
[----:B------:R0:W1:Y:S02]  /*29ea0*/  SHFL.IDX P6, R14, R13, R12, R11 ;  /* 0x0000000c0d0e7389 */ /* 0x00006400000c000b */
[----:B01----:R-:W-:Y:S01]  /*29eb0*/  ENDCOLLECTIVE ;  /* 0x000000000000791b */ /* 0x003fe20003800000 */
.L_x_2446:
        /* <DEDUP_REMOVED lines=13> */
.L_x_2447:
[----:B------:R-:W-:Y:S02]  /*29f90*/  IMAD.MOV.U32 R13, RZ, RZ, R24 ;  /* 0x000000ffff0d7224 */ /* 0x000fe400078e0018 */
[----:B------:R-:W-:Y:S01]  /*29fa0*/  IMAD.MOV.U32 R12, RZ, RZ, 0x5 ;  /* 0x00000005ff0c7424 */ /* 0x000fe200078e00ff */
[----:B------:R-:W-:-:S13]  /*29fb0*/  IADD3 R2, P0, R14, R0, RZ ;  /* 0x000000000e027210 */ /* 0x000fda0007f1e0ff */
[----:B------:R-:W-:Y:S05]  /*29fc0*/  WARPSYNC.COLLECTIVE R15, `(.L_x_2448) ;  /* 0x000000000f087348 */ /* 0x000fea0003c00000 */
[----:B------:R0:W1:Y:S02]  /*29fd0*/  SHFL.IDX P6, R14, R13, R12, R11 ;  /* 0x0000000c0d0e7389 */ /* 0x00006400000c000b */
[----:B01----:R-:W-:Y:S01]  /*29fe0*/  ENDCOLLECTIVE ;  /* 0x000000000000791b */ /* 0x003fe20003800000 */
.L_x_2448:
        /* <DEDUP_REMOVED lines=13> */
.L_x_2449:
[----:B------:R-:W-:Y:S05]  /*2a0c0*/  BRA `(.L_x_2450) ;  /* 0xffffffbc00f87947 */ /* 0x000fea000383ffff */
.L_x_2336:
[----:B------:R-:W-:Y:S01]  /*2a0d0*/  BSSY B0, `(.L_x_2451) ;  /* 0x0000008000007945 */ /* 0x000fe20003800000 */
[----:B------:R-:W-:Y:S02]  /*2a0e0*/  IMAD.MOV.U32 R13, RZ, RZ, R32 ;  /* 0x000000ffff0d7224 */ /* 0x000fe400078e0020 */
[----:B------:R-:W-:Y:S02]  /*2a0f0*/  IMAD.MOV.U32 R12, RZ, RZ, RZ ;  /* 0x000000ffff0c7224 */ /* 0x000fe400078e00ff */
[----:B------:R-:W-:Y:S02]  /*2a100*/  IMAD.MOV.U32 R11, RZ, RZ, 0x1f ;  /* 0x0000001fff0b7424 */ /* 0x000fe400078e00ff */
[----:B------:R-:W-:-:S07]  /*2a110*/  IMAD.MOV.U32 R15, RZ, RZ, -0x1 ;  /* 0xffffffffff0f7424 */ /* 0x000fce00078e00ff */
[----:B012--5:R-:W-:Y:S05]  /*2a120*/  WARPSYNC.COLLECTIVE R15, `(.L_x_2452) ;  /* 0x000000000f087348 */ /* 0x027fea0003c00000 */
[----:B------:R3:W4:Y:S02]  /*2a130*/  SHFL.IDX P6, R14, R13, R12, R11 ;  /* 0x0000000c0d0e7389 */ /* 0x00072400000c000b */
[----:B012345:R-:W-:Y:S01]  /*2a140*/  ENDCOLLECTIVE ;  /* 0x000000000000791b */ /* 0x03ffe20003800000 */
.L_x_2452:
[----:B------:R-:W-:Y:S05]  /*2a150*/  BSYNC B0 ;  /* 0x0000000000007941 */ /* 0x000fea0003800000 */
.L_x_2451:
[----:B------:R-:W-:Y:S05]  /*2a160*/  BRA `(.L_x_2453) ;  /* 0xffffffc000c87947 */ /* 0x000fea000383ffff */
.L_x_2339:
[----:B0-----:R0:W1:Y:S02]  /*2a170*/  SYNCS.PHASECHK.TRANS64.TRYWAIT P0, [R7+URZ+0x32420], R0 ;  /* 0x03242000070075a7 */ /* 0x001064000800017f */
[----:B-1----:R-:W-:Y:S05]  /*2a180*/  @!P0 NANOSLEEP.SYNCS 0x989680 ;  /* 0x009896800000895d */ /* 0x002fea0003900000 */
[----:B------:R-:W1:Y:S02]  /*2a190*/  @!P0 SYNCS.PHASECHK.TRANS64 P0, [R7+URZ+0x32420], R0 ;  /* 0x03242000070085a7 */ /* 0x000e64000800007f */
[----:B-1----:R-:W-:Y:S05]  /*2a1a0*/  @!P0 BRA `(.L_x_2339) ;  /* 0xfffffffc00f08947 */ /* 0x002fea000383ffff */
[----:B------:R-:W-:Y:S05]  /*2a1b0*/  BRA `(.L_x_2454) ;  /* 0xffffffc400107947 */ /* 0x000fea000383ffff */
.L_x_2340:
        /* <DEDUP_REMOVED lines=8> */
[----:B0-23-5:R-:W-:Y:S05]  /*2a240*/  WARPSYNC.COLLECTIVE R15, `(.L_x_2456) ;  /* 0x000000000f087348 */ /* 0x02dfea0003c00000 */
[----:B------:R1:W4:Y:S02]  /*2a250*/  SHFL.IDX P6, R14, R13, R12, R11 ;  /* 0x0000000c0d0e7389 */ /* 0x00032400000c000b */
[----:B012345:R-:W-:Y:S01]  /*2a260*/  ENDCOLLECTIVE ;  /* 0x000000000000791b */ /* 0x03ffe20003800000 */
.L_x_2456:
[----:B------:R-:W-:Y:S05]  /*2a270*/  BSYNC B0 ;  /* 0x0000000000007941 */ /* 0x000fea0003800000 */
.L_x_2455:
[----:B------:R-:W-:Y:S05]  /*2a280*/  BRA `(.L_x_2457) ;  /* 0xffffffc000f87947 */ /* 0x000fea000383ffff */
.L_x_2343:
[----:B------:R-:W-:Y:S01]  /*2a290*/  BSSY B1, `(.L_x_2458) ;  /* 0x0000006000017945 */ /* 0x000fe20003800000 */
[----:B------:R-:W-:-:S07]  /*2a2a0*/  IMAD.MOV.U32 R15, RZ, RZ, -0x1 ;  /* 0xffffffffff0f7424 */ /* 0x000fce00078e00ff */
[----:B0-23-5:R-:W-:Y:S05]  /*2a2b0*/  WARPSYNC.COLLECTIVE R15, `(.L_x_2459) ;  /* 0x000000000f0c7348 */ /* 0x02dfea0003c00000 */
[----:B------:R-:W-:Y:S02]  /*2a2c0*/  ELECT P6, UR62, PT ;  /* 0x00000000003e782f */ /* 0x000fe400038c0000 */
[----:B------:R-:W-:Y:S01]  /*2a2d0*/  MOV R14, UR62 ;  /* 0x0000003e000e7c02 */ /* 0x000fe20008000f00 */
[----:B0-23-5:R-:W-:Y:S10]  /*2a2e0*/  ENDCOLLECTIVE ;  /* 0x000000000000791b */ /* 0x02dff40003800000 */
.L_x_2459:
[----:B------:R-:W-:Y:S05]  /*2a2f0*/  BSYNC B1 ;  /* 0x0000000000017941 */ /* 0x000fea0003800000 */
.L_x_2458:
[----:B------:R-:W-:Y:S05]  /*2a300*/  BRA `(.L_x_2460) ;  /* 0xffffffc000f07947 */ /* 0x000fea000383ffff */
.L_x_2345:
[----:B0-----:R0:W1:Y:S02]  /*2a310*/  SYNCS.PHASECHK.TRANS64.TRYWAIT P1, [R5+URZ+0x32440], R0 ;  /* 0x03244000050075a7 */ /* 0x001064000802017f */
[----:B-1----:R-:W-:Y:S05]  /*2a320*/  @!P1 NANOSLEEP.SYNCS 0x989680 ;  /* 0x009896800000995d */ /* 0x002fea0003900000 */
[----:B------:R-:W1:Y:S02]  /*2a330*/  @!P1 SYNCS.PHASECHK.TRANS64 P1, [R5+URZ+0x32440], R0 ;  /* 0x03244000050095a7 */ /* 0x000e64000802007f */
[----:B-1----:R-:W-:Y:S05]  /*2a340*/  @!P1 BRA `(.L_x_2345) ;  /* 0xfffffffc00f09947 */ /* 0x002fea000383ffff */
[----:B------:R-:W-:Y:S05]  /*2a350*/  BRA `(.L_x_2461) ;  /* 0xffffffc400187947 */ /* 0x000fea000383ffff */
.L_x_2347:
[----:B-1----:R1:W4:Y:S02]  /*2a360*/  SYNCS.PHASECHK.TRANS64.TRYWAIT P1, [R3+URZ+0x32440], R2 ;  /* 0x03244002030075a7 */ /* 0x002324000802017f */
[----:B----4-:R-:W-:Y:S05]  /*2a370*/  @!P1 NANOSLEEP.SYNCS 0x989680 ;  /* 0x009896800000995d */ /* 0x010fea0003900000 */
[----:B------:R-:W4:Y:S02]  /*2a380*/  @!P1 SYNCS.PHASECHK.TRANS64 P1, [R3+URZ+0x32440], R2 ;  /* 0x03244002030095a7 */ /* 0x000f24000802007f */
[----:B----4-:R-:W-:Y:S05]  /*2a390*/  @!P1 BRA `(.L_x_2347) ;  /* 0xfffffffc00f09947 */ /* 0x010fea000383ffff */
[----:B------:R-:W-:Y:S05]  /*2a3a0*/  BRA `(.L_x_2462) ;  /* 0xffffffc400247947 */ /* 0x000fea000383ffff */
.L_x_2349:
[----:B----4-:R4:W0:Y:S02]  /*2a3b0*/  SYNCS.PHASECHK.TRANS64.TRYWAIT P1, [R5+URZ+0x32460], R0 ;  /* 0x03246000050075a7 */ /* 0x010824000802017f */
[----:B0-----:R-:W-:Y:S05]  /*2a3c0*/  @!P1 NANOSLEEP.SYNCS 0x989680 ;  /* 0x009896800000995d */ /* 0x001fea0003900000 */
[----:B------:R-:W0:Y:S02]  /*2a3d0*/  @!P1 SYNCS.PHASECHK.TRANS64 P1, [R5+URZ+0x32460], R0 ;  /* 0x03246000050095a7 */ /* 0x000e24000802007f */
[----:B0-----:R-:W-:Y:S05]  /*2a3e0*/  @!P1 BRA `(.L_x_2349) ;  /* 0xfffffffc00f09947 */ /* 0x001fea000383ffff */
[----:B------:R-:W-:Y:S05]  /*2a3f0*/  BRA `(.L_x_2463) ;  /* 0xffffffc400207947 */ /* 0x000fea000383ffff */
        .type           $_ZN7cutlass13device_kernelIN5flash11enable_sm90INS1_16FlashAttnFwdSm90INS1_25CollectiveMainloopFwdSm90ILi2EN4cute5tupleIJNS5_1CILi1EEES8_S8_EEENS6_IJNS7_ILi128EEENS7_ILi96EEENS7_ILi64EEEEEELi256ENS_6half_tEfNS_4arch4Sm90ELb0ELb1ELb0ELb0ELb1ELb0ELb1ELb1ELb0ELb1ELb0ELb0EEENS1_21CollectiveEpilogueFwdINS6_IJSA_NS7_ILi256EEESB_EEES9_SE_SG_Li256ELb0ELb1ELb0ELb0EEENS1_30DynamicPersistentTileSchedulerILi256ELi128ELb0ELb1ELb1EEEEEEEEEvNT_6ParamsE$_ZZN5flash25CollectiveMainloopFwdSm90ILi2EN4cute5tupleIJNS1_1CILi1EEES4_S4_EEENS2_IJNS3_ILi128EEENS3_ILi96EEENS3_ILi64EEEEEELi256EN7cutlass6half_tEfNSA_4arch4Sm90ELb0ELb1ELb0ELb0ELb1ELb0ELb1ELb1ELb0ELb1ELb0ELb0EE3mmaINS_16FlashAttnFwdSm90ISE_NS_21CollectiveEpilogueFwdINS2_IJS6_NS3_ILi256EEES7_EEES5_SB_SD_Li256ELb0ELb1ELb0ELb0EEENS_30DynamicPersistentTileSchedulerILi256ELi128ELb0ELb1ELb1EEEE13SharedStorageENS1_6TensorINS1_11ArrayEngineIfLm128EEENS1_6LayoutINS2_IJNS2_IJNS3_ILi2EEEST_NS3_ILi32EEEEEES4_S4_EEENS2_IJNS2_IJS4_ST_NS3_ILi4EEEEEENS3_ILi0EEESZ_EEEEEEENS_7SoftmaxILi2ELi0EEEEEbRKNSE_6ParamsENSA_13PipelineAsyncILi2EEES19_RNSA_13PipelineStateILj2EEERT0_RT1_iRiRKNS_16SeqlenInfoQKNewKILb0ELb0EEENS2_IJiiiiEEERT_ENKUliT_T0_T1_E_clIZSF_ISO_S12_S14_EbS17_S19_S19_S1C_S1E_S1G_iS1H_S1L_S1M_S1O_EUlRS1P_iE1_NS3_ILb0EEENS3_ILb1EEEEEDaiS1P_S1Q_S1R_,@function
        .size           $_ZN7cutlass13device_kernelIN5flash11enable_sm90INS1_16FlashAttnFwdSm90INS1_25CollectiveMainloopFwdSm90ILi2EN4cute5tupleIJNS5_1CILi1EEES8_S8_EEENS6_IJNS7_ILi128EEENS7_ILi96EEENS7_ILi64EEEEEELi256ENS_6half_tEfNS_4arch4Sm90ELb0ELb1ELb0ELb0ELb1ELb0ELb1ELb1ELb0ELb1ELb0ELb0EEENS1_21CollectiveEpilogueFwdINS6_IJSA_NS7_ILi256EEESB_EEES9_SE_SG_Li256ELb0ELb1ELb0ELb0EEENS1_30DynamicPersistentTileSchedulerILi256ELi128ELb0ELb1ELb1EEEEEEEEEvNT_6ParamsE$_ZZN5flash25CollectiveMainloopFwdSm90ILi2EN4cute5tupleIJNS1_1CILi1EEES4_S4_EEENS2_IJNS3_ILi128EEENS3_ILi96EEENS3_ILi64EEEEEELi256EN7cutlass6half_tEfNSA_4arch4Sm90ELb0ELb1ELb0ELb0ELb1ELb0ELb1ELb1ELb0ELb1ELb0ELb0EE3mmaINS_16FlashAttnFwdSm90ISE_NS_21CollectiveEpilogueFwdINS2_IJS6_NS3_ILi256EEES7_EEES5_SB_SD_Li256ELb0ELb1ELb0ELb0EEENS_30DynamicPersistentTileSchedulerILi256ELi128ELb0ELb1ELb1EEEE13SharedStorageENS1_6TensorINS1_11ArrayEngineIfLm128EEENS1_6LayoutINS2_IJNS2_IJNS3_ILi2EEEST_NS3_ILi32EEEEEES4_S4_EEENS2_IJNS2_IJS4_ST_NS3_ILi4EEEEEENS3_ILi0EEESZ_EEEEEEENS_7SoftmaxILi2ELi0EEEEEbRKNSE_6ParamsENSA_13PipelineAsyncILi2EEES19_RNSA_13PipelineStateILj2EEERT0_RT1_iRiRKNS_16SeqlenInfoQKNewKILb0ELb0EEENS2_IJiiiiEEERT_ENKUliT_T0_T1_E_clIZSF_ISO_S12_S14_EbS17_S19_S19_S1C_S1E_S1G_iS1H_S1L_S1M_S1O_EUlRS1P_iE1_NS3_ILb0EEENS3_ILb1EEEEEDaiS1P_S1Q_S1R_,(.L_x_6455 - $_ZN7cutlass13device_kernelIN5flash11enable_sm90INS1_16FlashAttnFwdSm90INS1_25CollectiveMainloopFwdSm90ILi2EN4cute5tupleIJNS5_1CILi1EEES8_S8_EEENS6_IJNS7_ILi128EEENS7_ILi96EEENS7_ILi64EEEEEELi256ENS_6half_tEfNS_4arch4Sm90ELb0ELb1ELb0ELb0ELb1ELb0ELb1ELb1ELb0ELb1ELb0ELb0EEENS1_21CollectiveEpilogueFwdINS6_IJSA_NS7_ILi256EEESB_EEES9_SE_SG_Li256ELb0ELb1ELb0ELb0EEENS1_30DynamicPersistentTileSchedulerILi256ELi128ELb0ELb1ELb1EEEEEEEEEvNT_6ParamsE$_ZZN5flash25CollectiveMainloopFwdSm90ILi2EN4cute5tupleIJNS1_1CILi1EEES4_S4_EEENS2_IJNS3_ILi128EEENS3_ILi96EEENS3_ILi64EEEEEELi256EN7cutlass6half_tEfNSA_4arch4Sm90ELb0ELb1ELb0ELb0ELb1ELb0ELb1ELb1ELb0ELb1ELb0ELb0EE3mmaINS_16FlashAttnFwdSm90ISE_NS_21CollectiveEpilogueFwdINS2_IJS6_NS3_ILi256EEES7_EEES5_SB_SD_Li256ELb0ELb1ELb0ELb0EEENS_30DynamicPersistentTileSchedulerILi256ELi128ELb0ELb1ELb1EEEE13SharedStorageENS1_6TensorINS1_11ArrayEngineIfLm128EEENS1_6LayoutINS2_IJNS2_IJNS3_ILi2EEEST_NS3_ILi32EEEEEES4_S4_EEENS2_IJNS2_IJS4_ST_NS3_ILi4EEEEEENS3_ILi0EEESZ_EEEEEEENS_7SoftmaxILi2ELi0EEEEEbRKNSE_6ParamsENSA_13PipelineAsyncILi2EEES19_RNSA_13PipelineStateILj2EEERT0_RT1_iRiRKNS_16SeqlenInfoQKNewKILb0ELb0EEENS2_IJiiiiEEERT_ENKUliT_T0_T1_E_clIZSF_ISO_S12_S14_EbS17_S19_S19_S1C_S1E_S1G_iS1H_S1L_S1M_S1O_EUlRS1P_iE1_NS3_ILb0EEENS3_ILb1EEEEEDaiS1P_S1Q_S1R_)
$_ZN7cutlass13device_kernelIN5flash11enable_sm90INS1_16FlashAttnFwdSm90INS1_25CollectiveMainloopFwdSm90ILi2EN4cute5tupleIJNS5_1CILi1EEES8_S8_EEENS6_IJNS7_ILi128EEENS7_ILi96EEENS7_ILi64EEEEEELi256ENS_6half_tEfNS_4arch4Sm90ELb0ELb1ELb0ELb0ELb1ELb0ELb1ELb1ELb0ELb1ELb0ELb0EEENS1_21CollectiveEpilogueFwdINS6_IJSA_NS7_ILi256EEESB_EEES9_SE_SG_Li256ELb0ELb1ELb0ELb0EEENS1_30DynamicPersistentTileSchedulerILi256ELi128ELb0ELb1ELb1EEEEEEEEEvNT_6ParamsE$_ZZN5flash25CollectiveMainloopFwdSm90ILi2EN4cute5tupleIJNS1_1CILi1EEES4_S4_EEENS2_IJNS3_ILi128EEENS3_ILi96EEENS3_ILi64EEEEEELi256EN7cutlass6half_tEfNSA_4arch4Sm90ELb0ELb1ELb0ELb0ELb1ELb0ELb1ELb1ELb0ELb1ELb0ELb0EE3mmaINS_16FlashAttnFwdSm90ISE_NS_21CollectiveEpilogueFwdINS2_IJS6_NS3_ILi256EEES7_EEES5_SB_SD_Li256ELb0ELb1ELb0ELb0EEENS_30DynamicPersistentTileSchedulerILi256ELi128ELb0ELb1ELb1EEEE13SharedStorageENS1_6TensorINS1_11ArrayEngineIfLm128EEENS1_6LayoutINS2_IJNS2_IJNS3_ILi2EEEST_NS3_ILi32EEEEEES4_S4_EEENS2_IJNS2_IJS4_ST_NS3_ILi4EEEEEENS3_ILi0EEESZ_EEEEEEENS_7SoftmaxILi2ELi0EEEEEbRKNSE_6ParamsENSA_13PipelineAsyncILi2EEES19_RNSA_13PipelineStateILj2EEERT0_RT1_iRiRKNS_16SeqlenInfoQKNewKILb0ELb0EEENS2_IJiiiiEEERT_ENKUliT_T0_T1_E_clIZSF_ISO_S12_S14_EbS17_S19_S19_S1C_S1E_S1G_iS1H_S1L_S1M_S1O_EUlRS1P_iE1_NS3_ILb0EEENS3_ILb1EEEEEDaiS1P_S1Q_S1R_:
[----:B------:R-:W-:Y:S05]  /*2a400*/  YIELD ;  /* 0x0000000000007946 */ /* 0x000fea0003800000 */
[----:B------:R-:W-:Y:S02]  /*2a410*/  ULDC UR4, c[0x0][0x20] ;  /* 0x0000080000047ab9 */ /* 0x000fe40000000800 */
[----:B------:R-:W-:-:S05]  /*2a420*/  VIADD R0, R0, -UR4 ;  /* 0x8000000400007c36 */ /* 0x000fca0008000000 */
[----:B------:R-:W2:Y:S01]  /*2a430*/  LDL.64 R2, [R0] ;  /* 0x0000000000027983 */ /* 0x000ea20000100a00 */
[----:B------:R-:W0:Y:S02]  /*2a440*/  LDC.64 R4, c[0x0][0x208] ;  /* 0x00008200ff047b82 */ /* 0x000e240000000a00 */
[----:B0-----:R-:W-:Y:S02]  /*2a450*/  R2UR UR4, R4 ;  /* 0x00000000040472ca */ /* 0x001fe400000e0000 */
[----:B------:R-:W-:-:S13]  /*2a460*/  R2UR UR5, R5 ;  /* 0x00000000050572ca */ /* 0x000fda00000e0000 */
[----:B--2---:R-:W2:Y:S01]  /*2a470*/  LD.E R6, desc[UR4][R2.64] ;  /* 0x0000000402067980 */ /* 0x004ea2000c101900 */
[----:B------:R-:W-:Y:S02]  /*2a480*/  R2UR UR4, R4 ;  /* 0x00000000040472ca */ /* 0x000fe400000e0000 */
[----:B------:R-:W-:Y:S01]  /*2a490*/  R2UR UR5, R5 ;  /* 0x00000000050572ca */ /* 0x000fe200000e0000 */
[----:B--2---:R-:W-:-:S12]  /*2a4a0*/  VIADD R13, R6, 0x1 ;  /* 0x00000001060d7836 */ /* 0x004fd80000000000 */
[----:B------:R-:W2:Y:S01]  /*2a4b0*/  LD.E R6, desc[UR4][R2.64+0x8] ;  /* 0x0000080402067980 */ /* 0x000ea2000c101900 */
[----:B------:R-:W-:-:S13]  /*2a4c0*/  ISETP.NE.AND P0, PT, R13, 0x2, PT ;  /* 0x000000020d00780c */ /* 0x000fda0003f05270 */
[----:B------:R-:W-:Y:S02]  /*2a4d0*/  @!P0 R2UR UR6, R4 ;  /* 0x00000000040682ca */ /* 0x000fe400000e0000 */
[----:B------:R-:W-:-:S13]  /*2a4e0*/  @!P0 R2UR UR7, R5 ;  /* 0x00000000050782ca */ /* 0x000fda00000e0000 */
[----:B------:R-:W3:Y:S01]  /*2a4f0*/  @!P0 LD.E R7, desc[UR6][R2.64+0x4] ;  /* 0x0000040602078980 */ /* 0x000ee2000c101900 */
[C---:B------:R-:W-:Y:S02]  /*2a500*/  R2UR UR4, R4.reuse ;  /* 0x00000000040472ca */ /* 0x040fe400000e0000 */
[C---:B------:R-:W-:Y:S02]  /*2a510*/  R2UR UR5, R5.reuse ;  /* 0x00000000050572ca */ /* 0x040fe400000e0000 */
[C---:B------:R-:W-:Y:S02]  /*2a520*/  R2UR UR6, R4.reuse ;  /* 0x00000000040672ca */ /* 0x040fe400000e0000 */
[C---:B------:R-:W-:Y:S02]  /*2a530*/  R2UR UR7, R5.reuse ;  /* 0x00000000050772ca */ /* 0x040fe400000e0000 */
[----:B------:R-:W-:Y:S02]  /*2a540*/  @!P0 R2UR UR8, R4 ;  /* 0x00000000040882ca */ /* 0x000fe400000e0000 */
[----:B------:R-:W-:-:S02]  /*2a550*/  @!P0 R2UR UR9, R5 ;  /* 0x00000000050982ca */ /* 0x000fc400000e0000 */
[----:B------:R-:W-:Y:S02]  /*2a560*/  @!P0 R2UR UR10, R4 ;  /* 0x00000000040a82ca */ /* 0x000fe400000e0000 */
[----:B------:R-:W-:Y:S01]  /*2a570*/  @!P0 R2UR UR11, R5 ;  /* 0x00000000050b82ca */ /* 0x000fe200000e0000 */
[----:B------:R-:W-:Y:S08]  /*2a580*/  ST.E desc[UR4][R2.64], R13 ;  /* 0x0000000d02007985 */ /* 0x000ff0000c101904 */
[----:B------:R-:W-:Y:S01]  /*2a590*/  @!P0 ST.E desc[UR8][R2.64], RZ ;  /* 0x000000ff02008985 */ /* 0x000fe2000c101908 */
[----:B--2---:R-:W-:-:S05]  /*2a5a0*/  VIADD R15, R6, 0x1 ;  /* 0x00000001060f7836 */ /* 0x004fca0000000000 */
[----:B------:R-:W-:Y:S01]  /*2a5b0*/  ST.E desc[UR6][R2.64+0x8], R15 ;  /* 0x0000080f02007985 */ /* 0x000fe2000c101906 */
[----:B---3--:R-:W-:-:S05]  /*2a5c0*/  @!P0 LOP3.LUT R19, R7, 0x1, RZ, 0x3c, !PT ;  /* 0x0000000107138812 */ /* 0x008fca00078e3cff */
[----:B------:R0:W-:Y:S04]  /*2a5d0*/  @!P0 ST.E desc[UR10][R2.64+0x4], R19 ;  /* 0x0000041302008985 */ /* 0x0001e8000c10190a */
[----:B------:R-:W2:Y:S01]  /*2a5e0*/  LDL.64 R8, [R0+0x18] ;  /* 0x0000180000087983 */ /* 0x000ea20000100a00 */
[----:B------:R-:W-:Y:S02]  /*2a5f0*/  R2UR UR4, R4 ;  /* 0x00000000040472ca */ /* 0x000fe400000e0000 */
[----:B------:R-:W-:Y:S01]  /*2a600*/  R2UR UR5, R5 ;  /* 0x00000000050572ca */ /* 0x000fe200000e0000 */
[----:B------:R-:W3:-:S12]  /*2a610*/  LDL.64 R6, [R0] ;  /* 0x0000000000067983 */ /* 0x000ed80000100a00 */
[----:B--2---:R-:W2:Y:S01]  /*2a620*/  LD.E R14, desc[UR4][R8.64] ;  /* 0x00000004080e7980 */ /* 0x004ea2000c101900 */
[C---:B------:R-:W-:Y:S02]  /*2a630*/  R2UR UR4, R4.reuse ;  /* 0x00000000040472ca */ /* 0x040fe400000e0000 */
[C---:B------:R-:W-:Y:S02]  /*2a640*/  R2UR UR5, R5.reuse ;  /* 0x00000000050572ca */ /* 0x040fe400000e0000 */
[----:B------:R-:W-:Y:S02]  /*2a650*/  R2UR UR6, R4 ;  /* 0x00000000040672ca */ /* 0x000fe400000e0000 */
[----:B------:R-:W-:Y:S01]  /*2a660*/  R2UR UR7, R5 ;  /* 0x00000000050772ca */ /* 0x000fe200000e0000 */
[----:B------:R-:W-:Y:S01]  /*2a670*/  BSSY B2, `(.L_x_2464) ;  /* 0x0000008000027945 */ /* 0x000fe20003800000 */
[----:B0-----:R-:W-:-:S07]  /*2a680*/  IMAD.MOV.U32 R19, RZ, RZ, R161 ;  /* 0x000000ffff137224 */ /* 0x001fce00078e00a1 */
[----:B---3--:R0:W5:Y:S04]  /*2a690*/  LD.E R10, desc[UR4][R6.64] ;  /* 0x00000004060a7980 */ /* 0x008168000c101900 */
[----:B------:R0:W5:Y:S01]  /*2a6a0*/  LD.E R12, desc[UR6][R6.64+0x4] ;  /* 0x00000406060c7980 */ /* 0x000162000c101900 */
[----:B--2---:R-:W-:-:S04]  /*2a6b0*/  LOP3.LUT R14, R14, 0x1, RZ, 0xfc, !PT ;  /* 0x000000010e0e7812 */ /* 0x004fc800078efcff */
[----:B------:R-:W-:-:S13]  /*2a6c0*/  ISETP.NE.AND P0, PT, R14, 0x3, PT ;  /* 0x000000030e00780c */ /* 0x000fda0003f05270 */
[----:B0-----:R-:W-:Y:S05]  /*2a6d0*/  @!P0 BRA `(.L_x_2465) ;  /* 0x0000000000048947 */ /* 0x001fea0003800000 */
[----:B------:R-:W-:Y:S01]  /*2a6e0*/  BPT.TRAP 0x1 ;  /* 0x000000040000795c */ /* 0x000fe20000300000 */
.L_x_2465:
[----:B------:R-:W-:Y:S05]  /*2a6f0*/  BSYNC B2 ;  /* 0x0000000000027941 */ /* 0x000fea0003800000 */
.L_x_2464:
[----:B------:R-:W-:Y:S02]  /*2a700*/  R2UR UR4, R4 ;  /* 0x00000000040472ca */ /* 0x000fe400000e0000 */
[----:B------:R-:W-:-:S13]  /*2a710*/  R2UR UR5, R5 ;  /* 0x00000000050572ca */ /* 0x000fda00000e0000 */
[----:B------:R-:W2:Y:S01]  /*2a720*/  LD.E.64 R2, desc[UR4][R8.64+0x18] ;  /* 0x0000180408027980 */ /* 0x000ea2000c101b00 */
[----:B-----5:R-:W-:Y:S02]  /*2a730*/  SHF.L.U32 R13, R12, 0x1f, RZ ;  /* 0x0000001f0c0d7819 */ /* 0x020fe400000006ff */
[----:B--2---:R-:W-:-:S05]  /*2a740*/  MOV R3, R2 ;  /* 0x0000000200037202 */ /* 0x004fca0000000f00 */
[----:B------:R-:W-:-:S04]  /*2a750*/  IMAD R10, R10, 0x8, R3 ;  /* 0x000000080a0a7824 */ /* 0x000fc800078e0203 */
[----:B------:R0:W1:Y:S01]  /*2a760*/  SYNCS.PHASECHK.TRANS64.TRYWAIT P0, [R10+URZ], R13 ;  /* 0x0000000d0a0075a7 */ /* 0x000062000800017f */
[----:B------:R-:W2:Y:S01]  /*2a770*/  LD.E R12, desc[UR4][R8.64] ;  /* 0x00000004080c7980 */ /* 0x000ea2000c101900 */
[----:B------:R-:W-:Y:S02]  /*2a780*/  R2UR UR6, R4 ;  /* 0x00000000040672ca */ /* 0x000fe400000e0000 */
[----:B------:R-:W-:Y:S01]  /*2a790*/  R2UR UR7, R5 ;  /* 0x00000000050772ca */ /* 0x000fe200000e0000 */
[----:B------:R0:W5:Y:S01]  /*2a7a0*/  LD.E R2, desc[UR4][R6.64] ;  /* 0x0000000406027980 */ /* 0x000162000c101900 */
[----:B------:R-:W-:Y:S11]  /*2a7b0*/  BSSY B2, `(.L_x_2466) ;  /* 0x0000006000027945 */ /* 0x000ff60003800000 */
[----:B------:R0:W5:Y:S01]  /*2a7c0*/  LD.E R3, desc[UR6][R6.64+0x4] ;  /* 0x0000040606037980 */ /* 0x000162000c101900 */
[----:B--2---:R-:W-:-:S04]  /*2a7d0*/  LOP3.LUT R12, R12, 0x1, RZ, 0xfc, !PT ;  /* 0x000000010c0c7812 */ /* 0x004fc800078efcff */
[----:B------:R-:W-:-:S13]  /*2a7e0*/  ISETP.NE.AND P1, PT, R12, 0x3, PT ;  /* 0x000000030c00780c */ /* 0x000fda0003f25270 */
[----:B01----:R-:W-:Y:S05]  /*2a7f0*/  @!P1 BRA `(.L_x_2467) ;  /* 0x0000000000049947 */ /* 0x003fea0003800000 */
[----:B------:R-:W-:Y:S01]  /*2a800*/  BPT.TRAP 0x1 ;  /* 0x000000040000795c */ /* 0x000fe20000300000 */
.L_x_2467:
[----:B------:R-:W-:Y:S05]  /*2a810*/  BSYNC B2 ;  /* 0x0000000000027941 */ /* 0x000fea0003800000 */
.L_x_2466:
[----:B------:R-:W-:Y:S04]  /*2a820*/  BSSY B2, `(.L_x_2468) ;  /* 0x000000a000027945 */ /* 0x000fe80003800000 */
[----:B------:R-:W-:Y:S05]  /*2a830*/  @P0 BRA `(.L_x_2469) ;  /* 0x0000000000200947 */ /* 0x000fea0003800000 */
[----:B------:R-:W-:Y:S02]  /*2a840*/  R2UR UR4, R4 ;  /* 0x00000000040472ca */ /* 0x000fe400000e0000 */
[----:B------:R-:W-:-:S13]  /*2a850*/  R2UR UR5, R5 ;  /* 0x00000000050572ca */ /* 0x000fda00000e0000 */
[----:B------:R-:W2:Y:S01]  /*2a860*/  LD.E.64 R8, desc[UR4][R8.64+0x18] ;  /* 0x0000180408087980 */ /* 0x000ea2000c101b00 */
[----:B-----5:R-:W-:Y:S02]  /*2a870*/  SHF.L.U32 R3, R3, 0x1f, RZ ;  /* 0x0000001f03037819 */ /* 0x020fe400000006ff */
[----:B--2---:R-:W-:-:S05]  /*2a880*/  MOV R7, R8 ;  /* 0x0000000800077202 */ /* 0x004fca0000000f00 */
[----:B------:R-:W-:-:S04]  /*2a890*/  IMAD R2, R2, 0x8, R7 ;  /* 0x0000000802027824 */ /* 0x000fc800078e0207 */
[----:B------:R-:W0:Y:S02]  /*2a8a0*/  SYNCS.PHASECHK.TRANS64.TRYWAIT P0, [R2+URZ], R3 ;  /* 0x00000003020075a7 */ /* 0x000e24000800017f */
[----:B0-----:R-:W-:Y:S05]  /*2a8b0*/  @!P0 BRA `(.L_x_2470) ;  /* 0x000001b000788947 */ /* 0x001fea0003800000 */
.L_x_2469:
[----:B------:R-:W-:Y:S05]  /*2a8c0*/  BSYNC B2 ;  /* 0x0000000000027941 */ /* 0x000fea0003800000 */
.L_x_2468:
[----:B------:R-:W2:Y:S04]  /*2a8d0*/  LDL.64 R8, [R0] ;  /* 0x0000000000087983 */ /* 0x000ea80000100a00 */
[----:B------:R-:W3:Y:S01]  /*2a8e0*/  LDL.64 R6, [R0+0x28] ;  /* 0x0000280000067983 */ /* 0x000ee20000100a00 */
[C---:B------:R-:W-:Y:S02]  /*2a8f0*/  R2UR UR6, R4.reuse ;  /* 0x00000000040672ca */ /* 0x040fe400000e0000 */
[C---:B------:R-:W-:Y:S01]  /*2a900*/  R2UR UR7, R5.reuse ;  /* 0x00000000050772ca */ /* 0x040fe200000e0000 */
[----:B0----5:R-:W4:Y:S01]  /*2a910*/  LDL.64 R2, [R0+0x20] ;  /* 0x0000200000027983 */ /* 0x021f220000100a00 */
[C---:B------:R-:W-:Y:S02]  /*2a920*/  R2UR UR4, R4.reuse ;  /* 0x00000000040472ca */ /* 0x040fe400000e0000 */
[----:B------:R-:W-:Y:S01]  /*2a930*/  R2UR UR5, R5 ;  /* 0x00000000050572ca */ /* 0x000fe200000e0000 */
[----:B------:R-:W4:Y:S08]  /*2a940*/  LDL.64 R12, [R0+0x8] ;  /* 0x00000800000c7983 */ /* 0x000f300000100a00 */
[----:B--2---:R-:W2:Y:S04]  /*2a950*/  LD.E R9, desc[UR6][R8.64] ;  /* 0x0000000608097980 */ /* 0x004ea8000c101900 */
[----:B---3--:R-:W2:Y:S01]  /*2a960*/  LD.E.64 R14, desc[UR4][R6.64] ;  /* 0x00000004060e7980 */ /* 0x008ea2000c101b00 */
[----:B------:R-:W-:Y:S05]  /*2a970*/  WARPSYNC.ALL ;  /* 0x0000000000007948 */ /* 0x000fea0003800000 */
[----:B------:R-:W-:-:S02]  /*2a980*/  R2UR UR4, R4 ;  /* 0x00000000040472ca */ /* 0x000fc400000e0000 */
[C---:B------:R-:W-:Y:S02]  /*2a990*/  R2UR UR5, R5.reuse ;  /* 0x00000000050572ca */ /* 0x040fe400000e0000 */
[----:B------:R-:W-:Y:S02]  /*2a9a0*/  R2UR UR6, R4 ;  /* 0x00000000040672ca */ /* 0x000fe400000e0000 */
[----:B------:R-:W-:-:S09]  /*2a9b0*/  R2UR UR7, R5 ;  /* 0x00000000050772ca */ /* 0x000fd200000e0000 */
[----:B----4-:R0:W-:Y:S04]  /*2a9c0*/  ST.E desc[UR4][R12.64], RZ ;  /* 0x000000ff0c007985 */ /* 0x0101e8000c101904 */
[----:B------:R-:W3:Y:S01]  /*2a9d0*/  LD.E.64 R6, desc[UR6][R2.64] ;  /* 0x0000000602067980 */ /* 0x000ee2000c101b00 */
[----:B--2---:R-:W-:Y:S01]  /*2a9e0*/  IMAD R8, R9, 0x300, R14 ;  /* 0x0000030009087824 */ /* 0x004fe200078e020e */
[----:B------:R-:W-:Y:S01]  /*2a9f0*/  WARPGROUP.ARRIVE ;  /* 0x00000000000079c5 */ /* 0x000fe20000000000 */
[----:B------:R-:W-:Y:S01]  /*2aa00*/  IMAD.MOV.U32 R9, RZ, RZ, R15 ;  /* 0x000000ffff097224 */ /* 0x000fe200078e000f */
[----:B------:R-:W-:Y:S01]  /*2aa10*/  R2UR UR8, R4 ;  /* 0x00000000040872ca */ /* 0x000fe200000e0000 */
[----:B------:R-:W-:Y:S01]  /*2aa20*/  IMAD.MOV.U32 R197, RZ, RZ, 0x1 ;  /* 0x00000001ffc57424 */ /* 0x000fe200078e00ff */
[----:B------:R-:W-:-:S02]  /*2aa30*/  R2UR UR6, R8 ;  /* 0x00000000080672ca */ /* 0x000fc400000e0000 */
[----:B------:R-:W-:Y:S02]  /*2aa40*/  R2UR UR7, R9 ;  /* 0x00000000090772ca */ /* 0x000fe400000e0000 */
[C---:B------:R-:W-:Y:S02]  /*2aa50*/  R2UR UR9, R5.reuse ;  /* 0x00000000050972ca */ /* 0x040fe400000e0000 */
[----:B------:R-:W-:Y:S02]  /*2aa60*/  R2UR UR10, R4 ;  /* 0x00000000040a72ca */ /* 0x000fe400000e0000 */
[----:B------:R-:W-:Y:S02]  /*2aa70*/  R2UR UR11, R5 ;  /* 0x00000000050b72ca */ /* 0x000fe400000e0000 */
[----:B---3--:R-:W-:Y:S02]  /*2aa80*/  R2UR UR4, R6 ;  /* 0x00000000060472ca */ /* 0x008fe400000e0000 */
[----:B------:R-:W-:-:S13]  /*2aa90*/  R2UR UR5, R7 ;  /* 0x00000000070572ca */ /* 0x000fda00000e0000 */
[----:B------:R-:W-:Y:S03]  /*2aaa0*/  HGMMA.64x96x16.F32 R24, gdesc[UR4], RZ, !UPT, gsb0 ;  /* 0x01600000041879f0 */ /* 0x000fe6000c0008ff */
[----:B------:R-:W-:Y:S02]  /*2aab0*/  WARPGROUP.DEPBAR.LE gsb0, 0x0 ;  /* 0x00008000000079c5 */ /* 0x000fe40000010000 */
[----:B------:R0:W-:Y:S04]  /*2aac0*/  ST.E desc[UR8][R12.64], R197 ;  /* 0x000000c50c007985 */ /* 0x0001e8000c101908 */
[----:B------:R-:W2:Y:S01]  /*2aad0*/  LD.E.64 R6, desc[UR10][R2.64] ;  /* 0x0000000a02067980 */ /* 0x000ea2000c101b00 */
[----:B------:R-:W-:Y:S01]  /*2aae0*/  VIADD R14, R8, 0x2 ;  /* 0x00000002080e7836 */ /* 0x000fe20000000000 */
[----:B------:R-:W-:Y:S01]  /*2aaf0*/  R2UR UR7, R15 ;  /* 0x000000000f0772ca */ /* 0x000fe200000e0000 */
[----:B------:R-:W-:Y:S01]  /*2ab00*/  WARPGROUP.ARRIVE ;  /* 0x00000000000079c5 */ /* 0x000fe20000000000 */
[----:B------:R-:W-:-:S02]  /*2ab10*/  R2UR UR8, R4 ;  /* 0x00000000040872ca */ /* 0x000fc400000e0000 */
[----:B------:R-:W-:Y:S02]  /*2ab20*/  R2UR UR6, R14 ;  /* 0x000000000e0672ca */ /* 0x000fe400000e0000 */
[C---:B------:R-:W-:Y:S02]  /*2ab30*/  R2UR UR9, R5.reuse ;  /* 0x00000000050972ca */ /* 0x040fe400000e0000 */
[----:B------:R-:W-:Y:S02]  /*2ab40*/  R2UR UR10, R4 ;  /* 0x00000000040a72ca */ /* 0x000fe400000e0000 */
[----:B------:R-:W-:Y:S01]  /*2ab50*/  R2UR UR11, R5 ;  /* 0x00000000050b72ca */ /* 0x000fe200000e0000 */
[----:B--2---:R-:W-:Y:S01]  /*2ab60*/  VIADD R6, R6, 0x2 ;  /* 0x0000000206067836 */ /* 0x004fe20000000000 */
[----:B------:R-:W-:-:S04]  /*2ab70*/  R2UR UR5, R7 ;  /* 0x00000000070572ca */ /* 0x000fc800000e0000 */
[----:B------:R-:W-:-:S13]  /*2ab80*/  R2UR UR4, R6 ;  /* 0x00000000060472ca */ /* 0x000fda00000e0000 */
[----:B------:R-:W-:Y:S03]  /*2ab90*/  HGMMA.64x96x16.F32 R24, gdesc[UR4], R24, gsb0 ;  /* 0x01600000041879f0 */ /* 0x000fe60008000818 */
        /* <DEDUP_REMOVED lines=19> */
[----:B------:R-:W-:Y:S01]  /*2acd0*/  WARPGROUP.ARRIVE ;  /* 0x00000000000079c5 */ /* 0x000fe20000000000 */
[----:B------:R-:W-:Y:S01]  /*2ace0*/  IMAD.MOV.U32 R9, RZ, RZ, R15 ;  /* 0x000000ffff097224 */ /* 0x000fe200078e000f */
[----:B------:R-:W-:-:S02]  /*2acf0*/  R2UR UR8, R4 ;  /* 0x00000000040872ca */ /* 0x000fc400000e0000 */
[----:B------:R-:W-:Y:S02]  /*2ad00*/  R2UR UR6, R8 ;  /* 0x00000000080672ca */ /* 0x000fe400000e0000 */
        /* <DEDUP_REMOVED lines=8> */
[----:B------:R-:W2:Y:S01]  /*2ad90*/  LDL.64 R6, [R0+0x40] ;  /* 0x0000400000067983 */ /* 0x000ea20000100a00 */
[----:B------:R-:W-:-:S02]  /*2ada0*/  R2UR UR4, R4 ;  /* 0x00000000040472ca */ /* 0x000fc400000e0000 */
[----:B------:R-:W-:Y:S01]  /*2adb0*/  R2UR UR5, R5 ;  /* 0x00000000050572ca */ /* 0x000fe200000e0000 */
[----:B------:R-:W3:-:S12]  /*2adc0*/  LDL.64 R2, [R0] ;  /* 0x0000000000027983 */ /* 0x000ed80000100a00 */
[----:B--2---:R-:W2:Y:S01]  /*2add0*/  LD.E R8, desc[UR4][R6.64] ;  /* 0x0000000406087980 */ /* 0x004ea2000c101900 */
[C---:B------:R-:W-:Y:S02]  /*2ade0*/  R2UR UR4, R4.reuse ;  /* 0x00000000040472ca */ /* 0x040fe400000e0000 */
[C---:B------:R-:W-:Y:S02]  /*2adf0*/  R2UR UR5, R5.reuse ;  /* 0x00000000050572ca */ /* 0x040fe400000e0000 */
[----:B------:R-:W-:Y:S02]  /*2ae00*/  R2UR UR6, R4 ;  /* 0x00000000040672ca */ /* 0x000fe400000e0000 */
[----:B------:R-:W-:Y:S01]  /*2ae10*/  R2UR UR7, R5 ;  /* 0x00000000050772ca */ /* 0x000fe200000e0000 */
[----:B------:R-:W-:Y:S08]  /*2ae20*/  BSSY B2, `(.L_x_2471) ;  /* 0x0000007000027945 */ /* 0x000ff00003800000 */
[----:B---3--:R0:W5:Y:S04]  /*2ae30*/  LD.E R10, desc[UR4][R2.64] ;  /* 0x00000004020a7980 */ /* 0x008168000c101900 */
[----:B------:R0:W5:Y:S01]  /*2ae40*/  LD.E R14, desc[UR6][R2.64+0x4] ;  /* 0x00000406020e7980 */ /* 0x000162000c101900 */
[----:B--2---:R-:W-:-:S04]  /*2ae50*/  LOP3.LUT R8, R8, 0x1, RZ, 0xfc, !PT ;  /* 0x0000000108087812 */ /* 0x004fc800078efcff */
[----:B------:R-:W-:-:S13]  /*2ae60*/  ISETP.NE.AND P0, PT, R8, 0x3, PT ;  /* 0x000000030800780c */ /* 0x000fda0003f05270 */
[----:B0-----:R-:W-:Y:S05]  /*2ae70*/  @!P0 BRA `(.L_x_2472) ;  /* 0x0000000000048947 */ /* 0x001fea0003800000 */
[----:B------:R-:W-:Y:S01]  /*2ae80*/  BPT.TRAP 0x1 ;  /* 0x000000040000795c */ /* 0x000fe20000300000 */
.L_x_2472:
[----:B------:R-:W-:Y:S05]  /*2ae90*/  BSYNC B2 ;  /* 0x0000000000027941 */ /* 0x000fea0003800000 */
.L_x_2471:
        /* <DEDUP_REMOVED lines=17> */
.L_x_2474:
[----:B------:R-:W-:Y:S05]  /*2afb0*/  BSYNC B2 ;  /* 0x0000000000027941 */ /* 0x000fea0003800000 */
.L_x_2473:
        /* <DEDUP_REMOVED lines=10> */
.L_x_2476:
[----:B------:R-:W-:Y:S05]  /*2b060*/  BSYNC B2 ;  /* 0x0000000000027941 */ /* 0x000fea0003800000 */
.L_x_2475:
[----:B------:R-:W2:Y:S04]  /*2b070*/  LDL.64 R14, [R0] ;  /* 0x00000000000e7983 */ /* 0x000ea80000100a00 */
[----:B------:R-:W3:Y:S04]  /*2b080*/  LDL.64 R12, [R0+0x58] ;  /* 0x00005800000c7983 */ /* 0x000ee80000100a00 */
[----:B------:R-:W4:Y:S04]  /*2b090*/  LDL.64 R2, [R0+0x48] ;  /* 0x0000480000027983 */ /* 0x000f280000100a00 */
[----:B0----5:R-:W4:Y:S01]  /*2b0a0*/  LDL.64 R8, [R0+0x50] ;  /* 0x0000500000087983 */ /* 0x021f220000100a00 */
[----:B------:R-:W-:-:S02]  /*2b0b0*/  R2UR UR6, R4 ;  /* 0x00000000040672ca */ /* 0x000fc400000e0000 */
[C---:B------:R-:W-:Y:S02]  /*2b0c0*/  R2UR UR7, R5.reuse ;  /* 0x00000000050772ca */ /* 0x040fe400000e0000 */
[----:B------:R-:W-:Y:S02]  /*2b0d0*/  R2UR UR4, R4 ;  /* 0x00000000040472ca */ /* 0x000fe400000e0000 */
[----:B------:R-:W-:-:S09]  /*2b0e0*/  R2UR UR5, R5 ;  /* 0x00000000050572ca */ /* 0x000fd200000e0000 */
[----:B--2---:R-:W2:Y:S04]  /*2b0f0*/  LD.E R15, desc[UR6][R14.64] ;  /* 0x000000060e0f7980 */ /* 0x004ea8000c101900 */
[----:B---3--:R-:W2:Y:S01]  /*2b100*/  LD.E.64 R6, desc[UR4][R12.64] ;  /* 0x000000040c067980 */ /* 0x008ea2000c101b00 */
[----:B------:R-:W-:Y:S05]  /*2b110*/  WARPSYNC.ALL ;  /* 0x0000000000007948 */ /* 0x000fea0003800000 */
[----:B------:R-:W-:-:S02]  /*2b120*/  R2UR UR6, R4 ;  /* 0x00000000040672ca */ /* 0x000fc400000e0000 */
[C---:B------:R-:W-:Y:S02]  /*2b130*/  R2UR UR7, R5.reuse ;  /* 0x00000000050772ca */ /* 0x040fe400000e0000 */
[----:B------:R-:W-:Y:S02]  /*2b140*/  R2UR UR4, R4 ;  /* 0x00000000040472ca */ /* 0x000fe400000e0000 */
[----:B------:R-:W-:-:S09]  /*2b150*/  R2UR UR5, R5 ;  /* 0x00000000050572ca */ /* 0x000fd200000e0000 */
[----:B----4-:R-:W3:Y:S04]  /*2b160*/  LD.E R10, desc[UR6][R2.64] ;  /* 0x00000006020a7980 */ /* 0x010ee8000c101900 */
[----:B------:R-:W4:Y:S01]  /*2b170*/  LD.E.64 R20, desc[UR4][R8.64] ;  /* 0x0000000408147980 */ /* 0x000f22000c101b00 */
[----:B------:R-:W-:Y:S01]  /*2b180*/  WARPGROUP.ARRIVE ;  /* 0x00000000000079c5 */ /* 0x000fe20000000000 */
[C---:B------:R-:W-:Y:S02]  /*2b190*/  R2UR UR8, R4.reuse ;  /* 0x00000000040872ca */ /* 0x040fe400000e0000 */
[----:B------:R-:W-:Y:S02]  /*2b1a0*/  R2UR UR9, R5 ;  /* 0x00000000050972ca */ /* 0x000fe400000e0000 */
[----:B------:R-:W-:-:S02]  /*2b1b0*/  R2UR UR10, R4 ;  /* 0x00000000040a72ca */ /* 0x000fc400000e0000 */
[----:B------:R-:W-:Y:S01]  /*2b1c0*/  R2UR UR11, R5 ;  /* 0x00000000050b72ca */ /* 0x000fe200000e0000 */
[----:B--2---:R-:W-:Y:S01]  /*2b1d0*/  IMAD R6, R15, 0xc00, R6 ;  /* 0x00000c000f067824 */ /* 0x004fe200078e0206 */
[----:B------:R-:W-:-:S04]  /*2b1e0*/  R2UR UR7, R7 ;  /* 0x00000000070772ca */ /* 0x000fc800000e0000 */
[----:B------:R-:W-:Y:S02]  /*2b1f0*/  R2UR UR6, R6 ;  /* 0x00000000060672ca */ /* 0x000fe400000e0000 */
[----:B---3--:R-:W-:Y:S02]  /*2b200*/  ISETP.NE.U32.AND P0, PT, R10, RZ, PT ;  /* 0x000000ff0a00720c */ /* 0x008fe40003f05070 */
[----:B----4-:R-:W-:Y:S02]  /*2b210*/  R2UR UR4, R20 ;  /* 0x00000000140472ca */ /* 0x010fe400000e0000 */
[----:B------:R-:W-:-:S09]  /*2b220*/  R2UR UR5, R21 ;  /* 0x00000000150572ca */ /* 0x000fd200000e0000 */
[----:B------:R-:W-:-:S05]  /*2b230*/  VOTEU.ANY UP0, P0 ;  /* 0x00000000003f7886 */ /* 0x000fca0000000100 */
[----:B------:R-:W-:Y:S03]  /*2b240*/  HGMMA.64x96x16.F32 R24, gdesc[UR4], R24, UP0, gsb0 ;  /* 0x01600000041879f0 */ /* 0x000fe6000b800818 */
        /* <DEDUP_REMOVED lines=234> */
[----:B--2---:R-:W-:Y:S02]  /*2c0f0*/  VIADD R6, R8, 0xc06 ;  /* 0x00000c0608067836 */ /* 0x004fe40000000000 */
[----:B------:R-:W-:-:S03]  /*2c100*/  IMAD.MOV.U32 R7, RZ, RZ, R9 ;  /* 0x000000ffff077224 */ /* 0x000fc600078e0009 */
[----:B------:R-:W-:Y:S02]  /*2c110*/  R2UR UR4, R6 ;  /* 0x00000000060472ca */ /* 0x000fe400000e0000 */
[----:B------:R-:W-:-:S13]  /*2c120*/  R2UR UR5, R7 ;  /* 0x00000000070572ca */ /* 0x000fda00000e0000 */
[----:B------:R-:W-:Y:S03]  /*2c130*/  HGMMA.64x96x16.F32 R24, gdesc[UR4], R24, gsb0 ;  /* 0x01600000041879f0 */ /* 0x000fe60008000818 */
[----:B------:R-:W-:Y:S02]  /*2c140*/  WARPGROUP.DEPBAR.LE gsb0, 0x0 ;  /* 0x00008000000079c5 */ /* 0x000fe40000010000 */
[----:B------:R0:W-:Y:S04]  /*2c150*/  ST.E desc[UR8][R2.64], R197 ;  /* 0x000000c502007985 */ /* 0x0001e8000c101908 */
[----:B------:R-:W2:Y:S01]  /*2c160*/  LDL.64 R12, [R0+0x18] ;  /* 0x00001800000c7983 */ /* 0x000ea20000100a00 */
[----:B------:R-:W1:Y:S01]  /*2c170*/  S2R R8, SR_TID.X ;  /* 0x0000000000087919 */ /* 0x000e620000002100 */
[----:B------:R-:W-:-:S02]  /*2c180*/  R2UR UR4, R4 ;  /* 0x00000000040472ca */ /* 0x000fc400000e0000 */
[----:B------:R-:W-:Y:S01]  /*2c190*/  R2UR UR5, R5 ;  /* 0x00000000050572ca */ /* 0x000fe200000e0000 */
[----:B------:R-:W3:Y:S01]  /*2c1a0*/  LDL.64 R6, [R0] ;  /* 0x0000000000067983 */ /* 0x000ee20000100a00 */
[----:B-1----:R-:W-:-:S04]  /*2c1b0*/  SHF.R.U32.HI R9, RZ, 0x7, R8 ;  /* 0x00000007ff097819 */ /* 0x002fc80000011608 */
[----:B------:R-:W-:-:S05]  /*2c1c0*/  IADD3 R9, -R9, 0xb, RZ ;  /* 0x0000000b09097810 */ /* 0x000fca0007ffe1ff */
[----:B------:R0:W-:Y:S06]  /*2c1d0*/  BAR.ARV R9, 0x100 ;  /* 0x000400090000751d */ /* 0x0001ec0000002000 */
[----:B--2---:R-:W2:Y:S01]  /*2c1e0*/  LD.E R10, desc[UR4][R12.64] ;  /* 0x000000040c0a7980 */ /* 0x004ea2000c101900 */
[----:B------:R-:W-:Y:S02]  /*2c1f0*/  R2UR UR4, R4 ;  /* 0x00000000040472ca */ /* 0x000fe400000e0000 */
[----:B------:R-:W-:Y:S01]  /*2c200*/  R2UR UR5, R5 ;  /* 0x00000000050572ca */ /* 0x000fe200000e0000 */
[----:B------:R-:W-:-:S12]  /*2c210*/  BSSY B2, `(.L_x_2478) ;  /* 0x0000006000027945 */ /* 0x000fd80003800000 */
[----:B---3--:R0:W5:Y:S01]  /*2c220*/  LD.E R6, desc[UR4][R6.64] ;  /* 0x0000000406067980 */ /* 0x008162000c101900 */
[----:B--2---:R-:W-:-:S04]  /*2c230*/  LOP3.LUT R10, R10, 0x1, RZ, 0xfc, !PT ;  /* 0x000000010a0a7812 */ /* 0x004fc800078efcff */
[----:B------:R-:W-:-:S13]  /*2c240*/  ISETP.NE.AND P0, PT, R10, 0x3, PT ;  /* 0x000000030a00780c */ /* 0x000fda0003f05270 */
[----:B0-----:R-:W-:Y:S05]  /*2c250*/  @!P0 BRA `(.L_x_2479) ;  /* 0x0000000000048947 */ /* 0x001fea0003800000 */
[----:B------:R-:W-:Y:S01]  /*2c260*/  BPT.TRAP 0x1 ;  /* 0x000000040000795c */ /* 0x000fe20000300000 */
.L_x_2479:
[----:B------:R-:W-:Y:S05]  /*2c270*/  BSYNC B2 ;  /* 0x0000000000027941 */ /* 0x000fea0003800000 */
.L_x_2478:
[C---:B------:R-:W-:Y:S02]  /*2c280*/  R2UR UR6, R4.reuse ;  /* 0x00000000040672ca */ /* 0x040fe400000e0000 */
[C---:B------:R-:W-:Y:S02]  /*2c290*/  R2UR UR7, R5.reuse ;  /* 0x00000000050772ca */ /* 0x040fe400000e0000 */
[----:B------:R-:W-:Y:S02]  /*2c2a0*/  R2UR UR4, R4 ;  /* 0x00000000040472ca */ /* 0x000fe400000e0000 */
[----:B------:R-:W-:-:S09]  /*2c2b0*/  R2UR UR5, R5 ;  /* 0x00000000050572ca */ /* 0x000fd200000e0000 */
[----:B------:R-:W2:Y:S04]  /*2c2c0*/  LD.E.64 R2, desc[UR6][R12.64+0x20] ;  /* 0x000020060c027980 */ /* 0x000ea8000c101b00 */
[----:B------:R-:W3:Y:S01]  /*2c2d0*/  LD.E R7, desc[UR4][R12.64+0xc] ;  /* 0x00000c040c077980 */ /* 0x000ee2000c101900 */
[----:B--2---:R-:W-:-:S05]  /*2c2e0*/  MOV R3, R2 ;  /* 0x0000000200037202 */ /* 0x004fca0000000f00 */
[----:B-----5:R-:W-:-:S05]  /*2c2f0*/  IMAD R6, R6, 0x8, R3 ;  /* 0x0000000806067824 */ /* 0x020fca00078e0203 */
[----:B---3--:R-:W-:-:S04]  /*2c300*/  PRMT R6, R7, 0x654, R6 ;  /* 0x0000065407067816 */ /* 0x008fc80000000006 */
[----:B------:R0:W-:Y:S01]  /*2c310*/  SYNCS.ARRIVE.TRANS64.RED.A1T0 RZ, [R6+URZ], RZ ;  /* 0x000000ff06ff79a7 */ /* 0x0001e2000810043f */
[----:B------:R-:W2:Y:S04]  /*2c320*/  LD.E R2, desc[UR4][R18.64+0x24] ;  /* 0x0000240412027980 */ /* 0x000ea8000c101900 */
[----:B0-----:R-:W3:Y:S01]  /*2c330*/  LD.E R6, desc[UR4][R18.64] ;  /* 0x0000000412067980 */ /* 0x001ee2000c101900 */
[----:B------:R-:W-:Y:S01]  /*2c340*/  IMAD.MOV.U32 R3, RZ, RZ, R199 ;  /* 0x000000ffff037224 */ /* 0x000fe200078e00c7 */
[C---:B------:R-:W-:Y:S02]  /*2c350*/  R2UR UR14, R4.reuse ;  /* 0x00000000040e72ca */ /* 0x040fe400000e0000 */
[----:B------:R-:W-:Y:S02]  /*2c360*/  R2UR UR15, R5 ;  /* 0x00000000050f72ca */ /* 0x000fe400000e0000 */
[----:B------:R-:W-:-:S02]  /*2c370*/  R2UR UR10, R4 ;  /* 0x00000000040a72ca */ /* 0x000fc400000e0000 */
[C---:B------:R-:W-:Y:S02]  /*2c380*/  R2UR UR11, R5.reuse ;  /* 0x00000000050b72ca */ /* 0x040fe400000e0000 */
[C---:B------:R-:W-:Y:S02]  /*2c390*/  R2UR UR8, R4.reuse ;  /* 0x00000000040872ca */ /* 0x040fe400000e0000 */
[----:B------:R-:W-:Y:S02]  /*2c3a0*/  R2UR UR9, R5 ;  /* 0x00000000050972ca */ /* 0x000fe400000e0000 */
[----:B------:R-:W-:-:S03]  /*2c3b0*/  R2UR UR12, R4 ;  /* 0x00000000040c72ca */ /* 0x000fc600000e0000 */
[----:B------:R-:W4:Y:S01]  /*2c3c0*/  LD.E R77, desc[UR14][R18.64+0x18] ;  /* 0x0000180e124d7980 */ /* 0x000f22000c101900 */
[----:B------:R-:W-:-:S03]  /*2c3d0*/  R2UR UR13, R5 ;  /* 0x00000000050d72ca */ /* 0x000fc600000e0000 */
[----:B------:R-:W4:Y:S04]  /*2c3e0*/  LD.E R76, desc[UR10][R18.64+0xc] ;  /* 0x00000c0a124c7980 */ /* 0x000f28000c101900 */
[----:B------:R-:W4:Y:S06]  /*2c3f0*/  LD.E R74, desc[UR8][R18.64+0x10] ;  /* 0x00001008124a7980 */ /* 0x000f2c000c101900 */
[----:B------:R-:W4:Y:S01]  /*2c400*/  LD.E R78, desc[UR12][R18.64+0x14] ;  /* 0x0000140c124e7980 */ /* 0x000f22000c101900 */
[----:B--2---:R-:W-:Y:S01]  /*2c410*/  ISETP.NE.AND P0, PT, R2, 0x1, PT ;  /* 0x000000010200780c */ /* 0x004fe20003f05270 */
[----:B------:R-:W-:-:S05]  /*2c420*/  IMAD.MOV.U32 R2, RZ, RZ, R185 ;  /* 0x000000ffff027224 */ /* 0x000fca00078e00b9 */
[----:B------:R3:W2:Y:S07]  /*2c430*/  LD.E R15, desc[UR4][R2.64] ;  /* 0x00000004020f7980 */ /* 0x0006ae000c101900 */
[C---:B------:R-:W-:Y:S02]  /*2c440*/  @P0 R2UR UR4, R4.reuse ;  /* 0x00000000040402ca */ /* 0x040fe400000e0000 */
[----:B------:R-:W-:Y:S02]  /*2c450*/  @P0 R2UR UR5, R5 ;  /* 0x00000000050502ca */ /* 0x000fe400000e0000 */
[----:B------:R-:W-:-:S02]  /*2c460*/  @P0 R2UR UR6, R4 ;  /* 0x00000000040602ca */ /* 0x000fc400000e0000 */
[----:B------:R-:W-:-:S09]  /*2c470*/  @P0 R2UR UR7, R5 ;  /* 0x00000000050702ca */ /* 0x000fd200000e0000 */
[----:B------:R-:W2:Y:S04]  /*2c480*/  @P0 LD.E R73, desc[UR4][R18.64+0x28] ;  /* 0x0000280412490980 */ /* 0x000ea8000c101900 */
[----:B------:R-:W2:Y:S01]  /*2c490*/  @P0 LD.E R20, desc[UR6][R18.64+0x2c] ;  /* 0x00002c0612140980 */ /* 0x000ea2000c101900 */
[C---:B------:R-:W-:Y:S02]  /*2c4a0*/  R2UR UR4, R4.reuse ;  /* 0x00000000040472ca */ /* 0x040fe400000e0000 */
[C---:B------:R-:W-:Y:S02]  /*2c4b0*/  R2UR UR5, R5.reuse ;  /* 0x00000000050572ca */ /* 0x040fe400000e0000 */
[----:B------:R-:W-:Y:S02]  /*2c4c0*/  R2UR UR6, R4 ;  /* 0x00000000040672ca */ /* 0x000fe400000e0000 */
[----:B------:R-:W-:-:S09]  /*2c4d0*/  R2UR UR7, R5 ;  /* 0x00000000050772ca */ /* 0x000fd200000e0000 */
[----:B------:R-:W2:Y:S04]  /*2c4e0*/  LD.E R75, desc[UR4][R18.64+0x8] ;  /* 0x00000804124b7980 */ /* 0x000ea8000c101900 */
[----:B------:R-:W2:Y:S01]  /*2c4f0*/  LD.E R72, desc[UR6][R18.64+0x4] ;  /* 0x0000040612487980 */ /* 0x000ea2000c101900 */
[----:B---3--:R-:W-:-:S04]  /*2c500*/  SHF.R.S32.HI R3, RZ, 0x1f, R6 ;  /* 0x0000001fff037819 */ /* 0x008fc80000011406 */
[----:B------:R-:W-:-:S04]  /*2c510*/  LEA.HI R2, R3, R6, RZ, 0x7 ;  /* 0x0000000603027211 */ /* 0x000fc800078f38ff */
        /* <DEDUP_REMOVED lines=17> */
[----:B------:R-:W-:-:S03]  /*2c630*/  LEA.HI R6, R21, R21, RZ, 0x1 ;  /* 0x0000001515067211 */ /* 0x000fc600078f08ff */
[----:B------:R-:W-:Y:S01]  /*2c640*/  IMAD.IADD R2, R3, 0x1, -R2 ;  /* 0x0000000103027824 */ /* 0x000fe200078e0a02 */
[----:B------:R-:W-:-:S05]  /*2c650*/  LOP3.LUT R6, R6, 0x1ffffffe, RZ, 0xc0, !PT ;  /* 0x1ffffffe06067812 */ /* 0x000fca00078ec0ff */
[----:B------:R-:W-:Y:S01]  /*2c660*/  IMAD.IADD R6, R21, 0x1, -R6 ;  /* 0x0000000115067824 */ /* 0x000fe200078e0a06 */
[----:B----4-:R-:W-:Y:S02]  /*2c670*/  ISETP.GE.AND P1, PT, R77, 0x1, PT ;  /* 0x000000014d00780c */ /* 0x010fe40003f26270 */
[----:B------:R-:W-:Y:S01]  /*2c680*/  LOP3.LUT R76, RZ, R76, RZ, 0x33, !PT ;  /* 0x0000004cff4c7212 */ /* 0x000fe200078e33ff */
[----:B------:R-:W-:Y:S01]  /*2c690*/  BSSY B2, `(.L_x_2480) ;  /* 0x0000036000027945 */ /* 0x000fe20003800000 */
[----:B------:R-:W-:Y:S02]  /*2c6a0*/  IMAD R78, R11, -0x60, R78 ;  /* 0xffffffa00b4e7824 */ /* 0x000fe400078e024e */
[----:B--2---:R-:W-:-:S04]  /*2c6b0*/  IMAD R10, R15, 0x8, R10 ;  /* 0x000000080f0a7824 */ /* 0x004fc800078e020a */
[----:B------:R-:W-:-:S04]  /*2c6c0*/  IMAD.U32 R13, R10, 0x10, R13 ;  /* 0x000000100a0d7824 */ /* 0x000fc800078e000d */
[----:B------:R-:W-:-:S04]  /*2c6d0*/  IMAD R13, R2, 0x40, R13 ;  /* 0x00000040020d7824 */ /* 0x000fc800078e020d */
[----:B------:R-:W-:-:S04]  /*2c6e0*/  IMAD R6, R6, 0x8, R13 ;  /* 0x0000000806067824 */ /* 0x000fc800078e020d */
[----:B------:R-:W-:-:S05]  /*2c6f0*/  @P0 IMAD.HI.U32 R73, R6, R73, RZ ;  /* 0x0000004906490227 */ /* 0x000fca00078e00ff */
[----:B------:R-:W-:Y:S01]  /*2c700*/  @P0 SHF.R.U32.HI R6, RZ, R20, R73 ;  /* 0x00000014ff060219 */ /* 0x000fe20000011649 */
[----:B------:R-:W-:Y:S01]  /*2c710*/  IMAD.MOV.U32 R10, RZ, RZ, -0x60 ;  /* 0xffffffa0ff0a7424 */ /* 0x000fe200078e00ff */
[----:B------:R-:W-:-:S03]  /*2c720*/  LOP3.LUT R2, R9, 0x7ffffffc, RZ, 0xc0, !PT ;  /* 0x7ffffffc09027812 */ /* 0x000fc600078ec0ff */
[----:B------:R-:W0:Y:S01]  /*2c730*/  SHFL.IDX PT, R15, R6, RZ, 0x1c1f ;  /* 0x001c1fff060f7589 */ /* 0x000e2200000e0000 */
[----:B------:R-:W-:Y:S02]  /*2c740*/  IMAD R3, R11, R10, 0x1 ;  /* 0x000000010b037424 */ /* 0x000fe400078e020a */
[----:B------:R-:W-:-:S04]  /*2c750*/  IMAD.IADD R2, R7, 0x1, -R2 ;  /* 0x0000000107027824 */ /* 0x000fc800078e0a02 */
[----:B------:R-:W-:-:S05]  /*2c760*/  IMAD R2, R2, -0x2, R3 ;  /* 0xfffffffe02027824 */ /* 0x000fca00078e0203 */
[----:B------:R-:W-:Y:S01]  /*2c770*/  IADD3 R3, -R72, R2, R75 ;  /* 0x0000000248037210 */ /* 0x000fe20007ffe14b */
[----:B------:R-:W-:-:S04]  /*2c780*/  VIADD R13, R2, 0xffffffff ;  /* 0xffffffff020d7836 */ /* 0x000fc80000000000 */
[C---:B------:R-:W-:Y:S02]  /*2c790*/  IMAD.IADD R74, R3.reuse, 0x1, R74 ;  /* 0x00000001034a7824 */ /* 0x040fe400078e024a */
[----:B------:R-:W-:Y:S02]  /*2c7a0*/  IMAD.IADD R76, R3, 0x1, R76 ;  /* 0x00000001034c7824 */ /* 0x000fe400078e024c */
        /* <DEDUP_REMOVED lines=11> */
[C---:B------:R-:W-:Y:S02]  /*2c860*/  R2UR UR4, R4.reuse ;  /* 0x00000000040472ca */ /* 0x040fe400000e0000 */
[C---:B------:R-:W-:Y:S02]  /*2c870*/  R2UR UR5, R5.reuse ;  /* 0x00000000050572ca */ /* 0x040fe400000e0000 */
[----:B------:R-:W-:Y:S02]  /*2c880*/  R2UR UR6, R4 ;  /* 0x00000000040672ca */ /* 0x000fe400000e0000 */
[----:B------:R-:W-:-:S09]  /*2c890*/  R2UR UR7, R5 ;  /* 0x00000000050772ca */ /* 0x000fd200000e0000 */
[----:B------:R-:W2:Y:S04]  /*2c8a0*/  LD.E R7, desc[UR4][R18.64+0x1c] ;  /* 0x00001c0412077980 */ /* 0x000ea8000c101900 */
[----:B------:R-:W3:Y:S01]  /*2c8b0*/  LD.E R12, desc[UR6][R18.64+0x20] ;  /* 0x00002006120c7980 */ /* 0x000ee2000c101900 */
[----:B--2---:R-:W-:-:S05]  /*2c8c0*/  IMAD.HI.U32 R7, R10, R7, RZ ;  /* 0x000000070a077227 */ /* 0x004fca00078e00ff */
[----:B---3--:R-:W-:-:S07]  /*2c8d0*/  SHF.R.U32.HI R10, RZ, R12, R7 ;  /* 0x0000000cff0a7219 */ /* 0x008fce0000011607 */
.L_x_2485:
[----:B------:R-:W-:Y:S05]  /*2c8e0*/  BSYNC B4 ;  /* 0x0000000000047941 */ /* 0x000fea0003800000 */
.L_x_2484:
[----:B------:R-:W-:Y:S01]  /*2c8f0*/  LOP3.LUT R10, RZ, R10, RZ, 0x33, !PT ;  /* 0x0000000aff0a7212 */ /* 0x000fe200078e33ff */
[----:B------:R-:W-:Y:S06]  /*2c900*/  BRA `(.L_x_2486) ;  /* 0x0000000000287947 */ /* 0x000fec0003800000 */
.L_x_2483:
[----:B------:R-:W-:-:S13]  /*2c910*/  ISETP.NE.AND P0, PT, R77, 0x1, PT ;  /* 0x000000014d00780c */ /* 0x000fda0003f05270 */
        /* <DEDUP_REMOVED lines=9> */
.L_x_2486:
[----:B------:R-:W-:Y:S05]  /*2c9b0*/  BSYNC B3 ;  /* 0x0000000000037941 */ /* 0x000fea0003800000 */
.L_x_2482:
[----:B------:R-:W-:-:S05]  /*2c9c0*/  IMAD R10, R77, R10, R13 ;  /* 0x0000000a4d0a7224 */ /* 0x000fca00078e020d */
[----:B------:R-:W-:Y:S02]  /*2c9d0*/  VIMNMX R3, R3, R10, !PT ;  /* 0x0000000a03037248 */ /* 0x000fe40007fe0100 */
[----:B------:R-:W-:-:S07]  /*2c9e0*/  VIADDMNMX R2, R10, R77, R2, PT ;  /* 0x0000004d0a027246 */ /* 0x000fce0003800102 */
.L_x_2481:
[----:B------:R-:W-:Y:S05]  /*2c9f0*/  BSYNC B2 ;  /* 0x0000000000027941 */ /* 0x000fea0003800000 */
.L_x_2480:
[C---:B------:R-:W-:Y:S01]  /*2ca00*/  ISETP.GE.AND P1, PT, R78.reuse, 0x9, PT ;  /* 0x000000094e00780c */ /* 0x040fe20003f26270 */
[----:B------:R-:W-:Y:S01]  /*2ca10*/  BSSY B2, `(.L_x_2487) ;  /* 0x0000098000027945 */ /* 0x000fe20003800000 */
[----:B------:R-:W-:Y:S02]  /*2ca20*/  ISETP.GE.AND P0, PT, R78, 0x2, PT ;  /* 0x000000024e00780c */ /* 0x000fe40003f06270 */
        /* <DEDUP_REMOVED lines=11> */
[C---:B------:R-:W-:Y:S02]  /*2cae0*/  ISETP.GT.AND P3, PT, R3.reuse, 0x9, !P5 ;  /* 0x000000090300780c */ /* 0x040fe40006f64270 */
        /* <DEDUP_REMOVED lines=28> */
[C---:B------:R-:W-:Y:S02]  /*2ccb0*/  ISETP.GT.AND P2, PT, R3.reuse, 0x28, !P3 ;  /* 0x000000280300780c */ /* 0x040fe40005f44270 */
        /* <DEDUP_REMOVED lines=68> */
[----:B------:R-:W-:Y:S02]  /*2d100*/  ISETP.GT.AND P6, PT, R3, 0x59, !P6 ;  /* 0x000000590300780c */ /* 0x000fe400077c4270 */
[----:B------:R-:W0:Y:S02]  /*2d110*/  SHFL.IDX PT, R3, R6, 0x1, 0x1c1f ;  /* 0x003c1f0006037f89 */ /* 0x000e2400000e0000 */
[----:B------:R-:W-:-:S04]  /*2d120*/  ISETP.LT.OR P6, PT, R2, 0x5a, P6 ;  /* 0x0000005a0200780c */ /* 0x000fc800037c1670 */
[----:B------:R-:W-:Y:S02]  /*2d130*/  FSEL R69, R69, -INF , !P6 ;  /* 0xff80000045457808 */ /* 0x000fe40007000000 */
[----:B------:R-:W-:Y:S01]  /*2d140*/  ISETP.GE.AND P6, PT, R77, 0x1, PT ;  /* 0x000000014d00780c */ /* 0x000fe20003fc6270 */
[--C-:B0-----:R-:W-:Y:S02]  /*2d150*/  IMAD.IADD R14, R74, 0x1, R3.reuse ;  /* 0x000000014a0e7824 */ /* 0x101fe400078e0203 */
[----:B------:R-:W-:-:S10]  /*2d160*/  IMAD.IADD R9, R76, 0x1, R3 ;  /* 0x000000014c097824 */ /* 0x000fd400078e0203 */
        /* <DEDUP_REMOVED lines=17> */
.L_x_2492:
[----:B------:R-:W-:Y:S05]  /*2d280*/  BSYNC B4 ;  /* 0x0000000000047941 */ /* 0x000fea0003800000 */
.L_x_2491:
[----:B------:R-:W-:Y:S01]  /*2d290*/  LOP3.LUT R72, RZ, R72, RZ, 0x33, !PT ;  /* 0x00000048ff487212 */ /* 0x000fe200078e33ff */
[----:B------:R-:W-:Y:S06]  /*2d2a0*/  BRA `(.L_x_2493) ;  /* 0x0000000000287947 */ /* 0x000fec0003800000 */
.L_x_2490:
        /* <DEDUP_REMOVED lines=10> */
.L_x_2493:
[----:B------:R-:W-:Y:S05]  /*2d350*/  BSYNC B3 ;  /* 0x0000000000037941 */ /* 0x000fea0003800000 */
.L_x_2489:
[----:B------:R-:W-:-:S05]  /*2d360*/  IMAD R72, R77, R72, R13 ;  /* 0x000000484d487224 */ /* 0x000fca00078e020d */
[----:B------:R-:W-:Y:S02]  /*2d370*/  VIADDMNMX R14, R72, R77, R14, PT ;  /* 0x0000004d480e7246 */ /* 0x000fe4000380010e */
[----:B------:R-:W-:-:S07]  /*2d380*/  VIMNMX R9, R9, R72, !PT ;  /* 0x0000004809097248 */ /* 0x000fce0007fe0100 */
.L_x_2488:
[----:B------:R-:W-:Y:S05]  /*2d390*/  BSYNC B2 ;  /* 0x0000000000027941 */ /* 0x000fea0003800000 */
.L_x_2487:
[----:B------:R-:W2:Y:S01]  /*2d3a0*/  LDL.64 R6, [R0+0x70] ;  /* 0x0000700000067983 */ /* 0x000ea20000100a00 */
[----:B------:R-:W-:Y:S02]  /*2d3b0*/  R2UR UR4, R4 ;  /* 0x00000000040472ca */ /* 0x000fe400000e0000 */
[----:B------:R-:W-:Y:S02]  /*2d3c0*/  R2UR UR5, R5 ;  /* 0x00000000050572ca */ /* 0x000fe400000e0000 */
[C---:B------:R-:W-:Y:S02]  /*2d3d0*/  ISETP.GT.AND P0, PT, R9.reuse, 0x1, !P0 ;  /* 0x000000010900780c */ /* 0x040fe40004704270 */
[----:B------:R-:W-:Y:S02]  /*2d3e0*/  ISETP.NE.AND P6, PT, R10, RZ, PT ;  /* 0x000000ff0a00720c */ /* 0x000fe40003fc5270 */
[----:B------:R-:W-:Y:S02]  /*2d3f0*/  ISETP.LT.OR P0, PT, R14, 0x2, P0 ;  /* 0x000000020e00780c */ /* 0x000fe40000701670 */
[----:B------:R-:W-:-:S02]  /*2d400*/  ISETP.GT.AND P1, PT, R9, 0x8, !P1 ;  /* 0x000000080900780c */ /* 0x000fc40004f24270 */
[----:B------:R-:W-:Y:S02]  /*2d410*/  FSEL R10, R27, -INF , !P0 ;  /* 0xff8000001b0a7808 */ /* 0x000fe40004000000 */
[----:B------:R-:W-:Y:S02]  /*2d420*/  ISETP.NE.AND P0, PT, R20, RZ, PT ;  /* 0x000000ff1400720c */ /* 0x000fe40003f05270 */
[----:B------:R-:W-:Y:S02]  /*2d430*/  ISETP.LT.OR P1, PT, R14, 0x9, P1 ;  /* 0x000000090e00780c */ /* 0x000fe40000f21670 */
[----:B------:R-:W-:Y:S02]  /*2d440*/  ISETP.GT.AND P0, PT, R9, 0x9, !P0 ;  /* 0x000000090900780c */ /* 0x000fe40004704270 */
[----:B------:R-:W-:Y:S02]  /*2d450*/  FSEL R30, R30, -INF , !P1 ;  /* 0xff8000001e1e7808 */ /* 0x000fe40004800000 */
[----:B------:R-:W-:-:S02]  /*2d460*/  ISETP.LT.OR P0, PT, R14, 0xa, P0 ;  /* 0x0000000a0e00780c */ /* 0x000fc40000701670 */
[----:B------:R-:W-:Y:S02]  /*2d470*/  ISETP.NE.AND P1, PT, R73, RZ, PT ;  /* 0x000000ff4900720c */ /* 0x000fe40003f25270 */
        /* <DEDUP_REMOVED lines=55> */
[----:B------:R-:W-:-:S04]  /*2d7f0*/  ISETP.LT.OR P0, PT, R14, 0x1, P0 ;  /* 0x000000010e00780c */ /* 0x000fc80000701670 */
[----:B------:R-:W-:Y:S02]  /*2d800*/  FSEL R26, R26, -INF , !P0 ;  /* 0xff8000001a1a7808 */ /* 0x000fe40004000000 */
[----:B------:R-:W-:Y:S01]  /*2d810*/  ISETP.NE.AND P0, PT, R89, RZ, PT ;  /* 0x000000ff5900720c */ /* 0x000fe20003f05270 */
[----:B--2---:R-:W2:Y:S03]  /*2d820*/  LD.E.64 R2, desc[UR4][R6.64] ;  /* 0x0000000406027980 */ /* 0x004ea6000c101b00 */
[C---:B------:R-:W-:Y:S02]  /*2d830*/  ISETP.GT.AND P0, PT, R9.reuse, 0x41, !P0 ;  /* 0x000000410900780c */ /* 0x040fe40004704270 */
[C---:B------:R-:W-:Y:S01]  /*2d840*/  ISETP.GT.AND P1, PT, R9.reuse, 0x48, !P1 ;  /* 0x000000480900780c */ /* 0x040fe20004f24270 */
[----:B------:R-:W3:Y:S01]  /*2d850*/  LD.E R72, desc[UR4][R6.64+0x20] ;  /* 0x0000200406487980 */ /* 0x000ee2000c101900 */
[----:B------:R-:W-:-:S02]  /*2d860*/  ISETP.GT.AND P2, PT, R9, 0x49, !P2 ;  /* 0x000000490900780c */ /* 0x000fc40005744270 */
[C---:B------:R-:W-:Y:S01]  /*2d870*/  ISETP.GT.AND P3, PT, R9.reuse, 0x50, !P3 ;  /* 0x000000500900780c */ /* 0x040fe20005f64270 */
[----:B------:R-:W4:Y:S01]  /*2d880*/  LD.E R19, desc[UR4][R6.64+0x10] ;  /* 0x0000100406137980 */ /* 0x000f22000c101900 */
[C---:B------:R-:W-:Y:S02]  /*2d890*/  ISETP.GT.AND P4, PT, R9.reuse, 0x51, !P4 ;  /* 0x000000510900780c */ /* 0x040fe40006784270 */
[C---:B------:R-:W-:Y:S02]  /*2d8a0*/  ISETP.GT.AND P5, PT, R9.reuse, 0x58, !P5 ;  /* 0x000000580900780c */ /* 0x040fe40006fa4270 */
[----:B------:R-:W-:Y:S02]  /*2d8b0*/  ISETP.GT.AND P6, PT, R9, 0x59, !P6 ;  /* 0x000000590900780c */ /* 0x000fe400077c4270 */
[C---:B------:R-:W-:Y:S02]  /*2d8c0*/  ISETP.LT.OR P0, PT, R14.reuse, 0x42, P0 ;  /* 0x000000420e00780c */ /* 0x040fe40000701670 */
[----:B------:R-:W-:-:S02]  /*2d8d0*/  ISETP.LT.OR P1, PT, R14, 0x49, P1 ;  /* 0x000000490e00780c */ /* 0x000fc40000f21670 */
[----:B------:R-:W-:Y:S02]  /*2d8e0*/  FSEL R59, R59, -INF , !P0 ;  /* 0xff8000003b3b7808 */ /* 0x000fe40004000000 */
[----:B------:R-:W-:Y:S02]  /*2d8f0*/  ISETP.LT.OR P2, PT, R14, 0x4a, P2 ;  /* 0x0000004a0e00780c */ /* 0x000fe40001741670 */
[----:B------:R-:W-:Y:S02]  /*2d900*/  FSEL R62, R62, -INF , !P1 ;  /* 0xff8000003e3e7808 */ /* 0x000fe40004800000 */
[C---:B------:R-:W-:Y:S02]  /*2d910*/  ISETP.LT.OR P3, PT, R14.reuse, 0x51, P3 ;  /* 0x000000510e00780c */ /* 0x040fe40001f61670 */
[----:B------:R-:W-:Y:S02]  /*2d920*/  FSEL R63, R63, -INF , !P2 ;  /* 0xff8000003f3f7808 */ /* 0x000fe40005000000 */
[----:B------:R-:W-:-:S02]  /*2d930*/  ISETP.LT.OR P4, PT, R14, 0x52, P4 ;  /* 0x000000520e00780c */ /* 0x000fc40002781670 */
[----:B------:R-:W-:Y:S02]  /*2d940*/  FSEL R66, R66, -INF , !P3 ;  /* 0xff80000042427808 */ /* 0x000fe40005800000 */
[C---:B------:R-:W-:Y:S02]  /*2d950*/  ISETP.LT.OR P5, PT, R14.reuse, 0x59, P5 ;  /* 0x000000590e00780c */ /* 0x040fe40002fa1670 */
[----:B------:R-:W-:Y:S02]  /*2d960*/  ISETP.LT.OR P6, PT, R14, 0x5a, P6 ;  /* 0x0000005a0e00780c */ /* 0x000fe400037c1670 */
[----:B------:R-:W-:Y:S02]  /*2d970*/  FSEL R67, R67, -INF , !P4 ;  /* 0xff80000043437808 */ /* 0x000fe40006000000 */
[----:B------:R-:W-:Y:S02]  /*2d980*/  FSEL R70, R70, -INF , !P5 ;  /* 0xff80000046467808 */ /* 0x000fe40006800000 */
[----:B------:R-:W-:-:S02]  /*2d990*/  R2UR UR6, R4 ;  /* 0x00000000040672ca */ /* 0x000fc400000e0000 */
[----:B------:R-:W-:Y:S02]  /*2d9a0*/  R2UR UR7, R5 ;  /* 0x00000000050772ca */ /* 0x000fe400000e0000 */
[----:B------:R-:W-:Y:S02]  /*2d9b0*/  FSEL R71, R71, -INF , !P6 ;  /* 0xff80000047477808 */ /* 0x000fe40007000000 */
[----:B--2---:R-:W-:-:S04]  /*2d9c0*/  FMNMX.FTZ R20, R12, R2, !PT ;  /* 0x000000020c147209 */ /* 0x004fc80007810000 */
        /* <DEDUP_REMOVED lines=47> */
[----:B------:R-:W-:-:S05]  /*2dcc0*/  FMNMX.FTZ R21, R71, R14, !PT ;  /* 0x0000000e47157209 */ /* 0x000fca0007810000 */
[----:B------:R1:W-:Y:S04]  /*2dcd0*/  ST.E.64 desc[UR4][R6.64], R20 ;  /* 0x0000001406007985 */ /* 0x0003e8000c101b04 */
[----:B------:R-:W2:Y:S01]  /*2dce0*/  LD.E R24, desc[UR6][R6.64+0x4] ;  /* 0x0000040606187980 */ /* 0x000ea2000c101900 */
[----:B0-----:R-:W-:-:S03]  /*2dcf0*/  FMNMX.FTZ R9, R20, R9, !PT ;  /* 0x0000000914097209 */ /* 0x001fc60007810000 */
[----:B-1----:R-:W4:Y:S04]  /*2dd00*/  LD.E R20, desc[UR6][R6.64+0x14] ;  /* 0x0000140606147980 */ /* 0x002f28000c101900 */
[----:B------:R-:W0:Y:S02]  /*2dd10*/  SHFL.BFLY PT, R14, R9, 0x1, 0x1f ;  /* 0x0c201f00090e7f89 */ /* 0x000e2400000e0000 */
[----:B0-----:R-:W-:-:S05]  /*2dd20*/  FMNMX.FTZ R13, R9, R14, !PT ;  /* 0x0000000e090d7209 */ /* 0x001fca0007810000 */
[----:B------:R-:W-:Y:S04]  /*2dd30*/  ST.E desc[UR4][R6.64], R13 ;  /* 0x0000000d06007985 */ /* 0x000fe8000c101904 */
[----:B------:R-:W3:Y:S01]  /*2dd40*/  LD.E R15, desc[UR6][R6.64] ;  /* 0x00000006060f7980 */ /* 0x000ee2000c101900 */
[----:B------:R-:W-:Y:S02]  /*2dd50*/  R2UR UR8, R4 ;  /* 0x00000000040872ca */ /* 0x000fe400000e0000 */
[----:B------:R-:W-:Y:S01]  /*2dd60*/  R2UR UR9, R5 ;  /* 0x00000000050972ca */ /* 0x000fe200000e0000 */
[----:B--2---:R-:W0:Y:S02]  /*2dd70*/  SHFL.BFLY PT, R9, R24, 0x2, 0x1f ;  /* 0x0c401f0018097f89 */ /* 0x004e2400000e0000 */
[----:B0-----:R-:W-:-:S05]  /*2dd80*/  FMNMX.FTZ R9, R9, R24, !PT ;  /* 0x0000001809097209 */ /* 0x001fca0007810000 */
[----:B------:R-:W0:Y:S01]  /*2dd90*/  SHFL.BFLY PT, R14, R9, 0x1, 0x1f ;  /* 0x0c201f00090e7f89 */ /* 0x000e2200000e0000 */
[----:B---3--:R-:W-:Y:S02]  /*2dda0*/  FSETP.NEU.FTZ.AND P0, PT, R15, -INF , PT ;  /* 0xff8000000f00780b */ /* 0x008fe40003f1d000 */
[----:B0-----:R-:W-:Y:S02]  /*2ddb0*/  FMNMX.FTZ R13, R9, R14, !PT ;  /* 0x0000000e090d7209 */ /* 0x001fe40007810000 */
[----:B------:R-:W-:Y:S02]  /*2ddc0*/  FSEL R15, R15, RZ, P0 ;  /* 0x000000ff0f0f7208 */ /* 0x000fe40000000000 */
[----:B------:R-:W-:-:S03]  /*2ddd0*/  FSETP.NEU.FTZ.AND P0, PT, R13, -INF , PT ;  /* 0xff8000000d00780b */ /* 0x000fc60003f1d000 */
[----:B------:R-:W-:Y:S01]  /*2dde0*/  FADD.FTZ R15, R2, -R15 ;  /* 0x8000000f020f7221 */ /* 0x000fe20000010000 */
[----:B------:R-:W-:-:S05]  /*2ddf0*/  FSEL R2, R13, RZ, P0 ;  /* 0x000000ff0d027208 */ /* 0x000fca0000000000 */
[----:B------:R-:W-:Y:S01]  /*2de00*/  FADD.FTZ R3, R3, -R2 ;  /* 0x8000000203037221 */ /* 0x000fe20000010000 */
[----:B------:R-:W-:-:S03]  /*2de10*/  FMUL.FTZ R15, R15, R72 ;  /* 0x000000480f0f7220 */ /* 0x000fc60000410000 */
[----:B------:R-:W-:Y:S01]  /*2de20*/  FMUL.FTZ R72, R72, R3 ;  /* 0x0000000348487220 */ /* 0x000fe20000410000 */
[----:B------:R-:W4:Y:S08]  /*2de30*/  MUFU.EX2 R24, R15 ;  /* 0x0000000f00187308 */ /* 0x000f300000000800 */
[----:B------:R-:W0:Y:S01]  /*2de40*/  MUFU.EX2 R9, R72 ;  /* 0x0000004800097308 */ /* 0x000e220000000800 */
[----:B------:R-:W-:Y:S01]  /*2de50*/  ST.E desc[UR4][R6.64+0x4], R13 ;  /* 0x0000040d06007985 */ /* 0x000fe2000c101904 */
[----:B----4-:R-:W-:Y:S01]  /*2de60*/  FMUL.FTZ R19, R24, R19 ;  /* 0x0000001318137220 */ /* 0x010fe20000410000 */
[----:B0-----:R-:W-:-:S04]  /*2de70*/  FMUL.FTZ R21, R9, R20 ;  /* 0x0000001409157220 */ /* 0x001fc80000410000 */
[----:B------:R-:W-:Y:S04]  /*2de80*/  ST.E desc[UR6][R6.64+0x10], R19 ;  /* 0x0000101306007985 */ /* 0x000fe8000c101906 */
[----:B------:R0:W-:Y:S04]  /*2de90*/  ST.E desc[UR8][R6.64+0x14], R21 ;  /* 0x0000141506007985 */ /* 0x0001e8000c101908 */
[----:B------:R-:W2:Y:S04]  /*2dea0*/  LDL.64 R2, [R0+0x70] ;  /* 0x0000700000027983 */ /* 0x000ea80000100a00 */
[----:B--2---:R-:W0:Y:S04]  /*2deb0*/  LD.E R73, desc[UR6][R2.64+0x20] ;  /* 0x0000200602497980 */ /* 0x004e28000c101900 */
[----:B------:R-:W0:Y:S04]  /*2dec0*/  LD.E R14, desc[UR4][R2.64] ;  /* 0x00000004020e7980 */ /* 0x000e28000c101900 */
[----:B------:R-:W2:Y:S04]  /*2ded0*/  LD.E R72, desc[UR4][R2.64+0x4] ;  /* 0x0000040402487980 */ /* 0x000ea8000c101900 */
[----:B------:R-:W3:Y:S04]  /*2dee0*/  LD.E R15, desc[UR4][R2.64+0x10] ;  /* 0x00001004020f7980 */ /* 0x000ee8000c101900 */
[----:B------:R-:W4:Y:S01]  /*2def0*/  LD.E R74, desc[UR6][R2.64+0x14] ;  /* 0x00001406024a7980 */ /* 0x000f22000c101900 */
[C---:B0-----:R-:W-:Y:S01]  /*2df00*/  FMUL.FTZ R6, R14.reuse, R73 ;  /* 0x000000490e067220 */ /* 0x041fe20000410000 */
[----:B------:R-:W-:-:S04]  /*2df10*/  FSETP.NEU.FTZ.AND P0, PT, R14, -INF , PT ;  /* 0xff8000000e00780b */ /* 0x000fc80003f1d000 */
[----:B------:R-:W-:Y:S01]  /*2df20*/  FSEL R6, R6, RZ, P0 ;  /* 0x000000ff06067208 */ /* 0x000fe20000000000 */
[----:B--2---:R-:W-:Y:S01]  /*2df30*/  FMUL.FTZ R7, R73, R72 ;  /* 0x0000004849077220 */ /* 0x004fe20000410000 */
[----:B------:R-:W-:-:S03]  /*2df40*/  FSETP.NEU.FTZ.AND P0, PT, R72, -INF , PT ;  /* 0xff8000004800780b */ /* 0x000fc60003f1d000 */
        /* <DEDUP_REMOVED lines=24> */
[----:B------:R-:W-:-:S05]  /*2e0d0*/  FSEL R6, R7, RZ, P0 ;  /* 0x000000ff07067208 */ /* 0x000fca0000000000 */
[-CC-:B------:R-:W-:Y:S01]  /*2e0e0*/  FFMA.FTZ R153, R26, R73.reuse, -R6.reuse ;  /* 0x000000491a997223 */ /* 0x180fe20000010806 */
[-CC-:B------:R-:W-:Y:S01]  /*2e0f0*/  FFMA.FTZ R26, R10, R73.reuse, -R6.reuse ;  /* 0x000000490a1a7223 */ /* 0x180fe20000010806 */
[----:B------:R-:W3:Y:S01]  /*2e100*/  MUFU.EX2 R152, R152 ;  /* 0x0000009800987308 */ /* 0x000ee20000000800 */
[-CC-:B------:R-:W-:Y:S01]  /*2e110*/  FFMA.FTZ R155, R30, R73.reuse, -R6.reuse ;  /* 0x000000491e9b7223 */ /* 0x180fe20000010806 */
[----:B------:R-:W-:-:S06]  /*2e120*/  FFMA.FTZ R28, R31, R73, -R6 ;  /* 0x000000491f1c7223 */ /* 0x000fcc0000010806 */
[----:B------:R-:W4:Y:S01]  /*2e130*/  MUFU.EX2 R153, R153 ;  /* 0x0000009900997308 */ /* 0x000f220000000800 */
[----:B------:R-:W-:-:S07]  /*2e140*/  FFMA.FTZ R157, R34, R73, -R6 ;  /* 0x00000049229d7223 */ /* 0x000fce0000010806 */
[----:B------:R-:W0:Y:S08]  /*2e150*/  MUFU.EX2 R25, R25 ;  /* 0x0000001900197308 */ /* 0x000e300000000800 */
[----:B------:R-:W1:Y:S01]  /*2e160*/  MUFU.EX2 R26, R26 ;  /* 0x0000001a001a7308 */ /* 0x000e620000000800 */
[----:B------:R-:W-:-:S07]  /*2e170*/  FFMA.FTZ R156, R35, R73, -R6 ;  /* 0x00000049239c7223 */ /* 0x000fce0000010806 */
[----:B------:R-:W2:Y:S08]  /*2e180*/  MUFU.EX2 R154, R154 ;  /* 0x0000009a009a7308 */ /* 0x000eb00000000800 */
[----:B------:R-:W2:Y:S01]  /*2e190*/  MUFU.EX2 R155, R155 ;  /* 0x0000009b009b7308 */ /* 0x000ea20000000800 */
[----:B---3--:R-:W-:Y:S01]  /*2e1a0*/  FADD.FTZ R14, R152, R15 ;  /* 0x0000000f980e7221 */ /* 0x008fe20000010000 */
[----:B----4-:R-:W-:-:S06]  /*2e1b0*/  FADD.FTZ R7, R153, R74 ;  /* 0x0000004a99077221 */ /* 0x010fcc0000010000 */
[----:B------:R-:W3:Y:S01]  /*2e1c0*/  MUFU.EX2 R27, R27 ;  /* 0x0000001b001b7308 */ /* 0x000ee20000000800 */
[----:B------:R-:W-:-:S07]  /*2e1d0*/  FFMA.FTZ R10, R38, R73, -R6 ;  /* 0x00000049260a7223 */ /* 0x000fce0000010806 */
[----:B------:R-:W4:Y:S01]  /*2e1e0*/  MUFU.EX2 R28, R28 ;  /* 0x0000001c001c7308 */ /* 0x000f220000000800 */
[----:B0-----:R-:W-:Y:S01]  /*2e1f0*/  FADD.FTZ R15, R25, R14 ;  /* 0x0000000e190f7221 */ /* 0x001fe20000010000 */
[----:B-1----:R-:W-:-:S06]  /*2e200*/  FADD.FTZ R14, R26, R7 ;  /* 0x000000071a0e7221 */ /* 0x002fcc0000010000 */
[----:B------:R-:W0:Y:S01]  /*2e210*/  MUFU.EX2 R21, R21 ;  /* 0x0000001500157308 */ /* 0x000e220000000800 */
[----:B------:R-:W-:-:S07]  /*2e220*/  FFMA.FTZ R158, R39, R73, -R6 ;  /* 0x00000049279e7223 */ /* 0x000fce0000010806 */
[----:B------:R-:W1:Y:S01]  /*2e230*/  MUFU.EX2 R157, R157 ;  /* 0x0000009d009d7308 */ /* 0x000e620000000800 */
[----:B--2---:R-:W-:Y:S01]  /*2e240*/  FADD.FTZ R30, R154, R15 ;  /* 0x0000000f9a1e7221 */ /* 0x004fe20000010000 */
[----:B------:R-:W-:-:S06]  /*2e250*/  FADD.FTZ R7, R155, R14 ;  /* 0x0000000e9b077221 */ /* 0x000fcc0000010000 */
[----:B------:R-:W2:Y:S01]  /*2e260*/  MUFU.EX2 R20, R20 ;  /* 0x0000001400147308 */ /* 0x000ea20000000800 */
[----:B------:R-:W-:-:S07]  /*2e270*/  FFMA.FTZ R169, R42, R73, -R6 ;  /* 0x000000492aa97223 */ /* 0x000fce0000010806 */
        /* <DEDUP_REMOVED lines=78> */
[----:B------:R-:W3:Y:S08]  /*2e760*/  MUFU.EX2 R188, R188 ;  /* 0x000000bc00bc7308 */ /* 0x000ef00000000800 */
[----:B------:R-:W4:Y:S01]  /*2e770*/  MUFU.EX2 R162, R162 ;  /* 0x000000a200a27308 */ /* 0x000f220000000800 */
[----:B0-----:R-:W-:Y:S01]  /*2e780*/  FADD.FTZ R6, R182, R7 ;  /* 0x00000007b6067221 */ /* 0x001fe20000010000 */
[----:B-1----:R-:W-:-:S06]  /*2e790*/  FADD.FTZ R30, R14, R29 ;  /* 0x0000001d0e1e7221 */ /* 0x002fcc0000010000 */
[----:B------:R-:W0:Y:S08]  /*2e7a0*/  MUFU.EX2 R187, R187 ;  /* 0x000000bb00bb7308 */ /* 0x000e300000000800 */
[----:B------:R-:W1:Y:S01]  /*2e7b0*/  MUFU.EX2 R160, R160 ;  /* 0x000000a000a07308 */ /* 0x000e620000000800 */
[----:B--2---:R-:W-:Y:S01]  /*2e7c0*/  FADD.FTZ R7, R189, R6 ;  /* 0x00000006bd077221 */ /* 0x004fe20000010000 */
[----:B------:R-:W-:-:S06]  /*2e7d0*/  FADD.FTZ R29, R163, R30 ;  /* 0x0000001ea31d7221 */ /* 0x000fcc0000010000 */
[----:B------:R-:W2:Y:S08]  /*2e7e0*/  MUFU.EX2 R186, R186 ;  /* 0x000000ba00ba7308 */ /* 0x000eb00000000800 */
[----:B------:R-:W2:Y:S01]  /*2e7f0*/  MUFU.EX2 R159, R159 ;  /* 0x0000009f009f7308 */ /* 0x000ea20000000800 */
[----:B---3--:R-:W-:Y:S01]  /*2e800*/  FADD.FTZ R6, R188, R7 ;  /* 0x00000007bc067221 */ /* 0x008fe20000010000 */
[----:B----4-:R-:W-:-:S03]  /*2e810*/  FADD.FTZ R29, R162, R29 ;  /* 0x0000001da21d7221 */ /* 0x010fc60000010000 */
[----:B0-----:R-:W-:Y:S01]  /*2e820*/  FADD.FTZ R7, R187, R6 ;  /* 0x00000006bb077221 */ /* 0x001fe20000010000 */
[----:B-1----:R-:W-:-:S03]  /*2e830*/  FADD.FTZ R6, R160, R29 ;  /* 0x0000001da0067221 */ /* 0x002fc60000010000 */
[----:B--2---:R-:W-:Y:S01]  /*2e840*/  FADD.FTZ R29, R186, R7 ;  /* 0x00000007ba1d7221 */ /* 0x004fe20000010000 */
[----:B------:R-:W-:-:S04]  /*2e850*/  FADD.FTZ R31, R159, R6 ;  /* 0x000000069f1f7221 */ /* 0x000fc80000010000 */
[----:B------:R-:W-:Y:S04]  /*2e860*/  ST.E desc[UR4][R2.64+0x10], R29 ;  /* 0x0000101d02007985 */ /* 0x000fe8000c101904 */
[----:B------:R0:W-:Y:S04]  /*2e870*/  ST.E desc[UR6][R2.64+0x14], R31 ;  /* 0x0000141f02007985 */ /* 0x0001e8000c101906 */
[----:B------:R-:W2:Y:S01]  /*2e880*/  LDL.64 R6, [R0+0x80] ;  /* 0x0000800000067983 */ /* 0x000ea20000100a00 */
[----:B------:R-:W-:Y:S02]  /*2e890*/  R2UR UR10, R4 ;  /* 0x00000000040a72ca */ /* 0x000fe400000e0000 */
[----:B------:R-:W-:-:S02]  /*2e8a0*/  R2UR UR11, R5 ;  /* 0x00000000050b72ca */ /* 0x000fc400000e0000 */
[C---:B------:R-:W-:Y:S02]  /*2e8b0*/  R2UR UR12, R4.reuse ;  /* 0x00000000040c72ca */ /* 0x040fe400000e0000 */
[C---:B------:R-:W-:Y:S02]  /*2e8c0*/  R2UR UR13, R5.reuse ;  /* 0x00000000050d72ca */ /* 0x040fe400000e0000 */
[C---:B------:R-:W-:Y:S02]  /*2e8d0*/  R2UR UR14, R4.reuse ;  /* 0x00000000040e72ca */ /* 0x040fe400000e0000 */
[C---:B------:R-:W-:Y:S02]  /*2e8e0*/  R2UR UR15, R5.reuse ;  /* 0x00000000050f72ca */ /* 0x040fe400000e0000 */
[C---:B------:R-:W-:Y:S02]  /*2e8f0*/  R2UR UR16, R4.reuse ;  /* 0x00000000041072ca */ /* 0x040fe400000e0000 */
[----:B------:R-:W-:Y:S01]  /*2e900*/  R2UR UR17, R5 ;  /* 0x00000000051172ca */ /* 0x000fe200000e0000 */
[----:B--2---:R-:W2:Y:S04]  /*2e910*/  LD.E R85, desc[UR4][R6.64] ;  /* 0x0000000406557980 */ /* 0x004ea8000c101900 */
[----:B------:R-:W3:Y:S04]  /*2e920*/  LD.E R87, desc[UR6][R6.64+0x4] ;  /* 0x0000040606577980 */ /* 0x000ee8000c101900 */
        /* <DEDUP_REMOVED lines=35> */
[----:B------:R-:W-:-:S03]  /*2eb60*/  R2UR UR18, R4 ;  /* 0x00000000041272ca */ /* 0x000fc600000e0000 */
[----:B------:R-:W4:Y:S01]  /*2eb70*/  LD.E R49, desc[UR4][R6.64+0x124] ;  /* 0x0001240406317980 */ /* 0x000f22000c101900 */
[----:B------:R-:W-:-:S03]  /*2eb80*/  R2UR UR19, R5 ;  /* 0x00000000051372ca */ /* 0x000fc600000e0000 */
[----:B------:R-:W4:Y:S01]  /*2eb90*/  LD.E R51, desc[UR14][R6.64+0x130] ;  /* 0x0001300e06337980 */ /* 0x000f22000c101900 */
[----:B------:R-:W-:-:S03]  /*2eba0*/  R2UR UR20, R4 ;  /* 0x00000000041472ca */ /* 0x000fc600000e0000 */
[----:B------:R-:W4:Y:S01]  /*2ebb0*/  LD.E R53, desc[UR16][R6.64+0x134] ;  /* 0x0001341006357980 */ /* 0x000f22000c101900 */
[----:B------:R-:W-:-:S03]  /*2ebc0*/  R2UR UR21, R5 ;  /* 0x00000000051572ca */ /* 0x000fc600000e0000 */
[----:B------:R-:W4:Y:S01]  /*2ebd0*/  LD.E R55, desc[UR6][R6.64+0x140] ;  /* 0x0001400606377980 */ /* 0x000f22000c101900 */
[C---:B------:R-:W-:Y:S02]  /*2ebe0*/  R2UR UR22, R4.reuse ;  /* 0x00000000041672ca */ /* 0x040fe400000e0000 */
[C---:B------:R-:W-:Y:S01]  /*2ebf0*/  R2UR UR23, R5.reuse ;  /* 0x00000000051772ca */ /* 0x040fe200000e0000 */
[----:B------:R-:W4:Y:S01]  /*2ec00*/  LD.E R57, desc[UR8][R6.64+0x144] ;  /* 0x0001440806397980 */ /* 0x000f22000c101900 */
[C---:B------:R-:W-:Y:S02]  /*2ec10*/  R2UR UR24, R4.reuse ;  /* 0x00000000041872ca */ /* 0x040fe400000e0000 */
[----:B------:R-:W-:Y:S01]  /*2ec20*/  R2UR UR25, R5 ;  /* 0x00000000051972ca */ /* 0x000fe200000e0000 */
        /* <DEDUP_REMOVED lines=35> */
[----:B--2---:R-:W-:-:S03]  /*2ee60*/  FMUL.FTZ R95, R24, R85 ;  /* 0x00000055185f7220 */ /* 0x004fc60000410000 */
[----:B------:R-:W2:Y:S01]  /*2ee70*/  LD.E R64, desc[UR20][R6.64+0x98] ;  /* 0x0000981406407980 */ /* 0x000ea2000c101900 */
[----:B---3--:R-:W-:-:S03]  /*2ee80*/  FMUL.FTZ R97, R24, R87 ;  /* 0x0000005718617220 */ /* 0x008fc60000410000 */
[----:B------:R-:W3:Y:S01]  /*2ee90*/  LD.E R85, desc[UR20][R6.64+0x1b0] ;  /* 0x0001b01406557980 */ /* 0x000ee2000c101900 */
[----:B----4-:R-:W-:-:S03]  /*2eea0*/  FMUL.FTZ R99, R24, R89 ;  /* 0x0000005918637220 */ /* 0x010fc60000410000 */
[----:B------:R-:W4:Y:S04]  /*2eeb0*/  LD.E R87, desc[UR22][R6.64+0x1b4] ;  /* 0x0001b41606577980 */ /* 0x000f28000c101900 */
[----:B------:R-:W2:Y:S04]  /*2eec0*/  LD.E R89, desc[UR24][R6.64+0x1c0] ;  /* 0x0001c01806597980 */ /* 0x000ea8000c101900 */
[----:B------:R0:W-:Y:S01]  /*2eed0*/  ST.E desc[UR4][R6.64], R95 ;  /* 0x0000005f06007985 */ /* 0x0001e2000c101904 */
[----:B------:R-:W-:-:S03]  /*2eee0*/  FMUL.FTZ R119, R24, R101 ;  /* 0x0000006518777220 */ /* 0x000fc60000410000 */
[----:B------:R1:W-:Y:S04]  /*2eef0*/  ST.E desc[UR6][R6.64+0x4], R97 ;  /* 0x0000046106007985 */ /* 0x0003e8000c101906 */
[----:B------:R1:W-:Y:S04]  /*2ef00*/  ST.E desc[UR8][R6.64+0x10], R99 ;  /* 0x0000106306007985 */ /* 0x0003e8000c101908 */
[----:B0-----:R-:W2:Y:S04]  /*2ef10*/  LD.E R95, desc[UR14][R6.64+0x1d4] ;  /* 0x0001d40e065f7980 */ /* 0x001ea8000c101900 */
[----:B-1----:R-:W2:Y:S04]  /*2ef20*/  LD.E R97, desc[UR16][R6.64+0x1e0] ;  /* 0x0001e01006617980 */ /* 0x002ea8000c101900 */
        /* <DEDUP_REMOVED lines=77> */
[----:B------:R-:W-:Y:S01]  /*2f400*/  ST.E desc[UR4][R6.64+0x14], R119 ;  /* 0x0000147706007985 */ /* 0x000fe2000c101904 */
[C---:B------:R-:W-:Y:S01]  /*2f410*/  FMUL.FTZ R43, R24.reuse, R43 ;  /* 0x0000002b182b7220 */ /* 0x040fe20000410000 */
[----:B------:R-:W-:-:S02]  /*2f420*/  FMUL.FTZ R45, R24, R45 ;  /* 0x0000002d182d7220 */ /* 0x000fc40000410000 */
[----:B------:R-:W-:Y:S01]  /*2f430*/  ST.E desc[UR6][R6.64+0x20], R121 ;  /* 0x0000207906007985 */ /* 0x000fe2000c101906 */
[----:B------:R-:W-:-:S03]  /*2f440*/  FMUL.FTZ R47, R24, R47 ;  /* 0x0000002f182f7220 */ /* 0x000fc60000410000 */
[----:B------:R-:W-:Y:S01]  /*2f450*/  ST.E desc[UR8][R6.64+0x24], R123 ;  /* 0x0000247b06007985 */ /* 0x000fe2000c101908 */
[----:B------:R-:W-:-:S03]  /*2f460*/  FMUL.FTZ R49, R24, R49 ;  /* 0x0000003118317220 */ /* 0x000fc60000410000 */
        /* <DEDUP_REMOVED lines=23> */
[----:B------:R1:W-:Y:S01]  /*2f5e0*/  ST.E desc[UR12][R6.64+0xe4], R33 ;  /* 0x0000e42106007985 */ /* 0x0003e2000c10190c */
[----:B------:R-:W-:-:S03]  /*2f5f0*/  FMUL.FTZ R51, R24, R51 ;  /* 0x0000003318337220 */ /* 0x000fc60000410000 */
[----:B------:R1:W-:Y:S01]  /*2f600*/  ST.E desc[UR14][R6.64+0xf0], R35 ;  /* 0x0000f02306007985 */ /* 0x0003e2000c10190e */
[----:B------:R-:W-:-:S03]  /*2f610*/  FMUL.FTZ R53, R24, R53 ;  /* 0x0000003518357220 */ /* 0x000fc60000410000 */
[----:B------:R1:W-:Y:S01]  /*2f620*/  ST.E desc[UR4][R6.64+0xf4], R37 ;  /* 0x0000f42506007985 */ /* 0x0003e2000c101904 */
[----:B------:R-:W-:-:S03]  /*2f630*/  FMUL.FTZ R55, R24, R55 ;  /* 0x0000003718377220 */ /* 0x000fc60000410000 */
[----:B------:R-:W-:Y:S01]  /*2f640*/  ST.E desc[UR16][R6.64+0x100], R39 ;  /* 0x0001002706007985 */ /* 0x000fe2000c101910 */
        /* <DEDUP_REMOVED lines=26> */
[----:B---3--:R-:W-:-:S03]  /*2f7f0*/  FMUL.FTZ R85, R24, R85 ;  /* 0x0000005518557220 */ /* 0x008fc60000410000 */
[----:B------:R-:W-:Y:S01]  /*2f800*/  ST.E desc[UR16][R6.64+0x170], R67 ;  /* 0x0001704306007985 */ /* 0x000fe2000c101910 */
[----:B----4-:R-:W-:-:S03]  /*2f810*/  FMUL.FTZ R87, R24, R87 ;  /* 0x0000005718577220 */ /* 0x010fc60000410000 */
[----:B------:R-:W-:Y:S01]  /*2f820*/  ST.E desc[UR6][R6.64+0x174], R69 ;  /* 0x0001744506007985 */ /* 0x000fe2000c101906 */
[----:B--2---:R-:W-:-:S03]  /*2f830*/  FMUL.FTZ R89, R24, R89 ;  /* 0x0000005918597220 */ /* 0x004fc60000410000 */
        /* <DEDUP_REMOVED lines=15> */
[----:B0-----:R-:W-:-:S03]  /*2f930*/  FMUL.FTZ R3, R9, R2 ;  /* 0x0000000209037220 */ /* 0x001fc60000410000 */
[----:B------:R-:W-:Y:S01]  /*2f940*/  ST.E desc[UR8][R6.64+0x1c0], R89 ;  /* 0x0001c05906007985 */ /* 0x000fe2000c101908 */
[----:B-1----:R-:W-:-:S03]  /*2f950*/  FMUL.FTZ R29, R9, R30 ;  /* 0x0000001e091d7220 */ /* 0x002fc60000410000 */
[----:B------:R-:W-:Y:S04]  /*2f960*/  ST.E desc[UR10][R6.64+0x1c4], R91 ;  /* 0x0001c45b06007985 */ /* 0x000fe8000c10190a */
[----:B------:R-:W-:Y:S01]  /*2f970*/  ST.E desc[UR12][R6.64+0x1d0], R93 ;  /* 0x0001d05d06007985 */ /* 0x000fe2000c10190c */
[----:B------:R-:W-:-:S03]  /*2f980*/  FMUL.FTZ R31, R9, R36 ;  /* 0x00000024091f7220 */ /* 0x000fc60000410000 */
[----:B------:R-:W-:Y:S01]  /*2f990*/  ST.E desc[UR14][R6.64+0x1d4], R95 ;  /* 0x0001d45f06007985 */ /* 0x000fe2000c10190e */
[----:B------:R-:W-:-:S03]  /*2f9a0*/  FMUL.FTZ R33, R9, R32 ;  /* 0x0000002009217220 */ /* 0x000fc60000410000 */
[----:B------:R-:W-:Y:S01]  /*2f9b0*/  ST.E desc[UR6][R6.64+0x1e0], R97 ;  /* 0x0001e06106007985 */ /* 0x000fe2000c101906 */
[----:B------:R-:W-:-:S03]  /*2f9c0*/  FMUL.FTZ R35, R9, R34 ;  /* 0x0000002209237220 */ /* 0x000fc60000410000 */
[----:B------:R-:W-:Y:S04]  /*2f9d0*/  ST.E desc[UR16][R6.64+0x1e4], R99 ;  /* 0x0001e46306007985 */ /* 0x000fe8000c101910 */
[----:B------:R-:W-:Y:S04]  /*2f9e0*/  ST.E desc[UR4][R6.64+0x1f0], R103 ;  /* 0x0001f06706007985 */ /* 0x000fe8000c101904 */
[----:B------:R-:W-:Y:S01]  /*2f9f0*/  ST.E desc[UR8][R6.64+0x1f4], R101 ;  /* 0x0001f46506007985 */ /* 0x000fe2000c101908 */
[----:B------:R-:W-:-:S03]  /*2fa00*/  FMUL.FTZ R37, R9, R42 ;  /* 0x0000002a09257220 */ /* 0x000fc60000410000 */
        /* <DEDUP_REMOVED lines=9> */
[C---:B------:R-:W-:Y:S01]  /*2faa0*/  FMUL.FTZ R39, R9.reuse, R50 ;  /* 0x0000003209277220 */ /* 0x040fe20000410000 */
[C---:B0-----:R-:W-:Y:S02]  /*2fab0*/  FMUL.FTZ R33, R9.reuse, R46 ;  /* 0x0000002e09217220 */ /* 0x041fe40000410000 */
[----:B------:R0:W-:Y:S01]  /*2fac0*/  ST.E desc[UR8][R6.64+0x38], R29 ;  /* 0x0000381d06007985 */ /* 0x0001e2000c101908 */
[----:B-1----:R-:W-:-:S03]  /*2fad0*/  FMUL.FTZ R35, R9, R48 ;  /* 0x0000003009237220 */ /* 0x002fc60000410000 */
[----:B------:R-:W-:Y:S01]  /*2fae0*/  ST.E desc[UR10][R6.64+0x3c], R37 ;  /* 0x00003c2506007985 */ /* 0x000fe2000c10190a */
[----:B--2---:R-:W-:-:S03]  /*2faf0*/  FMUL.FTZ R3, R9, R52 ;  /* 0x0000003409037220 */ /* 0x004fc60000410000 */
[----:B------:R1:W-:Y:S01]  /*2fb00*/  ST.E desc[UR6][R6.64+0x48], R31 ;  /* 0x0000481f06007985 */ /* 0x0003e2000c101906 */
[----:B0-----:R-:W-:-:S03]  /*2fb10*/  FMUL.FTZ R29, R9, R54 ;  /* 0x00000036091d7220 */ /* 0x001fc60000410000 */
[----:B------:R0:W-:Y:S04]  /*2fb20*/  ST.E desc[UR12][R6.64+0x4c], R33 ;  /* 0x00004c2106007985 */ /* 0x0001e8000c10190c */
[----:B------:R2:W-:Y:S01]  /*2fb30*/  ST.E desc[UR14][R6.64+0x58], R35 ;  /* 0x0000582306007985 */ /* 0x0005e2000c10190e */
[----:B-1----:R-:W-:-:S03]  /*2fb40*/  FMUL.FTZ R31, R9, R56 ;  /* 0x00000038091f7220 */ /* 0x002fc60000410000 */
[----:B------:R1:W-:Y:S01]  /*2fb50*/  ST.E desc[UR16][R6.64+0x5c], R39 ;  /* 0x00005c2706007985 */ /* 0x0003e2000c101910 */
[C---:B------:R-:W-:Y:S01]  /*2fb60*/  FMUL.FTZ R37, R9.reuse, R62 ;  /* 0x0000003e09257220 */ /* 0x040fe20000410000 */
[C---:B0-----:R-:W-:Y:S02]  /*2fb70*/  FMUL.FTZ R33, R9.reuse, R58 ;  /* 0x0000003a09217220 */ /* 0x041fe40000410000 */
[----:B------:R0:W-:Y:S01]  /*2fb80*/  ST.E desc[UR4][R6.64+0x68], R3 ;  /* 0x0000680306007985 */ /* 0x0001e2000c101904 */
[----:B--2---:R-:W-:-:S03]  /*2fb90*/  FMUL.FTZ R35, R9, R60 ;  /* 0x0000003c09237220 */ /* 0x004fc60000410000 */
[----:B------:R2:W-:Y:S01]  /*2fba0*/  ST.E desc[UR8][R6.64+0x6c], R29 ;  /* 0x00006c1d06007985 */ /* 0x0005e2000c101908 */
[----:B-1----:R-:W-:-:S03]  /*2fbb0*/  FMUL.FTZ R39, R9, R64 ;  /* 0x0000004009277220 */ /* 0x002fc60000410000 */
[----:B------:R1:W-:Y:S01]  /*2fbc0*/  ST.E desc[UR6][R6.64+0x78], R31 ;  /* 0x0000781f06007985 */ /* 0x0003e2000c101906 */
[----:B0-----:R-:W-:-:S03]  /*2fbd0*/  FMUL.FTZ R3, R9, R66 ;  /* 0x0000004209037220 */ /* 0x001fc60000410000 */
        /* <DEDUP_REMOVED lines=10> */
[----:B------:R1:W-:Y:S04]  /*2fc80*/  ST.E desc[UR6][R6.64+0xa8], R29 ;  /* 0x0000a81d06007985 */ /* 0x0003e8000c101906 */
[----:B------:R3:W-:Y:S01]  /*2fc90*/  ST.E desc[UR8][R6.64+0xac], R31 ;  /* 0x0000ac1f06007985 */ /* 0x0007e2000c101908 */
[C---:B0-----:R-:W-:Y:S01]  /*2fca0*/  FMUL.FTZ R39, R9.reuse, R78 ;  /* 0x0000004e09277220 */ /* 0x041fe20000410000 */
[C---:B--2---:R-:W-:Y:S02]  /*2fcb0*/  FMUL.FTZ R3, R9.reuse, R80 ;  /* 0x0000005009037220 */ /* 0x044fe40000410000 */
[----:B------:R0:W-:Y:S01]  /*2fcc0*/  ST.E desc[UR10][R6.64+0xb8], R33 ;  /* 0x0000b82106007985 */ /* 0x0001e2000c10190a */
[----:B-1----:R-:W-:-:S03]  /*2fcd0*/  FMUL.FTZ R29, R9, R88 ;  /* 0x00000058091d7220 */ /* 0x002fc60000410000 */
[----:B------:R1:W-:Y:S01]  /*2fce0*/  ST.E desc[UR12][R6.64+0xbc], R35 ;  /* 0x0000bc2306007985 */ /* 0x0003e2000c10190c */
[----:B---3--:R-:W-:-:S03]  /*2fcf0*/  FMUL.FTZ R31, R9, R82 ;  /* 0x00000052091f7220 */ /* 0x008fc60000410000 */
[----:B------:R2:W-:Y:S01]  /*2fd00*/  ST.E desc[UR14][R6.64+0xc8], R37 ;  /* 0x0000c82506007985 */ /* 0x0005e2000c10190e */
[----:B0-----:R-:W-:-:S03]  /*2fd10*/  FMUL.FTZ R33, R9, R86 ;  /* 0x0000005609217220 */ /* 0x001fc60000410000 */
[----:B------:R0:W-:Y:S01]  /*2fd20*/  ST.E desc[UR4][R6.64+0xcc], R3 ;  /* 0x0000cc0306007985 */ /* 0x0001e2000c101904 */
[----:B-1----:R-:W-:-:S03]  /*2fd30*/  FMUL.FTZ R35, R9, R84 ;  /* 0x0000005409237220 */ /* 0x002fc60000410000 */
[----:B------:R1:W-:Y:S01]  /*2fd40*/  ST.E desc[UR16][R6.64+0xd8], R39 ;  /* 0x0000d82706007985 */ /* 0x0003e2000c101910 */
[----:B--2---:R-:W-:-:S03]  /*2fd50*/  FMUL.FTZ R37, R9, R90 ;  /* 0x0000005a09257220 */ /* 0x004fc60000410000 */
        /* <DEDUP_REMOVED lines=59> */
[C---:B-1----:R-:W-:Y:S02]  /*30110*/  FMUL.FTZ R29, R9.reuse, R222 ;  /* 0x000000de091d7220 */ /* 0x042fe40000410000 */
[----:B------:R-:W-:Y:S01]  /*30120*/  ST.E desc[UR8][R6.64+0x1cc], R31 ;  /* 0x0001cc1f06007985 */ /* 0x000fe2000c101908 */
[----:B--2---:R-:W-:-:S03]  /*30130*/  FMUL.FTZ R39, R9, R148 ;  /* 0x0000009409277220 */ /* 0x004fc60000410000 */
[----:B------:R0:W-:Y:S01]  /*30140*/  ST.E desc[UR10][R6.64+0x1d8], R33 ;  /* 0x0001d82106007985 */ /* 0x0001e2000c10190a */
[----:B------:R-:W-:-:S03]  /*30150*/  FMUL.FTZ R9, R9, R224 ;  /* 0x000000e009097220 */ /* 0x000fc60000410000 */
[----:B------:R-:W-:Y:S04]  /*30160*/  ST.E desc[UR6][R6.64+0x1dc], R29 ;  /* 0x0001dc1d06007985 */ /* 0x000fe8000c101906 */
[----:B------:R-:W-:Y:S04]  /*30170*/  ST.E desc[UR12][R6.64+0x1e8], R35 ;  /* 0x0001e82306007985 */ /* 0x000fe8000c10190c */
[----:B------:R-:W-:Y:S04]  /*30180*/  ST.E desc[UR14][R6.64+0x1ec], R37 ;  /* 0x0001ec2506007985 */ /* 0x000fe8000c10190e */
[----:B------:R-:W-:Y:S04]  /*30190*/  ST.E desc[UR16][R6.64+0x1f8], R39 ;  /* 0x0001f82706007985 */ /* 0x000fe8000c101910 */
[----:B------:R1:W-:Y:S04]  /*301a0*/  ST.E desc[UR18][R6.64+0x1fc], R9 ;  /* 0x0001fc0906007985 */ /* 0x0003e8000c101912 */
[----:B---3--:R-:W2:Y:S01]  /*301b0*/  LDL.64 R2, [R0+0x80] ;  /* 0x0000800000027983 */ /* 0x008ea20000100a00 */
[----:B------:R-:W-:-:S02]  /*301c0*/  LEA.HI R8, R8, 0x8, RZ, 0x19 ;  /* 0x0000000808087811 */ /* 0x000fc400078fc8ff */
[----:B------:R-:W-:Y:S01]  /*301d0*/  R2UR UR28, R4 ;  /* 0x00000000041c72ca */ /* 0x000fe200000e0000 */
[----:B0-----:R-:W3:Y:S02]  /*301e0*/  LDL.64 R32, [R0] ;  /* 0x0000000000207983 */ /* 0x001ee40000100a00 */
[----:B------:R1:W-:Y:S01]  /*301f0*/  BAR.SYNC.DEFER_BLOCKING R8, 0x100 ;  /* 0x000400080000751d */ /* 0x0003e20000010000 */
[----:B------:R-:W-:-:S05]  /*30200*/  R2UR UR29, R5 ;  /* 0x00000000051d72ca */ /* 0x000fca00000e0000 */
[----:B------:R-:W4:Y:S04]  /*30210*/  LDL.64 R30, [R0+0x98] ;  /* 0x00009800001e7983 */ /* 0x000f280000100a00 */
[----:B-1----:R-:W4:Y:S04]  /*30220*/  LDL.64 R8, [R0+0x88] ;  /* 0x0000880000087983 */ /* 0x002f280000100a00 */
[----:B--2---:R-:W2:Y:S04]  /*30230*/  LD.E R29, desc[UR4][R2.64] ;  /* 0x00000004021d7980 */ /* 0x004ea8000c101900 */
        /* <DEDUP_REMOVED lines=64> */
[----:B---3--:R-:W3:Y:S04]  /*30640*/  LD.E R33, desc[UR6][R32.64] ;  /* 0x0000000620217980 */ /* 0x008ee8000c101900 */
[----:B----4-:R-:W3:Y:S04]  /*30650*/  LD.E.64 R6, desc[UR4][R30.64] ;  /* 0x000000041e067980 */ /* 0x010ee8000c101b00 */
[----:B--2---:R0:W-:Y:S04]  /*30660*/  ST.E desc[UR8][R2.64], R29 ;  /* 0x0000001d02007985 */ /* 0x0041e8000c101908 */
        /* <DEDUP_REMOVED lines=64> */
[----:B0-----:R-:W4:Y:S04]  /*30a70*/  LD.E R29, desc[UR28][R2.64+0x104] ;  /* 0x0001041c021d7980 */ /* 0x001f28000c101900 */
[----:B----4-:R0:W-:Y:S04]  /*30a80*/  ST.E desc[UR4][R2.64+0x104], R29 ;  /* 0x0001041d02007985 */ /* 0x0101e8000c101904 */
[----:B------:R-:W4:Y:S04]  /*30a90*/  LD.E R31, desc[UR6][R2.64+0x108] ;  /* 0x00010806021f7980 */ /* 0x000f28000c101900 */
[----:B-1----:R-:W3:Y:S04]  /*30aa0*/  LD.E R35, desc[UR8][R2.64+0x10c] ;  /* 0x00010c0802237980 */ /* 0x002ee8000c101900 */
        /* <DEDUP_REMOVED lines=8> */
[----:B0-----:R-:W2:Y:S04]  /*30b30*/  LD.E R29, desc[UR26][R2.64+0x130] ;  /* 0x0001301a021d7980 */ /* 0x001ea8000c101900 */
        /* <DEDUP_REMOVED lines=51> */
[----:B----4-:R-:W-:Y:S04]  /*30e70*/  ST.E desc[UR4][R2.64+0x108], R31 ;  /* 0x0001081f02007985 */ /* 0x010fe8000c101904 */
[----:B---3--:R-:W-:Y:S04]  /*30e80*/  ST.E desc[UR6][R2.64+0x10c], R35 ;  /* 0x00010c2302007985 */ /* 0x008fe8000c101906 */
[----:B--2---:R-:W-:Y:S04]  /*30e90*/  ST.E desc[UR8][R2.64+0x110], R37 ;  /* 0x0001102502007985 */ /* 0x004fe8000c101908 */
        /* <DEDUP_REMOVED lines=59> */
[----:B------:R-:W4:Y:S01]  /*31250*/  LD.E R24, desc[UR28][R8.64] ;  /* 0x0000001c08187980 */ /* 0x000f22000c101900 */
[----:B------:R-:W-:-:S02]  /*31260*/  R2UR UR32, R4 ;  /* 0x00000000042072ca */ /* 0x000fc400000e0000 */
[C---:B------:R-:W-:Y:S02]  /*31270*/  R2UR UR33, R5.reuse ;  /* 0x00000000052172ca */ /* 0x040fe400000e0000 */
[C---:B------:R-:W-:Y:S02]  /*31280*/  R2UR UR30, R4.reuse ;  /* 0x00000000041e72ca */ /* 0x040fe400000e0000 */
[C---:B------:R-:W-:Y:S02]  /*31290*/  R2UR UR31, R5.reuse ;  /* 0x00000000051f72ca */ /* 0x040fe400000e0000 */
[C---:B------:R-:W-:Y:S02]  /*312a0*/  R2UR UR56, R4.reuse ;  /* 0x00000000043872ca */ /* 0x040fe400000e0000 */
[----:B------:R-:W-:Y:S02]  /*312b0*/  R2UR UR57, R5 ;  /* 0x00000000053972ca */ /* 0x000fe400000e0000 */
        /* <DEDUP_REMOVED lines=14> */
[----:B------:R-:W-:Y:S02]  /*313a0*/  R2UR UR34, R4 ;  /* 0x00000000042272ca */ /* 0x000fe400000e0000 */
[----:B------:R-:W-:Y:S01]  /*313b0*/  R2UR UR35, R5 ;  /* 0x00000000052372ca */ /* 0x000fe200000e0000 */
[----:B------:R-:W-:Y:S01]  /*313c0*/  IMAD R6, R33, 0xc00, R6 ;  /* 0x00000c0021067824 */ /* 0x000fe200078e0206 */
[----:B------:R-:W-:Y:S01]  /*313d0*/  F2FP.F16.F32.PACK_AB R152, R25, R152 ;  /* 0x000000981998723e */ /* 0x000fe200000000ff */
[----:B0-----:R-:W4:Y:S01]  /*313e0*/  LD.E R29, desc[UR22][R2.64+0x14] ;  /* 0x00001416021d7980 */ /* 0x001f22000c101900 */
[----:B------:R-:W-:Y:S02]  /*313f0*/  F2FP.F16.F32.PACK_AB R154, R27, R154 ;  /* 0x0000009a1b9a723e */ /* 0x000fe400000000ff */
[----:B------:R-:W-:Y:S01]  /*31400*/  F2FP.F16.F32.PACK_AB R153, R26, R153 ;  /* 0x000000991a99723e */ /* 0x000fe200000000ff */
[----:B------:R-:W4:Y:S01]  /*31410*/  LD.E R25, desc[UR30][R2.64+0x4] ;  /* 0x0000041e02197980 */ /* 0x000f22000c101900 */
[----:B------:R-:W-:-:S03]  /*31420*/  F2FP.F16.F32.PACK_AB R155, R28, R155 ;  /* 0x0000009b1c9b723e */ /* 0x000fc600000000ff */
        /* <DEDUP_REMOVED lines=128> */
[----:B------:R-:W-:Y:S01]  /*31c30*/  R2UR UR7, R7 ;  /* 0x00000000070772ca */ /* 0x000fe200000e0000 */
[----:B------:R-:W-:Y:S01]  /*31c40*/  VOTEU.ANY UP0, P0 ;  /* 0x00000000003f7886 */ /* 0x000fe20000000100 */
        /* <DEDUP_REMOVED lines=23> */
[----:B------:R-:W-:Y:S01]  /*31dc0*/  R2UR UR29, R5 ;  /* 0x00000000051d72ca */ /* 0x000fe200000e0000 */
[----:B--2---:R-:W-:-:S06]  /*31dd0*/  WARPGROUP.ARRIVE ;  /* 0x00000000000079c5 */ /* 0x004fcc0000000000 */
[----:B------:R-:W-:Y:S01]  /*31de0*/  HGMMA.64x256x16.F32 R24, R152, gdesc[UR4].tnspB, R24, UP0, gsb0 ;  /* 0x43e0000498187df0 */ /* 0x000fe2000b800818 */
        /* <DEDUP_REMOVED lines=23> */
[----:B------:R-:W-:Y:S01]  /*31f60*/  R2UR UR31, R5 ;  /* 0x00000000051f72ca */ /* 0x000fe200000e0000 */
[----:B------:R-:W-:-:S02]  /*31f70*/  WARPGROUP.DEPBAR.LE gsb0, 0x0 ;  /* 0x00008000000079c5 */ /* 0x000fc40000010000 */
[----:B------:R0:W-:Y:S01]  /*31f80*/  ST.E desc[UR4][R2.64], R24 ;  /* 0x0000001802007985 */ /* 0x0001e2000c101904 */
[C---:B------:R-:W-:Y:S02]  /*31f90*/  R2UR UR4, R4.reuse ;  /* 0x00000000040472ca */ /* 0x040fe400000e0000 */
[C---:B------:R-:W-:Y:S01]  /*31fa0*/  R2UR UR5, R5.reuse ;  /* 0x00000000050572ca */ /* 0x040fe200000e0000 */
[----:B------:R1:W-:Y:S01]  /*31fb0*/  ST.E desc[UR6][R2.64+0x4], R25 ;  /* 0x0000041902007985 */ /* 0x0003e2000c101906 */
[----:B------:R-:W-:Y:S02]  /*31fc0*/  R2UR UR6, R4 ;  /* 0x00000000040672ca */ /* 0x000fe400000e0000 */
[----:B------:R-:W-:-:S09]  /*31fd0*/  R2UR UR7, R5 ;  /* 0x00000000050772ca */ /* 0x000fd200000e0000 */
[----:B------:R2:W-:Y:S01]  /*31fe0*/  ST.E desc[UR4][R2.64+0x8], R26 ;  /* 0x0000081a02007985 */ /* 0x0005e2000c101904 */
[C---:B------:R-:W-:Y:S02]  /*31ff0*/  R2UR UR4, R4.reuse ;  /* 0x00000000040472ca */ /* 0x040fe400000e0000 */
[C---:B------:R-:W-:Y:S01]  /*32000*/  R2UR UR5, R5.reuse ;  /* 0x00000000050572ca */ /* 0x040fe200000e0000 */
[----:B------:R3:W-:Y:S01]  /*32010*/  ST.E desc[UR6][R2.64+0xc], R27 ;  /* 0x00000c1b02007985 */ /* 0x0007e2000c101906 */
[C---:B------:R-:W-:Y:S02]  /*32020*/  R2UR UR6, R4.reuse ;  /* 0x00000000040672ca */ /* 0x040fe400000e0000 */
[C---:B------:R-:W-:Y:S01]  /*32030*/  R2UR UR7, R5.reuse ;  /* 0x00000000050772ca */ /* 0x040fe200000e0000 */
[----:B------:R4:W-:Y:S01]  /*32040*/  ST.E desc[UR8][R2.64+0x10], R28 ;  /* 0x0000101c02007985 */ /* 0x0009e2000c101908 */
[C---:B------:R-:W-:Y:S02]  /*32050*/  R2UR UR8, R4.reuse ;  /* 0x00000000040872ca */ /* 0x040fe400000e0000 */
[----:B------:R-:W-:Y:S01]  /*32060*/  R2UR UR9, R5 ;  /* 0x00000000050972ca */ /* 0x000fe200000e0000 */
[----:B------:R4:W-:Y:S01]  /*32070*/  ST.E desc[UR10][R2.64+0x14], R29 ;  /* 0x0000141d02007985 */ /* 0x0009e2000c10190a */
[----:B------:R-:W-:-:S02]  /*32080*/  R2UR UR10, R4 ;  /* 0x00000000040a72ca */ /* 0x000fc400000e0000 */
        /* <DEDUP_REMOVED lines=318> */
[----:B------:R-:W-:Y:S01]  /*33470*/  R2UR UR23, R5 ;  /* 0x00000000051772ca */ /* 0x000fe200000e0000 */
[----:B------:R4:W-:Y:S04]  /*33480*/  ST.E desc[UR24][R2.64+0x1c0], R136 ;  /* 0x0001c08802007985 */ /* 0x0009e8000c101918 */
[----:B------:R4:W-:Y:S04]  /*33490*/  ST.E desc[UR26][R2.64+0x1c4], R137 ;  /* 0x0001c48902007985 */ /* 0x0009e8000c10191a */
[----:B------:R4:W-:Y:S04]  /*334a0*/  ST.E desc[UR28][R2.64+0x1c8], R138 ;  /* 0x0001c88a02007985 */ /* 0x0009e8000c10191c */
[----:B------:R4:W-:Y:S04]  /*334b0*/  ST.E desc[UR4][R2.64+0x1cc], R139 ;  /* 0x0001cc8b02007985 */ /* 0x0009e8000c101904 */
[----:B------:R4:W-:Y:S04]  /*334c0*/  ST.E desc[UR6][R2.64+0x1d0], R140 ;  /* 0x0001d08c02007985 */ /* 0x0009e8000c101906 */
[----:B------:R4:W-:Y:S04]  /*334d0*/  ST.E desc[UR8][R2.64+0x1d4], R141 ;  /* 0x0001d48d02007985 */ /* 0x0009e8000c101908 */
[----:B------:R4:W-:Y:S01]  /*334e0*/  ST.E desc[UR10][R2.64+0x1d8], R142 ;  /* 0x0001d88e02007985 */ /* 0x0009e2000c10190a */
[----:B------:R-:W-:-:S03]  /*334f0*/  R2UR UR24, R4 ;  /* 0x00000000041872ca */ /* 0x000fc600000e0000 */
[----:B------:R4:W-:Y:S01]  /*33500*/  ST.E desc[UR12][R2.64+0x1dc], R143 ;  /* 0x0001dc8f02007985 */ /* 0x0009e2000c10190c */
[----:B------:R-:W-:-:S03]  /*33510*/  R2UR UR25, R5 ;  /* 0x00000000051972ca */ /* 0x000fc600000e0000 */
[----:B------:R4:W-:Y:S01]  /*33520*/  ST.E desc[UR14][R2.64+0x1e0], R144 ;  /* 0x0001e09002007985 */ /* 0x0009e2000c10190e */
[----:B------:R-:W-:-:S03]  /*33530*/  R2UR UR26, R4 ;  /* 0x00000000041a72ca */ /* 0x000fc600000e0000 */
[----:B------:R4:W-:Y:S01]  /*33540*/  ST.E desc[UR16][R2.64+0x1e4], R145 ;  /* 0x0001e49102007985 */ /* 0x0009e2000c101910 */
[----:B------:R-:W-:-:S03]  /*33550*/  R2UR UR27, R5 ;  /* 0x00000000051b72ca */ /* 0x000fc600000e0000 */
[----:B------:R4:W-:Y:S01]  /*33560*/  ST.E desc[UR18][R2.64+0x1e8], R146 ;  /* 0x0001e89202007985 */ /* 0x0009e2000c101912 */
[C---:B------:R-:W-:Y:S02]  /*33570*/  R2UR UR28, R4.reuse ;  /* 0x00000000041c72ca */ /* 0x040fe400000e0000 */
[----:B------:R-:W-:Y:S01]  /*33580*/  R2UR UR29, R5 ;  /* 0x00000000051d72ca */ /* 0x000fe200000e0000 */
[----:B------:R4:W-:Y:S01]  /*33590*/  ST.E desc[UR20][R2.64+0x1ec], R147 ;  /* 0x0001ec9302007985 */ /* 0x0009e2000c101914 */
[----:B------:R-:W-:-:S03]  /*335a0*/  R2UR UR20, R4 ;  /* 0x00000000041472ca */ /* 0x000fc600000e0000 */
[----:B------:R4:W-:Y:S01]  /*335b0*/  ST.E desc[UR22][R2.64+0x1f0], R148 ;  /* 0x0001f09402007985 */ /* 0x0009e2000c101916 */
        /* <DEDUP_REMOVED lines=13> */
[----:B------:R4:W-:Y:S04]  /*33690*/  ST.E desc[UR24][R2.64+0x1f4], R149 ;  /* 0x0001f49502007985 */ /* 0x0009e8000c101918 */
[----:B------:R4:W-:Y:S01]  /*336a0*/  ST.E desc[UR26][R2.64+0x1f8], R150 ;  /* 0x0001f89602007985 */ /* 0x0009e2000c10191a */
[----:B------:R-:W-:-:S03]  /*336b0*/  R2UR UR8, R4 ;  /* 0x00000000040872ca */ /* 0x000fc600000e0000 */
[----:B------:R4:W-:Y:S01]  /*336c0*/  ST.E desc[UR28][R2.64+0x1fc], R151 ;  /* 0x0001fc9702007985 */ /* 0x0009e2000c10191c */
[----:B------:R-:W-:-:S03]  /*336d0*/  R2UR UR9, R5 ;  /* 0x00000000050972ca */ /* 0x000fc600000e0000 */
[----:B------:R-:W-:Y:S01]  /*336e0*/  ST.E desc[UR22][R8.64], R197 ;  /* 0x000000c508007985 */ /* 0x000fe2000c101916 */
[C---:B------:R-:W-:Y:S02]  /*336f0*/  R2UR UR6, R4.reuse ;  /* 0x00000000040672ca */ /* 0x040fe400000e0000 */
[C---:B------:R-:W-:Y:S01]  /*33700*/  R2UR UR7, R5.reuse ;  /* 0x00000000050772ca */ /* 0x040fe200000e0000 */
[----:B0-----:R-:W4:Y:S01]  /*33710*/  LD.E R24, desc[UR20][R2.64] ;  /* 0x0000001402187980 */ /* 0x001f22000c101900 */
[C---:B------:R-:W-:Y:S02]  /*33720*/  R2UR UR4, R4.reuse ;  /* 0x00000000040472ca */ /* 0x040fe400000e0000 */
[C---:B------:R-:W-:Y:S01]  /*33730*/  R2UR UR5, R5.reuse ;  /* 0x00000000050572ca */ /* 0x040fe200000e0000 */
[----:B-1----:R-:W4:Y:S01]  /*33740*/  LD.E R25, desc[UR18][R2.64+0x4] ;  /* 0x0000041202197980 */ /* 0x002f22000c101900 */
[C---:B------:R-:W-:Y:S02]  /*33750*/  R2UR UR28, R4.reuse ;  /* 0x00000000041c72ca */ /* 0x040fe400000e0000 */
[----:B------:R-:W-:Y:S01]  /*33760*/  R2UR UR29, R5 ;  /* 0x00000000051d72ca */ /* 0x000fe200000e0000 */
[----:B--2---:R-:W2:Y:S01]  /*33770*/  LD.E R26, desc[UR16][R2.64+0x8] ;  /* 0x00000810021a7980 */ /* 0x004ea2000c101900 */
[----:B------:R-:W-:-:S02]  /*33780*/  R2UR UR26, R4 ;  /* 0x00000000041a72ca */ /* 0x000fc400000e0000 */
[C---:B------:R-:W-:Y:S01]  /*33790*/  R2UR UR27, R5.reuse ;  /* 0x00000000051b72ca */ /* 0x040fe200000e0000 */
[----:B---3--:R-:W2:Y:S01]  /*337a0*/  LD.E R27, desc[UR56][R2.64+0xc] ;  /* 0x00000c38021b7980 */ /* 0x008ea2000c101900 */
[C---:B------:R-:W-:Y:S02]  /*337b0*/  R2UR UR24, R4.reuse ;  /* 0x00000000041872ca */ /* 0x040fe400000e0000 */
[C---:B------:R-:W-:Y:S01]  /*337c0*/  R2UR UR25, R5.reuse ;  /* 0x00000000051972ca */ /* 0x040fe200000e0000 */
[----:B----4-:R-:W2:Y:S01]  /*337d0*/  LD.E R28, desc[UR54][R2.64+0x10] ;  /* 0x00001036021c7980 */ /* 0x010ea2000c101900 */
[C---:B------:R-:W-:Y:S02]  /*337e0*/  R2UR UR22, R4.reuse ;  /* 0x00000000041672ca */ /* 0x040fe400000e0000 */
[----:B------:R-:W-:Y:S01]  /*337f0*/  R2UR UR23, R5 ;  /* 0x00000000051772ca */ /* 0x000fe200000e0000 */
[----:B------:R-:W2:Y:S01]  /*33800*/  LD.E R29, desc[UR14][R2.64+0x14] ;  /* 0x0000140e021d7980 */ /* 0x000ea2000c101900 */
[----:B------:R-:W-:-:S02]  /*33810*/  R2UR UR20, R4 ;  /* 0x00000000041472ca */ /* 0x000fc400000e0000 */
[C---:B------:R-:W-:Y:S01]  /*33820*/  R2UR UR21, R5.reuse ;  /* 0x00000000051572ca */ /* 0x040fe200000e0000 */
[----:B------:R-:W2:Y:S01]  /*33830*/  LD.E R30, desc[UR12][R2.64+0x18] ;  /* 0x0000180c021e7980 */ /* 0x000ea2000c101900 */
[C---:B------:R-:W-:Y:S02]  /*33840*/  R2UR UR18, R4.reuse ;  /* 0x00000000041272ca */ /* 0x040fe400000e0000 */
[C---:B------:R-:W-:Y:S01]  /*33850*/  R2UR UR19, R5.reuse ;  /* 0x00000000051372ca */ /* 0x040fe200000e0000 */
[----:B------:R-:W2:Y:S01]  /*33860*/  LD.E R31, desc[UR10][R2.64+0x1c] ;  /* 0x00001c0a021f7980 */ /* 0x000ea2000c101900 */
        /* <DEDUP_REMOVED lines=303> */
[----:B------:R-:W-:Y:S02]  /*34b60*/  R2UR UR10, R4 ;  /* 0x00000000040a72ca */ /* 0x000fe400000e0000 */
[----:B------:R-:W-:Y:S01]  /*34b70*/  R2UR UR11, R5 ;  /* 0x00000000050b72ca */ /* 0x000fe200000e0000 */
        /* <DEDUP_REMOVED lines=19> */
[----:B------:R-:W-:-:S02]  /*34cb0*/  VIADD R152, R6, 0x80 ;  /* 0x0000008006987836 */ /* 0x000fc40000000000 */
[----:B------:R-:W-:-:S03]  /*34cc0*/  IMAD.MOV.U32 R153, RZ, RZ, R7 ;  /* 0x000000ffff997224 */ /* 0x000fc600078e0007 */
[----:B------:R-:W-:Y:S02]  /*34cd0*/  R2UR UR6, R152 ;  /* 0x00000000980672ca */ /* 0x000fe400000e0000 */
[----:B------:R-:W-:Y:S02]  /*34ce0*/  R2UR UR7, R153 ;  /* 0x00000000990772ca */ /* 0x000fe400000e0000 */
[----:B------:R-:W-:Y:S02]  /*34cf0*/  F2FP.F16.F32.PACK_AB R152, R20, R21 ;  /* 0x000000151498723e */ /* 0x000fe400000000ff */
[----:B------:R-:W-:Y:S02]  /*34d00*/  F2FP.F16.F32.PACK_AB R154, R12, R13 ;  /* 0x0000000d0c9a723e */ /* 0x000fe400000000ff */
[----:B------:R-:W-:Y:S02]  /*34d10*/  F2FP.F16.F32.PACK_AB R153, R156, R157 ;  /* 0x0000009d9c99723e */ /* 0x000fe400000000ff */
[----:B------:R-:W-:-:S02]  /*34d20*/  F2FP.F16.F32.PACK_AB R155, R158, R10 ;  /* 0x0000000a9e9b723e */ /* 0x000fc400000000ff */
        /* <DEDUP_REMOVED lines=24> */
[----:B--2---:R-:W-:-:S06]  /*34eb0*/  WARPGROUP.ARRIVE ;  /* 0x00000000000079c5 */ /* 0x004fcc0000000000 */
[----:B------:R-:W-:Y:S01]  /*34ec0*/  HGMMA.64x256x16.F32 R24, R152, gdesc[UR4].tnspB, R24, gsb0 ;  /* 0x43e0000498187df0 */ /* 0x000fe20008000818 */
        /* <DEDUP_REMOVED lines=2698> */
[----:B------:R4:W-:Y:S04]  /*3f770*/  ST.E desc[UR18][R2.64+0x1b4], R133 ;  /* 0x0001b48502007985 */ /* 0x0009e8000c101912 */
        /* <DEDUP_REMOVED lines=24> */
[----:B------:R-:W-:Y:S04]  /*3f900*/  ST.E desc[UR20][R2.64+0x1ec], R147 ;  /* 0x0001ec9302007985 */ /* 0x000fe8000c101914 */
[----:B------:R-:W-:Y:S01]  /*3f910*/  ST.E desc[UR22][R2.64+0x1f0], R148 ;  /* 0x0001f09402007985 */ /* 0x000fe2000c101916 */
[----:B------:R-:W-:-:S03]  /*3f920*/  R2UR UR22, R4 ;  /* 0x00000000041672ca */ /* 0x000fc600000e0000 */
[----:B------:R-:W-:Y:S01]  /*3f930*/  ST.E desc[UR24][R2.64+0x1f4], R149 ;  /* 0x0001f49502007985 */ /* 0x000fe2000c101918 */
[----:B------:R-:W-:-:S03]  /*3f940*/  R2UR UR23, R5 ;  /* 0x00000000051772ca */ /* 0x000fc600000e0000 */
[----:B------:R-:W-:Y:S01]  /*3f950*/  ST.E desc[UR26][R2.64+0x1f8], R150 ;  /* 0x0001f89602007985 */ /* 0x000fe2000c10191a */
[----:B------:R-:W-:-:S03]  /*3f960*/  R2UR UR20, R4 ;  /* 0x00000000041472ca */ /* 0x000fc600000e0000 */
[----:B------:R-:W-:Y:S01]  /*3f970*/  ST.E desc[UR28][R2.64+0x1fc], R151 ;  /* 0x0001fc9702007985 */ /* 0x000fe2000c10191c */
[C---:B------:R-:W-:Y:S02]  /*3f980*/  R2UR UR21, R5.reuse ;  /* 0x00000000051572ca */ /* 0x040fe400000e0000 */
[C---:B------:R-:W-:Y:S01]  /*3f990*/  R2UR UR16, R4.reuse ;  /* 0x00000000041072ca */ /* 0x040fe200000e0000 */
[----:B------:R4:W-:Y:S01]  /*3f9a0*/  ST.E desc[UR18][R2.64+0x1e8], R146 ;  /* 0x0001e89202007985 */ /* 0x0009e2000c101912 */
        /* <DEDUP_REMOVED lines=8> */
[----:B------:R-:W-:Y:S01]  /*3fa30*/  R2UR UR11, R5 ;  /* 0x00000000050b72ca */ /* 0x000fe200000e0000 */
[----:B------:R-:W-:Y:S01]  /*3fa40*/  ST.E desc[UR22][R8.64], R197 ;  /* 0x000000c508007985 */ /* 0x000fe2000c101916 */
[----:B------:R-:W-:-:S02]  /*3fa50*/  R2UR UR8, R4 ;  /* 0x00000000040872ca */ /* 0x000fc400000e0000 */
        /* <DEDUP_REMOVED lines=349> */
[----:B------:R-:W-:Y:S01]  /*41030*/  VIADD R6, R6, 0x280 ;  /* 0x0000028006067836 */ /* 0x000fe20000000000 */
[----:B------:R-:W-:-:S04]  /*41040*/  R2UR UR7, R7 ;  /* 0x00000000070772ca */ /* 0x000fc800000e0000 */
[----:B------:R-:W-:Y:S02]  /*41050*/  R2UR UR6, R6 ;  /* 0x00000000060672ca */ /* 0x000fe400000e0000 */
[----:B------:R-:W-:Y:S02]  /*41060*/  F2FP.F16.F32.PACK_AB R156, R188, R189 ;  /* 0x000000bdbc9c723e */ /* 0x000fe400000000ff */
[----:B------:R-:W-:Y:S02]  /*41070*/  F2FP.F16.F32.PACK_AB R158, R186, R187 ;  /* 0x000000bbba9e723e */ /* 0x000fe400000000ff */
[----:B------:R-:W-:Y:S02]  /*41080*/  F2FP.F16.F32.PACK_AB R157, R162, R163 ;  /* 0x000000a3a29d723e */ /* 0x000fe400000000ff */
[----:B------:R-:W-:Y:S02]  /*41090*/  F2FP.F16.F32.PACK_AB R159, R159, R160 ;  /* 0x000000a09f9f723e */ /* 0x000fe400000000ff */
        /* <DEDUP_REMOVED lines=27> */
[C---:B------:R-:W-:Y:S01]  /*41250*/  R2UR UR7, R5.reuse ;  /* 0x00000000050772ca */ /* 0x040fe200000e0000 */
[----:B------:R-:W-:Y:S02]  /*41260*/  WARPGROUP.DEPBAR.LE gsb0, 0x0 ;  /* 0x00008000000079c5 */ /* 0x000fe40000010000 */
[----:B------:R-:W-:Y:S01]  /*41270*/  ST.E desc[UR4][R2.64], R24 ;  /* 0x0000001802007985 */ /* 0x000fe2000c101904 */
[----:B------:R-:W-:Y:S02]  /*41280*/  R2UR UR4, R4 ;  /* 0x00000000040472ca */ /* 0x000fe400000e0000 */
[----:B------:R-:W-:-:S07]  /*41290*/  R2UR UR5, R5 ;  /* 0x00000000050572ca */ /* 0x000fce00000e0000 */
[----:B------:R0:W-:Y:S01]  /*412a0*/  ST.E desc[UR6][R2.64+0x4], R25 ;  /* 0x0000041902007985 */ /* 0x0001e2000c101906 */
[C---:B------:R-:W-:Y:S02]  /*412b0*/  R2UR UR6, R4.reuse ;  /* 0x00000000040672ca */ /* 0x040fe400000e0000 */
[C---:B------:R-:W-:Y:S01]  /*412c0*/  R2UR UR7, R5.reuse ;  /* 0x00000000050772ca */ /* 0x040fe200000e0000 */
[----:B------:R-:W-:Y:S01]  /*412d0*/  ST.E desc[UR8][R2.64+0x8], R26 ;  /* 0x0000081a02007985 */ /* 0x000fe2000c101908 */
[C---:B------:R-:W-:Y:S02]  /*412e0*/  R2UR UR8, R4.reuse ;  /* 0x00000000040872ca */ /* 0x040fe400000e0000 */
[C---:B------:R-:W-:Y:S01]  /*412f0*/  R2UR UR9, R5.reuse ;  /* 0x00000000050972ca */ /* 0x040fe200000e0000 */
[----:B------:R1:W-:Y:S01]  /*41300*/  ST.E desc[UR10][R2.64+0xc], R27 ;  /* 0x00000c1b02007985 */ /* 0x0003e2000c10190a */
[C---:B------:R-:W-:Y:S02]  /*41310*/  R2UR UR10, R4.reuse ;  /* 0x00000000040a72ca */ /* 0x040fe400000e0000 */
[----:B------:R-:W-:Y:S01]  /*41320*/  R2UR UR11, R5 ;  /* 0x00000000050b72ca */ /* 0x000fe200000e0000 */
[----:B------:R-:W-:Y:S01]  /*41330*/  ST.E desc[UR12][R2.64+0x10], R28 ;  /* 0x0000101c02007985 */ /* 0x000fe2000c10190c */
[----:B------:R-:W-:-:S02]  /*41340*/  R2UR UR12, R4 ;  /* 0x00000000040c72ca */ /* 0x000fc400000e0000 */
[C---:B------:R-:W-:Y:S01]  /*41350*/  R2UR UR13, R5.reuse ;  /* 0x00000000050d72ca */ /* 0x040fe200000e0000 */
[----:B------:R2:W-:Y:S01]  /*41360*/  ST.E desc[UR14][R2.64+0x14], R29 ;  /* 0x0000141d02007985 */ /* 0x0005e2000c10190e */
[C---:B------:R-:W-:Y:S02]  /*41370*/  R2UR UR14, R4.reuse ;  /* 0x00000000040e72ca */ /* 0x040fe400000e0000 */
[C---:B------:R-:W-:Y:S01]  /*41380*/  R2UR UR15, R5.reuse ;  /* 0x00000000050f72ca */ /* 0x040fe200000e0000 */
[----:B------:R-:W-:Y:S01]  /*41390*/  ST.E desc[UR16][R2.64+0x18], R30 ;  /* 0x0000181e02007985 */ /* 0x000fe2000c101910 */
[C---:B------:R-:W-:Y:S02]  /*413a0*/  R2UR UR16, R4.reuse ;  /* 0x00000000041072ca */ /* 0x040fe400000e0000 */
[----:B------:R-:W-:Y:S01]  /*413b0*/  R2UR UR17, R5 ;  /* 0x00000000051172ca */ /* 0x000fe200000e0000 */
[----:B------:R3:W-:Y:S01]  /*413c0*/  ST.E desc[UR18][R2.64+0x1c], R31 ;  /* 0x00001c1f02007985 */ /* 0x0007e2000c101912 */
[----:B------:R-:W-:-:S02]  /*413d0*/  R2UR UR18, R4 ;  /* 0x00000000041272ca */ /* 0x000fc400000e0000 */
        /* <DEDUP_REMOVED lines=10> */
[----:B------:R-:W-:Y:S01]  /*41480*/  ST.E desc[UR6][R2.64+0x2c], R35 ;  /* 0x00002c2302007985 */ /* 0x000fe2000c101906 */
[C---:B------:R-:W-:Y:S02]  /*41490*/  R2UR UR6, R4.reuse ;  /* 0x00000000040672ca */ /* 0x040fe400000e0000 */
[C---:B------:R-:W-:Y:S01]  /*414a0*/  R2UR UR7, R5.reuse ;  /* 0x00000000050772ca */ /* 0x040fe200000e0000 */
[----:B------:R-:W-:Y:S01]  /*414b0*/  ST.E desc[UR8][R2.64+0x30], R36 ;  /* 0x0000302402007985 */ /* 0x000fe2000c101908 */
        /* <DEDUP_REMOVED lines=345> */
[----:B------:R-:W-:-:S03]  /*42a50*/  R2UR UR4, R4 ;  /* 0x00000000040472ca */ /* 0x000fc600000e0000 */
[----:B------:R4:W-:Y:S01]  /*42a60*/  ST.E desc[UR6][R8.64], R197 ;  /* 0x000000c508007985 */ /* 0x0009e2000c101906 */
[----:B------:R-:W-:-:S03]  /*42a70*/  R2UR UR5, R5 ;  /* 0x00000000050572ca */ /* 0x000fc600000e0000 */
[----:B------:R-:W4:Y:S01]  /*42a80*/  LD.E R7, desc[UR8][R2.64] ;  /* 0x0000000802077980 */ /* 0x000f22000c101900 */
[C---:B------:R-:W-:Y:S02]  /*42a90*/  R2UR UR6, R4.reuse ;  /* 0x00000000040672ca */ /* 0x040fe400000e0000 */
[C---:B------:R-:W-:Y:S01]  /*42aa0*/  R2UR UR7, R5.reuse ;  /* 0x00000000050772ca */ /* 0x040fe200000e0000 */
[----:B------:R-:W4:Y:S01]  /*42ab0*/  LD.E R13, desc[UR10][R2.64+0x4] ;  /* 0x0000040a020d7980 */ /* 0x000f22000c101900 */
[C---:B------:R-:W-:Y:S02]  /*42ac0*/  R2UR UR8, R4.reuse ;  /* 0x00000000040872ca */ /* 0x040fe400000e0000 */
[C---:B------:R-:W-:Y:S01]  /*42ad0*/  R2UR UR9, R5.reuse ;  /* 0x00000000050972ca */ /* 0x040fe200000e0000 */
[----:B------:R-:W4:Y:S01]  /*42ae0*/  LD.E R15, desc[UR12][R2.64+0x8] ;  /* 0x0000080c020f7980 */ /* 0x000f22000c101900 */
[C---:B------:R-:W-:Y:S02]  /*42af0*/  R2UR UR10, R4.reuse ;  /* 0x00000000040a72ca */ /* 0x040fe400000e0000 */
[----:B------:R-:W-:Y:S01]  /*42b00*/  R2UR UR11, R5 ;  /* 0x00000000050b72ca */ /* 0x000fe200000e0000 */
[----:B------:R-:W4:Y:S01]  /*42b10*/  LD.E R19, desc[UR14][R2.64+0xc] ;  /* 0x00000c0e02137980 */ /* 0x000f22000c101900 */
[----:B------:R-:W-:-:S02]  /*42b20*/  R2UR UR12, R4 ;  /* 0x00000000040c72ca */ /* 0x000fc400000e0000 */
[C---:B------:R-:W-:Y:S01]  /*42b30*/  R2UR UR13, R5.reuse ;  /* 0x00000000050d72ca */ /* 0x040fe200000e0000 */
[----:B------:R-:W4:Y:S01]  /*42b40*/  LD.E R21, desc[UR16][R2.64+0x10] ;  /* 0x0000101002157980 */ /* 0x000f22000c101900 */
[C---:B------:R-:W-:Y:S02]  /*42b50*/  R2UR UR14, R4.reuse ;  /* 0x00000000040e72ca */ /* 0x040fe400000e0000 */
[C---:B------:R-:W-:Y:S01]  /*42b60*/  R2UR UR15, R5.reuse ;  /* 0x00000000050f72ca */ /* 0x040fe200000e0000 */
[----:B0-----:R-:W4:Y:S01]  /*42b70*/  LD.E R25, desc[UR18][R2.64+0x14] ;  /* 0x0000141202197980 */ /* 0x001f22000c101900 */
[C---:B------:R-:W-:Y:S02]  /*42b80*/  R2UR UR16, R4.reuse ;  /* 0x00000000041072ca */ /* 0x040fe400000e0000 */
[----:B------:R-:W-:Y:S01]  /*42b90*/  R2UR UR17, R5 ;  /* 0x00000000051172ca */ /* 0x000fe200000e0000 */
[----:B-1----:R-:W4:Y:S01]  /*42ba0*/  LD.E R27, desc[UR20][R2.64+0x18] ;  /* 0x00001814021b7980 */ /* 0x002f22000c101900 */
[----:B------:R-:W-:-:S02]  /*42bb0*/  R2UR UR18, R4 ;  /* 0x00000000041272ca */ /* 0x000fc400000e0000 */
[C---:B------:R-:W-:Y:S01]  /*42bc0*/  R2UR UR19, R5.reuse ;  /* 0x00000000051372ca */ /* 0x040fe200000e0000 */
[----:B--2---:R-:W2:Y:S01]  /*42bd0*/  LD.E R29, desc[UR22][R2.64+0x1c] ;  /* 0x00001c16021d7980 */ /* 0x004ea2000c101900 */
[C---:B------:R-:W-:Y:S02]  /*42be0*/  R2UR UR20, R4.reuse ;  /* 0x00000000041472ca */ /* 0x040fe400000e0000 */
[C---:B------:R-:W-:Y:S01]  /*42bf0*/  R2UR UR21, R5.reuse ;  /* 0x00000000051572ca */ /* 0x040fe200000e0000 */
[----:B---3--:R-:W3:Y:S01]  /*42c00*/  LD.E R31, desc[UR24][R2.64+0x20] ;  /* 0x00002018021f7980 */ /* 0x008ee2000c101900 */
[C---:B------:R-:W-:Y:S02]  /*42c10*/  R2UR UR22, R4.reuse ;  /* 0x00000000041672ca */ /* 0x040fe400000e0000 */
[----:B------:R-:W-:Y:S01]  /*42c20*/  R2UR UR23, R5 ;  /* 0x00000000051772ca */ /* 0x000fe200000e0000 */
[----:B----4-:R-:W4:Y:S01]  /*42c30*/  LD.E R33, desc[UR26][R2.64+0x24] ;  /* 0x0000241a02217980 */ /* 0x010f22000c101900 */
[----:B------:R-:W-:-:S02]  /*42c40*/  R2UR UR24, R4 ;  /* 0x00000000041872ca */ /* 0x000fc400000e0000 */
        /* <DEDUP_REMOVED lines=374> */
[----:B--2---:R-:W-:Y:S01]  /*443b0*/  ST.E desc[UR18][R2.64+0x1c], R29 ;  /* 0x00001c1d02007985 */ /* 0x004fe2000c101912 */
[----:B------:R-:W-:-:S02]  /*443c0*/  R2UR UR18, R4 ;  /* 0x00000000041272ca */ /* 0x000fc400000e0000 */
[C---:B------:R-:W-:Y:S01]  /*443d0*/  R2UR UR19, R5.reuse ;  /* 0x00000000051372ca */ /* 0x040fe200000e0000 */
[----:B---3--:R-:W-:Y:S01]  /*443e0*/  ST.E desc[UR20][R2.64+0x20], R31 ;  /* 0x0000201f02007985 */ /* 0x008fe2000c101914 */
[C---:B------:R-:W-:Y:S02]  /*443f0*/  R2UR UR20, R4.reuse ;  /* 0x00000000041472ca */ /* 0x040fe400000e0000 */
[C---:B------:R-:W-:Y:S01]  /*44400*/  R2UR UR21, R5.reuse ;  /* 0x00000000051572ca */ /* 0x040fe200000e0000 */
[----:B----4-:R-:W-:Y:S01]  /*44410*/  ST.E desc[UR22][R2.64+0x24], R33 ;  /* 0x0000242102007985 */ /* 0x010fe2000c101916 */
[C---:B------:R-:W-:Y:S02]  /*44420*/  R2UR UR22, R4.reuse ;  /* 0x00000000041672ca */ /* 0x040fe400000e0000 */
[----:B------:R-:W-:Y:S01]  /*44430*/  R2UR UR23, R5 ;  /* 0x00000000051772ca */ /* 0x000fe200000e0000 */
[----:B------:R-:W-:Y:S01]  /*44440*/  ST.E desc[UR24][R2.64+0x28], R9 ;  /* 0x0000280902007985 */ /* 0x000fe2000c101918 */
        /* <DEDUP_REMOVED lines=331> */
[----:B0-----:R-:W1:Y:S01]  /*45900*/  LDL.64 R8, [R0+0x40] ;  /* 0x0000400000087983 */ /* 0x001e620000100a00 */
[----:B------:R-:W-:-:S02]  /*45910*/  R2UR UR4, R4 ;  /* 0x00000000040472ca */ /* 0x000fc400000e0000 */
[----:B------:R-:W-:Y:S01]  /*45920*/  R2UR UR5, R5 ;  /* 0x00000000050572ca */ /* 0x000fe200000e0000 */
[----:B------:R-:W3:-:S12]  /*45930*/  LDL.64 R6, [R0] ;  /* 0x0000000000067983 */ /* 0x000ed80000100a00 */
[----:B-1----:R-:W4:Y:S01]  /*45940*/  LD.E R10, desc[UR4][R8.64] ;  /* 0x00000004080a7980 */ /* 0x002f22000c101900 */
[----:B------:R-:W-:Y:S02]  /*45950*/  R2UR UR4, R4 ;  /* 0x00000000040472ca */ /* 0x000fe400000e0000 */
[----:B------:R-:W-:Y:S01]  /*45960*/  R2UR UR5, R5 ;  /* 0x00000000050572ca */ /* 0x000fe200000e0000 */
[----:B------:R-:W-:-:S12]  /*45970*/  BSSY B2, `(.L_x_2494) ;  /* 0x0000006000027945 */ /* 0x000fd80003800000 */
[----:B---3--:R2:W5:Y:S01]  /*45980*/  LD.E R6, desc[UR4][R6.64] ;  /* 0x0000000406067980 */ /* 0x008562000c101900 */
[----:B----4-:R-:W-:-:S04]  /*45990*/  LOP3.LUT R10, R10, 0x1, RZ, 0xfc, !PT ;  /* 0x000000010a0a7812 */ /* 0x010fc800078efcff */
[----:B------:R-:W-:-:S13]  /*459a0*/  ISETP.NE.AND P0, PT, R10, 0x3, PT ;  /* 0x000000030a00780c */ /* 0x000fda0003f05270 */
[----:B--2---:R-:W-:Y:S05]  /*459b0*/  @!P0 BRA `(.L_x_2495) ;  /* 0x0000000000048947 */ /* 0x004fea0003800000 */
[----:B------:R-:W-:Y:S01]  /*459c0*/  BPT.TRAP 0x1 ;  /* 0x000000040000795c */ /* 0x000fe20000300000 */
.L_x_2495:
[----:B------:R-:W-:Y:S05]  /*459d0*/  BSYNC B2 ;  /* 0x0000000000027941 */ /* 0x000fea0003800000 */
.L_x_2494:
[C---:B------:R-:W-:Y:S02]  /*459e0*/  R2UR UR6, R4.reuse ;  /* 0x00000000040672ca */ /* 0x040fe400000e0000 */
[C---:B------:R-:W-:Y:S02]  /*459f0*/  R2UR UR7, R5.reuse ;  /* 0x00000000050772ca */ /* 0x040fe400000e0000 */
[----:B------:R-:W-:Y:S02]  /*45a00*/  R2UR UR4, R4 ;  /* 0x00000000040472ca */ /* 0x000fe400000e0000 */
[----:B------:R-:W-:-:S09]  /*45a10*/  R2UR UR5, R5 ;  /* 0x00000000050572ca */ /* 0x000fd200000e0000 */
[----:B------:R-:W2:Y:S04]  /*45a20*/  LD.E.64 R2, desc[UR6][R8.64+0x20] ;  /* 0x0000200608027980 */ /* 0x000ea8000c101b00 */
[----:B------:R-:W3:Y:S01]  /*45a30*/  LD.E R0, desc[UR4][R8.64+0xc] ;  /* 0x00000c0408007980 */ /* 0x000ee2000c101900 */
[----:B------:R-:W-:Y:S01]  /*45a40*/  IMAD.MOV.U32 R221, RZ, RZ, 0x0 ;  /* 0x00000000ffdd7424 */ /* 0x000fe200078e00ff */
[----:B--2---:R-:W-:-:S05]  /*45a50*/  MOV R3, R2 ;  /* 0x0000000200037202 */ /* 0x004fca0000000f00 */
[----:B-----5:R-:W-:-:S05]  /*45a60*/  IMAD R3, R6, 0x8, R3 ;  /* 0x0000000806037824 */ /* 0x020fca00078e0203 */
[----:B---3--:R-:W-:-:S04]  /*45a70*/  PRMT R0, R0, 0x654, R3 ;  /* 0x0000065400007816 */ /* 0x008fc80000000003 */
[----:B------:R0:W-:Y:S02]  /*45a80*/  SYNCS.ARRIVE.TRANS64.RED.A1T0 RZ, [R0+URZ], RZ ;  /* 0x000000ff00ff79a7 */ /* 0x0001e4000810043f */
[----:B0-----:R-:W-:Y:S05]  /*45a90*/  RET.REL.NODEC R220 `(_ZN7cutlass13device_kernelIN5flash11enable_sm90INS1_16FlashAttnFwdSm90INS1_25CollectiveMainloopFwdSm90ILi2EN4cute5tupleIJNS5_1CILi1EEES8_S8_EEENS6_IJNS7_ILi128EEENS7_ILi96EEENS7_ILi64EEEEEELi256ENS_6half_tEfNS_4arch4Sm90ELb0ELb1ELb0ELb0ELb1ELb0ELb1ELb1ELb0ELb1ELb0ELb0EEENS1_21CollectiveEpilogueFwdINS6_IJSA_NS7_ILi256EEESB_EEES9_SE_SG_Li256ELb0ELb1ELb0ELb0EEENS1_30DynamicPersistentTileSchedulerILi256ELi128ELb0ELb1ELb1EEEEEEEEEvNT_6ParamsE) ;  /* 0xfffffba4dc587950 */ /* 0x001fea0003c3ffff */
.L_x_2470:
[----:B0-----:R0:W1:Y:S02]  /*45aa0*/  SYNCS.PHASECHK.TRANS64.TRYWAIT P0, [R2+URZ], R3 ;  /* 0x00000003020075a7 */ /* 0x001064000800017f */
[----:B-1----:R-:W-:Y:S05]  /*45ab0*/  @!P0 NANOSLEEP.SYNCS 0x989680 ;  /* 0x009896800000895d */ /* 0x002fea0003900000 */
[----:B------:R-:W1:Y:S02]  /*45ac0*/  @!P0 SYNCS.PHASECHK.TRANS64 P0, [R2+URZ], R3 ;  /* 0x00000003020085a7 */ /* 0x000e64000800007f */
[----:B-1----:R-:W-:Y:S05]  /*45ad0*/  @!P0 BRA `(.L_x_2470) ;  /* 0xfffffffc00f08947 */ /* 0x002fea000383ffff */
[----:B------:R-:W-:Y:S05]  /*45ae0*/  BRA `(.L_x_2469) ;  /* 0xfffffe4c00747947 */ /* 0x000fea000383ffff */
.L_x_2477:
[----:B0-----:R0:W1:Y:S02]  /*45af0*/  SYNCS.PHASECHK.TRANS64.TRYWAIT P0, [R8+URZ], R9 ;  /* 0x00000009080075a7 */ /* 0x001064000800017f */
[----:B-1----:R-:W-:Y:S05]  /*45b00*/  @!P0 NANOSLEEP.SYNCS 0x989680 ;  /* 0x009896800000895d */ /* 0x002fea0003900000 */
[----:B------:R-:W1:Y:S02]  /*45b10*/  @!P0 SYNCS.PHASECHK.TRANS64 P0, [R8+URZ], R9 ;  /* 0x00000009080085a7 */ /* 0x000e64000800007f */
[----:B-1----:R-:W-:Y:S05]  /*45b20*/  @!P0 BRA `(.L_x_2477) ;  /* 0xfffffffc00f08947 */ /* 0x002fea000383ffff */
[----:B------:R-:W-:Y:S05]  /*45b30*/  BRA `(.L_x_2476) ;  /* 0xfffffe5400487947 */ /* 0x000fea000383ffff */
.L_x_2496:
        /* <DEDUP_REMOVED lines=12> */
.L_x_6455:


//--------------------- .text._ZN7cutlass13device_kernelIN5flash11enable_sm90INS1_16FlashAttnFwdSm90INS1_25CollectiveMainloopFwdSm90ILi2EN4cute5tupleIJNS5_1CILi1EEES8_S8_EEENS6_IJNS7_ILi128EEENS7_ILi96EEENS7_ILi64EEEEEELi256ENS_6half_tEfNS_4arch4Sm90ELb0ELb1ELb0ELb1ELb1ELb0ELb0ELb1ELb0ELb1ELb0ELb0EEENS1_21CollectiveEpilogueFwdINS6_IJSA_NS7_ILi256EEESB_EEES9_SE_SG_Li256ELb1ELb1ELb0ELb0EEENS1_36VarlenDynamicPersistentTileSchedulerILi128ELi96ELi256ELi128ELb0ELb1ELb1ELb1ELb0ELb1EEEEEEEEEvNT_6ParamsE --------------------------
	.section	.text._ZN7cutlass13device_kernelIN5flash11enable_sm90INS1_16FlashAttnFwdSm90INS1_25CollectiveMainloopFwdSm90ILi2EN4cute5tupleIJNS5_1CILi1EEES8_S8_EEENS6_IJNS7_ILi128EEENS7_ILi96EEENS7_ILi64EEEEEELi256ENS_6half_tEfNS_4arch4Sm90ELb0ELb1ELb0ELb1ELb1ELb0ELb0ELb1ELb0ELb1ELb0ELb0EEENS1_21CollectiveEpilogueFwdINS6_IJSA_NS7_ILi256EEESB_EEES9_SE_SG_Li256ELb1ELb1ELb0ELb0EEENS1_36VarlenDynamicPersistentTileSchedulerILi128ELi96ELi256ELi128ELb0ELb1ELb1ELb1ELb0ELb1EEEEEEEEEvNT_6ParamsE,"ax",@progbits
	.align	128
.text._ZN7cutlass13device_kernelIN5flash11enable_sm90INS1_16FlashAttnFwdSm90INS1_25CollectiveMainloopFwdSm90ILi2EN4cute5tupleIJNS5_1CILi1EEES8_S8_EEENS6_IJNS7_ILi128EEENS7_ILi96EEENS7_ILi64EEEEEELi256ENS_6half_tEfNS_4arch4Sm90ELb0ELb1ELb0ELb1ELb1ELb0ELb0ELb1ELb0ELb1ELb0ELb0EEENS1_21CollectiveEpilogueFwdINS6_IJSA_NS7_ILi256EEESB_EEES9_SE_SG_Li256ELb1ELb1ELb0ELb0EEENS1_36VarlenDynamicPersistentTileSchedulerILi128ELi96ELi256ELi128ELb0ELb1ELb1ELb1ELb0ELb1EEEEEEEEEvNT_6ParamsE:
        .type           _ZN7cutlass13device_kernelIN5flash11enable_sm90INS1_16FlashAttnFwdSm90INS1_25CollectiveMainloopFwdSm90ILi2EN4cute5tupleIJNS5_1CILi1EEES8_S8_EEENS6_IJNS7_ILi128EEENS7_ILi96EEENS7_ILi64EEEEEELi256ENS_6half_tEfNS_4arch4Sm90ELb0ELb1ELb0ELb1ELb1ELb0ELb0ELb1ELb0ELb1ELb0ELb0EEENS1_21CollectiveEpilogueFwdINS6_IJSA_NS7_ILi256EEESB_EEES9_SE_SG_Li256ELb1ELb1ELb0ELb0EEENS1_36VarlenDynamicPersistentTileSchedulerILi128ELi96ELi256ELi128ELb0ELb1ELb1ELb1ELb0ELb1EEEEEEEEEvNT_6ParamsE,@function
        .size           _ZN7cutlass13device_kernelIN5flash11enable_sm90INS1_16FlashAttnFwdSm90INS1_25CollectiveMainloopFwdSm90ILi2EN4cute5tupleIJNS5_1CILi1EEES8_S8_EEENS6_IJNS7_ILi128EEENS7_ILi96EEENS7_ILi64EEEEEELi256ENS_6half_tEfNS_4arch4Sm90ELb0ELb1ELb0ELb1ELb1ELb0ELb0ELb1ELb0ELb1ELb0ELb0EEENS1_21CollectiveEpilogueFwdINS6_IJSA_NS7_ILi256EEESB_EEES9_SE_SG_Li256ELb1ELb1ELb0ELb0EEENS1_36VarlenDynamicPersistentTileSchedulerILi128ELi96ELi256ELi128ELb0ELb1ELb1ELb1ELb0ELb1EEEEEEEEEvNT_6ParamsE,(.L_x_6457 - _ZN7cutlass13device_kernelIN5flash11enable_sm90INS1_16FlashAttnFwdSm90INS1_25CollectiveMainloopFwdSm90ILi2EN4cute5tupleIJNS5_1CILi1EEES8_S8_EEENS6_IJNS7_ILi128EEENS7_ILi96EEENS7_ILi64EEEEEELi256ENS_6half_tEfNS_4arch4Sm90ELb0ELb1ELb0ELb1ELb1ELb0ELb0ELb1ELb0ELb1ELb0ELb0EEENS1_21CollectiveEpilogueFwdINS6_IJSA_NS7_ILi256EEESB_EEES9_SE_SG_Li256ELb1ELb1ELb0ELb0EEENS1_36VarlenDynamicPersistentTileSchedulerILi128ELi96ELi256ELi128ELb0ELb1ELb1ELb1ELb0ELb1EEEEEEEEEvNT_6ParamsE)
        .other          _ZN7cutlass13device_kernelIN5flash11enable_sm90INS1_16FlashAttnFwdSm90INS1_25CollectiveMainloopFwdSm90ILi2EN4cute5tupleIJNS5_1CILi1EEES8_S8_EEENS6_IJNS7_ILi128EEENS7_ILi96EEENS7_ILi64EEEEEELi256ENS_6half_tEfNS_4arch4Sm90ELb0ELb1ELb0ELb1ELb1ELb0ELb0ELb1ELb0ELb1ELb0ELb0EEENS1_21CollectiveEpilogueFwdINS6_IJSA_NS7_ILi256EEESB_EEES9_SE_SG_Li256ELb1ELb1ELb0ELb0EEENS1_36VarlenDynamicPersistentTileSchedulerILi128ELi96ELi256ELi128ELb0ELb1ELb1ELb1ELb0ELb1EEEEEEEEEvNT_6ParamsE,@"STO_CUDA_ENTRY STV_DEFAULT"
_ZN7cutlass13device_kernelIN5flash11enable_sm90INS1_16FlashAttnFwdSm90INS1_25CollectiveMainloopFwdSm90ILi2EN4cute5tupleIJNS5_1CILi1EEES8_S8_EEENS6_IJNS7_ILi128EEENS7_ILi96EEENS7_ILi64EEEEEELi256ENS_6half_tEfNS_4arch4Sm90ELb0ELb1ELb0ELb1ELb1ELb0ELb0ELb1ELb0ELb1ELb0ELb0EEENS1_21CollectiveEpilogueFwdINS6_IJSA_NS7_ILi256EEESB_EEES9_SE_SG_Li256ELb1ELb1ELb0ELb0EEENS1_36VarlenDynamicPersistentTileSchedulerILi128ELi96ELi256ELi128ELb0ELb1ELb1ELb1ELb0ELb1EEEEEEEEEvNT_6ParamsE:
        /* <DEDUP_REMOVED lines=45> */
.L_x_2497:
        /* <DEDUP_REMOVED lines=22> */
.L_x_2498:
        /* <DEDUP_REMOVED lines=18> */
.L_x_2499:
        /* <DEDUP_REMOVED lines=22> */
.L_x_2500:
        /* <DEDUP_REMOVED lines=23> */
.L_x_2501:
        /* <DEDUP_REMOVED lines=8> */
.L_x_2503:
[----:B------:R-:W-:-:S08]  /*08a0*/  NOP ;  /* 0x0000000000007918 */ /* 0x000fd00000000000 */
[----:B------:R-:W0:Y:S02]  /*08b0*/  USETMAXREG.TRY_ALLOC.CTAPOOL UP0, 0xe8 ;  /* 0x000000e8000079c8 */ /* 0x000e240008000600 */
[----:B0-----:R-:W-:-:S13]  /*08c0*/  PLOP3.LUT P0, PT, PT, PT, UP0, 0x80, 0x0 ;  /* 0x000000000000781c */ /* 0x001fda0003f0f008 */
[----:B------:R-:W-:Y:S05]  /*08d0*/  @!P0 BRA `(.L_x_2503) ;  /* 0xfffffffc00f08947 */ /* 0x000fea000383ffff */
[----:B------:R-:W-:Y:S01]  /*08e0*/  SHF.R.U32.HI R2, RZ, 0x7, R0 ;  /* 0x00000007ff027819 */ /* 0x000fe20000011600 */
[----:B------:R-:W0:Y:S08]  /*08f0*/  S2UR UR5, SR_CgaCtaId ;  /* 0x00000000000579c3 */ /* 0x000e300000008800 */
[----:B------:R-:W-:Y:S06]  /*0900*/  BAR.ARV 0x8, 0x180 ;  /* 0x0206000000007b1d */ /* 0x000fec0000002000 */
[----:B------:R-:W-:Y:S01]  /*0910*/  ISETP.NE.AND P0, PT, R2, 0x1, PT ;  /* 0x000000010200780c */ /* 0x000fe20003f05270 */
[----:B------:R-:W-:-:S12]  /*0920*/  UMOV UR4, 0x400 ;  /* 0x0000040000047882 */ /* 0x000fd80000000000 */
[----:B------:R-:W-:Y:S06]  /*0930*/  @!P0 BAR.ARV 0x9, 0x100 ;  /* 0x0244000000008b1d */ /* 0x000fec0000002000 */
[----:B0-----:R-:W-:Y:S02]  /*0940*/  ULEA UR4, UR5, UR4, 0x18 ;  /* 0x0000000405047291 */ /* 0x001fe4000f8ec03f */
[----:B------:R-:W-:Y:S07]  /*0950*/  BAR.SYNC.DEFER_BLOCKING 0x5, 0x180 ;  /* 0x0146000000007b1d */ /* 0x000fee0000010000 */
[----:B------:R-:W0:Y:S01]  /*0960*/  LDS.128 R4, [UR4+0x228d0] ;  /* 0x0228d004ff047984 */ /* 0x000e220008000c00 */
[----:B------:R-:W-:Y:S01]  /*0970*/  ULDC UR4, c[0x0][0xc3c] ;  /* 0x00030f0000047ab9 */ /* 0x000fe20000000800 */
[----:B------:R-:W-:Y:S06]  /*0980*/  BAR.ARV 0x4, 0x180 ;  /* 0x0106000000007b1d */ /* 0x000fec0000002000 */
[----:B0-----:R-:W-:-:S13]  /*0990*/  ISETP.GE.AND P0, PT, R7, UR4, PT ;  /* 0x0000000407007c0c */ /* 0x001fda000bf06270 */
[----:B------:R-:W-:Y:S05]  /*09a0*/  @P0 EXIT ;  /* 0x000000000000094d */ /* 0x000fea0003800000 */
[----:B------:R-:W-:Y:S01]  /*09b0*/  VIADD R214, R0, 0xffffff80 ;  /* 0xffffff8000d67836 */ /* 0x000fe20000000000 */
[----:B------:R-:W-:Y:S01]  /*09c0*/  R2UR UR7, R6 ;  /* 0x00000000060772ca */ /* 0x000fe200000e0000 */
[----:B------:R-:W-:Y:S01]  /*09d0*/  ULOP3.LUT UR40, UR39, 0x1, URZ, 0xfc, !UPT ;  /* 0x0000000127287892 */ /* 0x000fe2000f8efc3f */
[----:B------:R-:W-:Y:S01]  /*09e0*/  R2UR UR5, R5 ;  /* 0x00000000050572ca */ /* 0x000fe200000e0000 */
[----:B------:R-:W-:Y:S01]  /*09f0*/  UMOV UR36, URZ ;  /* 0x0000003f00247c82 */ /* 0x000fe20008000000 */
[----:B------:R-:W-:Y:S01]  /*0a00*/  SHF.R.S32.HI R3, RZ, 0x1f, R214 ;  /* 0x0000001fff037819 */ /* 0x000fe200000114d6 */
[----:B------:R-:W-:Y:S01]  /*0a10*/  UMOV UR37, URZ ;  /* 0x0000003f00257c82 */ /* 0x000fe20008000000 */
[----:B------:R-:W-:Y:S01]  /*0a20*/  R2UR UR6, R7 ;  /* 0x00000000070672ca */ /* 0x000fe200000e0000 */
[----:B------:R-:W-:Y:S01]  /*0a30*/  UMOV UR38, URZ ;  /* 0x0000003f00267c82 */ /* 0x000fe20008000000 */
[CC--:B------:R-:W-:Y:S02]  /*0a40*/  LEA.HI R0, R3.reuse, R214.reuse, RZ, 0x7 ;  /* 0x000000d603007211 */ /* 0x0c0fe400078f38ff */
[----:B------:R-:W-:-:S02]  /*0a50*/  LEA.HI R4, R3, R214, RZ, 0x5 ;  /* 0x000000d603047211 */ /* 0x000fc400078f28ff */
[----:B------:R-:W-:Y:S02]  /*0a60*/  LOP3.LUT R205, R0, 0xffffff80, RZ, 0xc0, !PT ;  /* 0xffffff8000cd7812 */ /* 0x000fe400078ec0ff */
[CC--:B------:R-:W-:Y:S01]  /*0a70*/  LEA.HI R2, R3.reuse, R214.reuse, RZ, 0x4 ;  /* 0x000000d603027211 */ /* 0x0c0fe200078f20ff */
[----:B------:R-:W-:Y:S01]  /*0a80*/  IMAD.SHL.U32 R4, R4, 0x20, RZ ;  /* 0x0000002004047824 */ /* 0x000fe200078e00ff */
[-C--:B------:R-:W-:Y:S01]  /*0a90*/  LEA.HI R11, R3, R214.reuse, RZ, 0x2 ;  /* 0x000000d6030b7211 */ /* 0x080fe200078f10ff */
[----:B------:R-:W-:Y:S01]  /*0aa0*/  IMAD.IADD R205, R214, 0x1, -R205 ;  /* 0x00000001d6cd7824 */ /* 0x000fe200078e0acd */
[----:B------:R-:W-:Y:S02]  /*0ab0*/  LOP3.LUT R5, R2, 0x3fffff0, RZ, 0xc0, !PT ;  /* 0x03fffff002057812 */ /* 0x000fe400078ec0ff */
[----:B------:R-:W-:Y:S02]  /*0ac0*/  LOP3.LUT R11, R11, 0xfffffffc, RZ, 0xc0, !PT ;  /* 0xfffffffc0b0b7812 */ /* 0x000fe400078ec0ff */
[----:B------:R-:W-:Y:S01]  /*0ad0*/  SHF.R.S32.HI R6, RZ, 0x1f, R205 ;  /* 0x0000001fff067819 */ /* 0x000fe200000114cd */
[C---:B------:R-:W-:Y:S01]  /*0ae0*/  IMAD.IADD R5, R214.reuse, 0x1, -R5 ;  /* 0x00000001d6057824 */ /* 0x040fe200078e0a05 */
[----:B------:R-:W-:Y:S01]  /*0af0*/  LEA.HI R3, R3, R214, RZ, 0x3 ;  /* 0x000000d603037211 */ /* 0x000fe200078f18ff */
[----:B------:R-:W-:Y:S01]  /*0b00*/  IMAD.IADD R11, R214, 0x1, -R11 ;  /* 0x00000001d60b7824 */ /* 0x000fe200078e0a0b */
[----:B------:R-:W-:-:S02]  /*0b10*/  LEA.HI R8, R6, R205, RZ, 0x2 ;  /* 0x000000cd06087211 */ /* 0x000fc400078f10ff */
[----:B------:R-:W-:Y:S02]  /*0b20*/  SHF.R.S32.HI R207, RZ, 0x7, R0 ;  /* 0x00000007ffcf7819 */ /* 0x000fe40000011400 */
[--C-:B------:R-:W-:Y:S02]  /*0b30*/  SHF.R.S32.HI R9, RZ, 0x2, R8.reuse ;  /* 0x00000002ff097819 */ /* 0x100fe40000011408 */
[----:B------:R-:W-:Y:S02]  /*0b40*/  SHF.R.S32.HI R10, RZ, 0x1f, R8 ;  /* 0x0000001fff0a7819 */ /* 0x000fe40000011408 */
[----:B------:R-:W-:Y:S02]  /*0b50*/  LOP3.LUT R4, R4, 0xfffffc00, RZ, 0xc0, !PT ;  /* 0xfffffc0004047812 */ /* 0x000fe400078ec0ff */
[----:B------:R-:W-:Y:S02]  /*0b60*/  LEA.HI R10, R10, R9, RZ, 0x3 ;  /* 0x000000090a0a7211 */ /* 0x000fe400078f18ff */
[----:B------:R-:W-:Y:S01]  /*0b70*/  LOP3.LUT R203, R3, 0xfffffff8, RZ, 0xc0, !PT ;  /* 0xfffffff803cb7812 */ /* 0x000fe200078ec0ff */
[----:B------:R-:W-:Y:S01]  /*0b80*/  IMAD R5, R5, 0x40, R4 ;  /* 0x0000004005057824 */ /* 0x000fe200078e0204 */
[----:B------:R-:W-:-:S02]  /*0b90*/  SHF.R.S32.HI R7, RZ, 0x4, R2 ;  /* 0x00000004ff077819 */ /* 0x000fc40000011402 */
[----:B------:R-:W-:Y:S01]  /*0ba0*/  LOP3.LUT R10, R10, 0xfffffff8, RZ, 0xc0, !PT ;  /* 0xfffffff80a0a7812 */ /* 0x000fe200078ec0ff */
[----:B------:R-:W-:Y:S01]  /*0bb0*/  IMAD.IADD R203, R214, 0x1, -R203 ;  /* 0x00000001d6cb7824 */ /* 0x000fe200078e0acb */
[----:B------:R-:W-:Y:S02]  /*0bc0*/  LEA.HI R6, R6, R205, RZ, 0x5 ;  /* 0x000000cd06067211 */ /* 0x000fe400078f28ff */
[----:B------:R-:W-:Y:S01]  /*0bd0*/  LEA.HI R0, R0, R207, RZ, 0x1 ;  /* 0x000000cf00007211 */ /* 0x000fe200078f08ff */
[----:B------:R-:W-:Y:S01]  /*0be0*/  IMAD.IADD R9, R9, 0x1, -R10 ;  /* 0x0000000109097824 */ /* 0x000fe200078e0a0a */
[----:B------:R-:W-:Y:S01]  /*0bf0*/  LEA.HI R2, R2, R7, RZ, 0x1 ;  /* 0x0000000702027211 */ /* 0x000fe200078f08ff */
[----:B------:R-:W-:Y:S01]  /*0c00*/  IMAD.SHL.U32 R22, R203, 0x8, RZ ;  /* 0x00000008cb167824 */ /* 0x000fe200078e00ff */
[----:B------:R-:W-:Y:S02]  /*0c10*/  SHF.R.S32.HI R6, RZ, 0x5, R6 ;  /* 0x00000005ff067819 */ /* 0x000fe40000011406 */
[----:B------:R-:W-:Y:S01]  /*0c20*/  LEA.HI R4, R11, R11, RZ, 0x1 ;  /* 0x0000000b0b047211 */ /* 0x000fe200078f08ff */
[----:B------:R-:W-:Y:S01]  /*0c30*/  VIADD R201, R22, 0x40 ;  /* 0x0000004016c97836 */ /* 0x000fe20000000000 */
[----:B------:R-:W-:Y:S01]  /*0c40*/  LOP3.LUT R0, R0, 0x3fffffe, RZ, 0xc0, !PT ;  /* 0x03fffffe00007812 */ /* 0x000fe200078ec0ff */
[----:B------:R-:W-:Y:S01]  /*0c50*/  IMAD R9, R6, 0x10, R9 ;  /* 0x0000001006097824 */ /* 0x000fe200078e0209 */
[----:B------:R-:W-:Y:S01]  /*0c60*/  LOP3.LUT R2, R2, 0x1ffffffe, RZ, 0xc0, !PT ;  /* 0x1ffffffe02027812 */ /* 0x000fe200078ec0ff */
[----:B------:R-:W-:Y:S01]  /*0c70*/  VIADD R200, R22, 0x80 ;  /* 0x0000008016c87836 */ /* 0x000fe20000000000 */
[----:B------:R-:W-:Y:S01]  /*0c80*/  LOP3.LUT R4, R4, 0x1ffffffe, RZ, 0xc0, !PT ;  /* 0x1ffffffe04047812 */ /* 0x000fe200078ec0ff */
[----:B------:R-:W-:Y:S01]  /*0c90*/  IMAD.IADD R0, R207, 0x1, -R0 ;  /* 0x00000001cf007824 */ /* 0x000fe200078e0a00 */
[----:B------:R-:W-:Y:S01]  /*0ca0*/  LOP3.LUT R8, R8, 0x7ffffffc, RZ, 0xc0, !PT ;  /* 0x7ffffffc08087812 */ /* 0x000fe200078ec0ff */
[----:B------:R-:W-:Y:S01]  /*0cb0*/  VIADD R202, R22, 0xc0 ;  /* 0x000000c016ca7836 */ /* 0x000fe20000000000 */
[----:B------:R-:W-:Y:S01]  /*0cc0*/  SHF.R.S32.HI R204, RZ, 0x3, R3 ;  /* 0x00000003ffcc7819 */ /* 0x000fe20000011403 */
[----:B------:R-:W-:Y:S01]  /*0cd0*/  IMAD.IADD R2, R7, 0x1, -R2 ;  /* 0x0000000107027824 */ /* 0x000fe200078e0a02 */
[----:B------:R-:W-:Y:S01]  /*0ce0*/  SHF.R.S32.HI R213, RZ, 0x1f, R22 ;  /* 0x0000001fffd57819 */ /* 0x000fe20000011416 */
[----:B------:R-:W-:Y:S01]  /*0cf0*/  IMAD.IADD R23, R11, 0x1, -R4 ;  /* 0x000000010b177824 */ /* 0x000fe200078e0a04 */
[----:B------:R-:W-:Y:S01]  /*0d00*/  SHF.R.S32.HI R212, RZ, 0x1f, R201 ;  /* 0x0000001fffd47819 */ /* 0x000fe200000114c9 */
[----:B------:R-:W-:Y:S01]  /*0d10*/  IMAD R208, R0, 0x40, R9 ;  /* 0x0000004000d07824 */ /* 0x000fe200078e0209 */
[----:B------:R-:W-:Y:S01]  /*0d20*/  SHF.R.S32.HI R211, RZ, 0x1f, R200 ;  /* 0x0000001fffd37819 */ /* 0x000fe200000114c8 */
[----:B------:R-:W-:Y:S01]  /*0d30*/  IMAD R209, R2, 0x8, R5 ;  /* 0x0000000802d17824 */ /* 0x000fe200078e0205 */
[----:B------:R-:W-:Y:S01]  /*0d40*/  SHF.R.S32.HI R210, RZ, 0x1f, R202 ;  /* 0x0000001fffd27819 */ /* 0x000fe200000114ca */
[----:B------:R-:W-:-:S02]  /*0d50*/  IMAD.IADD R19, R205, 0x1, -R8 ;  /* 0x00000001cd137824 */ /* 0x000fc400078e0a08 */
[----:B------:R-:W-:-:S07]  /*0d60*/  IMAD R23, R23, 0x8, R208 ;  /* 0x0000000817177824 */ /* 0x000fce00078e02d0 */
.L_x_2611:
[----:B------:R-:W-:Y:S01]  /*0d70*/  ULDC.64 UR8, c[0x0][0xa28] ;  /* 0x00028a0000087ab9 */ /* 0x000fe20000000a00 */
[----:B01----:R-:W-:Y:S01]  /*0d80*/  IMAD.MOV.U32 R7, RZ, RZ, RZ ;  /* 0x000000ffff077224 */ /* 0x003fe200078e00ff */
[----:B------:R-:W-:Y:S01]  /*0d90*/  UISETP.NE.U32.AND UP0, UPT, UR8, URZ, UPT ;  /* 0x0000003f0800728c */ /* 0x000fe2000bf05070 */
[----:B------:R-:W-:-:S03]  /*0da0*/  ULDC UR4, c[0x0][0x424] ;  /* 0x0001090000047ab9 */ /* 0x000fc60000000800 */
[----:B------:R-:W-:-:S03]  /*0db0*/  UISETP.NE.AND.EX UP0, UPT, UR9, URZ, UPT, UP0 ;  /* 0x0000003f0900728c */ /* 0x000fc6000bf05300 */
[----:B------:R-:W-:Y:S02]  /*0dc0*/  ULDC.64 UR8, c[0x0][0xa18] ;  /* 0x0002860000087ab9 */ /* 0x000fe40000000a00 */
[----:B------:R-:W-:Y:S01]  /*0dd0*/  UISETP.NE.U32.AND UP1, UPT, UR8, URZ, UPT ;  /* 0x0000003f0800728c */ /* 0x000fe2000bf25070 */
[----:B------:R-:W-:-:S03]  /*0de0*/  PLOP3.LUT P0, PT, PT, PT, UP0, 0x80, 0x0 ;  /* 0x000000000000781c */ /* 0x000fc60003f0f008 */
[----:B------:R-:W-:-:S03]  /*0df0*/  UISETP.NE.AND.EX UP1, UPT, UR9, URZ, UPT, UP1 ;  /* 0x0000003f0900728c */ /* 0x000fc6000bf25310 */
[----:B------:R-:W-:Y:S02]  /*0e00*/  @UP0 ULDC.64 UR8, c[0x0][0xa28] ;  /* 0x00028a0000080ab9 */ /* 0x000fe40000000a00 */
[----:B------:R-:W-:Y:S01]  /*0e10*/  @UP0 UIMAD.WIDE UR8, UR6, 0x4, UR8 ;  /* 0x00000004060808a5 */ /* 0x000fe2000f8e0208 */
[----:B------:R-:W-:-:S05]  /*0e20*/  PLOP3.LUT P2, PT, PT, PT, UP1, 0x80, 0x0 ;  /* 0x000000000000781c */ /* 0x000fca0003f4f018 */
[----:B------:R-:W-:Y:S01]  /*0e30*/  @UP1 ULDC.64 UR10, c[0x0][0xa18] ;  /* 0x00028600000a1ab9 */ /* 0x000fe20000000a00 */
[----:B------:R-:W-:Y:S02]  /*0e40*/  IMAD.U32 R2, RZ, RZ, UR8 ;  /* 0x00000008ff027e24 */ /* 0x000fe4000f8e00ff */
[----:B--2---:R-:W-:Y:S01]  /*0e50*/  IMAD.U32 R3, RZ, RZ, UR9 ;  /* 0x00000009ff037e24 */ /* 0x004fe2000f8e00ff */
[----:B------:R-:W-:-:S04]  /*0e60*/  @UP1 UIMAD.WIDE UR8, UR6, 0x4, UR10 ;  /* 0x00000004060818a5 */ /* 0x000fc8000f8e020a */
[----:B------:R0:W5:Y:S02]  /*0e70*/  @P0 LDG.E R7, desc[UR46][R2.64] ;  /* 0x0000002e02070981 */ /* 0x000164000c1e1900 */
[----:B------:R-:W-:Y:S02]  /*0e80*/  IMAD.U32 R4, RZ, RZ, UR8 ;  /* 0x00000008ff047e24 */ /* 0x000fe4000f8e00ff */
[----:B------:R-:W-:Y:S01]  /*0e90*/  IMAD.U32 R5, RZ, RZ, UR9 ;  /* 0x00000009ff057e24 */ /* 0x000fe2000f8e00ff */
[----:B------:R-:W-:-:S04]  /*0ea0*/  ULDC.64 UR8, c[0x0][0x418] ;  /* 0x0001060000087ab9 */ /* 0x000fc80000000a00 */
[----:B----4-:R0:W5:Y:S01]  /*0eb0*/  @P2 LDG.E R17, desc[UR46][R4.64] ;  /* 0x0000002e04112981 */ /* 0x010162000c1e1900 */
[----:B------:R-:W-:Y:S01]  /*0ec0*/  UISETP.NE.U32.AND UP0, UPT, UR8, URZ, UPT ;  /* 0x0000003f0800728c */ /* 0x000fe2000bf05070 */
[----:B------:R-:W-:-:S03]  /*0ed0*/  UMOV UR41, UR7 ;  /* 0x0000000700297c82 */ /* 0x000fc60008000000 */
[----:B------:R-:W-:-:S03]  /*0ee0*/  UISETP.NE.AND.EX UP0, UPT, UR9, URZ, UPT, UP0 ;  /* 0x0000003f0900728c */ /* 0x000fc6000bf05300 */
[----:B------:R-:W-:Y:S01]  /*0ef0*/  ULDC.64 UR8, c[0x0][0xa20] ;  /* 0x0002880000087ab9 */ /* 0x000fe20000000a00 */
[----:B------:R-:W-:Y:S01]  /*0f00*/  USEL UR4, UR4, 0x1, UP0 ;  /* 0x0000000104047887 */ /* 0x000fe20008000000 */
[----:B------:R-:W-:Y:S01]  /*0f10*/  ISETP.NE.U32.AND P1, PT, RZ, UR8, PT ;  /* 0x00000008ff007c0c */ /* 0x000fe2000bf25070 */
[----:B------:R-:W-:Y:S02]  /*0f20*/  ULDC UR8, c[0x0][0x2f0] ;  /* 0x0000bc0000087ab9 */ /* 0x000fe40000000800 */
[----:B------:R-:W-:Y:S01]  /*0f30*/  UIMAD UR4, UR4, UR8, URZ ;  /* 0x00000008040472a4 */ /* 0x000fe2000f8e023f */
[----:B------:R-:W-:Y:S01]  /*0f40*/  ISETP.NE.AND.EX P1, PT, RZ, UR9, PT, P1 ;  /* 0x00000009ff007c0c */ /* 0x000fe2000bf25310 */
[----:B0--3--:R-:W-:-:S12]  /*0f50*/  @P2 BRA `(.L_x_2504) ;  /* 0x0000000000302947 */ /* 0x009fd80003800000 */
[----:B------:R-:W-:Y:S01]  /*0f60*/  ULDC.64 UR8, c[0x0][0xa00] ;  /* 0x0002800000087ab9 */ /* 0x000fe20000000a00 */
[----:B-----5:R-:W0:Y:S01]  /*0f70*/  LDC R17, c[0x0][0x288] ;  /* 0x0000a200ff117b82 */ /* 0x020e220000000800 */
[----:B------:R-:W-:-:S04]  /*0f80*/  ISETP.NE.U32.AND P0, PT, RZ, UR8, PT ;  /* 0x00000008ff007c0c */ /* 0x000fc8000bf05070 */
[----:B------:R-:W-:-:S13]  /*0f90*/  ISETP.NE.AND.EX P0, PT, RZ, UR9, PT, P0 ;  /* 0x00000009ff007c0c */ /* 0x000fda000bf05300 */
[----:B------:R-:W-:Y:S05]  /*0fa0*/  @!P0 BRA `(.L_x_2504) ;  /* 0x00000000001c8947 */ /* 0x000fea0003800000 */
[----:B------:R-:W-:Y:S02]  /*0fb0*/  ULDC.64 UR8, c[0x0][0xa00] ;  /* 0x0002800000087ab9 */ /* 0x000fe40000000a00 */
[----:B------:R-:W-:-:S06]  /*0fc0*/  UIMAD.WIDE UR8, UR6, 0x4, UR8 ;  /* 0x00000004060878a5 */ /* 0x000fcc000f8e0208 */
[----:B------:R-:W-:Y:S02]  /*0fd0*/  IMAD.U32 R2, RZ, RZ, UR8 ;  /* 0x00000008ff027e24 */ /* 0x000fe4000f8e00ff */
[----:B------:R-:W-:-:S05]  /*0fe0*/  IMAD.U32 R3, RZ, RZ, UR9 ;  /* 0x00000009ff037e24 */ /* 0x000fca000f8e00ff */
[----:B0-----:R-:W2:Y:S04]  /*0ff0*/  LDG.E R17, desc[UR46][R2.64] ;  /* 0x0000002e02117981 */ /* 0x001ea8000c1e1900 */
[----:B------:R-:W2:Y:S02]  /*1000*/  LDG.E R0, desc[UR46][R2.64+0x4] ;  /* 0x0000042e02007981 */ /* 0x000ea4000c1e1900 */
[----:B--2---:R-:W-:-:S07]  /*1010*/  IMAD.IADD R17, R0, 0x1, -R17 ;  /* 0x0000000100117824 */ /* 0x004fce00078e0a11 */
.L_x_2504:
[----:B------:R-:W-:Y:S01]  /*1020*/  IMAD.U32 R18, RZ, RZ, UR4 ;  /* 0x00000004ff127e24 */ /* 0x000fe2000f8e00ff */
[----:B------:R-:W-:Y:S01]  /*1030*/  UMOV UR42, UR6 ;  /* 0x00000006002a7c82 */ /* 0x000fe20008000000 */
[----:B------:R-:W-:Y:S05]  /*1040*/  @!P1 BRA `(.L_x_2505) ;  /* 0x0000000000189947 */ /* 0x000fea0003800000 */
[----:B------:R-:W-:Y:S02]  /*1050*/  ULDC.64 UR8, c[0x0][0xa20] ;  /* 0x0002880000087ab9 */ /* 0x000fe40000000a00 */
[----:B------:R-:W-:-:S06]  /*1060*/  UIMAD.WIDE UR6, UR6, 0x4, UR8 ;  /* 0x00000004060678a5 */ /* 0x000fcc000f8e0208 */
[----:B------:R-:W-:Y:S02]  /*1070*/  IMAD.U32 R2, RZ, RZ, UR6 ;  /* 0x00000006ff027e24 */ /* 0x000fe4000f8e00ff */
[----:B------:R-:W-:-:S05]  /*1080*/  IMAD.U32 R3, RZ, RZ, UR7 ;  /* 0x00000007ff037e24 */ /* 0x000fca000f8e00ff */
[----:B------:R1:W5:Y:S01]  /*1090*/  LDG.E R18, desc[UR46][R2.64] ;  /* 0x0000002e02127981 */ /* 0x000362000c1e1900 */
[----:B------:R-:W-:Y:S05]  /*10a0*/  BRA `(.L_x_2506) ;  /* 0x00000000002c7947 */ /* 0x000fea0003800000 */
.L_x_2505:
        /* <DEDUP_REMOVED lines=9> */
[----:B------:R-:W2:Y:S02]  /*1140*/  LDG.E R5, desc[UR46][R2.64+0x4] ;  /* 0x0000042e02057981 */ /* 0x000ea4000c1e1900 */
[----:B--2---:R-:W-:-:S07]  /*1150*/  IMAD.IADD R18, R5, 0x1, -R18 ;  /* 0x0000000105127824 */ /* 0x004fce00078e0a12 */
.L_x_2506:
[----:B------:R-:W2:Y:S01]  /*1160*/  LDC R206, c[0x0][0x448] ;  /* 0x00011200ffce7b82 */ /* 0x000ea20000000800 */
[----:B------:R-:W-:Y:S01]  /*1170*/  USHF.L.U32 UR43, UR5, 0x7, URZ ;  /* 0x00000007052b7899 */ /* 0x000fe2000800063f */
[----:B-----5:R-:W-:Y:S01]  /*1180*/  IMAD.IADD R18, R18, 0x1, -R7 ;  /* 0x0000000112127824 */ /* 0x020fe200078e0a07 */
[----:B------:R-:W-:Y:S02]  /*1190*/  LOP3.LUT R16, R16, 0xffefffff, RZ, 0xc0, !PT ;  /* 0xffefffff10107812 */ /* 0x000fe400078ec0ff */
[----:B------:R-:W-:Y:S02]  /*11a0*/  UIADD3 UR4, UR43, 0x7f, URZ ;  /* 0x0000007f2b047890 */ /* 0x000fe4000fffe03f */
[----:B01----:R-:W-:Y:S01]  /*11b0*/  IADD3 R3, R18, 0x1, -R17 ;  /* 0x0000000112037810 */ /* 0x003fe20007ffe811 */
[----:B------:R-:W0:Y:S03]  /*11c0*/  LDC.64 R8, c[0x0][0x9e0] ;  /* 0x00027800ff087b82 */ /* 0x000e260000000a00 */
[----:B------:R-:W-:Y:S01]  /*11d0*/  IMAD.U32 R0, RZ, RZ, UR4 ;  /* 0x00000004ff007e24 */ /* 0x000fe2000f8e00ff */
[----:B--2---:R-:W-:-:S02]  /*11e0*/  ISETP.NE.AND P2, PT, R206, 0x1, PT ;  /* 0x00000001ce00780c */ /* 0x004fc40003f45270 */
[----:B0-----:R-:W-:-:S11]  /*11f0*/  ISETP.GE.AND P1, PT, R9, 0x1, PT ;  /* 0x000000010900780c */ /* 0x001fd60003f26270 */
[----:B------:R-:W0:Y:S01]  /*1200*/  @P2 LDC R2, c[0x0][0x44c] ;  /* 0x00011300ff022b82 */ /* 0x000e220000000800 */
[----:B------:R-:W-:-:S04]  /*1210*/  @P2 LOP3.LUT R16, R16, 0x100000, RZ, 0xfc, !PT ;  /* 0x0010000010102812 */ /* 0x000fc800078efcff */
[----:B------:R-:W-:-:S03]  /*1220*/  LOP3.LUT R16, R16, 0xfff7ffff, RZ, 0xc0, !PT ;  /* 0xfff7ffff10107812 */ /* 0x000fc600078ec0ff */
[----:B------:R-:W1:Y:S01]  /*1230*/  @P2 LDC R5, c[0x0][0x450] ;  /* 0x00011400ff052b82 */ /* 0x000e620000000800 */
[----:B------:R-:W-:Y:S01]  /*1240*/  @P1 LOP3.LUT R16, R16, 0x80000, RZ, 0xfc, !PT ;  /* 0x0008000010101812 */ /* 0x000fe200078efcff */
[----:B0-----:R-:W-:-:S05]  /*1250*/  @P2 IMAD.HI.U32 R2, R2, UR4, RZ ;  /* 0x0000000402022c27 */ /* 0x001fca000f8e00ff */
[----:B-1----:R-:W-:-:S05]  /*1260*/  @P2 SHF.R.U32.HI R0, RZ, R5, R2 ;  /* 0x00000005ff002219 */ /* 0x002fca0000011602 */
        /* <DEDUP_REMOVED lines=13> */
.L_x_2508:
[----:B------:R-:W-:-:S13]  /*1340*/  ISETP.NE.AND P0, PT, R9, 0x1, PT ;  /* 0x000000010900780c */ /* 0x000fda0003f05270 */
[----:B------:R-:W0:Y:S02]  /*1350*/  @P0 LDC.64 R4, c[0x0][0x9e8] ;  /* 0x00027a00ff040b82 */ /* 0x000e240000000a00 */
[----:B0-----:R-:W-:-:S05]  /*1360*/  @P0 IMAD.HI.U32 R4, R2, R4, RZ ;  /* 0x0000000402040227 */ /* 0x001fca00078e00ff */
[----:B------:R-:W-:-:S07]  /*1370*/  @P0 SHF.R.U32.HI R2, RZ, R5, R4 ;  /* 0x00000005ff020219 */ /* 0x000fce0000011604 */
.L_x_2509:
[----:B------:R-:W-:-:S05]  /*1380*/  IMAD R3, R2, R9, R9 ;  /* 0x0000000902037224 */ /* 0x000fca00078e0209 */
[----:B------:R-:W-:-:S07]  /*1390*/  VIMNMX R0, R0, R3, PT ;  /* 0x0000000300007248 */ /* 0x000fce0003fe0100 */
.L_x_2507:
[----:B------:R-:W0:Y:S01]  /*13a0*/  @P2 LDC R4, c[0x0][0x44c] ;  /* 0x00011300ff042b82 */ /* 0x000e220000000800 */
[----:B------:R-:W-:Y:S01]  /*13b0*/  IMAD.U32 R3, RZ, RZ, UR43 ;  /* 0x0000002bff037e24 */ /* 0x000fe2000f8e00ff */
[----:B------:R-:W-:Y:S01]  /*13c0*/  ULDC UR4, c[0x0][0x9dc] ;  /* 0x0002770000047ab9 */ /* 0x000fe20000000800 */
[----:B------:R-:W-:Y:S02]  /*13d0*/  VIADD R2, R0, 0x5f ;  /* 0x0000005f00027836 */ /* 0x000fe40000000000 */
[----:B------:R-:W-:Y:S02]  /*13e0*/  VIADD R0, R18, 0x5f ;  /* 0x0000005f12007836 */ /* 0x000fe40000000000 */
[----:B------:R-:W-:Y:S01]  /*13f0*/  IMAD.HI R2, R2, 0x2aaaaaab, RZ ;  /* 0x2aaaaaab02027827 */ /* 0x000fe200078e02ff */
[----:B------:R-:W1:Y:S03]  /*1400*/  @P2 LDC R5, c[0x0][0x450] ;  /* 0x00011400ff052b82 */ /* 0x000e660000000800 */
[----:B------:R-:W-:-:S04]  /*1410*/  IMAD.HI R0, R0, 0x2aaaaaab, RZ ;  /* 0x2aaaaaab00007827 */ /* 0x000fc800078e02ff */
[----:B0-----:R-:W-:-:S05]  /*1420*/  @P2 IMAD.HI.U32 R4, R4, UR43, RZ ;  /* 0x0000002b04042c27 */ /* 0x001fca000f8e00ff */
[----:B-1----:R-:W-:Y:S02]  /*1430*/  @P2 SHF.R.U32.HI R3, RZ, R5, R4 ;  /* 0x00000005ff032219 */ /* 0x002fe40000011604 */
[----:B------:R-:W-:Y:S02]  /*1440*/  SHF.R.U32.HI R5, RZ, 0x1f, R2 ;  /* 0x0000001fff057819 */ /* 0x000fe40000011602 */
[----:B------:R-:W-:Y:S02]  /*1450*/  IADD3 R4, R3, R18, -R17 ;  /* 0x0000001203047210 */ /* 0x000fe40007ffe811 */
        /* <DEDUP_REMOVED lines=16> */
.L_x_2511:
[----:B------:R-:W-:-:S13]  /*1560*/  ISETP.NE.AND P0, PT, R9, 0x1, PT ;  /* 0x000000010900780c */ /* 0x000fda0003f05270 */
[----:B------:R-:W0:Y:S02]  /*1570*/  @P0 LDC.64 R2, c[0x0][0x9e8] ;  /* 0x00027a00ff020b82 */ /* 0x000e240000000a00 */
[----:B0-----:R-:W-:-:S05]  /*1580*/  @P0 IMAD.HI.U32 R0, R4, R2, RZ ;  /* 0x0000000204000227 */ /* 0x001fca00078e00ff */
[----:B------:R-:W-:-:S07]  /*1590*/  @P0 SHF.R.U32.HI R4, RZ, R3, R0 ;  /* 0x00000003ff040219 */ /* 0x000fce0000011600 */
.L_x_2512:
[----:B------:R-:W-:-:S05]  /*15a0*/  IMAD R4, R4, R9, RZ ;  /* 0x0000000904047224 */ /* 0x000fca00078e02ff */
[----:B------:R-:W-:-:S13]  /*15b0*/  R2UR UR5, R4 ;  /* 0x00000000040572ca */ /* 0x000fda00000e0000 */
[----:B------:R-:W-:-:S04]  /*15c0*/  UISETP.LT.AND UP0, UPT, UR4, UR5, UPT ;  /* 0x000000050400728c */ /* 0x000fc8000bf01270 */
[----:B------:R-:W-:-:S12]  /*15d0*/  USEL UR4, UR4, UR5, !UP0 ;  /* 0x0000000504047287 */ /* 0x000fd8000c000000 */
.L_x_2510:
[----:B------:R-:W-:Y:S01]  /*15e0*/  UIMAD.WIDE UR4, UR4, 0x2aaaaaab, URZ ;  /* 0x2aaaaaab040478a5 */ /* 0x000fe2000f8e023f */
[----:B------:R-:W-:Y:S02]  /*15f0*/  PLOP3.LUT P0, PT, PT, PT, PT, 0x80, 0x0 ;  /* 0x000000000000781c */ /* 0x000fe40003f0f070 */
[----:B------:R-:W-:Y:S01]  /*1600*/  CS2R R2, SRZ ;  /* 0x0000000000027805 */ /* 0x000fe2000001ff00 */
[----:B------:R-:W-:Y:S01]  /*1610*/  IMAD.MOV.U32 R0, RZ, RZ, RZ ;  /* 0x000000ffff007224 */ /* 0x000fe200078e00ff */
[----:B------:R-:W-:Y:S01]  /*1620*/  USHF.R.U32.HI UR4, URZ, 0x1f, UR5 ;  /* 0x0000001f3f047899 */ /* 0x000fe20008011605 */
[----:B------:R-:W-:Y:S01]  /*1630*/  IMAD.MOV.U32 R150, RZ, RZ, RZ ;  /* 0x000000ffff967224 */ /* 0x000fe200078e00ff */
        /* <DEDUP_REMOVED lines=99> */
.L_x_2514:
        /* <DEDUP_REMOVED lines=13> */
.L_x_2704:
[----:B------:R-:W-:Y:S01]  /*1d40*/  IMAD.U32 R0, RZ, RZ, UR40 ;  /* 0x00000028ff007e24 */ /* 0x000fe2000f8e00ff */
[----:B------:R-:W-:Y:S05]  /*1d50*/  WARPSYNC.ALL ;  /* 0x0000000000007948 */ /* 0x000fea0003800000 */
[----:B------:R1:W-:Y:S01]  /*1d60*/  BAR.SYNC.DEFER_BLOCKING R7, 0x100 ;  /* 0x000400070000751d */ /* 0x0003e20000010000 */
[----:B------:R-:W-:-:S13]  /*1d70*/  ISETP.NE.AND P0, PT, R0, 0x3, PT ;  /* 0x000000030000780c */ /* 0x000fda0003f05270 */
[----:B-1----:R-:W-:Y:S05]  /*1d80*/  @!P0 BRA `(.L_x_2516) ;  /* 0x0000000000048947 */ /* 0x002fea0003800000 */
[----:B------:R-:W-:Y:S01]  /*1d90*/  BPT.TRAP 0x1 ;  /* 0x000000040000795c */ /* 0x000fe20000300000 */
.L_x_2516:
[----:B------:R-:W-:Y:S01]  /*1da0*/  R2UR UR24, R6 ;  /* 0x00000000061872ca */ /* 0x000fe200000e0000 */
[----:B------:R-:W-:-:S05]  /*1db0*/  IMAD.U32 R8, RZ, RZ, UR37 ;  /* 0x00000025ff087e24 */ /* 0x000fca000f8e00ff */
[----:B------:R-:W-:-:S07]  /*1dc0*/  SHF.L.U32 R8, R8, 0x1f, RZ ;  /* 0x0000001f08087819 */ /* 0x000fce00000006ff */
[----:B------:R-:W-:-:S09]  /*1dd0*/  ULEA UR24, UR38, UR24, 0x3 ;  /* 0x0000001826187291 */ /* 0x000fd2000f8e183f */
[----:B------:R1:W2:Y:S01]  /*1de0*/  SYNCS.PHASECHK.TRANS64.TRYWAIT P1, [UR24+0x22830], R8 ;  /* 0x02283008ff0075a7 */ /* 0x0002a20008020158 */
[----:B------:R-:W-:Y:S05]  /*1df0*/  @!P0 BRA `(.L_x_2517) ;  /* 0x0000000000048947 */ /* 0x000fea0003800000 */
[----:B------:R-:W-:Y:S01]  /*1e00*/  BPT.TRAP 0x1 ;  /* 0x000000040000795c */ /* 0x000fe20000300000 */
.L_x_2517:
[----:B--2---:R-:W-:Y:S05]  /*1e10*/  @P1 BRA `(.L_x_2518) ;  /* 0x0000000000081947 */ /* 0x004fea0003800000 */
[----:B------:R-:W2:Y:S02]  /*1e20*/  SYNCS.PHASECHK.TRANS64.TRYWAIT P1, [UR24+0x22830], R8 ;  /* 0x02283008ff0075a7 */ /* 0x000ea40008020158 */
[----:B--2---:R-:W-:Y:S05]  /*1e30*/  @!P1 BRA `(.L_x_2519) ;  /* 0x0000013800b09947 */ /* 0x004fea0003800000 */
.L_x_2518:
[----:B------:R-:W-:Y:S01]  /*1e40*/  R2UR UR4, R6 ;  /* 0x00000000060472ca */ /* 0x000fe200000e0000 */
[----:B------:R-:W-:Y:S01]  /*1e50*/  ULOP3.LUT UR20, UR45, 0x10000, URZ, 0xfc, !UPT ;  /* 0x000100002d147892 */ /* 0x000fe2000f8efc3f */
[----:B------:R-:W-:Y:S01]  /*1e60*/  WARPGROUP.ARRIVE ;  /* 0x00000000000079c5 */ /* 0x000fe20000000000 */
[----:B------:R-:W-:Y:S01]  /*1e70*/  UMOV UR21, 0x40000040 ;  /* 0x4000004000157882 */ /* 0x000fe20000000000 */
[----:B------:R-:W-:Y:S01]  /*1e80*/  UMOV UR23, 0x40000040 ;  /* 0x4000004000177882 */ /* 0x000fe20000000000 */
[----:B------:R-:W-:-:S03]  /*1e90*/  UIADD3 UR8, UR20, 0x2, URZ ;  /* 0x0000000214087890 */ /* 0x000fc6000fffe03f */
[----:B------:R-:W2:Y:S01]  /*1ea0*/  S2R R0, SR_TID.X ;  /* 0x0000000000007919 */ /* 0x000ea20000002100 */
        /* <DEDUP_REMOVED lines=17> */
[----:B--2---:R-:W-:-:S04]  /*1fc0*/  SHF.R.U32.HI R0, RZ, 0x7, R0 ;  /* 0x00000007ff007819 */ /* 0x004fc80000011600 */
[----:B0-----:R-:W-:Y:S01]  /*1fd0*/  IADD3 R3, -R0, 0xb, RZ ;  /* 0x0000000b00037810 */ /* 0x001fe20007ffe1ff */
        /* <DEDUP_REMOVED lines=13> */
.L_x_2520:
[----:B------:R-:W-:Y:S01]  /*20b0*/  ISETP.NE.AND P2, PT, R206, 0x1, PT ;  /* 0x00000001ce00780c */ /* 0x000fe20003f45270 */
[----:B------:R-:W2:Y:S01]  /*20c0*/  S2UR UR6, SR_CgaCtaId ;  /* 0x00000000000679c3 */ /* 0x000ea20000008800 */
[----:B------:R-:W-:Y:S01]  /*20d0*/  VIADD R0, R23, UR43 ;  /* 0x0000002b17007c36 */ /* 0x000fe20008000000 */
[----:B------:R-:W-:Y:S01]  /*20e0*/  UIADD3 UR5, UR24, 0x22840, URZ ;  /* 0x0002284018057890 */ /* 0x000fe2000fffe03f */
[----:B------:R-:W-:Y:S01]  /*20f0*/  LOP3.LUT P1, RZ, R16, 0x80000, RZ, 0xc0, !PT ;  /* 0x0008000010ff7812 */ /* 0x000fe2000782c0ff */
[----:B------:R-:W-:Y:S01]  /*2100*/  ULDC UR7, c[0x0][0x9dc] ;  /* 0x0002770000077ab9 */ /* 0x000fe20000000800 */
[----:B------:R-:W-:Y:S01]  /*2110*/  IMAD.MOV.U32 R2, RZ, RZ, R0 ;  /* 0x000000ffff027224 */ /* 0x000fe200078e0000 */
[----:B------:R-:W-:-:S06]  /*2120*/  ULDC UR15, c[0x0][0x9e0] ;  /* 0x00027800000f7ab9 */ /* 0x000fcc0000000800 */
[----:B------:R-:W3:Y:S08]  /*2130*/  @P2 LDC R5, c[0x0][0x44c] ;  /* 0x00011300ff052b82 */ /* 0x000ef00000000800 */
[----:B------:R-:W4:Y:S01]  /*2140*/  @P2 LDC R9, c[0x0][0x450] ;  /* 0x00011400ff092b82 */ /* 0x000f220000000800 */
[----:B--2---:R-:W-:-:S09]  /*2150*/  UPRMT UR5, UR6, 0x654, UR5 ;  /* 0x0000065406057896 */ /* 0x004fd20008000005 */
[----:B------:R-:W-:Y:S01]  /*2160*/  SYNCS.ARRIVE.TRANS64.RED.A1T0 RZ, [UR5], RZ ;  /* 0x000000ffffff79a7 */ /* 0x000fe20008100405 */
[----:B------:R-:W-:Y:S01]  /*2170*/  ULOP3.LUT UR5, URZ, UR7, URZ, 0x33, !UPT ;  /* 0x000000073f057292 */ /* 0x000fe2000f8e333f */
[----:B---3--:R-:W-:-:S04]  /*2180*/  @P2 IMAD.HI.U32 R4, R0, R5, RZ ;  /* 0x0000000500042227 */ /* 0x008fc800078e00ff */
[----:B------:R-:W-:Y:S02]  /*2190*/  IMAD R0, R176, -0x60, R18 ;  /* 0xffffffa0b0007824 */ /* 0x000fe400078e0212 */
[----:B------:R-:W-:Y:S01]  /*21a0*/  IMAD.MOV.U32 R5, RZ, RZ, -0x60 ;  /* 0xffffffa0ff057424 */ /* 0x000fe200078e00ff */
[----:B----4-:R-:W-:Y:S01]  /*21b0*/  @P2 SHF.R.U32.HI R2, RZ, R9, R4 ;  /* 0x00000009ff022219 */ /* 0x010fe20000011604 */
[C---:B------:R-:W-:Y:S02]  /*21c0*/  VIADD R4, R0.reuse, 0x61 ;  /* 0x0000006100047836 */ /* 0x040fe40000000000 */
[----:B------:R-:W-:Y:S02]  /*21d0*/  VIADD R0, R0, 0x60 ;  /* 0x0000006000007836 */ /* 0x000fe40000000000 */
[----:B------:R-:W2:Y:S01]  /*21e0*/  SHFL.IDX PT, R10, R2, RZ, 0x1c1f ;  /* 0x001c1fff020a7589 */ /* 0x000ea200000e0000 */
[C---:B------:R-:W-:Y:S02]  /*21f0*/  IMAD R4, R19.reuse, -0x2, R4 ;  /* 0xfffffffe13047824 */ /* 0x040fe400078e0204 */
[----:B------:R-:W-:-:S02]  /*2200*/  IMAD R9, R19, -0x2, R0 ;  /* 0xfffffffe13097824 */ /* 0x000fc400078e0200 */
[----:B------:R-:W-:Y:S02]  /*2210*/  IMAD.IADD R4, R4, 0x1, -R17 ;  /* 0x0000000104047824 */ /* 0x000fe400078e0a11 */
[----:B------:R-:W-:Y:S02]  /*2220*/  IMAD R14, R176, R5, 0x60 ;  /* 0x00000060b00e7424 */ /* 0x000fe400078e0205 */
[C---:B------:R-:W-:Y:S02]  /*2230*/  VIADD R12, R4.reuse, UR15 ;  /* 0x0000000f040c7c36 */ /* 0x040fe40008000000 */
[----:B------:R-:W-:Y:S02]  /*2240*/  VIADD R11, R4, UR5 ;  /* 0x00000005040b7c36 */ /* 0x000fe40008000000 */
[----:B------:R-:W-:Y:S01]  /*2250*/  IMAD R20, R19, -0x2, R14 ;  /* 0xfffffffe13147824 */ /* 0x000fe200078e020e */
[----:B--2---:R-:W-:Y:S01]  /*2260*/  VIADDMNMX R0, R10, R12, R9, PT ;  /* 0x0000000c0a007246 */ /* 0x004fe20003800109 */
[----:B------:R-:W-:Y:S01]  /*2270*/  IMAD.IADD R4, R11, 0x1, R10 ;  /* 0x000000010b047824 */ /* 0x000fe200078e020a */
[----:B------:R-:W-:Y:S06]  /*2280*/  @!P1 BRA `(.L_x_2521) ;  /* 0x00000000005c9947 */ /* 0x000fec0003800000 */
[----:B------:R-:W-:Y:S01]  /*2290*/  IADD3 R5, -R17, R18, R10 ;  /* 0x0000001211057210 */ /* 0x000fe20007ffe10a */
        /* <DEDUP_REMOVED lines=12> */
.L_x_2523:
[----:B------:R-:W-:Y:S02]  /*2360*/  ULDC UR5, c[0x0][0x9e4] ;  /* 0x0002790000057ab9 */ /* 0x000fe40000000800 */
[----:B------:R-:W-:-:S05]  /*2370*/  IMAD.U32 R13, RZ, RZ, UR5 ;  /* 0x00000005ff0d7e24 */ /* 0x000fca000f8e00ff */
[----:B------:R-:W-:-:S13]  /*2380*/  ISETP.NE.AND P1, PT, R13, 0x1, PT ;  /* 0x000000010d00780c */ /* 0x000fda0003f25270 */
[----:B------:R-:W2:Y:S02]  /*2390*/  @P1 LDC.64 R72, c[0x0][0x9e8] ;  /* 0x00027a00ff481b82 */ /* 0x000ea40000000a00 */
[----:B--2---:R-:W-:-:S05]  /*23a0*/  @P1 IMAD.HI.U32 R10, R5, R72, RZ ;  /* 0x00000048050a1227 */ /* 0x004fca00078e00ff */
[----:B------:R-:W-:-:S07]  /*23b0*/  @P1 SHF.R.U32.HI R5, RZ, R73, R10 ;  /* 0x00000049ff051219 */ /* 0x000fce000001160a */
.L_x_2524:
[----:B------:R-:W-:Y:S05]  /*23c0*/  BSYNC B0 ;  /* 0x0000000000007941 */ /* 0x000fea0003800000 */
.L_x_2522:
[----:B------:R-:W-:-:S05]  /*23d0*/  IMAD R5, R5, R13, R20 ;  /* 0x0000000d05057224 */ /* 0x000fca00078e0214 */
[----:B------:R-:W-:Y:S02]  /*23e0*/  VIADDMNMX R0, R5, R13, R0, PT ;  /* 0x0000000d05007246 */ /* 0x000fe40003800100 */
[----:B------:R-:W-:-:S07]  /*23f0*/  VIMNMX R4, R4, R5, !PT ;  /* 0x0000000504047248 */ /* 0x000fce0007fe0100 */
.L_x_2521:
[C---:B------:R-:W-:Y:S01]  /*2400*/  ISETP.GE.AND P6, PT, R14.reuse, 0x9, PT ;  /* 0x000000090e00780c */ /* 0x040fe20003fc6270 */
[----:B------:R-:W2:Y:S01]  /*2410*/  SHFL.IDX PT, R2, R2, 0x1, 0x1c1f ;  /* 0x003c1f0002027f89 */ /* 0x000ea200000e0000 */
        /* <DEDUP_REMOVED lines=131> */
.L_x_2527:
[----:B------:R-:W-:Y:S02]  /*2c50*/  ULDC UR5, c[0x0][0x9e4] ;  /* 0x0002790000057ab9 */ /* 0x000fe40000000800 */
[----:B------:R-:W-:-:S05]  /*2c60*/  IMAD.U32 R4, RZ, RZ, UR5 ;  /* 0x00000005ff047e24 */ /* 0x000fca000f8e00ff */
[----:B------:R-:W-:-:S13]  /*2c70*/  ISETP.NE.AND P5, PT, R4, 0x1, PT ;  /* 0x000000010400780c */ /* 0x000fda0003fa5270 */
[----:B------:R-:W2:Y:S02]  /*2c80*/  @P5 LDC.64 R10, c[0x0][0x9e8] ;  /* 0x00027a00ff0a5b82 */ /* 0x000ea40000000a00 */
[----:B--2---:R-:W-:-:S05]  /*2c90*/  @P5 IMAD.HI.U32 R2, R9, R10, RZ ;  /* 0x0000000a09025227 */ /* 0x004fca00078e00ff */
[----:B------:R-:W-:-:S07]  /*2ca0*/  @P5 SHF.R.U32.HI R9, RZ, R11, R2 ;  /* 0x0000000bff095219 */ /* 0x000fce0000011602 */
.L_x_2528:
[----:B------:R-:W-:Y:S05]  /*2cb0*/  BSYNC B0 ;  /* 0x0000000000007941 */ /* 0x000fea0003800000 */
.L_x_2526:
[----:B------:R-:W-:-:S05]  /*2cc0*/  IMAD R9, R9, R4, R20 ;  /* 0x0000000409097224 */ /* 0x000fca00078e0214 */
[----:B------:R-:W-:Y:S02]  /*2cd0*/  VIADDMNMX R0, R9, R4, R0, PT ;  /* 0x0000000409007246 */ /* 0x000fe40003800100 */
[----:B------:R-:W-:-:S07]  /*2ce0*/  VIMNMX R5, R5, R9, !PT ;  /* 0x0000000905057248 */ /* 0x000fce0007fe0100 */
.L_x_2525:
        /* <DEDUP_REMOVED lines=128> */
[----:B------:R2:W3:Y:S01]  /*34f0*/  MUFU.EX2 R13, R10 ;  /* 0x0000000a000d7308 */ /* 0x0004e20000000800 */
        /* <DEDUP_REMOVED lines=9> */
[--C-:B--2---:R-:W-:Y:S01]  /*3590*/  FFMA.FTZ R10, R76, UR6, -R11.reuse ;  /* 0x000000064c0a7c23 */ /* 0x104fe2000801080b */
[----:B------:R-:W-:Y:S01]  /*35a0*/  FMNMX.FTZ R2, R42, R9, !PT ;  /* 0x000000092a027209 */ /* 0x000fe20007810000 */
[--C-:B------:R-:W-:Y:S01]  /*35b0*/  FFMA.FTZ R33, R84, UR6, -R11.reuse ;  /* 0x0000000654217c23 */ /* 0x100fe2000801080b */
[----:B------:R-:W-:Y:S01]  /*35c0*/  FSEL R66, R66, -INF , !P1 ;  /* 0xff80000042427808 */ /* 0x000fe20004800000 */
[----:B------:R-:W-:Y:S01]  /*35d0*/  FFMA.FTZ R52, R52, UR6, -R11 ;  /* 0x0000000634347c23 */ /* 0x000fe2000801080b */
[----:B------:R-:W-:Y:S01]  /*35e0*/  FMNMX.FTZ R9, R43, R2, !PT ;  /* 0x000000022b097209 */ /* 0x000fe20007810000 */
[----:B------:R-:W2:Y:S01]  /*35f0*/  MUFU.EX2 R15, R15 ;  /* 0x0000000f000f7308 */ /* 0x000ea20000000800 */
[----:B------:R-:W-:Y:S01]  /*3600*/  ISETP.LT.OR P4, PT, R0, 0x5a, P4 ;  /* 0x0000005a0000780c */ /* 0x000fe20002781670 */
[----:B---3--:R-:W-:Y:S01]  /*3610*/  FADD.FTZ R37, R12, R13 ;  /* 0x0000000d0c257221 */ /* 0x008fe20000010000 */
        /* <DEDUP_REMOVED lines=13> */
[----:B------:R3:W4:Y:S01]  /*36f0*/  MUFU.EX2 R21, R10 ;  /* 0x0000000a00157308 */ /* 0x0007220000000800 */
[----:B------:R-:W-:Y:S01]  /*3700*/  F2FP.F16.F32.PACK_AB R152, R13, R12 ;  /* 0x0000000c0d98723e */ /* 0x000fe200000000ff */
[----:B------:R-:W-:Y:S01]  /*3710*/  FFMA.FTZ R68, R68, UR6, -R11 ;  /* 0x0000000644447c23 */ /* 0x000fe2000801080b */
[----:B------:R-:W-:-:S02]  /*3720*/  FMNMX.FTZ R2, R54, R9, !PT ;  /* 0x0000000936027209 */ /* 0x000fc40007810000 */
[----:B--2---:R-:W-:Y:S02]  /*3730*/  F2FP.F16.F32.PACK_AB R154, R15, R14 ;  /* 0x0000000e0f9a723e */ /* 0x004fe400000000ff */
[----:B------:R-:W-:Y:S01]  /*3740*/  FMNMX.FTZ R9, R55, R2, !PT ;  /* 0x0000000237097209 */ /* 0x000fe20007810000 */
[----:B------:R-:W-:Y:S01]  /*3750*/  MUFU.EX2 R24, R24 ;  /* 0x0000001800187308 */ /* 0x000fe20000000800 */
[----:B---3--:R-:W-:Y:S02]  /*3760*/  FFMA.FTZ R10, R40, UR6, -R11 ;  /* 0x00000006280a7c23 */ /* 0x008fe4000801080b */
[----:B------:R-:W-:-:S04]  /*3770*/  FMNMX.FTZ R2, R58, R9, !PT ;  /* 0x000000093a027209 */ /* 0x000fc80007810000 */
[----:B------:R-:W-:Y:S01]  /*3780*/  FMNMX.FTZ R9, R59, R2, !PT ;  /* 0x000000023b097209 */ /* 0x000fe20007810000 */
[----:B------:R-:W2:Y:S01]  /*3790*/  MUFU.EX2 R25, R25 ;  /* 0x0000001900197308 */ /* 0x000ea20000000800 */
[----:B----4-:R-:W-:Y:S02]  /*37a0*/  F2FP.F16.F32.PACK_AB R156, R21, R20 ;  /* 0x00000014159c723e */ /* 0x010fe400000000ff */
[----:B------:R-:W-:Y:S01]  /*37b0*/  FMNMX.FTZ R2, R62, R9, !PT ;  /* 0x000000093e027209 */ /* 0x000fe20007810000 */
[----:B------:R-:W-:-:S03]  /*37c0*/  FFMA.FTZ R9, R80, UR6, -R11 ;  /* 0x0000000650097c23 */ /* 0x000fc6000801080b */
        /* <DEDUP_REMOVED lines=15> */
[----:B------:R-:W3:Y:S01]  /*38c0*/  MUFU.EX2 R33, R33 ;  /* 0x0000002100217308 */ /* 0x000ee20000000800 */
[----:B--2---:R-:W-:-:S05]  /*38d0*/  FMNMX.FTZ R2, R0, R5, !PT ;  /* 0x0000000500027209 */ /* 0x004fca0007810000 */
[----:B------:R-:W2:Y:S02]  /*38e0*/  SHFL.BFLY PT, R5, R2, 0x1, 0x1f ;  /* 0x0c201f0002057f89 */ /* 0x000ea400000e0000 */
[----:B------:R-:W-:Y:S08]  /*38f0*/  MUFU.EX2 R52, R52 ;  /* 0x0000003400347308 */ /* 0x000ff00000000800 */
[----:B------:R-:W4:Y:S01]  /*3900*/  MUFU.EX2 R53, R53 ;  /* 0x0000003500357308 */ /* 0x000f220000000800 */
[----:B---3--:R-:W-:-:S07]  /*3910*/  F2FP.F16.F32.PACK_AB R164, R33, R32 ;  /* 0x0000002021a4723e */ /* 0x008fce00000000ff */
[----:B------:R-:W-:Y:S01]  /*3920*/  MUFU.EX2 R56, R56 ;  /* 0x0000003800387308 */ /* 0x000fe20000000800 */
[----:B--2---:R-:W-:Y:S01]  /*3930*/  FMNMX.FTZ R5, R2, R5, !PT ;  /* 0x0000000502057209 */ /* 0x004fe20007810000 */
[----:B------:R-:W-:-:S06]  /*3940*/  FADD.FTZ R2, R14, R37 ;  /* 0x000000250e027221 */ /* 0x000fcc0000010000 */
[----:B------:R-:W-:Y:S01]  /*3950*/  MUFU.EX2 R57, R57 ;  /* 0x0000003900397308 */ /* 0x000fe20000000800 */
[----:B----4-:R-:W-:Y:S01]  /*3960*/  F2FP.F16.F32.PACK_AB R166, R53, R52 ;  /* 0x0000003435a6723e */ /* 0x010fe200000000ff */
[C---:B------:R-:W-:Y:S01]  /*3970*/  FMUL.FTZ R0, R5.reuse, UR6 ;  /* 0x0000000605007c20 */ /* 0x040fe20008410000 */
[----:B------:R-:W-:Y:S01]  /*3980*/  FSETP.NEU.FTZ.AND P1, PT, R5, -INF , PT ;  /* 0xff8000000500780b */ /* 0x000fe20003f3d000 */
[----:B------:R-:W-:-:S03]  /*3990*/  FADD.FTZ R37, R15, R2 ;  /* 0x000000020f257221 */ /* 0x000fc60000010000 */
[----:B------:R-:W-:Y:S01]  /*39a0*/  FSEL R0, R0, RZ, P1 ;  /* 0x000000ff00007208 */ /* 0x000fe20000800000 */
[----:B------:R-:W-:Y:S01]  /*39b0*/  FADD.FTZ R2, R20, R37 ;  /* 0x0000002514027221 */ /* 0x000fe20000010000 */
[----:B------:R-:W-:Y:S03]  /*39c0*/  MUFU.EX2 R60, R60 ;  /* 0x0000003c003c7308 */ /* 0x000fe60000000800 */
        /* <DEDUP_REMOVED lines=51> */
[----:B------:R-:W-:-:S04]  /*3d00*/  FADD.FTZ R15, R57, R12 ;  /* 0x0000000c390f7221 */ /* 0x000fc80000010000 */
[----:B------:R-:W-:Y:S01]  /*3d10*/  FADD.FTZ R12, R60, R15 ;  /* 0x0000000f3c0c7221 */ /* 0x000fe20000010000 */
        /* <DEDUP_REMOVED lines=61> */
.L_x_2529:
[----:B------:R2:W3:Y:S01]  /*40f0*/  SYNCS.PHASECHK.TRANS64.TRYWAIT P1, [UR24+0x22850], R8 ;  /* 0x02285008ff0075a7 */ /* 0x0004e20008020158 */
[----:B------:R-:W-:Y:S05]  /*4100*/  @!P0 BRA `(.L_x_2530) ;  /* 0x0000000000048947 */ /* 0x000fea0003800000 */
[----:B------:R-:W-:Y:S01]  /*4110*/  BPT.TRAP 0x1 ;  /* 0x000000040000795c */ /* 0x000fe20000300000 */
.L_x_2530:
[----:B---3--:R-:W-:Y:S05]  /*4120*/  @P1 BRA `(.L_x_2531) ;  /* 0x0000000000081947 */ /* 0x008fea0003800000 */
[----:B------:R-:W3:Y:S02]  /*4130*/  SYNCS.PHASECHK.TRANS64.TRYWAIT P1, [UR24+0x22850], R8 ;  /* 0x02285008ff0075a7 */ /* 0x000ee40008020158 */
[----:B---3--:R-:W-:Y:S05]  /*4140*/  @!P1 BRA `(.L_x_2532) ;  /* 0x0000011800049947 */ /* 0x008fea0003800000 */
.L_x_2531:
        /* <DEDUP_REMOVED lines=44> */
.L_x_2533:
[----:B------:R-:W-:Y:S01]  /*4410*/  ISETP.NE.AND P2, PT, R206, 0x1, PT ;  /* 0x00000001ce00780c */ /* 0x000fe20003f45270 */
[----:B------:R-:W4:Y:S01]  /*4420*/  S2UR UR10, SR_CgaCtaId ;  /* 0x00000000000a79c3 */ /* 0x000f220000008800 */
[----:B------:R-:W-:Y:S01]  /*4430*/  UIADD3 UR24, UR24, 0x22860, URZ ;  /* 0x0002286018187890 */ /* 0x000fe2000fffe03f */
[----:B------:R-:W-:-:S10]  /*4440*/  LOP3.LUT P1, RZ, R16, 0x80000, RZ, 0xc0, !PT ;  /* 0x0008000010ff7812 */ /* 0x000fd4000782c0ff */
[----:B------:R-:W5:Y:S08]  /*4450*/  @P2 LDC R6, c[0x0][0x44c] ;  /* 0x00011300ff062b82 */ /* 0x000f700000000800 */
[----:B-123--:R-:W1:Y:S01]  /*4460*/  @P2 LDC R8, c[0x0][0x450] ;  /* 0x00011400ff082b82 */ /* 0x00ee620000000800 */
[----:B----4-:R-:W-:-:S09]  /*4470*/  UPRMT UR24, UR10, 0x654, UR24 ;  /* 0x000006540a187896 */ /* 0x010fd20008000018 */
[----:B------:R-:W-:Y:S01]  /*4480*/  SYNCS.ARRIVE.TRANS64.RED.A1T0 RZ, [UR24], RZ ;  /* 0x000000ffffff79a7 */ /* 0x000fe20008100418 */
[----:B-----5:R-:W-:-:S04]  /*4490*/  @P2 IMAD.HI.U32 R7, R6, UR43, RZ ;  /* 0x0000002b06072c27 */ /* 0x020fc8000f8e00ff */
[----:B------:R-:W-:Y:S01]  /*44a0*/  IMAD.U32 R6, RZ, RZ, UR43 ;  /* 0x0000002bff067e24 */ /* 0x000fe2000f8e00ff */
[----:B-1----:R-:W-:-:S04]  /*44b0*/  @P2 SHF.R.U32.HI R6, RZ, R8, R7 ;  /* 0x00000008ff062219 */ /* 0x002fc80000011607 */
[----:B------:R-:W-:-:S05]  /*44c0*/  IADD3 R7, R6, R18, -R17 ;  /* 0x0000001206077210 */ /* 0x000fca0007ffe811 */
        /* <DEDUP_REMOVED lines=17> */
.L_x_2535:
[----:B------:R-:W-:Y:S02]  /*45e0*/  ULDC UR18, c[0x0][0x9e4] ;  /* 0x0002790000127ab9 */ /* 0x000fe40000000800 */
[----:B------:R-:W-:-:S11]  /*45f0*/  UISETP.NE.AND UP0, UPT, UR18, 0x1, UPT ;  /* 0x000000011200788c */ /* 0x000fd6000bf05270 */
[----:B------:R-:W-:Y:S02]  /*4600*/  @UP0 ULDC.64 UR22, c[0x0][0x9e8] ;  /* 0x00027a0000160ab9 */ /* 0x000fe40000000a00 */
[----:B------:R-:W-:-:S04]  /*4610*/  UIMAD.WIDE.U32 UR10, UR15, UR22, URZ ;  /* 0x000000160f0a72a5 */ /* 0x000fc8000f8e003f */
[----:B------:R-:W-:-:S12]  /*4620*/  @UP0 USHF.R.U32.HI UR15, URZ, UR23, UR11 ;  /* 0x000000173f0f0299 */ /* 0x000fd8000801160b */
.L_x_2536:
[----:B------:R-:W-:-:S04]  /*4630*/  UIMAD UR15, UR15, UR18, UR18 ;  /* 0x000000120f0f72a4 */ /* 0x000fc8000f8e0212 */
[----:B------:R-:W-:-:S04]  /*4640*/  UISETP.LT.AND UP0, UPT, UR14, UR15, UPT ;  /* 0x0000000f0e00728c */ /* 0x000fc8000bf01270 */
[----:B------:R-:W-:-:S12]  /*4650*/  USEL UR14, UR14, UR15, UP0 ;  /* 0x0000000f0e0e7287 */ /* 0x000fd80008000000 */
.L_x_2534:
        /* <DEDUP_REMOVED lines=13> */
.L_x_2556:
[----:B------:R-:W-:-:S04]  /*4730*/  UIADD3 UR38, UR38, 0x1, URZ ;  /* 0x0000000126267890 */ /* 0x000fc8000fffe03f */
[----:B------:R-:W-:-:S04]  /*4740*/  UISETP.NE.AND UP0, UPT, UR38, 0x2, UPT ;  /* 0x000000022600788c */ /* 0x000fc8000bf05270 */
[----:B------:R-:W-:Y:S02]  /*4750*/  USEL UR10, URZ, 0x1, UP0 ;  /* 0x000000013f0a7887 */ /* 0x000fe40008000000 */
[----:B------:R-:W-:Y:S02]  /*4760*/  USEL UR38, UR38, URZ, UP0 ;  /* 0x0000003f26267287 */ /* 0x000fe40008000000 */
[----:B------:R-:W-:Y:S01]  /*4770*/  ULOP3.LUT UR37, UR37, UR10, URZ, 0x3c, !UPT ;  /* 0x0000000a25257292 */ /* 0x000fe2000f8e3c3f */
[----:B012---:R-:W-:Y:S11]  /*4780*/  @!P0 BRA `(.L_x_2538) ;  /* 0x0000000000048947 */ /* 0x007ff60003800000 */
[----:B------:R-:W-:Y:S01]  /*4790*/  BPT.TRAP 0x1 ;  /* 0x000000040000795c */ /* 0x000fe20000300000 */
.L_x_2538:
[----:B------:R-:W1:Y:S01]  /*47a0*/  S2UR UR26, SR_CgaCtaId ;  /* 0x00000000001a79c3 */ /* 0x000e620000008800 */
[----:B------:R-:W-:Y:S01]  /*47b0*/  UMOV UR10, 0x400 ;  /* 0x00000400000a7882 */ /* 0x000fe20000000000 */
[----:B------:R-:W-:-:S05]  /*47c0*/  IMAD.U32 R7, RZ, RZ, UR37 ;  /* 0x00000025ff077e24 */ /* 0x000fca000f8e00ff */
[----:B------:R-:W-:Y:S01]  /*47d0*/  SHF.L.U32 R7, R7, 0x1f, RZ ;  /* 0x0000001f07077819 */ /* 0x000fe200000006ff */
[----:B-1----:R-:W-:-:S04]  /*47e0*/  ULEA UR10, UR26, UR10, 0x18 ;  /* 0x0000000a1a0a7291 */ /* 0x002fc8000f8ec03f */
[----:B------:R-:W-:-:S09]  /*47f0*/  ULEA UR25, UR38, UR10, 0x3 ;  /* 0x0000000a26197291 */ /* 0x000fd2000f8e183f */
[----:B------:R1:W2:Y:S01]  /*4800*/  SYNCS.PHASECHK.TRANS64.TRYWAIT P1, [UR25+0x22830], R7 ;  /* 0x02283007ff0075a7 */ /* 0x0002a20008020159 */
[----:B------:R-:W-:Y:S05]  /*4810*/  @!P0 BRA `(.L_x_2539) ;  /* 0x0000000000048947 */ /* 0x000fea0003800000 */
[----:B------:R-:W-:Y:S01]  /*4820*/  BPT.TRAP 0x1 ;  /* 0x000000040000795c */ /* 0x000fe20000300000 */
.L_x_2539:
[----:B--2---:R-:W-:Y:S05]  /*4830*/  @P1 BRA `(.L_x_2540) ;  /* 0x0000000000081947 */ /* 0x004fea0003800000 */
[----:B------:R-:W2:Y:S02]  /*4840*/  SYNCS.PHASECHK.TRANS64.TRYWAIT P1, [UR25+0x22830], R7 ;  /* 0x02283007ff0075a7 */ /* 0x000ea40008020159 */
[----:B--2---:R-:W-:Y:S05]  /*4850*/  @!P1 BRA `(.L_x_2541) ;  /* 0x0000011000589947 */ /* 0x004fea0003800000 */
.L_x_2540:
[----:B------:R-:W-:Y:S01]  /*4860*/  UIMAD UR22, UR38, 0x300, UR4 ;  /* 0x00000300261678a4 */ /* 0x000fe2000f8e0204 */
[----:B------:R-:W-:Y:S01]  /*4870*/  WARPGROUP.ARRIVE ;  /* 0x00000000000079c5 */ /* 0x000fe20000000000 */
[----:B------:R-:W-:Y:S01]  /*4880*/  UMOV UR23, 0x40000040 ;  /* 0x4000004000177882 */ /* 0x000fe20000000000 */
[----:B------:R-:W-:Y:S01]  /*4890*/  UMOV UR11, 0x40000040 ;  /* 0x40000040000b7882 */ /* 0x000fe20000000000 */
[----:B------:R-:W-:-:S03]  /*48a0*/  UIADD3 UR10, UR22, 0x2, URZ ;  /* 0x00000002160a7890 */ /* 0x000fc6000fffe03f */
[----:B------:R-:W3:Y:S01]  /*48b0*/  S2R R215, SR_TID.X ;  /* 0x0000000000d77919 */ /* 0x000ee20000002100 */
[----:B------:R-:W-:Y:S01]  /*48c0*/  UIADD3 UR14, UR22, 0x4, URZ ;  /* 0x00000004160e7890 */ /* 0x000fe2000fffe03f */
[----:B------:R-:W-:Y:S01]  /*48d0*/  UMOV UR15, 0x40000040 ;  /* 0x40000040000f7882 */ /* 0x000fe20000000000 */
[----:B------:R-:W-:Y:S01]  /*48e0*/  HGMMA.64x96x16.F32 R152, gdesc[UR20], RZ, !UPT, gsb0 ;  /* 0x01600000149879f0 */ /* 0x000fe2000c0008ff */
[----:B------:R-:W-:Y:S01]  /*48f0*/  UIADD3 UR18, UR22, 0x6, URZ ;  /* 0x0000000616127890 */ /* 0x000fe2000fffe03f */
[----:B------:R-:W-:Y:S01]  /*4900*/  UMOV UR19, 0x40000040 ;  /* 0x4000004000137882 */ /* 0x000fe20000000000 */
[----:B---3--:R-:W-:-:S04]  /*4910*/  SHF.R.U32.HI R215, RZ, 0x7, R215 ;  /* 0x00000007ffd77819 */ /* 0x008fc800000116d7 */
        /* <DEDUP_REMOVED lines=14> */
.L_x_2542:
[----:B------:R-:W-:Y:S01]  /*4a00*/  ISETP.NE.AND P2, PT, R206, 0x1, PT ;  /* 0x00000001ce00780c */ /* 0x000fe20003f45270 */
[----:B------:R-:W-:Y:S01]  /*4a10*/  VIADD R20, R23, UR43 ;  /* 0x0000002b17147c36 */ /* 0x000fe20008000000 */
[----:B------:R-:W-:Y:S01]  /*4a20*/  UIADD3 UR10, UR25, 0x22840, URZ ;  /* 0x00022840190a7890 */ /* 0x000fe2000fffe03f */
[----:B------:R-:W-:Y:S01]  /*4a30*/  IMAD R10, R6, -0x60, RZ ;  /* 0xffffffa0060a7824 */ /* 0x000fe200078e02ff */
[----:B------:R-:W-:Y:S02]  /*4a40*/  LOP3.LUT P1, RZ, R16, 0x80000, RZ, 0xc0, !PT ;  /* 0x0008000010ff7812 */ /* 0x000fe4000782c0ff */
[----:B------:R-:W-:-:S07]  /*4a50*/  UPRMT UR10, UR26, 0x654, UR10 ;  /* 0x000006541a0a7896 */ /* 0x000fce000800000a */
[----:B------:R-:W3:Y:S08]  /*4a60*/  @P2 LDC R5, c[0x0][0x44c] ;  /* 0x00011300ff052b82 */ /* 0x000ef00000000800 */
[----:B--2---:R-:W2:Y:S01]  /*4a70*/  @P2 LDC R4, c[0x0][0x450] ;  /* 0x00011400ff042b82 */ /* 0x004ea20000000800 */
[----:B------:R-:W-:Y:S01]  /*4a80*/  SYNCS.ARRIVE.TRANS64.RED.A1T0 RZ, [UR10], RZ ;  /* 0x000000ffffff79a7 */ /* 0x000fe2000810040a */
[----:B------:R-:W-:Y:S01]  /*4a90*/  ULOP3.LUT UR10, URZ, UR7, URZ, 0x33, !UPT ;  /* 0x000000073f0a7292 */ /* 0x000fe2000f8e333f */
[----:B---3--:R-:W-:-:S05]  /*4aa0*/  @P2 IMAD.HI.U32 R5, R20, R5, RZ ;  /* 0x0000000514052227 */ /* 0x008fca00078e00ff */
[----:B--2---:R-:W-:Y:S01]  /*4ab0*/  @P2 SHF.R.U32.HI R20, RZ, R4, R5 ;  /* 0x00000004ff142219 */ /* 0x004fe20000011605 */
[----:B------:R-:W-:-:S04]  /*4ac0*/  VIADD R4, R10, 0x1 ;  /* 0x000000010a047836 */ /* 0x000fc80000000000 */
[----:B------:R-:W2:Y:S01]  /*4ad0*/  SHFL.IDX PT, R11, R20, RZ, 0x1c1f ;  /* 0x001c1fff140b7589 */ /* 0x000ea200000e0000 */
[----:B------:R-:W-:-:S05]  /*4ae0*/  IMAD R4, R19, -0x2, R4 ;  /* 0xfffffffe13047824 */ /* 0x000fca00078e0204 */
[----:B------:R-:W-:-:S05]  /*4af0*/  IADD3 R4, -R17, R4, R18 ;  /* 0x0000000411047210 */ /* 0x000fca0007ffe112 */
[C---:B------:R-:W-:Y:S02]  /*4b00*/  VIADD R15, R4.reuse, UR27 ;  /* 0x0000001b040f7c36 */ /* 0x040fe40008000000 */
[----:B------:R-:W-:Y:S02]  /*4b10*/  VIADD R14, R4, UR10 ;  /* 0x0000000a040e7c36 */ /* 0x000fe40008000000 */
[----:B--2---:R-:W-:Y:S02]  /*4b20*/  IMAD.IADD R13, R15, 0x1, R11 ;  /* 0x000000010f0d7824 */ /* 0x004fe400078e020b */
[----:B------:R-:W-:Y:S01]  /*4b30*/  IMAD.IADD R12, R11, 0x1, R14 ;  /* 0x000000010b0c7824 */ /* 0x000fe200078e020e */
[----:B------:R-:W-:Y:S06]  /*4b40*/  @!P1 BRA `(.L_x_2543) ;  /* 0x0000000000589947 */ /* 0x000fec0003800000 */
[----:B------:R-:W-:Y:S01]  /*4b50*/  IADD3 R11, -R17, R18, R11 ;  /* 0x00000012110b7210 */ /* 0x000fe20007ffe10b */
        /* <DEDUP_REMOVED lines=11> */
.L_x_2545:
[----:B------:R-:W-:-:S05]  /*4c10*/  IMAD.U32 R21, RZ, RZ, UR28 ;  /* 0x0000001cff157e24 */ /* 0x000fca000f8e00ff */
[----:B------:R-:W-:-:S13]  /*4c20*/  ISETP.NE.AND P1, PT, R21, 0x1, PT ;  /* 0x000000011500780c */ /* 0x000fda0003f25270 */
[----:B------:R-:W2:Y:S02]  /*4c30*/  @P1 LDC.64 R4, c[0x0][0x9e8] ;  /* 0x00027a00ff041b82 */ /* 0x000ea40000000a00 */
[----:B--2---:R-:W-:-:S05]  /*4c40*/  @P1 IMAD.HI.U32 R4, R11, R4, RZ ;  /* 0x000000040b041227 */ /* 0x004fca00078e00ff */
[----:B------:R-:W-:-:S07]  /*4c50*/  @P1 SHF.R.U32.HI R11, RZ, R5, R4 ;  /* 0x00000005ff0b1219 */ /* 0x000fce0000011604 */
.L_x_2546:
[----:B------:R-:W-:Y:S05]  /*4c60*/  BSYNC B0 ;  /* 0x0000000000007941 */ /* 0x000fea0003800000 */
.L_x_2544:
[----:B------:R-:W-:-:S04]  /*4c70*/  IMAD R4, R19, -0x2, R10 ;  /* 0xfffffffe13047824 */ /* 0x000fc800078e020a */
[----:B------:R-:W-:-:S05]  /*4c80*/  IMAD R4, R11, R21, R4 ;  /* 0x000000150b047224 */ /* 0x000fca00078e0204 */
[----:B------:R-:W-:Y:S02]  /*4c90*/  VIADDMNMX R13, R4, R21, R13, PT ;  /* 0x00000015040d7246 */ /* 0x000fe4000380010d */
[----:B------:R-:W-:-:S07]  /*4ca0*/  VIMNMX R12, R12, R4, !PT ;  /* 0x000000040c0c7248 */ /* 0x000fce0007fe0100 */
.L_x_2543:
[----:B------:R-:W-:Y:S02]  /*4cb0*/  ISETP.GE.AND P2, PT, R10, 0x1, PT ;  /* 0x000000010a00780c */ /* 0x000fe40003f46270 */
[----:B------:R-:W-:Y:S02]  /*4cc0*/  LOP3.LUT R16, R16, 0xfffbffff, RZ, 0xc0, !PT ;  /* 0xfffbffff10107812 */ /* 0x000fe400078ec0ff */
[----:B------:R-:W-:Y:S02]  /*4cd0*/  ISETP.GE.AND P1, PT, R10, 0x2, PT ;  /* 0x000000020a00780c */ /* 0x000fe40003f26270 */
        /* <DEDUP_REMOVED lines=148> */
.L_x_2549:
[----:B------:R-:W-:-:S05]  /*5620*/  IMAD.U32 R12, RZ, RZ, UR28 ;  /* 0x0000001cff0c7e24 */ /* 0x000fca000f8e00ff */
[----:B------:R-:W-:-:S13]  /*5630*/  ISETP.NE.AND P6, PT, R12, 0x1, PT ;  /* 0x000000010c00780c */ /* 0x000fda0003fc5270 */
[----:B------:R-:W2:Y:S02]  /*5640*/  @P6 LDC.64 R4, c[0x0][0x9e8] ;  /* 0x00027a00ff046b82 */ /* 0x000ea40000000a00 */
[----:B--2---:R-:W-:-:S05]  /*5650*/  @P6 IMAD.HI.U32 R4, R13, R4, RZ ;  /* 0x000000040d046227 */ /* 0x004fca00078e00ff */
[----:B------:R-:W-:-:S07]  /*5660*/  @P6 SHF.R.U32.HI R13, RZ, R5, R4 ;  /* 0x00000005ff0d6219 */ /* 0x000fce0000011604 */
.L_x_2550:
[----:B------:R-:W-:Y:S05]  /*5670*/  BSYNC B0 ;  /* 0x0000000000007941 */ /* 0x000fea0003800000 */
.L_x_2548:
[----:B------:R-:W-:-:S04]  /*5680*/  IMAD R10, R19, -0x2, R10 ;  /* 0xfffffffe130a7824 */ /* 0x000fc800078e020a */
[----:B------:R-:W-:-:S05]  /*5690*/  IMAD R13, R13, R12, R10 ;  /* 0x0000000c0d0d7224 */ /* 0x000fca00078e020a */
[----:B------:R-:W-:Y:S02]  /*56a0*/  VIADDMNMX R15, R13, R12, R15, PT ;  /* 0x0000000c0d0f7246 */ /* 0x000fe4000380010f */
[----:B------:R-:W-:-:S07]  /*56b0*/  VIMNMX R14, R14, R13, !PT ;  /* 0x0000000d0e0e7248 */ /* 0x000fce0007fe0100 */
.L_x_2547:
        /* <DEDUP_REMOVED lines=434> */
[----:B------:R-:W2:Y:S01]  /*71e0*/  MUFU.EX2 R169, R186 ;  /* 0x000000ba00a97308 */ /* 0x000ea20000000800 */
[----:B---3--:R-:W-:-:S07]  /*71f0*/  FADD.FTZ R178, R182, R13 ;  /* 0x0000000db6b27221 */ /* 0x008fce0000010000 */
[----:B------:R-:W3:Y:S01]  /*7200*/  MUFU.EX2 R0, R187 ;  /* 0x000000bb00007308 */ /* 0x000ee20000000800 */
[----:B0-----:R-:W-:-:S07]  /*7210*/  FADD.FTZ R178, R183, R178 ;  /* 0x000000b2b7b27221 */ /* 0x001fce0000010000 */
[----:B------:R0:W4:Y:S01]  /*7220*/  MUFU.EX2 R171, R167 ;  /* 0x000000a700ab7308 */ /* 0x0001220000000800 */
[----:B--2---:R-:W-:-:S07]  /*7230*/  FADD.FTZ R13, R169, R178 ;  /* 0x000000b2a90d7221 */ /* 0x004fce0000010000 */
[----:B------:R-:W2:Y:S01]  /*7240*/  MUFU.EX2 R20, R191 ;  /* 0x000000bf00147308 */ /* 0x000ea20000000800 */
[C---:B---3--:R-:W-:Y:S01]  /*7250*/  FADD.FTZ R178, R0.reuse, R13 ;  /* 0x0000000d00b27221 */ /* 0x048fe20000010000 */
[----:B------:R-:W-:Y:S02]  /*7260*/  F2FP.F16.F32.PACK_AB R169, R0, R169 ;  /* 0x000000a900a9723e */ /* 0x000fe400000000ff */
[----:B0-----:R-:W-:-:S04]  /*7270*/  F2FP.F16.F32.PACK_AB R167, R183, R182 ;  /* 0x000000b6b7a7723e */ /* 0x001fc800000000ff */
[----:B------:R-:W0:Y:S01]  /*7280*/  MUFU.EX2 R173, R194 ;  /* 0x000000c200ad7308 */ /* 0x000e220000000800 */
[----:B----4-:R-:W-:-:S07]  /*7290*/  FADD.FTZ R13, R171, R178 ;  /* 0x000000b2ab0d7221 */ /* 0x010fce0000010000 */
[----:B------:R-:W3:Y:S01]  /*72a0*/  MUFU.EX2 R176, R195 ;  /* 0x000000c300b07308 */ /* 0x000ee20000000800 */
[C---:B--2---:R-:W-:Y:S01]  /*72b0*/  FADD.FTZ R180, R20.reuse, R13 ;  /* 0x0000000d14b47221 */ /* 0x044fe20000010000 */
[----:B------:R-:W-:-:S06]  /*72c0*/  F2FP.F16.F32.PACK_AB R171, R20, R171 ;  /* 0x000000ab14ab723e */ /* 0x000fcc00000000ff */
[----:B------:R-:W2:Y:S01]  /*72d0*/  MUFU.EX2 R175, R198 ;  /* 0x000000c600af7308 */ /* 0x000ea20000000800 */
[----:B0-----:R-:W-:-:S07]  /*72e0*/  FADD.FTZ R13, R173, R180 ;  /* 0x000000b4ad0d7221 */ /* 0x001fce0000010000 */
[----:B------:R-:W0:Y:S01]  /*72f0*/  MUFU.EX2 R178, R189 ;  /* 0x000000bd00b27308 */ /* 0x000e220000000800 */
[C---:B---3--:R-:W-:Y:S01]  /*7300*/  FADD.FTZ R8, R176.reuse, R13 ;  /* 0x0000000db0087221 */ /* 0x048fe20000010000 */
[----:B------:R-:W-:-:S03]  /*7310*/  F2FP.F16.F32.PACK_AB R173, R176, R173 ;  /* 0x000000adb0ad723e */ /* 0x000fc600000000ff */
[----:B--2---:R-:W-:-:S04]  /*7320*/  FADD.FTZ R9, R175, R8 ;  /* 0x00000008af097221 */ /* 0x004fc80000010000 */
[C---:B0-----:R-:W-:Y:S01]  /*7330*/  FADD.FTZ R0, R178.reuse, R9 ;  /* 0x00000009b2007221 */ /* 0x041fe20000010000 */
[----:B------:R-:W-:Y:S01]  /*7340*/  F2FP.F16.F32.PACK_AB R175, R178, R175 ;  /* 0x000000afb2af723e */ /* 0x000fe200000000ff */
[----:B------:R-:W-:Y:S06]  /*7350*/  @!P0 BRA `(.L_x_2551) ;  /* 0x0000000000048947 */ /* 0x000fec0003800000 */
[----:B------:R-:W-:Y:S01]  /*7360*/  BPT.TRAP 0x1 ;  /* 0x000000040000795c */ /* 0x000fe20000300000 */
.L_x_2551:
[----:B------:R0:W2:Y:S01]  /*7370*/  SYNCS.PHASECHK.TRANS64.TRYWAIT P1, [UR25+0x22850], R7 ;  /* 0x02285007ff0075a7 */ /* 0x0000a20008020159 */
[----:B------:R-:W-:Y:S05]  /*7380*/  @!P0 BRA `(.L_x_2552) ;  /* 0x0000000000048947 */ /* 0x000fea0003800000 */
[----:B------:R-:W-:Y:S01]  /*7390*/  BPT.TRAP 0x1 ;  /* 0x000000040000795c */ /* 0x000fe20000300000 */
.L_x_2552:
[----:B------:R-:W-:Y:S01]  /*73a0*/  VIADD R8, R215, 0x8 ;  /* 0x00000008d7087836 */ /* 0x000fe20000000000 */
[----:B--2---:R-:W-:Y:S06]  /*73b0*/  @P1 BRA `(.L_x_2553) ;  /* 0x0000000000081947 */ /* 0x004fec0003800000 */
[----:B------:R-:W2:Y:S02]  /*73c0*/  SYNCS.PHASECHK.TRANS64.TRYWAIT P1, [UR25+0x22850], R7 ;  /* 0x02285007ff0075a7 */ /* 0x000ea40008020159 */
[----:B--2---:R-:W-:Y:S05]  /*73d0*/  @!P1 BRA `(.L_x_2554) ;  /* 0x000000e400909947 */ /* 0x004fea0003800000 */
.L_x_2553:
        /* <DEDUP_REMOVED lines=39> */
.L_x_2555:
        /* <DEDUP_REMOVED lines=8> */
.L_x_2537:
[----:B------:R-:W-:Y:S01]  /*76d0*/  ISETP.NE.AND P2, PT, R206, 0x1, PT ;  /* 0x00000001ce00780c */ /* 0x000fe20003f45270 */
[----:B------:R-:W-:Y:S01]  /*76e0*/  UIADD3 UR10, UR43, 0x7f, URZ ;  /* 0x0000007f2b0a7890 */ /* 0x000fe2000fffe03f */
[----:B--2---:R-:W-:Y:S02]  /*76f0*/  IADD3 R10, R18, 0x1, -R17 ;  /* 0x00000001120a7810 */ /* 0x004fe40007ffe811 */
[----:B------:R-:W-:-:S09]  /*7700*/  LOP3.LUT P1, RZ, R16, 0x80000, RZ, 0xc0, !PT ;  /* 0x0008000010ff7812 */ /* 0x000fd2000782c0ff */
[----:B01----:R-:W0:Y:S08]  /*7710*/  @P2 LDC R7, c[0x0][0x44c] ;  /* 0x00011300ff072b82 */ /* 0x003e300000000800 */
[----:B------:R-:W1:Y:S01]  /*7720*/  @P2 LDC R9, c[0x0][0x450] ;  /* 0x00011400ff092b82 */ /* 0x000e620000000800 */
[----:B0-----:R-:W-:-:S04]  /*7730*/  @P2 IMAD.HI.U32 R8, R7, UR10, RZ ;  /* 0x0000000a07082c27 */ /* 0x001fc8000f8e00ff */
[----:B------:R-:W-:Y:S01]  /*7740*/  IMAD.U32 R7, RZ, RZ, UR10 ;  /* 0x0000000aff077e24 */ /* 0x000fe2000f8e00ff */
[----:B-1----:R-:W-:-:S05]  /*7750*/  @P2 SHF.R.U32.HI R7, RZ, R9, R8 ;  /* 0x00000009ff072219 */ /* 0x002fca0000011608 */
        /* <DEDUP_REMOVED lines=16> */
.L_x_2558:
[----:B------:R-:W-:Y:S02]  /*7860*/  ULDC UR15, c[0x0][0x9e4] ;  /* 0x00027900000f7ab9 */ /* 0x000fe40000000800 */
[----:B------:R-:W-:-:S11]  /*7870*/  UISETP.NE.AND UP0, UPT, UR15, 0x1, UPT ;  /* 0x000000010f00788c */ /* 0x000fd6000bf05270 */
[----:B------:R-:W-:Y:S02]  /*7880*/  @UP0 ULDC.64 UR18, c[0x0][0x9e8] ;  /* 0x00027a0000120ab9 */ /* 0x000fe40000000a00 */
[----:B------:R-:W-:-:S04]  /*7890*/  UIMAD.WIDE.U32 UR10, UR7, UR18, URZ ;  /* 0x00000012070a72a5 */ /* 0x000fc8000f8e003f */
[----:B------:R-:W-:-:S12]  /*78a0*/  @UP0 USHF.R.U32.HI UR7, URZ, UR19, UR11 ;  /* 0x000000133f070299 */ /* 0x000fd8000801160b */
.L_x_2559:
[----:B------:R-:W-:-:S04]  /*78b0*/  UIMAD UR7, UR7, UR15, URZ ;  /* 0x0000000f070772a4 */ /* 0x000fc8000f8e023f */
[----:B------:R-:W-:-:S04]  /*78c0*/  UISETP.LT.AND UP0, UPT, UR14, UR7, UPT ;  /* 0x000000070e00728c */ /* 0x000fc8000bf01270 */
[----:B------:R-:W-:-:S12]  /*78d0*/  USEL UR14, UR14, UR7, !UP0 ;  /* 0x000000070e0e7287 */ /* 0x000fd8000c000000 */
.L_x_2557:
        /* <DEDUP_REMOVED lines=12> */
.L_x_2571:
[----:B------:R-:W-:Y:S01]  /*79a0*/  UIADD3 UR38, UR38, 0x1, URZ ;  /* 0x0000000126267890 */ /* 0x000fe2000fffe03f */
[C---:B------:R-:W-:Y:S01]  /*79b0*/  ISETP.GT.AND P1, PT, R8.reuse, UR7, PT ;  /* 0x0000000708007c0c */ /* 0x040fe2000bf24270 */
[----:B------:R-:W-:Y:S02]  /*79c0*/  VIADD R8, R8, 0xffffffff ;  /* 0xffffffff08087836 */ /* 0x000fe40000000000 */
[----:B------:R-:W-:-:S04]  /*79d0*/  UISETP.NE.AND UP0, UPT, UR38, 0x2, UPT ;  /* 0x000000022600788c */ /* 0x000fc8000bf05270 */
[----:B------:R-:W-:Y:S02]  /*79e0*/  USEL UR10, URZ, 0x1, UP0 ;  /* 0x000000013f0a7887 */ /* 0x000fe40008000000 */
[----:B------:R-:W-:Y:S02]  /*79f0*/  USEL UR38, UR38, URZ, UP0 ;  /* 0x0000003f26267287 */ /* 0x000fe40008000000 */
[----:B------:R-:W-:Y:S01]  /*7a00*/  ULOP3.LUT UR37, UR37, UR10, URZ, 0x3c, !UPT ;  /* 0x0000000a25257292 */ /* 0x000fe2000f8e3c3f */
[----:B0-----:R-:W-:Y:S11]  /*7a10*/  @!P0 BRA `(.L_x_2561) ;  /* 0x0000000000048947 */ /* 0x001ff60003800000 */
[----:B------:R-:W-:Y:S01]  /*7a20*/  BPT.TRAP 0x1 ;  /* 0x000000040000795c */ /* 0x000fe20000300000 */
.L_x_2561:
        /* <DEDUP_REMOVED lines=9> */
.L_x_2562:
[----:B-1----:R-:W-:Y:S05]  /*7ac0*/  @P2 BRA `(.L_x_2563) ;  /* 0x0000000000082947 */ /* 0x002fea0003800000 */
[----:B------:R-:W1:Y:S02]  /*7ad0*/  SYNCS.PHASECHK.TRANS64.TRYWAIT P2, [UR25+0x22830], R6 ;  /* 0x02283006ff0075a7 */ /* 0x000e640008040159 */
[----:B-1----:R-:W-:Y:S05]  /*7ae0*/  @!P2 BRA `(.L_x_2564) ;  /* 0x000000dc00e4a947 */ /* 0x002fea0003800000 */
.L_x_2563:
        /* <DEDUP_REMOVED lines=26> */
.L_x_2565:
        /* <DEDUP_REMOVED lines=40> */
[C---:B------:R-:W-:Y:S01]  /*7f10*/  FMUL.FTZ R10, R4.reuse, UR6 ;  /* 0x00000006040a7c20 */ /* 0x040fe20008410000 */
[----:B------:R-:W-:Y:S01]  /*7f20*/  FMNMX.FTZ R5, R171, R12, !PT ;  /* 0x0000000cab057209 */ /* 0x000fe20007810000 */
[----:B------:R-:W-:Y:S02]  /*7f30*/  FADD.FTZ R7, -R4, R7 ;  /* 0x0000000704077221 */ /* 0x000fe40000010100 */
        /* <DEDUP_REMOVED lines=11> */
[----:B------:R-:W-:Y:S01]  /*7ff0*/  FMUL.FTZ R7, R7, UR6 ;  /* 0x0000000607077c20 */ /* 0x000fe20008410000 */
        /* <DEDUP_REMOVED lines=8> */
[----:B------:R-:W2:Y:S01]  /*8080*/  MUFU.EX2 R7, R7 ;  /* 0x0000000700077308 */ /* 0x000ea20000000800 */
[----:B------:R-:W-:Y:S01]  /*8090*/  FMNMX.FTZ R5, R183, R12, !PT ;  /* 0x0000000cb7057209 */ /* 0x000fe20007810000 */
[--C-:B------:R-:W-:Y:S01]  /*80a0*/  FFMA.FTZ R169, R173, UR6, -R10.reuse ;  /* 0x00000006ada97c23 */ /* 0x100fe2000801080a */
[--C-:B------:R-:W-:Y:S01]  /*80b0*/  FFMA.FTZ R173, R177, UR6, -R10.reuse ;  /* 0x00000006b1ad7c23 */ /* 0x100fe2000801080a */
[--C-:B------:R-:W-:Y:S01]  /*80c0*/  FFMA.FTZ R177, R185, UR6, -R10.reuse ;  /* 0x00000006b9b17c23 */ /* 0x100fe2000801080a */
[----:B------:R-:W-:Y:S01]  /*80d0*/  FMNMX.FTZ R12, R186, R5, !PT ;  /* 0x00000005ba0c7209 */ /* 0x000fe20007810000 */
[--C-:B------:R-:W-:Y:S01]  /*80e0*/  FFMA.FTZ R14, R172, UR6, -R10.reuse ;  /* 0x00000006ac0e7c23 */ /* 0x100fe2000801080a */
[--C-:B------:R-:W-:Y:S01]  /*80f0*/  FFMA.FTZ R172, R192, UR6, -R10.reuse ;  /* 0x00000006c0ac7c23 */ /* 0x100fe2000801080a */
[----:B------:R-:W3:Y:S01]  /*8100*/  MUFU.EX2 R152, R152 ;  /* 0x0000009800987308 */ /* 0x000ee20000000800 */
[----:B------:R-:W-:Y:S01]  /*8110*/  FMNMX.FTZ R5, R187, R12, !PT ;  /* 0x0000000cbb057209 */ /* 0x000fe20007810000 */
[--C-:B------:R-:W-:Y:S01]  /*8120*/  FFMA.FTZ R13, R180, UR6, -R10.reuse ;  /* 0x00000006b40d7c23 */ /* 0x100fe2000801080a */
[--C-:B------:R-:W-:Y:S01]  /*8130*/  FFMA.FTZ R180, R189, UR6, -R10.reuse ;  /* 0x00000006bdb47c23 */ /* 0x100fe2000801080a */
[----:B------:R-:W-:Y:S01]  /*8140*/  FFMA.FTZ R196, R196, UR6, -R10 ;  /* 0x00000006c4c47c23 */ /* 0x000fe2000801080a */
[----:B------:R-:W-:-:S03]  /*8150*/  FMNMX.FTZ R12, R190, R5, !PT ;  /* 0x00000005be0c7209 */ /* 0x000fc60007810000 */
[----:B------:R-:W4:Y:S01]  /*8160*/  MUFU.EX2 R20, R20 ;  /* 0x0000001400147308 */ /* 0x000f220000000800 */
[----:B------:R-:W-:Y:S01]  /*8170*/  FMNMX.FTZ R5, R191, R12, !PT ;  /* 0x0000000cbf057209 */ /* 0x000fe20007810000 */
[-C--:B--2---:R-:W-:Y:S01]  /*8180*/  FMUL.FTZ R24, R24, R7.reuse ;  /* 0x0000000718187220 */ /* 0x084fe20000410000 */
[-C--:B------:R-:W-:Y:S01]  /*8190*/  FMUL.FTZ R25, R25, R7.reuse ;  /* 0x0000000719197220 */ /* 0x080fe20000410000 */
[----:B------:R-:W-:Y:S01]  /*81a0*/  FMUL.FTZ R28, R28, R7 ;  /* 0x000000071c1c7220 */ /* 0x000fe20000410000 */
[----:B------:R-:W-:Y:S01]  /*81b0*/  FMNMX.FTZ R12, R194, R5, !PT ;  /* 0x00000005c20c7209 */ /* 0x000fe20007810000 */
[-C--:B------:R-:W-:Y:S01]  /*81c0*/  FMUL.FTZ R29, R29, R7.reuse ;  /* 0x000000071d1d7220 */ /* 0x080fe20000410000 */
[-C--:B------:R-:W-:Y:S01]  /*81d0*/  FMUL.FTZ R32, R32, R7.reuse ;  /* 0x0000000720207220 */ /* 0x080fe20000410000 */
[----:B------:R-:W2:Y:S01]  /*81e0*/  MUFU.EX2 R21, R21 ;  /* 0x0000001500157308 */ /* 0x000ea20000000800 */
[----:B------:R-:W-:Y:S01]  /*81f0*/  FMNMX.FTZ R5, R195, R12, !PT ;  /* 0x0000000cc3057209 */ /* 0x000fe20007810000 */
[-C--:B------:R-:W-:Y:S01]  /*8200*/  FMUL.FTZ R33, R33, R7.reuse ;  /* 0x0000000721217220 */ /* 0x080fe20000410000 */
[-C--:B------:R-:W-:Y:S01]  /*8210*/  FMUL.FTZ R36, R36, R7.reuse ;  /* 0x0000000724247220 */ /* 0x080fe20000410000 */
[----:B------:R-:W-:Y:S01]  /*8220*/  FMUL.FTZ R37, R37, R7 ;  /* 0x0000000725257220 */ /* 0x000fe20000410000 */
[----:B------:R-:W-:Y:S01]  /*8230*/  FMNMX.FTZ R12, R198, R5, !PT ;  /* 0x00000005c60c7209 */ /* 0x000fe20007810000 */
[-C--:B------:R-:W-:Y:S01]  /*8240*/  FMUL.FTZ R40, R40, R7.reuse ;  /* 0x0000000728287220 */ /* 0x080fe20000410000 */
[-C--:B------:R-:W-:Y:S01]  /*8250*/  FMUL.FTZ R41, R41, R7.reuse ;  /* 0x0000000729297220 */ /* 0x080fe20000410000 */
[----:B------:R-:W5:Y:S01]  /*8260*/  MUFU.EX2 R153, R153 ;  /* 0x0000009900997308 */ /* 0x000f620000000800 */
[----:B------:R-:W-:Y:S01]  /*8270*/  FMNMX.FTZ R12, R199, R12, !PT ;  /* 0x0000000cc70c7209 */ /* 0x000fe20007810000 */
[-C--:B------:R-:W-:Y:S01]  /*8280*/  FMUL.FTZ R44, R44, R7.reuse ;  /* 0x000000072c2c7220 */ /* 0x080fe20000410000 */
[-C--:B------:R-:W-:Y:S01]  /*8290*/  FMUL.FTZ R45, R45, R7.reuse ;  /* 0x000000072d2d7220 */ /* 0x080fe20000410000 */
[-C--:B------:R-:W-:Y:S01]  /*82a0*/  FMUL.FTZ R48, R48, R7.reuse ;  /* 0x0000000730307220 */ /* 0x080fe20000410000 */
[-C--:B------:R-:W-:Y:S01]  /*82b0*/  FMUL.FTZ R49, R49, R7.reuse ;  /* 0x0000000731317220 */ /* 0x080fe20000410000 */
[----:B------:R-:W0:Y:S01]  /*82c0*/  SHFL.BFLY PT, R5, R12, 0x2, 0x1f ;  /* 0x0c401f000c057f89 */ /* 0x000e2200000e0000 */
        /* <DEDUP_REMOVED lines=22> */
[----:B------:R-:W-:Y:S01]  /*8430*/  FMUL.FTZ R89, R89, R7 ;  /* 0x0000000759597220 */ /* 0x000fe20000410000 */
[----:B0-----:R-:W-:Y:S01]  /*8440*/  FMNMX.FTZ R11, R12, R5, !PT ;  /* 0x000000050c0b7209 */ /* 0x001fe20007810000 */
[--C-:B------:R-:W-:Y:S01]  /*8450*/  FFMA.FTZ R12, R188, UR6, -R10.reuse ;  /* 0x00000006bc0c7c23 */ /* 0x100fe2000801080a */
[----:B------:R-:W-:Y:S01]  /*8460*/  MUFU.EX2 R161, R161 ;  /* 0x000000a100a17308 */ /* 0x000fe20000000800 */
[----:B------:R-:W-:Y:S01]  /*8470*/  FFMA.FTZ R10, R197, UR6, -R10 ;  /* 0x00000006c50a7c23 */ /* 0x000fe2000801080a */
[-C--:B------:R-:W-:Y:S01]  /*8480*/  FMUL.FTZ R92, R92, R7.reuse ;  /* 0x000000075c5c7220 */ /* 0x080fe20000410000 */
[----:B------:R-:W0:Y:S01]  /*8490*/  SHFL.BFLY PT, R184, R11, 0x1, 0x1f ;  /* 0x0c201f000bb87f89 */ /* 0x000e2200000e0000 */
        /* <DEDUP_REMOVED lines=23> */
[----:B0-----:R-:W-:Y:S01]  /*8610*/  FMNMX.FTZ R5, R11, R184, !PT ;  /* 0x000000b80b057209 */ /* 0x001fe20007810000 */
        /* <DEDUP_REMOVED lines=18> */
[----:B---3--:R-:W-:Y:S01]  /*8740*/  FFMA.FTZ R175, R7, R2, R152 ;  /* 0x0000000207af7223 */ /* 0x008fe20000010098 */
[--C-:B------:R-:W-:Y:S01]  /*8750*/  FFMA.FTZ R159, R166, UR6, -R193.reuse ;  /* 0x00000006a69f7c23 */ /* 0x100fe200080108c1 */
[--C-:B------:R-:W-:Y:S01]  /*8760*/  FFMA.FTZ R188, R167, UR6, -R193.reuse ;  /* 0x00000006a7bc7c23 */ /* 0x100fe200080108c1 */
[----:B------:R-:W-:Y:S01]  /*8770*/  FFMA.FTZ R167, R179, UR6, -R193 ;  /* 0x00000006b3a77c23 */ /* 0x000fe200080108c1 */
[----:B------:R-:W0:Y:S01]  /*8780*/  MUFU.EX2 R184, R184 ;  /* 0x000000b800b87308 */ /* 0x000e220000000800 */
[----:B----4-:R-:W-:Y:S01]  /*8790*/  FADD.FTZ R154, R20, R175 ;  /* 0x000000af149a7221 */ /* 0x010fe20000010000 */
[--C-:B------:R-:W-:Y:S01]  /*87a0*/  FFMA.FTZ R175, R183, UR6, -R193.reuse ;  /* 0x00000006b7af7c23 */ /* 0x100fe200080108c1 */
[--C-:B------:R-:W-:Y:S01]  /*87b0*/  FFMA.FTZ R171, R171, UR6, -R193.reuse ;  /* 0x00000006abab7c23 */ /* 0x100fe200080108c1 */
[--C-:B------:R-:W-:Y:S01]  /*87c0*/  FFMA.FTZ R163, R174, UR6, -R193.reuse ;  /* 0x00000006aea37c23 */ /* 0x100fe200080108c1 */
[----:B--2---:R-:W-:Y:S01]  /*87d0*/  FADD.FTZ R154, R21, R154 ;  /* 0x0000009a159a7221 */ /* 0x004fe20000010000 */
[--C-:B------:R-:W-:Y:S01]  /*87e0*/  FFMA.FTZ R166, R178, UR6, -R193.reuse ;  /* 0x00000006b2a67c23 */ /* 0x100fe200080108c1 */
[--C-:B------:R-:W-:Y:S01]  /*87f0*/  FFMA.FTZ R182, R182, UR6, -R193.reuse ;  /* 0x00000006b6b67c23 */ /* 0x100fe200080108c1 */
[----:B------:R-:W2:Y:S01]  /*8800*/  MUFU.EX2 R155, R155 ;  /* 0x0000009b009b7308 */ /* 0x000ea20000000800 */
[----:B-----5:R-:W-:Y:S01]  /*8810*/  FADD.FTZ R183, R153, R154 ;  /* 0x0000009a99b77221 */ /* 0x020fe20000010000 */
[--C-:B------:R-:W-:Y:S01]  /*8820*/  FFMA.FTZ R190, R190, UR6, -R193.reuse ;  /* 0x00000006bebe7c23 */ /* 0x100fe200080108c1 */
[----:B------:R-:W-:Y:S01]  /*8830*/  FFMA.FTZ R191, R191, UR6, -R193 ;  /* 0x00000006bfbf7c23 */ /* 0x000fe200080108c1 */
[----:B------:R-:W-:Y:S01]  /*8840*/  F2FP.F16.F32.PACK_AB R152, R20, R152 ;  /* 0x000000981498723e */ /* 0x000fe200000000ff */
[----:B-1----:R-:W-:Y:S01]  /*8850*/  FADD.FTZ R154, R156, R183 ;  /* 0x000000b79c9a7221 */ /* 0x002fe20000010000 */
[----:B------:R-:W-:Y:S01]  /*8860*/  F2FP.F16.F32.PACK_AB R156, R157, R156 ;  /* 0x0000009c9d9c723e */ /* 0x000fe200000000ff */
[--C-:B------:R-:W-:Y:S01]  /*8870*/  FFMA.FTZ R194, R194, UR6, -R193.reuse ;  /* 0x00000006c2c27c23 */ /* 0x100fe200080108c1 */
[----:B------:R-:W1:Y:S01]  /*8880*/  MUFU.EX2 R185, R185 ;  /* 0x000000b900b97308 */ /* 0x000e620000000800 */
[----:B0-----:R-:W-:Y:S01]  /*8890*/  FFMA.FTZ R2, R9, R0, R184 ;  /* 0x0000000009027223 */ /* 0x001fe200000100b8 */
[----:B------:R-:W-:Y:S01]  /*88a0*/  FADD.FTZ R154, R157, R154 ;  /* 0x0000009a9d9a7221 */ /* 0x000fe20000010000 */
[--C-:B------:R-:W-:Y:S01]  /*88b0*/  FFMA.FTZ R195, R195, UR6, -R193.reuse ;  /* 0x00000006c3c37c23 */ /* 0x100fe200080108c1 */
[--C-:B------:R-:W-:Y:S01]  /*88c0*/  FFMA.FTZ R198, R198, UR6, -R193.reuse ;  /* 0x00000006c6c67c23 */ /* 0x100fe200080108c1 */
[-C--:B------:R-:W-:Y:S01]  /*88d0*/  FMUL.FTZ R144, R144, R7.reuse ;  /* 0x0000000790907220 */ /* 0x080fe20000410000 */
[----:B------:R-:W-:Y:S01]  /*88e0*/  FADD.FTZ R154, R15, R154 ;  /* 0x0000009a0f9a7221 */ /* 0x000fe20000010000 */
[-C--:B------:R-:W-:Y:S01]  /*88f0*/  FMUL.FTZ R145, R145, R7.reuse ;  /* 0x0000000791917220 */ /* 0x080fe20000410000 */
[----:B------:R-:W0:Y:S01]  /*8900*/  MUFU.EX2 R192, R192 ;  /* 0x000000c000c07308 */ /* 0x000e220000000800 */
[----:B--2---:R-:W-:Y:S01]  /*8910*/  FADD.FTZ R2, R155, R2 ;  /* 0x000000029b027221 */ /* 0x004fe20000010000 */
[-C--:B------:R-:W-:Y:S01]  /*8920*/  FMUL.FTZ R148, R148, R7.reuse ;  /* 0x0000000794947220 */ /* 0x080fe20000410000 */
[----:B------:R-:W-:Y:S01]  /*8930*/  FMUL.FTZ R149, R149, R7 ;  /* 0x0000000795957220 */ /* 0x000fe20000410000 */
[-C--:B------:R-:W-:Y:S01]  /*8940*/  FMUL.FTZ R26, R26, R9.reuse ;  /* 0x000000091a1a7220 */ /* 0x080fe20000410000 */
[-C--:B------:R-:W-:Y:S01]  /*8950*/  FMUL.FTZ R27, R27, R9.reuse ;  /* 0x000000091b1b7220 */ /* 0x080fe20000410000 */
[-C--:B------:R-:W-:Y:S01]  /*8960*/  FMUL.FTZ R30, R30, R9.reuse ;  /* 0x000000091e1e7220 */ /* 0x080fe20000410000 */
[-C--:B------:R-:W-:Y:S01]  /*8970*/  FMUL.FTZ R31, R31, R9.reuse ;  /* 0x000000091f1f7220 */ /* 0x080fe20000410000 */
[----:B------:R-:W2:Y:S01]  /*8980*/  MUFU.EX2 R158, R158 ;  /* 0x0000009e009e7308 */ /* 0x000ea20000000800 */
[----:B-1----:R-:W-:Y:S01]  /*8990*/  FADD.FTZ R179, R185, R2 ;  /* 0x00000002b9b37221 */ /* 0x002fe20000010000 */
[----:B------:R-:W-:Y:S01]  /*89a0*/  FFMA.FTZ R2, R186, UR6, -R193 ;  /* 0x00000006ba027c23 */ /* 0x000fe200080108c1 */
[-C--:B------:R-:W-:Y:S01]  /*89b0*/  FMUL.FTZ R34, R34, R9.reuse ;  /* 0x0000000922227220 */ /* 0x080fe20000410000 */
[-C--:B------:R-:W-:Y:S01]  /*89c0*/  FMUL.FTZ R35, R35, R9.reuse ;  /* 0x0000000923237220 */ /* 0x080fe20000410000 */
[-C--:B------:R-:W-:Y:S01]  /*89d0*/  FMUL.FTZ R38, R38, R9.reuse ;  /* 0x0000000926267220 */ /* 0x080fe20000410000 */
[-C--:B------:R-:W-:Y:S01]  /*89e0*/  FMUL.FTZ R39, R39, R9.reuse ;  /* 0x0000000927277220 */ /* 0x080fe20000410000 */
[-C--:B------:R-:W-:Y:S01]  /*89f0*/  FMUL.FTZ R42, R42, R9.reuse ;  /* 0x000000092a2a7220 */ /* 0x080fe20000410000 */
[----:B------:R-:W1:Y:S01]  /*8a00*/  MUFU.EX2 R189, R189 ;  /* 0x000000bd00bd7308 */ /* 0x000e620000000800 */
[----:B0-----:R-:W-:Y:S01]  /*8a10*/  FADD.FTZ R197, R192, R179 ;  /* 0x000000b3c0c57221 */ /* 0x001fe20000010000 */
[--C-:B------:R-:W-:Y:S01]  /*8a20*/  FFMA.FTZ R179, R187, UR6, -R193.reuse ;  /* 0x00000006bbb37c23 */ /* 0x100fe200080108c1 */
[----:B------:R-:W-:Y:S01]  /*8a30*/  FADD.FTZ R187, R161, R154 ;  /* 0x0000009aa1bb7221 */ /* 0x000fe20000010000 */
[----:B------:R-:W-:Y:S01]  /*8a40*/  FFMA.FTZ R193, R199, UR6, -R193 ;  /* 0x00000006c7c17c23 */ /* 0x000fe200080108c1 */
[-C--:B------:R-:W-:Y:S01]  /*8a50*/  FMUL.FTZ R43, R43, R9.reuse ;  /* 0x000000092b2b7220 */ /* 0x080fe20000410000 */
[-C--:B------:R-:W-:Y:S01]  /*8a60*/  FMUL.FTZ R46, R46, R9.reuse ;  /* 0x000000092e2e7220 */ /* 0x080fe20000410000 */
[----:B------:R-:W-:Y:S01]  /*8a70*/  FADD.FTZ R154, R160, R187 ;  /* 0x000000bba09a7221 */ /* 0x000fe20000010000 */
[----:B------:R-:W0:Y:S01]  /*8a80*/  MUFU.EX2 R159, R159 ;  /* 0x0000009f009f7308 */ /* 0x000e220000000800 */
[----:B--2---:R-:W-:Y:S01]  /*8a90*/  FADD.FTZ R174, R158, R197 ;  /* 0x000000c59eae7221 */ /* 0x004fe20000010000 */
[----:B------:R-:W-:Y:S01]  /*8aa0*/  F2FP.F16.F32.PACK_AB R160, R165, R160 ;  /* 0x000000a0a5a0723e */ /* 0x000fe200000000ff */
[-C--:B------:R-:W-:Y:S01]  /*8ab0*/  FMUL.FTZ R47, R47, R9.reuse ;  /* 0x000000092f2f7220 */ /* 0x080fe20000410000 */
[-C--:B------:R-:W-:Y:S01]  /*8ac0*/  FMUL.FTZ R50, R50, R9.reuse ;  /* 0x0000000932327220 */ /* 0x080fe20000410000 */
[-C--:B------:R-:W-:Y:S01]  /*8ad0*/  FMUL.FTZ R51, R51, R9.reuse ;  /* 0x0000000933337220 */ /* 0x080fe20000410000 */
[-C--:B------:R-:W-:Y:S01]  /*8ae0*/  FMUL.FTZ R54, R54, R9.reuse ;  /* 0x0000000936367220 */ /* 0x080fe20000410000 */
[-C--:B------:R-:W-:Y:S01]  /*8af0*/  FMUL.FTZ R55, R55, R9.reuse ;  /* 0x0000000937377220 */ /* 0x080fe20000410000 */
[----:B------:R-:W2:Y:S01]  /*8b00*/  MUFU.EX2 R188, R188 ;  /* 0x000000bc00bc7308 */ /* 0x000ea20000000800 */
[C---:B-1----:R-:W-:Y:S01]  /*8b10*/  FADD.FTZ R174, R189.reuse, R174 ;  /* 0x000000aebdae7221 */ /* 0x042fe20000010000 */
[----:B------:R-:W-:Y:S01]  /*8b20*/  F2FP.F16.F32.PACK_AB R157, R189, R158 ;  /* 0x0000009ebd9d723e */ /* 0x000fe200000000ff */
[----:B------:R-:W-:Y:S01]  /*8b30*/  FMUL.FTZ R58, R58, R9 ;  /* 0x000000093a3a7220 */ /* 0x000fe20000410000 */
[----:B------:R-:W-:Y:S01]  /*8b40*/  F2FP.F16.F32.PACK_AB R158, R161, R15 ;  /* 0x0000000fa19e723e */ /* 0x000fe200000000ff */
        /* <DEDUP_REMOVED lines=20> */
[----:B-1----:R-:W-:Y:S01]  /*8c90*/  FADD.FTZ R174, R162, R183 ;  /* 0x000000b7a2ae7221 */ /* 0x002fe20000010000 */
[----:B------:R-:W-:Y:S01]  /*8ca0*/  FADD.FTZ R183, R165, R154 ;  /* 0x0000009aa5b77221 */ /* 0x000fe20000010000 */
[----:B------:R-:W-:Y:S01]  /*8cb0*/  F2FP.F16.F32.PACK_AB R154, R153, R21 ;  /* 0x00000015999a723e */ /* 0x000fe200000000ff */
[----:B------:R-:W-:Y:S01]  /*8cc0*/  FMUL.FTZ R87, R87, R9 ;  /* 0x0000000957577220 */ /* 0x000fe20000410000 */
[----:B------:R-:W-:Y:S01]  /*8cd0*/  F2FP.F16.F32.PACK_AB R153, R155, R184 ;  /* 0x000000b89b99723e */ /* 0x000fe200000000ff */
[----:B------:R-:W-:Y:S01]  /*8ce0*/  FADD.FTZ R178, R14, R183 ;  /* 0x000000b70eb27221 */ /* 0x000fe20000010000 */
[----:B------:R-:W-:Y:S01]  /*8cf0*/  F2FP.F16.F32.PACK_AB R155, R192, R185 ;  /* 0x000000b9c09b723e */ /* 0x000fe200000000ff */
[----:B------:R-:W1:Y:S01]  /*8d00*/  MUFU.EX2 R170, R170 ;  /* 0x000000aa00aa7308 */ /* 0x000e620000000800 */
[----:B0-----:R-:W-:Y:S01]  /*8d10*/  FADD.FTZ R174, R171, R174 ;  /* 0x000000aeabae7221 */ /* 0x001fe20000010000 */
[----:B------:R-:W-:Y:S01]  /*8d20*/  FADD.FTZ R183, R169, R178 ;  /* 0x000000b2a9b77221 */ /* 0x000fe20000010000 */
[----:B------:R-:W-:Y:S01]  /*8d30*/  F2FP.F16.F32.PACK_AB R161, R171, R162 ;  /* 0x000000a2aba1723e */ /* 0x000fe200000000ff */
[-C--:B------:R-:W-:Y:S01]  /*8d40*/  FMUL.FTZ R90, R90, R9.reuse ;  /* 0x000000095a5a7220 */ /* 0x080fe20000410000 */
[----:B------:R-:W-:Y:S01]  /*8d50*/  F2FP.F16.F32.PACK_AB R162, R169, R14 ;  /* 0x0000000ea9a2723e */ /* 0x000fe200000000ff */
        /* <DEDUP_REMOVED lines=9> */
[----:B------:R-:W-:Y:S01]  /*8df0*/  FMUL.FTZ R106, R106, R9 ;  /* 0x000000096a6a7220 */ /* 0x000fe20000410000 */
[----:B------:R-:W2:Y:S01]  /*8e00*/  MUFU.EX2 R166, R166 ;  /* 0x000000a600a67308 */ /* 0x000ea20000000800 */
        /* <DEDUP_REMOVED lines=32> */
[C---:B0-----:R-:W-:Y:S01]  /*9010*/  FADD.FTZ R15, R167.reuse, R178 ;  /* 0x000000b2a70f7221 */ /* 0x041fe20000010000 */
[----:B------:R-:W-:Y:S01]  /*9020*/  F2FP.F16.F32.PACK_AB R165, R167, R166 ;  /* 0x000000a6a7a5723e */ /* 0x000fe200000000ff */
[----:B------:R-:W-:-:S05]  /*9030*/  FMUL.FTZ R151, R151, R9 ;  /* 0x0000000997977220 */ /* 0x000fca0000410000 */
[----:B------:R-:W0:Y:S01]  /*9040*/  MUFU.EX2 R176, R176 ;  /* 0x000000b000b07308 */ /* 0x000e220000000800 */
[----:B--2---:R-:W-:-:S07]  /*9050*/  FADD.FTZ R21, R13, R174 ;  /* 0x000000ae0d157221 */ /* 0x004fce0000010000 */
[----:B------:R-:W2:Y:S01]  /*9060*/  MUFU.EX2 R175, R175 ;  /* 0x000000af00af7308 */ /* 0x000ea20000000800 */
[----:B-1----:R-:W-:-:S07]  /*9070*/  FADD.FTZ R174, R0, R15 ;  /* 0x0000000f00ae7221 */ /* 0x002fce0000010000 */
[----:B------:R-:W1:Y:S01]  /*9080*/  MUFU.EX2 R168, R168 ;  /* 0x000000a800a87308 */ /* 0x000e620000000800 */
[C---:B0-----:R-:W-:Y:S01]  /*9090*/  FADD.FTZ R21, R176.reuse, R21 ;  /* 0x00000015b0157221 */ /* 0x041fe20000010000 */
[----:B------:R-:W-:-:S06]  /*90a0*/  F2FP.F16.F32.PACK_AB R166, R176, R13 ;  /* 0x0000000db0a6723e */ /* 0x000fcc00000000ff */
[----:B------:R-:W0:Y:S01]  /*90b0*/  MUFU.EX2 R2, R2 ;  /* 0x0000000200027308 */ /* 0x000e220000000800 */
[C---:B--2---:R-:W-:Y:S01]  /*90c0*/  FADD.FTZ R15, R175.reuse, R174 ;  /* 0x000000aeaf0f7221 */ /* 0x044fe20000010000 */
[----:B------:R-:W-:-:S06]  /*90d0*/  F2FP.F16.F32.PACK_AB R167, R175, R0 ;  /* 0x00000000afa7723e */ /* 0x000fcc00000000ff */
[----:B------:R-:W2:Y:S01]  /*90e0*/  MUFU.EX2 R177, R177 ;  /* 0x000000b100b17308 */ /* 0x000ea20000000800 */
[----:B-1----:R-:W-:-:S07]  /*90f0*/  FADD.FTZ R14, R168, R21 ;  /* 0x00000015a80e7221 */ /* 0x002fce0000010000 */
[----:B------:R-:W1:Y:S01]  /*9100*/  MUFU.EX2 R179, R179 ;  /* 0x000000b300b37308 */ /* 0x000e620000000800 */
[----:B0-----:R-:W-:-:S07]  /*9110*/  FADD.FTZ R170, R2, R15 ;  /* 0x0000000f02aa7221 */ /* 0x001fce0000010000 */
[----:B------:R-:W0:Y:S01]  /*9120*/  MUFU.EX2 R12, R12 ;  /* 0x0000000c000c7308 */ /* 0x000e220000000800 */
[C---:B--2---:R-:W-:Y:S01]  /*9130*/  FADD.FTZ R15, R177.reuse, R14 ;  /* 0x0000000eb10f7221 */ /* 0x044fe20000010000 */
[----:B------:R-:W-:-:S06]  /*9140*/  F2FP.F16.F32.PACK_AB R168, R177, R168 ;  /* 0x000000a8b1a8723e */ /* 0x000fcc00000000ff */
[----:B------:R-:W2:Y:S01]  /*9150*/  MUFU.EX2 R20, R190 ;  /* 0x000000be00147308 */ /* 0x000ea20000000800 */
[C---:B-1----:R-:W-:Y:S01]  /*9160*/  FADD.FTZ R21, R179.reuse, R170 ;  /* 0x000000aab3157221 */ /* 0x042fe20000010000 */
[----:B------:R-:W-:-:S06]  /*9170*/  F2FP.F16.F32.PACK_AB R169, R179, R2 ;  /* 0x00000002b3a9723e */ /* 0x000fcc00000000ff */
[----:B------:R-:W1:Y:S01]  /*9180*/  MUFU.EX2 R180, R180 ;  /* 0x000000b400b47308 */ /* 0x000e620000000800 */
[----:B0-----:R-:W-:-:S07]  /*9190*/  FADD.FTZ R15, R12, R15 ;  /* 0x0000000f0c0f7221 */ /* 0x001fce0000010000 */
[----:B------:R-:W0:Y:S01]  /*91a0*/  MUFU.EX2 R191, R191 ;  /* 0x000000bf00bf7308 */ /* 0x000e220000000800 */
[----:B--2---:R-:W-:-:S07]  /*91b0*/  FADD.FTZ R14, R20, R21 ;  /* 0x00000015140e7221 */ /* 0x004fce0000010000 */
[----:B------:R-:W2:Y:S01]  /*91c0*/  MUFU.EX2 R172, R172 ;  /* 0x000000ac00ac7308 */ /* 0x000ea20000000800 */
[C---:B-1----:R-:W-:Y:S01]  /*91d0*/  FADD.FTZ R15, R180.reuse, R15 ;  /* 0x0000000fb40f7221 */ /* 0x042fe20000010000 */
[----:B------:R-:W-:-:S06]  /*91e0*/  F2FP.F16.F32.PACK_AB R170, R180, R12 ;  /* 0x0000000cb4aa723e */ /* 0x000fcc00000000ff */
[----:B------:R-:W1:Y:S01]  /*91f0*/  MUFU.EX2 R194, R194 ;  /* 0x000000c200c27308 */ /* 0x000e620000000800 */
[C---:B0-----:R-:W-:Y:S01]  /*9200*/  FADD.FTZ R13, R191.reuse, R14 ;  /* 0x0000000ebf0d7221 */ /* 0x041fe20000010000 */
[----:B------:R-:W-:-:S06]  /*9210*/  F2FP.F16.F32.PACK_AB R171, R191, R20 ;  /* 0x00000014bfab723e */ /* 0x000fcc00000000ff */
        /* <DEDUP_REMOVED lines=13> */
[----:B0-----:R-:W-:-:S04]  /*92f0*/  FADD.FTZ R0, R198, R13 ;  /* 0x0000000dc6007221 */ /* 0x001fc80000010000 */
[C---:B--2---:R-:W-:Y:S01]  /*9300*/  FADD.FTZ R0, R175.reuse, R0 ;  /* 0x00000000af007221 */ /* 0x044fe20000010000 */
[----:B------:R-:W-:Y:S01]  /*9310*/  F2FP.F16.F32.PACK_AB R175, R175, R198 ;  /* 0x000000c6afaf723e */ /* 0x000fe200000000ff */
[C---:B-1----:R-:W-:Y:S01]  /*9320*/  FADD.FTZ R2, R10.reuse, R15 ;  /* 0x0000000f0a027221 */ /* 0x042fe20000010000 */
[----:B------:R-:W-:Y:S01]  /*9330*/  F2FP.F16.F32.PACK_AB R174, R10, R11 ;  /* 0x0000000b0aae723e */ /* 0x000fe200000000ff */
[----:B------:R-:W-:Y:S06]  /*9340*/  @!P0 BRA `(.L_x_2566) ;  /* 0x0000000000048947 */ /* 0x000fec0003800000 */
[----:B------:R-:W-:Y:S01]  /*9350*/  BPT.TRAP 0x1 ;  /* 0x000000040000795c */ /* 0x000fe20000300000 */
.L_x_2566:
[----:B------:R0:W1:Y:S01]  /*9360*/  SYNCS.PHASECHK.TRANS64.TRYWAIT P2, [UR25+0x22850], R6 ;  /* 0x02285006ff0075a7 */ /* 0x0000620008040159 */
[----:B------:R-:W-:Y:S05]  /*9370*/  @!P0 BRA `(.L_x_2567) ;  /* 0x0000000000048947 */ /* 0x000fea0003800000 */
[----:B------:R-:W-:Y:S01]  /*9380*/  BPT.TRAP 0x1 ;  /* 0x000000040000795c */ /* 0x000fe20000300000 */
.L_x_2567:
[----:B------:R-:W-:Y:S01]  /*9390*/  VIADD R7, R215, 0x8 ;  /* 0x00000008d7077836 */ /* 0x000fe20000000000 */
[----:B-1----:R-:W-:Y:S06]  /*93a0*/  @P2 BRA `(.L_x_2568) ;  /* 0x0000000000082947 */ /* 0x002fec0003800000 */
[----:B------:R-:W1:Y:S02]  /*93b0*/  SYNCS.PHASECHK.TRANS64.TRYWAIT P2, [UR25+0x22850], R6 ;  /* 0x02285006ff0075a7 */ /* 0x000e640008040159 */
[----:B-1----:R-:W-:Y:S05]  /*93c0*/  @!P2 BRA `(.L_x_2569) ;  /* 0x000000c400c4a947 */ /* 0x002fea0003800000 */
.L_x_2568:
        /* <DEDUP_REMOVED lines=39> */
.L_x_2570:
[----:B------:R-:W-:Y:S01]  /*9640*/  UIADD3 UR25, UR25, 0x22860, URZ ;  /* 0x0002286019197890 */ /* 0x000fe2000fffe03f */
[----:B-1----:R-:W-:Y:S02]  /*9650*/  IMAD.MOV.U32 R9, RZ, RZ, R5 ;  /* 0x000000ffff097224 */ /* 0x002fe400078e0005 */
[----:B------:R-:W-:Y:S01]  /*9660*/  IMAD.MOV.U32 R7, RZ, RZ, R4 ;  /* 0x000000ffff077224 */ /* 0x000fe200078e0004 */
[----:B------:R-:W-:-:S09]  /*9670*/  UPRMT UR25, UR24, 0x654, UR25 ;  /* 0x0000065418197896 */ /* 0x000fd20008000019 */
[----:B------:R-:W-:Y:S01]  /*9680*/  SYNCS.ARRIVE.TRANS64.RED.A1T0 RZ, [UR25], RZ ;  /* 0x000000ffffff79a7 */ /* 0x000fe20008100419 */
[----:B------:R-:W-:Y:S05]  /*9690*/  @P1 BRA `(.L_x_2571) ;  /* 0xffffffe000c01947 */ /* 0x000fea000383ffff */
[----:B0-----:R-:W-:-:S07]  /*96a0*/  IMAD.MOV.U32 R6, RZ, RZ, R8 ;  /* 0x000000ffff067224 */ /* 0x001fce00078e0008 */
.L_x_2560:
        /* <DEDUP_REMOVED lines=8> */
.L_x_2591:
[----:B------:R-:W-:-:S04]  /*9730*/  UIADD3 UR38, UR38, 0x1, URZ ;  /* 0x0000000126267890 */ /* 0x000fc8000fffe03f */
[----:B------:R-:W-:-:S04]  /*9740*/  UISETP.NE.AND UP0, UPT, UR38, 0x2, UPT ;  /* 0x000000022600788c */ /* 0x000fc8000bf05270 */
[----:B------:R-:W-:Y:S02]  /*9750*/  USEL UR7, URZ, 0x1, UP0 ;  /* 0x000000013f077887 */ /* 0x000fe40008000000 */
[----:B------:R-:W-:Y:S02]  /*9760*/  USEL UR38, UR38, URZ, UP0 ;  /* 0x0000003f26267287 */ /* 0x000fe40008000000 */
[----:B------:R-:W-:Y:S01]  /*9770*/  ULOP3.LUT UR37, UR37, UR7, URZ, 0x3c, !UPT ;  /* 0x0000000725257292 */ /* 0x000fe2000f8e3c3f */
[----:B012---:R-:W-:Y:S11]  /*9780*/  @!P0 BRA `(.L_x_2573) ;  /* 0x0000000000048947 */ /* 0x007ff60003800000 */
[----:B------:R-:W-:Y:S01]  /*9790*/  BPT.TRAP 0x1 ;  /* 0x000000040000795c */ /* 0x000fe20000300000 */
.L_x_2573:
        /* <DEDUP_REMOVED lines=9> */
.L_x_2574:
[----:B-1----:R-:W-:Y:S05]  /*9830*/  @P1 BRA `(.L_x_2575) ;  /* 0x0000000000081947 */ /* 0x002fea0003800000 */
[----:B------:R-:W1:Y:S02]  /*9840*/  SYNCS.PHASECHK.TRANS64.TRYWAIT P1, [UR24+0x22830], R7 ;  /* 0x02283007ff0075a7 */ /* 0x000e640008020158 */
[----:B-1----:R-:W-:Y:S05]  /*9850*/  @!P1 BRA `(.L_x_2576) ;  /* 0x000000c000b89947 */ /* 0x002fea0003800000 */
.L_x_2575:
        /* <DEDUP_REMOVED lines=26> */
.L_x_2577:
[----:B------:R-:W-:Y:S01]  /*9a00*/  ISETP.NE.AND P2, PT, R206, 0x1, PT ;  /* 0x00000001ce00780c */ /* 0x000fe20003f45270 */
[----:B------:R-:W-:Y:S01]  /*9a10*/  VIADD R20, R23, UR43 ;  /* 0x0000002b17147c36 */ /* 0x000fe20008000000 */
[----:B------:R-:W-:Y:S01]  /*9a20*/  UIADD3 UR10, UR24, 0x22840, URZ ;  /* 0x00022840180a7890 */ /* 0x000fe2000fffe03f */
[----:B------:R-:W-:Y:S01]  /*9a30*/  IMAD R10, R6, -0x60, RZ ;  /* 0xffffffa0060a7824 */ /* 0x000fe200078e02ff */
[----:B------:R-:W-:Y:S02]  /*9a40*/  LOP3.LUT P1, RZ, R16, 0x80000, RZ, 0xc0, !PT ;  /* 0x0008000010ff7812 */ /* 0x000fe4000782c0ff */
[----:B------:R-:W-:-:S07]  /*9a50*/  UPRMT UR10, UR7, 0x654, UR10 ;  /* 0x00000654070a7896 */ /* 0x000fce000800000a */
[----:B------:R-:W3:Y:S08]  /*9a60*/  @P2 LDC R5, c[0x0][0x44c] ;  /* 0x00011300ff052b82 */ /* 0x000ef00000000800 */
[----:B-1----:R-:W1:Y:S01]  /*9a70*/  @P2 LDC R4, c[0x0][0x450] ;  /* 0x00011400ff042b82 */ /* 0x002e620000000800 */
[----:B------:R-:W-:Y:S01]  /*9a80*/  SYNCS.ARRIVE.TRANS64.RED.A1T0 RZ, [UR10], RZ ;  /* 0x000000ffffff79a7 */ /* 0x000fe2000810040a */
[----:B------:R-:W-:Y:S01]  /*9a90*/  ULOP3.LUT UR10, URZ, UR26, URZ, 0x33, !UPT ;  /* 0x0000001a3f0a7292 */ /* 0x000fe2000f8e333f */
[----:B---3--:R-:W-:-:S05]  /*9aa0*/  @P2 IMAD.HI.U32 R5, R20, R5, RZ ;  /* 0x0000000514052227 */ /* 0x008fca00078e00ff */
[----:B-1----:R-:W-:Y:S01]  /*9ab0*/  @P2 SHF.R.U32.HI R20, RZ, R4, R5 ;  /* 0x00000004ff142219 */ /* 0x002fe20000011605 */
[----:B------:R-:W-:-:S04]  /*9ac0*/  VIADD R4, R10, 0x1 ;  /* 0x000000010a047836 */ /* 0x000fc80000000000 */
[----:B------:R-:W1:Y:S01]  /*9ad0*/  SHFL.IDX PT, R11, R20, RZ, 0x1c1f ;  /* 0x001c1fff140b7589 */ /* 0x000e6200000e0000 */
[----:B------:R-:W-:-:S05]  /*9ae0*/  IMAD R4, R19, -0x2, R4 ;  /* 0xfffffffe13047824 */ /* 0x000fca00078e0204 */
[----:B------:R-:W-:-:S05]  /*9af0*/  IADD3 R4, -R17, R4, R18 ;  /* 0x0000000411047210 */ /* 0x000fca0007ffe112 */
[C---:B------:R-:W-:Y:S02]  /*9b00*/  VIADD R15, R4.reuse, UR27 ;  /* 0x0000001b040f7c36 */ /* 0x040fe40008000000 */
[----:B------:R-:W-:Y:S02]  /*9b10*/  VIADD R14, R4, UR10 ;  /* 0x0000000a040e7c36 */ /* 0x000fe40008000000 */
[----:B-1----:R-:W-:Y:S02]  /*9b20*/  IMAD.IADD R13, R15, 0x1, R11 ;  /* 0x000000010f0d7824 */ /* 0x002fe400078e020b */
        /* <DEDUP_REMOVED lines=9> */
[----:B------:R-:W1:Y:S02]  /*9bc0*/  @P1 LDC.64 R4, c[0x0][0x9e8] ;  /* 0x00027a00ff041b82 */ /* 0x000e640000000a00 */
[----:B-1----:R-:W-:-:S05]  /*9bd0*/  @P1 IMAD.HI.U32 R4, R11, R4, RZ ;  /* 0x000000040b041227 */ /* 0x002fca00078e00ff */
[----:B------:R-:W-:-:S04]  /*9be0*/  @P1 SHF.R.U32.HI R11, RZ, R5, R4 ;  /* 0x00000005ff0b1219 */ /* 0x000fc80000011604 */
[----:B------:R-:W-:Y:S01]  /*9bf0*/  LOP3.LUT R11, RZ, R11, RZ, 0x33, !PT ;  /* 0x0000000bff0b7212 */ /* 0x000fe200078e33ff */
[----:B------:R-:W-:Y:S06]  /*9c00*/  BRA `(.L_x_2581) ;  /* 0x0000000000147947 */ /* 0x000fec0003800000 */
.L_x_2580:
[----:B------:R-:W-:-:S05]  /*9c10*/  IMAD.U32 R21, RZ, RZ, UR25 ;  /* 0x00000019ff157e24 */ /* 0x000fca000f8e00ff */
[----:B------:R-:W-:-:S13]  /*9c20*/  ISETP.NE.AND P1, PT, R21, 0x1, PT ;  /* 0x000000011500780c */ /* 0x000fda0003f25270 */
[----:B------:R-:W1:Y:S02]  /*9c30*/  @P1 LDC.64 R4, c[0x0][0x9e8] ;  /* 0x00027a00ff041b82 */ /* 0x000e640000000a00 */
[----:B-1----:R-:W-:-:S05]  /*9c40*/  @P1 IMAD.HI.U32 R4, R11, R4, RZ ;  /* 0x000000040b041227 */ /* 0x002fca00078e00ff */
[----:B------:R-:W-:-:S07]  /*9c50*/  @P1 SHF.R.U32.HI R11, RZ, R5, R4 ;  /* 0x00000005ff0b1219 */ /* 0x000fce0000011604 */
.L_x_2581:
[----:B------:R-:W-:Y:S05]  /*9c60*/  BSYNC B0 ;  /* 0x0000000000007941 */ /* 0x000fea0003800000 */
.L_x_2579:
[----:B------:R-:W-:-:S04]  /*9c70*/  IMAD R4, R19, -0x2, R10 ;  /* 0xfffffffe13047824 */ /* 0x000fc800078e020a */
[----:B------:R-:W-:-:S05]  /*9c80*/  IMAD R4, R11, R21, R4 ;  /* 0x000000150b047224 */ /* 0x000fca00078e0204 */
[----:B------:R-:W-:Y:S02]  /*9c90*/  VIADDMNMX R13, R4, R21, R13, PT ;  /* 0x00000015040d7246 */ /* 0x000fe4000380010d */
[----:B------:R-:W-:-:S07]  /*9ca0*/  VIMNMX R12, R12, R4, !PT ;  /* 0x000000040c0c7248 */ /* 0x000fce0007fe0100 */
.L_x_2578:
        /* <DEDUP_REMOVED lines=133> */
[----:B------:R-:W1:Y:S02]  /*a500*/  SHFL.IDX PT, R13, R20, 0x1, 0x1c1f ;  /* 0x003c1f00140d7f89 */ /* 0x000e6400000e0000 */
[----:B------:R-:W-:Y:S02]  /*a510*/  FSEL R197, R197, -INF , !P6 ;  /* 0xff800000c5c57808 */ /* 0x000fe40007000000 */
[----:B------:R-:W-:Y:S01]  /*a520*/  LOP3.LUT P6, RZ, R16, 0x80000, RZ, 0xc0, !PT ;  /* 0x0008000010ff7812 */ /* 0x000fe200078cc0ff */
[--C-:B-1----:R-:W-:Y:S02]  /*a530*/  IMAD.IADD R15, R15, 0x1, R13.reuse ;  /* 0x000000010f0f7824 */ /* 0x102fe400078e020d */
        /* <DEDUP_REMOVED lines=14> */
.L_x_2584:
[----:B------:R-:W-:-:S05]  /*a620*/  IMAD.U32 R12, RZ, RZ, UR25 ;  /* 0x00000019ff0c7e24 */ /* 0x000fca000f8e00ff */
[----:B------:R-:W-:-:S13]  /*a630*/  ISETP.NE.AND P6, PT, R12, 0x1, PT ;  /* 0x000000010c00780c */ /* 0x000fda0003fc5270 */
[----:B------:R-:W1:Y:S02]  /*a640*/  @P6 LDC.64 R4, c[0x0][0x9e8] ;  /* 0x00027a00ff046b82 */ /* 0x000e640000000a00 */
[----:B-1----:R-:W-:-:S05]  /*a650*/  @P6 IMAD.HI.U32 R4, R13, R4, RZ ;  /* 0x000000040d046227 */ /* 0x002fca00078e00ff */
[----:B------:R-:W-:-:S07]  /*a660*/  @P6 SHF.R.U32.HI R13, RZ, R5, R4 ;  /* 0x00000005ff0d6219 */ /* 0x000fce0000011604 */
.L_x_2585:
[----:B------:R-:W-:Y:S05]  /*a670*/  BSYNC B0 ;  /* 0x0000000000007941 */ /* 0x000fea0003800000 */
.L_x_2583:
[----:B------:R-:W-:-:S04]  /*a680*/  IMAD R10, R19, -0x2, R10 ;  /* 0xfffffffe130a7824 */ /* 0x000fc800078e020a */
[----:B------:R-:W-:-:S05]  /*a690*/  IMAD R13, R13, R12, R10 ;  /* 0x0000000c0d0d7224 */ /* 0x000fca00078e020a */
[----:B------:R-:W-:Y:S02]  /*a6a0*/  VIADDMNMX R15, R13, R12, R15, PT ;  /* 0x0000000c0d0f7246 */ /* 0x000fe4000380010f */
[----:B------:R-:W-:-:S07]  /*a6b0*/  VIMNMX R14, R14, R13, !PT ;  /* 0x0000000d0e0e7248 */ /* 0x000fce0007fe0100 */
.L_x_2582:
        /* <DEDUP_REMOVED lines=60> */
[----:B------:R-:W1:Y:S01]  /*aa80*/  SHFL.BFLY PT, R4, R5, 0x2, 0x1f ;  /* 0x0c401f0005047f89 */ /* 0x000e6200000e0000 */
        /* <DEDUP_REMOVED lines=14> */
[----:B-1----:R-:W-:Y:S02]  /*ab70*/  FMNMX.FTZ R12, R5, R4, !PT ;  /* 0x00000004050c7209 */ /* 0x002fe40007810000 */
[C---:B------:R-:W-:Y:S02]  /*ab80*/  ISETP.GT.AND P1, PT, R14.reuse, 0x30, !P1 ;  /* 0x000000300e00780c */ /* 0x040fe40004f24270 */
[----:B------:R-:W-:Y:S01]  /*ab90*/  ISETP.GT.AND P4, PT, R14, 0x51, !P4 ;  /* 0x000000510e00780c */ /* 0x000fe20006784270 */
[----:B------:R-:W1:Y:S01]  /*aba0*/  SHFL.BFLY PT, R13, R12, 0x1, 0x1f ;  /* 0x0c201f000c0d7f89 */ /* 0x000e6200000e0000 */
        /* <DEDUP_REMOVED lines=13> */
[----:B-1----:R-:W-:-:S02]  /*ac80*/  FMNMX.FTZ R4, R12, R13, !PT ;  /* 0x0000000d0c047209 */ /* 0x002fc40007810000 */
        /* <DEDUP_REMOVED lines=69> */
[----:B-1----:R-:W-:Y:S01]  /*b0e0*/  FFMA.FTZ R169, R184, UR6, -R10 ;  /* 0x00000006b8a97c23 */ /* 0x002fe2000801080a */
        /* <DEDUP_REMOVED lines=16> */
[--C-:B-1----:R-:W-:Y:S01]  /*b1f0*/  FFMA.FTZ R161, R177, UR6, -R10.reuse ;  /* 0x00000006b1a17c23 */ /* 0x102fe2000801080a */
[--C-:B------:R-:W-:Y:S01]  /*b200*/  FFMA.FTZ R177, R192, UR6, -R10.reuse ;  /* 0x00000006c0b17c23 */ /* 0x100fe2000801080a */
[----:B------:R-:W1:Y:S05]  /*b210*/  SHFL.BFLY PT, R176, R5, 0x2, 0x1f ;  /* 0x0c401f0005b07f89 */ /* 0x000e6a00000e0000 */
        /* <DEDUP_REMOVED lines=12> */
[----:B-1----:R-:W-:Y:S01]  /*b2e0*/  FMNMX.FTZ R184, R5, R176, !PT ;  /* 0x000000b005b87209 */ /* 0x002fe20007810000 */
[--C-:B------:R-:W-:Y:S01]  /*b2f0*/  FFMA.FTZ R176, R189, UR6, -R10.reuse ;  /* 0x00000006bdb07c23 */ /* 0x100fe2000801080a */
[----:B------:R-:W-:Y:S01]  /*b300*/  FFMA.FTZ R10, R197, UR6, -R10 ;  /* 0x00000006c50a7c23 */ /* 0x000fe2000801080a */
[-C--:B------:R-:W-:Y:S01]  /*b310*/  FMUL.FTZ R41, R41, R8.reuse ;  /* 0x0000000829297220 */ /* 0x080fe20000410000 */
[-C--:B------:R-:W-:Y:S01]  /*b320*/  FMUL.FTZ R44, R44, R8.reuse ;  /* 0x000000082c2c7220 */ /* 0x080fe20000410000 */
[----:B------:R-:W1:Y:S01]  /*b330*/  SHFL.BFLY PT, R5, R184, 0x1, 0x1f ;  /* 0x0c201f00b8057f89 */ /* 0x000e6200000e0000 */
        /* <DEDUP_REMOVED lines=23> */
[----:B-1----:R-:W-:Y:S01]  /*b4b0*/  FMNMX.FTZ R5, R184, R5, !PT ;  /* 0x00000005b8057209 */ /* 0x002fe20007810000 */
        /* <DEDUP_REMOVED lines=8> */
[----:B------:R-:W1:Y:S01]  /*b540*/  MUFU.EX2 R168, R168 ;  /* 0x000000a800a87308 */ /* 0x000e620000000800 */
        /* <DEDUP_REMOVED lines=29> */
[----:B-1----:R-:W-:Y:S01]  /*b720*/  F2FP.F16.F32.PACK_AB R166, R168, R165 ;  /* 0x000000a5a8a6723e */ /* 0x002fe200000000ff */
[----:B------:R-:W-:Y:S01]  /*b730*/  FADD.FTZ R2, R20, R193 ;  /* 0x000000c114027221 */ /* 0x000fe20000010000 */
[--C-:B------:R-:W-:Y:S01]  /*b740*/  FFMA.FTZ R179, R179, UR6, -R189.reuse ;  /* 0x00000006b3b37c23 */ /* 0x100fe200080108bd */
[----:B------:R-:W1:Y:S01]  /*b750*/  MUFU.EX2 R176, R176 ;  /* 0x000000b000b07308 */ /* 0x000e620000000800 */
        /* <DEDUP_REMOVED lines=20> */
[----:B-1----:R-:W-:Y:S01]  /*b8a0*/  F2FP.F16.F32.PACK_AB R170, R176, R173 ;  /* 0x000000adb0aa723e */ /* 0x002fe200000000ff */
[----:B------:R-:W-:Y:S01]  /*b8b0*/  FADD.FTZ R154, R164, R193 ;  /* 0x000000c1a49a7221 */ /* 0x000fe20000010000 */
[-C--:B------:R-:W-:Y:S01]  /*b8c0*/  FMUL.FTZ R105, R105, R8.reuse ;  /* 0x0000000869697220 */ /* 0x080fe20000410000 */
[-C--:B------:R-:W-:Y:S01]  /*b8d0*/  FMUL.FTZ R108, R108, R8.reuse ;  /* 0x000000086c6c7220 */ /* 0x080fe20000410000 */
[----:B------:R-:W1:Y:S01]  /*b8e0*/  MUFU.EX2 R10, R10 ;  /* 0x0000000a000a7308 */ /* 0x000e620000000800 */
        /* <DEDUP_REMOVED lines=40> */
[----:B-1----:R-:W-:Y:S01]  /*bb70*/  FADD.FTZ R2, R10, R13 ;  /* 0x0000000d0a027221 */ /* 0x002fe20000010000 */
[----:B----4-:R-:W-:Y:S01]  /*bb80*/  FFMA.FTZ R13, R14, R0, R185 ;  /* 0x000000000e0d7223 */ /* 0x010fe200000100b9 */
[----:B------:R-:W-:Y:S01]  /*bb90*/  FMUL.FTZ R149, R149, R8 ;  /* 0x0000000895957220 */ /* 0x000fe20000410000 */
[----:B------:R-:W-:Y:S01]  /*bba0*/  F2FP.F16.F32.PACK_AB R164, R161, R164 ;  /* 0x000000a4a1a4723e */ /* 0x000fe200000000ff */
[----:B------:R-:W-:Y:S01]  /*bbb0*/  FMUL.FTZ R26, R26, R14 ;  /* 0x0000000e1a1a7220 */ /* 0x000fe20000410000 */
[C---:B---3--:R-:W-:Y:S01]  /*bbc0*/  FADD.FTZ R0, R184.reuse, R13 ;  /* 0x0000000db8007221 */ /* 0x048fe20000010000 */
[----:B------:R-:W-:Y:S01]  /*bbd0*/  F2FP.F16.F32.PACK_AB R160, R157, R160 ;  /* 0x000000a09da0723e */ /* 0x000fe200000000ff */
[----:B------:R-:W1:Y:S01]  /*bbe0*/  MUFU.EX2 R159, R159 ;  /* 0x0000009f009f7308 */ /* 0x000e620000000800 */
        /* <DEDUP_REMOVED lines=56> */
[----:B-1----:R-:W-:Y:S01]  /*bf70*/  F2FP.F16.F32.PACK_AB R174, R10, R181 ;  /* 0x000000b50aae723e */ /* 0x002fe200000000ff */
        /* <DEDUP_REMOVED lines=37> */
[----:B------:R-:W-:Y:S01]  /*c1d0*/  FMUL.FTZ R151, R151, R14 ;  /* 0x0000000e97977220 */ /* 0x000fe20000410000 */
[----:B------:R-:W1:Y:S01]  /*c1e0*/  MUFU.EX2 R169, R186 ;  /* 0x000000ba00a97308 */ /* 0x000e620000000800 */
[----:B---3--:R-:W-:-:S07]  /*c1f0*/  FADD.FTZ R178, R182, R13 ;  /* 0x0000000db6b27221 */ /* 0x008fce0000010000 */
[----:B------:R-:W3:Y:S01]  /*c200*/  MUFU.EX2 R0, R187 ;  /* 0x000000bb00007308 */ /* 0x000ee20000000800 */
[----:B0-----:R-:W-:-:S07]  /*c210*/  FADD.FTZ R178, R183, R178 ;  /* 0x000000b2b7b27221 */ /* 0x001fce0000010000 */
[----:B------:R0:W4:Y:S01]  /*c220*/  MUFU.EX2 R171, R167 ;  /* 0x000000a700ab7308 */ /* 0x0001220000000800 */
[----:B-1----:R-:W-:-:S07]  /*c230*/  FADD.FTZ R13, R169, R178 ;  /* 0x000000b2a90d7221 */ /* 0x002fce0000010000 */
[----:B------:R-:W1:Y:S01]  /*c240*/  MUFU.EX2 R20, R191 ;  /* 0x000000bf00147308 */ /* 0x000e620000000800 */
[C---:B---3--:R-:W-:Y:S01]  /*c250*/  FADD.FTZ R178, R0.reuse, R13 ;  /* 0x0000000d00b27221 */ /* 0x048fe20000010000 */
[----:B------:R-:W-:Y:S02]  /*c260*/  F2FP.F16.F32.PACK_AB R169, R0, R169 ;  /* 0x000000a900a9723e */ /* 0x000fe400000000ff */
[----:B0-----:R-:W-:-:S04]  /*c270*/  F2FP.F16.F32.PACK_AB R167, R183, R182 ;  /* 0x000000b6b7a7723e */ /* 0x001fc800000000ff */
[----:B------:R-:W0:Y:S01]  /*c280*/  MUFU.EX2 R173, R194 ;  /* 0x000000c200ad7308 */ /* 0x000e220000000800 */
[----:B----4-:R-:W-:-:S07]  /*c290*/  FADD.FTZ R13, R171, R178 ;  /* 0x000000b2ab0d7221 */ /* 0x010fce0000010000 */
[----:B------:R-:W3:Y:S01]  /*c2a0*/  MUFU.EX2 R176, R195 ;  /* 0x000000c300b07308 */ /* 0x000ee20000000800 */
[C---:B-1----:R-:W-:Y:S01]  /*c2b0*/  FADD.FTZ R180, R20.reuse, R13 ;  /* 0x0000000d14b47221 */ /* 0x042fe20000010000 */
[----:B------:R-:W-:-:S06]  /*c2c0*/  F2FP.F16.F32.PACK_AB R171, R20, R171 ;  /* 0x000000ab14ab723e */ /* 0x000fcc00000000ff */
[----:B------:R-:W1:Y:S01]  /*c2d0*/  MUFU.EX2 R175, R198 ;  /* 0x000000c600af7308 */ /* 0x000e620000000800 */
[----:B0-----:R-:W-:-:S07]  /*c2e0*/  FADD.FTZ R13, R173, R180 ;  /* 0x000000b4ad0d7221 */ /* 0x001fce0000010000 */
[----:B------:R-:W0:Y:S01]  /*c2f0*/  MUFU.EX2 R178, R189 ;  /* 0x000000bd00b27308 */ /* 0x000e220000000800 */
[C---:B---3--:R-:W-:Y:S01]  /*c300*/  FADD.FTZ R8, R176.reuse, R13 ;  /* 0x0000000db0087221 */ /* 0x048fe20000010000 */
[----:B------:R-:W-:-:S03]  /*c310*/  F2FP.F16.F32.PACK_AB R173, R176, R173 ;  /* 0x000000adb0ad723e */ /* 0x000fc600000000ff */
[----:B-1----:R-:W-:-:S04]  /*c320*/  FADD.FTZ R9, R175, R8 ;  /* 0x00000008af097221 */ /* 0x002fc80000010000 */
[C---:B0-----:R-:W-:Y:S01]  /*c330*/  FADD.FTZ R0, R178.reuse, R9 ;  /* 0x00000009b2007221 */ /* 0x041fe20000010000 */
[----:B------:R-:W-:Y:S01]  /*c340*/  F2FP.F16.F32.PACK_AB R175, R178, R175 ;  /* 0x000000afb2af723e */ /* 0x000fe200000000ff */
[----:B------:R-:W-:Y:S06]  /*c350*/  @!P0 BRA `(.L_x_2586) ;  /* 0x0000000000048947 */ /* 0x000fec0003800000 */
[----:B------:R-:W-:Y:S01]  /*c360*/  BPT.TRAP 0x1 ;  /* 0x000000040000795c */ /* 0x000fe20000300000 */
.L_x_2586:
[----:B------:R0:W1:Y:S01]  /*c370*/  SYNCS.PHASECHK.TRANS64.TRYWAIT P1, [UR24+0x22850], R7 ;  /* 0x02285007ff0075a7 */ /* 0x0000620008020158 */
[----:B------:R-:W-:Y:S05]  /*c380*/  @!P0 BRA `(.L_x_2587) ;  /* 0x0000000000048947 */ /* 0x000fea0003800000 */
[----:B------:R-:W-:Y:S01]  /*c390*/  BPT.TRAP 0x1 ;  /* 0x000000040000795c */ /* 0x000fe20000300000 */
.L_x_2587:
[----:B------:R-:W-:Y:S01]  /*c3a0*/  VIADD R8, R215, 0x8 ;  /* 0x00000008d7087836 */ /* 0x000fe20000000000 */
[----:B-1----:R-:W-:Y:S06]  /*c3b0*/  @P1 BRA `(.L_x_2588) ;  /* 0x0000000000081947 */ /* 0x002fec0003800000 */
[----:B------:R-:W1:Y:S02]  /*c3c0*/  SYNCS.PHASECHK.TRANS64.TRYWAIT P1, [UR24+0x22850], R7 ;  /* 0x02285007ff0075a7 */ /* 0x000e640008020158 */
[----:B-1----:R-:W-:Y:S05]  /*c3d0*/  @!P1 BRA `(.L_x_2589) ;  /* 0x0000009400f09947 */ /* 0x002fea0003800000 */
.L_x_2588:
        /* <DEDUP_REMOVED lines=39> */
.L_x_2590:
        /* <DEDUP_REMOVED lines=8> */
.L_x_2572:
[----:B01----:R-:W0:Y:S01]  /*c6d0*/  SHFL.BFLY PT, R7, R2, 0x2, 0x1f ;  /* 0x0c401f0002077f89 */ /* 0x003e2200000e0000 */
[----:B------:R-:W-:Y:S01]  /*c6e0*/  IMAD.MOV.U32 R8, RZ, RZ, RZ ;  /* 0x000000ffff087224 */ /* 0x000fe200078e00ff */
[----:B------:R-:W-:Y:S01]  /*c6f0*/  UIADD3 UR38, UR38, 0x1, URZ ;  /* 0x0000000126267890 */ /* 0x000fe2000fffe03f */
[----:B------:R-:W-:Y:S01]  /*c700*/  IMAD.U32 R13, RZ, RZ, UR6 ;  /* 0x00000006ff0d7e24 */ /* 0x000fe2000f8e00ff */
[----:B------:R-:W1:Y:S01]  /*c710*/  SHFL.BFLY PT, R9, R0, 0x2, 0x1f ;  /* 0x0c401f0000097f89 */ /* 0x000e6200000e0000 */
[----:B------:R2:W-:Y:S06]  /*c720*/  BAR.ARV R3, 0x100 ;  /* 0x000400030000751d */ /* 0x0005ec0000002000 */
[----:B------:R-:W-:-:S02]  /*c730*/  UISETP.NE.AND UP0, UPT, UR38, 0x2, UPT ;  /* 0x000000022600788c */ /* 0x000fc4000bf05270 */
[----:B------:R-:W-:Y:S06]  /*c740*/  BAR.ARV 0x8, 0x180 ;  /* 0x0206000000007b1d */ /* 0x000fec0000002000 */
[----:B--2---:R-:W-:Y:S01]  /*c750*/  IMAD.MOV.U32 R3, RZ, RZ, -0x800000 ;  /* 0xff800000ff037424 */ /* 0x004fe200078e00ff */
[----:B------:R-:W-:Y:S01]  /*c760*/  USEL UR4, URZ, 0x1, UP0 ;  /* 0x000000013f047887 */ /* 0x000fe20008000000 */
[----:B0-----:R-:W-:Y:S01]  /*c770*/  FADD.FTZ R7, R7, R2 ;  /* 0x0000000207077221 */ /* 0x001fe20000010000 */
[----:B------:R-:W-:Y:S01]  /*c780*/  IMAD.MOV.U32 R2, RZ, RZ, -0x800000 ;  /* 0xff800000ff027424 */ /* 0x000fe200078e00ff */
[----:B------:R-:W-:Y:S01]  /*c790*/  PLOP3.LUT P0, PT, PT, PT, PT, 0x8, 0x0 ;  /* 0x000000000000781c */ /* 0x000fe20003f0e170 */
[----:B------:R-:W-:Y:S01]  /*c7a0*/  UIADD3 UR36, UR36, 0x1, URZ ;  /* 0x0000000124247890 */ /* 0x000fe2000fffe03f */
[----:B-1----:R-:W-:Y:S01]  /*c7b0*/  FADD.FTZ R9, R9, R0 ;  /* 0x0000000009097221 */ /* 0x002fe20000010000 */
[----:B------:R-:W0:Y:S01]  /*c7c0*/  SHFL.BFLY PT, R6, R7, 0x1, 0x1f ;  /* 0x0c201f0007067f89 */ /* 0x000e2200000e0000 */
[----:B------:R-:W-:Y:S01]  /*c7d0*/  IMAD.MOV.U32 R0, RZ, RZ, RZ ;  /* 0x000000ffff007224 */ /* 0x000fe200078e00ff */
[----:B------:R-:W-:-:S02]  /*c7e0*/  USEL UR38, UR38, URZ, UP0 ;  /* 0x0000003f26267287 */ /* 0x000fc40008000000 */
[----:B------:R-:W-:Y:S01]  /*c7f0*/  ULOP3.LUT UR37, UR37, UR4, URZ, 0x3c, !UPT ;  /* 0x0000000425257292 */ /* 0x000fe2000f8e3c3f */
[----:B0-----:R-:W-:Y:S01]  /*c800*/  FADD.FTZ R10, R7, R6 ;  /* 0x00000006070a7221 */ /* 0x001fe20000010000 */
[----:B------:R-:W-:Y:S01]  /*c810*/  IMAD.U32 R7, RZ, RZ, UR6 ;  /* 0x00000006ff077e24 */ /* 0x000fe2000f8e00ff */
[----:B------:R-:W0:Y:S03]  /*c820*/  SHFL.BFLY PT, R6, R9, 0x1, 0x1f ;  /* 0x0c201f0009067f89 */ /* 0x000e2600000e0000 */
[----:B------:R-:W-:-:S13]  /*c830*/  FSETP.NE.FTZ.AND P1, PT, R10, RZ, PT ;  /* 0x000000ff0a00720b */ /* 0x000fda0003f35000 */
[----:B------:R-:W1:Y:S01]  /*c840*/  @P1 MUFU.RCP R8, R10 ;  /* 0x0000000a00081308 */ /* 0x000e620000001000 */
[----:B------:R-:W-:Y:S01]  /*c850*/  @P1 FMUL.FTZ R7, R7, 0.69314718246459960938 ;  /* 0x3f31721807071820 */ /* 0x000fe20000410000 */
[----:B0-----:R-:W-:-:S06]  /*c860*/  FADD.FTZ R12, R9, R6 ;  /* 0x00000006090c7221 */ /* 0x001fcc0000010000 */
        /* <DEDUP_REMOVED lines=10> */
[----:B------:R-:W-:-:S04]  /*c910*/  FMUL.FTZ R40, R40, R8 ;  /* 0x0000000828287220 */ /* 0x000fc80000410000 */
[----:B------:R-:W-:Y:S01]  /*c920*/  @P2 MUFU.RCP R0, R12 ;  /* 0x0000000c00002308 */ /* 0x000fe20000001000 */
[-C--:B------:R-:W-:Y:S01]  /*c930*/  FMUL.FTZ R41, R41, R8.reuse ;  /* 0x0000000829297220 */ /* 0x080fe20000410000 */
[-C--:B------:R-:W-:Y:S01]  /*c940*/  FMUL.FTZ R44, R44, R8.reuse ;  /* 0x000000082c2c7220 */ /* 0x080fe20000410000 */
[-C--:B------:R-:W-:Y:S01]  /*c950*/  FMUL.FTZ R45, R45, R8.reuse ;  /* 0x000000082d2d7220 */ /* 0x080fe20000410000 */
[-C--:B------:R-:W-:Y:S01]  /*c960*/  FMUL.FTZ R48, R48, R8.reuse ;  /* 0x0000000830307220 */ /* 0x080fe20000410000 */
[-C--:B------:R-:W-:Y:S01]  /*c970*/  FMUL.FTZ R49, R49, R8.reuse ;  /* 0x0000000831317220 */ /* 0x080fe20000410000 */
[-C--:B------:R-:W-:Y:S01]  /*c980*/  FMUL.FTZ R52, R52, R8.reuse ;  /* 0x0000000834347220 */ /* 0x080fe20000410000 */
[-C--:B------:R-:W-:Y:S01]  /*c990*/  FMUL.FTZ R53, R53, R8.reuse ;  /* 0x0000000835357220 */ /* 0x080fe20000410000 */
[----:B------:R-:W1:Y:S01]  /*c9a0*/  @P2 MUFU.LG2 R12, R12 ;  /* 0x0000000c000c2308 */ /* 0x000e620000000c00 */
        /* <DEDUP_REMOVED lines=48> */
[----:B------:R-:W-:Y:S01]  /*ccb0*/  @P2 FMUL.FTZ R13, R13, 0.69314718246459960938 ;  /* 0x3f3172180d0d2820 */ /* 0x000fe20000410000 */
[----:B0-----:R-:W-:Y:S01]  /*ccc0*/  @P1 FMUL.FTZ R6, R6, 0.69314718246459960938 ;  /* 0x3f31721806061820 */ /* 0x001fe20000410000 */
        /* <DEDUP_REMOVED lines=66> */
[----:B------:R-:W-:-:S07]  /*d0f0*/  @P2 FFMA.FTZ R3, R13, R5, R12 ;  /* 0x000000050d032223 */ /* 0x000fce000001000c */
.L_x_2513:
[----:B------:R-:W0:Y:S01]  /*d100*/  S2R R4, SR_CgaCtaId ;  /* 0x0000000000047919 */ /* 0x000e220000008800 */
[----:B------:R-:W-:Y:S01]  /*d110*/  MOV R17, 0x400 ;  /* 0x0000040000117802 */ /* 0x000fe20000000f00 */
[----:B------:R-:W-:Y:S01]  /*d120*/  BSSY B0, `(.L_x_2592) ;  /* 0x00002d5000007945 */ /* 0x000fe20003800000 */
[----:B------:R-:W-:Y:S02]  /*d130*/  BAR.SYNC.DEFER_BLOCKING 0x5, 0x180 ;  /* 0x0146000000007b1d */ /* 0x000fe40000010000 */
[----:B0-----:R-:W-:-:S05]  /*d140*/  LEA R17, R4, R17, 0x18 ;  /* 0x0000001104117211 */ /* 0x001fca00078ec0ff */
[----:B------:R-:W0:Y:S02]  /*d150*/  LDS.128 R4, [R17+0x228d0] ;  /* 0x0228d00011047984 */ /* 0x000e240000000c00 */
[----:B0-----:R-:W-:Y:S02]  /*d160*/  R2UR UR5, R5 ;  /* 0x00000000050572ca */ /* 0x001fe400000e0000 */
[----:B------:R-:W-:Y:S02]  /*d170*/  R2UR UR7, R6 ;  /* 0x00000000060772ca */ /* 0x000fe400000e0000 */
        /* <DEDUP_REMOVED lines=8> */
[----:B------:R-:W-:Y:S02]  /*d200*/  F2FP.F16.F32.PACK_AB R26, R29, R28 ;  /* 0x0000001c1d1a723e */ /* 0x000fe400000000ff */
[----:B------:R-:W-:Y:S01]  /*d210*/  F2FP.F16.F32.PACK_AB R32, R33, R32 ;  /* 0x000000202120723e */ /* 0x000fe200000000ff */
[----:B------:R-:W-:Y:S01]  /*d220*/  UISETP.NE.AND.EX UP0, UPT, UR9, URZ, UPT, UP0 ;  /* 0x0000003f0900728c */ /* 0x000fe2000bf05300 */
[----:B------:R-:W-:Y:S02]  /*d230*/  F2FP.F16.F32.PACK_AB R27, R157, R27 ;  /* 0x0000001b9d1b723e */ /* 0x000fe400000000ff */
[----:B------:R-:W-:Y:S01]  /*d240*/  F2FP.F16.F32.PACK_AB R33, R156, R34 ;  /* 0x000000229c21723e */ /* 0x000fe200000000ff */
[----:B------:R-:W-:Y:S01]  /*d250*/  ULDC.64 UR8, c[0x0][0xc00] ;  /* 0x0003000000087ab9 */ /* 0x000fe20000000a00 */
[----:B------:R-:W-:Y:S01]  /*d260*/  F2FP.F16.F32.PACK_AB R40, R41, R40 ;  /* 0x000000282928723e */ /* 0x000fe200000000ff */
[----:B------:R-:W-:Y:S01]  /*d270*/  UIMAD.WIDE UR8, UR42, 0x4, UR8 ;  /* 0x000000042a0878a5 */ /* 0x000fe2000f8e0208 */
        /* <DEDUP_REMOVED lines=9> */
[----:B------:R-:W-:Y:S02]  /*d310*/  MOV R170, R17 ;  /* 0x0000001100aa7202 */ /* 0x000fe40000000f00 */
[----:B0-----:R-:W-:Y:S02]  /*d320*/  MOV R171, R4 ;  /* 0x0000000400ab7202 */ /* 0x001fe40000000f00 */
[----:B------:R-:W-:Y:S02]  /*d330*/  F2FP.F16.F32.PACK_AB R51, R11, R51 ;  /* 0x000000330b33723e */ /* 0x000fe400000000ff */
[----:B------:R-:W-:Y:S01]  /*d340*/  F2FP.F16.F32.PACK_AB R57, R10, R58 ;  /* 0x0000003a0a39723e */ /* 0x000fe200000000ff */
[----:B------:R-:W-:Y:S01]  /*d350*/  IMAD.WIDE R110, R209, 0x2, R170 ;  /* 0x00000002d16e7825 */ /* 0x000fe200078e02aa */
[----:B------:R-:W-:-:S02]  /*d360*/  F2FP.F16.F32.PACK_AB R64, R65, R64 ;  /* 0x000000404140723e */ /* 0x000fc400000000ff */
[----:B------:R-:W-:Y:S02]  /*d370*/  F2FP.F16.F32.PACK_AB R58, R61, R60 ;  /* 0x0000003c3d3a723e */ /* 0x000fe400000000ff */
[C---:B------:R-:W-:Y:S02]  /*d380*/  IADD3 R151, P1, R110.reuse, 0x20, RZ ;  /* 0x000000206e977810 */ /* 0x040fe40007f3e0ff */
[C---:B------:R-:W-:Y:S02]  /*d390*/  LOP3.LUT R5, R110.reuse, 0x380, RZ, 0xc0, !PT ;  /* 0x000003806e057812 */ /* 0x040fe400078ec0ff */
[C---:B------:R-:W-:Y:S01]  /*d3a0*/  IADD3 R173, P0, R110.reuse, 0x40, RZ ;  /* 0x000000406ead7810 */ /* 0x040fe20007f1e0ff */
[--C-:B------:R-:W-:Y:S01]  /*d3b0*/  IMAD.X R13, RZ, RZ, R111.reuse, P1 ;  /* 0x000000ffff0d7224 */ /* 0x100fe200008e066f */
        /* <DEDUP_REMOVED lines=26> */
[----:B------:R-:W-:Y:S01]  /*d560*/  LOP3.LUT R110, R5, R110, RZ, 0x3c, !PT ;  /* 0x0000006e056e7212 */ /* 0x000fe200078e3cff */
[--C-:B------:R-:W-:Y:S01]  /*d570*/  IMAD.X R5, RZ, RZ, R111.reuse, P2 ;  /* 0x000000ffff057224 */ /* 0x100fe200010e066f */
[----:B------:R-:W-:Y:S01]  /*d580*/  LOP3.LUT R12, R151, 0x380, RZ, 0xc0, !PT ;  /* 0x00000380970c7812 */ /* 0x000fe200078ec0ff */
[----:B------:R-:W-:Y:S01]  /*d590*/  IMAD.X R7, RZ, RZ, R111, P1 ;  /* 0x000000ffff077224 */ /* 0x000fe200008e066f */
[----:B------:R-:W-:-:S02]  /*d5a0*/  LOP3.LUT R14, R173, 0x380, RZ, 0xc0, !PT ;  /* 0x00000380ad0e7812 */ /* 0x000fc400078ec0ff */
[----:B------:R-:W-:Y:S02]  /*d5b0*/  LOP3.LUT R20, R175, 0x380, RZ, 0xc0, !PT ;  /* 0x00000380af147812 */ /* 0x000fe400078ec0ff */
[----:B------:R-:W-:Y:S02]  /*d5c0*/  LOP3.LUT R30, R177, 0x380, RZ, 0xc0, !PT ;  /* 0x00000380b11e7812 */ /* 0x000fe400078ec0ff */
[----:B------:R-:W-:Y:S01]  /*d5d0*/  MOV R110, R110 ;  /* 0x0000006e006e7202 */ /* 0x000fe20000000f00 */
[----:B------:R-:W-:Y:S01]  /*d5e0*/  BAR.SYNC.DEFER_BLOCKING 0x1, 0x100 ;  /* 0x0044000000007b1d */ /* 0x000fe20000010000 */
[----:B------:R-:W-:Y:S02]  /*d5f0*/  LOP3.LUT R106, R4, 0x380, RZ, 0xc0, !PT ;  /* 0x00000380046a7812 */ /* 0x000fe400078ec0ff */
[----:B------:R-:W-:Y:S02]  /*d600*/  SHF.R.U64 R12, R12, 0x3, RZ ;  /* 0x000000030c0c7819 */ /* 0x000fe400000012ff */
[----:B------:R-:W-:-:S02]  /*d610*/  LOP3.LUT R38, R179, 0x380, RZ, 0xc0, !PT ;  /* 0x00000380b3267812 */ /* 0x000fc400078ec0ff */
[----:B------:R-:W-:Y:S02]  /*d620*/  LOP3.LUT R111, R18, 0x380, RZ, 0xc0, !PT ;  /* 0x00000380126f7812 */ /* 0x000fe400078ec0ff */
[----:B------:R-:W-:Y:S02]  /*d630*/  SHF.R.U64 R14, R14, 0x3, RZ ;  /* 0x000000030e0e7819 */ /* 0x000fe400000012ff */
[----:B------:R-:W-:Y:S02]  /*d640*/  LOP3.LUT R46, R181, 0x380, RZ, 0xc0, !PT ;  /* 0x00000380b52e7812 */ /* 0x000fe400078ec0ff */
[----:B------:R-:W-:Y:S02]  /*d650*/  SHF.R.U64 R20, R20, 0x3, RZ ;  /* 0x0000000314147819 */ /* 0x000fe400000012ff */
[----:B------:R-:W-:Y:S02]  /*d660*/  LOP3.LUT R54, R183, 0x380, RZ, 0xc0, !PT ;  /* 0x00000380b7367812 */ /* 0x000fe400078ec0ff */
[----:B------:R-:W-:-:S02]  /*d670*/  LOP3.LUT R90, R187, 0x380, RZ, 0xc0, !PT ;  /* 0x00000380bb5a7812 */ /* 0x000fc400078ec0ff */
[----:B------:R-:W-:Y:S02]  /*d680*/  SHF.R.U64 R30, R30, 0x3, RZ ;  /* 0x000000031e1e7819 */ /* 0x000fe400000012ff */
[----:B------:R-:W-:Y:S02]  /*d690*/  LOP3.LUT R86, R185, 0x380, RZ, 0xc0, !PT ;  /* 0x00000380b9567812 */ /* 0x000fe400078ec0ff */
[----:B------:R-:W-:Y:S01]  /*d6a0*/  LOP3.LUT R98, R191, 0x380, RZ, 0xc0, !PT ;  /* 0x00000380bf627812 */ /* 0x000fe200078ec0ff */
[----:B------:R0:W-:Y:S01]  /*d6b0*/  STSM.16.M88.4 [R110], R24 ;  /* 0x000000186e007844 */ /* 0x0001e20000000200 */
[----:B------:R-:W-:Y:S02]  /*d6c0*/  SHF.R.U64 R29, R106, 0x3, RZ ;  /* 0x000000036a1d7819 */ /* 0x000fe400000012ff */
[----:B------:R-:W-:Y:S02]  /*d6d0*/  LOP3.LUT R12, R12, R151, RZ, 0x3c, !PT ;  /* 0x000000970c0c7212 */ /* 0x000fe400078e3cff */
[----:B------:R-:W-:-:S02]  /*d6e0*/  SHF.R.U64 R38, R38, 0x3, RZ ;  /* 0x0000000326267819 */ /* 0x000fc400000012ff */
[----:B------:R-:W-:Y:S02]  /*d6f0*/  SHF.R.U64 R111, R111, 0x3, RZ ;  /* 0x000000036f6f7819 */ /* 0x000fe400000012ff */
[----:B------:R-:W-:Y:S02]  /*d700*/  LOP3.LUT R14, R14, R173, RZ, 0x3c, !PT ;  /* 0x000000ad0e0e7212 */ /* 0x000fe400078e3cff */
[----:B------:R-:W-:Y:S02]  /*d710*/  SHF.R.U64 R46, R46, 0x3, RZ ;  /* 0x000000032e2e7819 */ /* 0x000fe400000012ff */
[----:B------:R-:W-:Y:S02]  /*d720*/  LOP3.LUT R94, R189, 0x380, RZ, 0xc0, !PT ;  /* 0x00000380bd5e7812 */ /* 0x000fe400078ec0ff */
[----:B------:R-:W-:Y:S02]  /*d730*/  LOP3.LUT R20, R20, R175, RZ, 0x3c, !PT ;  /* 0x000000af14147212 */ /* 0x000fe400078e3cff */
[----:B------:R-:W-:-:S02]  /*d740*/  SHF.R.U64 R54, R54, 0x3, RZ ;  /* 0x0000000336367819 */ /* 0x000fc400000012ff */
[----:B------:R-:W-:Y:S02]  /*d750*/  SHF.R.U64 R90, R90, 0x3, RZ ;  /* 0x000000035a5a7819 */ /* 0x000fe400000012ff */
[----:B------:R-:W-:Y:S02]  /*d760*/  LOP3.LUT R30, R30, R177, RZ, 0x3c, !PT ;  /* 0x000000b11e1e7212 */ /* 0x000fe400078e3cff */
[----:B------:R-:W-:Y:S02]  /*d770*/  SHF.R.U64 R86, R86, 0x3, RZ ;  /* 0x0000000356567819 */ /* 0x000fe400000012ff */
[----:B------:R-:W-:Y:S02]  /*d780*/  LOP3.LUT R102, R193, 0x380, RZ, 0xc0, !PT ;  /* 0x00000380c1667812 */ /* 0x000fe400078ec0ff */
[----:B------:R-:W-:Y:S02]  /*d790*/  SHF.R.U64 R98, R98, 0x3, RZ ;  /* 0x0000000362627819 */ /* 0x000fe400000012ff */
[----:B------:R-:W-:-:S02]  /*d7a0*/  LOP3.LUT R106, R29, R4, RZ, 0x3c, !PT ;  /* 0x000000041d6a7212 */ /* 0x000fc400078e3cff */
[----:B------:R-:W-:Y:S02]  /*d7b0*/  LOP3.LUT R38, R38, R179, RZ, 0x3c, !PT ;  /* 0x000000b326267212 */ /* 0x000fe400078e3cff */
[----:B------:R-:W-:Y:S02]  /*d7c0*/  LOP3.LUT R4, R111, R18, RZ, 0x3c, !PT ;  /* 0x000000126f047212 */ /* 0x000fe400078e3cff */
[----:B------:R-:W-:Y:S02]  /*d7d0*/  MOV R28, R12 ;  /* 0x0000000c001c7202 */ /* 0x000fe40000000f00 */
[----:B------:R-:W-:Y:S02]  /*d7e0*/  LOP3.LUT R46, R46, R181, RZ, 0x3c, !PT ;  /* 0x000000b52e2e7212 */ /* 0x000fe400078e3cff */
[----:B------:R-:W-:Y:S01]  /*d7f0*/  SHF.R.U64 R94, R94, 0x3, RZ ;  /* 0x000000035e5e7819 */ /* 0x000fe200000012ff */
[----:B------:R0:W-:Y:S01]  /*d800*/  STSM.16.M88.4 [R28], R32 ;  /* 0x000000201c007844 */ /* 0x0001e20000000200 */
[----:B------:R-:W-:-:S02]  /*d810*/  MOV R18, R14 ;  /* 0x0000000e00127202 */ /* 0x000fc40000000f00 */
[----:B------:R-:W-:Y:S02]  /*d820*/  LOP3.LUT R54, R54, R183, RZ, 0x3c, !PT ;  /* 0x000000b736367212 */ /* 0x000fe400078e3cff */
[----:B------:R-:W-:Y:S01]  /*d830*/  LOP3.LUT R90, R90, R187, RZ, 0x3c, !PT ;  /* 0x000000bb5a5a7212 */ /* 0x000fe200078e3cff */
[----:B------:R0:W-:Y:S01]  /*d840*/  STSM.16.M88.4 [R18], R40 ;  /* 0x0000002812007844 */ /* 0x0001e20000000200 */
[----:B------:R-:W-:Y:S02]  /*d850*/  LOP3.LUT R151, R6, 0x380, RZ, 0xc0, !PT ;  /* 0x0000038006977812 */ /* 0x000fe400078ec0ff */
[----:B------:R-:W-:Y:S02]  /*d860*/  MOV R20, R20 ;  /* 0x0000001400147202 */ /* 0x000fe40000000f00 */
[----:B------:R-:W-:Y:S02]  /*d870*/  LOP3.LUT R86, R86, R185, RZ, 0x3c, !PT ;  /* 0x000000b956567212 */ /* 0x000fe400078e3cff */
[----:B------:R-:W-:Y:S01]  /*d880*/  SHF.R.U64 R102, R102, 0x3, RZ ;  /* 0x0000000366667819 */ /* 0x000fe200000012ff */
[----:B------:R0:W-:Y:S01]  /*d890*/  STSM.16.M88.4 [R20], R48 ;  /* 0x0000003014007844 */ /* 0x0001e20000000200 */
[----:B------:R-:W-:-:S02]  /*d8a0*/  LOP3.LUT R98, R98, R191, RZ, 0x3c, !PT ;  /* 0x000000bf62627212 */ /* 0x000fc400078e3cff */
[----:B------:R-:W-:Y:S02]  /*d8b0*/  MOV R30, R30 ;  /* 0x0000001e001e7202 */ /* 0x000fe40000000f00 */
        /* <DEDUP_REMOVED lines=10> */
[----:B------:R-:W-:Y:S02]  /*d960*/  LOP3.LUT R94, R94, R189, RZ, 0x3c, !PT ;  /* 0x000000bd5e5e7212 */ /* 0x000fe400078e3cff */
[----:B------:R-:W-:Y:S02]  /*d970*/  MOV R46, R46 ;  /* 0x0000002e002e7202 */ /* 0x000fe40000000f00 */
[----:B------:R-:W-:-:S02]  /*d980*/  F2FP.F16.F32.PACK_AB R74, R77, R76 ;  /* 0x0000004c4d4a723e */ /* 0x000fc400000000ff */
[----:B------:R-:W-:Y:S02]  /*d990*/  F2FP.F16.F32.PACK_AB R75, R75, R78 ;  /* 0x0000004e4b4b723e */ /* 0x000fe400000000ff */
[----:B------:R-:W-:Y:S02]  /*d9a0*/  F2FP.F16.F32.PACK_AB R88, R89, R88 ;  /* 0x000000585958723e */ /* 0x000fe400000000ff */
[----:B------:R-:W-:Y:S01]  /*d9b0*/  F2FP.F16.F32.PACK_AB R96, R97, R96 ;  /* 0x000000606160723e */ /* 0x000fe200000000ff */
[----:B------:R0:W-:Y:S01]  /*d9c0*/  STSM.16.M88.4 [R46], R72 ;  /* 0x000000482e007844 */ /* 0x0001e20000000200 */
[----:B------:R-:W-:Y:S02]  /*d9d0*/  F2FP.F16.F32.PACK_AB R81, R83, R82 ;  /* 0x000000525351723e */ /* 0x000fe400000000ff */
[----:B------:R-:W-:Y:S02]  /*d9e0*/  F2FP.F16.F32.PACK_AB R104, R105, R104 ;  /* 0x000000686968723e */ /* 0x000fe400000000ff */
[----:B------:R-:W-:-:S02]  /*d9f0*/  F2FP.F16.F32.PACK_AB R112, R113, R112 ;  /* 0x000000707170723e */ /* 0x000fc400000000ff */
[----:B------:R-:W-:Y:S02]  /*da00*/  F2FP.F16.F32.PACK_AB R120, R121, R120 ;  /* 0x000000787978723e */ /* 0x000fe400000000ff */
[----:B------:R-:W-:Y:S02]  /*da10*/  F2FP.F16.F32.PACK_AB R128, R129, R128 ;  /* 0x000000808180723e */ /* 0x000fe400000000ff */
[----:B------:R-:W-:Y:S02]  /*da20*/  F2FP.F16.F32.PACK_AB R136, R137, R136 ;  /* 0x000000888988723e */ /* 0x000fe400000000ff */
[----:B------:R-:W-:Y:S01]  /*da30*/  F2FP.F16.F32.PACK_AB R144, R145, R144 ;  /* 0x000000909190723e */ /* 0x000fe200000000ff */
[----:B------:R-:W-:Y:S01]  /*da40*/  ULDC UR10, c[0x0][0xa88] ;  /* 0x0002a200000a7ab9 */ /* 0x000fe20000000800 */
[----:B------:R-:W-:Y:S01]  /*da50*/  SHF.R.U64 R151, R151, 0x3, RZ ;  /* 0x0000000397977819 */ /* 0x000fe200000012ff */
[----:B------:R-:W-:Y:S01]  /*da60*/  UMOV UR4, URZ ;  /* 0x0000003f00047c82 */ /* 0x000fe20008000000 */
[----:B------:R-:W-:Y:S01]  /*da70*/  MOV R54, R54 ;  /* 0x0000003600367202 */ /* 0x000fe20000000f00 */
[----:B------:R-:W1:Y:S01]  /*da80*/  LDC R77, c[0x0][0xbe8] ;  /* 0x0002fa00ff4d7b82 */ /* 0x000e620000000800 */
[----:B------:R-:W-:-:S02]  /*da90*/  MOV R15, R90 ;  /* 0x0000005a000f7202 */ /* 0x000fc40000000f00 */
[----:B------:R-:W-:Y:S02]  /*daa0*/  F2FP.F16.F32.PACK_AB R82, R85, R84 ;  /* 0x000000545552723e */ /* 0x000fe400000000ff */
[----:B------:R-:W-:Y:S02]  /*dab0*/  F2FP.F16.F32.PACK_AB R83, R70, R62 ;  /* 0x0000003e4653723e */ /* 0x000fe400000000ff */
[----:B------:R-:W-:Y:S02]  /*dac0*/  LOP3.LUT R102, R102, R193, RZ, 0x3c, !PT ;  /* 0x000000c166667212 */ /* 0x000fe400078e3cff */
[----:B------:R-:W-:Y:S01]  /*dad0*/  MOV R86, R86 ;  /* 0x0000005600567202 */ /* 0x000fe20000000f00 */
[----:B------:R0:W-:Y:S01]  /*dae0*/  STSM.16.M88.4 [R54], R80 ;  /* 0x0000005036007844 */ /* 0x0001e20000000200 */
[----:B------:R-:W-:Y:S02]  /*daf0*/  MOV R14, R98 ;  /* 0x00000062000e7202 */ /* 0x000fe40000000f00 */
[----:B------:R-:W-:-:S02]  /*db00*/  F2FP.F16.F32.PACK_AB R89, R159, R79 ;  /* 0x0000004f9f59723e */ /* 0x000fc400000000ff */
[----:B------:R-:W-:Y:S02]  /*db10*/  F2FP.F16.F32.PACK_AB R90, R93, R92 ;  /* 0x0000005c5d5a723e */ /* 0x000fe400000000ff */
[----:B------:R-:W-:Y:S02]  /*db20*/  F2FP.F16.F32.PACK_AB R91, R161, R160 ;  /* 0x000000a0a15b723e */ /* 0x000fe400000000ff */
[----:B------:R-:W-:Y:S02]  /*db30*/  MOV R13, R106 ;  /* 0x0000006a000d7202 */ /* 0x000fe40000000f00 */
[----:B------:R-:W-:Y:S01]  /*db40*/  F2FP.F16.F32.PACK_AB R97, R163, R162 ;  /* 0x000000a2a361723e */ /* 0x000fe200000000ff */
[----:B------:R0:W-:Y:S01]  /*db50*/  STSM.16.M88.4 [R86], R88 ;  /* 0x0000005856007844 */ /* 0x0001e20000000200 */
[----:B------:R-:W-:Y:S02]  /*db60*/  F2FP.F16.F32.PACK_AB R98, R101, R100 ;  /* 0x000000646562723e */ /* 0x000fe400000000ff */
[----:B------:R-:W-:-:S02]  /*db70*/  F2FP.F16.F32.PACK_AB R99, R165, R164 ;  /* 0x000000a4a563723e */ /* 0x000fc400000000ff */
[----:B------:R-:W-:Y:S02]  /*db80*/  MOV R94, R94 ;  /* 0x0000005e005e7202 */ /* 0x000fe40000000f00 */
[----:B------:R-:W-:Y:S01]  /*db90*/  F2FP.F16.F32.PACK_AB R105, R167, R166 ;  /* 0x000000a6a769723e */ /* 0x000fe200000000ff */
[----:B------:R0:W-:Y:S01]  /*dba0*/  STSM.16.M88.4 [R15], R96 ;  /* 0x000000600f007844 */ /* 0x0001e20000000200 */
[----:B------:R-:W-:Y:S02]  /*dbb0*/  F2FP.F16.F32.PACK_AB R106, R109, R108 ;  /* 0x0000006c6d6a723e */ /* 0x000fe400000000ff */
[----:B------:R-:W-:Y:S02]  /*dbc0*/  F2FP.F16.F32.PACK_AB R107, R169, R168 ;  /* 0x000000a8a96b723e */ /* 0x000fe400000000ff */
[----:B------:R-:W-:Y:S02]  /*dbd0*/  F2FP.F16.F32.PACK_AB R113, R115, R114 ;  /* 0x000000727371723e */ /* 0x000fe400000000ff */
[----:B------:R-:W-:Y:S01]  /*dbe0*/  LOP3.LUT R6, R151, R6, RZ, 0x3c, !PT ;  /* 0x0000000697067212 */ /* 0x000fe200078e3cff */
[----:B------:R0:W-:Y:S01]  /*dbf0*/  STSM.16.M88.4 [R94], R104 ;  /* 0x000000685e007844 */ /* 0x0001e20000000200 */
[----:B------:R-:W-:-:S02]  /*dc00*/  F2FP.F16.F32.PACK_AB R114, R117, R116 ;  /* 0x000000747572723e */ /* 0x000fc400000000ff */
[----:B------:R-:W-:Y:S02]  /*dc10*/  F2FP.F16.F32.PACK_AB R115, R119, R118 ;  /* 0x000000767773723e */ /* 0x000fe400000000ff */
[----:B------:R-:W-:Y:S02]  /*dc20*/  F2FP.F16.F32.PACK_AB R121, R123, R122 ;  /* 0x0000007a7b79723e */ /* 0x000fe400000000ff */
[----:B------:R-:W-:Y:S01]  /*dc30*/  MOV R102, R102 ;  /* 0x0000006600667202 */ /* 0x000fe20000000f00 */
[----:B------:R0:W-:Y:S01]  /*dc40*/  STSM.16.M88.4 [R14], R112 ;  /* 0x000000700e007844 */ /* 0x0001e20000000200 */
[----:B------:R-:W-:Y:S02]  /*dc50*/  F2FP.F16.F32.PACK_AB R122, R125, R124 ;  /* 0x0000007c7d7a723e */ /* 0x000fe400000000ff */
[----:B------:R-:W-:Y:S02]  /*dc60*/  F2FP.F16.F32.PACK_AB R123, R127, R126 ;  /* 0x0000007e7f7b723e */ /* 0x000fe400000000ff */
[----:B------:R-:W-:-:S02]  /*dc70*/  F2FP.F16.F32.PACK_AB R129, R131, R130 ;  /* 0x000000828381723e */ /* 0x000fc400000000ff */
[----:B------:R-:W-:Y:S01]  /*dc80*/  F2FP.F16.F32.PACK_AB R130, R133, R132 ;  /* 0x000000848582723e */ /* 0x000fe200000000ff */
[----:B------:R0:W-:Y:S01]  /*dc90*/  STSM.16.M88.4 [R102], R120 ;  /* 0x0000007866007844 */ /* 0x0001e20000000200 */
[----:B------:R-:W-:Y:S02]  /*dca0*/  F2FP.F16.F32.PACK_AB R131, R135, R134 ;  /* 0x000000868783723e */ /* 0x000fe400000000ff */
[----:B------:R-:W-:Y:S02]  /*dcb0*/  F2FP.F16.F32.PACK_AB R137, R139, R138 ;  /* 0x0000008a8b89723e */ /* 0x000fe400000000ff */
[----:B------:R-:W-:Y:S01]  /*dcc0*/  MOV R12, R4 ;  /* 0x00000004000c7202 */ /* 0x000fe20000000f00 */
[----:B------:R0:W-:Y:S01]  /*dcd0*/  STSM.16.M88.4 [R13], R128 ;  /* 0x000000800d007844 */ /* 0x0001e20000000200 */
[----:B------:R-:W-:Y:S01]  /*dce0*/  F2FP.F16.F32.PACK_AB R138, R141, R140 ;  /* 0x0000008c8d8a723e */ /* 0x000fe200000000ff */
[----:B------:R-:W-:Y:S01]  /*dcf0*/  IMAD.U32 R4, RZ, RZ, UR8 ;  /* 0x00000008ff047e24 */ /* 0x000fe2000f8e00ff */
[----:B------:R-:W-:Y:S01]  /*dd00*/  F2FP.F16.F32.PACK_AB R139, R143, R142 ;  /* 0x0000008e8f8b723e */ /* 0x000fe200000000ff */
[----:B------:R-:W-:Y:S01]  /*dd10*/  IMAD.U32 R5, RZ, RZ, UR9 ;  /* 0x00000009ff057e24 */ /* 0x000fe2000f8e00ff */
[----:B------:R-:W-:Y:S01]  /*dd20*/  F2FP.F16.F32.PACK_AB R145, R147, R146 ;  /* 0x000000929391723e */ /* 0x000fe200000000ff */
[----:B------:R-:W-:Y:S01]  /*dd30*/  ULDC.64 UR8, c[0x0][0xc08] ;  /* 0x0003020000087ab9 */ /* 0x000fe20000000a00 */
[----:B------:R-:W-:Y:S01]  /*dd40*/  MOV R6, R6 ;  /* 0x0000000600067202 */ /* 0x000fe20000000f00 */
[----:B------:R0:W-:Y:S01]  /*dd50*/  STSM.16.M88.4 [R12], R136 ;  /* 0x000000880c007844 */ /* 0x0001e20000000200 */
[----:B------:R-:W-:-:S02]  /*dd60*/  F2FP.F16.F32.PACK_AB R146, R149, R148 ;  /* 0x000000949592723e */ /* 0x000fc400000000ff */
[----:B------:R-:W-:Y:S02]  /*dd70*/  F2FP.F16.F32.PACK_AB R147, R0, R150 ;  /* 0x000000960093723e */ /* 0x000fe400000000ff */
[----:B------:R-:W-:-:S03]  /*dd80*/  PLOP3.LUT P0, PT, PT, PT, UP0, 0x80, 0x0 ;  /* 0x000000000000781c */ /* 0x000fc60003f0f008 */
[----:B------:R0:W-:Y:S01]  /*dd90*/  STSM.16.M88.4 [R6], R144 ;  /* 0x0000009006007844 */ /* 0x0001e20000000200 */
[----:B------:R-:W-:Y:S09]  /*dda0*/  BAR.SYNC.DEFER_BLOCKING 0x1, 0x100 ;  /* 0x0044000000007b1d */ /* 0x000ff20000010000 */
[----:B------:R-:W2:Y:S01]  /*ddb0*/  @P0 LDG.E R0, desc[UR46][R4.64] ;  /* 0x0000002e04000981 */ /* 0x000ea2000c1e1900 */
[----:B------:R-:W-:Y:S01]  /*ddc0*/  UISETP.NE.U32.AND UP1, UPT, UR8, URZ, UPT ;  /* 0x0000003f0800728c */ /* 0x000fe2000bf25070 */
[----:B-1----:R-:W-:-:S03]  /*ddd0*/  ISETP.NE.AND P1, PT, R77, 0x1, PT ;  /* 0x000000014d00780c */ /* 0x002fc60003f25270 */
[----:B------:R-:W-:-:S06]  /*dde0*/  UISETP.NE.AND.EX UP1, UPT, UR9, URZ, UPT, UP1 ;  /* 0x0000003f0900728c */ /* 0x000fcc000bf25310 */
[----:B------:R-:W-:-:S04]  /*ddf0*/  PLOP3.LUT P2, PT, PT, PT, UP1, 0x80, 0x0 ;  /* 0x000000000000781c */ /* 0x000fc80003f4f018 */
[----:B------:R-:W1:Y:S01]  /*de00*/  @P1 LDC R7, c[0x0][0xbec] ;  /* 0x0002fb00ff071b82 */ /* 0x000e620000000800 */
[----:B------:R-:W-:Y:S02]  /*de10*/  @UP1 ULDC.64 UR8, c[0x0][0xc08] ;  /* 0x0003020000081ab9 */ /* 0x000fe40000000a00 */
[----:B------:R-:W-:-:S05]  /*de20*/  @UP1 UIMAD.WIDE UR8, UR42, 0x4, UR8 ;  /* 0x000000042a0818a5 */ /* 0x000fca000f8e0208 */
[----:B------:R-:W3:Y:S01]  /*de30*/  @P1 LDC R8, c[0x0][0xbf0] ;  /* 0x0002fc00ff081b82 */ /* 0x000ee20000000800 */
[----:B------:R-:W-:Y:S02]  /*de40*/  IMAD.U32 R10, RZ, RZ, UR8 ;  /* 0x00000008ff0a7e24 */ /* 0x000fe4000f8e00ff */
[----:B------:R-:W-:Y:S01]  /*de50*/  IMAD.U32 R11, RZ, RZ, UR9 ;  /* 0x00000009ff0b7e24 */ /* 0x000fe2000f8e00ff */
[----:B--2---:R-:W-:Y:S01]  /*de60*/  @P0 R2UR UR4, R0 ;  /* 0x00000000000402ca */ /* 0x004fe200000e0000 */
[----:B------:R-:W-:-:S06]  /*de70*/  IMAD.U32 R0, RZ, RZ, UR10 ;  /* 0x0000000aff007e24 */ /* 0x000fcc000f8e00ff */
[----:B------:R0:W5:Y:S01]  /*de80*/  @P2 LDG.E R0, desc[UR46][R10.64] ;  /* 0x0000002e0a002981 */ /* 0x000162000c1e1900 */
[----:B-1-3--:R-:W-:Y:S07]  /*de90*/  @P2 BRA `(.L_x_2594) ;  /* 0x0000000000102947 */ /* 0x00afee0003800000 */
[----:B------:R-:W-:Y:S05]  /*dea0*/  @!P0 BRA `(.L_x_2594) ;  /* 0x00000000000c8947 */ /* 0x000fea0003800000 */
[----:B------:R-:W2:Y:S04]  /*deb0*/  LDG.E R9, desc[UR46][R4.64] ;  /* 0x0000002e04097981 */ /* 0x000ea8000c1e1900 */
[----:B-----5:R-:W2:Y:S02]  /*dec0*/  LDG.E R0, desc[UR46][R4.64+0x4] ;  /* 0x0000042e04007981 */ /* 0x020ea4000c1e1900 */
[----:B--2---:R-:W-:-:S07]  /*ded0*/  IMAD.IADD R0, R0, 0x1, -R9 ;  /* 0x0000000100007824 */ /* 0x004fce00078e0a09 */
.L_x_2594:
[----:B------:R-:W-:Y:S01]  /*dee0*/  USHF.R.S32.HI UR9, URZ, 0x1f, UR4 ;  /* 0x0000001f3f097899 */ /* 0x000fe20008011404 */
[----:B0-----:R-:W-:Y:S01]  /*def0*/  VIADD R10, R23, UR43 ;  /* 0x0000002b170a7c36 */ /* 0x001fe20008000000 */
[----:B------:R-:W-:Y:S01]  /*df00*/  USHF.R.S32.HI UR16, URZ, 0x1f, UR41 ;  /* 0x0000001f3f107899 */ /* 0x000fe20008011429 */
[----:B------:R-:W-:Y:S01]  /*df10*/  VIADD R14, R208, UR43 ;  /* 0x0000002bd00e7c36 */ /* 0x000fe20008000000 */
[----:B------:R-:W-:Y:S01]  /*df20*/  ULDC.64 UR14, c[0x0][0xb90] ;  /* 0x0002e400000e7ab9 */ /* 0x000fe20000000a00 */
[----:B------:R-:W-:Y:S01]  /*df30*/  UMOV UR8, UR4 ;  /* 0x0000000400087c82 */ /* 0x000fe20008000000 */
[----:B------:R-:W-:Y:S01]  /*df40*/  UIMAD UR12, UR16, UR14, URZ ;  /* 0x0000000e100c72a4 */ /* 0x000fe2000f8e023f */
[----:B------:R-:W-:Y:S01]  /*df50*/  @P1 IMAD.HI.U32 R5, R10, R7, RZ ;  /* 0x000000070a051227 */ /* 0x000fe200078e00ff */
[----:B------:R-:W-:Y:S01]  /*df60*/  UIMAD.WIDE.U32 UR10, UR41, UR14, UR8 ;  /* 0x0000000e290a72a5 */ /* 0x000fe2000f8e0008 */
[----:B------:R-:W0:Y:S01]  /*df70*/  @P1 LDC R79, c[0x0][0xbf0] ;  /* 0x0002fc00ff4f1b82 */ /* 0x000e220000000800 */
[----:B------:R-:W-:Y:S01]  /*df80*/  USHF.R.S32.HI UR8, URZ, 0x1f, UR42 ;  /* 0x0000001f3f087899 */ /* 0x000fe2000801142a */
[----:B------:R-:W-:Y:S01]  /*df90*/  IMAD.MOV.U32 R4, RZ, RZ, R10 ;  /* 0x000000ffff047224 */ /* 0x000fe200078e000a */
[----:B------:R-:W-:Y:S01]  /*dfa0*/  UIMAD UR12, UR41, UR15, UR12 ;  /* 0x0000000f290c72a4 */ /* 0x000fe2000f8e020c */
[----:B------:R-:W-:Y:S01]  /*dfb0*/  @P1 SHF.R.U32.HI R4, RZ, R8, R5 ;  /* 0x00000008ff041219 */ /* 0x000fe20000011605 */
[----:B------:R-:W-:Y:S01]  /*dfc0*/  USEL UR18, UR8, URZ, !UP0 ;  /* 0x0000003f08127287 */ /* 0x000fe2000c000000 */
[----:B------:R-:W-:Y:S01]  /*dfd0*/  IMAD R5, R204, 0x40, R22 ;  /* 0x00000040cc057824 */ /* 0x000fe200078e0216 */
[----:B------:R-:W-:Y:S01]  /*dfe0*/  ULDC.64 UR14, c[0x0][0xb98] ;  /* 0x0002e600000e7ab9 */ /* 0x000fe20000000a00 */
[----:B------:R-:W-:Y:S01]  /*dff0*/  USEL UR17, UR42, URZ, !UP0 ;  /* 0x0000003f2a117287 */ /* 0x000fe2000c000000 */
[----:B------:R-:W-:Y:S01]  /*e000*/  IMAD.MOV R6, RZ, RZ, -R4 ;  /* 0x000000ffff067224 */ /* 0x000fe200078e0a04 */
[----:B------:R-:W-:Y:S01]  /*e010*/  UIMAD UR8, UR18, UR14, URZ ;  /* 0x0000000e120872a4 */ /* 0x000fe2000f8e023f */
[----:B------:R-:W-:Y:S01]  /*e020*/  IMAD.WIDE R170, R5, 0x2, R170 ;  /* 0x0000000205aa7825 */ /* 0x000fe200078e02aa */
[----:B------:R-:W-:Y:S01]  /*e030*/  UIADD3 UR11, UR11, UR12, URZ ;  /* 0x0000000c0b0b7290 */ /* 0x000fe2000fffe03f */
[----:B------:R-:W-:Y:S01]  /*e040*/  SHF.R.S32.HI R5, RZ, 0x1f, R4 ;  /* 0x0000001fff057819 */ /* 0x000fe20000011404 */
[----:B------:R-:W-:Y:S01]  /*e050*/  UIMAD UR8, UR17, UR15, UR8 ;  /* 0x0000000f110872a4 */ /* 0x000fe2000f8e0208 */
[----:B------:R-:W-:Y:S01]  /*e060*/  IMAD R7, R77, R6, R10 ;  /* 0x000000064d077224 */ /* 0x000fe200078e020a */
[----:B------:R-:W-:Y:S01]  /*e070*/  UIMAD.WIDE.U32 UR10, UR17, UR14, UR10 ;  /* 0x0000000e110a72a5 */ /* 0x000fe2000f8e000a */
[----:B------:R-:W-:Y:S01]  /*e080*/  IADD3 R29, P2, R170, 0x5000, RZ ;  /* 0x00005000aa1d7810 */ /* 0x000fe20007f5e0ff */
[----:B-----5:R-:W-:Y:S01]  /*e090*/  IMAD R81, R0, R77, RZ ;  /* 0x0000004d00517224 */ /* 0x020fe200078e02ff */
[----:B------:R-:W-:Y:S01]  /*e0a0*/  IADD3 R53, P3, R170, 0x4000, RZ ;  /* 0x00004000aa357810 */ /* 0x000fe20007f7e0ff */
[----:B------:R-:W-:Y:S01]  /*e0b0*/  IMAD.U32 R8, RZ, RZ, UR8 ;  /* 0x00000008ff087e24 */ /* 0x000fe2000f8e00ff */
[----:B------:R-:W-:Y:S01]  /*e0c0*/  SHF.R.S32.HI R6, RZ, 0x1f, R7 ;  /* 0x0000001fff067819 */ /* 0x000fe20000011407 */
[----:B------:R-:W-:Y:S01]  /*e0d0*/  ULDC.64 UR12, c[0x0][0xaa0] ;  /* 0x0002a800000c7ab9 */ /* 0x000fe20000000a00 */
[----:B------:R-:W-:-:S02]  /*e0e0*/  IADD3 R4, P0, R4, UR10, RZ ;  /* 0x0000000a04047c10 */ /* 0x000fc4000ff1e0ff */
[----:B------:R-:W-:Y:S02]  /*e0f0*/  LOP3.LUT R28, R29, 0x380, RZ, 0xc0, !PT ;  /* 0x000003801d1c7812 */ /* 0x000fe400078ec0ff */
[----:B------:R-:W-:Y:S01]  /*e100*/  IADD3.X R5, R5, UR11, R8, P0, !PT ;  /* 0x0000000b05057c10 */ /* 0x000fe200087fe408 */
[----:B------:R-:W-:Y:S01]  /*e110*/  ULDC.64 UR10, c[0x0][0xb88] ;  /* 0x0002e200000a7ab9 */ /* 0x000fe20000000a00 */
[----:B------:R-:W-:Y:S01]  /*e120*/  SHF.R.U64 R28, R28, 0x3, RZ ;  /* 0x000000031c1c7819 */ /* 0x000fe200000012ff */
[----:B------:R-:W-:Y:S01]  /*e130*/  IMAD R6, R6, UR10, RZ ;  /* 0x0000000a06067c24 */ /* 0x000fe2000f8e02ff */
[----:B------:R-:W-:Y:S01]  /*e140*/  LOP3.LUT R52, R53, 0x380, RZ, 0xc0, !PT ;  /* 0x0000038035347812 */ /* 0x000fe200078ec0ff */
[C---:B------:R-:W-:Y:S01]  /*e150*/  IMAD.WIDE.U32 R4, R7.reuse, UR10, R4 ;  /* 0x0000000a07047c25 */ /* 0x040fe2000f8e0004 */
[----:B------:R-:W-:Y:S02]  /*e160*/  LOP3.LUT R28, R28, R29, RZ, 0x3c, !PT ;  /* 0x0000001d1c1c7212 */ /* 0x000fe400078e3cff */
[----:B------:R-:W-:Y:S01]  /*e170*/  SHF.R.U64 R52, R52, 0x3, RZ ;  /* 0x0000000334347819 */ /* 0x000fe200000012ff */
[----:B------:R-:W-:Y:S01]  /*e180*/  IMAD R11, R7, UR11, R6 ;  /* 0x0000000b070b7c24 */ /* 0x000fe2000f8e0206 */
[----:B------:R-:W-:Y:S01]  /*e190*/  ULDC.64 UR10, c[0x0][0xb50] ;  /* 0x0002d400000a7ab9 */ /* 0x000fe20000000a00 */
[----:B------:R-:W-:Y:S01]  /*e1a0*/  IMAD.X R29, RZ, RZ, R171, P2 ;  /* 0x000000ffff1d7224 */ /* 0x000fe200010e06ab */
[----:B------:R-:W-:Y:S01]  /*e1b0*/  LEA R6, P0, R4, UR10, 0x2 ;  /* 0x0000000a04067c11 */ /* 0x000fe2000f8010ff */
[----:B------:R-:W-:Y:S01]  /*e1c0*/  IMAD.IADD R5, R5, 0x1, R11 ;  /* 0x0000000105057824 */ /* 0x000fe200078e020b */
[----:B------:R-:W-:-:S02]  /*e1d0*/  IADD3 R45, P2, R170, 0xb000, RZ ;  /* 0x0000b000aa2d7810 */ /* 0x000fc40007f5e0ff */
[----:B------:R-:W-:Y:S01]  /*e1e0*/  LOP3.LUT R52, R52, R53, RZ, 0x3c, !PT ;  /* 0x0000003534347212 */ /* 0x000fe200078e3cff */
[----:B------:R-:W-:Y:S01]  /*e1f0*/  SHFL.IDX PT, R20, R6, RZ, 0x1c1f ;  /* 0x001c1fff06147589 */ /* 0x000fe200000e0000 */
[----:B------:R-:W-:Y:S01]  /*e200*/  LEA.HI.X R10, R4, UR11, R5, 0x2, P0 ;  /* 0x0000000b040a7c11 */ /* 0x000fe200080f1405 */
[----:B------:R-:W-:Y:S01]  /*e210*/  VIADD R4, R14, 0x8 ;  /* 0x000000080e047836 */ /* 0x000fe20000000000 */
[----:B------:R-:W-:Y:S01]  /*e220*/  IADD3 R25, P0, R170, 0x3000, RZ ;  /* 0x00003000aa197810 */ /* 0x000fe20007f1e0ff */
[----:B------:R-:W-:Y:S01]  /*e230*/  SHFL.IDX PT, R42, R6, 0x1, 0x1c1f ;  /* 0x003c1f00062a7f89 */ /* 0x000fe200000e0000 */
[----:B------:R-:W-:Y:S01]  /*e240*/  LOP3.LUT R44, R45, 0x380, RZ, 0xc0, !PT ;  /* 0x000003802d2c7812 */ /* 0x000fe200078ec0ff */
[----:B------:R-:W-:Y:S01]  /*e250*/  IMAD.X R53, RZ, RZ, R171, P3 ;  /* 0x000000ffff357224 */ /* 0x000fe200018e06ab */
[----:B------:R-:W-:Y:S01]  /*e260*/  LOP3.LUT R24, R25, 0x380, RZ, 0xc0, !PT ;  /* 0x0000038019187812 */ /* 0x000fe200078ec0ff */
[----:B------:R-:W1:Y:S01]  /*e270*/  SHFL.IDX PT, R21, R10, RZ, 0x1c1f ;  /* 0x001c1fff0a157589 */ /* 0x000e6200000e0000 */
[----:B------:R-:W-:-:S02]  /*e280*/  SHF.R.U64 R44, R44, 0x3, RZ ;  /* 0x000000032c2c7819 */ /* 0x000fc400000012ff */
[----:B------:R-:W-:Y:S01]  /*e290*/  SHF.R.U64 R24, R24, 0x3, RZ ;  /* 0x0000000318187819 */ /* 0x000fe200000012ff */
[----:B------:R-:W2:Y:S01]  /*e2a0*/  SHFL.IDX PT, R43, R10, 0x1, 0x1c1f ;  /* 0x003c1f000a2b7f89 */ /* 0x000ea200000e0000 */
[----:B------:R-:W-:Y:S01]  /*e2b0*/  LOP3.LUT R44, R44, R45, RZ, 0x3c, !PT ;  /* 0x0000002d2c2c7212 */ /* 0x000fe200078e3cff */
[--C-:B------:R-:W-:Y:S01]  /*e2c0*/  IMAD.X R45, RZ, RZ, R171.reuse, P2 ;  /* 0x000000ffff2d7224 */ /* 0x100fe200010e06ab */
[----:B------:R-:W-:Y:S01]  /*e2d0*/  LOP3.LUT R24, R24, R25, RZ, 0x3c, !PT ;  /* 0x0000001918187212 */ /* 0x000fe200078e3cff */
[----:B------:R-:W-:Y:S01]  /*e2e0*/  IMAD.X R25, RZ, RZ, R171, P0 ;  /* 0x000000ffff197224 */ /* 0x000fe200000e06ab */
[C---:B------:R-:W-:Y:S02]  /*e2f0*/  IADD3 R57, P0, R170.reuse, 0x9000, RZ ;  /* 0x00009000aa397810 */ /* 0x040fe40007f1e0ff */
[----:B------:R-:W-:Y:S02]  /*e300*/  IADD3 R41, P3, R170, 0xa000, RZ ;  /* 0x0000a000aa297810 */ /* 0x000fe40007f7e0ff */
[----:B------:R-:W-:-:S02]  /*e310*/  LOP3.LUT R56, R57, 0x380, RZ, 0xc0, !PT ;  /* 0x0000038039387812 */ /* 0x000fc400078ec0ff */
[----:B------:R-:W-:Y:S02]  /*e320*/  IADD3 R9, P5, R170, 0x1000, RZ ;  /* 0x00001000aa097810 */ /* 0x000fe40007fbe0ff */
[----:B------:R-:W-:Y:S02]  /*e330*/  SHF.R.U64 R56, R56, 0x3, RZ ;  /* 0x0000000338387819 */ /* 0x000fe400000012ff */
[----:B------:R-:W-:Y:S02]  /*e340*/  IADD3 R13, P4, R170, 0x2000, RZ ;  /* 0x00002000aa0d7810 */ /* 0x000fe40007f9e0ff */
[----:B------:R-:W-:Y:S01]  /*e350*/  LOP3.LUT R56, R56, R57, RZ, 0x3c, !PT ;  /* 0x0000003938387212 */ /* 0x000fe200078e3cff */
[----:B------:R-:W-:Y:S01]  /*e360*/  IMAD.X R57, RZ, RZ, R171, P0 ;  /* 0x000000ffff397224 */ /* 0x000fe200000e06ab */
[----:B------:R-:W-:Y:S02]  /*e370*/  LOP3.LUT P0, RZ, R205, 0x3, RZ, 0xc0, !PT ;  /* 0x00000003cdff7812 */ /* 0x000fe4000780c0ff */
[----:B------:R-:W-:-:S02]  /*e380*/  LOP3.LUT R40, R41, 0x380, RZ, 0xc0, !PT ;  /* 0x0000038029287812 */ /* 0x000fc400078ec0ff */
[-C--:B------:R-:W-:Y:S02]  /*e390*/  ISETP.GE.OR P2, PT, R14, R81.reuse, P0 ;  /* 0x000000510e00720c */ /* 0x080fe40000746670 */
[----:B------:R-:W-:Y:S02]  /*e3a0*/  ISETP.GE.OR P0, PT, R4, R81, P0 ;  /* 0x000000510400720c */ /* 0x000fe40000706670 */
[----:B------:R-:W-:Y:S02]  /*e3b0*/  LOP3.LUT R8, R9, 0x380, RZ, 0xc0, !PT ;  /* 0x0000038009087812 */ /* 0x000fe400078ec0ff */
[----:B------:R-:W-:Y:S02]  /*e3c0*/  LOP3.LUT R12, R13, 0x380, RZ, 0xc0, !PT ;  /* 0x000003800d0c7812 */ /* 0x000fe400078ec0ff */
[----:B------:R-:W-:Y:S02]  /*e3d0*/  SHF.R.U64 R40, R40, 0x3, RZ ;  /* 0x0000000328287819 */ /* 0x000fe400000012ff */
[----:B------:R-:W-:-:S02]  /*e3e0*/  SHF.R.U64 R8, R8, 0x3, RZ ;  /* 0x0000000308087819 */ /* 0x000fc400000012ff */
[----:B------:R-:W-:Y:S01]  /*e3f0*/  SHF.R.U64 R12, R12, 0x3, RZ ;  /* 0x000000030c0c7819 */ /* 0x000fe200000012ff */
[----:B-1----:R-:W-:Y:S01]  /*e400*/  @!P2 ST.E desc[UR46][R20.64], R2 ;  /* 0x000000021400a985 */ /* 0x002fe2000c10192e */
[----:B------:R-:W-:Y:S01]  /*e410*/  LOP3.LUT R40, R40, R41, RZ, 0x3c, !PT ;  /* 0x0000002928287212 */ /* 0x000fe200078e3cff */
[--C-:B------:R-:W-:Y:S01]  /*e420*/  IMAD.X R41, RZ, RZ, R171.reuse, P3 ;  /* 0x000000ffff297224 */ /* 0x100fe200018e06ab */
[----:B------:R-:W-:Y:S01]  /*e430*/  IADD3 R5, P3, R170, 0xf000, RZ ;  /* 0x0000f000aa057810 */ /* 0x000fe20007f7e0ff */
[----:B--2---:R1:W-:Y:S01]  /*e440*/  @!P0 ST.E desc[UR46][R42.64], R3 ;  /* 0x000000032a008985 */ /* 0x0043e2000c10192e */
[----:B------:R-:W-:Y:S01]  /*e450*/  LOP3.LUT R8, R8, R9, RZ, 0x3c, !PT ;  /* 0x0000000908087212 */ /* 0x000fe200078e3cff */
[--C-:B------:R-:W-:Y:S01]  /*e460*/  IMAD.X R9, RZ, RZ, R171.reuse, P5 ;  /* 0x000000ffff097224 */ /* 0x100fe200028e06ab */
[----:B------:R-:W-:Y:S01]  /*e470*/  LOP3.LUT R12, R12, R13, RZ, 0x3c, !PT ;  /* 0x0000000d0c0c7212 */ /* 0x000fe200078e3cff */
[--C-:B------:R-:W-:Y:S01]  /*e480*/  IMAD.X R13, RZ, RZ, R171.reuse, P4 ;  /* 0x000000ffff0d7224 */ /* 0x100fe200020e06ab */
[C---:B------:R-:W-:Y:S01]  /*e490*/  IADD3 R33, P6, R170.reuse, 0x6000, RZ ;  /* 0x00006000aa217810 */ /* 0x040fe20007fde0ff */
[----:B------:R-:W-:Y:S01]  /*e4a0*/  UIMAD UR10, UR9, UR12, URZ ;  /* 0x0000000c090a72a4 */ /* 0x000fe2000f8e023f */
[C---:B------:R-:W-:Y:S01]  /*e4b0*/  IADD3 R37, P5, R170.reuse, 0x7000, RZ ;  /* 0x00007000aa257810 */ /* 0x040fe20007fbe0ff */
[----:B------:R-:W-:Y:S01]  /*e4c0*/  IMAD.X R49, RZ, RZ, R171, P3 ;  /* 0x000000ffff317224 */ /* 0x000fe200018e06ab */
[----:B------:R-:W-:Y:S01]  /*e4d0*/  IADD3 R65, P4, R170, 0x8000, RZ ;  /* 0x00008000aa417810 */ /* 0x000fe20007f9e0ff */
[----:B------:R-:W5:Y:S01]  /*e4e0*/  LD.E.128 R8, desc[UR46][R8.64] ;  /* 0x0000002e08087980 */ /* 0x000f62000c101d00 */
[----:B------:R-:W-:Y:S01]  /*e4f0*/  LOP3.LUT R0, R5, 0x380, RZ, 0xc0, !PT ;  /* 0x0000038005007812 */ /* 0x000fe200078ec0ff */
[----:B-1----:R-:W1:Y:S01]  /*e500*/  @P1 LDC R3, c[0x0][0xbec] ;  /* 0x0002fb00ff031b82 */ /* 0x002e620000000800 */
[----:B------:R-:W-:Y:S01]  /*e510*/  LOP3.LUT R32, R33, 0x380, RZ, 0xc0, !PT ;  /* 0x0000038021207812 */ /* 0x000fe200078ec0ff */
[----:B------:R-:W5:Y:S01]  /*e520*/  LD.E.128 R12, desc[UR46][R12.64] ;  /* 0x0000002e0c0c7980 */ /* 0x000f62000c101d00 */
[----:B------:R-:W-:-:S02]  /*e530*/  LOP3.LUT R36, R37, 0x380, RZ, 0xc0, !PT ;  /* 0x0000038025247812 */ /* 0x000fc400078ec0ff */
[----:B------:R-:W-:Y:S01]  /*e540*/  LOP3.LUT R64, R65, 0x380, RZ, 0xc0, !PT ;  /* 0x0000038041407812 */ /* 0x000fe200078ec0ff */
[----:B------:R-:W5:Y:S01]  /*e550*/  LD.E.128 R24, desc[UR46][R24.64] ;  /* 0x0000002e18187980 */ /* 0x000f62000c101d00 */
[----:B------:R-:W-:Y:S01]  /*e560*/  SHF.R.U64 R0, R0, 0x3, RZ ;  /* 0x0000000300007819 */ /* 0x000fe200000012ff */
[----:B------:R-:W-:Y:S01]  /*e570*/  UIMAD.WIDE.U32 UR8, UR4, UR12, URZ ;  /* 0x0000000c040872a5 */ /* 0x000fe2000f8e003f */
[----:B------:R-:W-:Y:S01]  /*e580*/  SHF.R.U64 R32, R32, 0x3, RZ ;  /* 0x0000000320207819 */ /* 0x000fe200000012ff */
[----:B------:R-:W-:Y:S01]  /*e590*/  UIMAD UR10, UR4, UR13, UR10 ;  /* 0x0000000d040a72a4 */ /* 0x000fe2000f8e020a */
[----:B------:R-:W-:Y:S01]  /*e5a0*/  SHF.R.U64 R36, R36, 0x3, RZ ;  /* 0x0000000324247819 */ /* 0x000fe200000012ff */
[----:B------:R-:W5:Y:S01]  /*e5b0*/  LD.E.128 R52, desc[UR46][R52.64] ;  /* 0x0000002e34347980 */ /* 0x000f62000c101d00 */
[----:B------:R-:W-:Y:S01]  /*e5c0*/  SHF.R.U64 R64, R64, 0x3, RZ ;  /* 0x0000000340407819 */ /* 0x000fe200000012ff */
[----:B------:R-:W-:Y:S01]  /*e5d0*/  ULDC.64 UR12, c[0x0][0xae8] ;  /* 0x0002ba00000c7ab9 */ /* 0x000fe20000000a00 */
[----:B------:R-:W-:Y:S01]  /*e5e0*/  LOP3.LUT R48, R0, R5, RZ, 0x3c, !PT ;  /* 0x0000000500307212 */ /* 0x000fe200078e3cff */
[----:B------:R-:W-:Y:S01]  /*e5f0*/  IMAD R0, R203, 0x20, R204 ;  /* 0x00000020cb007824 */ /* 0x000fe200078e02cc */
[----:B------:R-:W-:Y:S01]  /*e600*/  UIADD3 UR9, UR9, UR10, URZ ;  /* 0x0000000a09097290 */ /* 0x000fe2000fffe03f */
[----:B------:R-:W-:Y:S01]  /*e610*/  LOP3.LUT R32, R32, R33, RZ, 0x3c, !PT ;  /* 0x0000002120207212 */ /* 0x000fe200078e3cff */
[----:B------:R-:W-:Y:S01]  /*e620*/  UIMAD UR4, UR16, UR12, URZ ;  /* 0x0000000c100472a4 */ /* 0x000fe2000f8e023f */
[----:B------:R-:W-:Y:S01]  /*e630*/  LOP3.LUT R36, R36, R37, RZ, 0x3c, !PT ;  /* 0x0000002524247212 */ /* 0x000fe200078e3cff */
[--C-:B------:R-:W-:Y:S01]  /*e640*/  IMAD.X R33, RZ, RZ, R171.reuse, P6 ;  /* 0x000000ffff217224 */ /* 0x100fe200030e06ab */
[----:B------:R-:W-:Y:S01]  /*e650*/  LOP3.LUT R64, R64, R65, RZ, 0x3c, !PT ;  /* 0x0000004140407212 */ /* 0x000fe200078e3cff */
[--C-:B------:R-:W-:Y:S01]  /*e660*/  IMAD.X R37, RZ, RZ, R171.reuse, P5 ;  /* 0x000000ffff257224 */ /* 0x100fe200028e06ab */
[C---:B------:R-:W-:Y:S01]  /*e670*/  IADD3 R73, P6, R170.reuse, 0xc000, RZ ;  /* 0x0000c000aa497810 */ /* 0x040fe20007fde0ff */
[----:B------:R-:W-:Y:S01]  /*e680*/  IMAD.X R65, RZ, RZ, R171, P4 ;  /* 0x000000ffff417224 */ /* 0x000fe200020e06ab */
[----:B------:R-:W-:Y:S01]  /*e690*/  IADD3 R69, P5, R170, 0xd000, RZ ;  /* 0x0000d000aa457810 */ /* 0x000fe20007fbe0ff */
[----:B------:R-:W-:Y:S01]  /*e6a0*/  VIADD R20, R0, UR43 ;  /* 0x0000002b00147c36 */ /* 0x000fe20008000000 */
[----:B------:R-:W-:Y:S01]  /*e6b0*/  IADD3 R61, P4, R170, 0xe000, RZ ;  /* 0x0000e000aa3d7810 */ /* 0x000fe20007f9e0ff */
[----:B------:R-:W-:Y:S01]  /*e6c0*/  UIMAD UR4, UR41, UR13, UR4 ;  /* 0x0000000d290472a4 */ /* 0x000fe2000f8e0204 */
[----:B------:R-:W-:Y:S01]  /*e6d0*/  LOP3.LUT R72, R73, 0x380, RZ, 0xc0, !PT ;  /* 0x0000038049487812 */ /* 0x000fe200078ec0ff */
[----:B------:R-:W-:Y:S01]  /*e6e0*/  UIMAD.WIDE.U32 UR8, UR41, UR12, UR8 ;  /* 0x0000000c290872a5 */ /* 0x000fe2000f8e0008 */
[----:B-1----:R-:W-:Y:S01]  /*e6f0*/  @P1 IMAD.HI.U32 R0, R20, R3, RZ ;  /* 0x0000000314001227 */ /* 0x002fe200078e00ff */
[----:B------:R-:W-:Y:S01]  /*e700*/  ULDC.64 UR10, c[0x0][0xaf0] ;  /* 0x0002bc00000a7ab9 */ /* 0x000fe20000000a00 */
[----:B------:R-:W-:Y:S01]  /*e710*/  LOP3.LUT R68, R69, 0x380, RZ, 0xc0, !PT ;  /* 0x0000038045447812 */ /* 0x000fe200078ec0ff */
[----:B------:R-:W-:Y:S01]  /*e720*/  UIADD3 UR9, UR9, UR4, URZ ;  /* 0x0000000409097290 */ /* 0x000fe2000fffe03f */
[----:B------:R-:W-:Y:S01]  /*e730*/  LOP3.LUT R60, R61, 0x380, RZ, 0xc0, !PT ;  /* 0x000003803d3c7812 */ /* 0x000fe200078ec0ff */
[----:B------:R-:W-:Y:S01]  /*e740*/  UIMAD UR4, UR18, UR10, URZ ;  /* 0x0000000a120472a4 */ /* 0x000fe2000f8e023f */
[----:B------:R-:W-:Y:S01]  /*e750*/  LOP3.LUT R7, R170, 0x380, RZ, 0xc0, !PT ;  /* 0x00000380aa077812 */ /* 0x000fe200078ec0ff */
[----:B------:R-:W-:Y:S01]  /*e760*/  IMAD.MOV.U32 R21, RZ, RZ, R20 ;  /* 0x000000ffff157224 */ /* 0x000fe200078e0014 */
[----:B------:R-:W-:Y:S01]  /*e770*/  SHF.R.U64 R72, R72, 0x3, RZ ;  /* 0x0000000348487819 */ /* 0x000fe200000012ff */
[----:B------:R-:W-:Y:S01]  /*e780*/  UIMAD UR4, UR17, UR11, UR4 ;  /* 0x0000000b110472a4 */ /* 0x000fe2000f8e0204 */
[----:B------:R-:W-:Y:S01]  /*e790*/  SHF.R.U64 R68, R68, 0x3, RZ ;  /* 0x0000000344447819 */ /* 0x000fe200000012ff */
[----:B------:R-:W-:Y:S01]  /*e7a0*/  UIMAD.WIDE.U32 UR8, UR17, UR10, UR8 ;  /* 0x0000000a110872a5 */ /* 0x000fe2000f8e0008 */
[----:B------:R-:W-:Y:S01]  /*e7b0*/  SHF.R.U64 R60, R60, 0x3, RZ ;  /* 0x000000033c3c7819 */ /* 0x000fe200000012ff */
[----:B------:R-:W5:Y:S01]  /*e7c0*/  LD.E.128 R28, desc[UR46][R28.64] ;  /* 0x0000002e1c1c7980 */ /* 0x000f62000c101d00 */
[----:B0-----:R-:W-:-:S02]  /*e7d0*/  @P1 SHF.R.U32.HI R21, RZ, R79, R0 ;  /* 0x0000004fff151219 */ /* 0x001fc40000011600 */
[----:B------:R-:W-:Y:S01]  /*e7e0*/  SHF.R.U64 R7, R7, 0x3, RZ ;  /* 0x0000000307077819 */ /* 0x000fe200000012ff */
[----:B------:R-:W-:Y:S01]  /*e7f0*/  UIADD3 UR4, UR9, UR4, URZ ;  /* 0x0000000409047290 */ /* 0x000fe2000fffe03f */
[----:B------:R-:W-:Y:S01]  /*e800*/  LOP3.LUT R72, R72, R73, RZ, 0x3c, !PT ;  /* 0x0000004948487212 */ /* 0x000fe200078e3cff */
[--C-:B------:R-:W-:Y:S01]  /*e810*/  IMAD.X R73, RZ, RZ, R171.reuse, P6 ;  /* 0x000000ffff497224 */ /* 0x100fe200030e06ab */
[----:B------:R-:W-:Y:S01]  /*e820*/  LOP3.LUT R68, R68, R69, RZ, 0x3c, !PT ;  /* 0x0000004544447212 */ /* 0x000fe200078e3cff */
[--C-:B------:R-:W-:Y:S01]  /*e830*/  IMAD.X R69, RZ, RZ, R171.reuse, P5 ;  /* 0x000000ffff457224 */ /* 0x100fe200028e06ab */
[----:B------:R-:W-:Y:S01]  /*e840*/  LOP3.LUT R60, R60, R61, RZ, 0x3c, !PT ;  /* 0x0000003d3c3c7212 */ /* 0x000fe200078e3cff */
[----:B------:R-:W-:Y:S01]  /*e850*/  IMAD.X R61, RZ, RZ, R171, P4 ;  /* 0x000000ffff3d7224 */ /* 0x000fe200020e06ab */
[--C-:B------:R-:W-:Y:S01]  /*e860*/  SHF.R.S32.HI R0, RZ, 0x1f, R21.reuse ;  /* 0x0000001fff007819 */ /* 0x100fe20000011415 */
[----:B------:R-:W-:Y:S01]  /*e870*/  IMAD.MOV R18, RZ, RZ, -R21 ;  /* 0x000000ffff127224 */ /* 0x000fe200078e0a15 */
[----:B------:R-:W-:Y:S01]  /*e880*/  LOP3.LUT R170, R7, R170, RZ, 0x3c, !PT ;  /* 0x000000aa07aa7212 */ /* 0x000fe200078e3cff */
[----:B------:R-:W-:Y:S01]  /*e890*/  ULDC.64 UR10, c[0x0][0xae0] ;  /* 0x0002b800000a7ab9 */ /* 0x000fe20000000a00 */
[----:B------:R-:W-:Y:S01]  /*e8a0*/  IMAD.U32 R3, RZ, RZ, UR9 ;  /* 0x00000009ff037e24 */ /* 0x000fe2000f8e00ff */
[----:B------:R-:W5:Y:S01]  /*e8b0*/  LD.E.128 R32, desc[UR46][R32.64] ;  /* 0x0000002e20207980 */ /* 0x000f62000c101d00 */
[----:B------:R-:W-:-:S02]  /*e8c0*/  IMAD R0, R0, UR10, RZ ;  /* 0x0000000a00007c24 */ /* 0x000fc4000f8e02ff */
[----:B------:R-:W-:Y:S01]  /*e8d0*/  IMAD R77, R77, R18, R20 ;  /* 0x000000124d4d7224 */ /* 0x000fe200078e0214 */
[----:B------:R0:W5:Y:S01]  /*e8e0*/  LD.E.128 R4, desc[UR46][R170.64] ;  /* 0x0000002eaa047980 */ /* 0x000162000c101d00 */
[----:B------:R-:W-:Y:S01]  /*e8f0*/  IMAD.U32 R2, RZ, RZ, UR8 ;  /* 0x00000008ff027e24 */ /* 0x000fe2000f8e00ff */
[----:B------:R-:W-:Y:S01]  /*e900*/  ULDC.64 UR8, c[0x0][0xad8] ;  /* 0x0002b60000087ab9 */ /* 0x000fe20000000a00 */
[----:B------:R-:W-:Y:S01]  /*e910*/  IMAD.U32 R3, RZ, RZ, UR4 ;  /* 0x00000004ff037e24 */ /* 0x000fe2000f8e00ff */
[----:B------:R-:W5:Y:S01]  /*e920*/  LD.E.128 R36, desc[UR46][R36.64] ;  /* 0x0000002e24247980 */ /* 0x000f62000c101d00 */
[----:B------:R-:W-:-:S03]  /*e930*/  IMAD R79, R21, UR11, R0 ;  /* 0x0000000b154f7c24 */ /* 0x000fc6000f8e0200 */
[----:B------:R-:W5:Y:S01]  /*e940*/  LD.E.128 R64, desc[UR46][R64.64] ;  /* 0x0000002e40407980 */ /* 0x000f62000c101d00 */
[----:B------:R-:W-:-:S03]  /*e950*/  SHF.R.S32.HI R0, RZ, 0x1f, R77 ;  /* 0x0000001fff007819 */ /* 0x000fc6000001144d */
[----:B------:R-:W5:Y:S04]  /*e960*/  LD.E.128 R56, desc[UR46][R56.64] ;  /* 0x0000002e38387980 */ /* 0x000f68000c101d00 */
[----:B------:R-:W5:Y:S04]  /*e970*/  LD.E.128 R40, desc[UR46][R40.64] ;  /* 0x0000002e28287980 */ /* 0x000f68000c101d00 */
[----:B------:R-:W5:Y:S04]  /*e980*/  LD.E.128 R44, desc[UR46][R44.64] ;  /* 0x0000002e2c2c7980 */ /* 0x000f68000c101d00 */
[----:B------:R-:W5:Y:S04]  /*e990*/  LD.E.128 R72, desc[UR46][R72.64] ;  /* 0x0000002e48487980 */ /* 0x000f68000c101d00 */
[----:B------:R-:W5:Y:S04]  /*e9a0*/  LD.E.128 R68, desc[UR46][R68.64] ;  /* 0x0000002e44447980 */ /* 0x000f68000c101d00 */
[----:B------:R-:W5:Y:S04]  /*e9b0*/  LD.E.128 R60, desc[UR46][R60.64] ;  /* 0x0000002e3c3c7980 */ /* 0x000f68000c101d00 */
[----:B------:R-:W5:Y:S01]  /*e9c0*/  LD.E.128 R48, desc[UR46][R48.64] ;  /* 0x0000002e30307980 */ /* 0x000f62000c101d00 */
[----:B------:R-:W-:Y:S01]  /*e9d0*/  IMAD.WIDE.U32 R2, R21, UR10, R2 ;  /* 0x0000000a15027c25 */ /* 0x000fe2000f8e0002 */
        /* <DEDUP_REMOVED lines=8> */
[----:B------:R-:W-:Y:S02]  /*ea60*/  VIADD R82, R204, UR43 ;  /* 0x0000002bcc527c36 */ /* 0x000fe40008000000 */
[C---:B------:R-:W-:Y:S02]  /*ea70*/  IMAD R21, R77.reuse, UR9, R18 ;  /* 0x000000094d157c24 */ /* 0x040fe4000f8e0212 */
[----:B------:R-:W-:Y:S01]  /*ea80*/  IMAD.WIDE.U32 R2, R77, UR8, R2 ;  /* 0x000000084d027c25 */ /* 0x000fe2000f8e0002 */
[----:B------:R-:W-:Y:S01]  /*ea90*/  ISETP.GE.AND P2, PT, R82, R81, PT ;  /* 0x000000515200720c */ /* 0x000fe20003f46270 */
[----:B------:R-:W-:Y:S02]  /*eaa0*/  ULDC.64 UR8, c[0x0][0xa80] ;  /* 0x0002a00000087ab9 */ /* 0x000fe40000000a00 */
[----:B------:R-:W-:Y:S01]  /*eab0*/  VIADD R17, R17, 0x22820 ;  /* 0x0002282011117836 */ /* 0x000fe20000000000 */
[----:B------:R-:W-:Y:S01]  /*eac0*/  LEA R18, P3, R2, UR8, 0x1 ;  /* 0x0000000802127c11 */ /* 0x000fe2000f8608ff */
[----:B------:R-:W-:-:S02]  /*ead0*/  IMAD.IADD R3, R3, 0x1, R21 ;  /* 0x0000000103037824 */ /* 0x000fc400078e0215 */
[----:B------:R-:W-:Y:S01]  /*eae0*/  VIADD R0, R82, 0x20 ;  /* 0x0000002052007836 */ /* 0x000fe20000000000 */
[----:B------:R-:W-:Y:S02]  /*eaf0*/  PRMT R17, RZ, 0x654, R17 ;  /* 0x00000654ff117816 */ /* 0x000fe40000000011 */
[----:B------:R-:W-:Y:S02]  /*eb00*/  LEA.HI.X R80, R2, UR9, R3, 0x1, P3 ;  /* 0x0000000902507c11 */ /* 0x000fe400098f0c03 */
[-C--:B------:R-:W-:Y:S01]  /*eb10*/  ISETP.GE.AND P1, PT, R0, R81.reuse, PT ;  /* 0x000000510000720c */ /* 0x080fe20003f26270 */
[----:B------:R-:W-:Y:S01]  /*eb20*/  VIADD R0, R82, 0x40 ;  /* 0x0000004052007836 */ /* 0x000fe20000000000 */
[----:B-1----:R1:W-:Y:S01]  /*eb30*/  SYNCS.ARRIVE.TRANS64.RED.A1T0 RZ, [R17+URZ], RZ ;  /* 0x000000ff11ff79a7 */ /* 0x0023e2000810043f */
[----:B------:R0:W2:Y:S01]  /*eb40*/  SHFL.IDX PT, R79, R18, RZ, 0x181f ;  /* 0x00181fff124f7589 */ /* 0x0000a200000e0000 */
[----:B------:R-:W-:Y:S02]  /*eb50*/  BSSY B1, `(.L_x_2595) ;  /* 0x0000015000017945 */ /* 0x000fe40003800000 */
[----:B------:R-:W-:Y:S01]  /*eb60*/  ISETP.GE.AND P0, PT, R0, R81, PT ;  /* 0x000000510000720c */ /* 0x000fe20003f06270 */
[----:B-1----:R0:W1:Y:S01]  /*eb70*/  SHFL.IDX PT, R17, R80, RZ, 0x181f ;  /* 0x00181fff50117589 */ /* 0x00206200000e0000 */
[----:B------:R-:W-:Y:S11]  /*eb80*/  @P2 BRA `(.L_x_2596) ;  /* 0x0000000000442947 */ /* 0x000ff60003800000 */
[----:B------:R-:W-:Y:S02]  /*eb90*/  ULDC UR4, c[0x0][0xac8] ;  /* 0x0002b20000047ab9 */ /* 0x000fe40000000800 */
[----:B------:R-:W-:Y:S02]  /*eba0*/  ISETP.GE.AND P5, PT, R22, UR4, PT ;  /* 0x0000000416007c0c */ /* 0x000fe4000bfa6270 */
[----:B------:R-:W-:Y:S02]  /*ebb0*/  ISETP.GE.AND P4, PT, R201, UR4, PT ;  /* 0x00000004c9007c0c */ /* 0x000fe4000bf86270 */
[----:B------:R-:W-:Y:S02]  /*ebc0*/  ISETP.GE.AND P3, PT, R200, UR4, PT ;  /* 0x00000004c8007c0c */ /* 0x000fe4000bf66270 */
[----:B------:R-:W-:-:S07]  /*ebd0*/  ISETP.GE.AND P2, PT, R202, UR4, PT ;  /* 0x00000004ca007c0c */ /* 0x000fce000bf46270 */
[----:B--2---:R-:W-:-:S04]  /*ebe0*/  @!P5 LEA R2, P6, R22, R79, 0x1 ;  /* 0x0000004f1602d211 */ /* 0x004fc800078c08ff */
        /* <DEDUP_REMOVED lines=11> */
.L_x_2596:
[----:B------:R-:W-:Y:S05]  /*eca0*/  BSYNC B1 ;  /* 0x0000000000017941 */ /* 0x000fea0003800000 */
.L_x_2595:
[----:B-1----:R1:W4:Y:S01]  /*ecb0*/  SHFL.IDX PT, R17, R80, 0x1, 0x181f ;  /* 0x00381f0050117f89 */ /* 0x00232200000e0000 */
        /* <DEDUP_REMOVED lines=20> */
.L_x_2598:
[----:B------:R-:W-:Y:S05]  /*ee00*/  BSYNC B1 ;  /* 0x0000000000017941 */ /* 0x000fea0003800000 */
.L_x_2597:
[----:B---3-5:R3:W0:Y:S01]  /*ee10*/  SHFL.IDX PT, R9, R80, 0x2, 0x181f ;  /* 0x00581f0050097f89 */ /* 0x02862200000e0000 */
        /* <DEDUP_REMOVED lines=20> */
.L_x_2600:
[----:B------:R-:W-:Y:S05]  /*ef60*/  BSYNC B1 ;  /* 0x0000000000017941 */ /* 0x000fea0003800000 */
.L_x_2599:
[----:B------:R-:W-:Y:S01]  /*ef70*/  VIADD R0, R82, 0x60 ;  /* 0x0000006052007836 */ /* 0x000fe20000000000 */
[----:B0-----:R0:W0:Y:S04]  /*ef80*/  SHFL.IDX PT, R9, R80, 0x3, 0x181f ;  /* 0x00781f0050097f89 */ /* 0x00102800000e0000 */
[----:B------:R-:W-:Y:S01]  /*ef90*/  ISETP.GE.AND P0, PT, R0, R81, PT ;  /* 0x000000510000720c */ /* 0x000fe20003f06270 */
[----:B------:R0:W0:-:S12]  /*efa0*/  SHFL.IDX PT, R11, R18, 0x3, 0x181f ;  /* 0x00781f00120b7f89 */ /* 0x00001800000e0000 */
        /* <DEDUP_REMOVED lines=20> */
.L_x_2593:
        /* <DEDUP_REMOVED lines=11> */
[----:B------:R-:W-:Y:S01]  /*f1a0*/  UISETP.NE.U32.AND UP1, UPT, UR8, URZ, UPT ;  /* 0x0000003f0800728c */ /* 0x000fe2000bf25070 */
[----:B------:R-:W-:Y:S02]  /*f1b0*/  IMAD.U32 R0, RZ, RZ, UR4 ;  /* 0x00000004ff007e24 */ /* 0x000fe4000f8e00ff */
[----:B------:R-:W2:Y:S01]  /*f1c0*/  @P2 LDG.E R6, desc[UR46][R2.64] ;  /* 0x0000002e02062981 */ /* 0x000ea2000c1e1900 */
[----:B------:R-:W-:-:S06]  /*f1d0*/  UISETP.NE.AND.EX UP1, UPT, UR9, URZ, UPT, UP1 ;  /* 0x0000003f0900728c */ /* 0x000fcc000bf25310 */
        /* <DEDUP_REMOVED lines=11> */
[----:B--2---:R-:W-:Y:S01]  /*f290*/  @P2 R2UR UR4, R6 ;  /* 0x00000000060422ca */ /* 0x004fe200000e0000 */
[----:B01----:R-:W-:-:S14]  /*f2a0*/  @P3 BRA `(.L_x_2602) ;  /* 0x0000000000103947 */ /* 0x003fdc0003800000 */
[----:B------:R-:W-:Y:S05]  /*f2b0*/  @!P2 BRA `(.L_x_2602) ;  /* 0x00000000000ca947 */ /* 0x000fea0003800000 */
[----:B------:R-:W2:Y:S04]  /*f2c0*/  LDG.E R5, desc[UR46][R2.64] ;  /* 0x0000002e02057981 */ /* 0x000ea8000c1e1900 */
[----:B-----5:R-:W2:Y:S02]  /*f2d0*/  LDG.E R0, desc[UR46][R2.64+0x4] ;  /* 0x0000042e02007981 */ /* 0x020ea4000c1e1900 */
[----:B--2---:R-:W-:-:S07]  /*f2e0*/  IMAD.IADD R0, R0, 0x1, -R5 ;  /* 0x0000000100007824 */ /* 0x004fce00078e0a05 */
.L_x_2602:
[----:B------:R-:W-:Y:S01]  /*f2f0*/  USHF.R.S32.HI UR8, URZ, 0x1f, UR42 ;  /* 0x0000001f3f087899 */ /* 0x000fe2000801142a */
[----:B------:R-:W-:Y:S01]  /*f300*/  BSSY B1, `(.L_x_2603) ;  /* 0x000002e000017945 */ /* 0x000fe20003800000 */
[----:B------:R-:W-:Y:S02]  /*f310*/  USHF.R.S32.HI UR11, URZ, 0x1f, UR4 ;  /* 0x0000001f3f0b7899 */ /* 0x000fe40008011404 */
[----:B------:R-:W-:Y:S02]  /*f320*/  USEL UR13, UR42, URZ, !UP0 ;  /* 0x0000003f2a0d7287 */ /* 0x000fe4000c000000 */
[----:B------:R-:W-:Y:S01]  /*f330*/  USEL UR14, UR8, URZ, !UP0 ;  /* 0x0000003f080e7287 */ /* 0x000fe2000c000000 */
[----:B------:R-:W-:Y:S11]  /*f340*/  @P1 BRA `(.L_x_2604) ;  /* 0x0000000000a41947 */ /* 0x000ff60003800000 */
[----:B------:R-:W0:Y:S01]  /*f350*/  S2R R4, SR_TID.X ;  /* 0x0000000000047919 */ /* 0x000e220000002100 */
[----:B------:R-:W1:Y:S01]  /*f360*/  LDC R7, c[0x0][0xbe8] ;  /* 0x0002fa00ff077b82 */ /* 0x000e620000000800 */
[----:B------:R-:W-:Y:S02]  /*f370*/  IMAD.U32 R3, RZ, RZ, UR43 ;  /* 0x0000002bff037e24 */ /* 0x000fe4000f8e00ff */
[----:B-1---5:R-:W-:-:S03]  /*f380*/  IMAD R2, R0, R7, RZ ;  /* 0x0000000700027224 */ /* 0x022fc600078e02ff */
[----:B0-----:R-:W-:-:S04]  /*f390*/  IADD3 R4, R3, -0x80, R4 ;  /* 0xffffff8003047810 */ /* 0x001fc80007ffe004 */
[----:B------:R-:W-:-:S13]  /*f3a0*/  ISETP.GE.AND P1, PT, R4, R2, PT ;  /* 0x000000020400720c */ /* 0x000fda0003f26270 */
[----:B------:R-:W-:Y:S05]  /*f3b0*/  @P1 BRA `(.L_x_2604) ;  /* 0x0000000000881947 */ /* 0x000fea0003800000 */
[----:B------:R-:W-:Y:S01]  /*f3c0*/  ISETP.NE.AND P1, PT, R7, 0x1, PT ;  /* 0x000000010700780c */ /* 0x000fe20003f25270 */
[----:B------:R-:W-:Y:S01]  /*f3d0*/  ULDC.64 UR16, c[0x0][0xb90] ;  /* 0x0002e40000107ab9 */ /* 0x000fe20000000a00 */
[----:B------:R-:W-:Y:S01]  /*f3e0*/  UMOV UR8, UR4 ;  /* 0x0000000400087c82 */ /* 0x000fe20008000000 */
[----:B------:R-:W-:Y:S01]  /*f3f0*/  UIMAD UR10, UR12, UR16, URZ ;  /* 0x000000100c0a72a4 */ /* 0x000fe2000f8e023f */
[----:B------:R-:W-:Y:S01]  /*f400*/  IMAD.MOV.U32 R2, RZ, RZ, R4 ;  /* 0x000000ffff027224 */ /* 0x000fe200078e0004 */
[----:B------:R-:W-:Y:S02]  /*f410*/  UMOV UR9, UR11 ;  /* 0x0000000b00097c82 */ /* 0x000fe40008000000 */
[----:B------:R-:W-:Y:S02]  /*f420*/  UIMAD.WIDE.U32 UR8, UR41, UR16, UR8 ;  /* 0x00000010290872a5 */ /* 0x000fe4000f8e0008 */
[----:B------:R-:W-:-:S03]  /*f430*/  UIMAD UR10, UR41, UR17, UR10 ;  /* 0x00000011290a72a4 */ /* 0x000fc6000f8e020a */
[----:B------:R-:W-:Y:S01]  /*f440*/  ULDC.64 UR16, c[0x0][0xb98] ;  /* 0x0002e60000107ab9 */ /* 0x000fe20000000a00 */
[----:B------:R-:W0:Y:S01]  /*f450*/  @P1 LDC R3, c[0x0][0xbec] ;  /* 0x0002fb00ff031b82 */ /* 0x000e220000000800 */
[----:B------:R-:W-:Y:S02]  /*f460*/  UIADD3 UR9, UR9, UR10, URZ ;  /* 0x0000000a09097290 */ /* 0x000fe4000fffe03f */
[----:B------:R-:W-:Y:S02]  /*f470*/  UIMAD UR10, UR14, UR16, URZ ;  /* 0x000000100e0a72a4 */ /* 0x000fe4000f8e023f */
[----:B------:R-:W-:Y:S02]  /*f480*/  UIMAD.WIDE.U32 UR8, UR13, UR16, UR8 ;  /* 0x000000100d0872a5 */ /* 0x000fe4000f8e0008 */
[----:B------:R-:W-:Y:S01]  /*f490*/  UIMAD UR10, UR13, UR17, UR10 ;  /* 0x000000110d0a72a4 */ /* 0x000fe2000f8e020a */
[----:B------:R-:W1:Y:S02]  /*f4a0*/  @P1 LDC R6, c[0x0][0xbf0] ;  /* 0x0002fc00ff061b82 */ /* 0x000e640000000800 */
[----:B------:R-:W-:Y:S01]  /*f4b0*/  ULDC.64 UR16, c[0x0][0xb88] ;  /* 0x0002e20000107ab9 */ /* 0x000fe20000000a00 */
[----:B0-----:R-:W-:-:S05]  /*f4c0*/  @P1 IMAD.HI.U32 R3, R4, R3, RZ ;  /* 0x0000000304031227 */ /* 0x001fca00078e00ff */
[----:B-1----:R-:W-:Y:S01]  /*f4d0*/  @P1 SHF.R.U32.HI R2, RZ, R6, R3 ;  /* 0x00000006ff021219 */ /* 0x002fe20000011603 */
[----:B------:R-:W-:-:S03]  /*f4e0*/  IMAD.U32 R6, RZ, RZ, UR10 ;  /* 0x0000000aff067e24 */ /* 0x000fc6000f8e00ff */
[--C-:B------:R-:W-:Y:S01]  /*f4f0*/  SHF.R.S32.HI R3, RZ, 0x1f, R2.reuse ;  /* 0x0000001fff037819 */ /* 0x100fe20000011402 */
[----:B------:R-:W-:Y:S01]  /*f500*/  IMAD.MOV R5, RZ, RZ, -R2 ;  /* 0x000000ffff057224 */ /* 0x000fe200078e0a02 */
[----:B------:R-:W-:-:S03]  /*f510*/  IADD3 R2, P1, R2, UR8, RZ ;  /* 0x0000000802027c10 */ /* 0x000fc6000ff3e0ff */
[----:B------:R-:W-:Y:S01]  /*f520*/  IMAD R5, R7, R5, R4 ;  /* 0x0000000507057224 */ /* 0x000fe200078e0204 */
[----:B------:R-:W-:Y:S01]  /*f530*/  IADD3.X R3, R3, UR9, R6, P1, !PT ;  /* 0x0000000903037c10 */ /* 0x000fe20008ffe406 */
[----:B------:R-:W-:-:S03]  /*f540*/  ULDC.64 UR8, c[0x0][0xb50] ;  /* 0x0002d40000087ab9 */ /* 0x000fc60000000a00 */
[----:B------:R-:W-:Y:S01]  /*f550*/  SHF.R.S32.HI R4, RZ, 0x1f, R5 ;  /* 0x0000001fff047819 */ /* 0x000fe20000011405 */
[----:B------:R-:W-:-:S04]  /*f560*/  IMAD.WIDE.U32 R2, R5, UR16, R2 ;  /* 0x0000001005027c25 */ /* 0x000fc8000f8e0002 */
[----:B------:R-:W-:-:S04]  /*f570*/  IMAD R4, R4, UR16, RZ ;  /* 0x0000001004047c24 */ /* 0x000fc8000f8e02ff */
[----:B------:R-:W-:Y:S01]  /*f580*/  IMAD R7, R5, UR17, R4 ;  /* 0x0000001105077c24 */ /* 0x000fe2000f8e0204 */
[----:B------:R-:W-:-:S03]  /*f590*/  LEA R4, P1, R2, UR8, 0x2 ;  /* 0x0000000802047c11 */ /* 0x000fc6000f8210ff */
[----:B------:R-:W-:-:S05]  /*f5a0*/  IMAD.IADD R3, R3, 0x1, R7 ;  /* 0x0000000103037824 */ /* 0x000fca00078e0207 */
[----:B------:R-:W-:Y:S01]  /*f5b0*/  LEA.HI.X R5, R2, UR9, R3, 0x2, P1 ;  /* 0x0000000902057c11 */ /* 0x000fe200088f1403 */
[----:B------:R-:W-:-:S05]  /*f5c0*/  IMAD.MOV.U32 R3, RZ, RZ, -0x800000 ;  /* 0xff800000ff037424 */ /* 0x000fca00078e00ff */
[----:B------:R0:W-:Y:S02]  /*f5d0*/  STG.E desc[UR46][R4.64], R3 ;  /* 0x0000000304007986 */ /* 0x0001e4000c10192e */
.L_x_2604:
[----:B------:R-:W-:Y:S05]  /*f5e0*/  BSYNC B1 ;  /* 0x0000000000017941 */ /* 0x000fea0003800000 */
.L_x_2603:
[----:B0-----:R-:W0:Y:S01]  /*f5f0*/  @P0 LDC R3, c[0x0][0xbf0] ;  /* 0x0002fc00ff030b82 */ /* 0x001e220000000800 */
[----:B------:R-:W-:Y:S01]  /*f600*/  ULDC.64 UR16, c[0x0][0xaa0] ;  /* 0x0002a80000107ab9 */ /* 0x000fe20000000a00 */
[----:B------:R-:W-:Y:S01]  /*f610*/  IMAD R2, R203, 0x20, R204 ;  /* 0x00000020cb027824 */ /* 0x000fe200078e02cc */
[----:B------:R-:W-:Y:S01]  /*f620*/  UIMAD UR10, UR11, UR16, URZ ;  /* 0x000000100b0a72a4 */ /* 0x000fe2000f8e023f */
[----:B------:R-:W-:Y:S01]  /*f630*/  BSSY B1, `(.L_x_2605) ;  /* 0x0000041000017945 */ /* 0x000fe20003800000 */
[----:B------:R-:W-:Y:S01]  /*f640*/  UIMAD.WIDE.U32 UR8, UR4, UR16, URZ ;  /* 0x00000010040872a5 */ /* 0x000fe2000f8e003f */
[----:B------:R-:W-:Y:S01]  /*f650*/  VIADD R6, R2, UR43 ;  /* 0x0000002b02067c36 */ /* 0x000fe20008000000 */
[----:B------:R-:W-:-:S03]  /*f660*/  UIMAD UR10, UR4, UR17, UR10 ;  /* 0x00000011040a72a4 */ /* 0x000fc6000f8e020a */
[----:B------:R-:W-:Y:S01]  /*f670*/  ULDC.64 UR16, c[0x0][0xae8] ;  /* 0x0002ba0000107ab9 */ /* 0x000fe20000000a00 */
[----:B------:R-:W-:Y:S01]  /*f680*/  UIADD3 UR9, UR9, UR10, URZ ;  /* 0x0000000a09097290 */ /* 0x000fe2000fffe03f */
[----:B------:R-:W-:Y:S01]  /*f690*/  @P0 IMAD.HI.U32 R2, R6, R9, RZ ;  /* 0x0000000906020227 */ /* 0x000fe200078e00ff */
[----:B------:R-:W-:Y:S02]  /*f6a0*/  UIMAD UR4, UR12, UR16, URZ ;  /* 0x000000100c0472a4 */ /* 0x000fe4000f8e023f */
[----:B------:R-:W-:Y:S01]  /*f6b0*/  UIMAD.WIDE.U32 UR8, UR41, UR16, UR8 ;  /* 0x00000010290872a5 */ /* 0x000fe2000f8e0008 */
[----:B------:R-:W-:Y:S01]  /*f6c0*/  IMAD.MOV.U32 R5, RZ, RZ, R6 ;  /* 0x000000ffff057224 */ /* 0x000fe200078e0006 */
[----:B------:R-:W-:Y:S01]  /*f6d0*/  UIMAD UR4, UR41, UR17, UR4 ;  /* 0x00000011290472a4 */ /* 0x000fe2000f8e0204 */
[----:B------:R-:W-:-:S03]  /*f6e0*/  ULDC.64 UR10, c[0x0][0xaf0] ;  /* 0x0002bc00000a7ab9 */ /* 0x000fc60000000a00 */
[----:B------:R-:W-:Y:S02]  /*f6f0*/  UIADD3 UR9, UR9, UR4, URZ ;  /* 0x0000000409097290 */ /* 0x000fe4000fffe03f */
[----:B------:R-:W-:Y:S01]  /*f700*/  UIMAD UR4, UR14, UR10, URZ ;  /* 0x0000000a0e0472a4 */ /* 0x000fe2000f8e023f */
[----:B0-----:R-:W-:Y:S01]  /*f710*/  @P0 SHF.R.U32.HI R5, RZ, R3, R2 ;  /* 0x00000003ff050219 */ /* 0x001fe20000011602 */
[----:B------:R-:W-:Y:S02]  /*f720*/  UIMAD.WIDE.U32 UR8, UR13, UR10, UR8 ;  /* 0x0000000a0d0872a5 */ /* 0x000fe4000f8e0008 */
[----:B------:R-:W-:Y:S01]  /*f730*/  UIMAD UR4, UR13, UR11, UR4 ;  /* 0x0000000b0d0472a4 */ /* 0x000fe2000f8e0204 */
[--C-:B------:R-:W-:Y:S01]  /*f740*/  SHF.R.S32.HI R2, RZ, 0x1f, R5.reuse ;  /* 0x0000001fff027819 */ /* 0x100fe20000011405 */
[----:B------:R-:W-:Y:S01]  /*f750*/  IMAD.MOV R7, RZ, RZ, -R5 ;  /* 0x000000ffff077224 */ /* 0x000fe200078e0a05 */
[----:B------:R-:W-:Y:S01]  /*f760*/  ULDC.64 UR10, c[0x0][0xae0] ;  /* 0x0002b800000a7ab9 */ /* 0x000fe20000000a00 */
[----:B------:R-:W-:-:S02]  /*f770*/  UIADD3 UR4, UR9, UR4, URZ ;  /* 0x0000000409047290 */ /* 0x000fc4000fffe03f */
[----:B------:R-:W-:Y:S02]  /*f780*/  IMAD.U32 R3, RZ, RZ, UR9 ;  /* 0x00000009ff037e24 */ /* 0x000fe4000f8e00ff */
[----:B------:R-:W-:Y:S02]  /*f790*/  IMAD R4, R2, UR10, RZ ;  /* 0x0000000a02047c24 */ /* 0x000fe4000f8e02ff */
[----:B------:R-:W-:Y:S02]  /*f7a0*/  IMAD R7, R11, R7, R6 ;  /* 0x000000070b077224 */ /* 0x000fe400078e0206 */
[----:B------:R-:W-:Y:S01]  /*f7b0*/  IMAD.U32 R2, RZ, RZ, UR8 ;  /* 0x00000008ff027e24 */ /* 0x000fe2000f8e00ff */
[----:B------:R-:W-:Y:S01]  /*f7c0*/  ULDC.64 UR8, c[0x0][0xad8] ;  /* 0x0002b60000087ab9 */ /* 0x000fe20000000a00 */
[----:B------:R-:W-:Y:S02]  /*f7d0*/  IMAD.U32 R3, RZ, RZ, UR4 ;  /* 0x00000004ff037e24 */ /* 0x000fe4000f8e00ff */
[C---:B------:R-:W-:Y:S01]  /*f7e0*/  IMAD R9, R5.reuse, UR11, R4 ;  /* 0x0000000b05097c24 */ /* 0x040fe2000f8e0204 */
[----:B------:R-:W-:Y:S01]  /*f7f0*/  SHF.R.S32.HI R4, RZ, 0x1f, R7 ;  /* 0x0000001fff047819 */ /* 0x000fe20000011407 */
[----:B------:R-:W-:-:S04]  /*f800*/  IMAD.WIDE.U32 R2, R5, UR10, R2 ;  /* 0x0000000a05027c25 */ /* 0x000fc8000f8e0002 */
[----:B------:R-:W-:Y:S02]  /*f810*/  IMAD.IADD R3, R3, 0x1, R9 ;  /* 0x0000000103037824 */ /* 0x000fe400078e0209 */
[----:B------:R-:W-:Y:S02]  /*f820*/  IMAD R4, R4, UR8, RZ ;  /* 0x0000000804047c24 */ /* 0x000fe4000f8e02ff */
[----:B------:R-:W-:Y:S02]  /*f830*/  VIADD R6, R204, UR43 ;  /* 0x0000002bcc067c36 */ /* 0x000fe40008000000 */
        /* <DEDUP_REMOVED lines=32> */
.L_x_2606:
[----:B------:R-:W-:Y:S05]  /*fa40*/  BSYNC B1 ;  /* 0x0000000000017941 */ /* 0x000fea0003800000 */
.L_x_2605:
        /* <DEDUP_REMOVED lines=21> */
.L_x_2608:
[----:B------:R-:W-:Y:S05]  /*fba0*/  BSYNC B1 ;  /* 0x0000000000017941 */ /* 0x000fea0003800000 */
.L_x_2607:
        /* <DEDUP_REMOVED lines=21> */
.L_x_2610:
[----:B------:R-:W-:Y:S05]  /*fd00*/  BSYNC B1 ;  /* 0x0000000000017941 */ /* 0x000fea0003800000 */
.L_x_2609:
        /* <DEDUP_REMOVED lines=22> */
.L_x_2601:
[----:B------:R-:W-:Y:S05]  /*fe70*/  BSYNC B0 ;  /* 0x0000000000007941 */ /* 0x000fea0003800000 */
.L_x_2592:
[----:B------:R-:W-:Y:S02]  /*fe80*/  ULDC UR4, c[0x0][0xc3c] ;  /* 0x00030f0000047ab9 */ /* 0x000fe40000000800 */
[----:B------:R-:W-:-:S06]  /*fe90*/  UISETP.GE.AND UP0, UPT, UR6, UR4, UPT ;  /* 0x000000040600728c */ /* 0x000fcc000bf06270 */
[----:B------:R-:W-:-:S13]  /*fea0*/  PLOP3.LUT P0, PT, PT, PT, UP0, 0x80, 0x0 ;  /* 0x000000000000781c */ /* 0x000fda0003f0f008 */
[----:B------:R-:W-:Y:S05]  /*feb0*/  @!P0 BRA `(.L_x_2611) ;  /* 0xffffff0c00ac8947 */ /* 0x000fea000383ffff */
[----:B------:R-:W-:Y:S05]  /*fec0*/  EXIT ;  /* 0x000000000000794d */ /* 0x000fea0003800000 */
.L_x_2502:
[----:B------:R-:W-:-:S08]  /*fed0*/  NOP ;  /* 0x0000000000007918 */ /* 0x000fd00000000000 */
[----:B------:R-:W0:-:S00]  /*fee0*/  USETMAXREG.DEALLOC.CTAPOOL 0x28 ;  /* 0x00000028000079c8 */ /* 0x000e0000080e0500 */
        /* <DEDUP_REMOVED lines=14> */
.L_x_2612:
        /* <DEDUP_REMOVED lines=36> */
[----:B------:R-:W-:Y:S01]  /*10210*/  IMAD.MOV.U32 R6, RZ, RZ, R3 ;  /* 0x000000ffff067224 */ /* 0x000fe200078e0003 */
[----:B------:R-:W-:Y:S01]  /*10220*/  UMOV UR4, URZ ;  /* 0x0000003f00047c82 */ /* 0x000fe20008000000 */
[----:B------:R-:W-:-:S05]  /*10230*/  ULDC UR5, c[0x0][0xc38] ;  /* 0x00030e0000057ab9 */ /* 0x000fca0000000800 */
.L_x_2618:
        /* <DEDUP_REMOVED lines=12> */
.L_x_2617:
[----:B------:R-:W-:Y:S05]  /*10300*/  BSYNC B0 ;  /* 0x0000000000007941 */ /* 0x000fea0003800000 */
.L_x_2616:
        /* <DEDUP_REMOVED lines=20> */
.L_x_2614:
[----:B------:R-:W-:-:S04]  /*10450*/  IMAD.IADD R13, R6, 0x1, -R3 ;  /* 0x00000001060d7824 */ /* 0x000fc800078e0a03 */
[----:B------:R-:W-:-:S05]  /*10460*/  IMAD R2, R8, UR5, R13 ;  /* 0x0000000508027c24 */ /* 0x000fca000f8e020d */
[----:B------:R-:W-:Y:S02]  /*10470*/  ISETP.GT.AND P0, PT, R2, UR6, PT ;  /* 0x0000000602007c0c */ /* 0x000fe4000bf04270 */
[----:B------:R-:W0:Y:S11]  /*10480*/  LDC.64 R2, c[0x0][0xc90] ;  /* 0x00032400ff027b82 */ /* 0x000e360000000a00 */
[----:B------:R-:W-:-:S04]  /*10490*/  VOTE.ANY R9, PT, !P0 ;  /* 0x0000000000097806 */ /* 0x000fc800040e0100 */
[----:B------:R-:W1:Y:S02]  /*104a0*/  POPC R15, R9 ;  /* 0x00000009000f7309 */ /* 0x000e640000000000 */
[----:B-1----:R-:W-:-:S04]  /*104b0*/  VIADD R27, R15, UR4 ;  /* 0x000000040f1b7c36 */ /* 0x002fc80008000000 */
[----:B0-----:R-:W-:-:S05]  /*104c0*/  IMAD.WIDE R2, R27, 0x4, R2 ;  /* 0x000000041b027825 */ /* 0x001fca00078e0202 */
[----:B------:R-:W2:Y:S01]  /*104d0*/  LDG.E R7, desc[UR46][R2.64] ;  /* 0x0000002e02077981 */ /* 0x000ea2000c1e1900 */
[----:B------:R-:W-:-:S03]  /*104e0*/  ISETP.NE.AND P0, PT, R9, RZ, PT ;  /* 0x000000ff0900720c */ /* 0x000fc60003f05270 */
[----:B------:R-:W2:Y:S02]  /*104f0*/  SHFL.IDX PT, R4, R4, R15, 0x1f ;  /* 0x00001f0f04047589 */ /* 0x000ea400000e0000 */
[----:B--2---:R-:W-:-:S05]  /*10500*/  IMAD R6, R4, R7, RZ ;  /* 0x0000000704067224 */ /* 0x004fca00078e02ff */
[----:B------:R-:W-:-:S04]  /*10510*/  IABS R12, R6 ;  /* 0x00000006000c7213 */ /* 0x000fc80000000000 */
[----:B------:R-:W0:Y:S08]  /*10520*/  I2F.RP R10, R12 ;  /* 0x0000000c000a7306 */ /* 0x000e300000209400 */
[----:B0-----:R-:W0:Y:S02]  /*10530*/  MUFU.RCP R10, R10 ;  /* 0x0000000a000a7308 */ /* 0x001e240000001000 */
[----:B0-----:R-:W-:-:S06]  /*10540*/  VIADD R11, R10, 0xffffffe ;  /* 0x0ffffffe0a0b7836 */ /* 0x001fcc0000000000 */
[----:B------:R0:W1:Y:S01]  /*10550*/  F2I.FTZ.U32.TRUNC.NTZ R3, R11 ;  /* 0x0000000b00037305 */ /* 0x000062000021f000 */
[----:B------:R-:W-:Y:S05]  /*10560*/  @!P0 BRA `(.L_x_2619) ;  /* 0x0000000000088947 */ /* 0x000fea0003800000 */
[----:B------:R-:W-:-:S05]  /*10570*/  VIADD R9, R15, 0xffffffff ;  /* 0xffffffff0f097836 */ /* 0x000fca0000000000 */
[----:B------:R2:W3:Y:S02]  /*10580*/  SHFL.IDX PT, R24, R8, R9, 0x1f ;  /* 0x00001f0908187589 */ /* 0x0004e400000e0000 */
.L_x_2619:
[----:B---3--:R-:W-:Y:S01]  /*10590*/  IMAD R24, R24, UR5, R13 ;  /* 0x0000000518187c24 */ /* 0x008fe2000f8e020d */
[----:B------:R-:W-:Y:S01]  /*105a0*/  IABS R2, R6 ;  /* 0x0000000600027213 */ /* 0x000fe20000000000 */
[----:B-12---:R-:W-:-:S03]  /*105b0*/  IMAD.MOV R9, RZ, RZ, -R3 ;  /* 0x000000ffff097224 */ /* 0x006fc600078e0a03 */
[----:B0-----:R-:W-:Y:S01]  /*105c0*/  IADD3 R11, -R24, UR6, RZ ;  /* 0x00000006180b7c10 */ /* 0x001fe2000fffe1ff */
        /* <DEDUP_REMOVED lines=19> */
[----:B------:R-:W-:Y:S02]  /*10700*/  IMAD R13, R7, R2, RZ ;  /* 0x00000002070d7224 */ /* 0x000fe400078e02ff */
[----:B------:R-:W-:Y:S02]  /*10710*/  IMAD.MOV R9, RZ, RZ, -R2 ;  /* 0x000000ffff097224 */ /* 0x000fe400078e0a02 */
[----:B------:R-:W-:Y:S02]  /*10720*/  IMAD.MOV R8, RZ, RZ, -R13 ;  /* 0x000000ffff087224 */ /* 0x000fe400078e0a0d */
[----:B------:R-:W-:-:S03]  /*10730*/  IMAD R6, R6, R9, R11 ;  /* 0x0000000906067224 */ /* 0x000fc600078e020b */
[----:B------:R-:W-:Y:S02]  /*10740*/  VIADDMNMX R15, R8, UR5, R7, PT ;  /* 0x00000005080f7c46 */ /* 0x000fe4000b800107 */
[----:B------:R-:W-:Y:S02]  /*10750*/  IABS R11, R6 ;  /* 0x00000006000b7213 */ /* 0x000fe40000000000 */
[-C--:B------:R-:W-:Y:S01]  /*10760*/  IABS R8, R15.reuse ;  /* 0x0000000f00087213 */ /* 0x080fe20000000000 */
[----:B------:R-:W-:Y:S01]  /*10770*/  IMAD.MOV R26, RZ, RZ, -R15 ;  /* 0x000000ffff1a7224 */ /* 0x000fe200078e0a0f */
[----:B------:R-:W-:Y:S02]  /*10780*/  IABS R10, R15 ;  /* 0x0000000f000a7213 */ /* 0x000fe40000000000 */
[----:B------:R-:W0:Y:S08]  /*10790*/  I2F.RP R7, R8 ;  /* 0x0000000800077306 */ /* 0x000e300000209400 */
[----:B0-----:R-:W0:Y:S02]  /*107a0*/  MUFU.RCP R7, R7 ;  /* 0x0000000700077308 */ /* 0x001e240000001000 */
[----:B0-----:R-:W-:-:S06]  /*107b0*/  VIADD R3, R7, 0xffffffe ;  /* 0x0ffffffe07037836 */ /* 0x001fcc0000000000 */
[----:B------:R-:W0:Y:S02]  /*107c0*/  F2I.FTZ.U32.TRUNC.NTZ R3, R3 ;  /* 0x0000000300037305 */ /* 0x000e24000021f000 */
[----:B0-----:R-:W-:-:S04]  /*107d0*/  IMAD.MOV R2, RZ, RZ, -R3 ;  /* 0x000000ffff027224 */ /* 0x001fc800078e0a03 */
[----:B------:R-:W-:Y:S02]  /*107e0*/  IMAD.MOV.U32 R9, RZ, RZ, R2 ;  /* 0x000000ffff097224 */ /* 0x000fe400078e0002 */
[----:B------:R-:W-:Y:S02]  /*107f0*/  IMAD.MOV.U32 R2, RZ, RZ, RZ ;  /* 0x000000ffff027224 */ /* 0x000fe400078e00ff */
[----:B------:R-:W-:-:S04]  /*10800*/  IMAD R9, R9, R8, RZ ;  /* 0x0000000809097224 */ /* 0x000fc800078e02ff */
[----:B------:R-:W-:-:S04]  /*10810*/  IMAD.HI.U32 R2, R3, R9, R2 ;  /* 0x0000000903027227 */ /* 0x000fc800078e0002 */
[----:B------:R-:W-:Y:S02]  /*10820*/  IMAD.MOV R3, RZ, RZ, -R10 ;  /* 0x000000ffff037224 */ /* 0x000fe400078e0a0a */
        /* <DEDUP_REMOVED lines=8> */
[----:B------:R-:W-:Y:S01]  /*108b0*/  ISETP.GE.AND P2, PT, R3, RZ, PT ;  /* 0x000000ff0300720c */ /* 0x000fe20003f46270 */
[----:B------:R-:W-:-:S06]  /*108c0*/  IMAD.IADD R3, R6, 0x1, R13 ;  /* 0x0000000106037824 */ /* 0x000fcc00078e020d */
[----:B------:R-:W-:-:S06]  /*108d0*/  @P0 VIADD R2, R2, 0x1 ;  /* 0x0000000102020836 */ /* 0x000fcc0000000000 */
[----:B------:R-:W-:Y:S01]  /*108e0*/  @!P2 IMAD.MOV R2, RZ, RZ, -R2 ;  /* 0x000000ffff02a224 */ /* 0x000fe200078e0a02 */
[----:B------:R-:W-:-:S04]  /*108f0*/  @!P1 LOP3.LUT R2, RZ, R15, RZ, 0x33, !PT ;  /* 0x0000000fff029212 */ /* 0x000fc800078e33ff */
[----:B------:R-:W-:Y:S01]  /*10900*/  LOP3.LUT R25, RZ, R2, RZ, 0x33, !PT ;  /* 0x00000002ff197212 */ /* 0x000fe200078e33ff */
[----:B------:R-:W-:-:S04]  /*10910*/  IMAD R26, R2, R26, R3 ;  /* 0x0000001a021a7224 */ /* 0x000fc800078e0203 */
[----:B------:R-:W-:Y:S01]  /*10920*/  IMAD.IADD R25, R4, 0x1, R25 ;  /* 0x0000000104197824 */ /* 0x000fe200078e0219 */
[----:B------:R-:W-:Y:S06]  /*10930*/  BRA `(.L_x_2620) ;  /* 0x0000000000147947 */ /* 0x000fec0003800000 */
.L_x_2615:
[----:B------:R-:W-:Y:S01]  /*10940*/  ULDC UR4, c[0x0][0xc3c] ;  /* 0x00030f0000047ab9 */ /* 0x000fe20000000800 */
[----:B------:R-:W-:Y:S02]  /*10950*/  IMAD.MOV.U32 R25, RZ, RZ, RZ ;  /* 0x000000ffff197224 */ /* 0x000fe400078e00ff */
[----:B------:R-:W-:Y:S02]  /*10960*/  IMAD.U32 R24, RZ, RZ, UR6 ;  /* 0x00000006ff187e24 */ /* 0x000fe4000f8e00ff */
[----:B------:R-:W-:Y:S02]  /*10970*/  IMAD.MOV.U32 R26, RZ, RZ, RZ ;  /* 0x000000ffff1a7224 */ /* 0x000fe400078e00ff */
[----:B------:R-:W-:-:S07]  /*10980*/  IMAD.U32 R27, RZ, RZ, UR4 ;  /* 0x00000004ff1b7e24 */ /* 0x000fce000f8e00ff */
.L_x_2620:
[----:B------:R-:W-:-:S13]  /*10990*/  ISETP.NE.AND P0, PT, R5, RZ, PT ;  /* 0x000000ff0500720c */ /* 0x000fda0003f05270 */
[----:B------:R-:W0:Y:S01]  /*109a0*/  @!P0 S2R R3, SR_CgaCtaId ;  /* 0x0000000000038919 */ /* 0x000e220000008800 */
[----:B------:R-:W-:-:S04]  /*109b0*/  @!P0 MOV R2, 0x400 ;  /* 0x0000040000028802 */ /* 0x000fc80000000f00 */
[----:B0-----:R-:W-:-:S05]  /*109c0*/  @!P0 LEA R2, R3, R2, 0x18 ;  /* 0x0000000203028211 */ /* 0x001fca00078ec0ff */
[----:B------:R1:W-:Y:S01]  /*109d0*/  @!P0 STS.128 [R2+0x228d0], R24 ;  /* 0x0228d01802008388 */ /* 0x0003e20000000c00 */
[----:B------:R-:W-:Y:S06]  /*109e0*/  BAR.ARV 0x5, 0x180 ;  /* 0x0146000000007b1d */ /* 0x000fec0000002000 */
.L_x_2613:
[----:B------:R2:W-:Y:S01]  /*109f0*/  STL [R1+0x10], RZ ;  /* 0x000010ff01007387 */ /* 0x0005e20000100800 */
[----:B------:R-:W-:Y:S01]  /*10a00*/  ULDC UR4, c[0x0][0xc3c] ;  /* 0x00030f0000047ab9 */ /* 0x000fe20000000800 */
[----:B------:R-:W-:Y:S01]  /*10a10*/  IMAD.MOV.U32 R22, RZ, RZ, 0x1 ;  /* 0x00000001ff167424 */ /* 0x000fe200078e00ff */
[----:B0-----:R-:W-:Y:S01]  /*10a20*/  ISETP.GE.AND P0, PT, R27, UR4, PT ;  /* 0x000000041b007c0c */ /* 0x001fe2000bf06270 */
[----:B------:R-:W-:-:S12]  /*10a30*/  IMAD.MOV.U32 R18, RZ, RZ, RZ ;  /* 0x000000ffff127224 */ /* 0x000fd800078e00ff */
[----:B--2---:R-:W-:Y:S05]  /*10a40*/  @P0 BRA `(.L_x_2621) ;  /* 0x0000004800b00947 */ /* 0x004fea0003800000 */
[----:B------:R-:W0:Y:S01]  /*10a50*/  S2UR UR5, SR_CgaCtaId ;  /* 0x00000000000579c3 */ /* 0x000e220000008800 */
[----:B------:R2:W-:Y:S01]  /*10a60*/  STL [R1+0x10], RZ ;  /* 0x000010ff01007387 */ /* 0x0005e20000100800 */
[C---:B-1----:R-:W-:Y:S01]  /*10a70*/  IMAD.SHL.U32 R2, R0.reuse, 0x8, RZ ;  /* 0x0000000800027824 */ /* 0x042fe200078e00ff */
[----:B------:R-:W-:Y:S01]  /*10a80*/  UMOV UR4, 0x400 ;  /* 0x0000040000047882 */ /* 0x000fe20000000000 */
[----:B------:R-:W-:Y:S01]  /*10a90*/  LOP3.LUT R4, R0, 0x7f, RZ, 0xc0, !PT ;  /* 0x0000007f00047812 */ /* 0x000fe200078ec0ff */
[----:B------:R-:W-:Y:S01]  /*10aa0*/  BSSY B8, `(.L_x_2621) ;  /* 0x00004a6000087945 */ /* 0x000fe20003800000 */
[----:B------:R-:W-:Y:S01]  /*10ab0*/  IMAD.MOV.U32 R22, RZ, RZ, 0x1 ;  /* 0x00000001ff167424 */ /* 0x000fe200078e00ff */
[----:B------:R-:W-:Y:S01]  /*10ac0*/  LOP3.LUT R3, R2, 0x1f8, RZ, 0xc0, !PT ;  /* 0x000001f802037812 */ /* 0x000fe200078ec0ff */
[----:B------:R-:W-:Y:S01]  /*10ad0*/  IMAD.MOV.U32 R18, RZ, RZ, RZ ;  /* 0x000000ffff127224 */ /* 0x000fe200078e00ff */
[----:B------:R-:W-:Y:S01]  /*10ae0*/  SHF.R.U32.HI R5, RZ, 0x3, R4 ;  /* 0x00000003ff057819 */ /* 0x000fe20000011604 */
[----:B------:R-:W-:Y:S01]  /*10af0*/  ULOP3.LUT UR36, UR39, 0x2, URZ, 0xfc, !UPT ;  /* 0x0000000227247892 */ /* 0x000fe2000f8efc3f */
[----:B------:R-:W-:Y:S01]  /*10b00*/  LOP3.LUT R3, R3, 0x38, R0, 0x78, !PT ;  /* 0x0000003803037812 */ /* 0x000fe200078e7800 */
[----:B------:R-:W-:Y:S01]  /*10b10*/  IMAD.SHL.U32 R0, R0, 0x10, RZ ;  /* 0x0000001000007824 */ /* 0x000fe200078e00ff */
[----:B------:R-:W-:Y:S01]  /*10b20*/  LOP3.LUT R4, R2, 0x38, RZ, 0xc0, !PT ;  /* 0x0000003802047812 */ /* 0x000fe200078ec0ff */
[----:B------:R-:W-:Y:S01]  /*10b30*/  ULDC UR37, c[0x0][0xc] ;  /* 0x0000030000257ab9 */ /* 0x000fe20000000800 */
[----:B------:R-:W-:-:S02]  /*10b40*/  LOP3.LUT R28, R3, 0x200, R2, 0xf8, !PT ;  /* 0x00000200031c7812 */ /* 0x000fc400078ef802 */
[----:B------:R-:W-:Y:S02]  /*10b50*/  LOP3.LUT R0, R5, 0x70, R0, 0xf8, !PT ;  /* 0x0000007005007812 */ /* 0x000fe400078ef800 */
[C---:B------:R-:W-:Y:S02]  /*10b60*/  LOP3.LUT R3, R4.reuse, 0x40, RZ, 0xfc, !PT ;  /* 0x0000004004037812 */ /* 0x040fe400078efcff */
[C---:B------:R-:W-:Y:S02]  /*10b70*/  LOP3.LUT R2, R4.reuse, 0x80, RZ, 0xfc, !PT ;  /* 0x0000008004027812 */ /* 0x040fe400078efcff */
[----:B------:R-:W-:Y:S01]  /*10b80*/  LOP3.LUT R0, R4, 0xc0, RZ, 0xfc, !PT ;  /* 0x000000c004007812 */ /* 0x000fe200078efcff */
[----:B0-----:R-:W-:-:S06]  /*10b90*/  ULEA UR4, UR5, UR4, 0x18 ;  /* 0x0000000405047291 */ /* 0x001fcc000f8ec03f */
[----:B------:R-:W-:-:S04]  /*10ba0*/  IMAD.U32 R17, RZ, RZ, UR4 ;  /* 0x00000004ff117e24 */ /* 0x000fc8000f8e00ff */
[----:B--2---:R-:W-:-:S07]  /*10bb0*/  IMAD R37, R28, 0x2, R17 ;  /* 0x000000021c257824 */ /* 0x004fce00078e0211 */
.L_x_2690:
[----:B------:R-:W-:Y:S05]  /*10bc0*/  YIELD ;  /* 0x0000000000007946 */ /* 0x000fea0003800000 */
[----:B------:R-:W-:Y:S01]  /*10bd0*/  ULDC.64 UR4, c[0x0][0xa28] ;  /* 0x00028a0000047ab9 */ /* 0x000fe20000000a00 */
[----:B------:R-:W-:Y:S01]  /*10be0*/  IMAD.MOV.U32 R29, RZ, RZ, RZ ;  /* 0x000000ffff1d7224 */ /* 0x000fe200078e00ff */
[----:B------:R-:W-:-:S04]  /*10bf0*/  ISETP.NE.U32.AND P0, PT, RZ, UR4, PT ;  /* 0x00000004ff007c0c */ /* 0x000fc8000bf05070 */
[----:B------:R-:W-:Y:S01]  /*10c00*/  ISETP.NE.AND.EX P0, PT, RZ, UR5, PT, P0 ;  /* 0x00000005ff007c0c */ /* 0x000fe2000bf05300 */
[----:B------:R-:W-:-:S12]  /*10c10*/  ULDC.64 UR4, c[0x0][0xa18] ;  /* 0x0002860000047ab9 */ /* 0x000fd80000000a00 */
[----:B------:R-:W0:Y:S02]  /*10c20*/  @P0 LDC.64 R2, c[0x0][0xa28] ;  /* 0x00028a00ff020b82 */ /* 0x000e240000000a00 */
[----:B0-----:R-:W-:-:S05]  /*10c30*/  @P0 IMAD.WIDE R2, R27, 0x4, R2 ;  /* 0x000000041b020825 */ /* 0x001fca00078e0202 */
[----:B------:R0:W5:Y:S01]  /*10c40*/  @P0 LDG.E R29, desc[UR46][R2.64] ;  /* 0x0000002e021d0981 */ /* 0x000162000c1e1900 */
[----:B------:R-:W-:Y:S01]  /*10c50*/  ISETP.NE.U32.AND P0, PT, RZ, UR4, PT ;  /* 0x00000004ff007c0c */ /* 0x000fe2000bf05070 */
[----:B------:R-:W-:Y:S01]  /*10c60*/  IMAD.MOV.U32 R0, RZ, RZ, RZ ;  /* 0x000000ffff007224 */ /* 0x000fe200078e00ff */
[----:B------:R-:W-:Y:S02]  /*10c70*/  LOP3.LUT R16, R16, 0xfffffdff, RZ, 0xc0, !PT ;  /* 0xfffffdff10107812 */ /* 0x000fe400078ec0ff */
[----:B------:R-:W-:Y:S01]  /*10c80*/  ISETP.NE.AND.EX P1, PT, RZ, UR5, PT, P0 ;  /* 0x00000005ff007c0c */ /* 0x000fe2000bf25300 */
[----:B------:R-:W-:Y:S02]  /*10c90*/  ULDC.64 UR4, c[0x0][0xa00] ;  /* 0x0002800000047ab9 */ /* 0x000fe40000000a00 */
[----:B------:R-:W-:Y:S01]  /*10ca0*/  ISETP.NE.U32.AND P0, PT, RZ, UR4, PT ;  /* 0x00000004ff007c0c */ /* 0x000fe2000bf05070 */
[----:B0-----:R-:W0:Y:S03]  /*10cb0*/  LDC.64 R2, c[0x0][0xa00] ;  /* 0x00028000ff027b82 */ /* 0x001e260000000a00 */
[----:B------:R-:W-:Y:S01]  /*10cc0*/  ISETP.NE.AND.EX P2, PT, RZ, UR5, PT, P0 ;  /* 0x00000005ff007c0c */ /* 0x000fe2000bf45300 */
[----:B------:R-:W-:-:S05]  /*10cd0*/  ULDC.64 UR4, c[0x0][0x418] ;  /* 0x0001060000047ab9 */ /* 0x000fca0000000a00 */
[----:B-1----:R-:W1:Y:S07]  /*10ce0*/  @P1 LDC.64 R4, c[0x0][0xa18] ;  /* 0x00028600ff041b82 */ /* 0x002e6e0000000a00 */
[----:B------:R-:W-:Y:S01]  /*10cf0*/  @P2 LOP3.LUT R16, R16, 0x200, RZ, 0xfc, !PT ;  /* 0x0000020010102812 */ /* 0x000fe200078efcff */
[----:B0-----:R-:W-:-:S05]  /*10d00*/  IMAD.WIDE R2, R27, 0x4, R2 ;  /* 0x000000041b027825 */ /* 0x001fca00078e0202 */
[----:B--2---:R-:W2:Y:S01]  /*10d10*/  @P2 LDG.E R0, desc[UR46][R2.64] ;  /* 0x0000002e02002981 */ /* 0x004ea2000c1e1900 */
[----:B-1----:R-:W-:-:S05]  /*10d20*/  @P1 IMAD.WIDE R4, R27, 0x4, R4 ;  /* 0x000000041b041825 */ /* 0x002fca00078e0204 */
[----:B------:R0:W5:Y:S01]  /*10d30*/  @P1 LDG.E R36, desc[UR46][R4.64] ;  /* 0x0000002e04241981 */ /* 0x000162000c1e1900 */
[----:B------:R-:W-:-:S03]  /*10d40*/  UISETP.NE.U32.AND UP0, UPT, UR4, URZ, UPT ;  /* 0x0000003f0400728c */ /* 0x000fc6000bf05070 */
[----:B------:R-:W-:Y:S01]  /*10d50*/  ULDC UR4, c[0x0][0x424] ;  /* 0x0001090000047ab9 */ /* 0x000fe20000000800 */
[----:B------:R-:W-:-:S03]  /*10d60*/  UISETP.NE.AND.EX UP0, UPT, UR5, URZ, UPT, UP0 ;  /* 0x0000003f0500728c */ /* 0x000fc6000bf05300 */
[----:B------:R-:W-:Y:S01]  /*10d70*/  ULDC UR5, c[0x0][0x2f0] ;  /* 0x0000bc0000057ab9 */ /* 0x000fe20000000800 */
[----:B------:R-:W-:-:S04]  /*10d80*/  USEL UR4, UR4, 0x1, UP0 ;  /* 0x0000000104047887 */ /* 0x000fc80008000000 */
[----:B------:R-:W-:Y:S01]  /*10d90*/  UIMAD UR4, UR4, UR5, URZ ;  /* 0x00000005040472a4 */ /* 0x000fe2000f8e023f */
[----:B--2---:R1:W-:Y:S05]  /*10da0*/  STL [R1], R0 ;  /* 0x0000000001007387 */ /* 0x0043ea0000100800 */
[----:B-1----:R-:W-:Y:S01]  /*10db0*/  IMAD.U32 R0, RZ, RZ, UR4 ;  /* 0x00000004ff007e24 */ /* 0x002fe2000f8e00ff */
[----:B0--34-:R-:W-:Y:S06]  /*10dc0*/  @P1 BRA `(.L_x_2622) ;  /* 0x0000000000181947 */ /* 0x019fec0003800000 */
[----:B------:R-:W-:Y:S02]  /*10dd0*/  ULDC UR4, c[0x0][0x288] ;  /* 0x0000a20000047ab9 */ /* 0x000fe40000000800 */
[----:B-----5:R-:W-:Y:S01]  /*10de0*/  IMAD.U32 R36, RZ, RZ, UR4 ;  /* 0x00000004ff247e24 */ /* 0x020fe2000f8e00ff */
[----:B------:R-:W-:Y:S06]  /*10df0*/  @!P2 BRA `(.L_x_2622) ;  /* 0x00000000000ca947 */ /* 0x000fec0003800000 */
[----:B------:R-:W2:Y:S04]  /*10e00*/  LDG.E R5, desc[UR46][R2.64] ;  /* 0x0000002e02057981 */ /* 0x000ea8000c1e1900 */
[----:B------:R-:W2:Y:S02]  /*10e10*/  LDG.E R36, desc[UR46][R2.64+0x4] ;  /* 0x0000042e02247981 */ /* 0x000ea4000c1e1900 */
[----:B--2---:R-:W-:-:S07]  /*10e20*/  IMAD.IADD R36, R36, 0x1, -R5 ;  /* 0x0000000124247824 */ /* 0x004fce00078e0a05 */
.L_x_2622:
[----:B------:R-:W-:Y:S02]  /*10e30*/  ULDC.64 UR4, c[0x0][0xa20] ;  /* 0x0002880000047ab9 */ /* 0x000fe40000000a00 */
[----:B------:R-:W-:-:S04]  /*10e40*/  ISETP.NE.U32.AND P0, PT, RZ, UR4, PT ;  /* 0x00000004ff007c0c */ /* 0x000fc8000bf05070 */
[----:B------:R-:W-:-:S13]  /*10e50*/  ISETP.NE.AND.EX P0, PT, RZ, UR5, PT, P0 ;  /* 0x00000005ff007c0c */ /* 0x000fda000bf05300 */
[----:B------:R-:W-:Y:S05]  /*10e60*/  @!P0 BRA `(.L_x_2623) ;  /* 0x0000000000108947 */ /* 0x000fea0003800000 */
[----:B------:R-:W0:Y:S02]  /*10e70*/  LDC.64 R2, c[0x0][0xa20] ;  /* 0x00028800ff027b82 */ /* 0x000e240000000a00 */
[----:B0-----:R-:W-:-:S05]  /*10e80*/  IMAD.WIDE R2, R27, 0x4, R2 ;  /* 0x000000041b027825 */ /* 0x001fca00078e0202 */
[----:B------:R0:W5:Y:S01]  /*10e90*/  LDG.E R0, desc[UR46][R2.64] ;  /* 0x0000002e02007981 */ /* 0x000162000c1e1900 */
[----:B------:R-:W-:Y:S05]  /*10ea0*/  BRA `(.L_x_2624) ;  /* 0x0000000000247947 */ /* 0x000fea0003800000 */
.L_x_2623:
[----:B------:R-:W-:Y:S02]  /*10eb0*/  ULDC.64 UR4, c[0x0][0xa08] ;  /* 0x0002820000047ab9 */ /* 0x000fe40000000a00 */
[----:B------:R-:W-:-:S04]  /*10ec0*/  ISETP.NE.U32.AND P0, PT, RZ, UR4, PT ;  /* 0x00000004ff007c0c */ /* 0x000fc8000bf05070 */
[----:B------:R-:W-:-:S13]  /*10ed0*/  ISETP.NE.AND.EX P0, PT, RZ, UR5, PT, P0 ;  /* 0x00000005ff007c0c */ /* 0x000fda000bf05300 */
[----:B------:R-:W-:Y:S05]  /*10ee0*/  @!P0 BRA `(.L_x_2624) ;  /* 0x0000000000148947 */ /* 0x000fea0003800000 */
[----:B------:R-:W0:Y:S02]  /*10ef0*/  LDC.64 R2, c[0x0][0xa08] ;  /* 0x00028200ff027b82 */ /* 0x000e240000000a00 */
[----:B0-----:R-:W-:-:S05]  /*10f00*/  IMAD.WIDE R2, R27, 0x4, R2 ;  /* 0x000000041b027825 */ /* 0x001fca00078e0202 */
[----:B------:R-:W2:Y:S04]  /*10f10*/  LDG.E R0, desc[UR46][R2.64] ;  /* 0x0000002e02007981 */ /* 0x000ea8000c1e1900 */
[----:B------:R-:W2:Y:S02]  /*10f20*/  LDG.E R5, desc[UR46][R2.64+0x4] ;  /* 0x0000042e02057981 */ /* 0x000ea4000c1e1900 */
[----:B--2---:R-:W-:-:S07]  /*10f30*/  IMAD.IADD R0, R5, 0x1, -R0 ;  /* 0x0000000105007824 */ /* 0x004fce00078e0a00 */
.L_x_2624:
[----:B0-----:R-:W0:Y:S01]  /*10f40*/  LDC R2, c[0x0][0x448] ;  /* 0x00011200ff027b82 */ /* 0x001e220000000800 */
[----:B------:R-:W-:Y:S01]  /*10f50*/  IMAD.SHL.U32 R34, R25, 0x80, RZ ;  /* 0x0000008019227824 */ /* 0x000fe200078e00ff */
[----:B------:R-:W-:Y:S01]  /*10f60*/  LOP3.LUT R16, R16, 0xfffffeff, RZ, 0xc0, !PT ;  /* 0xfffffeff10107812 */ /* 0x000fe200078ec0ff */
[----:B-----5:R-:W-:Y:S02]  /*10f70*/  IMAD.IADD R19, R0, 0x1, -R29 ;  /* 0x0000000100137824 */ /* 0x020fe400078e0a1d */
[----:B------:R-:W-:Y:S01]  /*10f80*/  VIADD R4, R34, 0x7f ;  /* 0x0000007f22047836 */ /* 0x000fe20000000000 */
[----:B0-----:R-:W-:Y:S02]  /*10f90*/  ISETP.NE.AND P2, PT, R2, 0x1, PT ;  /* 0x000000010200780c */ /* 0x001fe40003f45270 */
[----:B------:R-:W0:Y:S11]  /*10fa0*/  LDC.64 R2, c[0x0][0x9e0] ;  /* 0x00027800ff027b82 */ /* 0x000e360000000a00 */
[----:B------:R-:W1:Y:S01]  /*10fb0*/  @P2 LDC R5, c[0x0][0x44c] ;  /* 0x00011300ff052b82 */ /* 0x000e620000000800 */
[----:B------:R-:W-:-:S07]  /*10fc0*/  @P2 LOP3.LUT R16, R16, 0x100, RZ, 0xfc, !PT ;  /* 0x0000010010102812 */ /* 0x000fce00078efcff */
[----:B------:R-:W2:Y:S01]  /*10fd0*/  @P2 LDC R6, c[0x0][0x450] ;  /* 0x00011400ff062b82 */ /* 0x000ea20000000800 */
[----:B0-----:R-:W-:Y:S01]  /*10fe0*/  ISETP.GE.AND P1, PT, R3, 0x1, PT ;  /* 0x000000010300780c */ /* 0x001fe20003f26270 */
[----:B-1----:R-:W-:-:S05]  /*10ff0*/  @P2 IMAD.HI.U32 R5, R4, R5, RZ ;  /* 0x0000000504052227 */ /* 0x002fca00078e00ff */
[----:B--2---:R-:W-:Y:S02]  /*11000*/  @P2 SHF.R.U32.HI R4, RZ, R6, R5 ;  /* 0x00000006ff042219 */ /* 0x004fe40000011605 */
[----:B------:R-:W-:-:S05]  /*11010*/  IADD3 R5, R19, 0x1, -R36 ;  /* 0x0000000113057810 */ /* 0x000fca0007ffe824 */
[----:B------:R-:W-:-:S04]  /*11020*/  IMAD.IADD R7, R5, 0x1, R4 ;  /* 0x0000000105077824 */ /* 0x000fc800078e0204 */
[----:B------:R-:W-:Y:S01]  /*11030*/  IMAD.IADD R2, R7, 0x1, R2 ;  /* 0x0000000107027824 */ /* 0x000fe200078e0202 */
[----:B------:R-:W-:Y:S06]  /*11040*/  @!P1 BRA `(.L_x_2625) ;  /* 0x0000000000489947 */ /* 0x000fec0003800000 */
[C---:B------:R-:W-:Y:S01]  /*11050*/  ISETP.GT.AND P0, PT, R7.reuse, RZ, PT ;  /* 0x000000ff0700720c */ /* 0x040fe20003f04270 */
[----:B------:R-:W-:Y:S01]  /*11060*/  BSSY B0, `(.L_x_2626) ;  /* 0x000000e000007945 */ /* 0x000fe20003800000 */
[----:B------:R-:W-:-:S11]  /*11070*/  VIADD R0, R7, 0xffffffff ;  /* 0xffffffff07007836 */ /* 0x000fd60000000000 */
        /* <DEDUP_REMOVED lines=8> */
.L_x_2627:
[----:B------:R-:W-:-:S13]  /*11100*/  ISETP.NE.AND P0, PT, R3, 0x1, PT ;  /* 0x000000010300780c */ /* 0x000fda0003f05270 */
[----:B------:R-:W0:Y:S02]  /*11110*/  @P0 LDC.64 R4, c[0x0][0x9e8] ;  /* 0x00027a00ff040b82 */ /* 0x000e240000000a00 */
[----:B0-----:R-:W-:-:S05]  /*11120*/  @P0 IMAD.HI.U32 R4, R0, R4, RZ ;  /* 0x0000000400040227 */ /* 0x001fca00078e00ff */
[----:B------:R-:W-:-:S07]  /*11130*/  @P0 SHF.R.U32.HI R0, RZ, R5, R4 ;  /* 0x00000005ff000219 */ /* 0x000fce0000011604 */
.L_x_2628:
[----:B------:R-:W-:Y:S05]  /*11140*/  BSYNC B0 ;  /* 0x0000000000007941 */ /* 0x000fea0003800000 */
.L_x_2626:
[----:B------:R-:W-:-:S05]  /*11150*/  IMAD R5, R0, R3, R3 ;  /* 0x0000000300057224 */ /* 0x000fca00078e0203 */
[----:B------:R-:W-:-:S07]  /*11160*/  VIMNMX R2, R2, R5, PT ;  /* 0x0000000502027248 */ /* 0x000fce0003fe0100 */
.L_x_2625:
[----:B------:R-:W0:Y:S01]  /*11170*/  @P2 LDC R5, c[0x0][0x44c] ;  /* 0x00011300ff052b82 */ /* 0x000e220000000800 */
[----:B------:R-:W-:Y:S01]  /*11180*/  VIADD R2, R2, 0x5f ;  /* 0x0000005f02027836 */ /* 0x000fe20000000000 */
[----:B------:R-:W-:Y:S01]  /*11190*/  ULDC UR4, c[0x0][0x9dc] ;  /* 0x0002770000047ab9 */ /* 0x000fe20000000800 */
[----:B------:R-:W-:-:S05]  /*111a0*/  IMAD.MOV.U32 R0, RZ, RZ, R34 ;  /* 0x000000ffff007224 */ /* 0x000fca00078e0022 */
[----:B------:R-:W1:Y:S01]  /*111b0*/  @P2 LDC R7, c[0x0][0x450] ;  /* 0x00011400ff072b82 */ /* 0x000e620000000800 */
[----:B0-----:R-:W-:-:S05]  /*111c0*/  @P2 IMAD.HI.U32 R4, R34, R5, RZ ;  /* 0x0000000522042227 */ /* 0x001fca00078e00ff */
[----:B-1----:R-:W-:Y:S01]  /*111d0*/  @P2 SHF.R.U32.HI R0, RZ, R7, R4 ;  /* 0x00000007ff002219 */ /* 0x002fe20000011604 */
[----:B------:R-:W-:-:S04]  /*111e0*/  IMAD.HI R4, R2, 0x2aaaaaab, RZ ;  /* 0x2aaaaaab02047827 */ /* 0x000fc800078e02ff */
[----:B------:R-:W-:Y:S01]  /*111f0*/  VIADD R2, R19, 0x5f ;  /* 0x0000005f13027836 */ /* 0x000fe20000000000 */
[----:B------:R-:W-:-:S03]  /*11200*/  SHF.R.U32.HI R5, RZ, 0x1f, R4 ;  /* 0x0000001fff057819 */ /* 0x000fc60000011604 */
[----:B------:R-:W-:Y:S01]  /*11210*/  IMAD.HI R2, R2, 0x2aaaaaab, RZ ;  /* 0x2aaaaaab02027827 */ /* 0x000fe200078e02ff */
[----:B------:R-:W-:-:S04]  /*11220*/  LEA.HI.SX32 R4, R4, R5, 0x1c ;  /* 0x0000000504047211 */ /* 0x000fc800078fe2ff */
[----:B------:R-:W-:-:S04]  /*11230*/  SHF.R.U32.HI R5, RZ, 0x1f, R2 ;  /* 0x0000001fff057819 */ /* 0x000fc80000011602 */
[----:B------:R-:W-:Y:S02]  /*11240*/  LEA.HI.SX32 R5, R2, R5, 0x1c ;  /* 0x0000000502057211 */ /* 0x000fe400078fe2ff */
[----:B------:R-:W-:Y:S02]  /*11250*/  IADD3 R2, R0, R19, -R36 ;  /* 0x0000001300027210 */ /* 0x000fe40007ffe824 */
[----:B------:R-:W-:-:S03]  /*11260*/  VIMNMX R30, R5, R4, PT ;  /* 0x00000004051e7248 */ /* 0x000fc60003fe0100 */
[----:B------:R-:W-:Y:S02]  /*11270*/  VIADD R0, R2, -UR4 ;  /* 0x8000000402007c36 */ /* 0x000fe40008000000 */
[----:B------:R0:W-:Y:S01]  /*11280*/  STL [R1+0x4], R30 ;  /* 0x0000041e01007387 */ /* 0x0001e20000100800 */
[----:B------:R-:W-:Y:S05]  /*11290*/  @!P1 BRA `(.L_x_2629) ;  /* 0x0000000000449947 */ /* 0x000fea0003800000 */
[----:B------:R-:W-:Y:S01]  /*112a0*/  ISETP.GT.AND P0, PT, R2, -0x1, PT ;  /* 0xffffffff0200780c */ /* 0x000fe20003f04270 */
[----:B------:R-:W-:-:S12]  /*112b0*/  BSSY B0, `(.L_x_2630) ;  /* 0x000000d000007945 */ /* 0x000fd80003800000 */
[----:B------:R-:W-:Y:S05]  /*112c0*/  @P0 BRA `(.L_x_2631) ;  /* 0x00000000001c0947 */ /* 0x000fea0003800000 */
[----:B------:R-:W-:Y:S02]  /*112d0*/  ISETP.NE.AND P0, PT, R3, 0x1, PT ;  /* 0x000000010300780c */ /* 0x000fe40003f05270 */
[----:B------:R-:W-:-:S11]  /*112e0*/  LOP3.LUT R7, RZ, R2, RZ, 0x33, !PT ;  /* 0x00000002ff077212 */ /* 0x000fd600078e33ff */
[----:B------:R-:W1:Y:S02]  /*112f0*/  @P0 LDC.64 R4, c[0x0][0x9e8] ;  /* 0x00027a00ff040b82 */ /* 0x000e640000000a00 */
[----:B-1----:R-:W-:-:S05]  /*11300*/  @P0 IMAD.HI.U32 R4, R7, R4, RZ ;  /* 0x0000000407040227 */ /* 0x002fca00078e00ff */
[----:B------:R-:W-:-:S04]  /*11310*/  @P0 SHF.R.U32.HI R7, RZ, R5, R4 ;  /* 0x00000005ff070219 */ /* 0x000fc80000011604 */
[----:B------:R-:W-:Y:S01]  /*11320*/  LOP3.LUT R2, RZ, R7, RZ, 0x33, !PT ;  /* 0x00000007ff027212 */ /* 0x000fe200078e33ff */
[----:B------:R-:W-:Y:S06]  /*11330*/  BRA `(.L_x_2632) ;  /* 0x0000000000107947 */ /* 0x000fec0003800000 */
.L_x_2631:
[----:B------:R-:W-:-:S13]  /*11340*/  ISETP.NE.AND P0, PT, R3, 0x1, PT ;  /* 0x000000010300780c */ /* 0x000fda0003f05270 */
[----:B------:R-:W1:Y:S02]  /*11350*/  @P0 LDC.64 R4, c[0x0][0x9e8] ;  /* 0x00027a00ff040b82 */ /* 0x000e640000000a00 */
[----:B-1----:R-:W-:-:S05]  /*11360*/  @P0 IMAD.HI.U32 R4, R2, R4, RZ ;  /* 0x0000000402040227 */ /* 0x002fca00078e00ff */
[----:B------:R-:W-:-:S07]  /*11370*/  @P0 SHF.R.U32.HI R2, RZ, R5, R4 ;  /* 0x00000005ff020219 */ /* 0x000fce0000011604 */
.L_x_2632:
[----:B------:R-:W-:Y:S05]  /*11380*/  BSYNC B0 ;  /* 0x0000000000007941 */ /* 0x000fea0003800000 */
.L_x_2630:
[----:B------:R-:W-:-:S05]  /*11390*/  IMAD R3, R2, R3, RZ ;  /* 0x0000000302037224 */ /* 0x000fca00078e02ff */
[----:B------:R-:W-:-:S07]  /*113a0*/  VIMNMX R0, R0, R3, !PT ;  /* 0x0000000300007248 */ /* 0x000fce0007fe0100 */
.L_x_2629:
[----:B------:R-:W-:Y:S01]  /*113b0*/  IMAD.HI R0, R0, 0x2aaaaaab, RZ ;  /* 0x2aaaaaab00007827 */ /* 0x000fe200078e02ff */
[----:B------:R-:W-:Y:S04]  /*113c0*/  BSSY B7, `(.L_x_2633) ;  /* 0x0000352000077945 */ /* 0x000fe80003800000 */
[----:B------:R-:W-:-:S04]  /*113d0*/  SHF.R.U32.HI R3, RZ, 0x1f, R0 ;  /* 0x0000001fff037819 */ /* 0x000fc80000011600 */
[----:B------:R-:W-:-:S04]  /*113e0*/  LEA.HI.SX32 R3, R0, R3, 0x1c ;  /* 0x0000000300037211 */ /* 0x000fc800078fe2ff */
[----:B------:R-:W-:-:S04]  /*113f0*/  VIMNMX R31, RZ, R3, !PT ;  /* 0x00000003ff1f7248 */ /* 0x000fc80007fe0100 */
[----:B------:R-:W-:-:S13]  /*11400*/  ISETP.GT.AND P0, PT, R30, R31, PT ;  /* 0x0000001f1e00720c */ /* 0x000fda0003f04270 */
        /* <DEDUP_REMOVED lines=18> */
.L_x_2634:
        /* <DEDUP_REMOVED lines=8> */
[----:B------:R-:W-:Y:S02]  /*115b0*/  IMAD.U32 R4, RZ, RZ, UR6 ;  /* 0x00000006ff047e24 */ /* 0x000fe4000f8e00ff */
[----:B------:R-:W1:Y:S01]  /*115c0*/  LDC.64 R2, c[0x4][R2] ;  /* 0x0100000002027b82 */ /* 0x000e620000000a00 */
        /* <DEDUP_REMOVED lines=10> */
.L_x_2637:
[----:B------:R-:W-:Y:S05]  /*11670*/  BSYNC B6 ;  /* 0x0000000000067941 */ /* 0x000fea0003800000 */
.L_x_2636:
        /* <DEDUP_REMOVED lines=20> */
.L_x_2640:
        /* <DEDUP_REMOVED lines=15> */
.L_x_2639:
[----:B------:R-:W-:Y:S05]  /*118b0*/  BSYNC B6 ;  /* 0x0000000000067941 */ /* 0x000fea0003800000 */
.L_x_2638:
[----:B------:R-:W1:Y:S01]  /*118c0*/  S2R R32, SR_TID.X ;  /* 0x0000000000207919 */ /* 0x000e620000002100 */
[----:B------:R-:W-:Y:S01]  /*118d0*/  ULDC.64 UR4, c[0x0][0x9f8] ;  /* 0x00027e0000047ab9 */ /* 0x000fe20000000a00 */
[----:B------:R-:W-:Y:S01]  /*118e0*/  IMAD.MOV.U32 R25, RZ, RZ, R27 ;  /* 0x000000ffff197224 */ /* 0x000fe200078e001b */
[----:B------:R-:W-:Y:S01]  /*118f0*/  ISETP.NE.U32.AND P0, PT, RZ, UR4, PT ;  /* 0x00000004ff007c0c */ /* 0x000fe2000bf05070 */
[----:B------:R-:W-:Y:S01]  /*11900*/  ULDC UR4, c[0x0][0x320] ;  /* 0x0000c80000047ab9 */ /* 0x000fe20000000800 */
[----:B------:R-:W2:Y:S02]  /*11910*/  LDC R10, c[0x0][0x430] ;  /* 0x00010c00ff0a7b82 */ /* 0x000ea40000000800 */
[----:B------:R-:W-:-:S13]  /*11920*/  ISETP.NE.AND.EX P0, PT, RZ, UR5, PT, P0 ;  /* 0x00000005ff007c0c */ /* 0x000fda000bf05300 */
[----:B------:R-:W3:Y:S01]  /*11930*/  @P0 LDC.64 R2, c[0x0][0x9f8] ;  /* 0x00027e00ff020b82 */ /* 0x000ee20000000a00 */
[----:B-1----:R-:W-:-:S05]  /*11940*/  IMAD.SHL.U32 R32, R32, 0x8, RZ ;  /* 0x0000000820207824 */ /* 0x002fca00078e00ff */
[----:B------:R-:W-:-:S04]  /*11950*/  LOP3.LUT R32, R32, 0x38, RZ, 0xc0, !PT ;  /* 0x0000003820207812 */ /* 0x000fc800078ec0ff */
[----:B------:R-:W-:Y:S02]  /*11960*/  LOP3.LUT R23, R32, 0x40, RZ, 0xfc, !PT ;  /* 0x0000004020177812 */ /* 0x000fe400078efcff */
[----:B------:R-:W-:Y:S01]  /*11970*/  LOP3.LUT R16, R16, 0xffffffef, RZ, 0xc0, !PT ;  /* 0xffffffef10107812 */ /* 0x000fe200078ec0ff */
[----:B---3--:R-:W-:Y:S01]  /*11980*/  @P0 IMAD.WIDE R2, R27, 0x4, R2 ;  /* 0x000000041b020825 */ /* 0x008fe200078e0202 */
[----:B------:R-:W-:Y:S02]  /*11990*/  ISETP.GE.AND P3, PT, R23, UR4, PT ;  /* 0x0000000417007c0c */ /* 0x000fe4000bf66270 */
[C---:B------:R-:W-:Y:S02]  /*119a0*/  LOP3.LUT R21, R32.reuse, 0x80, RZ, 0xfc, !PT ;  /* 0x0000008020157812 */ /* 0x040fe400078efcff */
[C---:B------:R-:W-:Y:S01]  /*119b0*/  ISETP.GE.AND P2, PT, R32.reuse, UR4, PT ;  /* 0x0000000420007c0c */ /* 0x040fe2000bf46270 */
[----:B------:R1:W5:Y:S01]  /*119c0*/  @P0 LDG.E R25, desc[UR46][R2.64] ;  /* 0x0000002e02190981 */ /* 0x000362000c1e1900 */
[----:B------:R-:W-:Y:S01]  /*119d0*/  ISETP.GE.AND P1, PT, R21, UR4, PT ;  /* 0x0000000415007c0c */ /* 0x000fe2000bf26270 */
[----:B------:R-:W-:Y:S01]  /*119e0*/  UMOV UR5, 0xffffffff ;  /* 0xffffffff00057882 */ /* 0x000fe20000000000 */
[----:B------:R-:W-:Y:S01]  /*119f0*/  LOP3.LUT R20, R32, 0xc0, RZ, 0xfc, !PT ;  /* 0x000000c020147812 */ /* 0x000fe200078efcff */
[----:B------:R-:W-:-:S03]  /*11a00*/  VIADD R0, R30, 0xffffffff ;  /* 0xffffffff1e007836 */ /* 0x000fc60000000000 */
[----:B------:R-:W-:Y:S02]  /*11a10*/  ISETP.GE.AND P0, PT, R20, UR4, PT ;  /* 0x0000000414007c0c */ /* 0x000fe4000bf06270 */
[----:B------:R-:W-:-:S04]  /*11a20*/  @P3 LOP3.LUT R16, R16, 0x10, RZ, 0xfc, !PT ;  /* 0x0000001010103812 */ /* 0x000fc800078efcff */
[----:B------:R-:W-:-:S04]  /*11a30*/  LOP3.LUT R16, R16, 0xfffffffe, RZ, 0xc0, !PT ;  /* 0xfffffffe10107812 */ /* 0x000fc800078ec0ff */
[----:B------:R-:W-:-:S04]  /*11a40*/  LOP3.LUT R16, R16, 0xfffffff7, RZ, 0xc0, !PT ;  /* 0xfffffff710107812 */ /* 0x000fc800078ec0ff */
[----:B------:R-:W-:-:S04]  /*11a50*/  @P1 LOP3.LUT R16, R16, 0x8, RZ, 0xfc, !PT ;  /* 0x0000000810101812 */ /* 0x000fc800078efcff */
[----:B------:R-:W-:-:S04]  /*11a60*/  @P2 LOP3.LUT R16, R16, 0x1, RZ, 0xfc, !PT ;  /* 0x0000000110102812 */ /* 0x000fc800078efcff */
[----:B------:R-:W-:-:S04]  /*11a70*/  LOP3.LUT R16, R16, 0xfffffffb, RZ, 0xc0, !PT ;  /* 0xfffffffb10107812 */ /* 0x000fc800078ec0ff */
[----:B------:R-:W-:Y:S01]  /*11a80*/  @P0 LOP3.LUT R16, R16, 0x4, RZ, 0xfc, !PT ;  /* 0x0000000410100812 */ /* 0x000fe200078efcff */
[----:B-12---:R-:W-:Y:S06]  /*11a90*/  BRA.DIV UR5, `(.L_x_2641) ;  /* 0x0000004205587947 */ /* 0x006fec000b800000 */
.L_x_2707:
[----:B------:R-:W1:Y:S01]  /*11aa0*/  S2R R2, SR_TID.X ;  /* 0x0000000000027919 */ /* 0x000e620000002100 */
[----:B------:R-:W-:Y:S01]  /*11ab0*/  ISETP.NE.AND P1, PT, R10, 0x1, PT ;  /* 0x000000010a00780c */ /* 0x000fe20003f25270 */
[----:B------:R-:W-:Y:S01]  /*11ac0*/  IMAD.MOV.U32 R33, RZ, RZ, RZ ;  /* 0x000000ffff217224 */ /* 0x000fe200078e00ff */
[----:B0----5:R-:W-:Y:S01]  /*11ad0*/  SHF.R.S32.HI R30, RZ, 0x1f, R25 ;  /* 0x0000001fff1e7819 */ /* 0x021fe20000011419 */
[----:B------:R-:W0:Y:S01]  /*11ae0*/  S2R R9, SR_TID.X ;  /* 0x0000000000097919 */ /* 0x000e220000002100 */
[----:B------:R-:W-:-:S09]  /*11af0*/  LOP3.LUT R16, R16, 0xffffff7f, RZ, 0xc0, !PT ;  /* 0xffffff7f10107812 */ /* 0x000fd200078ec0ff */
[----:B------:R-:W2:Y:S01]  /*11b00*/  @P1 LDC R6, c[0x0][0x434] ;  /* 0x00010d00ff061b82 */ /* 0x000ea20000000800 */
[----:B------:R-:W-:-:S07]  /*11b10*/  @P1 LOP3.LUT R16, R16, 0x80, RZ, 0xfc, !PT ;  /* 0x0000008010101812 */ /* 0x000fce00078efcff */
[----:B------:R-:W3:Y:S01]  /*11b20*/  @P1 LDC R4, c[0x0][0x438] ;  /* 0x00010e00ff041b82 */ /* 0x000ee20000000800 */
[----:B-1----:R-:W-:Y:S01]  /*11b30*/  LOP3.LUT R2, R2, 0x7f, RZ, 0xc0, !PT ;  /* 0x0000007f02027812 */ /* 0x002fe200078ec0ff */
[----:B0-----:R-:W-:-:S03]  /*11b40*/  IMAD.SHL.U32 R9, R9, 0x10, RZ ;  /* 0x0000001009097824 */ /* 0x001fc600078e00ff */
[----:B------:R-:W-:-:S04]  /*11b50*/  SHF.R.U32.HI R2, RZ, 0x3, R2 ;  /* 0x00000003ff027819 */ /* 0x000fc80000011602 */
[----:B------:R-:W-:-:S05]  /*11b60*/  LOP3.LUT R9, R2, 0x70, R9, 0xf8, !PT ;  /* 0x0000007002097812 */ /* 0x000fca00078ef809 */
[----:B------:R-:W-:-:S04]  /*11b70*/  IMAD R2, R0, 0x60, R9 ;  /* 0x0000006000027824 */ /* 0x000fc800078e0209 */
[C---:B------:R-:W-:Y:S01]  /*11b80*/  IMAD.IADD R35, R2.reuse, 0x1, R29 ;  /* 0x0000000102237824 */ /* 0x040fe200078e021d */
[----:B------:R-:W-:-:S03]  /*11b90*/  ISETP.GE.AND P0, PT, R2, R19, PT ;  /* 0x000000130200720c */ /* 0x000fc60003f06270 */
[----:B--2---:R-:W-:Y:S01]  /*11ba0*/  @P1 IMAD.HI.U32 R5, R35, R6, RZ ;  /* 0x0000000623051227 */ /* 0x004fe200078e00ff */
[----:B------:R-:W-:-:S03]  /*11bb0*/  ISETP.GT.U32.OR P0, PT, R9, 0x5f, P0 ;  /* 0x0000005f0900780c */ /* 0x000fc60000704470 */
[----:B------:R-:W-:Y:S01]  /*11bc0*/  IMAD.MOV.U32 R6, RZ, RZ, R35 ;  /* 0x000000ffff067224 */ /* 0x000fe200078e0023 */
[----:B---3--:R-:W-:-:S09]  /*11bd0*/  @P1 SHF.R.U32.HI R6, RZ, R4, R5 ;  /* 0x00000004ff061219 */ /* 0x008fd20000011605 */
[----:B------:R-:W0:Y:S01]  /*11be0*/  @!P0 LDC.64 R2, c[0x0][0x428] ;  /* 0x00010a00ff028b82 */ /* 0x000e220000000a00 */
[----:B------:R-:W-:-:S07]  /*11bf0*/  @!P0 SHF.R.S32.HI R7, RZ, 0x1f, R6 ;  /* 0x0000001fff078819 */ /* 0x000fce0000011406 */
[----:B------:R-:W1:Y:S01]  /*11c00*/  @!P0 LDC.64 R4, c[0x0][0x418] ;  /* 0x00010600ff048b82 */ /* 0x000e620000000a00 */
[----:B0-----:R-:W-:-:S04]  /*11c10*/  @!P0 IMAD R8, R30, R2, RZ ;  /* 0x000000021e088224 */ /* 0x001fc800078e02ff */
[C---:B------:R-:W-:Y:S02]  /*11c20*/  @!P0 IMAD R8, R25.reuse, R3, R8 ;  /* 0x0000000319088224 */ /* 0x040fe400078e0208 */
[----:B------:R-:W-:-:S04]  /*11c30*/  @!P0 IMAD.WIDE.U32 R2, R25, R2, R6 ;  /* 0x0000000219028225 */ /* 0x000fc800078e0006 */
[----:B------:R-:W-:Y:S01]  /*11c40*/  @!P0 IMAD.IADD R8, R3, 0x1, R8 ;  /* 0x0000000103088824 */ /* 0x000fe200078e0208 */
[----:B-1----:R-:W-:-:S04]  /*11c50*/  @!P0 LEA R4, P1, R2, R4, 0x2 ;  /* 0x0000000402048211 */ /* 0x002fc800078210ff */
[----:B------:R-:W-:Y:S01]  /*11c60*/  @!P0 LEA.HI.X R5, R2, R5, R8, 0x2, P1 ;  /* 0x0000000502058211 */ /* 0x000fe200008f1408 */
[----:B------:R-:W-:Y:S02]  /*11c70*/  IMAD.MOV R2, RZ, RZ, -R6 ;  /* 0x000000ffff027224 */ /* 0x000fe400078e0a06 */
[----:B------:R-:W-:Y:S02]  /*11c80*/  IMAD.U32 R3, RZ, RZ, UR36 ;  /* 0x00000024ff037e24 */ /* 0x000fe4000f8e00ff */
[----:B------:R-:W-:Y:S01]  /*11c90*/  IMAD R35, R10, R2, R35 ;  /* 0x000000020a237224 */ /* 0x000fe200078e0223 */
[----:B------:R-:W-:Y:S01]  /*11ca0*/  SEL R2, RZ, 0x1, P2 ;  /* 0x00000001ff027807 */ /* 0x000fe20001000000 */
[----:B------:R0:W5:Y:S01]  /*11cb0*/  @!P0 LDG.E R33, desc[UR46][R4.64] ;  /* 0x0000002e04218981 */ /* 0x000162000c1e1900 */
[----:B------:R-:W-:Y:S02]  /*11cc0*/  ISETP.NE.AND P0, PT, R3, 0x3, PT ;  /* 0x000000030300780c */ /* 0x000fe40003f05270 */
[----:B------:R-:W-:Y:S01]  /*11cd0*/  ISETP.GT.U32.AND P1, PT, R9, 0x5f, PT ;  /* 0x0000005f0900780c */ /* 0x000fe20003f24070 */
[----:B------:R0:W-:Y:S01]  /*11ce0*/  STL [R1+0x14], R2 ;  /* 0x0000140201007387 */ /* 0x0001e20000100800 */
[----:B------:R-:W-:-:S02]  /*11cf0*/  LOP3.LUT R16, R16, 0xffffffbf, RZ, 0xc0, !PT ;  /* 0xffffffbf10107812 */ /* 0x000fc400078ec0ff */
[----:B------:R-:W-:-:S07]  /*11d00*/  SHF.R.S32.HI R23, RZ, 0x1f, R26 ;  /* 0x0000001fff177819 */ /* 0x000fce000001141a */
[----:B------:R-:W-:-:S04]  /*11d10*/  @P0 LOP3.LUT R16, R16, 0x40, RZ, 0xfc, !PT ;  /* 0x0000004010100812 */ /* 0x000fc800078efcff */
[----:B------:R-:W-:-:S04]  /*11d20*/  LOP3.LUT R16, R16, 0xffffffdf, RZ, 0xc0, !PT ;  /* 0xffffffdf10107812 */ /* 0x000fc800078ec0ff */
[----:B------:R-:W-:Y:S01]  /*11d30*/  @P1 LOP3.LUT R16, R16, 0x20, RZ, 0xfc, !PT ;  /* 0x0000002010101812 */ /* 0x000fe200078efcff */
[----:B0-----:R-:W-:Y:S06]  /*11d40*/  @!P0 BRA `(.L_x_2642) ;  /* 0x0000000000048947 */ /* 0x001fec0003800000 */
[----:B------:R-:W-:Y:S01]  /*11d50*/  BPT.TRAP 0x1 ;  /* 0x000000040000795c */ /* 0x000fe20000300000 */
.L_x_2642:
[----:B------:R-:W-:Y:S01]  /*11d60*/  IMAD R32, R0, -0x60, R19 ;  /* 0xffffffa000207824 */ /* 0x000fe200078e0213 */
[----:B------:R-:W-:Y:S01]  /*11d70*/  SHF.L.U32 R0, R22, 0x1f, RZ ;  /* 0x0000001f16007819 */ /* 0x000fe200000006ff */
[----:B------:R-:W-:Y:S01]  /*11d80*/  IMAD R19, R18, 0x8, R17 ;  /* 0x0000000812137824 */ /* 0x000fe200078e0211 */
[----:B------:R-:W-:Y:S03]  /*11d90*/  BSSY B0, `(.L_x_2643) ;  /* 0x0000003000007945 */ /* 0x000fe60003800000 */
[----:B------:R-:W0:Y:S02]  /*11da0*/  SYNCS.PHASECHK.TRANS64.TRYWAIT P0, [R19+URZ+0x22840], R0 ;  /* 0x02284000130075a7 */ /* 0x000e24000800017f */
[----:B0-----:R-:W-:Y:S05]  /*11db0*/  @!P0 BRA `(.L_x_2644) ;  /* 0x0000003c00c48947 */ /* 0x001fea0003800000 */
.L_x_2708:
[----:B------:R-:W-:Y:S05]  /*11dc0*/  BSYNC B0 ;  /* 0x0000000000007941 */ /* 0x000fea0003800000 */
.L_x_2643:
[----:B0-----:R-:W-:Y:S01]  /*11dd0*/  SHF.R.S32.HI R0, RZ, 0x1f, R35 ;  /* 0x0000001fff007819 */ /* 0x001fe20000011423 */
[----:B------:R-:W-:Y:S01]  /*11de0*/  ULDC.64 UR4, c[0x0][0x300] ;  /* 0x0000c00000047ab9 */ /* 0x000fe20000000a00 */
[----:B-----5:R-:W-:Y:S01]  /*11df0*/  SHF.R.S32.HI R4, RZ, 0x1f, R33 ;  /* 0x0000001fff047819 */ /* 0x020fe20000011421 */
[----:B------:R-:W-:Y:S01]  /*11e00*/  IMAD.WIDE.U32 R2, R35, UR4, RZ ;  /* 0x0000000423027c25 */ /* 0x000fe2000f8e00ff */
[----:B------:R-:W0:Y:S01]  /*11e10*/  S2R R7, SR_TID.X ;  /* 0x0000000000077919 */ /* 0x000e220000002100 */
[----:B------:R-:W-:Y:S01]  /*11e20*/  LOP3.LUT R16, R16, 0xfffffffd, RZ, 0xc0, !PT ;  /* 0xfffffffd10107812 */ /* 0x000fe200078ec0ff */
[----:B------:R1:W-:Y:S04]  /*11e30*/  STL [R1+0x8], R0 ;  /* 0x0000080001007387 */ /* 0x0003e80000100800 */
[----:B------:R2:W-:Y:S01]  /*11e40*/  STL [R1+0xc], R4 ;  /* 0x00000c0401007387 */ /* 0x0005e20000100800 */
[----:B-1----:R-:W-:-:S04]  /*11e50*/  IMAD R0, R0, UR4, RZ ;  /* 0x0000000400007c24 */ /* 0x002fc8000f8e02ff */
[----:B------:R-:W-:Y:S01]  /*11e60*/  IMAD R0, R35, UR5, R0 ;  /* 0x0000000523007c24 */ /* 0x000fe2000f8e0200 */
[----:B------:R-:W-:-:S03]  /*11e70*/  ULDC.64 UR4, c[0x0][0x310] ;  /* 0x0000c40000047ab9 */ /* 0x000fc60000000a00 */
[----:B------:R-:W-:Y:S02]  /*11e80*/  IMAD.IADD R3, R3, 0x1, R0 ;  /* 0x0000000103037824 */ /* 0x000fe400078e0200 */
[----:B------:R-:W-:Y:S02]  /*11e90*/  IMAD R0, R4, UR4, RZ ;  /* 0x0000000404007c24 */ /* 0x000fe4000f8e02ff */
[----:B--2---:R-:W1:Y:S01]  /*11ea0*/  S2R R4, SR_TID.X ;  /* 0x0000000000047919 */ /* 0x004e620000002100 */
[----:B------:R-:W-:-:S04]  /*11eb0*/  IMAD.WIDE.U32 R2, R33, UR4, R2 ;  /* 0x0000000421027c25 */ /* 0x000fc8000f8e0002 */
[----:B------:R-:W-:Y:S01]  /*11ec0*/  IMAD R0, R33, UR5, R0 ;  /* 0x0000000521007c24 */ /* 0x000fe2000f8e0200 */
[----:B------:R-:W-:Y:S01]  /*11ed0*/  ULDC.64 UR4, c[0x0][0x308] ;  /* 0x0000c20000047ab9 */ /* 0x000fe20000000a00 */
[----:B0-----:R-:W-:Y:S02]  /*11ee0*/  IMAD.SHL.U32 R7, R7, 0x8, RZ ;  /* 0x0000000807077824 */ /* 0x001fe400078e00ff */
[----:B------:R-:W-:Y:S02]  /*11ef0*/  IMAD.IADD R3, R3, 0x1, R0 ;  /* 0x0000000103037824 */ /* 0x000fe400078e0200 */
[----:B------:R-:W-:Y:S01]  /*11f00*/  IMAD R0, R23, UR4, RZ ;  /* 0x0000000417007c24 */ /* 0x000fe2000f8e02ff */
[----:B------:R-:W-:Y:S01]  /*11f10*/  LOP3.LUT R7, R7, 0x38, RZ, 0xc0, !PT ;  /* 0x0000003807077812 */ /* 0x000fe200078ec0ff */
[----:B------:R-:W-:-:S04]  /*11f20*/  IMAD.WIDE.U32 R2, R26, UR4, R2 ;  /* 0x000000041a027c25 */ /* 0x000fc8000f8e0002 */
[----:B------:R-:W-:Y:S01]  /*11f30*/  IMAD R0, R26, UR5, R0 ;  /* 0x000000051a007c24 */ /* 0x000fe2000f8e0200 */
[----:B------:R-:W-:Y:S01]  /*11f40*/  ULDC.64 UR4, c[0x0][0x2e8] ;  /* 0x0000ba0000047ab9 */ /* 0x000fe20000000a00 */
[----:B-1----:R-:W-:-:S04]  /*11f50*/  LOP3.LUT R4, R4, 0x7f, RZ, 0xc0, !PT ;  /* 0x0000007f04047812 */ /* 0x002fc800078ec0ff */
[----:B------:R-:W-:Y:S01]  /*11f60*/  SHF.R.U32.HI R5, RZ, 0x3, R4 ;  /* 0x00000003ff057819 */ /* 0x000fe20000011604 */
[----:B------:R-:W-:Y:S01]  /*11f70*/  IMAD.IADD R4, R3, 0x1, R0 ;  /* 0x0000000103047824 */ /* 0x000fe200078e0200 */
[----:B------:R-:W-:Y:S01]  /*11f80*/  LEA R0, P0, R2, UR4, 0x1 ;  /* 0x0000000402007c11 */ /* 0x000fe2000f8008ff */
[----:B------:R-:W-:Y:S02]  /*11f90*/  ULDC UR4, c[0x0][0x2f4] ;  /* 0x0000bd0000047ab9 */ /* 0x000fe40000000800 */
[----:B------:R-:W-:Y:S01]  /*11fa0*/  ISETP.GE.AND P2, PT, R7, UR4, PT ;  /* 0x0000000407007c0c */ /* 0x000fe2000bf46270 */
[----:B------:R-:W-:Y:S01]  /*11fb0*/  IMAD.IADD R32, R32, 0x1, -R5 ;  /* 0x0000000120207824 */ /* 0x000fe200078e0a05 */
[----:B------:R-:W-:Y:S01]  /*11fc0*/  LEA.HI.X R4, R2, UR5, R4, 0x1, P0 ;  /* 0x0000000502047c11 */ /* 0x000fe200080f0c04 */
[----:B------:R-:W-:Y:S01]  /*11fd0*/  UMOV UR5, 0xffffffff ;  /* 0xffffffff00057882 */ /* 0x000fe20000000000 */
[----:B------:R-:W-:Y:S02]  /*11fe0*/  IMAD R5, R18, 0x1800, R28 ;  /* 0x0000180012057824 */ /* 0x000fe400078e021c */
[----:B------:R-:W-:-:S07]  /*11ff0*/  ISETP.GE.AND P0, PT, R32, 0x1, PT ;  /* 0x000000012000780c */ /* 0x000fce0003f06270 */
        /* <DEDUP_REMOVED lines=54> */
.L_x_2722:
        /* <DEDUP_REMOVED lines=10> */
.L_x_2646:
        /* <DEDUP_REMOVED lines=11> */
.L_x_2647:
        /* <DEDUP_REMOVED lines=23> */
.L_x_2649:
[----:B------:R-:W-:Y:S05]  /*12620*/  BSYNC B6 ;  /* 0x0000000000067941 */ /* 0x000fea0003800000 */
.L_x_2648:
[----:B0-----:R-:W2:Y:S01]  /*12630*/  LDL.LU R2, [R1] ;  /* 0x0000000001027983 */ /* 0x001ea20000300800 */
[----:B------:R-:W0:Y:S01]  /*12640*/  LDC R21, c[0x0][0x448] ;  /* 0x00011200ff157b82 */ /* 0x000e220000000800 */
[----:B------:R-:W-:Y:S01]  /*12650*/  ULDC.64 UR4, c[0x0][0x298] ;  /* 0x0000a60000047ab9 */ /* 0x000fe20000000a00 */
[----:B------:R-:W-:Y:S01]  /*12660*/  LOP3.LUT P6, RZ, R16, 0x200, RZ, 0xc0, !PT ;  /* 0x0000020010ff7812 */ /* 0x000fe200078cc0ff */
[----:B------:R-:W3:Y:S01]  /*12670*/  S2R R20, SR_TID.X ;  /* 0x0000000000147919 */ /* 0x000ee20000002100 */
[----:B------:R-:W-:Y:S01]  /*12680*/  SHF.R.S32.HI R4, RZ, 0x1f, R27 ;  /* 0x0000001fff047819 */ /* 0x000fe2000001141b */
[----:B------:R-:W4:Y:S03]  /*12690*/  S2R R7, SR_TID.X ;  /* 0x0000000000077919 */ /* 0x000f260000002100 */
[----:B------:R-:W-:Y:S02]  /*126a0*/  SEL R4, R4, RZ, !P6 ;  /* 0x000000ff04047207 */ /* 0x000fe40007000000 */
[----:B---3--:R-:W-:Y:S01]  /*126b0*/  LOP3.LUT R20, R20, 0x7f, RZ, 0xc0, !PT ;  /* 0x0000007f14147812 */ /* 0x008fe200078ec0ff */
[----:B----4-:R-:W-:-:S05]  /*126c0*/  IMAD.SHL.U32 R7, R7, 0x8, RZ ;  /* 0x0000000807077824 */ /* 0x010fca00078e00ff */
[----:B------:R-:W-:Y:S02]  /*126d0*/  LOP3.LUT R7, R7, 0x38, RZ, 0xc0, !PT ;  /* 0x0000003807077812 */ /* 0x000fe400078ec0ff */
[----:B--2---:R-:W-:-:S05]  /*126e0*/  SHF.R.S32.HI R0, RZ, 0x1f, R2 ;  /* 0x0000001fff007819 */ /* 0x004fca0000011402 */
        /* <DEDUP_REMOVED lines=10> */
[----:B------:R-:W-:Y:S01]  /*12790*/  IMAD.IADD R3, R3, 0x1, R0 ;  /* 0x0000000103037824 */ /* 0x000fe200078e0200 */
[----:B------:R-:W-:Y:S02]  /*127a0*/  SEL R0, R27, RZ, !P6 ;  /* 0x000000ff1b007207 */ /* 0x000fe40007000000 */
[----:B0-----:R-:W-:Y:S02]  /*127b0*/  ISETP.NE.AND P6, PT, R21, 0x1, PT ;  /* 0x000000011500780c */ /* 0x001fe40003fc5270 */
[----:B------:R-:W-:Y:S01]  /*127c0*/  SHF.R.U32.HI R21, RZ, 0x3, R20 ;  /* 0x00000003ff157819 */ /* 0x000fe20000011614 */
[C---:B------:R-:W-:Y:S01]  /*127d0*/  IMAD.WIDE.U32 R2, R0.reuse, UR4, R2 ;  /* 0x0000000400027c25 */ /* 0x040fe2000f8e0002 */
[----:B------:R-:W0:Y:S03]  /*127e0*/  S2R R20, SR_TID.X ;  /* 0x0000000000147919 */ /* 0x000e260000002100 */
[----:B------:R-:W-:Y:S01]  /*127f0*/  IMAD R4, R0, UR5, R4 ;  /* 0x0000000500047c24 */ /* 0x000fe2000f8e0204 */
[----:B------:R-:W-:-:S03]  /*12800*/  ULDC.64 UR4, c[0x0][0x2d0] ;  /* 0x0000b40000047ab9 */ /* 0x000fc60000000a00 */
[----:B------:R-:W-:Y:S02]  /*12810*/  IMAD.IADD R3, R3, 0x1, R4 ;  /* 0x0000000103037824 */ /* 0x000fe400078e0204 */
[----:B------:R-:W2:Y:S08]  /*12820*/  @P6 LDC R6, c[0x0][0x44c] ;  /* 0x00011300ff066b82 */ /* 0x000eb00000000800 */
[----:B------:R-:W3:Y:S01]  /*12830*/  @P6 LDC R5, c[0x0][0x450] ;  /* 0x00011400ff056b82 */ /* 0x000ee20000000800 */
[----:B0-----:R-:W-:-:S05]  /*12840*/  IMAD.SHL.U32 R20, R20, 0x10, RZ ;  /* 0x0000001014147824 */ /* 0x001fca00078e00ff */
[----:B------:R-:W-:-:S05]  /*12850*/  LOP3.LUT R20, R21, 0x70, R20, 0xf8, !PT ;  /* 0x0000007015147812 */ /* 0x000fca00078ef814 */
[----:B------:R-:W-:Y:S02]  /*12860*/  IMAD.IADD R0, R20, 0x1, R34 ;  /* 0x0000000114007824 */ /* 0x000fe400078e0222 */
[----:B------:R-:W0:Y:S02]  /*12870*/  S2R R20, SR_TID.X ;  /* 0x0000000000147919 */ /* 0x000e240000002100 */
[----:B--2---:R-:W-:-:S04]  /*12880*/  @P6 IMAD.HI.U32 R6, R0, R6, RZ ;  /* 0x0000000600066227 */ /* 0x004fc800078e00ff */
[----:B------:R-:W-:Y:S01]  /*12890*/  IMAD.MOV.U32 R4, RZ, RZ, R0 ;  /* 0x000000ffff047224 */ /* 0x000fe200078e0000 */
[----:B---3--:R-:W-:Y:S02]  /*128a0*/  @P6 SHF.R.U32.HI R4, RZ, R5, R6 ;  /* 0x00000005ff046219 */ /* 0x008fe40000011606 */
[----:B------:R-:W2:Y:S03]  /*128b0*/  LDC R6, c[0x0][0x448] ;  /* 0x00011200ff067b82 */ /* 0x000ea60000000800 */
[----:B------:R-:W-:Y:S02]  /*128c0*/  IMAD.MOV R5, RZ, RZ, -R4 ;  /* 0x000000ffff057224 */ /* 0x000fe400078e0a04 */
[----:B------:R-:W-:Y:S01]  /*128d0*/  IMAD.WIDE.U32 R2, R4, UR4, R2 ;  /* 0x0000000404027c25 */ /* 0x000fe2000f8e0002 */
[----:B0-----:R-:W-:-:S03]  /*128e0*/  LOP3.LUT R20, R20, 0x7f, RZ, 0xc0, !PT ;  /* 0x0000007f14147812 */ /* 0x001fc600078ec0ff */
[----:B--2---:R-:W-:Y:S01]  /*128f0*/  IMAD R0, R6, R5, R0 ;  /* 0x0000000506007224 */ /* 0x004fe200078e0200 */
[----:B------:R-:W-:Y:S02]  /*12900*/  SHF.R.S32.HI R5, RZ, 0x1f, R4 ;  /* 0x0000001fff057819 */ /* 0x000fe40000011404 */
[----:B------:R-:W-:-:S03]  /*12910*/  SHF.R.U32.HI R8, RZ, 0x3, R20 ;  /* 0x00000003ff087819 */ /* 0x000fc60000011614 */
        /* <DEDUP_REMOVED lines=14> */
[----:B------:R-:W-:-:S03]  /*12a00*/  UMOV UR5, 0xffffffff ;  /* 0xffffffff00057882 */ /* 0x000fc60000000000 */
[----:B------:R-:W-:Y:S07]  /*12a10*/  BRA.DIV UR5, `(.L_x_2650) ;  /* 0x0000003a05c07947 */ /* 0x000fee000b800000 */
[----:B------:R-:W0:Y:S01]  /*12a20*/  SHFL.IDX PT, R3, R0, RZ, 0x181f ;  /* 0x00181fff00037589 */ /* 0x000e2200000e0000 */
[----:B------:R-:W-:Y:S02]  /*12a30*/  IMAD R36, R36, R6, RZ ;  /* 0x0000000624247224 */ /* 0x000fe400078e02ff */
        /* <DEDUP_REMOVED lines=72> */
.L_x_2739:
        /* <DEDUP_REMOVED lines=10> */
.L_x_2651:
        /* <DEDUP_REMOVED lines=18> */
.L_x_2740:
[----:B------:R-:W-:Y:S05]  /*13080*/  BSYNC B0 ;  /* 0x0000000000007941 */ /* 0x000fea0003800000 */
.L_x_2652:
[----:B------:R-:W-:-:S05]  /*13090*/  IMAD.U32 R2, RZ, RZ, UR36 ;  /* 0x00000024ff027e24 */ /* 0x000fca000f8e00ff */
[----:B------:R-:W-:-:S13]  /*130a0*/  ISETP.NE.AND P0, PT, R2, 0x3, PT ;  /* 0x000000030200780c */ /* 0x000fda0003f05270 */
[----:B------:R-:W-:Y:S05]  /*130b0*/  @!P0 BRA `(.L_x_2654) ;  /* 0x0000000000048947 */ /* 0x000fea0003800000 */
[----:B------:R-:W-:Y:S01]  /*130c0*/  BPT.TRAP 0x1 ;  /* 0x000000040000795c */ /* 0x000fe20000300000 */
.L_x_2654:
[----:B0-----:R-:W-:Y:S01]  /*130d0*/  SHF.L.U32 R0, R22, 0x1f, RZ ;  /* 0x0000001f16007819 */ /* 0x001fe200000006ff */
[----:B------:R-:W-:Y:S03]  /*130e0*/  BSSY B0, `(.L_x_2655) ;  /* 0x0000003000007945 */ /* 0x000fe60003800000 */
[----:B------:R-:W0:Y:S02]  /*130f0*/  SYNCS.PHASECHK.TRANS64.TRYWAIT P0, [R19+URZ+0x22860], R0 ;  /* 0x02286000130075a7 */ /* 0x000e24000800017f */
[----:B0-----:R-:W-:Y:S05]  /*13100*/  @!P0 BRA `(.L_x_2656) ;  /* 0x0000003c00bc8947 */ /* 0x001fea0003800000 */
.L_x_2741:
[----:B------:R-:W-:Y:S05]  /*13110*/  BSYNC B0 ;  /* 0x0000000000007941 */ /* 0x000fea0003800000 */
.L_x_2655:
[----:B------:R-:W0:Y:S01]  /*13120*/  LDL.LU R2, [R1+0x8] ;  /* 0x0000080001027983 */ /* 0x000e220000300800 */
[----:B------:R-:W-:-:S03]  /*13130*/  ULDC.64 UR4, c[0x0][0x328] ;  /* 0x0000ca0000047ab9 */ /* 0x000fc60000000a00 */
[----:B------:R-:W2:Y:S04]  /*13140*/  LDL.LU R6, [R1+0xc] ;  /* 0x00000c0001067983 */ /* 0x000ea80000300800 */
[----:B------:R-:W3:Y:S01]  /*13150*/  LDL.LU R4, [R1+0x14] ;  /* 0x0000140001047983 */ /* 0x000ee20000300800 */
[C---:B------:R-:W-:Y:S02]  /*13160*/  LOP3.LUT P3, RZ, R16.reuse, 0x10, RZ, 0xc0, !PT ;  /* 0x0000001010ff7812 */ /* 0x040fe4000786c0ff */
[C---:B------:R-:W-:Y:S02]  /*13170*/  LOP3.LUT P2, RZ, R16.reuse, 0x8, RZ, 0xc0, !PT ;  /* 0x0000000810ff7812 */ /* 0x040fe4000784c0ff */
[C---:B------:R-:W-:Y:S02]  /*13180*/  LOP3.LUT P1, RZ, R16.reuse, 0x4, RZ, 0xc0, !PT ;  /* 0x0000000410ff7812 */ /* 0x040fe4000782c0ff */
[----:B------:R-:W-:-:S02]  /*13190*/  LOP3.LUT P4, RZ, R16, 0x1, RZ, 0xc0, !PT ;  /* 0x0000000110ff7812 */ /* 0x000fc4000788c0ff */
[----:B------:R-:W-:Y:S01]  /*131a0*/  SEL R7, RZ, 0x8, P1 ;  /* 0x00000008ff077807 */ /* 0x000fe20000800000 */
[----:B0-----:R-:W-:Y:S02]  /*131b0*/  IMAD R0, R2, UR4, RZ ;  /* 0x0000000402007c24 */ /* 0x001fe4000f8e02ff */
[----:B------:R-:W-:-:S04]  /*131c0*/  IMAD.WIDE.U32 R2, R35, UR4, RZ ;  /* 0x0000000423027c25 */ /* 0x000fc8000f8e00ff */
[----:B------:R-:W-:Y:S01]  /*131d0*/  IMAD R5, R35, UR5, R0 ;  /* 0x0000000523057c24 */ /* 0x000fe2000f8e0200 */
[----:B------:R-:W-:Y:S02]  /*131e0*/  ULDC.64 UR4, c[0x0][0x338] ;  /* 0x0000ce0000047ab9 */ /* 0x000fe40000000a00 */
[----:B--2---:R-:W-:Y:S02]  /*131f0*/  IMAD R0, R6, UR4, RZ ;  /* 0x0000000406007c24 */ /* 0x004fe4000f8e02ff */
[----:B------:R-:W-:Y:S02]  /*13200*/  IMAD.IADD R3, R3, 0x1, R5 ;  /* 0x0000000103037824 */ /* 0x000fe400078e0205 */
[C---:B------:R-:W-:Y:S01]  /*13210*/  IMAD R5, R33.reuse, UR5, R0 ;  /* 0x0000000521057c24 */ /* 0x040fe2000f8e0200 */
[----:B------:R-:W-:Y:S01]  /*13220*/  SEL R0, RZ, 0x2, P3 ;  /* 0x00000002ff007807 */ /* 0x000fe20001800000 */
[----:B------:R-:W-:Y:S01]  /*13230*/  IMAD.WIDE.U32 R2, R33, UR4, R2 ;  /* 0x0000000421027c25 */ /* 0x000fe2000f8e0002 */
        /* <DEDUP_REMOVED lines=11> */
[----:B---3--:R-:W-:Y:S01]  /*132f0*/  IADD3 R0, R3, R0, R4 ;  /* 0x0000000003007210 */ /* 0x008fe20007ffe004 */
[----:B------:R-:W-:-:S04]  /*13300*/  IMAD R4, R18, 0x6000, R28 ;  /* 0x0000600012047824 */ /* 0x000fc800078e021c */
[----:B------:R-:W-:Y:S01]  /*13310*/  IMAD.IADD R7, R0, 0x1, R7 ;  /* 0x0000000100077824 */ /* 0x000fe200078e0207 */
[----:B------:R-:W-:Y:S06]  /*13320*/  BRA.DIV UR4, `(.L_x_2657) ;  /* 0x0000003e04487947 */ /* 0x000fec000b800000 */
[----:B------:R-:W0:Y:S01]  /*13330*/  S2R R2, SR_TID.X ;  /* 0x0000000000027919 */ /* 0x000e220000002100 */
[----:B------:R-:W-:Y:S01]  /*13340*/  IMAD R4, R4, 0x2, R17 ;  /* 0x0000000204047824 */ /* 0x000fe200078e0211 */
[C---:B------:R-:W-:Y:S01]  /*13350*/  LOP3.LUT P2, RZ, R7.reuse, 0x2, RZ, 0xc0, !PT ;  /* 0x0000000207ff7812 */ /* 0x040fe2000784c0ff */
[----:B------:R-:W2:Y:S01]  /*13360*/  SHFL.IDX PT, R14, R5, RZ, 0x181f ;  /* 0x00181fff050e7589 */ /* 0x000ea200000e0000 */
[----:B------:R-:W-:-:S03]  /*13370*/  LOP3.LUT P1, RZ, R7, 0x4, RZ, 0xc0, !PT ;  /* 0x0000000407ff7812 */ /* 0x000fc6000782c0ff */
        /* <DEDUP_REMOVED lines=18> */
[----:B--2---:R-:W0:Y:S02]  /*134a0*/  SHFL.IDX PT, R3, R6, 0x1, 0x181f ;  /* 0x00381f0006037f89 */ /* 0x004e2400000e0000 */
        /* <DEDUP_REMOVED lines=25> */
[C---:B------:R-:W-:Y:S01]  /*13640*/  ISETP.LT.OR P3, PT, R32.reuse, 0x31, P4 ;  /* 0x000000312000780c */ /* 0x040fe20002761670 */
[----:B------:R-:W0:Y:S04]  /*13650*/  SHFL.IDX PT, R3, R6, 0x4, 0x181f ;  /* 0x00981f0006037f89 */ /* 0x000e2800000e0000 */
[----:B------:R-:W2:Y:S08]  /*13660*/  SHFL.IDX PT, R6, R6, 0x5, 0x181f ;  /* 0x00b81f0006067f89 */ /* 0x000eb000000e0000 */
        /* <DEDUP_REMOVED lines=8> */
[----:B------:R3:W4:Y:S02]  /*136f0*/  SHFL.IDX PT, R14, R5, 0x5, 0x181f ;  /* 0x00b81f00050e7f89 */ /* 0x00072400000e0000 */
        /* <DEDUP_REMOVED lines=9> */
.L_x_2755:
[----:B0--3--:R-:W-:Y:S02]  /*13790*/  IADD3 R2, P3, R14, R0, RZ ;  /* 0x000000000e027210 */ /* 0x009fe40007f7e0ff */
        /* <DEDUP_REMOVED lines=14> */
.L_x_2658:
        /* <DEDUP_REMOVED lines=11> */
.L_x_2659:
[----:B------:R-:W2:Y:S01]  /*13930*/  LDL.LU R2, [R1+0x4] ;  /* 0x0000040001027983 */ /* 0x000ea20000300800 */
[----:B------:R0:W-:Y:S01]  /*13940*/  SYNCS.ARRIVE.TRANS64.A1T0 RZ, [R19+URZ+0x22850], RZ ;  /* 0x022850ff13ff79a7 */ /* 0x0001e2000810003f */
[----:B------:R-:W-:Y:S01]  /*13950*/  BSSY B0, `(.L_x_2660) ;  /* 0x00000e1000007945 */ /* 0x000fe20003800000 */
[----:B--2---:R-:W-:-:S05]  /*13960*/  VIADD R10, R2, 0xfffffffe ;  /* 0xfffffffe020a7836 */ /* 0x004fca0000000000 */
[----:B------:R-:W-:-:S13]  /*13970*/  ISETP.GE.AND P0, PT, R10, R31, PT ;  /* 0x0000001f0a00720c */ /* 0x000fda0003f06270 */
[----:B0-----:R-:W-:Y:S05]  /*13980*/  @!P0 BRA `(.L_x_2661) ;  /* 0x0000000c00748947 */ /* 0x001fea0003800000 */
.L_x_2674:
[----:B0-----:R-:W0:Y:S01]  /*13990*/  S2R R2, SR_TID.X ;  /* 0x0000000000027919 */ /* 0x001e220000002100 */
[----:B--2---:R-:W2:Y:S01]  /*139a0*/  LDC R3, c[0x0][0x430] ;  /* 0x00010c00ff037b82 */ /* 0x004ea20000000800 */
[----:B------:R-:W-:Y:S02]  /*139b0*/  IMAD R8, R10, 0x60, R29 ;  /* 0x000000600a087824 */ /* 0x000fe400078e021d */
[----:B------:R-:W-:Y:S01]  /*139c0*/  VIADD R18, R18, 0x1 ;  /* 0x0000000112127836 */ /* 0x000fe20000000000 */
[----:B--2---:R-:W-:Y:S02]  /*139d0*/  ISETP.NE.AND P0, PT, R3, 0x1, PT ;  /* 0x000000010300780c */ /* 0x004fe40003f05270 */
[----:B0-----:R-:W-:-:S04]  /*139e0*/  LOP3.LUT R2, R2, 0x7f, RZ, 0xc0, !PT ;  /* 0x0000007f02027812 */ /* 0x001fc800078ec0ff */
[----:B------:R-:W-:Y:S02]  /*139f0*/  SHF.R.U32.HI R4, RZ, 0x3, R2 ;  /* 0x00000003ff047819 */ /* 0x000fe40000011602 */
[----:B------:R-:W0:Y:S05]  /*13a00*/  S2R R2, SR_TID.X ;  /* 0x0000000000027919 */ /* 0x000e2a0000002100 */
[----:B------:R-:W2:Y:S08]  /*13a10*/  @P0 LDC R3, c[0x0][0x434] ;  /* 0x00010d00ff030b82 */ /* 0x000eb00000000800 */
[----:B---3--:R-:W3:Y:S01]  /*13a20*/  @P0 LDC R7, c[0x0][0x438] ;  /* 0x00010e00ff070b82 */ /* 0x008ee20000000800 */
[----:B0-----:R-:W-:-:S05]  /*13a30*/  IMAD.SHL.U32 R2, R2, 0x10, RZ ;  /* 0x0000001002027824 */ /* 0x001fca00078e00ff */
[----:B------:R-:W-:-:S04]  /*13a40*/  LOP3.LUT R2, R4, 0x70, R2, 0xf8, !PT ;  /* 0x0000007004027812 */ /* 0x000fc800078ef802 */
[C---:B------:R-:W-:Y:S01]  /*13a50*/  ISETP.GT.U32.AND P1, PT, R2.reuse, 0x5f, PT ;  /* 0x0000005f0200780c */ /* 0x040fe20003f24070 */
[----:B------:R-:W-:-:S04]  /*13a60*/  IMAD.IADD R8, R2, 0x1, R8 ;  /* 0x0000000102087824 */ /* 0x000fc800078e0208 */
[----:B--2---:R-:W-:-:S04]  /*13a70*/  @P0 IMAD.HI.U32 R2, R8, R3, RZ ;  /* 0x0000000308020227 */ /* 0x004fc800078e00ff */
[----:B------:R-:W-:Y:S01]  /*13a80*/  IMAD.MOV.U32 R9, RZ, RZ, R8 ;  /* 0x000000ffff097224 */ /* 0x000fe200078e0008 */
[----:B---3--:R-:W-:-:S03]  /*13a90*/  @P0 SHF.R.U32.HI R9, RZ, R7, R2 ;  /* 0x00000007ff090219 */ /* 0x008fc60000011602 */
[----:B------:R-:W0:Y:S01]  /*13aa0*/  @!P1 LDC.64 R4, c[0x0][0x428] ;  /* 0x00010a00ff049b82 */ /* 0x000e220000000a00 */
[----:B------:R-:W-:-:S07]  /*13ab0*/  @!P1 SHF.R.S32.HI R3, RZ, 0x1f, R9 ;  /* 0x0000001fff039819 */ /* 0x000fce0000011409 */
[----:B------:R-:W2:Y:S01]  /*13ac0*/  @!P1 LDC.64 R6, c[0x0][0x418] ;  /* 0x00010600ff069b82 */ /* 0x000ea20000000a00 */
[----:B0-----:R-:W-:-:S04]  /*13ad0*/  @!P1 IMAD R2, R30, R4, RZ ;  /* 0x000000041e029224 */ /* 0x001fc800078e02ff */
[----:B------:R-:W-:Y:S02]  /*13ae0*/  @!P1 IMAD R5, R25, R5, R2 ;  /* 0x0000000519059224 */ /* 0x000fe400078e0202 */
[----:B------:R-:W-:-:S04]  /*13af0*/  @!P1 IMAD.MOV.U32 R2, RZ, RZ, R9 ;  /* 0x000000ffff029224 */ /* 0x000fc800078e0009 */
[----:B------:R-:W-:-:S04]  /*13b00*/  @!P1 IMAD.WIDE.U32 R2, R25, R4, R2 ;  /* 0x0000000419029225 */ /* 0x000fc800078e0002 */
[----:B------:R-:W-:Y:S01]  /*13b10*/  @!P1 IMAD.IADD R5, R5, 0x1, R3 ;  /* 0x0000000105059824 */ /* 0x000fe200078e0203 */
[C---:B--2---:R-:W-:Y:S01]  /*13b20*/  @!P1 LEA R6, P0, R2.reuse, R6, 0x2 ;  /* 0x0000000602069211 */ /* 0x044fe200078010ff */
[----:B------:R-:W-:Y:S02]  /*13b30*/  IMAD.MOV.U32 R4, RZ, RZ, RZ ;  /* 0x000000ffff047224 */ /* 0x000fe400078e00ff */
[----:B------:R-:W-:Y:S01]  /*13b40*/  IMAD.U32 R11, RZ, RZ, UR36 ;  /* 0x00000024ff0b7e24 */ /* 0x000fe2000f8e00ff */
        /* <DEDUP_REMOVED lines=13> */
[----:B------:R-:W-:Y:S01]  /*13c20*/  ISETP.GT.AND P2, PT, R2, R31, PT ;  /* 0x0000001f0200720c */ /* 0x000fe20003f44270 */
[----:B0-----:R-:W-:-:S12]  /*13c30*/  @!P1 BRA `(.L_x_2662) ;  /* 0x0000000000049947 */ /* 0x001fd80003800000 */
[----:B------:R-:W-:Y:S01]  /*13c40*/  BPT.TRAP 0x1 ;  /* 0x000000040000795c */ /* 0x000fe20000300000 */
.L_x_2662:
[----:B------:R-:W-:Y:S01]  /*13c50*/  IMAD R6, R18, 0x8, R17 ;  /* 0x0000000812067824 */ /* 0x000fe200078e0211 */
[----:B------:R-:W-:Y:S01]  /*13c60*/  SHF.L.U32 R21, R22, 0x1f, RZ ;  /* 0x0000001f16157819 */ /* 0x000fe200000006ff */
[----:B------:R-:W-:Y:S01]  /*13c70*/  BSSY B1, `(.L_x_2663) ;  /* 0x0000004000017945 */ /* 0x000fe20003800000 */
[----:B-1----:R-:W-:Y:S02]  /*13c80*/  SHF.R.S32.HI R19, RZ, 0x1f, R5 ;  /* 0x0000001fff137819 */ /* 0x002fe40000011405 */
[----:B------:R-:W0:Y:S02]  /*13c90*/  SYNCS.PHASECHK.TRANS64.TRYWAIT P0, [R6+URZ+0x22840], R21 ;  /* 0x02284015060075a7 */ /* 0x000e24000800017f */
[----:B0-----:R-:W-:Y:S05]  /*13ca0*/  @!P0 BRA `(.L_x_2664) ;  /* 0x0000003c00288947 */ /* 0x001fea0003800000 */
.L_x_2756:
[----:B------:R-:W-:Y:S05]  /*13cb0*/  BSYNC B1 ;  /* 0x0000000000017941 */ /* 0x000fea0003800000 */
.L_x_2663:
        /* <DEDUP_REMOVED lines=52> */
.L_x_2770:
        /* <DEDUP_REMOVED lines=8> */
.L_x_2666:
        /* <DEDUP_REMOVED lines=11> */
.L_x_2667:
[----:B------:R2:W-:Y:S01]  /*14130*/  SYNCS.ARRIVE.TRANS64.A1T0 RZ, [R6+URZ+0x22830], RZ ;  /* 0x022830ff06ff79a7 */ /* 0x0005e2000810003f */
[----:B------:R-:W-:Y:S05]  /*14140*/  @!P3 BRA `(.L_x_2668) ;  /* 0x000000000004b947 */ /* 0x000fea0003800000 */
[----:B------:R-:W-:Y:S01]  /*14150*/  BPT.TRAP 0x1 ;  /* 0x000000040000795c */ /* 0x000fe20000300000 */
.L_x_2668:
[----:B------:R-:W3:Y:S01]  /*14160*/  SYNCS.PHASECHK.TRANS64.TRYWAIT P0, [R6+URZ+0x22860], R21 ;  /* 0x02286015060075a7 */ /* 0x000ee2000800017f */
[----:B------:R-:W-:Y:S04]  /*14170*/  BSSY B1, `(.L_x_2669) ;  /* 0x0000002000017945 */ /* 0x000fe80003800000 */
[----:B---3--:R-:W-:Y:S05]  /*14180*/  @!P0 BRA `(.L_x_2670) ;  /* 0x0000003c00a88947 */ /* 0x008fea0003800000 */
.L_x_2771:
[----:B------:R-:W-:Y:S05]  /*14190*/  BSYNC B1 ;  /* 0x0000000000017941 */ /* 0x000fea0003800000 */
.L_x_2669:
[----:B------:R-:W-:Y:S01]  /*141a0*/  ULDC.64 UR4, c[0x0][0x328] ;  /* 0x0000ca0000047ab9 */ /* 0x000fe20000000a00 */
[C---:B------:R-:W-:Y:S01]  /*141b0*/  LOP3.LUT P5, RZ, R16.reuse, 0x1, RZ, 0xc0, !PT ;  /* 0x0000000110ff7812 */ /* 0x040fe200078ac0ff */
[----:B------:R-:W-:Y:S01]  /*141c0*/  IMAD R2, R19, UR4, RZ ;  /* 0x0000000413027c24 */ /* 0x000fe2000f8e02ff */
[----:B------:R-:W-:Y:S01]  /*141d0*/  LOP3.LUT P4, RZ, R16, 0x10, RZ, 0xc0, !PT ;  /* 0x0000001010ff7812 */ /* 0x000fe2000788c0ff */
[----:B------:R-:W-:Y:S01]  /*141e0*/  IMAD R8, R18, 0x6000, R28 ;  /* 0x0000600012087824 */ /* 0x000fe200078e021c */
[C---:B------:R-:W-:Y:S01]  /*141f0*/  LOP3.LUT P3, RZ, R16.reuse, 0x8, RZ, 0xc0, !PT ;  /* 0x0000000810ff7812 */ /* 0x040fe2000786c0ff */
[C---:B-1----:R-:W-:Y:S01]  /*14200*/  IMAD R7, R5.reuse, UR5, R2 ;  /* 0x0000000505077c24 */ /* 0x042fe2000f8e0202 */
[----:B------:R-:W-:Y:S01]  /*14210*/  LOP3.LUT P1, RZ, R16, 0x4, RZ, 0xc0, !PT ;  /* 0x0000000410ff7812 */ /* 0x000fe2000782c0ff */
        /* <DEDUP_REMOVED lines=17> */
[----:B------:R-:W1:Y:S01]  /*14330*/  SHFL.IDX PT, R14, R7, RZ, 0x181f ;  /* 0x00181fff070e7589 */ /* 0x000e6200000e0000 */
[----:B------:R-:W-:-:S03]  /*14340*/  IMAD R8, R8, 0x2, R17 ;  /* 0x0000000208087824 */ /* 0x000fc600078e0211 */
[----:B------:R-:W4:Y:S04]  /*14350*/  SHFL.IDX PT, R3, R9, RZ, 0x181f ;  /* 0x00181fff09037589 */ /* 0x000f2800000e0000 */
[----:B------:R-:W-:Y:S04]  /*14360*/  SHFL.IDX PT, R5, R9, 0x1, 0x181f ;  /* 0x00381f0009057f89 */ /* 0x000fe800000e0000 */
[----:B------:R-:W-:Y:S01]  /*14370*/  SHFL.IDX PT, R19, R9, 0x2, 0x181f ;  /* 0x00581f0009137f89 */ /* 0x000fe200000e0000 */
[----:B-1----:R-:W-:-:S03]  /*14380*/  IADD3 R2, P0, R14, R0, RZ ;  /* 0x000000000e027210 */ /* 0x002fc60007f1e0ff */
[----:B------:R-:W1:Y:S02]  /*14390*/  SHFL.IDX PT, R14, R7, 0x1, 0x181f ;  /* 0x00381f00070e7f89 */ /* 0x000e6400000e0000 */
[----:B----4-:R-:W-:-:S05]  /*143a0*/  IMAD.X R3, RZ, RZ, R3, P0 ;  /* 0x000000ffff037224 */ /* 0x010fca00000e0603 */
[----:B------:R-:W-:Y:S04]  /*143b0*/  LDGSTS.E.BYPASS.LTC128B.128 [R8+0x400], desc[UR46][R2.64], !P5 ;  /* 0x0040000002087fae */ /* 0x000fe8000e901d6e */
[----:B------:R-:W-:Y:S04]  /*143c0*/  LDGSTS.E.BYPASS.LTC128B.128 [R8+0x3400], desc[UR46][R2.64+0x80], !P4 ;  /* 0x0340008002087fae */ /* 0x000fe8000e101d6e */
[----:B------:R-:W-:Y:S04]  /*143d0*/  LDGSTS.E.BYPASS.LTC128B.128 [R8+0x6400], desc[UR46][R2.64+0x100], !P3 ;  /* 0x0640010002087fae */ /* 0x000fe8000d901d6e */
[----:B------:R4:W-:Y:S01]  /*143e0*/  LDGSTS.E.BYPASS.LTC128B.128 [R8+0x9400], desc[UR46][R2.64+0x180], !P1 ;  /* 0x0940018002087fae */ /* 0x0009e2000c901d6e */
[----:B-1----:R-:W-:-:S03]  /*143f0*/  IADD3 R4, P0, R14, R0, RZ ;  /* 0x000000000e047210 */ /* 0x002fc60007f1e0ff */
[----:B------:R-:W4:Y:S02]  /*14400*/  SHFL.IDX PT, R14, R7, 0x2, 0x181f ;  /* 0x00581f00070e7f89 */ /* 0x000f2400000e0000 */
[----:B------:R-:W-:-:S05]  /*14410*/  IMAD.X R5, RZ, RZ, R5, P0 ;  /* 0x000000ffff057224 */ /* 0x000fca00000e0605 */
[----:B------:R-:W-:Y:S04]  /*14420*/  LDGSTS.E.BYPASS.LTC128B.128 [R8+0xc00], desc[UR46][R4.64], !P5 ;  /* 0x00c0000004087fae */ /* 0x000fe8000e901d6e */
[----:B------:R-:W-:Y:S04]  /*14430*/  LDGSTS.E.BYPASS.LTC128B.128 [R8+0x3c00], desc[UR46][R4.64+0x80], !P4 ;  /* 0x03c0008004087fae */ /* 0x000fe8000e101d6e */
[----:B------:R-:W-:Y:S04]  /*14440*/  LDGSTS.E.BYPASS.LTC128B.128 [R8+0x6c00], desc[UR46][R4.64+0x100], !P3 ;  /* 0x06c0010004087fae */ /* 0x000fe8000d901d6e */
[----:B------:R1:W-:Y:S01]  /*14450*/  LDGSTS.E.BYPASS.LTC128B.128 [R8+0x9c00], desc[UR46][R4.64+0x180], !P1 ;  /* 0x09c0018004087fae */ /* 0x0003e2000c901d6e */
[----:B----4-:R-:W-:-:S03]  /*14460*/  IADD3 R2, P0, R14, R0, RZ ;  /* 0x000000000e027210 */ /* 0x010fc60007f1e0ff */
[----:B------:R-:W4:Y:S02]  /*14470*/  SHFL.IDX PT, R14, R7, 0x3, 0x181f ;  /* 0x00781f00070e7f89 */ /* 0x000f2400000e0000 */
[----:B------:R-:W-:Y:S02]  /*14480*/  IMAD.X R3, RZ, RZ, R19, P0 ;  /* 0x000000ffff037224 */ /* 0x000fe400000e0613 */
[----:B------:R-:W-:Y:S04]  /*14490*/  SHFL.IDX PT, R19, R9, 0x4, 0x181f ;  /* 0x00981f0009137f89 */ /* 0x000fe800000e0000 */
[----:B-1----:R-:W1:Y:S04]  /*144a0*/  SHFL.IDX PT, R5, R9, 0x3, 0x181f ;  /* 0x00781f0009057f89 */ /* 0x002e6800000e0000 */
[----:B------:R-:W-:Y:S04]  /*144b0*/  LDGSTS.E.BYPASS.LTC128B.128 [R8+0x1400], desc[UR46][R2.64], !P5 ;  /* 0x0140000002087fae */ /* 0x000fe8000e901d6e */
[----:B------:R-:W-:Y:S04]  /*144c0*/  LDGSTS.E.BYPASS.LTC128B.128 [R8+0x4400], desc[UR46][R2.64+0x80], !P4 ;  /* 0x0440008002087fae */ /* 0x000fe8000e101d6e */
[----:B------:R-:W-:Y:S01]  /*144d0*/  LDGSTS.E.BYPASS.LTC128B.128 [R8+0x7400], desc[UR46][R2.64+0x100], !P3 ;  /* 0x0740010002087fae */ /* 0x000fe2000d901d6e */
[----:B----4-:R-:W-:-:S03]  /*144e0*/  IADD3 R4, P0, R14, R0, RZ ;  /* 0x000000000e047210 */ /* 0x010fc60007f1e0ff */
[----:B------:R4:W-:Y:S04]  /*144f0*/  LDGSTS.E.BYPASS.LTC128B.128 [R8+0xa400], desc[UR46][R2.64+0x180], !P1 ;  /* 0x0a40018002087fae */ /* 0x0009e8000c901d6e */
[----:B------:R-:W4:Y:S01]  /*14500*/  SHFL.IDX PT, R14, R7, 0x4, 0x181f ;  /* 0x00981f00070e7f89 */ /* 0x000f2200000e0000 */
[----:B-1----:R-:W-:-:S03]  /*14510*/  IMAD.X R5, RZ, RZ, R5, P0 ;  /* 0x000000ffff057224 */ /* 0x002fc600000e0605 */
[----:B------:R-:W1:Y:S04]  /*14520*/  SHFL.IDX PT, R9, R9, 0x5, 0x181f ;  /* 0x00b81f0009097f89 */ /* 0x000e6800000e0000 */
[----:B------:R0:W-:Y:S04]  /*14530*/  LDGSTS.E.BYPASS.LTC128B.128 [R8+0x1c00], desc[UR46][R4.64], !P5 ;  /* 0x01c0000004087fae */ /* 0x0001e8000e901d6e */
[----:B------:R0:W-:Y:S04]  /*14540*/  LDGSTS.E.BYPASS.LTC128B.128 [R8+0x4c00], desc[UR46][R4.64+0x80], !P4 ;  /* 0x04c0008004087fae */ /* 0x0001e8000e101d6e */
[----:B------:R0:W-:Y:S04]  /*14550*/  LDGSTS.E.BYPASS.LTC128B.128 [R8+0x7c00], desc[UR46][R4.64+0x100], !P3 ;  /* 0x07c0010004087fae */ /* 0x0001e8000d901d6e */
[----:B------:R0:W-:Y:S01]  /*14560*/  LDGSTS.E.BYPASS.LTC128B.128 [R8+0xac00], desc[UR46][R4.64+0x180], !P1 ;  /* 0x0ac0018004087fae */ /* 0x0001e2000c901d6e */
[----:B----4-:R-:W-:-:S03]  /*14570*/  IADD3 R2, P0, R14, R0, RZ ;  /* 0x000000000e027210 */ /* 0x010fc60007f1e0ff */
[----:B------:R0:W4:Y:S02]  /*14580*/  SHFL.IDX PT, R14, R7, 0x5, 0x181f ;  /* 0x00b81f00070e7f89 */ /* 0x00012400000e0000 */
[----:B------:R-:W-:-:S05]  /*14590*/  IMAD.X R3, RZ, RZ, R19, P0 ;  /* 0x000000ffff037224 */ /* 0x000fca00000e0613 */
[----:B------:R0:W-:Y:S04]  /*145a0*/  LDGSTS.E.BYPASS.LTC128B.128 [R8+0x2400], desc[UR46][R2.64], !P5 ;  /* 0x0240000002087fae */ /* 0x0001e8000e901d6e */
[----:B------:R0:W-:Y:S04]  /*145b0*/  LDGSTS.E.BYPASS.LTC128B.128 [R8+0x5400], desc[UR46][R2.64+0x80], !P4 ;  /* 0x0540008002087fae */ /* 0x0001e8000e101d6e */
[----:B------:R0:W-:Y:S04]  /*145c0*/  LDGSTS.E.BYPASS.LTC128B.128 [R8+0x8400], desc[UR46][R2.64+0x100], !P3 ;  /* 0x0840010002087fae */ /* 0x0001e8000d901d6e */
[----:B-1----:R0:W-:Y:S02]  /*145d0*/  LDGSTS.E.BYPASS.LTC128B.128 [R8+0xb400], desc[UR46][R2.64+0x180], !P1 ;  /* 0x0b40018002087fae */ /* 0x0021e4000c901d6e */
.L_x_2785:
        /* <DEDUP_REMOVED lines=11> */
.L_x_2672:
        /* <DEDUP_REMOVED lines=11> */
.L_x_2673:
[----:B------:R0:W-:Y:S01]  /*14740*/  SYNCS.ARRIVE.TRANS64.A1T0 RZ, [R6+URZ+0x22850], RZ ;  /* 0x022850ff06ff79a7 */ /* 0x0001e2000810003f */
[----:B------:R-:W-:Y:S05]  /*14750*/  @P2 BRA `(.L_x_2674) ;  /* 0xfffffff0008c2947 */ /* 0x000fea000383ffff */
.L_x_2661:
[----:B------:R-:W-:Y:S05]  /*14760*/  BSYNC B0 ;  /* 0x0000000000007941 */ /* 0x000fea0003800000 */
.L_x_2660:
[----:B------:R-:W4:Y:S01]  /*14770*/  S2R R2, SR_TID.X ;  /* 0x0000000000027919 */ /* 0x000f220000002100 */
[----:B------:R-:W-:Y:S01]  /*14780*/  VIADD R18, R18, 0x1 ;  /* 0x0000000112127836 */ /* 0x000fe20000000000 */
[----:B------:R-:W-:Y:S04]  /*14790*/  BSSY B0, `(.L_x_2675) ;  /* 0x0000012000007945 */ /* 0x000fe80003800000 */
[----:B------:R-:W-:-:S04]  /*147a0*/  ISETP.NE.AND P0, PT, R18, 0x2, PT ;  /* 0x000000021200780c */ /* 0x000fc80003f05270 */
[----:B------:R-:W-:Y:S02]  /*147b0*/  SEL R5, RZ, 0x1, P0 ;  /* 0x00000001ff057807 */ /* 0x000fe40000000000 */
[----:B----4-:R-:W-:-:S04]  /*147c0*/  LOP3.LUT R2, R2, 0x7f, RZ, 0xc0, !PT ;  /* 0x0000007f02027812 */ /* 0x010fc800078ec0ff */
[----:B------:R-:W-:-:S13]  /*147d0*/  ISETP.NE.AND P1, PT, R2, RZ, PT ;  /* 0x000000ff0200720c */ /* 0x000fda0003f25270 */
[----:B------:R-:W-:Y:S05]  /*147e0*/  @P1 BRA `(.L_x_2676) ;  /* 0x0000000000301947 */ /* 0x000fea0003800000 */
[----:B------:R-:W4:Y:S01]  /*147f0*/  S2R R7, SR_LANEID ;  /* 0x0000000000077919 */ /* 0x000f220000000000 */
[----:B------:R-:W-:Y:S01]  /*14800*/  VOTEU.ANY UR4, UPT, PT ;  /* 0x0000000000047886 */ /* 0x000fe200038e0100 */
[----:B------:R-:W5:Y:S01]  /*14810*/  LDC.64 R2, c[0x0][0xc60] ;  /* 0x00031800ff027b82 */ /* 0x000f620000000a00 */
[----:B------:R-:W4:Y:S02]  /*14820*/  FLO.U32 R0, UR4 ;  /* 0x0000000400007d00 */ /* 0x000f2400080e0000 */
[----:B----4-:R-:W-:-:S06]  /*14830*/  ISETP.EQ.U32.AND P1, PT, R0, R7, PT ;  /* 0x000000070000720c */ /* 0x010fcc0003f22070 */
[----:B------:R-:W5:Y:S07]  /*14840*/  POPC R7, UR4 ;  /* 0x0000000400077d09 */ /* 0x000f6e0008000000 */
[----:B-----5:R-:W4:Y:S01]  /*14850*/  @P1 ATOMG.E.ADD.STRONG.GPU PT, R3, desc[UR46][R2.64], R7 ;  /* 0x00000007020319a8 */ /* 0x020f2200081ee1ee */
[----:B------:R-:W5:Y:S02]  /*14860*/  S2R R4, SR_LTMASK ;  /* 0x0000000000047919 */ /* 0x000f640000003900 */
[----:B-----5:R-:W-:-:S04]  /*14870*/  LOP3.LUT R4, R4, UR4, RZ, 0xc0, !PT ;  /* 0x0000000404047c12 */ /* 0x020fc8000f8ec0ff */
[----:B------:R-:W5:Y:S01]  /*14880*/  POPC R9, R4 ;  /* 0x0000000400097309 */ /* 0x000f620000000000 */
[----:B----4-:R-:W5:Y:S02]  /*14890*/  SHFL.IDX PT, R0, R3, R0, 0x1f ;  /* 0x00001f0003007589 */ /* 0x010f6400000e0000 */
[----:B-----5:R-:W-:-:S07]  /*148a0*/  IADD3 R24, R0, UR37, R9 ;  /* 0x0000002500187c10 */ /* 0x020fce000fffe009 */
.L_x_2676:
[----:B------:R-:W-:Y:S05]  /*148b0*/  BSYNC B0 ;  /* 0x0000000000007941 */ /* 0x000fea0003800000 */
.L_x_2675:
[----:B------:R-:W-:Y:S02]  /*148c0*/  SEL R18, R18, RZ, P0 ;  /* 0x000000ff12127207 */ /* 0x000fe40000000000 */
[----:B------:R-:W-:-:S07]  /*148d0*/  LOP3.LUT R22, R22, R5, RZ, 0x3c, !PT ;  /* 0x0000000516167212 */ /* 0x000fce00078e3cff */
.L_x_2635:
[----:B------:R-:W-:Y:S05]  /*148e0*/  BSYNC B7 ;  /* 0x0000000000077941 */ /* 0x000fea0003800000 */
.L_x_2633:
[----:B------:R-:W-:-:S13]  /*148f0*/  LOP3.LUT P0, RZ, R16, 0x400, RZ, 0xc0, !PT ;  /* 0x0000040010ff7812 */ /* 0x000fda000780c0ff */
[----:B------:R-:W-:Y:S05]  /*14900*/  @!P0 BRA `(.L_x_2677) ;  /* 0x0000000000248947 */ /* 0x000fea0003800000 */
[----:B------:R-:W-:Y:S05]  /*14910*/  WARPSYNC.ALL ;  /* 0x0000000000007948 */ /* 0x000fea0003800000 */
[----:B------:R-:W4:Y:S08]  /*14920*/  S2UR UR5, SR_CgaCtaId ;  /* 0x00000000000579c3 */ /* 0x000f300000008800 */
[----:B------:R-:W-:Y:S06]  /*14930*/  BAR.SYNC.DEFER_BLOCKING 0x5, 0x180 ;  /* 0x0146000000007b1d */ /* 0x000fec0000010000 */
[----:B------:R-:W-:-:S02]  /*14940*/  UMOV UR4, 0x400 ;  /* 0x0000040000047882 */ /* 0x000fc40000000000 */
[----:B----4-:R-:W-:-:S06]  /*14950*/  ULEA UR4, UR5, UR4, 0x18 ;  /* 0x0000000405047291 */ /* 0x010fcc000f8ec03f */
[----:B------:R-:W-:-:S05]  /*14960*/  IMAD.U32 R17, RZ, RZ, UR4 ;  /* 0x00000004ff117e24 */ /* 0x000fca000f8e00ff */
[----:B------:R4:W0:Y:S01]  /*14970*/  LDS.128 R24, [R17+0x228d0] ;  /* 0x0228d00011187984 */ /* 0x0008220000000c00 */
[----:B------:R-:W-:Y:S06]  /*14980*/  BAR.ARV 0x4, 0x180 ;  /* 0x0106000000007b1d */ /* 0x000fec0000002000 */
[----:B------:R-:W-:Y:S05]  /*14990*/  BRA `(.L_x_2678) ;  /* 0x0000000800cc7947 */ /* 0x000fea0003800000 */
.L_x_2677:
[----:B------:R-:W4:Y:S01]  /*149a0*/  S2R R8, SR_TID.X ;  /* 0x0000000000087919 */ /* 0x000f220000002100 */
[----:B------:R-:W-:Y:S01]  /*149b0*/  UMOV UR4, 0xffffffff ;  /* 0xffffffff00047882 */ /* 0x000fe20000000000 */
[----:B----4-:R-:W-:-:S04]  /*149c0*/  LOP3.LUT R8, R8, 0x1f, RZ, 0xc0, !PT ;  /* 0x0000001f08087812 */ /* 0x010fc800078ec0ff */
[----:B------:R-:W-:Y:S01]  /*149d0*/  ISETP.NE.AND P0, PT, R8, 0x1f, PT ;  /* 0x0000001f0800780c */ /* 0x000fe20003f05270 */
[----:B------:R-:W-:-:S12]  /*149e0*/  BRA.DIV UR4, `(.L_x_2679) ;  /* 0x0000003e046c7947 */ /* 0x000fd8000b800000 */
[----:B------:R-:W-:Y:S01]  /*149f0*/  IMAD.IADD R5, R27, 0x1, R8 ;  /* 0x000000011b057824 */ /* 0x000fe200078e0208 */
[----:B------:R-:W-:-:S04]  /*14a00*/  ULDC UR4, c[0x0][0xc3c] ;  /* 0x00030f0000047ab9 */ /* 0x000fc80000000800 */
[----:B------:R-:W-:-:S13]  /*14a10*/  ISETP.GE.OR P1, PT, R5, UR4, !P0 ;  /* 0x0000000405007c0c */ /* 0x000fda000c726670 */
[----:B------:R-:W4:Y:S02]  /*14a20*/  @!P1 LDC.64 R2, c[0x0][0xc80] ;  /* 0x00032000ff029b82 */ /* 0x000f240000000a00 */
[----:B----4-:R-:W-:-:S06]  /*14a30*/  @!P1 IMAD.WIDE R2, R5, 0x4, R2 ;  /* 0x0000000405029825 */ /* 0x010fcc00078e0202 */
[----:B------:R-:W4:Y:S01]  /*14a40*/  @!P1 LDG.E R2, desc[UR46][R2.64] ;  /* 0x0000002e02029981 */ /* 0x000f22000c1e1900 */
[----:B------:R-:W-:Y:S01]  /*14a50*/  IMAD.MOV.U32 R5, RZ, RZ, RZ ;  /* 0x000000ffff057224 */ /* 0x000fe200078e00ff */
[C---:B------:R-:W-:Y:S02]  /*14a60*/  ISETP.GE.U32.AND P2, PT, R8.reuse, 0x2, PT ;  /* 0x000000020800780c */ /* 0x040fe40003f46070 */
[C---:B------:R-:W-:Y:S01]  /*14a70*/  ISETP.GE.U32.AND P3, PT, R8.reuse, 0x4, PT ;  /* 0x000000040800780c */ /* 0x040fe20003f66070 */
[----:B------:R-:W-:Y:S01]  /*14a80*/  SHFL.IDX PT, R0, R24, RZ, 0x1f ;  /* 0x00001fff18007589 */ /* 0x000fe200000e0000 */
[C---:B------:R-:W-:Y:S02]  /*14a90*/  ISETP.GE.U32.AND P4, PT, R8.reuse, 0x8, PT ;  /* 0x000000080800780c */ /* 0x040fe40003f86070 */
[C---:B------:R-:W-:Y:S01]  /*14aa0*/  ISETP.GE.U32.AND P5, PT, R8.reuse, 0x10, PT ;  /* 0x000000100800780c */ /* 0x040fe20003fa6070 */
[----:B------:R-:W-:Y:S01]  /*14ab0*/  SHFL.IDX PT, R4, R24, 0x1, 0x1f ;  /* 0x00201f0018047f89 */ /* 0x000fe200000e0000 */
[----:B----4-:R-:W-:Y:S01]  /*14ac0*/  @!P1 IMAD.MOV.U32 R5, RZ, RZ, R2 ;  /* 0x000000ffff059224 */ /* 0x010fe200078e0002 */
[----:B------:R-:W-:-:S04]  /*14ad0*/  ISETP.NE.AND P1, PT, R8, RZ, PT ;  /* 0x000000ff0800720c */ /* 0x000fc80003f25270 */
[----:B------:R-:W0:Y:S02]  /*14ae0*/  SHFL.UP PT, R14, R5, 0x1, RZ ;  /* 0x04200000050e7989 */ /* 0x000e2400000e00ff */
[----:B0-23--:R-:W-:-:S05]  /*14af0*/  SEL R6, R14, RZ, P1 ;  /* 0x000000ff0e067207 */ /* 0x00dfca0000800000 */
        /* <DEDUP_REMOVED lines=13> */
[----:B------:R0:W2:Y:S02]  /*14bd0*/  SHFL.IDX PT, R14, R6, 0x1f, 0x1f ;  /* 0x03e01f00060e7f89 */ /* 0x0000a400000e0000 */
.L_x_2795:
[----:B------:R-:W-:Y:S02]  /*14be0*/  ULDC UR4, c[0x0][0xc38] ;  /* 0x00030e0000047ab9 */ /* 0x000fe40000000800 */
[----:B------:R-:W-:-:S04]  /*14bf0*/  IMAD.U32 R7, RZ, RZ, UR4 ;  /* 0x00000004ff077e24 */ /* 0x000fc8000f8e00ff */
[----:B--2---:R-:W-:-:S04]  /*14c00*/  IMAD R14, R14, R7, RZ ;  /* 0x000000070e0e7224 */ /* 0x004fc800078e02ff */
[----:B------:R-:W-:-:S05]  /*14c10*/  IMAD.IADD R9, R4, 0x1, R14 ;  /* 0x0000000104097824 */ /* 0x000fca00078e020e */
[----:B------:R-:W-:-:S13]  /*14c20*/  ISETP.GT.AND P6, PT, R9, R0, PT ;  /* 0x000000000900720c */ /* 0x000fda0003fc4270 */
[----:B------:R-:W-:Y:S05]  /*14c30*/  @P6 BRA `(.L_x_2680) ;  /* 0x00000000009c6947 */ /* 0x000fea0003800000 */
.L_x_2685:
[----:B------:R-:W2:Y:S01]  /*14c40*/  LDC R2, c[0x0][0xc3c] ;  /* 0x00030f00ff027b82 */ /* 0x000ea20000000800 */
[----:B------:R-:W-:-:S05]  /*14c50*/  VIADD R27, R27, 0x1f ;  /* 0x0000001f1b1b7836 */ /* 0x000fca0000000000 */
[----:B--2---:R-:W-:-:S13]  /*14c60*/  ISETP.GE.AND P6, PT, R27, R2, PT ;  /* 0x000000021b00720c */ /* 0x004fda0003fc6270 */
[----:B------:R-:W-:Y:S05]  /*14c70*/  @P6 BRA `(.L_x_2681) ;  /* 0x0000000400d06947 */ /* 0x000fea0003800000 */
[----:B------:R-:W2:Y:S01]  /*14c80*/  S2R R3, SR_TID.X ;  /* 0x0000000000037919 */ /* 0x000ea20000002100 */
[----:B------:R-:W-:Y:S01]  /*14c90*/  BSSY B0, `(.L_x_2682) ;  /* 0x0000009000007945 */ /* 0x000fe20003800000 */
[----:B------:R-:W-:Y:S01]  /*14ca0*/  IMAD.MOV.U32 R5, RZ, RZ, RZ ;  /* 0x000000ffff057224 */ /* 0x000fe200078e00ff */
[----:B--2---:R-:W-:-:S05]  /*14cb0*/  LOP3.LUT R3, R3, 0x1f, RZ, 0xc0, !PT ;  /* 0x0000001f03037812 */ /* 0x004fca00078ec0ff */
[----:B------:R-:W-:-:S05]  /*14cc0*/  IMAD.IADD R7, R27, 0x1, R3 ;  /* 0x000000011b077824 */ /* 0x000fca00078e0203 */
[----:B------:R-:W-:-:S13]  /*14cd0*/  ISETP.GE.OR P6, PT, R7, R2, !P0 ;  /* 0x000000020700720c */ /* 0x000fda00047c6670 */
[----:B------:R-:W-:Y:S05]  /*14ce0*/  @P6 BRA `(.L_x_2683) ;  /* 0x00000000000c6947 */ /* 0x000fea0003800000 */
[----:B------:R-:W2:Y:S02]  /*14cf0*/  LDC.64 R2, c[0x0][0xc80] ;  /* 0x00032000ff027b82 */ /* 0x000ea40000000a00 */
[----:B--2---:R-:W-:-:S05]  /*14d00*/  IMAD.WIDE R2, R7, 0x4, R2 ;  /* 0x0000000407027825 */ /* 0x004fca00078e0202 */
[----:B------:R2:W5:Y:S02]  /*14d10*/  LDG.E R5, desc[UR46][R2.64] ;  /* 0x0000002e02057981 */ /* 0x000564000c1e1900 */
.L_x_2683:
[----:B------:R-:W-:Y:S05]  /*14d20*/  BSYNC B0 ;  /* 0x0000000000007941 */ /* 0x000fea0003800000 */
.L_x_2682:
[----:B------:R-:W-:-:S03]  /*14d30*/  UMOV UR4, 0xffffffff ;  /* 0xffffffff00047882 */ /* 0x000fc60000000000 */
[----:B------:R-:W-:Y:S05]  /*14d40*/  BRA.DIV UR4, `(.L_x_2684) ;  /* 0x0000003e04b87947 */ /* 0x000fea000b800000 */
[----:B-----5:R-:W3:Y:S02]  /*14d50*/  SHFL.UP PT, R14, R5, 0x1, RZ ;  /* 0x04200000050e7989 */ /* 0x020ee400000e00ff */
[----:B---3--:R-:W-:-:S05]  /*14d60*/  SEL R14, R14, RZ, P1 ;  /* 0x000000ff0e0e7207 */ /* 0x008fca0000800000 */
[----:B------:R-:W-:-:S05]  /*14d70*/  IMAD.IADD R13, R5, 0x1, R14 ;  /* 0x00000001050d7824 */ /* 0x000fca00078e020e */
[----:B------:R-:W2:Y:S02]  /*14d80*/  SHFL.UP PT, R14, R13, 0x2, RZ ;  /* 0x044000000d0e7989 */ /* 0x000ea400000e00ff */
[----:B--2---:R-:W-:-:S05]  /*14d90*/  SEL R2, R14, RZ, P2 ;  /* 0x000000ff0e027207 */ /* 0x004fca0001000000 */
        /* <DEDUP_REMOVED lines=9> */
[----:B0-----:R-:W-:-:S05]  /*14e30*/  IMAD.IADD R6, R4, 0x1, R7 ;  /* 0x0000000104067824 */ /* 0x001fca00078e0207 */
[----:B------:R0:W2:Y:S02]  /*14e40*/  SHFL.IDX PT, R14, R6, 0x1f, 0x1f ;  /* 0x03e01f00060e7f89 */ /* 0x0000a400000e0000 */
.L_x_2803:
[----:B------:R-:W-:Y:S02]  /*14e50*/  ULDC UR4, c[0x0][0xc38] ;  /* 0x00030e0000047ab9 */ /* 0x000fe40000000800 */
[----:B------:R-:W-:-:S04]  /*14e60*/  IMAD.U32 R7, RZ, RZ, UR4 ;  /* 0x00000004ff077e24 */ /* 0x000fc8000f8e00ff */
[----:B--2---:R-:W-:-:S04]  /*14e70*/  IMAD R14, R14, R7, RZ ;  /* 0x000000070e0e7224 */ /* 0x004fc800078e02ff */
[----:B------:R-:W-:-:S05]  /*14e80*/  IMAD.IADD R9, R14, 0x1, R9 ;  /* 0x000000010e097824 */ /* 0x000fca00078e0209 */
[----:B------:R-:W-:-:S13]  /*14e90*/  ISETP.GT.AND P6, PT, R9, R0, PT ;  /* 0x000000000900720c */ /* 0x000fda0003fc4270 */
[----:B------:R-:W-:Y:S05]  /*14ea0*/  @!P6 BRA `(.L_x_2685) ;  /* 0xfffffffc0064e947 */ /* 0x000fea000383ffff */
.L_x_2680:
[----:B------:R-:W-:Y:S01]  /*14eb0*/  IMAD.IADD R24, R9, 0x1, -R14 ;  /* 0x0000000109187824 */ /* 0x000fe200078e0a0e */
[----:B------:R-:W-:-:S03]  /*14ec0*/  UMOV UR4, 0xffffffff ;  /* 0xffffffff00047882 */ /* 0x000fc60000000000 */
[----:B------:R-:W-:-:S05]  /*14ed0*/  IMAD R3, R6, R7, R24 ;  /* 0x0000000706037224 */ /* 0x000fca00078e0218 */
[----:B------:R-:W-:Y:S01]  /*14ee0*/  ISETP.GT.AND P6, PT, R3, R0, PT ;  /* 0x000000000300720c */ /* 0x000fe20003fc4270 */
[----:B------:R-:W-:-:S12]  /*14ef0*/  BRA.DIV UR4, `(.L_x_2686) ;  /* 0x0000004204087947 */ /* 0x000fd8000b800000 */
[----:B------:R-:W-:-:S04]  /*14f00*/  VOTE.ANY R2, PT, !P6 ;  /* 0x0000000000027806 */ /* 0x000fc800070e0100 */
[----:B------:R-:W2:Y:S02]  /*14f10*/  POPC R4, R2 ;  /* 0x0000000200047309 */ /* 0x000ea40000000000 */
[----:B--2---:R2:W3:Y:S02]  /*14f20*/  SHFL.IDX PT, R5, R5, R4, 0x1f ;  /* 0x00001f0405057589 */ /* 0x0044e400000e0000 */
.L_x_2807:
[----:B------:R-:W-:Y:S01]  /*14f30*/  ISETP.NE.AND P0, PT, R2, RZ, PT ;  /* 0x000000ff0200720c */ /* 0x000fe20003f05270 */
[----:B------:R-:W-:-:S12]  /*14f40*/  IMAD.MOV.U32 R14, RZ, RZ, RZ ;  /* 0x000000ffff0e7224 */ /* 0x000fd800078e00ff */
[----:B------:R-:W-:Y:S05]  /*14f50*/  @!P0 BRA `(.L_x_2687) ;  /* 0x0000000000108947 */ /* 0x000fea0003800000 */
[----:B------:R-:W-:Y:S01]  /*14f60*/  UMOV UR4, 0xffffffff ;  /* 0xffffffff00047882 */ /* 0x000fe20000000000 */
[----:B------:R-:W-:Y:S02]  /*14f70*/  VIADD R12, R4, 0xffffffff ;  /* 0xffffffff040c7836 */ /* 0x000fe40000000000 */
[----:B------:R-:W-:Y:S05]  /*14f80*/  BRA.DIV UR4, `(.L_x_2688) ;  /* 0x00000042042c7947 */ /* 0x000fea000b800000 */
[----:B------:R4:W0:Y:S02]  /*14f90*/  SHFL.IDX PT, R14, R6, R12, 0x1f ;  /* 0x00001f0c060e7589 */ /* 0x00082400000e0000 */
.L_x_2687:
[----:B------:R-:W5:Y:S01]  /*14fa0*/  LDC.64 R2, c[0x0][0xc90] ;  /* 0x00032400ff027b82 */ /* 0x000f620000000a00 */
[----:B------:R-:W-:-:S04]  /*14fb0*/  IMAD.IADD R27, R4, 0x1, R27 ;  /* 0x00000001041b7824 */ /* 0x000fc800078e021b */
[----:B-----5:R-:W-:-:S05]  /*14fc0*/  IMAD.WIDE R2, R27, 0x4, R2 ;  /* 0x000000041b027825 */ /* 0x020fca00078e0202 */
[----:B0---4-:R0:W2:Y:S01]  /*14fd0*/  LDG.E R6, desc[UR46][R2.64] ;  /* 0x0000002e02067981 */ /* 0x0110a2000c1e1900 */
[----:B------:R-:W-:Y:S02]  /*14fe0*/  IMAD R24, R14, R7, R24 ;  /* 0x000000070e187224 */ /* 0x000fe400078e0218 */
[----:B0-----:R-:W-:Y:S02]  /*14ff0*/  IMAD.MOV.U32 R2, RZ, RZ, RZ ;  /* 0x000000ffff027224 */ /* 0x001fe400078e00ff */
[----:B--23--:R-:W-:-:S05]  /*15000*/  IMAD R4, R5, R6, RZ ;  /* 0x0000000605047224 */ /* 0x00cfca00078e02ff */
[----:B------:R-:W-:-:S04]  /*15010*/  IABS R8, R4 ;  /* 0x0000000400087213 */ /* 0x000fc80000000000 */
[----:B------:R-:W0:Y:S08]  /*15020*/  I2F.RP R10, R8 ;  /* 0x00000008000a7306 */ /* 0x000e300000209400 */
[----:B0-----:R-:W0:Y:S02]  /*15030*/  MUFU.RCP R10, R10 ;  /* 0x0000000a000a7308 */ /* 0x001e240000001000 */
[----:B0-----:R-:W-:-:S06]  /*15040*/  VIADD R11, R10, 0xffffffe ;  /* 0x0ffffffe0a0b7836 */ /* 0x001fcc0000000000 */
[----:B------:R-:W0:Y:S02]  /*15050*/  F2I.FTZ.U32.TRUNC.NTZ R3, R11 ;  /* 0x0000000b00037305 */ /* 0x000e24000021f000 */
[----:B0-----:R-:W-:-:S04]  /*15060*/  IMAD.MOV R9, RZ, RZ, -R3 ;  /* 0x000000ffff097224 */ /* 0x001fc800078e0a03 */
        /* <DEDUP_REMOVED lines=18> */
[----:B------:R-:W-:Y:S02]  /*15190*/  IMAD R0, R6, R2, RZ ;  /* 0x0000000206007224 */ /* 0x000fe400078e02ff */
[----:B------:R-:W-:Y:S02]  /*151a0*/  IMAD.MOV R2, RZ, RZ, -R2 ;  /* 0x000000ffff027224 */ /* 0x000fe400078e0a02 */
[----:B------:R-:W-:Y:S02]  /*151b0*/  IMAD.MOV R3, RZ, RZ, -R0 ;  /* 0x000000ffff037224 */ /* 0x000fe400078e0a00 */
[----:B------:R-:W-:-:S03]  /*151c0*/  IMAD R9, R4, R2, R9 ;  /* 0x0000000204097224 */ /* 0x000fc600078e0209 */
[----:B------:R-:W-:-:S04]  /*151d0*/  VIADDMNMX R6, R3, R7, R6, PT ;  /* 0x0000000703067246 */ /* 0x000fc80003800106 */
[-C--:B------:R-:W-:Y:S02]  /*151e0*/  IABS R7, R6.reuse ;  /* 0x0000000600077213 */ /* 0x080fe40000000000 */
[----:B------:R-:W-:Y:S02]  /*151f0*/  IABS R4, R6 ;  /* 0x0000000600047213 */ /* 0x000fe40000000000 */
[----:B------:R-:W0:Y:S03]  /*15200*/  I2F.RP R8, R7 ;  /* 0x0000000700087306 */ /* 0x000e260000209400 */
[----:B------:R-:W-:-:S05]  /*15210*/  IMAD.MOV R4, RZ, RZ, -R4 ;  /* 0x000000ffff047224 */ /* 0x000fca00078e0a04 */
[----:B0-----:R-:W0:Y:S02]  /*15220*/  MUFU.RCP R8, R8 ;  /* 0x0000000800087308 */ /* 0x001e240000001000 */
[----:B0-----:R-:W-:-:S06]  /*15230*/  VIADD R3, R8, 0xffffffe ;  /* 0x0ffffffe08037836 */ /* 0x001fcc0000000000 */
[----:B------:R-:W0:Y:S02]  /*15240*/  F2I.FTZ.U32.TRUNC.NTZ R3, R3 ;  /* 0x0000000300037305 */ /* 0x000e24000021f000 */
[----:B0-----:R-:W-:-:S04]  /*15250*/  IMAD.MOV R2, RZ, RZ, -R3 ;  /* 0x000000ffff027224 */ /* 0x001fc800078e0a03 */
[----:B------:R-:W-:Y:S02]  /*15260*/  IMAD R11, R2, R7, RZ ;  /* 0x00000007020b7224 */ /* 0x000fe400078e02ff */
[----:B------:R-:W-:-:S04]  /*15270*/  IMAD.MOV.U32 R2, RZ, RZ, RZ ;  /* 0x000000ffff027224 */ /* 0x000fc800078e00ff */
[----:B------:R-:W-:Y:S01]  /*15280*/  IMAD.HI.U32 R2, R3, R11, R2 ;  /* 0x0000000b03027227 */ /* 0x000fe200078e0002 */
[----:B------:R-:W-:Y:S02]  /*15290*/  IABS R11, R9 ;  /* 0x00000009000b7213 */ /* 0x000fe40000000000 */
[C---:B------:R-:W-:Y:S01]  /*152a0*/  LOP3.LUT R3, R9.reuse, R6, RZ, 0x3c, !PT ;  /* 0x0000000609037212 */ /* 0x040fe200078e3cff */
[----:B------:R-:W-:Y:S02]  /*152b0*/  IMAD.IADD R9, R9, 0x1, R0 ;  /* 0x0000000109097824 */ /* 0x000fe400078e0200 */
[----:B------:R-:W-:Y:S01]  /*152c0*/  IMAD.HI.U32 R2, R2, R11, RZ ;  /* 0x0000000b02027227 */ /* 0x000fe200078e00ff */
[----:B------:R-:W-:-:S03]  /*152d0*/  ISETP.GE.AND P2, PT, R3, RZ, PT ;  /* 0x000000ff0300720c */ /* 0x000fc60003f46270 */
[----:B------:R-:W-:-:S05]  /*152e0*/  IMAD R4, R2, R4, R11 ;  /* 0x0000000402047224 */ /* 0x000fca00078e020b */
[----:B------:R-:W-:-:S13]  /*152f0*/  ISETP.GT.U32.AND P1, PT, R7, R4, PT ;  /* 0x000000040700720c */ /* 0x000fda0003f24070 */
[----:B------:R-:W-:Y:S02]  /*15300*/  @!P1 IMAD.IADD R4, R4, 0x1, -R7 ;  /* 0x0000000104049824 */ /* 0x000fe400078e0a07 */
[----:B------:R-:W-:Y:S01]  /*15310*/  @!P1 VIADD R2, R2, 0x1 ;  /* 0x0000000102029836 */ /* 0x000fe20000000000 */
[----:B------:R-:W-:Y:S02]  /*15320*/  ISETP.NE.AND P1, PT, R6, RZ, PT ;  /* 0x000000ff0600720c */ /* 0x000fe40003f25270 */
[----:B------:R-:W-:-:S13]  /*15330*/  ISETP.GE.U32.AND P0, PT, R4, R7, PT ;  /* 0x000000070400720c */ /* 0x000fda0003f06070 */
[----:B------:R-:W-:-:S04]  /*15340*/  @P0 VIADD R2, R2, 0x1 ;  /* 0x0000000102020836 */ /* 0x000fc80000000000 */
[----:B------:R-:W-:Y:S01]  /*15350*/  @!P2 IMAD.MOV R2, RZ, RZ, -R2 ;  /* 0x000000ffff02a224 */ /* 0x000fe200078e0a02 */
[----:B------:R-:W-:Y:S01]  /*15360*/  @!P1 LOP3.LUT R2, RZ, R6, RZ, 0x33, !PT ;  /* 0x00000006ff029212 */ /* 0x000fe200078e33ff */
[----:B------:R-:W-:-:S04]  /*15370*/  IMAD.MOV R6, RZ, RZ, -R6 ;  /* 0x000000ffff067224 */ /* 0x000fc800078e0a06 */
[----:B------:R-:W-:Y:S01]  /*15380*/  IMAD R26, R2, R6, R9 ;  /* 0x00000006021a7224 */ /* 0x000fe200078e0209 */
[----:B------:R-:W-:-:S05]  /*15390*/  LOP3.LUT R2, RZ, R2, RZ, 0x33, !PT ;  /* 0x00000002ff027212 */ /* 0x000fca00078e33ff */
[----:B------:R-:W-:Y:S01]  /*153a0*/  IMAD.IADD R25, R5, 0x1, R2 ;  /* 0x0000000105197824 */ /* 0x000fe200078e0202 */
[----:B------:R-:W-:Y:S06]  /*153b0*/  BRA `(.L_x_2689) ;  /* 0x00000000001c7947 */ /* 0x000fec0003800000 */
.L_x_2681:
[----:B------:R-:W-:Y:S01]  /*153c0*/  UMOV UR4, URZ ;  /* 0x0000003f00047c82 */ /* 0x000fe20008000000 */
[----:B------:R-:W-:Y:S01]  /*153d0*/  UMOV UR5, URZ ;  /* 0x0000003f00057c82 */ /* 0x000fe20008000000 */
[----:B------:R-:W-:Y:S01]  /*153e0*/  ULDC UR6, c[0x0][0xc3c] ;  /* 0x00030f0000067ab9 */ /* 0x000fe20000000800 */
[----:B------:R-:W-:Y:S02]  /*153f0*/  IMAD.MOV.U32 R24, RZ, RZ, R0 ;  /* 0x000000ffff187224 */ /* 0x000fe400078e0000 */
[----:B------:R-:W-:Y:S02]  /*15400*/  IMAD.U32 R25, RZ, RZ, UR4 ;  /* 0x00000004ff197e24 */ /* 0x000fe4000f8e00ff */
[----:B------:R-:W-:Y:S02]  /*15410*/  IMAD.U32 R26, RZ, RZ, UR5 ;  /* 0x00000005ff1a7e24 */ /* 0x000fe4000f8e00ff */
[----:B------:R-:W-:-:S07]  /*15420*/  IMAD.U32 R27, RZ, RZ, UR6 ;  /* 0x00000006ff1b7e24 */ /* 0x000fce000f8e00ff */
.L_x_2689:
[----:B------:R-:W2:Y:S01]  /*15430*/  S2R R0, SR_TID.X ;  /* 0x0000000000007919 */ /* 0x000ea20000002100 */
[----:B------:R-:W-:Y:S05]  /*15440*/  WARPSYNC.ALL ;  /* 0x0000000000007948 */ /* 0x000fea0003800000 */
[----:B------:R-:W-:Y:S01]  /*15450*/  BAR.SYNC.DEFER_BLOCKING 0x4, 0x180 ;  /* 0x0106000000007b1d */ /* 0x000fe20000010000 */
[----:B--2---:R-:W-:-:S04]  /*15460*/  LOP3.LUT R0, R0, 0x1f, RZ, 0xc0, !PT ;  /* 0x0000001f00007812 */ /* 0x004fc800078ec0ff */
[----:B------:R-:W-:-:S13]  /*15470*/  ISETP.NE.AND P0, PT, R0, RZ, PT ;  /* 0x000000ff0000720c */ /* 0x000fda0003f05270 */
[----:B------:R-:W2:Y:S01]  /*15480*/  @!P0 S2R R3, SR_CgaCtaId ;  /* 0x0000000000038919 */ /* 0x000ea20000008800 */
[----:B------:R-:W-:-:S04]  /*15490*/  @!P0 MOV R0, 0x400 ;  /* 0x0000040000008802 */ /* 0x000fc80000000f00 */
[----:B--2---:R-:W-:-:S05]  /*154a0*/  @!P0 LEA R17, R3, R0, 0x18 ;  /* 0x0000000003118211 */ /* 0x004fca00078ec0ff */
[----:B------:R2:W-:Y:S01]  /*154b0*/  @!P0 STS.128 [R17+0x228d0], R24 ;  /* 0x0228d01811008388 */ /* 0x0005e20000000c00 */
[----:B------:R-:W-:Y:S06]  /*154c0*/  BAR.ARV 0x5, 0x180 ;  /* 0x0146000000007b1d */ /* 0x000fec0000002000 */
.L_x_2678:
[----:B------:R-:W-:Y:S02]  /*154d0*/  ULDC UR4, c[0x0][0xc3c] ;  /* 0x00030f0000047ab9 */ /* 0x000fe40000000800 */
[----:B0-----:R-:W-:-:S13]  /*154e0*/  ISETP.GE.AND P0, PT, R27, UR4, PT ;  /* 0x000000041b007c0c */ /* 0x001fda000bf06270 */
[----:B------:R-:W-:Y:S05]  /*154f0*/  @!P0 BRA `(.L_x_2690) ;  /* 0xffffffb400b08947 */ /* 0x000fea000383ffff */
[----:B------:R-:W-:Y:S05]  /*15500*/  BSYNC B8 ;  /* 0x0000000000087941 */ /* 0x000fea0003800000 */
.L_x_2621:
[----:B------:R-:W5:Y:S01]  /*15510*/  LDL.LU R0, [R1+0x10] ;  /* 0x0000100001007983 */ /* 0x000f620000300800 */
[----:B------:R-:W-:Y:S01]  /*15520*/  BSSY B0, `(.L_x_2691) ;  /* 0x000000b000007945 */ /* 0x000fe20003800000 */
[----:B------:R-:W0:Y:S01]  /*15530*/  S2R R5, SR_CgaCtaId ;  /* 0x0000000000057919 */ /* 0x000e220000008800 */
[----:B-----5:R-:W-:-:S05]  /*15540*/  VIADD R0, R0, 0x1 ;  /* 0x0000000100007836 */ /* 0x020fca0000000000 */
[----:B-1----:R-:W-:-:S04]  /*15550*/  LEA.HI R2, R0, R0, RZ, 0x1 ;  /* 0x0000000000027211 */ /* 0x002fc800078f08ff */
[----:B------:R-:W-:Y:S02]  /*15560*/  LOP3.LUT R3, R2, 0xfffffffe, RZ, 0xc0, !PT ;  /* 0xfffffffe02037812 */ /* 0x000fe400078ec0ff */
[----:B------:R-:W-:-:S03]  /*15570*/  MOV R2, 0x400 ;  /* 0x0000040000027802 */ /* 0x000fc60000000f00 */
[----:B------:R-:W-:Y:S01]  /*15580*/  IMAD.IADD R0, R0, 0x1, -R3 ;  /* 0x0000000100007824 */ /* 0x000fe200078e0a03 */
[----:B0-----:R-:W-:-:S04]  /*15590*/  LEA R7, R5, R2, 0x18 ;  /* 0x0000000205077211 */ /* 0x001fc800078ec0ff */
[----:B------:R-:W-:-:S04]  /*155a0*/  SHF.L.U32 R0, R0, 0x1f, RZ ;  /* 0x0000001f00007819 */ /* 0x000fc800000006ff */
[----:B------:R-:W0:Y:S02]  /*155b0*/  SYNCS.PHASECHK.TRANS64.TRYWAIT P0, [R7+URZ+0x22820], R0 ;  /* 0x02282000070075a7 */ /* 0x000e24000800017f */
[----:B0-----:R-:W-:Y:S05]  /*155c0*/  @!P0 BRA `(.L_x_2692) ;  /* 0x0000003800c08947 */ /* 0x001fea0003800000 */
.L_x_2810:
[----:B------:R-:W-:Y:S05]  /*155d0*/  BSYNC B0 ;  /* 0x0000000000007941 */ /* 0x000fea0003800000 */
.L_x_2691:
[----:B------:R-:W-:-:S03]  /*155e0*/  UMOV UR4, 0xffffffff ;  /* 0xffffffff00047882 */ /* 0x000fc60000000000 */
[----:B------:R-:W-:Y:S05]  /*155f0*/  BRA.DIV UR4, `(.L_x_2693) ;  /* 0x0000003a04c87947 */ /* 0x000fea000b800000 */
[----:B0-----:R-:W0:Y:S02]  /*15600*/  S2R R0, SR_TID.X ;  /* 0x0000000000007919 */ /* 0x001e240000002100 */
[----:B0-----:R-:W-:-:S04]  /*15610*/  SHF.R.U32.HI R0, RZ, 0x5, R0 ;  /* 0x00000005ff007819 */ /* 0x001fc80000011600 */
[----:B------:R-:W-:-:S05]  /*15620*/  LOP3.LUT R0, R0, 0x3, RZ, 0xc0, !PT ;  /* 0x0000000300007812 */ /* 0x000fca00078ec0ff */
[----:B------:R0:W1:Y:S02]  /*15630*/  SHFL.IDX PT, R14, R0, RZ, 0x1f ;  /* 0x00001fff000e7589 */ /* 0x00006400000e0000 */
.L_x_2813:
[----:B-1----:R-:W-:Y:S01]  /*15640*/  ISETP.NE.AND P0, PT, R14, RZ, PT ;  /* 0x000000ff0e00720c */ /* 0x002fe20003f05270 */
[----:B------:R-:W-:-:S12]  /*15650*/  BSSY B0, `(.L_x_2694) ;  /* 0x0000024000007945 */ /* 0x000fd80003800000 */
[----:B------:R-:W-:Y:S05]  /*15660*/  @P0 BRA `(.L_x_2695) ;  /* 0x0000000000880947 */ /* 0x000fea0003800000 */
[----:B------:R-:W-:-:S03]  /*15670*/  UMOV UR4, 0xffffffff ;  /* 0xffffffff00047882 */ /* 0x000fc60000000000 */
[----:B------:R-:W-:Y:S05]  /*15680*/  BRA.DIV UR4, `(.L_x_2696) ;  /* 0x0000003a04d87947 */ /* 0x000fea000b800000 */
[----:B------:R-:W-:-:S13]  /*15690*/  ELECT P6, URZ, PT ;  /* 0x00000000003f782f */ /* 0x000fda00038c0000 */
.L_x_2816:
[----:B------:R-:W-:Y:S05]  /*156a0*/  @!P6 BRA `(.L_x_2695) ;  /* 0x000000000078e947 */ /* 0x000fea0003800000 */
[----:B------:R-:W-:-:S06]  /*156b0*/  ULOP3.LUT UR4, UR39, 0x2, URZ, 0xfc, !UPT ;  /* 0x0000000227047892 */ /* 0x000fcc000f8efc3f */
[----:B0-----:R-:W-:-:S05]  /*156c0*/  IMAD.U32 R0, RZ, RZ, UR4 ;  /* 0x00000004ff007e24 */ /* 0x001fca000f8e00ff */
[----:B------:R-:W-:-:S13]  /*156d0*/  ISETP.NE.AND P0, PT, R0, 0x3, PT ;  /* 0x000000030000780c */ /* 0x000fda0003f05270 */
[----:B------:R-:W-:Y:S05]  /*156e0*/  @!P0 BRA `(.L_x_2697) ;  /* 0x0000000000048947 */ /* 0x000fea0003800000 */
[----:B------:R-:W-:Y:S01]  /*156f0*/  BPT.TRAP 0x1 ;  /* 0x000000040000795c */ /* 0x000fe20000300000 */
.L_x_2697:
[----:B------:R-:W-:Y:S01]  /*15700*/  IMAD R5, R18, 0x8, R7 ;  /* 0x0000000812057824 */ /* 0x000fe200078e0207 */
[----:B------:R-:W-:Y:S01]  /*15710*/  SHF.L.U32 R0, R22, 0x1f, RZ ;  /* 0x0000001f16007819 */ /* 0x000fe200000006ff */
[----:B------:R-:W-:-:S03]  /*15720*/  VIADD R18, R18, 0x1 ;  /* 0x0000000112127836 */ /* 0x000fc60000000000 */
[----:B------:R-:W0:Y:S02]  /*15730*/  SYNCS.PHASECHK.TRANS64.TRYWAIT P1, [R5+URZ+0x22840], R0 ;  /* 0x02284000050075a7 */ /* 0x000e24000802017f */
[----:B------:R-:W-:-:S04]  /*15740*/  ISETP.NE.AND P2, PT, R18, 0x2, PT ;  /* 0x000000021200780c */ /* 0x000fc80003f45270 */
[----:B------:R-:W-:Y:S01]  /*15750*/  SEL R3, RZ, 0x1, P2 ;  /* 0x00000001ff037807 */ /* 0x000fe20001000000 */
[----:B0-----:R-:W-:Y:S08]  /*15760*/  @!P1 BRA `(.L_x_2698) ;  /* 0x0000003800c09947 */ /* 0x001ff00003800000 */
.L_x_2817:
[----:B------:R-:W-:Y:S02]  /*15770*/  SEL R18, R18, RZ, P2 ;  /* 0x000000ff12127207 */ /* 0x000fe40001000000 */
[----:B------:R-:W-:Y:S01]  /*15780*/  LOP3.LUT R2, R22, R3, RZ, 0x3c, !PT ;  /* 0x0000000316027212 */ /* 0x000fe200078e3cff */
[----:B------:R-:W-:Y:S06]  /*15790*/  @!P0 BRA `(.L_x_2699) ;  /* 0x0000000000048947 */ /* 0x000fec0003800000 */
[----:B------:R-:W-:Y:S01]  /*157a0*/  BPT.TRAP 0x1 ;  /* 0x000000040000795c */ /* 0x000fe20000300000 */
.L_x_2699:
[----:B------:R-:W-:Y:S01]  /*157b0*/  IMAD R3, R18, 0x8, R7 ;  /* 0x0000000812037824 */ /* 0x000fe200078e0207 */
[----:B------:R-:W-:-:S04]  /*157c0*/  SHF.L.U32 R2, R2, 0x1f, RZ ;  /* 0x0000001f02027819 */ /* 0x000fc800000006ff */
[----:B------:R-:W1:Y:S02]  /*157d0*/  SYNCS.PHASECHK.TRANS64.TRYWAIT P1, [R3+URZ+0x22840], R2 ;  /* 0x02284002030075a7 */ /* 0x000e64000802017f */
[----:B-1----:R-:W-:Y:S05]  /*157e0*/  @!P1 BRA `(.L_x_2700) ;  /* 0x0000003800b49947 */ /* 0x002fea0003800000 */
.L_x_2818:
[----:B------:R-:W-:Y:S05]  /*157f0*/  @!P0 BRA `(.L_x_2701) ;  /* 0x0000000000048947 */ /* 0x000fea0003800000 */
[----:B------:R-:W-:Y:S01]  /*15800*/  BPT.TRAP 0x1 ;  /* 0x000000040000795c */ /* 0x000fe20000300000 */
.L_x_2701:
[----:B------:R-:W5:Y:S02]  /*15810*/  SYNCS.PHASECHK.TRANS64.TRYWAIT P1, [R5+URZ+0x22860], R0 ;  /* 0x02286000050075a7 */ /* 0x000f64000802017f */
[----:B-----5:R-:W-:Y:S05]  /*15820*/  @!P1 BRA `(.L_x_2702) ;  /* 0x0000003800b89947 */ /* 0x020fea0003800000 */
.L_x_2819:
[----:B------:R-:W-:Y:S05]  /*15830*/  @!P0 BRA `(.L_x_2703) ;  /* 0x0000000000048947 */ /* 0x000fea0003800000 */
[----:B------:R-:W-:Y:S01]  /*15840*/  BPT.TRAP 0x1 ;  /* 0x000000040000795c */ /* 0x000fe20000300000 */
.L_x_2703:
[----:B------:R0:W0:Y:S02]  /*15850*/  SYNCS.PHASECHK.TRANS64.TRYWAIT P0, [R3+URZ+0x22860], R2 ;  /* 0x02286002030075a7 */ /* 0x000024000800017f */
[----:B0-----:R-:W-:Y:S05]  /*15860*/  @!P0 NANOSLEEP.SYNCS 0x989680 ;  /* 0x009896800000895d */ /* 0x001fea0003900000 */
[----:B------:R-:W0:Y:S02]  /*15870*/  @!P0 SYNCS.PHASECHK.TRANS64 P0, [R3+URZ+0x22860], R2 ;  /* 0x02286002030085a7 */ /* 0x000e24000800007f */
[----:B0-----:R-:W-:Y:S05]  /*15880*/  @!P0 BRA `(.L_x_2703) ;  /* 0xfffffffc00f08947 */ /* 0x001fea000383ffff */
.L_x_2695:
[----:B------:R-:W-:Y:S05]  /*15890*/  BSYNC B0 ;  /* 0x0000000000007941 */ /* 0x000fea0003800000 */
.L_x_2694:
[----:B------:R-:W-:Y:S05]  /*158a0*/  EXIT ;  /* 0x000000000000794d */ /* 0x000fea0003800000 */
.L_x_2515:
[----:B0-----:R0:W1:Y:S02]  /*158b0*/  SYNCS.PHASECHK.TRANS64.TRYWAIT P0, [R6+URZ+0x22800], R3 ;  /* 0x02280003060075a7 */ /* 0x001064000800017f */
[----:B-1----:R-:W-:Y:S05]  /*158c0*/  @!P0 NANOSLEEP.SYNCS 0x989680 ;  /* 0x009896800000895d */ /* 0x002fea0003900000 */
[----:B------:R-:W1:Y:S02]  /*158d0*/  @!P0 SYNCS.PHASECHK.TRANS64 P0, [R6+URZ+0x22800], R3 ;  /* 0x02280003060085a7 */ /* 0x000e64000800007f */
[----:B-1----:R-:W-:Y:S05]  /*158e0*/  @!P0 BRA `(.L_x_2515) ;  /* 0xfffffffc00f08947 */ /* 0x002fea000383ffff */
[----:B------:R-:W-:Y:S05]  /*158f0*/  BRA `(.L_x_2704) ;  /* 0xfffffec400107947 */ /* 0x000fea000383ffff */
.L_x_2519:
[----:B0-----:R-:W-:-:S04]  /*15900*/  IMAD.U32 R3, RZ, RZ, UR24 ;  /* 0x00000018ff037e24 */ /* 0x001fc8000f8e00ff */
[----:B------:R0:W2:Y:S03]  /*15910*/  SYNCS.PHASECHK.TRANS64.TRYWAIT P1, [R3+URZ+0x22830], R8 ;  /* 0x02283008030075a7 */ /* 0x0000a6000802017f */
[----:B--2---:R-:W-:Y:S05]  /*15920*/  @!P1 NANOSLEEP.SYNCS 0x989680 ;  /* 0x009896800000995d */ /* 0x004fea0003900000 */
[----:B------:R-:W2:Y:S02]  /*15930*/  @!P1 SYNCS.PHASECHK.TRANS64 P1, [R3+URZ+0x22830], R8 ;  /* 0x02283008030095a7 */ /* 0x000ea4000802007f */
[----:B--2---:R-:W-:Y:S05]  /*15940*/  @!P1 BRA `(.L_x_2519) ;  /* 0xfffffffc00ec9947 */ /* 0x004fea000383ffff */
[----:B------:R-:W-:Y:S05]  /*15950*/  BRA `(.L_x_2518) ;  /* 0xfffffec400387947 */ /* 0x000fea000383ffff */
.L_x_2532:
[----:B---3--:R-:W-:-:S04]  /*15960*/  IMAD.U32 R9, RZ, RZ, UR24 ;  /* 0x00000018ff097e24 */ /* 0x008fc8000f8e00ff */
[----:B------:R3:W4:Y:S03]  /*15970*/  SYNCS.PHASECHK.TRANS64.TRYWAIT P1, [R9+URZ+0x22850], R8 ;  /* 0x02285008090075a7 */ /* 0x000726000802017f */
[----:B----4-:R-:W-:Y:S05]  /*15980*/  @!P1 NANOSLEEP.SYNCS 0x989680 ;  /* 0x009896800000995d */ /* 0x010fea0003900000 */
[----:B------:R-:W4:Y:S02]  /*15990*/  @!P1 SYNCS.PHASECHK.TRANS64 P1, [R9+URZ+0x22850], R8 ;  /* 0x02285008090095a7 */ /* 0x000f24000802007f */
[----:B----4-:R-:W-:Y:S05]  /*159a0*/  @!P1 BRA `(.L_x_2532) ;  /* 0xfffffffc00ec9947 */ /* 0x010fea000383ffff */
[----:B------:R-:W-:Y:S05]  /*159b0*/  BRA `(.L_x_2531) ;  /* 0xfffffee400e47947 */ /* 0x000fea000383ffff */
.L_x_2541:
[----:B--2---:R-:W-:-:S04]  /*159c0*/  IMAD.U32 R4, RZ, RZ, UR25 ;  /* 0x00000019ff047e24 */ /* 0x004fc8000f8e00ff */
[----:B------:R2:W3:Y:S03]  /*159d0*/  SYNCS.PHASECHK.TRANS64.TRYWAIT P1, [R4+URZ+0x22830], R7 ;  /* 0x02283007040075a7 */ /* 0x0004e6000802017f */
[----:B---3--:R-:W-:Y:S05]  /*159e0*/  @!P1 NANOSLEEP.SYNCS 0x989680 ;  /* 0x009896800000995d */ /* 0x008fea0003900000 */
[----:B------:R-:W3:Y:S02]  /*159f0*/  @!P1 SYNCS.PHASECHK.TRANS64 P1, [R4+URZ+0x22830], R7 ;  /* 0x02283007040095a7 */ /* 0x000ee4000802007f */
[----:B---3--:R-:W-:Y:S05]  /*15a00*/  @!P1 BRA `(.L_x_2541) ;  /* 0xfffffffc00ec9947 */ /* 0x008fea000383ffff */
[----:B------:R-:W-:Y:S05]  /*15a10*/  BRA `(.L_x_2540) ;  /* 0xfffffeec00907947 */ /* 0x000fea000383ffff */
.L_x_2554:
[----:B--2---:R-:W-:-:S04]  /*15a20*/  IMAD.U32 R10, RZ, RZ, UR25 ;  /* 0x00000019ff0a7e24 */ /* 0x004fc8000f8e00ff */
[----:B------:R2:W3:Y:S03]  /*15a30*/  SYNCS.PHASECHK.TRANS64.TRYWAIT P1, [R10+URZ+0x22850], R7 ;  /* 0x022850070a0075a7 */ /* 0x0004e6000802017f */
[----:B---3--:R-:W-:Y:S05]  /*15a40*/  @!P1 NANOSLEEP.SYNCS 0x989680 ;  /* 0x009896800000995d */ /* 0x008fea0003900000 */
[----:B------:R-:W3:Y:S02]  /*15a50*/  @!P1 SYNCS.PHASECHK.TRANS64 P1, [R10+URZ+0x22850], R7 ;  /* 0x022850070a0095a7 */ /* 0x000ee4000802007f */
[----:B---3--:R-:W-:Y:S05]  /*15a60*/  @!P1 BRA `(.L_x_2554) ;  /* 0xfffffffc00ec9947 */ /* 0x008fea000383ffff */
[----:B------:R-:W-:Y:S05]  /*15a70*/  BRA `(.L_x_2553) ;  /* 0xffffff1800587947 */ /* 0x000fea000383ffff */
.L_x_2564:
[----:B-1----:R-:W-:-:S04]  /*15a80*/  IMAD.U32 R3, RZ, RZ, UR25 ;  /* 0x00000019ff037e24 */ /* 0x002fc8000f8e00ff */
[----:B------:R1:W2:Y:S03]  /*15a90*/  SYNCS.PHASECHK.TRANS64.TRYWAIT P2, [R3+URZ+0x22830], R6 ;  /* 0x02283006030075a7 */ /* 0x0002a6000804017f */
[----:B--2---:R-:W-:Y:S05]  /*15aa0*/  @!P2 NANOSLEEP.SYNCS 0x989680 ;  /* 0x009896800000a95d */ /* 0x004fea0003900000 */
[----:B------:R-:W2:Y:S02]  /*15ab0*/  @!P2 SYNCS.PHASECHK.TRANS64 P2, [R3+URZ+0x22830], R6 ;  /* 0x022830060300a5a7 */ /* 0x000ea4000804007f */
[----:B--2---:R-:W-:Y:S05]  /*15ac0*/  @!P2 BRA `(.L_x_2564) ;  /* 0xfffffffc00eca947 */ /* 0x004fea000383ffff */
[----:B------:R-:W-:Y:S05]  /*15ad0*/  BRA `(.L_x_2563) ;  /* 0xffffff2000047947 */ /* 0x000fea000383ffff */
.L_x_2569:
[----:B-1----:R-:W-:-:S04]  /*15ae0*/  IMAD.U32 R9, RZ, RZ, UR25 ;  /* 0x00000019ff097e24 */ /* 0x002fc8000f8e00ff */
[----:B------:R1:W2:Y:S03]  /*15af0*/  SYNCS.PHASECHK.TRANS64.TRYWAIT P2, [R9+URZ+0x22850], R6 ;  /* 0x02285006090075a7 */ /* 0x0002a6000804017f */
[----:B--2---:R-:W-:Y:S05]  /*15b00*/  @!P2 NANOSLEEP.SYNCS 0x989680 ;  /* 0x009896800000a95d */ /* 0x004fea0003900000 */
[----:B------:R-:W2:Y:S02]  /*15b10*/  @!P2 SYNCS.PHASECHK.TRANS64 P2, [R9+URZ+0x22850], R6 ;  /* 0x022850060900a5a7 */ /* 0x000ea4000804007f */
[----:B--2---:R-:W-:Y:S05]  /*15b20*/  @!P2 BRA `(.L_x_2569) ;  /* 0xfffffffc00eca947 */ /* 0x004fea000383ffff */
[----:B------:R-:W-:Y:S05]  /*15b30*/  BRA `(.L_x_2568) ;  /* 0xffffff3800247947 */ /* 0x000fea000383ffff */
.L_x_2576:
[----:B-1----:R-:W-:-:S04]  /*15b40*/  IMAD.U32 R4, RZ, RZ, UR24 ;  /* 0x00000018ff047e24 */ /* 0x002fc8000f8e00ff */
[----:B------:R1:W2:Y:S03]  /*15b50*/  SYNCS.PHASECHK.TRANS64.TRYWAIT P1, [R4+URZ+0x22830], R7 ;  /* 0x02283007040075a7 */ /* 0x0002a6000802017f */
[----:B--2---:R-:W-:Y:S05]  /*15b60*/  @!P1 NANOSLEEP.SYNCS 0x989680 ;  /* 0x009896800000995d */ /* 0x004fea0003900000 */
[----:B------:R-:W2:Y:S02]  /*15b70*/  @!P1 SYNCS.PHASECHK.TRANS64 P1, [R4+URZ+0x22830], R7 ;  /* 0x02283007040095a7 */ /* 0x000ea4000802007f */
[----:B--2---:R-:W-:Y:S05]  /*15b80*/  @!P1 BRA `(.L_x_2576) ;  /* 0xfffffffc00ec9947 */ /* 0x004fea000383ffff */
[----:B------:R-:W-:Y:S05]  /*15b90*/  BRA `(.L_x_2575) ;  /* 0xffffff3c00307947 */ /* 0x000fea000383ffff */
.L_x_2589:
[----:B-1----:R-:W-:-:S04]  /*15ba0*/  IMAD.U32 R10, RZ, RZ, UR24 ;  /* 0x00000018ff0a7e24 */ /* 0x002fc8000f8e00ff */
[----:B------:R1:W3:Y:S03]  /*15bb0*/  SYNCS.PHASECHK.TRANS64.TRYWAIT P1, [R10+URZ+0x22850], R7 ;  /* 0x022850070a0075a7 */ /* 0x0002e6000802017f */
[----:B---3--:R-:W-:Y:S05]  /*15bc0*/  @!P1 NANOSLEEP.SYNCS 0x989680 ;  /* 0x009896800000995d */ /* 0x008fea0003900000 */
[----:B------:R-:W3:Y:S02]  /*15bd0*/  @!P1 SYNCS.PHASECHK.TRANS64 P1, [R10+URZ+0x22850], R7 ;  /* 0x022850070a0095a7 */ /* 0x000ee4000802007f */
[----:B---3--:R-:W-:Y:S05]  /*15be0*/  @!P1 BRA `(.L_x_2589) ;  /* 0xfffffffc00ec9947 */ /* 0x008fea000383ffff */
[----:B------:R-:W-:Y:S05]  /*15bf0*/  BRA `(.L_x_2588) ;  /* 0xffffff6400f87947 */ /* 0x000fea000383ffff */
.L_x_2641:
        /* <DEDUP_REMOVED lines=8> */
[----:B0----5:R-:W-:Y:S05]  /*15c80*/  WARPSYNC.COLLECTIVE R15, `(.L_x_2706) ;  /* 0x000000000f087348 */ /* 0x021fea0003c00000 */
[----:B------:R1:W2:Y:S02]  /*15c90*/  SHFL.IDX P6, R14, R13, R12, R11 ;  /* 0x0000000c0d0e7389 */ /* 0x0002a400000c000b */
[----:B012--5:R-:W-:Y:S01]  /*15ca0*/  ENDCOLLECTIVE ;  /* 0x000000000000791b */ /* 0x027fe20003800000 */
.L_x_2706:
[----:B------:R-:W-:Y:S05]  /*15cb0*/  BSYNC B0 ;  /* 0x0000000000007941 */ /* 0x000fea0003800000 */
.L_x_2705:
[----:B------:R-:W-:Y:S05]  /*15cc0*/  BRA `(.L_x_2707) ;  /* 0xffffffbc00747947 */ /* 0x000fea000383ffff */
.L_x_2644:
[----:B0-----:R0:W1:Y:S02]  /*15cd0*/  SYNCS.PHASECHK.TRANS64.TRYWAIT P0, [R19+URZ+0x22840], R0 ;  /* 0x02284000130075a7 */ /* 0x001064000800017f */
[----:B-1----:R-:W-:Y:S05]  /*15ce0*/  @!P0 NANOSLEEP.SYNCS 0x989680 ;  /* 0x009896800000895d */ /* 0x002fea0003900000 */
[----:B------:R-:W1:Y:S02]  /*15cf0*/  @!P0 SYNCS.PHASECHK.TRANS64 P0, [R19+URZ+0x22840], R0 ;  /* 0x02284000130085a7 */ /* 0x000e64000800007f */
[----:B-1----:R-:W-:Y:S05]  /*15d00*/  @!P0 BRA `(.L_x_2644) ;  /* 0xfffffffc00f08947 */ /* 0x002fea000383ffff */
[----:B------:R-:W-:Y:S05]  /*15d10*/  BRA `(.L_x_2708) ;  /* 0xffffffc000287947 */ /* 0x000fea000383ffff */
.L_x_2645:
        /* <DEDUP_REMOVED lines=8> */
.L_x_2710:
[----:B------:R-:W-:Y:S05]  /*15da0*/  BSYNC B0 ;  /* 0x0000000000007941 */ /* 0x000fea0003800000 */
.L_x_2709:
        /* <DEDUP_REMOVED lines=9> */
.L_x_2711:
[----:B------:R-:W-:Y:S02]  /*15e40*/  IMAD.MOV.U32 R13, RZ, RZ, R4 ;  /* 0x000000ffff0d7224 */ /* 0x000fe400078e0004 */
[----:B------:R-:W-:Y:S02]  /*15e50*/  IMAD.MOV.U32 R12, RZ, RZ, 0x1 ;  /* 0x00000001ff0c7424 */ /* 0x000fe400078e00ff */
[----:B------:R-:W-:-:S07]  /*15e60*/  IMAD.MOV.U32 R3, RZ, RZ, R14 ;  /* 0x000000ffff037224 */ /* 0x000fce00078e000e */
[----:B------:R-:W-:Y:S05]  /*15e70*/  WARPSYNC.COLLECTIVE R15, `(.L_x_2712) ;  /* 0x000000000f087348 */ /* 0x000fea0003c00000 */
[----:B------:R0:W1:Y:S02]  /*15e80*/  SHFL.IDX P6, R14, R13, R12, R11 ;  /* 0x0000000c0d0e7389 */ /* 0x00006400000c000b */
[----:B01----:R-:W-:Y:S01]  /*15e90*/  ENDCOLLECTIVE ;  /* 0x000000000000791b */ /* 0x003fe20003800000 */
.L_x_2712:
        /* <DEDUP_REMOVED lines=15> */
.L_x_2713:
[----:B------:R-:W-:Y:S02]  /*15f90*/  @P0 IMAD R6, R5, 0x2, R17 ;  /* 0x0000000205060824 */ /* 0x000fe400078e0211 */
[----:B------:R-:W-:Y:S02]  /*15fa0*/  IMAD.MOV.U32 R13, RZ, RZ, R4 ;  /* 0x000000ffff0d7224 */ /* 0x000fe400078e0004 */
[----:B------:R-:W-:Y:S02]  /*15fb0*/  IMAD.MOV.U32 R12, RZ, RZ, 0x2 ;  /* 0x00000002ff0c7424 */ /* 0x000fe400078e00ff */
[----:B------:R-:W-:-:S07]  /*15fc0*/  IMAD.MOV.U32 R3, RZ, RZ, R14 ;  /* 0x000000ffff037224 */ /* 0x000fce00078e000e */
[----:B------:R-:W-:Y:S05]  /*15fd0*/  WARPSYNC.COLLECTIVE R15, `(.L_x_2714) ;  /* 0x000000000f087348 */ /* 0x000fea0003c00000 */
[----:B------:R0:W1:Y:S02]  /*15fe0*/  SHFL.IDX P6, R14, R13, R12, R11 ;  /* 0x0000000c0d0e7389 */ /* 0x00006400000c000b */
[----:B01----:R-:W-:Y:S01]  /*15ff0*/  ENDCOLLECTIVE ;  /* 0x000000000000791b */ /* 0x003fe20003800000 */
.L_x_2714:
        /* <DEDUP_REMOVED lines=15> */
.L_x_2715:
[----:B------:R-:W-:Y:S02]  /*160f0*/  @P0 IMAD R6, R5, 0x2, R17 ;  /* 0x0000000205060824 */ /* 0x000fe400078e0211 */
[----:B------:R-:W-:Y:S02]  /*16100*/  IMAD.MOV.U32 R13, RZ, RZ, R4 ;  /* 0x000000ffff0d7224 */ /* 0x000fe400078e0004 */
[----:B------:R-:W-:Y:S02]  /*16110*/  IMAD.MOV.U32 R12, RZ, RZ, 0x3 ;  /* 0x00000003ff0c7424 */ /* 0x000fe400078e00ff */
[----:B------:R-:W-:-:S07]  /*16120*/  IMAD.MOV.U32 R3, RZ, RZ, R14 ;  /* 0x000000ffff037224 */ /* 0x000fce00078e000e */
[----:B------:R-:W-:Y:S05]  /*16130*/  WARPSYNC.COLLECTIVE R15, `(.L_x_2716) ;  /* 0x000000000f087348 */ /* 0x000fea0003c00000 */
[----:B------:R0:W1:Y:S02]  /*16140*/  SHFL.IDX P6, R14, R13, R12, R11 ;  /* 0x0000000c0d0e7389 */ /* 0x00006400000c000b */
[----:B01----:R-:W-:Y:S01]  /*16150*/  ENDCOLLECTIVE ;  /* 0x000000000000791b */ /* 0x003fe20003800000 */
.L_x_2716:
        /* <DEDUP_REMOVED lines=15> */
.L_x_2717:
[----:B------:R-:W-:Y:S02]  /*16250*/  @P0 IMAD R6, R5, 0x2, R17 ;  /* 0x0000000205060824 */ /* 0x000fe400078e0211 */
[----:B------:R-:W-:Y:S02]  /*16260*/  IMAD.MOV.U32 R13, RZ, RZ, R4 ;  /* 0x000000ffff0d7224 */ /* 0x000fe400078e0004 */
[----:B------:R-:W-:Y:S02]  /*16270*/  IMAD.MOV.U32 R12, RZ, RZ, 0x4 ;  /* 0x00000004ff0c7424 */ /* 0x000fe400078e00ff */
[----:B------:R-:W-:-:S07]  /*16280*/  IMAD.MOV.U32 R3, RZ, RZ, R14 ;  /* 0x000000ffff037224 */ /* 0x000fce00078e000e */
[----:B------:R-:W-:Y:S05]  /*16290*/  WARPSYNC.COLLECTIVE R15, `(.L_x_2718) ;  /* 0x000000000f087348 */ /* 0x000fea0003c00000 */
[----:B------:R0:W1:Y:S02]  /*162a0*/  SHFL.IDX P6, R14, R13, R12, R11 ;  /* 0x0000000c0d0e7389 */ /* 0x00006400000c000b */
[----:B01----:R-:W-:Y:S01]  /*162b0*/  ENDCOLLECTIVE ;  /* 0x000000000000791b */ /* 0x003fe20003800000 */
.L_x_2718:
        /* <DEDUP_REMOVED lines=15> */
.L_x_2719:
[----:B------:R-:W-:Y:S02]  /*163b0*/  @P0 IMAD R6, R5, 0x2, R17 ;  /* 0x0000000205060824 */ /* 0x000fe400078e0211 */
[----:B------:R-:W-:Y:S02]  /*163c0*/  IMAD.MOV.U32 R13, RZ, RZ, R4 ;  /* 0x000000ffff0d7224 */ /* 0x000fe400078e0004 */
[----:B------:R-:W-:Y:S02]  /*163d0*/  IMAD.MOV.U32 R12, RZ, RZ, 0x5 ;  /* 0x00000005ff0c7424 */ /* 0x000fe400078e00ff */
[----:B------:R-:W-:-:S07]  /*163e0*/  IMAD.MOV.U32 R3, RZ, RZ, R14 ;  /* 0x000000ffff037224 */ /* 0x000fce00078e000e */
[----:B------:R-:W-:Y:S05]  /*163f0*/  WARPSYNC.COLLECTIVE R15, `(.L_x_2720) ;  /* 0x000000000f087348 */ /* 0x000fea0003c00000 */
[----:B------:R0:W1:Y:S02]  /*16400*/  SHFL.IDX P6, R14, R13, R12, R11 ;  /* 0x0000000c0d0e7389 */ /* 0x00006400000c000b */
[----:B01----:R-:W-:Y:S01]  /*16410*/  ENDCOLLECTIVE ;  /* 0x000000000000791b */ /* 0x003fe20003800000 */
.L_x_2720:
        /* <DEDUP_REMOVED lines=10> */
.L_x_2721:
[----:B------:R-:W-:Y:S01]  /*164c0*/  @!PT LDS RZ, [RZ] ;  /* 0x00000000fffff984 */ /* 0x000fe20000000800 */
[----:B------:R-:W-:Y:S01]  /*164d0*/  @!PT LDS RZ, [RZ] ;  /* 0x00000000fffff984 */ /* 0x000fe20000000800 */
[----:B------:R-:W-:Y:S01]  /*164e0*/  @!PT LDS RZ, [RZ] ;  /* 0x00000000fffff984 */ /* 0x000fe20000000800 */
[----:B------:R0:W-:Y:S01]  /*164f0*/  @P0 LDGSTS.E.BYPASS.LTC128B.128 [R6+0x1e400], desc[UR46][R2.64], !P2 ;  /* 0x1e40000002060fae */ /* 0x0001e2000d101d6e */
[----:B------:R-:W-:Y:S01]  /*16500*/  IMAD.MOV.U32 R0, RZ, RZ, R14 ;  /* 0x000000ffff007224 */ /* 0x000fe200078e000e */
[----:B------:R-:W-:Y:S06]  /*16510*/  BRA `(.L_x_2722) ;  /* 0xffffffbc00907947 */ /* 0x000fec000383ffff */
.L_x_2650:
[----:B------:R-:W-:Y:S02]  /*16520*/  IMAD.MOV.U32 R13, RZ, RZ, R4 ;  /* 0x000000ffff0d7224 */ /* 0x000fe400078e0004 */
[----:B------:R-:W-:Y:S02]  /*16530*/  IMAD.MOV.U32 R12, RZ, RZ, RZ ;  /* 0x000000ffff0c7224 */ /* 0x000fe400078e00ff */
[----:B------:R-:W-:Y:S02]  /*16540*/  IMAD.MOV.U32 R11, RZ, RZ, 0x181f ;  /* 0x0000181fff0b7424 */ /* 0x000fe400078e00ff */
[----:B------:R-:W-:Y:S02]  /*16550*/  IMAD.MOV.U32 R15, RZ, RZ, -0x1 ;  /* 0xffffffffff0f7424 */ /* 0x000fe400078e00ff */
[----:B------:R-:W-:Y:S02]  /*16560*/  IMAD R36, R36, R6, RZ ;  /* 0x0000000624247224 */ /* 0x000fe400078e02ff */
[----:B------:R-:W-:-:S07]  /*16570*/  IMAD.IADD R34, R8, 0x1, R34 ;  /* 0x0000000108227824 */ /* 0x000fce00078e0222 */
[----:B-1----:R-:W-:Y:S05]  /*16580*/  WARPSYNC.COLLECTIVE R15, `(.L_x_2723) ;  /* 0x000000000f087348 */ /* 0x002fea0003c00000 */
[----:B------:R0:W2:Y:S02]  /*16590*/  SHFL.IDX P6, R14, R13, R12, R11 ;  /* 0x0000000c0d0e7389 */ /* 0x0000a400000c000b */
[----:B012---:R-:W-:Y:S01]  /*165a0*/  ENDCOLLECTIVE ;  /* 0x000000000000791b */ /* 0x007fe20003800000 */
.L_x_2723:
[C---:B------:R-:W-:Y:S01]  /*165b0*/  VIADD R5, R34.reuse, 0x10 ;  /* 0x0000001022057836 */ /* 0x040fe20000000000 */
[----:B------:R-:W-:Y:S01]  /*165c0*/  ISETP.GE.AND P0, PT, R34, R36, PT ;  /* 0x000000242200720c */ /* 0x000fe20003f06270 */
[----:B------:R-:W-:Y:S02]  /*165d0*/  IMAD.MOV.U32 R13, RZ, RZ, R0 ;  /* 0x000000ffff0d7224 */ /* 0x000fe400078e0000 */
[----:B------:R-:W-:-:S10]  /*165e0*/  IMAD.MOV.U32 R2, RZ, RZ, R14 ;  /* 0x000000ffff027224 */ /* 0x000fd400078e000e */
[----:B------:R-:W-:Y:S05]  /*165f0*/  WARPSYNC.COLLECTIVE R15, `(.L_x_2724) ;  /* 0x000000000f087348 */ /* 0x000fea0003c00000 */
[----:B------:R0:W1:Y:S02]  /*16600*/  SHFL.IDX P6, R14, R13, R12, R11 ;  /* 0x0000000c0d0e7389 */ /* 0x00006400000c000b */
[----:B01----:R-:W-:Y:S01]  /*16610*/  ENDCOLLECTIVE ;  /* 0x000000000000791b */ /* 0x003fe20003800000 */
.L_x_2724:
[----:B------:R-:W-:Y:S02]  /*16620*/  IMAD.MOV.U32 R13, RZ, RZ, R4 ;  /* 0x000000ffff0d7224 */ /* 0x000fe400078e0004 */
[----:B------:R-:W-:Y:S02]  /*16630*/  IMAD.MOV.U32 R12, RZ, RZ, 0x1 ;  /* 0x00000001ff0c7424 */ /* 0x000fe400078e00ff */
[----:B------:R-:W-:-:S07]  /*16640*/  IMAD.MOV.U32 R3, RZ, RZ, R14 ;  /* 0x000000ffff037224 */ /* 0x000fce00078e000e */
[----:B------:R-:W-:Y:S05]  /*16650*/  WARPSYNC.COLLECTIVE R15, `(.L_x_2725) ;  /* 0x000000000f087348 */ /* 0x000fea0003c00000 */
[----:B------:R0:W1:Y:S02]  /*16660*/  SHFL.IDX P6, R14, R13, R12, R11 ;  /* 0x0000000c0d0e7389 */ /* 0x00006400000c000b */
[----:B01----:R-:W-:Y:S01]  /*16670*/  ENDCOLLECTIVE ;  /* 0x000000000000791b */ /* 0x003fe20003800000 */
.L_x_2725:
        /* <DEDUP_REMOVED lines=15> */
.L_x_2726:
[----:B------:R-:W-:Y:S02]  /*16770*/  IMAD.MOV.U32 R13, RZ, RZ, R4 ;  /* 0x000000ffff0d7224 */ /* 0x000fe400078e0004 */
[----:B------:R-:W-:Y:S02]  /*16780*/  IMAD.MOV.U32 R12, RZ, RZ, 0x2 ;  /* 0x00000002ff0c7424 */ /* 0x000fe400078e00ff */
[----:B------:R-:W-:-:S07]  /*16790*/  IMAD.MOV.U32 R3, RZ, RZ, R14 ;  /* 0x000000ffff037224 */ /* 0x000fce00078e000e */
[----:B------:R-:W-:Y:S05]  /*167a0*/  WARPSYNC.COLLECTIVE R15, `(.L_x_2727) ;  /* 0x000000000f087348 */ /* 0x000fea0003c00000 */
[----:B------:R0:W1:Y:S02]  /*167b0*/  SHFL.IDX P6, R14, R13, R12, R11 ;  /* 0x0000000c0d0e7389 */ /* 0x00006400000c000b */
[----:B01----:R-:W-:Y:S01]  /*167c0*/  ENDCOLLECTIVE ;  /* 0x000000000000791b */ /* 0x003fe20003800000 */
.L_x_2727:
        /* <DEDUP_REMOVED lines=16> */
.L_x_2728:
[----:B------:R-:W-:Y:S02]  /*168d0*/  IMAD.MOV.U32 R13, RZ, RZ, R4 ;  /* 0x000000ffff0d7224 */ /* 0x000fe400078e0004 */
[----:B------:R-:W-:Y:S02]  /*168e0*/  IMAD.MOV.U32 R12, RZ, RZ, 0x3 ;  /* 0x00000003ff0c7424 */ /* 0x000fe400078e00ff */
[----:B------:R-:W-:-:S07]  /*168f0*/  IMAD.MOV.U32 R3, RZ, RZ, R14 ;  /* 0x000000ffff037224 */ /* 0x000fce00078e000e */
[----:B------:R-:W-:Y:S05]  /*16900*/  WARPSYNC.COLLECTIVE R15, `(.L_x_2729) ;  /* 0x000000000f087348 */ /* 0x000fea0003c00000 */
[----:B------:R0:W1:Y:S02]  /*16910*/  SHFL.IDX P6, R14, R13, R12, R11 ;  /* 0x0000000c0d0e7389 */ /* 0x00006400000c000b */
[----:B01----:R-:W-:Y:S01]  /*16920*/  ENDCOLLECTIVE ;  /* 0x000000000000791b */ /* 0x003fe20003800000 */
.L_x_2729:
        /* <DEDUP_REMOVED lines=16> */
.L_x_2730:
[----:B------:R-:W-:Y:S02]  /*16a30*/  IMAD.MOV.U32 R13, RZ, RZ, R4 ;  /* 0x000000ffff0d7224 */ /* 0x000fe400078e0004 */
[----:B------:R-:W-:Y:S02]  /*16a40*/  IMAD.MOV.U32 R12, RZ, RZ, 0x4 ;  /* 0x00000004ff0c7424 */ /* 0x000fe400078e00ff */
[----:B------:R-:W-:-:S07]  /*16a50*/  IMAD.MOV.U32 R3, RZ, RZ, R14 ;  /* 0x000000ffff037224 */ /* 0x000fce00078e000e */
[----:B------:R-:W-:Y:S05]  /*16a60*/  WARPSYNC.COLLECTIVE R15, `(.L_x_2731) ;  /* 0x000000000f087348 */ /* 0x000fea0003c00000 */
[----:B------:R0:W1:Y:S02]  /*16a70*/  SHFL.IDX P6, R14, R13, R12, R11 ;  /* 0x0000000c0d0e7389 */ /* 0x00006400000c000b */
[----:B01----:R-:W-:Y:S01]  /*16a80*/  ENDCOLLECTIVE ;  /* 0x000000000000791b */ /* 0x003fe20003800000 */
.L_x_2731:
        /* <DEDUP_REMOVED lines=16> */
.L_x_2732:
[----:B------:R-:W-:Y:S02]  /*16b90*/  IMAD.MOV.U32 R13, RZ, RZ, R4 ;  /* 0x000000ffff0d7224 */ /* 0x000fe400078e0004 */
[----:B------:R-:W-:Y:S02]  /*16ba0*/  IMAD.MOV.U32 R12, RZ, RZ, 0x5 ;  /* 0x00000005ff0c7424 */ /* 0x000fe400078e00ff */
[----:B------:R-:W-:-:S07]  /*16bb0*/  IMAD.MOV.U32 R3, RZ, RZ, R14 ;  /* 0x000000ffff037224 */ /* 0x000fce00078e000e */
[----:B------:R-:W-:Y:S05]  /*16bc0*/  WARPSYNC.COLLECTIVE R15, `(.L_x_2733) ;  /* 0x000000000f087348 */ /* 0x000fea0003c00000 */
[----:B------:R0:W1:Y:S02]  /*16bd0*/  SHFL.IDX P6, R14, R13, R12, R11 ;  /* 0x0000000c0d0e7389 */ /* 0x00006400000c000b */
[----:B01----:R-:W-:Y:S01]  /*16be0*/  ENDCOLLECTIVE ;  /* 0x000000000000791b */ /* 0x003fe20003800000 */
.L_x_2733:
        /* <DEDUP_REMOVED lines=16> */
.L_x_2734:
[----:B------:R-:W-:Y:S02]  /*16cf0*/  IMAD.MOV.U32 R13, RZ, RZ, R4 ;  /* 0x000000ffff0d7224 */ /* 0x000fe400078e0004 */
[----:B------:R-:W-:Y:S02]  /*16d00*/  IMAD.MOV.U32 R12, RZ, RZ, 0x6 ;  /* 0x00000006ff0c7424 */ /* 0x000fe400078e00ff */
[----:B------:R-:W-:-:S07]  /*16d10*/  IMAD.MOV.U32 R3, RZ, RZ, R14 ;  /* 0x000000ffff037224 */ /* 0x000fce00078e000e */
[----:B------:R-:W-:Y:S05]  /*16d20*/  WARPSYNC.COLLECTIVE R15, `(.L_x_2735) ;  /* 0x000000000f087348 */ /* 0x000fea0003c00000 */
[----:B------:R0:W1:Y:S02]  /*16d30*/  SHFL.IDX P6, R14, R13, R12, R11 ;  /* 0x0000000c0d0e7389 */ /* 0x00006400000c000b */
[----:B01----:R-:W-:Y:S01]  /*16d40*/  ENDCOLLECTIVE ;  /* 0x000000000000791b */ /* 0x003fe20003800000 */
.L_x_2735:
        /* <DEDUP_REMOVED lines=16> */
.L_x_2736:
[----:B------:R-:W-:Y:S02]  /*16e50*/  IMAD.MOV.U32 R13, RZ, RZ, R4 ;  /* 0x000000ffff0d7224 */ /* 0x000fe400078e0004 */
[----:B------:R-:W-:Y:S02]  /*16e60*/  IMAD.MOV.U32 R12, RZ, RZ, 0x7 ;  /* 0x00000007ff0c7424 */ /* 0x000fe400078e00ff */
[----:B------:R-:W-:-:S07]  /*16e70*/  IMAD.MOV.U32 R3, RZ, RZ, R14 ;  /* 0x000000ffff037224 */ /* 0x000fce00078e000e */
[----:B------:R-:W-:Y:S05]  /*16e80*/  WARPSYNC.COLLECTIVE R15, `(.L_x_2737) ;  /* 0x000000000f087348 */ /* 0x000fea0003c00000 */
[----:B------:R0:W1:Y:S02]  /*16e90*/  SHFL.IDX P6, R14, R13, R12, R11 ;  /* 0x0000000c0d0e7389 */ /* 0x00006400000c000b */
[----:B01----:R-:W-:Y:S01]  /*16ea0*/  ENDCOLLECTIVE ;  /* 0x000000000000791b */ /* 0x003fe20003800000 */
.L_x_2737:
        /* <DEDUP_REMOVED lines=10> */
.L_x_2738:
[----:B------:R-:W-:Y:S01]  /*16f50*/  @!PT LDS RZ, [RZ] ;  /* 0x00000000fffff984 */ /* 0x000fe20000000800 */
[----:B------:R-:W-:Y:S01]  /*16f60*/  @!PT LDS RZ, [RZ] ;  /* 0x00000000fffff984 */ /* 0x000fe20000000800 */
[----:B------:R-:W-:Y:S01]  /*16f70*/  @!PT LDS RZ, [RZ] ;  /* 0x00000000fffff984 */ /* 0x000fe20000000800 */
[----:B------:R0:W-:Y:S01]  /*16f80*/  @!P0 LDGSTS.E.BYPASS.LTC128B.128 [R37+0x1b400], desc[UR46][R2.64], !P1 ;  /* 0x1b40000002258fae */ /* 0x0001e2000c901d6e */
[----:B------:R-:W-:Y:S01]  /*16f90*/  IMAD.MOV.U32 R0, RZ, RZ, R14 ;  /* 0x000000ffff007224 */ /* 0x000fe200078e000e */
[----:B------:R-:W-:Y:S06]  /*16fa0*/  BRA `(.L_x_2739) ;  /* 0xffffffbc00c47947 */ /* 0x000fec000383ffff */
.L_x_2653:
[----:B0-----:R0:W2:Y:S02]  /*16fb0*/  SYNCS.PHASECHK.TRANS64.TRYWAIT P0, [R17+URZ+0x22820], R0 ;  /* 0x02282000110075a7 */ /* 0x0010a4000800017f */
[----:B--2---:R-:W-:Y:S05]  /*16fc0*/  @!P0 NANOSLEEP.SYNCS 0x989680 ;  /* 0x009896800000895d */ /* 0x004fea0003900000 */
[----:B------:R-:W2:Y:S02]  /*16fd0*/  @!P0 SYNCS.PHASECHK.TRANS64 P0, [R17+URZ+0x22820], R0 ;  /* 0x02282000110085a7 */ /* 0x000ea4000800007f */
[----:B--2---:R-:W-:Y:S05]  /*16fe0*/  @!P0 BRA `(.L_x_2653) ;  /* 0xfffffffc00f08947 */ /* 0x004fea000383ffff */
[----:B------:R-:W-:Y:S05]  /*16ff0*/  BRA `(.L_x_2740) ;  /* 0xffffffc000207947 */ /* 0x000fea000383ffff */
.L_x_2656:
[----:B0-----:R0:W2:Y:S02]  /*17000*/  SYNCS.PHASECHK.TRANS64.TRYWAIT P0, [R19+URZ+0x22860], R0 ;  /* 0x02286000130075a7 */ /* 0x0010a4000800017f */
[----:B--2---:R-:W-:Y:S05]  /*17010*/  @!P0 NANOSLEEP.SYNCS 0x989680 ;  /* 0x009896800000895d */ /* 0x004fea0003900000 */
[----:B------:R-:W2:Y:S02]  /*17020*/  @!P0 SYNCS.PHASECHK.TRANS64 P0, [R19+URZ+0x22860], R0 ;  /* 0x02286000130085a7 */ /* 0x000ea4000800007f */
[----:B--2---:R-:W-:Y:S05]  /*17030*/  @!P0 BRA `(.L_x_2656) ;  /* 0xfffffffc00f08947 */ /* 0x004fea000383ffff */
[----:B------:R-:W-:Y:S05]  /*17040*/  BRA `(.L_x_2741) ;  /* 0xffffffc000307947 */ /* 0x000fea000383ffff */
.L_x_2657:
        /* <DEDUP_REMOVED lines=8> */
.L_x_2743:
[----:B------:R-:W-:Y:S05]  /*170d0*/  BSYNC B0 ;  /* 0x0000000000007941 */ /* 0x000fea0003800000 */
.L_x_2742:
        /* <DEDUP_REMOVED lines=13> */
.L_x_2744:
        /* <DEDUP_REMOVED lines=9> */
.L_x_2745:
        /* <DEDUP_REMOVED lines=17> */
.L_x_2746:
[----:B------:R-:W-:Y:S02]  /*17350*/  IMAD.MOV.U32 R13, RZ, RZ, R6 ;  /* 0x000000ffff0d7224 */ /* 0x000fe400078e0006 */
[----:B------:R-:W-:Y:S01]  /*17360*/  IMAD.MOV.U32 R12, RZ, RZ, 0x2 ;  /* 0x00000002ff0c7424 */ /* 0x000fe200078e00ff */
[----:B------:R-:W-:-:S13]  /*17370*/  IADD3 R2, P3, R14, R0, RZ ;  /* 0x000000000e027210 */ /* 0x000fda0007f7e0ff */
[----:B------:R-:W-:Y:S05]  /*17380*/  WARPSYNC.COLLECTIVE R15, `(.L_x_2747) ;  /* 0x000000000f087348 */ /* 0x000fea0003c00000 */
[----:B------:R0:W1:Y:S02]  /*17390*/  SHFL.IDX P6, R14, R13, R12, R11 ;  /* 0x0000000c0d0e7389 */ /* 0x00006400000c000b */
[----:B01----:R-:W-:Y:S01]  /*173a0*/  ENDCOLLECTIVE ;  /* 0x000000000000791b */ /* 0x003fe20003800000 */
.L_x_2747:
        /* <DEDUP_REMOVED lines=17> */
.L_x_2748:
[----:B------:R-:W-:Y:S02]  /*174c0*/  IMAD.MOV.U32 R13, RZ, RZ, R6 ;  /* 0x000000ffff0d7224 */ /* 0x000fe400078e0006 */
[----:B------:R-:W-:Y:S01]  /*174d0*/  IMAD.MOV.U32 R12, RZ, RZ, 0x3 ;  /* 0x00000003ff0c7424 */ /* 0x000fe200078e00ff */
[----:B------:R-:W-:-:S13]  /*174e0*/  IADD3 R2, P3, R14, R0, RZ ;  /* 0x000000000e027210 */ /* 0x000fda0007f7e0ff */
[----:B------:R-:W-:Y:S05]  /*174f0*/  WARPSYNC.COLLECTIVE R15, `(.L_x_2749) ;  /* 0x000000000f087348 */ /* 0x000fea0003c00000 */
[----:B------:R0:W1:Y:S02]  /*17500*/  SHFL.IDX P6, R14, R13, R12, R11 ;  /* 0x0000000c0d0e7389 */ /* 0x00006400000c000b */
[----:B01----:R-:W-:Y:S01]  /*17510*/  ENDCOLLECTIVE ;  /* 0x000000000000791b */ /* 0x003fe20003800000 */
.L_x_2749:
        /* <DEDUP_REMOVED lines=17> */
.L_x_2750:
[----:B------:R-:W-:Y:S02]  /*17630*/  IMAD.MOV.U32 R13, RZ, RZ, R6 ;  /* 0x000000ffff0d7224 */ /* 0x000fe400078e0006 */
[----:B------:R-:W-:Y:S01]  /*17640*/  IMAD.MOV.U32 R12, RZ, RZ, 0x4 ;  /* 0x00000004ff0c7424 */ /* 0x000fe200078e00ff */
[----:B------:R-:W-:-:S13]  /*17650*/  IADD3 R2, P3, R14, R0, RZ ;  /* 0x000000000e027210 */ /* 0x000fda0007f7e0ff */
[----:B------:R-:W-:Y:S05]  /*17660*/  WARPSYNC.COLLECTIVE R15, `(.L_x_2751) ;  /* 0x000000000f087348 */ /* 0x000fea0003c00000 */
[----:B------:R0:W1:Y:S02]  /*17670*/  SHFL.IDX P6, R14, R13, R12, R11 ;  /* 0x0000000c0d0e7389 */ /* 0x00006400000c000b */
[----:B01----:R-:W-:Y:S01]  /*17680*/  ENDCOLLECTIVE ;  /* 0x000000000000791b */ /* 0x003fe20003800000 */
.L_x_2751:
        /* <DEDUP_REMOVED lines=17> */
.L_x_2752:
[----:B------:R-:W-:Y:S02]  /*177a0*/  IMAD.MOV.U32 R13, RZ, RZ, R6 ;  /* 0x000000ffff0d7224 */ /* 0x000fe400078e0006 */
[----:B------:R-:W-:Y:S01]  /*177b0*/  IMAD.MOV.U32 R12, RZ, RZ, 0x5 ;  /* 0x00000005ff0c7424 */ /* 0x000fe200078e00ff */
[----:B------:R-:W-:-:S13]  /*177c0*/  IADD3 R2, P3, R14, R0, RZ ;  /* 0x000000000e027210 */ /* 0x000fda0007f7e0ff */
[----:B------:R-:W-:Y:S05]  /*177d0*/  WARPSYNC.COLLECTIVE R15, `(.L_x_2753) ;  /* 0x000000000f087348 */ /* 0x000fea0003c00000 */
[----:B------:R0:W1:Y:S02]  /*177e0*/  SHFL.IDX P6, R14, R13, R12, R11 ;  /* 0x0000000c0d0e7389 */ /* 0x00006400000c000b */
[----:B01----:R-:W-:Y:S01]  /*177f0*/  ENDCOLLECTIVE ;  /* 0x000000000000791b */ /* 0x003fe20003800000 */
.L_x_2753:
        /* <DEDUP_REMOVED lines=12> */
.L_x_2754:
        /* <DEDUP_REMOVED lines=9> */
.L_x_2664:
[----:B0-----:R0:W1:Y:S02]  /*17950*/  SYNCS.PHASECHK.TRANS64.TRYWAIT P0, [R6+URZ+0x22840], R21 ;  /* 0x02284015060075a7 */ /* 0x001064000800017f */
[----:B-1----:R-:W-:Y:S05]  /*17960*/  @!P0 NANOSLEEP.SYNCS 0x989680 ;  /* 0x009896800000895d */ /* 0x002fea0003900000 */
[----:B------:R-:W1:Y:S02]  /*17970*/  @!P0 SYNCS.PHASECHK.TRANS64 P0, [R6+URZ+0x22840], R21 ;  /* 0x02284015060085a7 */ /* 0x000e64000800007f */
[----:B-1----:R-:W-:Y:S05]  /*17980*/  @!P0 BRA `(.L_x_2664) ;  /* 0xfffffffc00f08947 */ /* 0x002fea000383ffff */
[----:B------:R-:W-:Y:S05]  /*17990*/  BRA `(.L_x_2756) ;  /* 0xffffffc000c47947 */ /* 0x000fea000383ffff */
.L_x_2665:
        /* <DEDUP_REMOVED lines=8> */
.L_x_2758:
[----:B------:R-:W-:Y:S05]  /*17a20*/  BSYNC B1 ;  /* 0x0000000000017941 */ /* 0x000fea0003800000 */
.L_x_2757:
        /* <DEDUP_REMOVED lines=9> */
.L_x_2759:
[----:B------:R-:W-:Y:S02]  /*17ac0*/  IMAD.MOV.U32 R13, RZ, RZ, R9 ;  /* 0x000000ffff0d7224 */ /* 0x000fe400078e0009 */
[----:B------:R-:W-:Y:S02]  /*17ad0*/  IMAD.MOV.U32 R12, RZ, RZ, 0x1 ;  /* 0x00000001ff0c7424 */ /* 0x000fe400078e00ff */
[----:B------:R-:W-:-:S07]  /*17ae0*/  IMAD.MOV.U32 R2, RZ, RZ, R14 ;  /* 0x000000ffff027224 */ /* 0x000fce00078e000e */
[----:B------:R-:W-:Y:S05]  /*17af0*/  WARPSYNC.COLLECTIVE R15, `(.L_x_2760) ;  /* 0x000000000f087348 */ /* 0x000fea0003c00000 */
[----:B------:R0:W1:Y:S02]  /*17b00*/  SHFL.IDX P6, R14, R13, R12, R11 ;  /* 0x0000000c0d0e7389 */ /* 0x00006400000c000b */
[----:B01----:R-:W-:Y:S01]  /*17b10*/  ENDCOLLECTIVE ;  /* 0x000000000000791b */ /* 0x003fe20003800000 */
.L_x_2760:
        /* <DEDUP_REMOVED lines=11> */
.L_x_2761:
[----:B------:R-:W-:Y:S02]  /*17bd0*/  IMAD.MOV.U32 R13, RZ, RZ, R9 ;  /* 0x000000ffff0d7224 */ /* 0x000fe400078e0009 */
[----:B------:R-:W-:Y:S02]  /*17be0*/  IMAD.MOV.U32 R12, RZ, RZ, 0x2 ;  /* 0x00000002ff0c7424 */ /* 0x000fe400078e00ff */
[----:B------:R-:W-:-:S07]  /*17bf0*/  IMAD.MOV.U32 R2, RZ, RZ, R14 ;  /* 0x000000ffff027224 */ /* 0x000fce00078e000e */
[----:B------:R-:W-:Y:S05]  /*17c00*/  WARPSYNC.COLLECTIVE R15, `(.L_x_2762) ;  /* 0x000000000f087348 */ /* 0x000fea0003c00000 */
[----:B------:R0:W1:Y:S02]  /*17c10*/  SHFL.IDX P6, R14, R13, R12, R11 ;  /* 0x0000000c0d0e7389 */ /* 0x00006400000c000b */
[----:B01----:R-:W-:Y:S01]  /*17c20*/  ENDCOLLECTIVE ;  /* 0x000000000000791b */ /* 0x003fe20003800000 */
.L_x_2762:
        /* <DEDUP_REMOVED lines=11> */
.L_x_2763:
[----:B------:R-:W-:Y:S02]  /*17ce0*/  IMAD.MOV.U32 R13, RZ, RZ, R9 ;  /* 0x000000ffff0d7224 */ /* 0x000fe400078e0009 */
[----:B------:R-:W-:Y:S02]  /*17cf0*/  IMAD.MOV.U32 R12, RZ, RZ, 0x3 ;  /* 0x00000003ff0c7424 */ /* 0x000fe400078e00ff */
[----:B------:R-:W-:-:S07]  /*17d00*/  IMAD.MOV.U32 R2, RZ, RZ, R14 ;  /* 0x000000ffff027224 */ /* 0x000fce00078e000e */
[----:B------:R-:W-:Y:S05]  /*17d10*/  WARPSYNC.COLLECTIVE R15, `(.L_x_2764) ;  /* 0x000000000f087348 */ /* 0x000fea0003c00000 */
[----:B------:R0:W1:Y:S02]  /*17d20*/  SHFL.IDX P6, R14, R13, R12, R11 ;  /* 0x0000000c0d0e7389 */ /* 0x00006400000c000b */
[----:B01----:R-:W-:Y:S01]  /*17d30*/  ENDCOLLECTIVE ;  /* 0x000000000000791b */ /* 0x003fe20003800000 */
.L_x_2764:
        /* <DEDUP_REMOVED lines=11> */
.L_x_2765:
[----:B------:R-:W-:Y:S02]  /*17df0*/  IMAD.MOV.U32 R13, RZ, RZ, R9 ;  /* 0x000000ffff0d7224 */ /* 0x000fe400078e0009 */
[----:B------:R-:W-:Y:S02]  /*17e00*/  IMAD.MOV.U32 R12, RZ, RZ, 0x4 ;  /* 0x00000004ff0c7424 */ /* 0x000fe400078e00ff */
[----:B------:R-:W-:-:S07]  /*17e10*/  IMAD.MOV.U32 R2, RZ, RZ, R14 ;  /* 0x000000ffff027224 */ /* 0x000fce00078e000e */
[----:B------:R-:W-:Y:S05]  /*17e20*/  WARPSYNC.COLLECTIVE R15, `(.L_x_2766) ;  /* 0x000000000f087348 */ /* 0x000fea0003c00000 */
[----:B------:R0:W1:Y:S02]  /*17e30*/  SHFL.IDX P6, R14, R13, R12, R11 ;  /* 0x0000000c0d0e7389 */ /* 0x00006400000c000b */
[----:B01----:R-:W-:Y:S01]  /*17e40*/  ENDCOLLECTIVE ;  /* 0x000000000000791b */ /* 0x003fe20003800000 */
.L_x_2766:
        /* <DEDUP_REMOVED lines=11> */
.L_x_2767:
[----:B------:R-:W-:Y:S02]  /*17f00*/  IMAD.MOV.U32 R13, RZ, RZ, R9 ;  /* 0x000000ffff0d7224 */ /* 0x000fe400078e0009 */
[----:B------:R-:W-:Y:S02]  /*17f10*/  IMAD.MOV.U32 R12, RZ, RZ, 0x5 ;  /* 0x00000005ff0c7424 */ /* 0x000fe400078e00ff */
[----:B------:R-:W-:-:S07]  /*17f20*/  IMAD.MOV.U32 R2, RZ, RZ, R14 ;  /* 0x000000ffff027224 */ /* 0x000fce00078e000e */
[----:B------:R-:W-:Y:S05]  /*17f30*/  WARPSYNC.COLLECTIVE R15, `(.L_x_2768) ;  /* 0x000000000f087348 */ /* 0x000fea0003c00000 */
[----:B------:R0:W1:Y:S02]  /*17f40*/  SHFL.IDX P6, R14, R13, R12, R11 ;  /* 0x0000000c0d0e7389 */ /* 0x00006400000c000b */
[----:B01----:R-:W-:Y:S01]  /*17f50*/  ENDCOLLECTIVE ;  /* 0x000000000000791b */ /* 0x003fe20003800000 */
.L_x_2768:
        /* <DEDUP_REMOVED lines=11> */
.L_x_2769:
[----:B------:R-:W-:Y:S01]  /*18010*/  IMAD.MOV.U32 R2, RZ, RZ, R14 ;  /* 0x000000ffff027224 */ /* 0x000fe200078e000e */
[----:B------:R-:W-:Y:S06]  /*18020*/  BRA `(.L_x_2770) ;  /* 0xffffffbc00f47947 */ /* 0x000fec000383ffff */
.L_x_2670:
[----:B---3--:R3:W4:Y:S02]  /*18030*/  SYNCS.PHASECHK.TRANS64.TRYWAIT P0, [R6+URZ+0x22860], R21 ;  /* 0x02286015060075a7 */ /* 0x008724000800017f */
[----:B----4-:R-:W-:Y:S05]  /*18040*/  @!P0 NANOSLEEP.SYNCS 0x989680 ;  /* 0x009896800000895d */ /* 0x010fea0003900000 */
[----:B------:R-:W4:Y:S02]  /*18050*/  @!P0 SYNCS.PHASECHK.TRANS64 P0, [R6+URZ+0x22860], R21 ;  /* 0x02286015060085a7 */ /* 0x000f24000800007f */
[----:B----4-:R-:W-:Y:S05]  /*18060*/  @!P0 BRA `(.L_x_2670) ;  /* 0xfffffffc00f08947 */ /* 0x010fea000383ffff */
[----:B------:R-:W-:Y:S05]  /*18070*/  BRA `(.L_x_2771) ;  /* 0xffffffc000447947 */ /* 0x000fea000383ffff */
.L_x_2671:
        /* <DEDUP_REMOVED lines=8> */
.L_x_2773:
[----:B------:R-:W-:Y:S05]  /*18100*/  BSYNC B1 ;  /* 0x0000000000017941 */ /* 0x000fea0003800000 */
.L_x_2772:
        /* <DEDUP_REMOVED lines=9> */
.L_x_2774:
[----:B------:R-:W-:Y:S02]  /*181a0*/  IMAD.MOV.U32 R13, RZ, RZ, R9 ;  /* 0x000000ffff0d7224 */ /* 0x000fe400078e0009 */
[----:B------:R-:W-:Y:S01]  /*181b0*/  IMAD.MOV.U32 R12, RZ, RZ, 0x1 ;  /* 0x00000001ff0c7424 */ /* 0x000fe200078e00ff */
[----:B------:R-:W-:-:S13]  /*181c0*/  IADD3 R2, P0, R14, R0, RZ ;  /* 0x000000000e027210 */ /* 0x000fda0007f1e0ff */
[----:B------:R-:W-:Y:S05]  /*181d0*/  WARPSYNC.COLLECTIVE R15, `(.L_x_2775) ;  /* 0x000000000f087348 */ /* 0x000fea0003c00000 */
[----:B------:R0:W1:Y:S02]  /*181e0*/  SHFL.IDX P6, R14, R13, R12, R11 ;  /* 0x0000000c0d0e7389 */ /* 0x00006400000c000b */
[----:B01----:R-:W-:Y:S01]  /*181f0*/  ENDCOLLECTIVE ;  /* 0x000000000000791b */ /* 0x003fe20003800000 */
.L_x_2775:
        /* <DEDUP_REMOVED lines=13> */
.L_x_2776:
[----:B------:R-:W-:Y:S02]  /*182d0*/  IMAD.MOV.U32 R13, RZ, RZ, R9 ;  /* 0x000000ffff0d7224 */ /* 0x000fe400078e0009 */
[----:B------:R-:W-:Y:S01]  /*182e0*/  IMAD.MOV.U32 R12, RZ, RZ, 0x2 ;  /* 0x00000002ff0c7424 */ /* 0x000fe200078e00ff */
[----:B------:R-:W-:-:S13]  /*182f0*/  IADD3 R2, P0, R14, R0, RZ ;  /* 0x000000000e027210 */ /* 0x000fda0007f1e0ff */
[----:B------:R-:W-:Y:S05]  /*18300*/  WARPSYNC.COLLECTIVE R15, `(.L_x_2777) ;  /* 0x000000000f087348 */ /* 0x000fea0003c00000 */
[----:B------:R0:W1:Y:S02]  /*18310*/  SHFL.IDX P6, R14, R13, R12, R11 ;  /* 0x0000000c0d0e7389 */ /* 0x00006400000c000b */
[----:B01----:R-:W-:Y:S01]  /*18320*/  ENDCOLLECTIVE ;  /* 0x000000000000791b */ /* 0x003fe20003800000 */
.L_x_2777:
        /* <DEDUP_REMOVED lines=13> */
.L_x_2778:
[----:B------:R-:W-:Y:S02]  /*18400*/  IMAD.MOV.U32 R13, RZ, RZ, R9 ;  /* 0x000000ffff0d7224 */ /* 0x000fe400078e0009 */
[----:B------:R-:W-:Y:S01]  /*18410*/  IMAD.MOV.U32 R12, RZ, RZ, 0x3 ;  /* 0x00000003ff0c7424 */ /* 0x000fe200078e00ff */
[----:B------:R-:W-:-:S13]  /*18420*/  IADD3 R2, P0, R14, R0, RZ ;  /* 0x000000000e027210 */ /* 0x000fda0007f1e0ff */
[----:B------:R-:W-:Y:S05]  /*18430*/  WARPSYNC.COLLECTIVE R15, `(.L_x_2779) ;  /* 0x000000000f087348 */ /* 0x000fea0003c00000 */
[----:B------:R0:W1:Y:S02]  /*18440*/  SHFL.IDX P6, R14, R13, R12, R11 ;  /* 0x0000000c0d0e7389 */ /* 0x00006400000c000b */
[----:B01----:R-:W-:Y:S01]  /*18450*/  ENDCOLLECTIVE ;  /* 0x000000000000791b */ /* 0x003fe20003800000 */
.L_x_2779:
        /* <DEDUP_REMOVED lines=13> */
.L_x_2780:
[----:B------:R-:W-:Y:S02]  /*18530*/  IMAD.MOV.U32 R13, RZ, RZ, R9 ;  /* 0x000000ffff0d7224 */ /* 0x000fe400078e0009 */
[----:B------:R-:W-:Y:S01]  /*18540*/  IMAD.MOV.U32 R12, RZ, RZ, 0x4 ;  /* 0x00000004ff0c7424 */ /* 0x000fe200078e00ff */
[----:B------:R-:W-:-:S13]  /*18550*/  IADD3 R2, P0, R14, R0, RZ ;  /* 0x000000000e027210 */ /* 0x000fda0007f1e0ff */
[----:B------:R-:W-:Y:S05]  /*18560*/  WARPSYNC.COLLECTIVE R15, `(.L_x_2781) ;  /* 0x000000000f087348 */ /* 0x000fea0003c00000 */
[----:B------:R0:W1:Y:S02]  /*18570*/  SHFL.IDX P6, R14, R13, R12, R11 ;  /* 0x0000000c0d0e7389 */ /* 0x00006400000c000b */
[----:B01----:R-:W-:Y:S01]  /*18580*/  ENDCOLLECTIVE ;  /* 0x000000000000791b */ /* 0x003fe20003800000 */
.L_x_2781:
        /* <DEDUP_REMOVED lines=13> */
.L_x_2782:
[----:B------:R-:W-:Y:S02]  /*18660*/  IMAD.MOV.U32 R13, RZ, RZ, R9 ;  /* 0x000000ffff0d7224 */ /* 0x000fe400078e0009 */
[----:B------:R-:W-:Y:S01]  /*18670*/  IMAD.MOV.U32 R12, RZ, RZ, 0x5 ;  /* 0x00000005ff0c7424 */ /* 0x000fe200078e00ff */
[----:B------:R-:W-:-:S13]  /*18680*/  IADD3 R2, P0, R14, R0, RZ ;  /* 0x000000000e027210 */ /* 0x000fda0007f1e0ff */
[----:B------:R-:W-:Y:S05]  /*18690*/  WARPSYNC.COLLECTIVE R15, `(.L_x_2783) ;  /* 0x000000000f087348 */ /* 0x000fea0003c00000 */
[----:B------:R0:W1:Y:S02]  /*186a0*/  SHFL.IDX P6, R14, R13, R12, R11 ;  /* 0x0000000c0d0e7389 */ /* 0x00006400000c000b */
[----:B01----:R-:W-:Y:S01]  /*186b0*/  ENDCOLLECTIVE ;  /* 0x000000000000791b */ /* 0x003fe20003800000 */
.L_x_2783:
        /* <DEDUP_REMOVED lines=13> */
.L_x_2784:
[----:B------:R-:W-:Y:S05]  /*18790*/  BRA `(.L_x_2785) ;  /* 0xffffffbc00907947 */ /* 0x000fea000383ffff */
.L_x_2679:
        /* <DEDUP_REMOVED lines=8> */
.L_x_2787:
[----:B------:R-:W-:Y:S05]  /*18820*/  BSYNC B0 ;  /* 0x0000000000007941 */ /* 0x000fea0003800000 */
.L_x_2786:
        /* <DEDUP_REMOVED lines=9> */
.L_x_2788:
        /* <DEDUP_REMOVED lines=18> */
.L_x_2789:
[----:B------:R-:W-:Y:S01]  /*189e0*/  IMAD.MOV.U32 R12, RZ, RZ, 0x2 ;  /* 0x00000002ff0c7424 */ /* 0x000fe200078e00ff */
[----:B------:R-:W-:-:S05]  /*189f0*/  SEL R6, R14, RZ, P1 ;  /* 0x000000ff0e067207 */ /* 0x000fca0000800000 */
[----:B------:R-:W-:-:S04]  /*18a00*/  IMAD.IADD R6, R5, 0x1, R6 ;  /* 0x0000000105067824 */ /* 0x000fc800078e0206 */
[----:B------:R-:W-:-:S07]  /*18a10*/  IMAD.MOV.U32 R13, RZ, RZ, R6 ;  /* 0x000000ffff0d7224 */ /* 0x000fce00078e0006 */
[----:B------:R-:W-:Y:S05]  /*18a20*/  WARPSYNC.COLLECTIVE R15, `(.L_x_2790) ;  /* 0x000000000f087348 */ /* 0x000fea0003c00000 */
[----:B------:R0:W1:Y:S02]  /*18a30*/  SHFL.UP P6, R14, R13, R12, R11 ;  /* 0x0400000c0d0e7389 */ /* 0x00006400000c000b */
[----:B01----:R-:W-:Y:S01]  /*18a40*/  ENDCOLLECTIVE ;  /* 0x000000000000791b */ /* 0x003fe20003800000 */
.L_x_2790:
[----:B------:R-:W-:Y:S01]  /*18a50*/  IMAD.MOV.U32 R12, RZ, RZ, 0x4 ;  /* 0x00000004ff0c7424 */ /* 0x000fe200078e00ff */
[----:B------:R-:W-:-:S05]  /*18a60*/  SEL R7, R14, RZ, P2 ;  /* 0x000000ff0e077207 */ /* 0x000fca0001000000 */
[----:B------:R-:W-:-:S04]  /*18a70*/  IMAD.IADD R7, R6, 0x1, R7 ;  /* 0x0000000106077824 */ /* 0x000fc800078e0207 */
[----:B------:R-:W-:-:S07]  /*18a80*/  IMAD.MOV.U32 R13, RZ, RZ, R7 ;  /* 0x000000ffff0d7224 */ /* 0x000fce00078e0007 */
[----:B------:R-:W-:Y:S05]  /*18a90*/  WARPSYNC.COLLECTIVE R15, `(.L_x_2791) ;  /* 0x000000000f087348 */ /* 0x000fea0003c00000 */
[----:B------:R0:W1:Y:S02]  /*18aa0*/  SHFL.UP P6, R14, R13, R12, R11 ;  /* 0x0400000c0d0e7389 */ /* 0x00006400000c000b */
[----:B01----:R-:W-:Y:S01]  /*18ab0*/  ENDCOLLECTIVE ;  /* 0x000000000000791b */ /* 0x003fe20003800000 */
.L_x_2791:
[----:B------:R-:W-:Y:S01]  /*18ac0*/  IMAD.MOV.U32 R12, RZ, RZ, 0x8 ;  /* 0x00000008ff0c7424 */ /* 0x000fe200078e00ff */
[----:B------:R-:W-:-:S05]  /*18ad0*/  SEL R2, R14, RZ, P3 ;  /* 0x000000ff0e027207 */ /* 0x000fca0001800000 */
[----:B------:R-:W-:-:S04]  /*18ae0*/  IMAD.IADD R2, R7, 0x1, R2 ;  /* 0x0000000107027824 */ /* 0x000fc800078e0202 */
[----:B------:R-:W-:-:S07]  /*18af0*/  IMAD.MOV.U32 R13, RZ, RZ, R2 ;  /* 0x000000ffff0d7224 */ /* 0x000fce00078e0002 */
[----:B------:R-:W-:Y:S05]  /*18b00*/  WARPSYNC.COLLECTIVE R15, `(.L_x_2792) ;  /* 0x000000000f087348 */ /* 0x000fea0003c00000 */
[----:B------:R0:W1:Y:S02]  /*18b10*/  SHFL.UP P6, R14, R13, R12, R11 ;  /* 0x0400000c0d0e7389 */ /* 0x00006400000c000b */
[----:B01----:R-:W-:Y:S01]  /*18b20*/  ENDCOLLECTIVE ;  /* 0x000000000000791b */ /* 0x003fe20003800000 */
.L_x_2792:
[----:B------:R-:W-:Y:S01]  /*18b30*/  IMAD.MOV.U32 R12, RZ, RZ, 0x10 ;  /* 0x00000010ff0c7424 */ /* 0x000fe200078e00ff */
[----:B------:R-:W-:-:S05]  /*18b40*/  SEL R3, R14, RZ, P4 ;  /* 0x000000ff0e037207 */ /* 0x000fca0002000000 */
[----:B------:R-:W-:-:S04]  /*18b50*/  IMAD.IADD R3, R2, 0x1, R3 ;  /* 0x0000000102037824 */ /* 0x000fc800078e0203 */
[----:B------:R-:W-:-:S07]  /*18b60*/  IMAD.MOV.U32 R13, RZ, RZ, R3 ;  /* 0x000000ffff0d7224 */ /* 0x000fce00078e0003 */
[----:B------:R-:W-:Y:S05]  /*18b70*/  WARPSYNC.COLLECTIVE R15, `(.L_x_2793) ;  /* 0x000000000f087348 */ /* 0x000fea0003c00000 */
[----:B------:R0:W1:Y:S02]  /*18b80*/  SHFL.UP P6, R14, R13, R12, R11 ;  /* 0x0400000c0d0e7389 */ /* 0x00006400000c000b */
[----:B01----:R-:W-:Y:S01]  /*18b90*/  ENDCOLLECTIVE ;  /* 0x000000000000791b */ /* 0x003fe20003800000 */
.L_x_2793:
        /* <DEDUP_REMOVED lines=8> */
.L_x_2794:
[----:B------:R-:W-:Y:S05]  /*18c20*/  BRA `(.L_x_2795) ;  /* 0xffffffbc00ec7947 */ /* 0x000fea000383ffff */
.L_x_2684:
[----:B------:R-:W-:Y:S01]  /*18c30*/  BSSY B0, `(.L_x_2796) ;  /* 0x0000008000007945 */ /* 0x000fe20003800000 */
[----:B-----5:R-:W-:Y:S02]  /*18c40*/  IMAD.MOV.U32 R13, RZ, RZ, R5 ;  /* 0x000000ffff0d7224 */ /* 0x020fe400078e0005 */
[----:B------:R-:W-:Y:S02]  /*18c50*/  IMAD.MOV.U32 R12, RZ, RZ, 0x1 ;  /* 0x00000001ff0c7424 */ /* 0x000fe400078e00ff */
[----:B------:R-:W-:Y:S02]  /*18c60*/  IMAD.MOV.U32 R11, RZ, RZ, RZ ;  /* 0x000000ffff0b7224 */ /* 0x000fe400078e00ff */
[----:B------:R-:W-:-:S07]  /*18c70*/  IMAD.MOV.U32 R15, RZ, RZ, -0x1 ;  /* 0xffffffffff0f7424 */ /* 0x000fce00078e00ff */
[----:B012---:R-:W-:Y:S05]  /*18c80*/  WARPSYNC.COLLECTIVE R15, `(.L_x_2797) ;  /* 0x000000000f087348 */ /* 0x007fea0003c00000 */
[----:B------:R3:W4:Y:S02]  /*18c90*/  SHFL.UP P6, R14, R13, R12, R11 ;  /* 0x0400000c0d0e7389 */ /* 0x00072400000c000b */
[----:B01234-:R-:W-:Y:S01]  /*18ca0*/  ENDCOLLECTIVE ;  /* 0x000000000000791b */ /* 0x01ffe20003800000 */
.L_x_2797:
[----:B------:R-:W-:Y:S05]  /*18cb0*/  BSYNC B0 ;  /* 0x0000000000007941 */ /* 0x000fea0003800000 */
.L_x_2796:
        /* <DEDUP_REMOVED lines=8> */
.L_x_2798:
[----:B------:R-:W-:Y:S01]  /*18d40*/  IMAD.MOV.U32 R12, RZ, RZ, 0x4 ;  /* 0x00000004ff0c7424 */ /* 0x000fe200078e00ff */
[----:B------:R-:W-:-:S05]  /*18d50*/  SEL R2, R14, RZ, P2 ;  /* 0x000000ff0e027207 */ /* 0x000fca0001000000 */
[----:B------:R-:W-:-:S04]  /*18d60*/  IMAD.IADD R2, R13, 0x1, R2 ;  /* 0x000000010d027824 */ /* 0x000fc800078e0202 */
[----:B------:R-:W-:-:S07]  /*18d70*/  IMAD.MOV.U32 R13, RZ, RZ, R2 ;  /* 0x000000ffff0d7224 */ /* 0x000fce00078e0002 */
[----:B------:R-:W-:Y:S05]  /*18d80*/  WARPSYNC.COLLECTIVE R15, `(.L_x_2799) ;  /* 0x000000000f087348 */ /* 0x000fea0003c00000 */
[----:B------:R0:W1:Y:S02]  /*18d90*/  SHFL.UP P6, R14, R13, R12, R11 ;  /* 0x0400000c0d0e7389 */ /* 0x00006400000c000b */
[----:B01----:R-:W-:Y:S01]  /*18da0*/  ENDCOLLECTIVE ;  /* 0x000000000000791b */ /* 0x003fe20003800000 */
.L_x_2799:
[----:B------:R-:W-:Y:S01]  /*18db0*/  IMAD.MOV.U32 R12, RZ, RZ, 0x8 ;  /* 0x00000008ff0c7424 */ /* 0x000fe200078e00ff */
[----:B------:R-:W-:-:S05]  /*18dc0*/  SEL R3, R14, RZ, P3 ;  /* 0x000000ff0e037207 */ /* 0x000fca0001800000 */
[----:B------:R-:W-:-:S04]  /*18dd0*/  IMAD.IADD R3, R2, 0x1, R3 ;  /* 0x0000000102037824 */ /* 0x000fc800078e0203 */
[----:B------:R-:W-:-:S07]  /*18de0*/  IMAD.MOV.U32 R13, RZ, RZ, R3 ;  /* 0x000000ffff0d7224 */ /* 0x000fce00078e0003 */
[----:B------:R-:W-:Y:S05]  /*18df0*/  WARPSYNC.COLLECTIVE R15, `(.L_x_2800) ;  /* 0x000000000f087348 */ /* 0x000fea0003c00000 */
[----:B------:R0:W1:Y:S02]  /*18e00*/  SHFL.UP P6, R14, R13, R12, R11 ;  /* 0x0400000c0d0e7389 */ /* 0x00006400000c000b */
[----:B01----:R-:W-:Y:S01]  /*18e10*/  ENDCOLLECTIVE ;  /* 0x000000000000791b */ /* 0x003fe20003800000 */
.L_x_2800:
[----:B------:R-:W-:Y:S01]  /*18e20*/  IMAD.MOV.U32 R12, RZ, RZ, 0x10 ;  /* 0x00000010ff0c7424 */ /* 0x000fe200078e00ff */
[----:B------:R-:W-:-:S05]  /*18e30*/  SEL R4, R14, RZ, P4 ;  /* 0x000000ff0e047207 */ /* 0x000fca0002000000 */
[----:B------:R-:W-:-:S04]  /*18e40*/  IMAD.IADD R4, R3, 0x1, R4 ;  /* 0x0000000103047824 */ /* 0x000fc800078e0204 */
[----:B------:R-:W-:-:S07]  /*18e50*/  IMAD.MOV.U32 R13, RZ, RZ, R4 ;  /* 0x000000ffff0d7224 */ /* 0x000fce00078e0004 */
[----:B------:R-:W-:Y:S05]  /*18e60*/  WARPSYNC.COLLECTIVE R15, `(.L_x_2801) ;  /* 0x000000000f087348 */ /* 0x000fea0003c00000 */
[----:B------:R0:W1:Y:S02]  /*18e70*/  SHFL.UP P6, R14, R13, R12, R11 ;  /* 0x0400000c0d0e7389 */ /* 0x00006400000c000b */
[----:B01----:R-:W-:Y:S01]  /*18e80*/  ENDCOLLECTIVE ;  /* 0x000000000000791b */ /* 0x003fe20003800000 */
.L_x_2801:
        /* <DEDUP_REMOVED lines=8> */
.L_x_2802:
[----:B------:R-:W-:Y:S05]  /*18f10*/  BRA `(.L_x_2803) ;  /* 0xffffffbc00cc7947 */ /* 0x000fea000383ffff */
.L_x_2686:
[----:B------:R-:W-:Y:S01]  /*18f20*/  BSSY B0, `(.L_x_2804) ;  /* 0x0000006000007945 */ /* 0x000fe20003800000 */
[----:B------:R-:W-:Y:S01]  /*18f30*/  PLOP3.LUT P6, PT, P6, PT, PT, 0x8, 0x0 ;  /* 0x000000000000781c */ /* 0x000fe200037ce170 */
[----:B------:R-:W-:-:S12]  /*18f40*/  IMAD.MOV.U32 R15, RZ, RZ, -0x1 ;  /* 0xffffffffff0f7424 */ /* 0x000fd800078e00ff */
[----:B01----:R-:W-:Y:S05]  /*18f50*/  WARPSYNC.COLLECTIVE R15, `(.L_x_2805) ;  /* 0x000000000f087348 */ /* 0x003fea0003c00000 */
[----:B------:R-:W-:Y:S01]  /*18f60*/  VOTE.ANY R14, PT, P6 ;  /* 0x00000000000e7806 */ /* 0x000fe200030e0100 */
[----:B01----:R-:W-:Y:S06]  /*18f70*/  ENDCOLLECTIVE ;  /* 0x000000000000791b */ /* 0x003fec0003800000 */
.L_x_2805:
[----:B------:R-:W-:Y:S05]  /*18f80*/  BSYNC B0 ;  /* 0x0000000000007941 */ /* 0x000fea0003800000 */
.L_x_2804:
        /* <DEDUP_REMOVED lines=9> */
.L_x_2806:
[----:B------:R-:W-:Y:S01]  /*19020*/  IMAD.MOV.U32 R5, RZ, RZ, R14 ;  /* 0x000000ffff057224 */ /* 0x000fe200078e000e */
[----:B------:R-:W-:Y:S06]  /*19030*/  BRA `(.L_x_2807) ;  /* 0xffffffbc00bc7947 */ /* 0x000fec000383ffff */
.L_x_2688:
[----:B------:R-:W-:Y:S01]  /*19040*/  BSSY B0, `(.L_x_2808) ;  /* 0x0000007000007945 */ /* 0x000fe20003800000 */
[----:B------:R-:W-:Y:S02]  /*19050*/  IMAD.MOV.U32 R13, RZ, RZ, R6 ;  /* 0x000000ffff0d7224 */ /* 0x000fe400078e0006 */
[----:B------:R-:W-:Y:S02]  /*19060*/  IMAD.MOV.U32 R11, RZ, RZ, 0x1f ;  /* 0x0000001fff0b7424 */ /* 0x000fe400078e00ff */
[----:B------:R-:W-:-:S07]  /*19070*/  IMAD.MOV.U32 R15, RZ, RZ, -0x1 ;  /* 0xffffffffff0f7424 */ /* 0x000fce00078e00ff */
[----:B0123--:R-:W-:Y:S05]  /*19080*/  WARPSYNC.COLLECTIVE R15, `(.L_x_2809) ;  /* 0x000000000f087348 */ /* 0x00ffea0003c00000 */
[----:B------:R4:W0:Y:S02]  /*19090*/  SHFL.IDX P6, R14, R13, R12, R11 ;  /* 0x0000000c0d0e7389 */ /* 0x00082400000c000b */
[----:B01234-:R-:W-:Y:S01]  /*190a0*/  ENDCOLLECTIVE ;  /* 0x000000000000791b */ /* 0x01ffe20003800000 */
.L_x_2809:
[----:B------:R-:W-:Y:S05]  /*190b0*/  BSYNC B0 ;  /* 0x0000000000007941 */ /* 0x000fea0003800000 */
.L_x_2808:
[----:B------:R-:W-:Y:S05]  /*190c0*/  BRA `(.L_x_2687) ;  /* 0xffffffbc00b47947 */ /* 0x000fea000383ffff */
.L_x_2692:
[----:B0-----:R0:W1:Y:S02]  /*190d0*/  SYNCS.PHASECHK.TRANS64.TRYWAIT P0, [R7+URZ+0x22820], R0 ;  /* 0x02282000070075a7 */ /* 0x001064000800017f */
[----:B-1----:R-:W-:Y:S05]  /*190e0*/  @!P0 NANOSLEEP.SYNCS 0x989680 ;  /* 0x009896800000895d */ /* 0x002fea0003900000 */
[----:B------:R-:W1:Y:S02]  /*190f0*/  @!P0 SYNCS.PHASECHK.TRANS64 P0, [R7+URZ+0x22820], R0 ;  /* 0x02282000070085a7 */ /* 0x000e64000800007f */
[----:B-1----:R-:W-:Y:S05]  /*19100*/  @!P0 BRA `(.L_x_2692) ;  /* 0xfffffffc00f08947 */ /* 0x002fea000383ffff */
[----:B------:R-:W-:Y:S05]  /*19110*/  BRA `(.L_x_2810) ;  /* 0xffffffc4002c7947 */ /* 0x000fea000383ffff */
.L_x_2693:
        /* <DEDUP_REMOVED lines=8> */
[----:B0-234-:R-:W-:Y:S05]  /*191a0*/  WARPSYNC.COLLECTIVE R15, `(.L_x_2812) ;  /* 0x000000000f087348 */ /* 0x01dfea0003c00000 */
[----:B------:R1:W0:Y:S02]  /*191b0*/  SHFL.IDX P6, R14, R13, R12, R11 ;  /* 0x0000000c0d0e7389 */ /* 0x00022400000c000b */
[----:B01234-:R-:W-:Y:S01]  /*191c0*/  ENDCOLLECTIVE ;  /* 0x000000000000791b */ /* 0x01ffe20003800000 */
.L_x_2812:
[----:B------:R-:W-:Y:S05]  /*191d0*/  BSYNC B0 ;  /* 0x0000000000007941 */ /* 0x000fea0003800000 */
.L_x_2811:
[----:B------:R-:W-:Y:S05]  /*191e0*/  BRA `(.L_x_2813) ;  /* 0xffffffc400147947 */ /* 0x000fea000383ffff */
.L_x_2696:
[----:B------:R-:W-:Y:S01]  /*191f0*/  BSSY B1, `(.L_x_2814) ;  /* 0x0000006000017945 */ /* 0x000fe20003800000 */
[----:B------:R-:W-:-:S07]  /*19200*/  IMAD.MOV.U32 R15, RZ, RZ, -0x1 ;  /* 0xffffffffff0f7424 */ /* 0x000fce00078e00ff */
[----:B0-234-:R-:W-:Y:S05]  /*19210*/  WARPSYNC.COLLECTIVE R15, `(.L_x_2815) ;  /* 0x000000000f0c7348 */ /* 0x01dfea0003c00000 */
[----:B------:R-:W-:Y:S02]  /*19220*/  ELECT P6, UR62, PT ;  /* 0x00000000003e782f */ /* 0x000fe400038c0000 */
[----:B------:R-:W-:Y:S01]  /*19230*/  MOV R14, UR62 ;  /* 0x0000003e000e7c02 */ /* 0x000fe20008000f00 */
[----:B0-234-:R-:W-:Y:S10]  /*19240*/  ENDCOLLECTIVE ;  /* 0x000000000000791b */ /* 0x01dff40003800000 */
.L_x_2815:
[----:B------:R-:W-:Y:S05]  /*19250*/  BSYNC B1 ;  /* 0x0000000000017941 */ /* 0x000fea0003800000 */
.L_x_2814:
[----:B------:R-:W-:Y:S05]  /*19260*/  BRA `(.L_x_2816) ;  /* 0xffffffc4000c7947 */ /* 0x000fea000383ffff */
.L_x_2698:
[----:B0-----:R0:W1:Y:S02]  /*19270*/  SYNCS.PHASECHK.TRANS64.TRYWAIT P1, [R5+URZ+0x22840], R0 ;  /* 0x02284000050075a7 */ /* 0x001064000802017f */
[----:B-1----:R-:W-:Y:S05]  /*19280*/  @!P1 NANOSLEEP.SYNCS 0x989680 ;  /* 0x009896800000995d */ /* 0x002fea0003900000 */
[----:B------:R-:W1:Y:S02]  /*19290*/  @!P1 SYNCS.PHASECHK.TRANS64 P1, [R5+URZ+0x22840], R0 ;  /* 0x02284000050095a7 */ /* 0x000e64000802007f */
[----:B-1----:R-:W-:Y:S05]  /*192a0*/  @!P1 BRA `(.L_x_2698) ;  /* 0xfffffffc00f09947 */ /* 0x002fea000383ffff */
[----:B------:R-:W-:Y:S05]  /*192b0*/  BRA `(.L_x_2817) ;  /* 0xffffffc4002c7947 */ /* 0x000fea000383ffff */
.L_x_2700:
[----:B-1----:R1:W0:Y:S02]  /*192c0*/  SYNCS.PHASECHK.TRANS64.TRYWAIT P1, [R3+URZ+0x22840], R2 ;  /* 0x02284002030075a7 */ /* 0x002224000802017f */
[----:B0-----:R-:W-:Y:S05]  /*192d0*/  @!P1 NANOSLEEP.SYNCS 0x989680 ;  /* 0x009896800000995d */ /* 0x001fea0003900000 */
[----:B------:R-:W0:Y:S02]  /*192e0*/  @!P1 SYNCS.PHASECHK.TRANS64 P1, [R3+URZ+0x22840], R2 ;  /* 0x02284002030095a7 */ /* 0x000e24000802007f */
[----:B0-----:R-:W-:Y:S05]  /*192f0*/  @!P1 BRA `(.L_x_2700) ;  /* 0xfffffffc00f09947 */ /* 0x001fea000383ffff */
[----:B------:R-:W-:Y:S05]  /*19300*/  BRA `(.L_x_2818) ;  /* 0xffffffc400387947 */ /* 0x000fea000383ffff */
.L_x_2702:
[----:B------:R0:W0:Y:S02]  /*19310*/  SYNCS.PHASECHK.TRANS64.TRYWAIT P1, [R5+URZ+0x22860], R0 ;  /* 0x02286000050075a7 */ /* 0x000024000802017f */
[----:B0-----:R-:W-:Y:S05]  /*19320*/  @!P1 NANOSLEEP.SYNCS 0x989680 ;  /* 0x009896800000995d */ /* 0x001fea0003900000 */
[----:B------:R-:W0:Y:S02]  /*19330*/  @!P1 SYNCS.PHASECHK.TRANS64 P1, [R5+URZ+0x22860], R0 ;  /* 0x02286000050095a7 */ /* 0x000e24000802007f */
[----:B0-----:R-:W-:Y:S05]  /*19340*/  @!P1 BRA `(.L_x_2702) ;  /* 0xfffffffc00f09947 */ /* 0x001fea000383ffff */
[----:B------:R-:W-:Y:S05]  /*19350*/  BRA `(.L_x_2819) ;  /* 0xffffffc400347947 */ /* 0x000fea000383ffff */
.L_x_2820:
        /* <DEDUP_REMOVED lines=10> */
.L_x_6457:


//--------------------- .text._ZN7cutlass13device_kernelIN5flash11enable_sm90INS1_16FlashAttnFwdSm90INS1_25CollectiveMainloopFwdSm90ILi2EN4cute5tupleIJNS5_1CILi1EEES8_S8_EEENS6_IJNS7_ILi128EEENS7_ILi96EEENS7_ILi64EEEEEELi256ENS_6half_tEfNS_4arch4Sm90ELb0ELb1ELb0ELb1ELb1ELb1ELb0ELb1ELb0ELb1ELb0ELb0EEENS1_21CollectiveEpilogueFwdINS6_IJSA_NS7_ILi256EEESB_EEES9_SE_SG_Li256ELb1ELb1ELb0ELb0EEENS1_36VarlenDynamicPersistentTileSchedulerILi128ELi96ELi256ELi128ELb0ELb1ELb1ELb1ELb0ELb1EEEEEEEEEvNT_6ParamsE --------------------------
	.section	.text._ZN7cutlass13device_kernelIN5flash11enable_sm90INS1_16FlashAttnFwdSm90INS1_25CollectiveMainloopFwdSm90ILi2EN4cute5tupleIJNS5_1CILi1EEES8_S8_EEENS6_IJNS7_ILi128EEENS7_ILi96EEENS7_ILi64EEEEEELi256ENS_6half_tEfNS_4arch4Sm90ELb0ELb1ELb0ELb1ELb1ELb1ELb0ELb1ELb0ELb1ELb0ELb0EEENS1_21CollectiveEpilogueFwdINS6_IJSA_NS7_ILi256EEESB_EEES9_SE_SG_Li256ELb1ELb1ELb0ELb0EEENS1_36VarlenDynamicPersistentTileSchedulerILi128ELi96ELi256ELi128ELb0ELb1ELb1ELb1ELb0ELb1EEEEEEEEEvNT_6ParamsE,"ax",@progbits
	.align	128
.text._ZN7cutlass13device_kernelIN5flash11enable_sm90INS1_16FlashAttnFwdSm90INS1_25CollectiveMainloopFwdSm90ILi2EN4cute5tupleIJNS5_1CILi1EEES8_S8_EEENS6_IJNS7_ILi128EEENS7_ILi96EEENS7_ILi64EEEEEELi256ENS_6half_tEfNS_4arch4Sm90ELb0ELb1ELb0ELb1ELb1ELb1ELb0ELb1ELb0ELb1ELb0ELb0EEENS1_21CollectiveEpilogueFwdINS6_IJSA_NS7_ILi256EEESB_EEES9_SE_SG_Li256ELb1ELb1ELb0ELb0EEENS1_36VarlenDynamicPersistentTileSchedulerILi128ELi96ELi256ELi128ELb0ELb1ELb1ELb1ELb0ELb1EEEEEEEEEvNT_6ParamsE:
        .type           _ZN7cutlass13device_kernelIN5flash11enable_sm90INS1_16FlashAttnFwdSm90INS1_25CollectiveMainloopFwdSm90ILi2EN4cute5tupleIJNS5_1CILi1EEES8_S8_EEENS6_IJNS7_ILi128EEENS7_ILi96EEENS7_ILi64EEEEEELi256ENS_6half_tEfNS_4arch4Sm90ELb0ELb1ELb0ELb1ELb1ELb1ELb0ELb1ELb0ELb1ELb0ELb0EEENS1_21CollectiveEpilogueFwdINS6_IJSA_NS7_ILi256EEESB_EEES9_SE_SG_Li256ELb1ELb1ELb0ELb0EEENS1_36VarlenDynamicPersistentTileSchedulerILi128ELi96ELi256ELi128ELb0ELb1ELb1ELb1ELb0ELb1EEEEEEEEEvNT_6ParamsE,@function
        .size           _ZN7cutlass13device_kernelIN5flash11enable_sm90INS1_16FlashAttnFwdSm90INS1_25CollectiveMainloopFwdSm90ILi2EN4cute5tupleIJNS5_1CILi1EEES8_S8_EEENS6_IJNS7_ILi128EEENS7_ILi96EEENS7_ILi64EEEEEELi256ENS_6half_tEfNS_4arch4Sm90ELb0ELb1ELb0ELb1ELb1ELb1ELb0ELb1ELb0ELb1ELb0ELb0EEENS1_21CollectiveEpilogueFwdINS6_IJSA_NS7_ILi256EEESB_EEES9_SE_SG_Li256ELb1ELb1ELb0ELb0EEENS1_36VarlenDynamicPersistentTileSchedulerILi128ELi96ELi256ELi128ELb0ELb1ELb1ELb1ELb0ELb1EEEEEEEEEvNT_6ParamsE,(.L_x_6458 - _ZN7cutlass13device_kernelIN5flash11enable_sm90INS1_16FlashAttnFwdSm90INS1_25CollectiveMainloopFwdSm90ILi2EN4cute5tupleIJNS5_1CILi1EEES8_S8_EEENS6_IJNS7_ILi128EEENS7_ILi96EEENS7_ILi64EEEEEELi256ENS_6half_tEfNS_4arch4Sm90ELb0ELb1ELb0ELb1ELb1ELb1ELb0ELb1ELb0ELb1ELb0ELb0EEENS1_21CollectiveEpilogueFwdINS6_IJSA_NS7_ILi256EEESB_EEES9_SE_SG_Li256ELb1ELb1ELb0ELb0EEENS1_36VarlenDynamicPersistentTileSchedulerILi128ELi96ELi256ELi128ELb0ELb1ELb1ELb1ELb0ELb1EEEEEEEEEvNT_6ParamsE)
        .other          _ZN7cutlass13device_kernelIN5flash11enable_sm90INS1_16FlashAttnFwdSm90INS1_25CollectiveMainloopFwdSm90ILi2EN4cute5tupleIJNS5_1CILi1EEES8_S8_EEENS6_IJNS7_ILi128EEENS7_ILi96EEENS7_ILi64EEEEEELi256ENS_6half_tEfNS_4arch4Sm90ELb0ELb1ELb0ELb1ELb1ELb1ELb0ELb1ELb0ELb1ELb0ELb0EEENS1_21CollectiveEpilogueFwdINS6_IJSA_NS7_ILi256EEESB_EEES9_SE_SG_Li256ELb1ELb1ELb0ELb0EEENS1_36VarlenDynamicPersistentTileSchedulerILi128ELi96ELi256ELi128ELb0ELb1ELb1ELb1ELb0ELb1EEEEEEEEEvNT_6ParamsE,@"STO_CUDA_ENTRY STV_DEFAULT"
_ZN7cutlass13device_kernelIN5flash11enable_sm90INS1_16FlashAttnFwdSm90INS1_25CollectiveMainloopFwdSm90ILi2EN4cute5tupleIJNS5_1CILi1EEES8_S8_EEENS6_IJNS7_ILi128EEENS7_ILi96EEENS7_ILi64EEEEEELi256ENS_6half_tEfNS_4arch4Sm90ELb0ELb1ELb0ELb1ELb1ELb1ELb0ELb1ELb0ELb1ELb0ELb0EEENS1_21CollectiveEpilogueFwdINS6_IJSA_NS7_ILi256EEESB_EEES9_SE_SG_Li256ELb1ELb1ELb0ELb0EEENS1_36VarlenDynamicPersistentTileSchedulerILi128ELi96ELi256ELi128ELb0ELb1ELb1ELb1ELb0ELb1EEEEEEEEEvNT_6ParamsE:
[----:B------:R-:W0:Y:S02]  /*0000*/  LDC R1, c[0x0][0x28] ;  /* 0x00000a00ff017b82 */ /* 0x000e240000000800 */
[----:B0-----:R-:W-:Y:S01]  /*0010*/  VIADD R1, R1, 0xffffffc8 ;  /* 0xffffffc801017836 */ /* 0x001fe20000000000 */
[----:B------:R-:W0:Y:S01]  /*0020*/  S2R R0, SR_TID.X ;  /* 0x0000000000007919 */ /* 0x000e220000002100 */
[----:B------:R-:W-:Y:S01]  /*0030*/  ELECT P0, URZ, PT ;  /* 0x00000000003f782f */ /* 0x000fe20003800000 */
[----:B------:R-:W-:Y:S01]  /*0040*/  BSSY B0, `(.L_x_2821) ;  /* 0x000000e000007945 */ /* 0x000fe20003800000 */
[--C-:B0-----:R-:W-:Y:S02]  /*0050*/  SHF.R.U32.HI R2, RZ, 0x5, R0.reuse ;  /* 0x00000005ff027819 */ /* 0x101fe40000011600 */
[----:B------:R-:W-:-:S03]  /*0060*/  SHF.R.U32.HI R4, RZ, 0x7, R0 ;  /* 0x00000007ff047819 */ /* 0x000fc60000011600 */
        /* <DEDUP_REMOVED lines=11> */
.L_x_2822:
[----:B------:R-:W-:Y:S05]  /*0120*/  BSYNC B0 ;  /* 0x0000000000007941 */ /* 0x000fea0003800000 */
.L_x_2821:
[----:B------:R-:W-:Y:S01]  /*0130*/  VOTEU.ANY UP0, P0 ;  /* 0x00000000003f7886 */ /* 0x000fe20000000100 */
[----:B------:R-:W0:Y:S01]  /*0140*/  SHFL.IDX PT, R4, R4, RZ, 0x1f ;  /* 0x00001fff04047589 */ /* 0x000e2200000e0000 */
[----:B------:R-:W-:Y:S01]  /*0150*/  UMOV UR4, 0x80 ;  /* 0x0000008000047882 */ /* 0x000fe20000000000 */
[----:B------:R-:W-:Y:S01]  /*0160*/  UMOV UR7, 0x100 ;  /* 0x0000010000077882 */ /* 0x000fe20000000000 */
[----:B------:R-:W-:Y:S01]  /*0170*/  VOTEU.ANY UP1, P0 ;  /* 0x00000000003f7886 */ /* 0x000fe20000020100 */
[----:B------:R-:W1:Y:S01]  /*0180*/  @UP0 S2UR UR8, SR_CgaCtaId ;  /* 0x00000000000809c3 */ /* 0x000e620000008800 */
[----:B------:R-:W2:Y:S01]  /*0190*/  SHFL.IDX PT, R3, R2, RZ, 0x1f ;  /* 0x00001fff02037589 */ /* 0x000ea200000e0000 */
[----:B------:R-:W-:Y:S01]  /*01a0*/  @UP0 UMOV UR6, 0x400 ;  /* 0x0000040000060882 */ /* 0x000fe20000000000 */
[----:B------:R-:W-:-:S04]  /*01b0*/  @UP0 UIADD3 UR4, -UR4, 0x100000, URZ ;  /* 0x0010000004040890 */ /* 0x000fc8000fffe13f */
[----:B------:R-:W-:Y:S02]  /*01c0*/  @UP0 USHF.L.U32 UR5, UR4, 0xb, URZ ;  /* 0x0000000b04050899 */ /* 0x000fe4000800063f */
[----:B------:R-:W-:Y:S01]  /*01d0*/  @UP0 USHF.L.U32 UR4, UR4, 0x1, URZ ;  /* 0x0000000104040899 */ /* 0x000fe2000800063f */
[----:B------:R-:W-:Y:S01]  /*01e0*/  VOTEU.ANY UP2, P0 ;  /* 0x00000000003f7886 */ /* 0x000fe20000040100 */
[----:B0-----:R-:W-:Y:S01]  /*01f0*/  R2UR UR9, R4 ;  /* 0x00000000040972ca */ /* 0x001fe200000e0000 */
[----:B-1----:R-:W-:Y:S01]  /*0200*/  @UP0 ULEA UR8, UR8, UR6, 0x18 ;  /* 0x0000000608080291 */ /* 0x002fe2000f8ec03f */
[----:B--2---:R-:W-:Y:S01]  /*0210*/  ISETP.NE.AND P1, PT, R3, RZ, PT ;  /* 0x000000ff0300720c */ /* 0x004fe20003f25270 */
[----:B------:R-:W-:-:S04]  /*0220*/  @UP0 UIADD3 UR6, -UR7, 0x100000, URZ ;  /* 0x0010000007060890 */ /* 0x000fc8000fffe13f */
[----:B------:R-:W-:Y:S02]  /*0230*/  @UP0 USHF.L.U32 UR7, UR6, 0xb, URZ ;  /* 0x0000000b06070899 */ /* 0x000fe4000800063f */
[----:B------:R-:W-:-:S04]  /*0240*/  @UP0 USHF.L.U32 UR6, UR6, 0x1, URZ ;  /* 0x0000000106060899 */ /* 0x000fc8000800063f */
[----:B------:R-:W-:Y:S01]  /*0250*/  UISETP.NE.AND UP0, UPT, UR9, URZ, UPT ;  /* 0x0000003f0900728c */ /* 0x000fe2000bf05270 */
[----:B------:R-:W0:Y:S02]  /*0260*/  FENCE.VIEW.ASYNC.S ;  /* 0x00000000000073c6 */ /* 0x000e240000000000 */
[----:B0-----:R0:W1:Y:S05]  /*0270*/  @UP1 SYNCS.EXCH.64 URZ, [UR8+0x22800], UR4 ;  /* 0x02280004083f15b2 */ /* 0x00106a0008000100 */
[----:B------:R0:W2:Y:S01]  /*0280*/  @UP2 SYNCS.EXCH.64 URZ, [UR8+0x22820], UR6 ;  /* 0x02282006083f25b2 */ /* 0x0000a20008000100 */
        /* <DEDUP_REMOVED lines=17> */
[----:B------:R3:W0:Y:S02]  /*03a0*/  SYNCS.EXCH.64 URZ, [UR8+0x22848], UR6 ;  /* 0x02284806083f75b2 */ /* 0x0006240008000100 */
[----:B---3--:R-:W-:Y:S01]  /*03b0*/  NOP ;  /* 0x0000000000007918 */ /* 0x008fe20000000000 */
.L_x_2823:
[----:B------:R-:W3:Y:S01]  /*03c0*/  SHFL.IDX PT, R3, R2, RZ, 0x1f ;  /* 0x00001fff02037589 */ /* 0x000ee200000e0000 */
[----:B------:R-:W-:Y:S01]  /*03d0*/  NOP ;  /* 0x0000000000007918 */ /* 0x000fe20000000000 */
[----:B---3--:R-:W-:-:S13]  /*03e0*/  ISETP.NE.AND P0, PT, R3, RZ, PT ;  /* 0x000000ff0300720c */ /* 0x008fda0003f05270 */
        /* <DEDUP_REMOVED lines=17> */
[----:B------:R3:W0:Y:S02]  /*0500*/  SYNCS.EXCH.64 URZ, [UR8+0x22868], UR6 ;  /* 0x02286806083f75b2 */ /* 0x0006240008000100 */
[----:B---3--:R-:W-:Y:S01]  /*0510*/  NOP ;  /* 0x0000000000007918 */ /* 0x008fe20000000000 */
.L_x_2824:
[----:B------:R-:W3:Y:S01]  /*0520*/  SHFL.IDX PT, R3, R2, RZ, 0x1f ;  /* 0x00001fff02037589 */ /* 0x000ee200000e0000 */
[----:B------:R-:W-:Y:S01]  /*0530*/  NOP ;  /* 0x0000000000007918 */ /* 0x000fe20000000000 */
[----:B---3--:R-:W-:-:S13]  /*0540*/  ISETP.NE.AND P0, PT, R3, RZ, PT ;  /* 0x000000ff0300720c */ /* 0x008fda0003f05270 */
        /* <DEDUP_REMOVED lines=13> */
[----:B------:R3:W0:Y:S02]  /*0620*/  SYNCS.EXCH.64 URZ, [UR6+0x22888], UR4 ;  /* 0x02288804063f75b2 */ /* 0x0006240008000100 */
[----:B---3--:R-:W-:Y:S01]  /*0630*/  NOP ;  /* 0x0000000000007918 */ /* 0x008fe20000000000 */
.L_x_2825:
        /* <DEDUP_REMOVED lines=22> */
.L_x_2826:
        /* <DEDUP_REMOVED lines=22> */
.L_x_2827:
[----:B------:R-:W-:Y:S01]  /*0900*/  PLOP3.LUT P0, PT, PT, PT, UP0, 0x80, 0x0 ;  /* 0x000000000000781c */ /* 0x000fe20003f0f008 */
[----:B------:R-:W-:Y:S01]  /*0910*/  UMOV UR36, 0x1 ;  /* 0x0000000100247882 */ /* 0x000fe20000000000 */
[----:B------:R-:W-:Y:S01]  /*0920*/  NOP ;  /* 0x0000000000007918 */ /* 0x000fe20000000000 */
[----:B------:R-:W-:Y:S01]  /*0930*/  USEL UR36, UR36, 0x2, !UP0 ;  /* 0x0000000224247887 */ /* 0x000fe2000c000000 */
[----:B------:R-:W-:Y:S01]  /*0940*/  BSSY B9, `(.L_x_2828) ;  /* 0x0001f0f000097945 */ /* 0x000fe20003800000 */
[----:B------:R-:W-:Y:S01]  /*0950*/  ULDC.64 UR52, c[0x0][0x208] ;  /* 0x0000820000347ab9 */ /* 0x000fe20000000a00 */
[----:B012-4-:R-:W-:Y:S07]  /*0960*/  BAR.SYNC.DEFER_BLOCKING 0x0 ;  /* 0x0000000000007b1d */ /* 0x017fee0000010000 */
[----:B------:R-:W-:Y:S05]  /*0970*/  @!P0 BRA `(.L_x_2829) ;  /* 0x0000017c007c8947 */ /* 0x000fea0003800000 */
.L_x_2830:
        /* <DEDUP_REMOVED lines=8> */
[----:B------:R-:W-:Y:S01]  /*0a00*/  UMOV UR4, 0x400 ;  /* 0x0000040000047882 */ /* 0x000fe20000000000 */
[----:B------:R-:W-:-:S11]  /*0a10*/  LOP3.LUT R22, R22, 0xffdfffff, RZ, 0xc0, !PT ;  /* 0xffdfffff16167812 */ /* 0x000fd600078ec0ff */
[----:B------:R-:W-:Y:S06]  /*0a20*/  @!P0 BAR.ARV 0x9, 0x100 ;  /* 0x0244000000008b1d */ /* 0x000fec0000002000 */
[----:B0-----:R-:W-:Y:S01]  /*0a30*/  ULEA UR4, UR47, UR4, 0x18 ;  /* 0x000000042f047291 */ /* 0x001fe2000f8ec03f */
[----:B------:R-:W-:Y:S01]  /*0a40*/  @P0 LOP3.LUT R22, R22, 0x200000, RZ, 0xfc, !PT ;  /* 0x0020000016160812 */ /* 0x000fe200078efcff */
[----:B------:R-:W-:Y:S04]  /*0a50*/  BAR.SYNC.DEFER_BLOCKING 0x5, 0x180 ;  /* 0x0146000000007b1d */ /* 0x000fe80000010000 */
[----:B------:R-:W-:-:S02]  /*0a60*/  IMAD.U32 R23, RZ, RZ, UR4 ;  /* 0x00000004ff177e24 */ /* 0x000fc4000f8e00ff */
[----:B------:R-:W-:-:S03]  /*0a70*/  ULDC UR4, c[0x0][0xc3c] ;  /* 0x00030f0000047ab9 */ /* 0x000fc60000000800 */
[----:B------:R-:W0:Y:S01]  /*0a80*/  LDS.128 R120, [R23+0x228d0] ;  /* 0x0228d00017787984 */ /* 0x000e220000000c00 */
[----:B------:R-:W-:Y:S06]  /*0a90*/  BAR.ARV 0x4, 0x180 ;  /* 0x0106000000007b1d */ /* 0x000fec0000002000 */
[----:B0-----:R-:W-:-:S13]  /*0aa0*/  ISETP.GE.AND P0, PT, R123, UR4, PT ;  /* 0x000000047b007c0c */ /* 0x001fda000bf06270 */
[----:B------:R-:W-:Y:S05]  /*0ab0*/  @P0 BRA `(.L_x_2831) ;  /* 0x000001ec00dc0947 */ /* 0x000fea0003800000 */
[----:B------:R-:W-:Y:S01]  /*0ac0*/  VIADD R13, R0, 0xffffff80 ;  /* 0xffffff80000d7836 */ /* 0x000fe20000000000 */
[----:B------:R-:W-:Y:S01]  /*0ad0*/  STL [R1+0x10], RZ ;  /* 0x000010ff01007387 */ /* 0x000fe20000100800 */
[----:B------:R-:W-:Y:S01]  /*0ae0*/  IMAD.MOV.U32 R19, RZ, RZ, RZ ;  /* 0x000000ffff137224 */ /* 0x000fe200078e00ff */
[----:B------:R-:W-:Y:S01]  /*0af0*/  ULOP3.LUT UR50, UR36, 0x1, URZ, 0xfc, !UPT ;  /* 0x0000000124327892 */ /* 0x000fe2000f8efc3f */
[----:B------:R-:W-:Y:S01]  /*0b00*/  IMAD.MOV.U32 R216, RZ, RZ, RZ ;  /* 0x000000ffffd87224 */ /* 0x000fe200078e00ff */
[----:B------:R-:W-:Y:S01]  /*0b10*/  SHF.R.S32.HI R0, RZ, 0x1f, R13 ;  /* 0x0000001fff007819 */ /* 0x000fe2000001140d */
[----:B------:R-:W-:-:S03]  /*0b20*/  IMAD.MOV.U32 R206, RZ, RZ, RZ ;  /* 0x000000ffffce7224 */ /* 0x000fc600078e00ff */
[----:B------:R-:W-:-:S04]  /*0b30*/  LEA.HI R2, R0, R13, RZ, 0x7 ;  /* 0x0000000d00027211 */ /* 0x000fc800078f38ff */
[----:B------:R-:W-:-:S05]  /*0b40*/  LOP3.LUT R3, R2, 0xffffff80, RZ, 0xc0, !PT ;  /* 0xffffff8002037812 */ /* 0x000fca00078ec0ff */
[----:B------:R-:W-:-:S05]  /*0b50*/  IMAD.IADD R210, R13, 0x1, -R3 ;  /* 0x000000010dd27824 */ /* 0x000fca00078e0a03 */
[----:B------:R-:W-:-:S04]  /*0b60*/  SHF.R.S32.HI R5, RZ, 0x1f, R210 ;  /* 0x0000001fff057819 */ /* 0x000fc800000114d2 */
[CC--:B------:R-:W-:Y:S02]  /*0b70*/  LEA.HI R7, R5.reuse, R210.reuse, RZ, 0x2 ;  /* 0x000000d205077211 */ /* 0x0c0fe400078f10ff */
[----:B------:R-:W-:Y:S02]  /*0b80*/  LEA.HI R5, R5, R210, RZ, 0x5 ;  /* 0x000000d205057211 */ /* 0x000fe400078f28ff */
[--C-:B------:R-:W-:Y:S02]  /*0b90*/  SHF.R.S32.HI R6, RZ, 0x2, R7.reuse ;  /* 0x00000002ff067819 */ /* 0x100fe40000011407 */
[----:B------:R-:W-:Y:S02]  /*0ba0*/  SHF.R.S32.HI R3, RZ, 0x1f, R7 ;  /* 0x0000001fff037819 */ /* 0x000fe40000011407 */
[----:B------:R-:W-:Y:S02]  /*0bb0*/  LOP3.LUT R7, R7, 0x7ffffffc, RZ, 0xc0, !PT ;  /* 0x7ffffffc07077812 */ /* 0x000fe400078ec0ff */
[----:B------:R-:W-:-:S02]  /*0bc0*/  LEA.HI R4, R3, R6, RZ, 0x3 ;  /* 0x0000000603047211 */ /* 0x000fc400078f18ff */
[----:B------:R-:W-:Y:S01]  /*0bd0*/  SHF.R.S32.HI R3, RZ, 0x7, R2 ;  /* 0x00000007ff037819 */ /* 0x000fe20000011402 */
[----:B------:R-:W-:Y:S01]  /*0be0*/  IMAD.IADD R210, R210, 0x1, -R7 ;  /* 0x00000001d2d27824 */ /* 0x000fe200078e0a07 */
[----:B------:R-:W-:Y:S02]  /*0bf0*/  LOP3.LUT R9, R4, 0xfffffff8, RZ, 0xc0, !PT ;  /* 0xfffffff804097812 */ /* 0x000fe400078ec0ff */
[----:B------:R-:W-:Y:S02]  /*0c00*/  LEA.HI R4, R2, R3, RZ, 0x1 ;  /* 0x0000000302047211 */ /* 0x000fe400078f08ff */
[-C--:B------:R-:W-:Y:S01]  /*0c10*/  LEA.HI R2, R0, R13.reuse, RZ, 0x4 ;  /* 0x0000000d00027211 */ /* 0x080fe200078f20ff */
[----:B------:R-:W-:Y:S01]  /*0c20*/  IMAD.IADD R10, R6, 0x1, -R9 ;  /* 0x00000001060a7824 */ /* 0x000fe200078e0a09 */
[----:B------:R-:W-:Y:S02]  /*0c30*/  LEA.HI R6, R0, R13, RZ, 0x2 ;  /* 0x0000000d00067211 */ /* 0x000fe400078f10ff */
[----:B------:R-:W-:-:S02]  /*0c40*/  LOP3.LUT R8, R4, 0x3fffffe, RZ, 0xc0, !PT ;  /* 0x03fffffe04087812 */ /* 0x000fc400078ec0ff */
[----:B------:R-:W-:Y:S02]  /*0c50*/  SHF.R.S32.HI R9, RZ, 0x5, R5 ;  /* 0x00000005ff097819 */ /* 0x000fe40000011405 */
[----:B------:R-:W-:Y:S01]  /*0c60*/  LOP3.LUT R4, R6, 0xfffffffc, RZ, 0xc0, !PT ;  /* 0xfffffffc06047812 */ /* 0x000fe200078ec0ff */
[----:B------:R-:W-:Y:S01]  /*0c70*/  IMAD.IADD R8, R3, 0x1, -R8 ;  /* 0x0000000103087824 */ /* 0x000fe200078e0a08 */
[----:B------:R-:W-:Y:S01]  /*0c80*/  SHF.R.S32.HI R5, RZ, 0x4, R2 ;  /* 0x00000004ff057819 */ /* 0x000fe20000011402 */
[----:B------:R-:W-:Y:S01]  /*0c90*/  IMAD R9, R9, 0x10, R10 ;  /* 0x0000001009097824 */ /* 0x000fe200078e020a */
[----:B------:R-:W-:Y:S01]  /*0ca0*/  SHF.R.S32.HI R209, RZ, 0x2, R6 ;  /* 0x00000002ffd17819 */ /* 0x000fe20000011406 */
[----:B------:R-:W-:Y:S01]  /*0cb0*/  IMAD.IADD R11, R13, 0x1, -R4 ;  /* 0x000000010d0b7824 */ /* 0x000fe200078e0a04 */
[----:B------:R-:W-:Y:S01]  /*0cc0*/  LEA.HI R3, R2, R5, RZ, 0x1 ;  /* 0x0000000502037211 */ /* 0x000fe200078f08ff */
[----:B------:R-:W-:Y:S01]  /*0cd0*/  IMAD R8, R8, 0x40, R9 ;  /* 0x0000004008087824 */ /* 0x000fe200078e0209 */
[----:B------:R-:W-:Y:S01]  /*0ce0*/  LEA.HI R0, R0, R13, RZ, 0x5 ;  /* 0x0000000d00007211 */ /* 0x000fe200078f28ff */
[----:B------:R-:W-:Y:S01]  /*0cf0*/  IMAD.SHL.U32 R16, R11, 0x8, RZ ;  /* 0x000000080b107824 */ /* 0x000fe200078e00ff */
[----:B------:R-:W-:Y:S01]  /*0d00*/  LOP3.LUT R4, R3, 0x1ffffffe, RZ, 0xc0, !PT ;  /* 0x1ffffffe03047812 */ /* 0x000fe200078ec0ff */
[C---:B------:R-:W-:Y:S01]  /*0d10*/  IMAD.SHL.U32 R204, R11.reuse, 0x4, RZ ;  /* 0x000000040bcc7824 */ /* 0x040fe200078e00ff */
[----:B------:R-:W-:Y:S01]  /*0d20*/  LEA.HI R3, R11, R11, RZ, 0x1 ;  /* 0x0000000b0b037211 */ /* 0x000fe200078f08ff */
        /* <DEDUP_REMOVED lines=9> */
[----:B------:R-:W-:Y:S01]  /*0dc0*/  LEA.HI R6, R6, R209, RZ, 0x3 ;  /* 0x000000d106067211 */ /* 0x000fe200078f18ff */
[----:B------:R-:W-:Y:S01]  /*0dd0*/  VIADD R212, R16, 0xa0 ;  /* 0x000000a010d47836 */ /* 0x000fe20000000000 */
[----:B------:R-:W-:Y:S01]  /*0de0*/  SHF.R.S32.HI R17, RZ, 0x1f, R16 ;  /* 0x0000001fff117819 */ /* 0x000fe20000011410 */
[----:B------:R-:W-:Y:S01]  /*0df0*/  IMAD R226, R3, 0x8, R8 ;  /* 0x0000000803e27824 */ /* 0x000fe200078e0208 */
[----:B------:R-:W-:Y:S01]  /*0e00*/  LOP3.LUT R6, R6, 0xfffffff8, RZ, 0xc0, !PT ;  /* 0xfffffff806067812 */ /* 0x000fe200078ec0ff */
[----:B------:R-:W-:Y:S01]  /*0e10*/  VIADD R3, R209, 0x40 ;  /* 0x00000040d1037836 */ /* 0x000fe20000000000 */
[----:B------:R-:W-:Y:S01]  /*0e20*/  SHF.R.S32.HI R211, RZ, 0x1f, R18 ;  /* 0x0000001fffd37819 */ /* 0x000fe20000011412 */
[----:B------:R-:W-:-:S02]  /*0e30*/  IMAD R5, R12, 0x10, R2 ;  /* 0x000000100c057824 */ /* 0x000fc400078e0202 */
[----:B------:R-:W-:Y:S01]  /*0e40*/  IMAD.SHL.U32 R228, R3, 0x40, RZ ;  /* 0x0000004003e47824 */ /* 0x000fe200078e00ff */
[----:B------:R-:W-:Y:S01]  /*0e50*/  SHF.R.S32.HI R0, RZ, 0x1f, R3 ;  /* 0x0000001fff007819 */ /* 0x000fe20000011403 */
[----:B------:R-:W-:Y:S02]  /*0e60*/  IMAD R4, R5, 0x8, R4 ;  /* 0x0000000805047824 */ /* 0x000fe400078e0204 */
[----:B------:R-:W-:Y:S01]  /*0e70*/  IMAD.IADD R5, R209, 0x1, -R6 ;  /* 0x00000001d1057824 */ /* 0x000fe200078e0a06 */
[----:B------:R-:W-:Y:S01]  /*0e80*/  LEA.HI R0, R0, R3, RZ, 0x3 ;  /* 0x0000000300007211 */ /* 0x000fe200078f18ff */
[----:B------:R-:W-:Y:S01]  /*0e90*/  IMAD.MOV.U32 R2, RZ, RZ, RZ ;  /* 0x000000ffff027224 */ /* 0x000fe200078e00ff */
[----:B------:R-:W-:Y:S01]  /*0ea0*/  LOP3.LUT R228, R228, 0x1c0, RZ, 0xc0, !PT ;  /* 0x000001c0e4e47812 */ /* 0x000fe200078ec0ff */
[----:B------:R-:W-:Y:S01]  /*0eb0*/  VIADD R215, R16, 0xc0 ;  /* 0x000000c010d77836 */ /* 0x000fe20000000000 */
[----:B------:R0:W-:Y:S01]  /*0ec0*/  STL [R1+0x1c], R5 ;  /* 0x00001c0501007387 */ /* 0x0001e20000100800 */
[----:B------:R-:W-:Y:S01]  /*0ed0*/  IMAD.SHL.U32 R0, R0, 0x40, RZ ;  /* 0x0000004000007824 */ /* 0x000fe200078e00ff */
[----:B------:R-:W-:Y:S01]  /*0ee0*/  LOP3.LUT R3, R228, 0x38, R16, 0xf8, !PT ;  /* 0x00000038e4037812 */ /* 0x000fe200078ef810 */
[----:B------:R-:W-:-:S02]  /*0ef0*/  VIADD R214, R16, 0xe0 ;  /* 0x000000e010d67836 */ /* 0x000fc40000000000 */
[----:B------:R-:W-:Y:S01]  /*0f00*/  VIADD R217, R204, 0x10 ;  /* 0x00000010ccd97836 */ /* 0x000fe20000000000 */
[----:B------:R-:W-:Y:S02]  /*0f10*/  LOP3.LUT R0, R0, 0xfffffe00, RZ, 0xc0, !PT ;  /* 0xfffffe0000007812 */ /* 0x000fe400078ec0ff */
[----:B0-----:R-:W-:-:S03]  /*0f20*/  SHF.R.U32.HI R5, RZ, 0x3, R228 ;  /* 0x00000003ff057819 */ /* 0x001fc600000116e4 */
[----:B------:R0:W-:Y:S02]  /*0f30*/  STL [R1+0x4], R0 ;  /* 0x0000040001007387 */ /* 0x0001e40000100800 */
[----:B0-----:R-:W-:Y:S01]  /*0f40*/  LOP3.LUT R0, R0, R3, R5, 0xf6, !PT ;  /* 0x0000000300007212 */ /* 0x001fe200078ef605 */
[----:B------:R-:W-:-:S04]  /*0f50*/  IMAD.SHL.U32 R3, R4, 0x8, RZ ;  /* 0x0000000804037824 */ /* 0x000fc800078e00ff */
[----:B------:R-:W-:-:S05]  /*0f60*/  IMAD R0, R0, 0x2, R23 ;  /* 0x0000000200007824 */ /* 0x000fca00078e0217 */
[----:B------:R0:W-:Y:S04]  /*0f70*/  STL [R1+0x24], R0 ;  /* 0x0000240001007387 */ /* 0x0001e80000100800 */
[----:B------:R0:W-:Y:S02]  /*0f80*/  STL [R1+0x30], R3 ;  /* 0x0000300301007387 */ /* 0x0001e40000100800 */
.L_x_3051:
[----:B------:R-:W-:Y:S05]  /*0f90*/  YIELD ;  /* 0x0000000000007946 */ /* 0x000fea0003800000 */
[----:B------:R-:W-:Y:S01]  /*0fa0*/  ULDC.64 UR4, c[0x0][0xa28] ;  /* 0x00028a0000047ab9 */ /* 0x000fe20000000a00 */
[----:B01----:R-:W1:Y:S01]  /*0fb0*/  LDC.64 R6, c[0x0][0xa08] ;  /* 0x00028200ff067b82 */ /* 0x003e620000000a00 */
[----:B------:R-:W-:Y:S01]  /*0fc0*/  ISETP.NE.U32.AND P1, PT, RZ, UR4, PT ;  /* 0x00000004ff007c0c */ /* 0x000fe2000bf25070 */
[----:B0-----:R-:W-:Y:S02]  /*0fd0*/  IMAD.MOV.U32 R0, RZ, RZ, RZ ;  /* 0x000000ffff007224 */ /* 0x001fe400078e00ff */
[----:B------:R-:W-:Y:S01]  /*0fe0*/  IMAD.MOV.U32 R32, RZ, RZ, RZ ;  /* 0x000000ffff207224 */ /* 0x000fe200078e00ff */
[----:B------:R-:W-:Y:S01]  /*0ff0*/  ISETP.NE.AND.EX P1, PT, RZ, UR5, PT, P1 ;  /* 0x00000005ff007c0c */ /* 0x000fe2000bf25310 */
[----:B------:R-:W-:-:S02]  /*1000*/  ULDC.64 UR4, c[0x0][0xa18] ;  /* 0x0002860000047ab9 */ /* 0x000fc40000000a00 */
[----:B------:R-:W-:-:S04]  /*1010*/  ISETP.NE.U32.AND P2, PT, RZ, UR4, PT ;  /* 0x00000004ff007c0c */ /* 0x000fc8000bf45070 */
[----:B------:R-:W-:Y:S01]  /*1020*/  ISETP.NE.AND.EX P2, PT, RZ, UR5, PT, P2 ;  /* 0x00000005ff007c0c */ /* 0x000fe2000bf45320 */
[----:B------:R-:W-:Y:S02]  /*1030*/  ULDC.64 UR4, c[0x0][0xa08] ;  /* 0x0002820000047ab9 */ /* 0x000fe40000000a00 */
[----:B------:R-:W-:-:S03]  /*1040*/  ISETP.NE.U32.AND P0, PT, RZ, UR4, PT ;  /* 0x00000004ff007c0c */ /* 0x000fc6000bf05070 */
[----:B------:R-:W0:Y:S01]  /*1050*/  @P1 LDC.64 R4, c[0x0][0xa28] ;  /* 0x00028a00ff041b82 */ /* 0x000e220000000a00 */
[----:B------:R-:W-:Y:S01]  /*1060*/  ISETP.NE.AND.EX P0, PT, RZ, UR5, PT, P0 ;  /* 0x00000005ff007c0c */ /* 0x000fe2000bf05300 */
[----:B-1----:R-:W-:-:S06]  /*1070*/  IMAD.WIDE R10, R123, 0x4, R6 ;  /* 0x000000047b0a7825 */ /* 0x002fcc00078e0206 */
[----:B------:R-:W1:Y:S01]  /*1080*/  @P2 LDC.64 R8, c[0x0][0xa18] ;  /* 0x00028600ff082b82 */ /* 0x000e620000000a00 */
[----:B------:R-:W-:Y:S02]  /*1090*/  ULDC UR4, c[0x0][0x288] ;  /* 0x0000a20000047ab9 */ /* 0x000fe40000000800 */
[----:B------:R-:W-:Y:S01]  /*10a0*/  IMAD.U32 R207, RZ, RZ, UR4 ;  /* 0x00000004ffcf7e24 */ /* 0x000fe2000f8e00ff */
[----:B------:R-:W-:Y:S02]  /*10b0*/  ULDC.64 UR4, c[0x0][0x418] ;  /* 0x0001060000047ab9 */ /* 0x000fe40000000a00 */
[----:B------:R2:W5:Y:S01]  /*10c0*/  @P0 LDG.E R32, desc[UR52][R10.64] ;  /* 0x000000340a200981 */ /* 0x000562000c1e1900 */
[----:B0-----:R-:W-:-:S05]  /*10d0*/  @P1 IMAD.WIDE R4, R123, 0x4, R4 ;  /* 0x000000047b041825 */ /* 0x001fca00078e0204 */
[----:B------:R2:W5:Y:S01]  /*10e0*/  @P1 LDG.E R0, desc[UR52][R4.64] ;  /* 0x0000003404001981 */ /* 0x000562000c1e1900 */
[----:B-1----:R-:W-:-:S05]  /*10f0*/  @P2 IMAD.WIDE R6, R123, 0x4, R8 ;  /* 0x000000047b062825 */ /* 0x002fca00078e0208 */
        /* <DEDUP_REMOVED lines=8> */
[----:B------:R-:W-:Y:S02]  /*1180*/  IMAD.U32 R24, RZ, RZ, UR5 ;  /* 0x00000005ff187e24 */ /* 0x000fe4000f8e00ff */
[----:B------:R-:W-:Y:S01]  /*1190*/  IMAD.U32 R31, RZ, RZ, UR4 ;  /* 0x00000004ff1f7e24 */ /* 0x000fe2000f8e00ff */
[----:B--234-:R-:W-:Y:S06]  /*11a0*/  @P2 BRA `(.L_x_2832) ;  /* 0x0000000000242947 */ /* 0x01cfec0003800000 */
        /* <DEDUP_REMOVED lines=9> */
.L_x_2832:
[----:B------:R-:W-:Y:S01]  /*1240*/  ULDC.64 UR4, c[0x0][0xa20] ;  /* 0x0002880000047ab9 */ /* 0x000fe20000000a00 */
[----:B------:R0:W-:Y:S01]  /*1250*/  STL [R1+0x8], R122 ;  /* 0x0000087a01007387 */ /* 0x0001e20000100800 */
[----:B------:R-:W-:-:S03]  /*1260*/  ISETP.NE.U32.AND P1, PT, RZ, UR4, PT ;  /* 0x00000004ff007c0c */ /* 0x000fc6000bf25070 */
[----:B------:R0:W-:Y:S01]  /*1270*/  STL [R1+0xc], R123 ;  /* 0x00000c7b01007387 */ /* 0x0001e20000100800 */
[----:B------:R-:W-:-:S13]  /*1280*/  ISETP.NE.AND.EX P1, PT, RZ, UR5, PT, P1 ;  /* 0x00000005ff007c0c */ /* 0x000fda000bf25310 */
[----:B0-----:R-:W-:Y:S05]  /*1290*/  @!P1 BRA `(.L_x_2833) ;  /* 0x0000000000109947 */ /* 0x001fea0003800000 */
[----:B------:R-:W0:Y:S02]  /*12a0*/  LDC.64 R4, c[0x0][0xa20] ;  /* 0x00028800ff047b82 */ /* 0x000e240000000a00 */
[----:B0-----:R-:W-:-:S05]  /*12b0*/  IMAD.WIDE R4, R123, 0x4, R4 ;  /* 0x000000047b047825 */ /* 0x001fca00078e0204 */
[----:B------:R0:W5:Y:S01]  /*12c0*/  LDG.E R31, desc[UR52][R4.64] ;  /* 0x00000034041f7981 */ /* 0x000162000c1e1900 */
[----:B------:R-:W-:Y:S05]  /*12d0*/  BRA `(.L_x_2834) ;  /* 0x0000000000107947 */ /* 0x000fea0003800000 */
.L_x_2833:
[----:B------:R-:W-:Y:S05]  /*12e0*/  @!P0 BRA `(.L_x_2834) ;  /* 0x00000000000c8947 */ /* 0x000fea0003800000 */
[----:B------:R-:W2:Y:S04]  /*12f0*/  LDG.E R4, desc[UR52][R10.64] ;  /* 0x000000340a047981 */ /* 0x000ea8000c1e1900 */
[----:B------:R-:W2:Y:S02]  /*1300*/  LDG.E R31, desc[UR52][R10.64+0x4] ;  /* 0x000004340a1f7981 */ /* 0x000ea4000c1e1900 */
[----:B--2---:R-:W-:-:S07]  /*1310*/  IMAD.IADD R31, R31, 0x1, -R4 ;  /* 0x000000011f1f7824 */ /* 0x004fce00078e0a04 */
.L_x_2834:
[----:B------:R-:W-:Y:S01]  /*1320*/  ULDC.64 UR4, c[0x0][0xa10] ;  /* 0x0002840000047ab9 */ /* 0x000fe20000000a00 */
[----:B------:R-:W1:Y:S01]  /*1330*/  LDC R9, c[0x0][0x448] ;  /* 0x00011200ff097b82 */ /* 0x000e620000000800 */
[----:B------:R-:W-:-:S04]  /*1340*/  ISETP.NE.U32.AND P0, PT, RZ, UR4, PT ;  /* 0x00000004ff007c0c */ /* 0x000fc8000bf05070 */
[----:B------:R-:W-:Y:S01]  /*1350*/  ISETP.NE.AND.EX P0, PT, RZ, UR5, PT, P0 ;  /* 0x00000005ff007c0c */ /* 0x000fe2000bf05300 */
[----:B------:R-:W-:Y:S02]  /*1360*/  ULDC.64 UR4, c[0x0][0xa30] ;  /* 0x00028c0000047ab9 */ /* 0x000fe40000000a00 */
[----:B------:R-:W-:Y:S01]  /*1370*/  ISETP.NE.U32.AND P1, PT, RZ, UR4, PT ;  /* 0x00000004ff007c0c */ /* 0x000fe2000bf25070 */
[----:B-----5:R-:W-:Y:S01]  /*1380*/  IMAD.MOV.U32 R30, RZ, RZ, R31 ;  /* 0x000000ffff1e7224 */ /* 0x020fe200078e001f */
[----:B------:R-:W2:Y:S02]  /*1390*/  LDC.64 R14, c[0x0][0x9e0] ;  /* 0x00027800ff0e7b82 */ /* 0x000ea40000000a00 */
[----:B------:R-:W-:-:S06]  /*13a0*/  ISETP.NE.AND.EX P1, PT, RZ, UR5, PT, P1 ;  /* 0x00000005ff007c0c */ /* 0x000fcc000bf25310 */
[----:B0-----:R-:W0:Y:S08]  /*13b0*/  @P0 LDC.64 R4, c[0x0][0xa10] ;  /* 0x00028400ff040b82 */ /* 0x001e300000000a00 */
[----:B------:R-:W3:Y:S01]  /*13c0*/  @P1 LDC.64 R6, c[0x0][0xa30] ;  /* 0x00028c00ff061b82 */ /* 0x000ee20000000a00 */
[----:B0-----:R-:W-:-:S05]  /*13d0*/  @P0 IMAD.WIDE R4, R123, 0x4, R4 ;  /* 0x000000047b040825 */ /* 0x001fca00078e0204 */
[----:B------:R-:W4:Y:S04]  /*13e0*/  @P0 LDG.E R3, desc[UR52][R4.64] ;  /* 0x0000003404030981 */ /* 0x000f28000c1e1900 */
[----:B------:R-:W4:Y:S01]  /*13f0*/  @P0 LDG.E R8, desc[UR52][R4.64+0x4] ;  /* 0x0000043404080981 */ /* 0x000f22000c1e1900 */
[----:B---3--:R-:W-:-:S05]  /*1400*/  @P1 IMAD.WIDE R6, R123, 0x4, R6 ;  /* 0x000000047b061825 */ /* 0x008fca00078e0206 */
[----:B------:R0:W5:Y:S01]  /*1410*/  @P1 LDG.E R30, desc[UR52][R6.64] ;  /* 0x00000034061e1981 */ /* 0x000162000c1e1900 */
[----:B-1----:R-:W-:Y:S01]  /*1420*/  ISETP.NE.AND P1, PT, R9, 0x1, PT ;  /* 0x000000010900780c */ /* 0x002fe20003f25270 */
[----:B------:R-:W-:Y:S01]  /*1430*/  IMAD.SHL.U32 R218, R121, 0x80, RZ ;  /* 0x0000008079da7824 */ /* 0x000fe200078e00ff */
[----:B--2---:R-:W-:-:S11]  /*1440*/  ISETP.GE.AND P2, PT, R15, 0x1, PT ;  /* 0x000000010f00780c */ /* 0x004fd60003f46270 */
[----:B------:R-:W1:Y:S08]  /*1450*/  @P1 LDC R10, c[0x0][0x44c] ;  /* 0x00011300ff0a1b82 */ /* 0x000e700000000800 */
[----:B------:R-:W2:Y:S01]  /*1460*/  @P1 LDC R12, c[0x0][0x450] ;  /* 0x00011400ff0c1b82 */ /* 0x000ea20000000800 */
[----:B----4-:R-:W-:Y:S02]  /*1470*/  @P0 IMAD.IADD R24, R8, 0x1, -R3 ;  /* 0x0000000108180824 */ /* 0x010fe400078e0a03 */
[----:B------:R-:W-:-:S02]  /*1480*/  IMAD.IADD R8, R31, 0x1, -R0 ;  /* 0x000000011f087824 */ /* 0x000fc400078e0a00 */
[----:B------:R-:W-:Y:S02]  /*1490*/  VIADD R3, R218, 0x7f ;  /* 0x0000007fda037836 */ /* 0x000fe40000000000 */
[----:B------:R-:W-:Y:S02]  /*14a0*/  IMAD.IADD R208, R8, 0x1, R24 ;  /* 0x0000000108d07824 */ /* 0x000fe400078e0218 */
[----:B-1----:R-:W-:-:S04]  /*14b0*/  @P1 IMAD.HI.U32 R5, R3, R10, RZ ;  /* 0x0000000a03051227 */ /* 0x002fc800078e00ff */
[----:B------:R-:W-:Y:S02]  /*14c0*/  VIADD R0, R208, 0x5f ;  /* 0x0000005fd0007836 */ /* 0x000fe40000000000 */
[----:B------:R-:W-:Y:S01]  /*14d0*/  IMAD.MOV.U32 R4, RZ, RZ, R3 ;  /* 0x000000ffff047224 */ /* 0x000fe200078e0003 */
[----:B--2---:R-:W-:Y:S01]  /*14e0*/  @P1 SHF.R.U32.HI R4, RZ, R12, R5 ;  /* 0x0000000cff041219 */ /* 0x004fe20000011605 */
[----:B------:R-:W-:Y:S01]  /*14f0*/  IMAD.HI R0, R0, 0x2aaaaaab, RZ ;  /* 0x2aaaaaab00007827 */ /* 0x000fe200078e02ff */
[----:B------:R-:W-:-:S04]  /*1500*/  IADD3 R5, R208, 0x1, -R207 ;  /* 0x00000001d0057810 */ /* 0x000fc80007ffe8cf */
[----:B------:R-:W-:Y:S01]  /*1510*/  SHF.R.U32.HI R3, RZ, 0x1f, R0 ;  /* 0x0000001fff037819 */ /* 0x000fe20000011600 */
[----:B0-----:R-:W-:-:S03]  /*1520*/  IMAD.IADD R7, R5, 0x1, R4 ;  /* 0x0000000105077824 */ /* 0x001fc600078e0204 */
[----:B------:R-:W-:Y:S01]  /*1530*/  LEA.HI.SX32 R176, R0, R3, 0x1c ;  /* 0x0000000300b07211 */ /* 0x000fe200078fe2ff */
        /* <DEDUP_REMOVED lines=13> */
.L_x_2837:
[----:B------:R-:W-:-:S13]  /*1610*/  ISETP.NE.AND P0, PT, R15, 0x1, PT ;  /* 0x000000010f00780c */ /* 0x000fda0003f05270 */
[----:B------:R-:W0:Y:S02]  /*1620*/  @P0 LDC.64 R4, c[0x0][0x9e8] ;  /* 0x00027a00ff040b82 */ /* 0x000e240000000a00 */
[----:B0-----:R-:W-:-:S05]  /*1630*/  @P0 IMAD.HI.U32 R4, R3, R4, RZ ;  /* 0x0000000403040227 */ /* 0x001fca00078e00ff */
[----:B------:R-:W-:-:S07]  /*1640*/  @P0 SHF.R.U32.HI R3, RZ, R5, R4 ;  /* 0x00000005ff030219 */ /* 0x000fce0000011604 */
.L_x_2838:
[----:B------:R-:W-:Y:S05]  /*1650*/  BSYNC B0 ;  /* 0x0000000000007941 */ /* 0x000fea0003800000 */
.L_x_2836:
[----:B------:R-:W-:-:S05]  /*1660*/  IMAD R3, R3, R15, R15 ;  /* 0x0000000f03037224 */ /* 0x000fca00078e020f */
[----:B------:R-:W-:-:S07]  /*1670*/  VIMNMX R0, R0, R3, PT ;  /* 0x0000000300007248 */ /* 0x000fce0003fe0100 */
.L_x_2835:
[----:B------:R-:W0:Y:S01]  /*1680*/  @P1 LDC R3, c[0x0][0x44c] ;  /* 0x00011300ff031b82 */ /* 0x000e220000000800 */
[----:B------:R-:W-:Y:S01]  /*1690*/  IMAD.MOV.U32 R4, RZ, RZ, R218 ;  /* 0x000000ffff047224 */ /* 0x000fe200078e00da */
[----:B------:R-:W-:Y:S01]  /*16a0*/  ULDC UR4, c[0x0][0x9dc] ;  /* 0x0002770000047ab9 */ /* 0x000fe20000000800 */
[----:B------:R-:W-:-:S05]  /*16b0*/  IMAD.IADD R29, R208, 0x1, -R207 ;  /* 0x00000001d01d7824 */ /* 0x000fca00078e0acf */
[----:B------:R-:W1:Y:S01]  /*16c0*/  @P1 LDC R6, c[0x0][0x450] ;  /* 0x00011400ff061b82 */ /* 0x000e620000000800 */
[----:B0-----:R-:W-:-:S05]  /*16d0*/  @P1 IMAD.HI.U32 R3, R218, R3, RZ ;  /* 0x00000003da031227 */ /* 0x001fca00078e00ff */
[----:B-1----:R-:W-:-:S05]  /*16e0*/  @P1 SHF.R.U32.HI R4, RZ, R6, R3 ;  /* 0x00000006ff041219 */ /* 0x002fca0000011603 */
[----:B------:R-:W-:-:S04]  /*16f0*/  IMAD.IADD R3, R29, 0x1, R4 ;  /* 0x000000011d037824 */ /* 0x000fc800078e0204 */
[----:B------:R-:W-:Y:S01]  /*1700*/  VIADD R4, R3, -UR4 ;  /* 0x8000000403047c36 */ /* 0x000fe20008000000 */
[----:B------:R-:W-:Y:S06]  /*1710*/  @!P2 BRA `(.L_x_2839) ;  /* 0x000000000044a947 */ /* 0x000fec0003800000 */
[----:B------:R-:W-:Y:S01]  /*1720*/  ISETP.GT.AND P0, PT, R3, -0x1, PT ;  /* 0xffffffff0300780c */ /* 0x000fe20003f04270 */
[----:B------:R-:W-:-:S12]  /*1730*/  BSSY B0, `(.L_x_2840) ;  /* 0x000000d000007945 */ /* 0x000fd80003800000 */
        /* <DEDUP_REMOVED lines=8> */
.L_x_2841:
[----:B------:R-:W-:-:S13]  /*17c0*/  ISETP.NE.AND P0, PT, R15, 0x1, PT ;  /* 0x000000010f00780c */ /* 0x000fda0003f05270 */
[----:B------:R-:W0:Y:S02]  /*17d0*/  @P0 LDC.64 R6, c[0x0][0x9e8] ;  /* 0x00027a00ff060b82 */ /* 0x000e240000000a00 */
[----:B0-----:R-:W-:-:S05]  /*17e0*/  @P0 IMAD.HI.U32 R6, R3, R6, RZ ;  /* 0x0000000603060227 */ /* 0x001fca00078e00ff */
[----:B------:R-:W-:-:S07]  /*17f0*/  @P0 SHF.R.U32.HI R3, RZ, R7, R6 ;  /* 0x00000007ff030219 */ /* 0x000fce0000011606 */
.L_x_2842:
[----:B------:R-:W-:Y:S05]  /*1800*/  BSYNC B0 ;  /* 0x0000000000007941 */ /* 0x000fea0003800000 */
.L_x_2840:
[----:B------:R-:W-:-:S05]  /*1810*/  IMAD R3, R3, R15, RZ ;  /* 0x0000000f03037224 */ /* 0x000fca00078e02ff */
[----:B------:R-:W-:-:S07]  /*1820*/  VIMNMX R4, R4, R3, !PT ;  /* 0x0000000304047248 */ /* 0x000fce0007fe0100 */
.L_x_2839:
[----:B------:R-:W-:Y:S02]  /*1830*/  VIADD R0, R0, 0x5f ;  /* 0x0000005f00007836 */ /* 0x000fe40000000000 */
[----:B------:R-:W-:-:S04]  /*1840*/  IMAD.HI R4, R4, 0x2aaaaaab, RZ ;  /* 0x2aaaaaab04047827 */ /* 0x000fc800078e02ff */
[----:B------:R-:W-:Y:S01]  /*1850*/  IMAD.HI R0, R0, 0x2aaaaaab, RZ ;  /* 0x2aaaaaab00007827 */ /* 0x000fe200078e02ff */
[----:B------:R-:W-:-:S04]  /*1860*/  SHF.R.U32.HI R5, RZ, 0x1f, R4 ;  /* 0x0000001fff057819 */ /* 0x000fc80000011604 */
[----:B------:R-:W-:Y:S02]  /*1870*/  SHF.R.U32.HI R3, RZ, 0x1f, R0 ;  /* 0x0000001fff037819 */ /* 0x000fe40000011600 */
[----:B------:R-:W-:Y:S02]  /*1880*/  LEA.HI.SX32 R5, R4, R5, 0x1c ;  /* 0x0000000504057211 */ /* 0x000fe400078fe2ff */
[----:B------:R-:W-:Y:S02]  /*1890*/  LEA.HI.SX32 R3, R0, R3, 0x1c ;  /* 0x0000000300037211 */ /* 0x000fe400078fe2ff */
[----:B------:R-:W-:Y:S02]  /*18a0*/  VIMNMX R5, RZ, R5, !PT ;  /* 0x00000005ff057248 */ /* 0x000fe40007fe0100 */
[----:B------:R-:W-:-:S03]  /*18b0*/  VIMNMX R3, R176, R3, PT ;  /* 0x00000003b0037248 */ /* 0x000fc60003fe0100 */
[--C-:B------:R-:W-:Y:S02]  /*18c0*/  IMAD R5, R5, 0x60, -R8.reuse ;  /* 0x0000006005057824 */ /* 0x100fe400078e0a08 */
[----:B------:R-:W-:-:S03]  /*18d0*/  IMAD R3, R3, 0x60, -R8 ;  /* 0x0000006003037824 */ /* 0x000fc600078e0a08 */
[----:B------:R-:W-:Y:S02]  /*18e0*/  VIMNMX R5, RZ, R5, !PT ;  /* 0x00000005ff057248 */ /* 0x000fe40007fe0100 */
        /* <DEDUP_REMOVED lines=11> */
[----:B------:R-:W-:Y:S05]  /*19a0*/  @!P1 BRA `(.L_x_2843) ;  /* 0x0000004400809947 */ /* 0x000fea0003800000 */
        /* <DEDUP_REMOVED lines=20> */
.L_x_2845:
[----:B------:R-:W-:Y:S05]  /*1af0*/  BSYNC B6 ;  /* 0x0000000000067941 */ /* 0x000fea0003800000 */
.L_x_2844:
        /* <DEDUP_REMOVED lines=20> */
.L_x_2847:
[----:B------:R-:W-:Y:S05]  /*1c40*/  BSYNC B6 ;  /* 0x0000000000067941 */ /* 0x000fea0003800000 */
.L_x_2846:
[----:B------:R-:W2:Y:S01]  /*1c50*/  LDL R34, [R1+0x1c] ;  /* 0x00001c0001227983 */ /* 0x000ea20000100800 */
[----:B------:R-:W-:Y:S01]  /*1c60*/  ULDC.64 UR4, c[0x0][0x9f8] ;  /* 0x00027e0000047ab9 */ /* 0x000fe20000000a00 */
[----:B------:R-:W-:Y:S01]  /*1c70*/  IMAD.MOV.U32 R0, RZ, RZ, R123 ;  /* 0x000000ffff007224 */ /* 0x000fe200078e007b */
[----:B------:R-:W-:Y:S01]  /*1c80*/  ISETP.NE.U32.AND P0, PT, RZ, UR4, PT ;  /* 0x00000004ff007c0c */ /* 0x000fe2000bf05070 */
[----:B------:R-:W-:Y:S01]  /*1c90*/  ULDC UR4, c[0x0][0x320] ;  /* 0x0000c80000047ab9 */ /* 0x000fe20000000800 */
[----:B------:R-:W-:Y:S01]  /*1ca0*/  VIADD R4, R16, 0x60 ;  /* 0x0000006010047836 */ /* 0x000fe20000000000 */
[----:B------:R-:W0:Y:S01]  /*1cb0*/  LDC.64 R54, c[0x0][0x3f8] ;  /* 0x0000fe00ff367b82 */ /* 0x000e220000000a00 */
[----:B------:R-:W-:-:S07]  /*1cc0*/  ISETP.NE.AND.EX P0, PT, RZ, UR5, PT, P0 ;  /* 0x00000005ff007c0c */ /* 0x000fce000bf05300 */
[----:B------:R-:W1:Y:S08]  /*1cd0*/  LDC.64 R60, c[0x0][0x408] ;  /* 0x00010200ff3c7b82 */ /* 0x000e700000000a00 */
[----:B------:R-:W3:Y:S01]  /*1ce0*/  @P0 LDC.64 R6, c[0x0][0x9f8] ;  /* 0x00027e00ff060b82 */ /* 0x000ee20000000a00 */
[----:B------:R-:W-:-:S04]  /*1cf0*/  ISETP.GE.AND P1, PT, R18, UR4, PT ;  /* 0x0000000412007c0c */ /* 0x000fc8000bf26270 */
[----:B------:R-:W-:-:S03]  /*1d00*/  SEL R3, RZ, 0xffffffff, P1 ;  /* 0xffffffffff037807 */ /* 0x000fc60000800000 */
[----:B------:R-:W4:Y:S02]  /*1d10*/  LDC R67, c[0x0][0x3f4] ;  /* 0x0000fd00ff437b82 */ /* 0x000f240000000800 */
[----:B------:R-:W-:Y:S02]  /*1d20*/  IMAD.SHL.U32 R8, R3, 0x2, RZ ;  /* 0x0000000203087824 */ /* 0x000fe400078e00ff */
[----:B------:R-:W-:Y:S01]  /*1d30*/  VIADD R3, R16, 0x40 ;  /* 0x0000004010037836 */ /* 0x000fe20000000000 */
[----:B------:R-:W-:Y:S01]  /*1d40*/  ISETP.GE.AND P1, PT, R4, UR4, PT ;  /* 0x0000000404007c0c */ /* 0x000fe2000bf26270 */
[----:B---3--:R-:W-:-:S05]  /*1d50*/  @P0 IMAD.WIDE R6, R123, 0x4, R6 ;  /* 0x000000047b060825 */ /* 0x008fca00078e0206 */
[----:B------:R3:W2:Y:S01]  /*1d60*/  @P0 LDG.E R0, desc[UR52][R6.64] ;  /* 0x0000003406000981 */ /* 0x0006a2000c1e1900 */
[----:B------:R-:W-:Y:S01]  /*1d70*/  ISETP.GE.AND P0, PT, R16, UR4, PT ;  /* 0x0000000410007c0c */ /* 0x000fe2000bf06270 */
[----:B0-----:R-:W-:Y:S01]  /*1d80*/  IMAD.WIDE.U32 R12, R209, R54, R16 ;  /* 0x00000036d10c7225 */ /* 0x001fe200078e0010 */
[----:B------:R-:W-:Y:S01]  /*1d90*/  SHF.R.S32.HI R11, RZ, 0x1f, R209 ;  /* 0x0000001fff0b7819 */ /* 0x000fe200000114d1 */
[----:B------:R-:W0:Y:S01]  /*1da0*/  S2R R36, SR_TID.X ;  /* 0x0000000000247919 */ /* 0x000e220000002100 */
[----:B------:R-:W-:Y:S01]  /*1db0*/  SEL R5, RZ, 0x1, P0 ;  /* 0x00000001ff057807 */ /* 0x000fe20000000000 */
[----:B------:R-:W-:Y:S01]  /*1dc0*/  IMAD.MOV.U32 R66, RZ, RZ, 0x20 ;  /* 0x00000020ff427424 */ /* 0x000fe200078e00ff */
[----:B------:R-:W-:Y:S01]  /*1dd0*/  ISETP.GE.AND P0, PT, R3, UR4, PT ;  /* 0x0000000403007c0c */ /* 0x000fe2000bf06270 */
[C---:B-1----:R-:W-:Y:S01]  /*1de0*/  IMAD R14, R11.reuse, R60, RZ ;  /* 0x0000003c0b0e7224 */ /* 0x042fe200078e02ff */
[----:B------:R-:W-:Y:S01]  /*1df0*/  LOP3.LUT R5, R8, 0x2, R5, 0xe2, !PT ;  /* 0x0000000208057812 */ /* 0x000fe200078ee205 */
[----:B------:R-:W-:Y:S01]  /*1e00*/  IMAD R8, R11, R54, RZ ;  /* 0x000000360b087224 */ /* 0x000fe200078e02ff */
[----:B---3--:R-:W-:Y:S01]  /*1e10*/  SEL R6, RZ, 0x4, P0 ;  /* 0x00000004ff067807 */ /* 0x008fe20000000000 */
[C---:B------:R-:W-:Y:S01]  /*1e20*/  IMAD R59, R209.reuse, R61, R14 ;  /* 0x0000003dd13b7224 */ /* 0x040fe200078e020e */
[----:B------:R-:W-:Y:S01]  /*1e30*/  SEL R7, RZ, 0x8, P1 ;  /* 0x00000008ff077807 */ /* 0x000fe20000800000 */
[----:B------:R-:W-:Y:S01]  /*1e40*/  IMAD R15, R209, R55, R8 ;  /* 0x00000037d10f7224 */ /* 0x000fe200078e0208 */
[----:B------:R-:W-:-:S02]  /*1e50*/  ISETP.GE.AND P0, PT, R213, UR4, PT ;  /* 0x00000004d5007c0c */ /* 0x000fc4000bf06270 */
[----:B------:R-:W-:Y:S01]  /*1e60*/  ISETP.GE.AND P1, PT, R212, UR4, PT ;  /* 0x00000004d4007c0c */ /* 0x000fe2000bf26270 */
[----:B------:R-:W-:Y:S01]  /*1e70*/  IMAD.IADD R13, R15, 0x1, R13 ;  /* 0x000000010f0d7824 */ /* 0x000fe200078e020d */
[----:B------:R-:W-:Y:S02]  /*1e80*/  LOP3.LUT R5, R7, R5, R6, 0xfe, !PT ;  /* 0x0000000507057212 */ /* 0x000fe400078efe06 */
[----:B------:R-:W-:Y:S01]  /*1e90*/  SEL R6, RZ, 0x10, P0 ;  /* 0x00000010ff067807 */ /* 0x000fe20000000000 */
[----:B-----5:R-:W-:Y:S01]  /*1ea0*/  IMAD.WIDE.U32 R52, R30, R54, R12 ;  /* 0x000000361e347225 */ /* 0x020fe200078e000c */
[----:B------:R-:W-:Y:S02]  /*1eb0*/  SEL R7, RZ, 0x20, P1 ;  /* 0x00000020ff077807 */ /* 0x000fe40000800000 */
[----:B------:R-:W-:Y:S02]  /*1ec0*/  ISETP.GE.AND P0, PT, R215, UR4, PT ;  /* 0x00000004d7007c0c */ /* 0x000fe4000bf06270 */
[----:B------:R-:W-:Y:S01]  /*1ed0*/  LOP3.LUT R6, R7, R5, R6, 0xfe, !PT ;  /* 0x0000000507067212 */ /* 0x000fe200078efe06 */
[----:B------:R-:W-:Y:S01]  /*1ee0*/  IMAD.IADD R5, R32, 0x1, R31 ;  /* 0x0000000120057824 */ /* 0x000fe200078e021f */
[----:B------:R-:W-:Y:S01]  /*1ef0*/  SEL R7, RZ, 0x40, P0 ;  /* 0x00000040ff077807 */ /* 0x000fe20000000000 */
[----:B------:R-:W3:Y:S01]  /*1f00*/  LDL R32, [R1+0x4] ;  /* 0x0000040001207983 */ /* 0x000ee20000100800 */
[----:B------:R-:W-:-:S02]  /*1f10*/  ISETP.GE.AND P1, PT, R214, UR4, PT ;  /* 0x00000004d6007c0c */ /* 0x000fc4000bf26270 */
[--C-:B------:R-:W-:Y:S02]  /*1f20*/  SHF.R.S32.HI R205, RZ, 0x1f, R204.reuse ;  /* 0x0000001fffcd7819 */ /* 0x100fe400000114cc */
[----:B------:R-:W-:Y:S01]  /*1f30*/  SEL R10, RZ, 0x7fff80, P1 ;  /* 0x007fff80ff0a7807 */ /* 0x000fe20000800000 */
[----:B0-----:R-:W-:Y:S01]  /*1f40*/  VIADD R36, R36, 0xffffff80 ;  /* 0xffffff8024247836 */ /* 0x001fe20000000000 */
[----:B----4-:R-:W-:Y:S01]  /*1f50*/  ISETP.GE.AND P2, PT, R16, R67, PT ;  /* 0x000000431000720c */ /* 0x010fe20003f46270 */
[C---:B------:R-:W-:Y:S01]  /*1f60*/  IMAD.WIDE.U32 R8, R209.reuse, R54, R204 ;  /* 0x00000036d1087225 */ /* 0x040fe200078e00cc */
[----:B------:R-:W-:Y:S02]  /*1f70*/  LOP3.LUT R6, R10, R6, R7, 0xfe, !PT ;  /* 0x000000060a067212 */ /* 0x000fe400078efe07 */
[----:B------:R-:W-:Y:S01]  /*1f80*/  SHF.R.S32.HI R35, RZ, 0x1f, R36 ;  /* 0x0000001fff237819 */ /* 0x000fe20000011424 */
[----:B------:R-:W-:Y:S01]  /*1f90*/  IMAD.WIDE.U32 R10, R209, R60, R204 ;  /* 0x0000003cd10a7225 */ /* 0x000fe200078e00cc */
[----:B------:R-:W-:-:S02]  /*1fa0*/  SEL R7, R67, RZ, P2 ;  /* 0x000000ff43077207 */ /* 0x000fc40001000000 */
[----:B------:R-:W-:Y:S01]  /*1fb0*/  LEA.HI R35, R35, R36, RZ, 0x2 ;  /* 0x0000002423237211 */ /* 0x000fe200078f10ff */
[----:B------:R-:W-:Y:S01]  /*1fc0*/  IMAD.IADD R21, R9, 0x1, R15 ;  /* 0x0000000109157824 */ /* 0x000fe200078e020f */
[----:B------:R-:W-:Y:S01]  /*1fd0*/  P2R R91, PR, RZ, 0x4 ;  /* 0x00000004ff5b7803 */ /* 0x000fe20000000000 */
[----:B------:R-:W-:Y:S01]  /*1fe0*/  IMAD.MOV.U32 R20, RZ, RZ, R8 ;  /* 0x000000ffff147224 */ /* 0x000fe200078e0008 */
[----:B------:R-:W-:Y:S01]  /*1ff0*/  LOP3.LUT R35, R35, 0xfffffffc, RZ, 0xc0, !PT ;  /* 0xfffffffc23237812 */ /* 0x000fe200078ec0ff */
[----:B------:R-:W-:Y:S01]  /*2000*/  IMAD.IADD R57, R11, 0x1, R59 ;  /* 0x000000010b397824 */ /* 0x000fe200078e023b */
[----:B------:R-:W-:Y:S01]  /*2010*/  SHF.R.S32.HI R11, RZ, 0x1f, R30 ;  /* 0x0000001fff0b7819 */ /* 0x000fe2000001141e */
[----:B------:R-:W-:Y:S01]  /*2020*/  IMAD.WIDE.U32 R8, R209, R60, R16 ;  /* 0x0000003cd1087225 */ /* 0x000fe200078e0010 */
[----:B------:R-:W-:-:S03]  /*2030*/  SHF.R.S32.HI R62, RZ, 0x1f, R122 ;  /* 0x0000001fff3e7819 */ /* 0x000fc6000001147a */
[----:B------:R-:W-:Y:S02]  /*2040*/  IMAD.IADD R35, R36, 0x1, -R35 ;  /* 0x0000000124237824 */ /* 0x000fe400078e0a23 */
[----:B------:R-:W-:Y:S02]  /*2050*/  IMAD.IADD R59, R59, 0x1, R9 ;  /* 0x000000013b3b7824 */ /* 0x000fe400078e0209 */
[----:B------:R-:W-:Y:S02]  /*2060*/  IMAD R64, R35, 0x40, R209 ;  /* 0x0000004023407824 */ /* 0x000fe400078e02d1 */
[----:B------:R-:W0:Y:S01]  /*2070*/  S2R R35, SR_TID.X ;  /* 0x0000000000237919 */ /* 0x000e220000002100 */
[----:B------:R-:W-:Y:S02]  /*2080*/  IMAD R9, R11, R54, RZ ;  /* 0x000000360b097224 */ /* 0x000fe400078e02ff */
[----:B------:R-:W-:Y:S02]  /*2090*/  IMAD.IADD R7, R16, 0x1, R7 ;  /* 0x0000000110077824 */ /* 0x000fe400078e0207 */
[----:B------:R-:W-:-:S02]  /*20a0*/  IMAD R33, R30, R55, R9 ;  /* 0x000000371e217224 */ /* 0x000fc400078e0209 */
[-C--:B------:R-:W-:Y:S01]  /*20b0*/  IMAD R9, R11, R60.reuse, RZ ;  /* 0x0000003c0b097224 */ /* 0x080fe200078e02ff */
[----:B------:R-:W-:Y:S01]  /*20c0*/  SHF.R.S32.HI R14, RZ, 0x1f, R7 ;  /* 0x0000001fff0e7819 */ /* 0x000fe20000011407 */
[----:B------:R-:W-:Y:S02]  /*20d0*/  IMAD.MOV.U32 R56, RZ, RZ, R10 ;  /* 0x000000ffff387224 */ /* 0x000fe400078e000a */
[----:B------:R-:W-:Y:S01]  /*20e0*/  IMAD.MOV.U32 R58, RZ, RZ, R8 ;  /* 0x000000ffff3a7224 */ /* 0x000fe200078e0008 */
[----:B------:R-:W-:Y:S01]  /*20f0*/  LEA.HI R14, R14, R7, RZ, 0x3 ;  /* 0x000000070e0e7211 */ /* 0x000fe200078f18ff */
[----:B------:R-:W-:Y:S01]  /*2100*/  IMAD R13, R30, R61, R9 ;  /* 0x0000003d1e0d7224 */ /* 0x000fe200078e0209 */
[----:B------:R-:W-:Y:S01]  /*2110*/  SHF.L.U64.HI R9, R60, 0x6, R61 ;  /* 0x000000063c097819 */ /* 0x000fe2000001023d */
[----:B------:R-:W-:Y:S01]  /*2120*/  IMAD R11, R61, 0x60, RZ ;  /* 0x000000603d0b7824 */ /* 0x000fe200078e02ff */
[----:B------:R-:W-:Y:S01]  /*2130*/  PRMT R88, R6, 0x8880, RZ ;  /* 0x0000888006587816 */ /* 0x000fe200000000ff */
[----:B------:R-:W-:Y:S01]  /*2140*/  IMAD.SHL.U32 R10, R60, 0x40, RZ ;  /* 0x000000403c0a7824 */ /* 0x000fe200078e00ff */
[----:B------:R-:W-:Y:S01]  /*2150*/  SHF.L.U64.HI R7, R54, 0x6, R55 ;  /* 0x0000000636077819 */ /* 0x000fe20000010237 */
[----:B------:R-:W-:-:S04]  /*2160*/  IMAD.WIDE.U32 R56, R30, R60, R56 ;  /* 0x0000003c1e387225 */ /* 0x000fc800078e0038 */
[----:B------:R-:W-:-:S04]  /*2170*/  IMAD.WIDE.U32 R58, R30, R60, R58 ;  /* 0x0000003c1e3a7225 */ /* 0x000fc800078e003a */
[----:B------:R-:W-:-:S04]  /*2180*/  IMAD.WIDE.U32 R60, R60, 0x60, RZ ;  /* 0x000000603c3c7825 */ /* 0x000fc800078e00ff */
[----:B------:R-:W-:Y:S02]  /*2190*/  IMAD R15, R55, 0x60, RZ ;  /* 0x00000060370f7824 */ /* 0x000fe400078e02ff */
[----:B0-----:R-:W-:Y:S02]  /*21a0*/  VIADD R35, R35, 0xffffff80 ;  /* 0xffffff8023237836 */ /* 0x001fe40000000000 */
[----:B------:R-:W-:Y:S01]  /*21b0*/  IMAD.IADD R70, R61, 0x1, R11 ;  /* 0x000000013d467824 */ /* 0x000fe200078e020b */
[----:B------:R-:W-:Y:S01]  /*21c0*/  LOP3.LUT R11, R228, 0x38, R14, 0xf8, !PT ;  /* 0x00000038e40b7812 */ /* 0x000fe200078ef80e */
[----:B------:R-:W-:Y:S01]  /*21d0*/  IMAD.SHL.U32 R8, R54, 0x40, RZ ;  /* 0x0000004036087824 */ /* 0x000fe200078e00ff */
[----:B------:R-:W-:Y:S01]  /*21e0*/  PRMT R88, R88, 0x7710, RZ ;  /* 0x0000771058587816 */ /* 0x000fe200000000ff */
[----:B------:R-:W-:Y:S01]  /*21f0*/  IMAD.WIDE.U32 R20, R30, R54, R20 ;  /* 0x000000361e147225 */ /* 0x000fe200078e0014 */
[----:B------:R-:W-:-:S03]  /*2200*/  LOP3.LUT R78, R14, 0xfffffff8, RZ, 0xc0, !PT ;  /* 0xfffffff80e4e7812 */ /* 0x000fc600078ec0ff */
[----:B------:R-:W-:Y:S01]  /*2210*/  IMAD.WIDE.U32 R54, R54, 0x60, RZ ;  /* 0x0000006036367825 */ /* 0x000fe200078e00ff */
[C---:B------:R-:W-:Y:S02]  /*2220*/  LOP3.LUT R82, R88.reuse, 0x1, RZ, 0xc0, !PT ;  /* 0x0000000158527812 */ /* 0x040fe400078ec0ff */
[C---:B------:R-:W-:Y:S01]  /*2230*/  LOP3.LUT R83, R88.reuse, 0x2, RZ, 0xc0, !PT ;  /* 0x0000000258537812 */ /* 0x040fe200078ec0ff */
[----:B------:R-:W-:Y:S01]  /*2240*/  IMAD.SHL.U32 R67, R67, 0x2, RZ ;  /* 0x0000000243437824 */ /* 0x000fe200078e00ff */
[C---:B------:R-:W-:Y:S01]  /*2250*/  LOP3.LUT R84, R88.reuse, 0x4, RZ, 0xc0, !PT ;  /* 0x0000000458547812 */ /* 0x040fe200078ec0ff */
[----:B------:R-:W-:Y:S01]  /*2260*/  IMAD.IADD R68, R55, 0x1, R15 ;  /* 0x0000000137447824 */ /* 0x000fe200078e020f */
[C---:B------:R-:W-:Y:S01]  /*2270*/  LOP3.LUT R85, R88.reuse, 0x8, RZ, 0xc0, !PT ;  /* 0x0000000858557812 */ /* 0x040fe200078ec0ff */
[----:B------:R-:W-:Y:S01]  /*2280*/  IMAD.IADD R73, R21, 0x1, R33 ;  /* 0x0000000115497824 */ /* 0x000fe200078e0221 */
[C---:B------:R-:W-:Y:S01]  /*2290*/  LOP3.LUT R86, R88.reuse, 0x10, RZ, 0xc0, !PT ;  /* 0x0000001058567812 */ /* 0x040fe200078ec0ff */
[----:B------:R-:W-:Y:S01]  /*22a0*/  IMAD.IADD R74, R33, 0x1, R53 ;  /* 0x00000001214a7824 */ /* 0x000fe200078e0235 */
[----:B------:R-:W-:Y:S01]  /*22b0*/  LOP3.LUT R87, R88, 0x20, RZ, 0xc0, !PT ;  /* 0x0000002058577812 */ /* 0x000fe200078ec0ff */
[----:B------:R-:W-:Y:S01]  /*22c0*/  IMAD.IADD R75, R57, 0x1, R13 ;  /* 0x00000001394b7824 */ /* 0x000fe200078e020d */
[----:B------:R-:W-:Y:S01]  /*22d0*/  SHF.R.S32.HI R77, RZ, 0x3, R14 ;  /* 0x00000003ff4d7819 */ /* 0x000fe2000001140e */
[----:B------:R-:W-:Y:S01]  /*22e0*/  IMAD.IADD R76, R13, 0x1, R59 ;  /* 0x000000010d4c7824 */ /* 0x000fe200078e023b */
[----:B------:R-:W-:-:S02]  /*22f0*/  SHF.R.S32.HI R79, RZ, 0x1f, R78 ;  /* 0x0000001fff4f7819 */ /* 0x000fc4000001144e */
[----:B------:R-:W-:Y:S01]  /*2300*/  LOP3.LUT R88, R88, 0x40, RZ, 0xc0, !PT ;  /* 0x0000004058587812 */ /* 0x000fe200078ec0ff */
[C---:B--2---:R-:W-:Y:S01]  /*2310*/  IMAD.SHL.U32 R31, R34.reuse, 0x40, RZ ;  /* 0x00000040221f7824 */ /* 0x044fe200078e00ff */
[----:B------:R-:W-:Y:S02]  /*2320*/  LOP3.LUT P0, RZ, R34, 0x4, RZ, 0xc0, !PT ;  /* 0x0000000422ff7812 */ /* 0x000fe4000780c0ff */
[----:B------:R-:W0:Y:S02]  /*2330*/  S2R R34, SR_TID.X ;  /* 0x0000000000227919 */ /* 0x000e240000002100 */
[----:B------:R-:W-:-:S04]  /*2340*/  LOP3.LUT R31, R31, 0x1c0, RZ, 0xc0, !PT ;  /* 0x000001c01f1f7812 */ /* 0x000fc800078ec0ff */
[----:B------:R-:W-:Y:S02]  /*2350*/  SHF.R.U32.HI R65, RZ, 0x3, R31 ;  /* 0x00000003ff417819 */ /* 0x000fe4000001161f */
[----:B------:R-:W-:Y:S02]  /*2360*/  LOP3.LUT R12, R31, 0x18, R16, 0xf8, !PT ;  /* 0x000000181f0c7812 */ /* 0x000fe400078ef810 */
[----:B0-----:R-:W-:-:S04]  /*2370*/  SHF.R.U32.HI R34, RZ, 0x7, R34 ;  /* 0x00000007ff227819 */ /* 0x001fc80000011622 */
[C---:B------:R-:W-:Y:S01]  /*2380*/  ISETP.NE.AND P1, PT, R34.reuse, 0x1, PT ;  /* 0x000000012200780c */ /* 0x040fe20003f25270 */
[----:B------:R-:W-:Y:S01]  /*2390*/  VIADD R63, R34, 0x8 ;  /* 0x00000008223f7836 */ /* 0x000fe20000000000 */
[----:B------:R-:W-:-:S04]  /*23a0*/  SHF.R.S32.HI R34, RZ, 0x1f, R35 ;  /* 0x0000001fff227819 */ /* 0x000fc80000011423 */
[----:B------:R-:W-:-:S07]  /*23b0*/  LEA.HI R34, R34, R35, RZ, 0x5 ;  /* 0x0000002322227211 */ /* 0x000fce00078f28ff */
[----:B------:R-:W-:Y:S05]  /*23c0*/  @!P1 WARPSYNC.ALL ;  /* 0x0000000000009948 */ /* 0x000fea0003800000 */
[----:B------:R-:W-:Y:S01]  /*23d0*/  SHF.R.S32.HI R34, RZ, 0x5, R34 ;  /* 0x00000005ff227819 */ /* 0x000fe20000011422 */
[----:B------:R-:W-:Y:S01]  /*23e0*/  ULDC UR4, c[0x0][0x2f4] ;  /* 0x0000bd0000047ab9 */ /* 0x000fe20000000800 */
[----:B------:R-:W-:Y:S02]  /*23f0*/  LOP3.LUT R12, R12, R65, RZ, 0x3c, !PT ;  /* 0x000000410c0c7212 */ /* 0x000fe400078e3cff */
[----:B------:R-:W-:-:S03]  /*2400*/  SHF.R.U32.HI R35, RZ, 0x3, R228 ;  /* 0x00000003ff237819 */ /* 0x000fc600000116e4 */
[----:B------:R-:W-:Y:S01]  /*2410*/  IMAD R69, R34, 0x200, R12 ;  /* 0x0000020022457824 */ /* 0x000fe200078e020c */
[----:B------:R-:W-:Y:S02]  /*2420*/  LOP3.LUT R12, R31, 0x38, R14, 0xf8, !PT ;  /* 0x000000381f0c7812 */ /* 0x000fe400078ef80e */
[----:B------:R-:W-:Y:S02]  /*2430*/  SEL R66, R66, 0xffffffe0, !P0 ;  /* 0xffffffe042427807 */ /* 0x000fe40004000000 */
[----:B------:R-:W-:Y:S02]  /*2440*/  LOP3.LUT R12, R12, R65, RZ, 0x3c, !PT ;  /* 0x000000410c0c7212 */ /* 0x000fe400078e3cff */
[----:B------:R-:W-:Y:S01]  /*2450*/  LOP3.LUT R11, R11, R35, RZ, 0x3c, !PT ;  /* 0x000000230b0b7212 */ /* 0x000fe200078e3cff */
[----:B------:R-:W-:Y:S01]  /*2460*/  @!P1 BAR.SYNC.DEFER_BLOCKING 0x9, 0x100 ;  /* 0x0244000000009b1d */ /* 0x000fe20000010000 */
[----:B------:R-:W-:Y:S01]  /*2470*/  ISETP.GE.AND P2, PT, R18, UR4, PT ;  /* 0x0000000412007c0c */ /* 0x000fe2000bf46270 */
[----:B------:R-:W-:Y:S01]  /*2480*/  IMAD.IADD R71, R66, 0x1, R69 ;  /* 0x0000000142477824 */ /* 0x000fe200078e0245 */
[----:B------:R-:W-:Y:S01]  /*2490*/  ISETP.GE.AND P0, PT, R16, UR4, PT ;  /* 0x0000000410007c0c */ /* 0x000fe2000bf06270 */
[----:B------:R-:W-:Y:S01]  /*24a0*/  IMAD R80, R34, 0x200, R12 ;  /* 0x0000020022507824 */ /* 0x000fe200078e020c */
[----:B------:R-:W-:-:S02]  /*24b0*/  P2R R90, PR, RZ, 0x4 ;  /* 0x00000004ff5a7803 */ /* 0x000fc40000000000 */
[----:B------:R-:W-:Y:S01]  /*24c0*/  SHF.R.S32.HI R72, RZ, 0x1f, R0 ;  /* 0x0000001fff487819 */ /* 0x000fe20000011400 */
[----:B---3--:R-:W-:-:S08]  /*24d0*/  IMAD.IADD R81, R32, 0x1, R11 ;  /* 0x0000000120517824 */ /* 0x008fd000078e020b */
.L_x_2901:
        /* <DEDUP_REMOVED lines=10> */
[----:B----4-:R-:W0:Y:S08]  /*2580*/  @!P1 LDC.64 R14, c[0x0][0x428] ;  /* 0x00010a00ff0e9b82 */ /* 0x010e300000000a00 */
[----:B--2---:R-:W2:Y:S08]  /*2590*/  @!P1 LDC.64 R34, c[0x0][0x418] ;  /* 0x00010600ff229b82 */ /* 0x004eb00000000a00 */
[----:B---3--:R-:W3:Y:S08]  /*25a0*/  @P2 LDC R12, c[0x0][0x434] ;  /* 0x00010d00ff0c2b82 */ /* 0x008ef00000000800 */
[----:B------:R-:W4:Y:S01]  /*25b0*/  @P2 LDC R13, c[0x0][0x438] ;  /* 0x00010e00ff0d2b82 */ /* 0x000f220000000800 */
[----:B---3--:R-:W-:-:S05]  /*25c0*/  @P2 IMAD.HI.U32 R12, R33, R12, RZ ;  /* 0x0000000c210c2227 */ /* 0x008fca00078e00ff */
[----:B----4-:R-:W-:Y:S01]  /*25d0*/  @P2 SHF.R.U32.HI R11, RZ, R13, R12 ;  /* 0x0000000dff0b2219 */ /* 0x010fe2000001160c */
[----:B0-----:R-:W-:-:S03]  /*25e0*/  @!P1 IMAD R12, R72, R14, RZ ;  /* 0x0000000e480c9224 */ /* 0x001fc600078e02ff */
[--C-:B------:R-:W-:Y:S01]  /*25f0*/  @!P1 SHF.R.S32.HI R13, RZ, 0x1f, R11.reuse ;  /* 0x0000001fff0d9819 */ /* 0x100fe2000001140b */
[----:B------:R-:W-:Y:S02]  /*2600*/  @!P1 IMAD R15, R0, R15, R12 ;  /* 0x0000000f000f9224 */ /* 0x000fe400078e020c */
[----:B------:R-:W-:-:S04]  /*2610*/  @!P1 IMAD.MOV.U32 R12, RZ, RZ, R11 ;  /* 0x000000ffff0c9224 */ /* 0x000fc800078e000b */
        /* <DEDUP_REMOVED lines=10> */
[----:B------:R-:W-:Y:S01]  /*26c0*/  IMAD R100, R100, R11, R33 ;  /* 0x0000000b64647224 */ /* 0x000fe200078e0221 */
[----:B------:R-:W-:Y:S01]  /*26d0*/  BSSY B0, `(.L_x_2848) ;  /* 0x00002de000007945 */ /* 0x000fe20003800000 */
[----:B------:R-:W-:Y:S01]  /*26e0*/  IMAD R11, R19, 0x1800, R69 ;  /* 0x00001800130b7824 */ /* 0x000fe200078e0245 */
[----:B------:R-:W-:-:S02]  /*26f0*/  P2R R92, PR, RZ, 0x4 ;  /* 0x00000004ff5c7803 */ /* 0x000fc40000000000 */
[----:B------:R-:W-:Y:S01]  /*2700*/  LEA R103, R103, R26, 0x1 ;  /* 0x0000001a67677211 */ /* 0x000fe200078e08ff */
        /* <DEDUP_REMOVED lines=9> */
[----:B------:R-:W-:Y:S02]  /*27a0*/  IMAD R32, R70, R27, RZ ;  /* 0x0000001b46207224 */ /* 0x000fe400078e02ff */
[----:B------:R-:W-:Y:S01]  /*27b0*/  IMAD R11, R100, UR5, R11 ;  /* 0x00000005640b7c24 */ /* 0x000fe2000f8e020b */
[----:B------:R-:W-:Y:S01]  /*27c0*/  ULDC.64 UR4, c[0x0][0x310] ;  /* 0x0000c40000047ab9 */ /* 0x000fe20000000a00 */
[----:B------:R-:W-:-:S02]  /*27d0*/  IMAD R98, R27, -0x60, R24 ;  /* 0xffffffa01b627824 */ /* 0x000fc400078e0218 */
[----:B------:R-:W-:Y:S02]  /*27e0*/  IMAD R14, R95, UR4, RZ ;  /* 0x000000045f0e7c24 */ /* 0x000fe4000f8e02ff */
[----:B------:R-:W-:Y:S01]  /*27f0*/  IMAD.IADD R13, R13, 0x1, R11 ;  /* 0x000000010d0d7824 */ /* 0x000fe200078e020b */
[----:B------:R-:W-:Y:S01]  /*2800*/  SHF.R.S32.HI R11, RZ, 0x1f, R27 ;  /* 0x0000001fff0b7819 */ /* 0x000fe2000001141b */
[C---:B------:R-:W-:Y:S01]  /*2810*/  IMAD R15, R101.reuse, UR5, R14 ;  /* 0x00000005650f7c24 */ /* 0x040fe2000f8e020e */
[----:B------:R-:W-:Y:S01]  /*2820*/  VIMNMX R98, R98, 0x60, PT ;  /* 0x0000006062627848 */ /* 0x000fe20003fe0100 */
[----:B------:R-:W-:Y:S01]  /*2830*/  IMAD.WIDE.U32 R12, R101, UR4, R12 ;  /* 0x00000004650c7c25 */ /* 0x000fe2000f8e000c */
[----:B------:R-:W-:-:S03]  /*2840*/  ULDC.64 UR4, c[0x0][0x308] ;  /* 0x0000c20000047ab9 */ /* 0x000fc60000000a00 */
[----:B------:R-:W-:Y:S02]  /*2850*/  IMAD R14, R68, R27, RZ ;  /* 0x0000001b440e7224 */ /* 0x000fe400078e02ff */
[----:B------:R-:W-:Y:S02]  /*2860*/  IMAD.IADD R13, R13, 0x1, R15 ;  /* 0x000000010d0d7824 */ /* 0x000fe400078e020f */
[----:B------:R-:W-:Y:S02]  /*2870*/  IMAD R15, R62, UR4, RZ ;  /* 0x000000043e0f7c24 */ /* 0x000fe4000f8e02ff */
[C---:B------:R-:W-:Y:S02]  /*2880*/  IMAD R35, R11.reuse, R54, R14 ;  /* 0x000000360b237224 */ /* 0x040fe400078e020e */
[----:B------:R-:W-:Y:S02]  /*2890*/  IMAD R37, R11, R60, R32 ;  /* 0x0000003c0b257224 */ /* 0x000fe400078e0220 */
[----:B------:R-:W-:-:S02]  /*28a0*/  IMAD R11, R122, UR5, R15 ;  /* 0x000000057a0b7c24 */ /* 0x000fc4000f8e020f */
[----:B------:R-:W-:Y:S01]  /*28b0*/  IMAD.WIDE.U32 R32, R122, UR4, R12 ;  /* 0x000000047a207c25 */ /* 0x000fe2000f8e000c */
[----:B------:R-:W-:-:S03]  /*28c0*/  ULDC.64 UR4, c[0x0][0x2e8] ;  /* 0x0000ba0000047ab9 */ /* 0x000fc60000000a00 */
[----:B------:R-:W-:Y:S01]  /*28d0*/  IMAD.IADD R11, R33, 0x1, R11 ;  /* 0x00000001210b7824 */ /* 0x000fe200078e020b */
[----:B------:R-:W-:Y:S01]  /*28e0*/  LEA R93, P2, R32, UR4, 0x1 ;  /* 0x00000004205d7c11 */ /* 0x000fe2000f8408ff */
[----:B------:R-:W-:-:S03]  /*28f0*/  IMAD.WIDE.U32 R14, R54, R27, RZ ;  /* 0x0000001b360e7225 */ /* 0x000fc600078e00ff */
[----:B------:R-:W-:Y:S01]  /*2900*/  LEA.HI.X R94, R32, UR5, R11, 0x1, P2 ;  /* 0x00000005205e7c11 */ /* 0x000fe200090f0c0b */
        /* <DEDUP_REMOVED lines=32> */
.L_x_2852:
[----:B------:R-:W-:Y:S05]  /*2b10*/  BSYNC B1 ;  /* 0x0000000000017941 */ /* 0x000fea0003800000 */
.L_x_2851:
[----:B------:R-:W-:Y:S01]  /*2b20*/  VIADD R11, R209, 0x40 ;  /* 0x00000040d10b7836 */ /* 0x000fe20000000000 */
[----:B------:R-:W-:Y:S01]  /*2b30*/  BSSY B1, `(.L_x_2853) ;  /* 0x000001c000017945 */ /* 0x000fe20003800000 */
[----:B------:R-:W-:Y:S02]  /*2b40*/  CS2R R40, SRZ ;  /* 0x0000000000287805 */ /* 0x000fe4000001ff00 */
[----:B------:R-:W-:Y:S01]  /*2b50*/  CS2R R36, SRZ ;  /* 0x0000000000247805 */ /* 0x000fe2000001ff00 */
[----:B0----5:R-:W-:Y:S01]  /*2b60*/  IMAD.MOV.U32 R33, RZ, RZ, R44 ;  /* 0x000000ffff217224 */ /* 0x021fe200078e002c */
        /* <DEDUP_REMOVED lines=24> */
.L_x_2854:
[----:B------:R-:W-:Y:S05]  /*2cf0*/  BSYNC B1 ;  /* 0x0000000000017941 */ /* 0x000fea0003800000 */
.L_x_2853:
[----:B------:R-:W-:Y:S01]  /*2d00*/  IMAD.MOV.U32 R11, RZ, RZ, R48 ;  /* 0x000000ffff0b7224 */ /* 0x000fe200078e0030 */
[----:B------:R-:W-:Y:S01]  /*2d10*/  UISETP.NE.AND UP0, UPT, UR50, 0x3, UPT ;  /* 0x000000033200788c */ /* 0x000fe2000bf05270 */
[----:B0-----:R-:W-:Y:S01]  /*2d20*/  IMAD.MOV.U32 R12, RZ, RZ, R49 ;  /* 0x000000ffff0c7224 */ /* 0x001fe200078e0031 */
[----:B------:R-:W-:Y:S01]  /*2d30*/  PRMT R34, R34, 0x5410, R33 ;  /* 0x0000541022227816 */ /* 0x000fe20000000021 */
[----:B------:R-:W-:Y:S02]  /*2d40*/  IMAD.MOV.U32 R13, RZ, RZ, R50 ;  /* 0x000000ffff0d7224 */ /* 0x000fe400078e0032 */
[----:B------:R-:W-:Y:S01]  /*2d50*/  IMAD.MOV.U32 R14, RZ, RZ, R51 ;  /* 0x000000ffff0e7224 */ /* 0x000fe200078e0033 */
[----:B------:R-:W-:Y:S01]  /*2d60*/  PRMT R113, R11, 0x5410, R12 ;  /* 0x000054100b717816 */ /* 0x000fe2000000000c */
[----:B------:R-:W-:Y:S01]  /*2d70*/  IMAD.MOV.U32 R11, RZ, RZ, R46 ;  /* 0x000000ffff0b7224 */ /* 0x000fe200078e002e */
[----:B------:R-:W-:Y:S01]  /*2d80*/  PLOP3.LUT P2, PT, PT, PT, UP0, 0x80, 0x0 ;  /* 0x000000000000781c */ /* 0x000fe20003f4f008 */
[----:B------:R-:W-:Y:S01]  /*2d90*/  IMAD.MOV.U32 R12, RZ, RZ, R47 ;  /* 0x000000ffff0c7224 */ /* 0x000fe200078e002f */
[----:B------:R-:W-:Y:S01]  /*2da0*/  PRMT R116, R13, 0x5410, R14 ;  /* 0x000054100d747816 */ /* 0x000fe2000000000e */
[----:B-----5:R-:W-:-:S02]  /*2db0*/  IMAD.MOV.U32 R13, RZ, RZ, R40 ;  /* 0x000000ffff0d7224 */ /* 0x020fc400078e0028 */
[----:B------:R-:W-:Y:S01]  /*2dc0*/  IMAD.MOV.U32 R14, RZ, RZ, R41 ;  /* 0x000000ffff0e7224 */ /* 0x000fe200078e0029 */
[----:B------:R-:W-:Y:S01]  /*2dd0*/  PRMT R114, R11, 0x5410, R12 ;  /* 0x000054100b727816 */ /* 0x000fe2000000000c */
[----:B------:R-:W-:Y:S02]  /*2de0*/  IMAD.MOV.U32 R11, RZ, RZ, R38 ;  /* 0x000000ffff0b7224 */ /* 0x000fe400078e0026 */
[----:B------:R-:W-:Y:S01]  /*2df0*/  IMAD.MOV.U32 R12, RZ, RZ, R39 ;  /* 0x000000ffff0c7224 */ /* 0x000fe200078e0027 */
[----:B------:R-:W-:Y:S01]  /*2e00*/  PRMT R108, R14, 0x5410, R13 ;  /* 0x000054100e6c7816 */ /* 0x000fe2000000000d */
[----:B------:R-:W-:Y:S02]  /*2e10*/  IMAD.MOV.U32 R13, RZ, RZ, R42 ;  /* 0x000000ffff0d7224 */ /* 0x000fe400078e002a */
[----:B------:R-:W-:Y:S01]  /*2e20*/  IMAD.MOV.U32 R14, RZ, RZ, R43 ;  /* 0x000000ffff0e7224 */ /* 0x000fe200078e002b */
[----:B------:R-:W-:Y:S01]  /*2e30*/  PRMT R106, R11, 0x5410, R12 ;  /* 0x000054100b6a7816 */ /* 0x000fe2000000000c */
[----:B------:R-:W-:-:S02]  /*2e40*/  IMAD.MOV.U32 R11, RZ, RZ, R36 ;  /* 0x000000ffff0b7224 */ /* 0x000fc400078e0024 */
[----:B------:R-:W-:Y:S01]  /*2e50*/  IMAD.MOV.U32 R12, RZ, RZ, R37 ;  /* 0x000000ffff0c7224 */ /* 0x000fe200078e0025 */
[----:B------:R-:W-:-:S04]  /*2e60*/  PRMT R109, R14, 0x5410, R13 ;  /* 0x000054100e6d7816 */ /* 0x000fc8000000000d */
[----:B------:R-:W-:Y:S01]  /*2e70*/  PRMT R107, R11, 0x5410, R12 ;  /* 0x000054100b6b7816 */ /* 0x000fe2000000000c */
[----:B------:R-:W-:Y:S06]  /*2e80*/  @!P2 BRA `(.L_x_2855) ;  /* 0x000000000004a947 */ /* 0x000fec0003800000 */
[----:B------:R-:W-:Y:S01]  /*2e90*/  BPT.TRAP 0x1 ;  /* 0x000000040000795c */ /* 0x000fe20000300000 */
.L_x_2855:
[----:B------:R-:W-:Y:S01]  /*2ea0*/  IMAD R89, R19, 0x8, R23 ;  /* 0x0000000813597824 */ /* 0x000fe200078e0217 */
[----:B------:R-:W-:Y:S01]  /*2eb0*/  SHF.L.U32 R102, R216, 0x1f, RZ ;  /* 0x0000001fd8667819 */ /* 0x000fe200000006ff */
[----:B------:R-:W-:Y:S03]  /*2ec0*/  BSSY B1, `(.L_x_2856) ;  /* 0x0000003000017945 */ /* 0x000fe60003800000 */
[----:B------:R-:W0:Y:S02]  /*2ed0*/  SYNCS.PHASECHK.TRANS64.TRYWAIT P4, [R89+URZ+0x22890], R102 ;  /* 0x02289066590075a7 */ /* 0x000e24000808017f */
[----:B0-----:R-:W-:Y:S05]  /*2ee0*/  @!P4 BRA `(.L_x_2857) ;  /* 0x000001c800d8c947 */ /* 0x001fea0003800000 */
.L_x_3188:
[----:B------:R-:W-:Y:S05]  /*2ef0*/  BSYNC B1 ;  /* 0x0000000000017941 */ /* 0x000fea0003800000 */
.L_x_2856:
[----:B------:R-:W-:-:S03]  /*2f00*/  UMOV UR4, 0xffffffff ;  /* 0xffffffff00047882 */ /* 0x000fc60000000000 */
[----:B------:R-:W-:Y:S05]  /*2f10*/  BRA.DIV UR4, `(.L_x_2858) ;  /* 0x000001ca04e07947 */ /* 0x000fea000b800000 */
[----:B------:R1:W2:Y:S04]  /*2f20*/  SHFL.IDX PT, R33, R94, RZ, 0x1c1f ;  /* 0x001c1fff5e217589 */ /* 0x0002a800000e0000 */
[----:B------:R1:W3:Y:S02]  /*2f30*/  SHFL.IDX PT, R35, R93, RZ, 0x1c1f ;  /* 0x001c1fff5d237589 */ /* 0x0002e400000e0000 */
.L_x_3192:
        /* <DEDUP_REMOVED lines=10> */
[--C-:B------:R-:W-:Y:S01]  /*2fe0*/  SHF.R.U64 R50, R50, 0x10, R51.reuse ;  /* 0x0000001032327819 */ /* 0x100fe20000001233 */
[--C-:B0-----:R-:W-:Y:S01]  /*2ff0*/  HADD2.F32 R11, -RZ, R13.reuse.H1_H1 ;  /* 0x3000000dff0b7230 */ /* 0x101fe20000004100 */
[----:B------:R-:W-:Y:S01]  /*3000*/  SHF.R.U32.HI R51, RZ, 0x10, R51 ;  /* 0x00000010ff337819 */ /* 0x000fe20000011633 */
[----:B------:R-:W-:Y:S01]  /*3010*/  HADD2.F32 R13, -RZ, R13.H0_H0 ;  /* 0x2000000dff0d7230 */ /* 0x000fe20000004100 */
[--C-:B------:R-:W-:Y:S01]  /*3020*/  SHF.R.U64 R48, R48, 0x10, R49.reuse ;  /* 0x0000001030307819 */ /* 0x100fe20000001231 */
[----:B------:R-:W-:Y:S01]  /*3030*/  HADD2.F32 R50, -RZ, R50.H0_H0 ;  /* 0x20000032ff327230 */ /* 0x000fe20000004100 */
[----:B------:R-:W-:Y:S01]  /*3040*/  SHF.R.U32.HI R49, RZ, 0x10, R49 ;  /* 0x00000010ff317819 */ /* 0x000fe20000011631 */
[----:B------:R-:W-:Y:S02]  /*3050*/  HADD2.F32 R51, -RZ, R51.H0_H0 ;  /* 0x20000033ff337230 */ /* 0x000fe40000004100 */
[--C-:B------:R-:W-:Y:S02]  /*3060*/  HADD2.F32 R32, -RZ, R15.reuse.H1_H1 ;  /* 0x3000000fff207230 */ /* 0x100fe40000004100 */
[----:B------:R-:W-:Y:S01]  /*3070*/  FMUL.FTZ R110, R11, R50 ;  /* 0x000000320b6e7220 */ /* 0x000fe20000410000 */
[----:B------:R-:W-:-:S02]  /*3080*/  HADD2.F32 R15, -RZ, R15.H0_H0 ;  /* 0x2000000fff0f7230 */ /* 0x000fc40000004100 */
[----:B------:R-:W-:Y:S01]  /*3090*/  FMUL.FTZ R50, R13, R50 ;  /* 0x000000320d327220 */ /* 0x000fe20000410000 */
[----:B------:R-:W-:Y:S02]  /*30a0*/  HADD2.F32 R48, -RZ, R48.H0_H0 ;  /* 0x20000030ff307230 */ /* 0x000fe40000004100 */
[CC--:B------:R-:W-:Y:S01]  /*30b0*/  FMUL.FTZ R112, R32.reuse, R51.reuse ;  /* 0x0000003320707220 */ /* 0x0c0fe20000410000 */
[----:B------:R-:W-:Y:S02]  /*30c0*/  HADD2.F32 R49, -RZ, R49.H0_H0 ;  /* 0x20000031ff317230 */ /* 0x000fe40000004100 */
[----:B------:R-:W-:Y:S01]  /*30d0*/  FMUL.FTZ R51, R15, R51 ;  /* 0x000000330f337220 */ /* 0x000fe20000410000 */
[-C--:B------:R-:W-:Y:S01]  /*30e0*/  FFMA.FTZ R110, R13, R48.reuse, -R110 ;  /* 0x000000300d6e7223 */ /* 0x080fe2000001086e */
[----:B------:R-:W-:Y:S01]  /*30f0*/  FFMA.FTZ R111, R11, R48, R50 ;  /* 0x000000300b6f7223 */ /* 0x000fe20000010032 */
[-C--:B------:R-:W-:Y:S01]  /*3100*/  FFMA.FTZ R112, R15, R49.reuse, -R112 ;  /* 0x000000310f707223 */ /* 0x080fe20000010870 */
[----:B------:R-:W-:Y:S01]  /*3110*/  FFMA.FTZ R115, R32, R49, R51 ;  /* 0x0000003120737223 */ /* 0x000fe20000010033 */
[----:B------:R-:W-:-:S02]  /*3120*/  HADD2.F32 R48, -RZ, R116.H0_H0 ;  /* 0x20000074ff307230 */ /* 0x000fc40000004100 */
[----:B------:R-:W-:Y:S02]  /*3130*/  HADD2.F32 R11, -RZ, R12.H1_H1 ;  /* 0x3000000cff0b7230 */ /* 0x000fe40000004100 */
[----:B------:R-:W-:Y:S02]  /*3140*/  HADD2.F32 R13, -RZ, R14.H1_H1 ;  /* 0x3000000eff0d7230 */ /* 0x000fe40000004100 */
[----:B------:R-:W-:Y:S02]  /*3150*/  HADD2.F32 R49, -RZ, R116.H1_H1 ;  /* 0x30000074ff317230 */ /* 0x000fe40000004100 */
[----:B------:R-:W-:Y:S01]  /*3160*/  FMUL.FTZ R51, R11, R48 ;  /* 0x000000300b337220 */ /* 0x000fe20000410000 */
[----:B------:R-:W-:Y:S02]  /*3170*/  HADD2.F32 R12, -RZ, R12.H0_H0 ;  /* 0x2000000cff0c7230 */ /* 0x000fe40000004100 */
[----:B------:R-:W-:Y:S02]  /*3180*/  HADD2.F32 R14, -RZ, R14.H0_H0 ;  /* 0x2000000eff0e7230 */ /* 0x000fe40000004100 */
[----:B------:R-:W-:-:S02]  /*3190*/  HADD2.F32 R15, -RZ, R113.H0_H0 ;  /* 0x20000071ff0f7230 */ /* 0x000fc40000004100 */
[----:B------:R-:W-:Y:S01]  /*31a0*/  FMUL.FTZ R48, R12, R48 ;  /* 0x000000300c307220 */ /* 0x000fe20000410000 */
[----:B------:R-:W-:Y:S02]  /*31b0*/  HADD2.F32 R32, -RZ, R113.H1_H1 ;  /* 0x30000071ff207230 */ /* 0x000fe40000004100 */
[-C--:B------:R-:W-:Y:S01]  /*31c0*/  FMUL.FTZ R113, R13, R49.reuse ;  /* 0x000000310d717220 */ /* 0x080fe20000410000 */
[----:B------:R-:W-:Y:S01]  /*31d0*/  FMUL.FTZ R50, R14, R49 ;  /* 0x000000310e327220 */ /* 0x000fe20000410000 */
[-C--:B------:R-:W-:Y:S01]  /*31e0*/  FFMA.FTZ R51, R12, R15.reuse, -R51 ;  /* 0x0000000f0c337223 */ /* 0x080fe20000010833 */
[----:B------:R-:W-:Y:S01]  /*31f0*/  FFMA.FTZ R48, R11, R15, R48 ;  /* 0x0000000f0b307223 */ /* 0x000fe20000010030 */
[-C--:B------:R-:W-:Y:S01]  /*3200*/  FFMA.FTZ R113, R14, R32.reuse, -R113 ;  /* 0x000000200e717223 */ /* 0x080fe20000010871 */
[----:B------:R-:W-:Y:S01]  /*3210*/  FFMA.FTZ R50, R13, R32, R50 ;  /* 0x000000200d327223 */ /* 0x000fe20000010032 */
[----:B------:R-:W-:Y:S02]  /*3220*/  F2FP.F16.F32.PACK_AB R13, R111, R110 ;  /* 0x0000006e6f0d723e */ /* 0x000fe400000000ff */
[----:B------:R-:W-:-:S02]  /*3230*/  F2FP.F16.F32.PACK_AB R15, R115, R112 ;  /* 0x00000070730f723e */ /* 0x000fc400000000ff */
[----:B------:R-:W-:Y:S02]  /*3240*/  F2FP.F16.F32.PACK_AB R12, R48, R51 ;  /* 0x00000033300c723e */ /* 0x000fe400000000ff */
[----:B------:R-:W-:-:S07]  /*3250*/  F2FP.F16.F32.PACK_AB R14, R50, R113 ;  /* 0x00000071320e723e */ /* 0x000fce00000000ff */
.L_x_2864:
[----:B------:R-:W-:Y:S05]  /*3260*/  BSYNC B3 ;  /* 0x0000000000037941 */ /* 0x000fea0003800000 */
.L_x_2863:
[----:B0-----:R4:W-:Y:S02]  /*3270*/  ST.E.128 desc[UR52][R96.64], R12 ;  /* 0x0000000c60007985 */ /* 0x0019e4000c101d34 */
.L_x_2862:
[----:B------:R-:W-:Y:S05]  /*3280*/  BSYNC B2 ;  /* 0x0000000000027941 */ /* 0x000fea0003800000 */
.L_x_2861:
        /* <DEDUP_REMOVED lines=21> */
[-C--:B------:R-:W-:Y:S01]  /*33e0*/  FMUL.FTZ R110, R35, R50.reuse ;  /* 0x00000032236e7220 */ /* 0x080fe20000410000 */
[----:B------:R-:W-:Y:S02]  /*33f0*/  HADD2.F32 R46, -RZ, R45.H0_H0 ;  /* 0x2000002dff2e7230 */ /* 0x000fe40000004100 */
[----:B------:R-:W-:Y:S01]  /*3400*/  FMUL.FTZ R50, R15, R50 ;  /* 0x000000320f327220 */ /* 0x000fe20000410000 */
[----:B------:R-:W-:Y:S01]  /*3410*/  FFMA.FTZ R47, R11, R44, R48 ;  /* 0x0000002c0b2f7223 */ /* 0x000fe20000010030 */
[----:B------:R-:W-:Y:S02]  /*3420*/  HADD2.F32 R11, -RZ, R12.H1_H1 ;  /* 0x3000000cff0b7230 */ /* 0x000fe40000004100 */
[----:B------:R-:W-:Y:S01]  /*3430*/  FFMA.FTZ R49, R35, R46, R50 ;  /* 0x0000002e23317223 */ /* 0x000fe20000010032 */
[----:B------:R-:W-:Y:S01]  /*3440*/  FFMA.FTZ R96, R13, R44, -R96 ;  /* 0x0000002c0d607223 */ /* 0x000fe20000010860 */
[----:B------:R-:W-:-:S02]  /*3450*/  HADD2.F32 R35, -RZ, R114.H0_H0 ;  /* 0x20000072ff237230 */ /* 0x000fc40000004100 */
[----:B------:R-:W-:Y:S01]  /*3460*/  FFMA.FTZ R110, R15, R46, -R110 ;  /* 0x0000002e0f6e7223 */ /* 0x000fe2000001086e */
[----:B------:R-:W-:Y:S02]  /*3470*/  HADD2.F32 R12, -RZ, R12.H0_H0 ;  /* 0x2000000cff0c7230 */ /* 0x000fe40000004100 */
[----:B------:R-:W-:Y:S02]  /*3480*/  HADD2.F32 R44, -RZ, R114.H1_H1 ;  /* 0x30000072ff2c7230 */ /* 0x000fe40000004100 */
[-C--:B------:R-:W-:Y:S01]  /*3490*/  FMUL.FTZ R45, R11, R35.reuse ;  /* 0x000000230b2d7220 */ /* 0x080fe20000410000 */
[--C-:B------:R-:W-:Y:S02]  /*34a0*/  HADD2.F32 R13, -RZ, R14.reuse.H1_H1 ;  /* 0x3000000eff0d7230 */ /* 0x100fe40000004100 */
[----:B------:R-:W-:Y:S01]  /*34b0*/  FMUL.FTZ R46, R12, R35 ;  /* 0x000000230c2e7220 */ /* 0x000fe20000410000 */
[----:B------:R-:W-:Y:S02]  /*34c0*/  HADD2.F32 R14, -RZ, R14.H0_H0 ;  /* 0x2000000eff0e7230 */ /* 0x000fe40000004100 */
[----:B------:R-:W-:-:S02]  /*34d0*/  HADD2.F32 R15, -RZ, R34.H1_H1 ;  /* 0x30000022ff0f7230 */ /* 0x000fc40000004100 */
[-C--:B------:R-:W-:Y:S01]  /*34e0*/  FMUL.FTZ R35, R13, R44.reuse ;  /* 0x0000002c0d237220 */ /* 0x080fe20000410000 */
[----:B------:R-:W-:Y:S02]  /*34f0*/  HADD2.F32 R34, -RZ, R34.H0_H0 ;  /* 0x20000022ff227230 */ /* 0x000fe40000004100 */
        /* <DEDUP_REMOVED lines=9> */
.L_x_2866:
[----:B------:R-:W-:Y:S05]  /*3590*/  BSYNC B2 ;  /* 0x0000000000027941 */ /* 0x000fea0003800000 */
.L_x_2865:
[----:B0-----:R0:W-:Y:S02]  /*35a0*/  ST.E.128 desc[UR52][R32.64], R12 ;  /* 0x0000000c20007985 */ /* 0x0011e4000c101d34 */
.L_x_2860:
[----:B------:R-:W-:Y:S05]  /*35b0*/  BSYNC B1 ;  /* 0x0000000000017941 */ /* 0x000fea0003800000 */
.L_x_2859:
[----:B------:R-:W-:-:S03]  /*35c0*/  UMOV UR4, 0xffffffff ;  /* 0xffffffff00047882 */ /* 0x000fc60000000000 */
[----:B------:R-:W-:Y:S05]  /*35d0*/  BRA.DIV UR4, `(.L_x_2867) ;  /* 0x000001c6047c7947 */ /* 0x000fea000b800000 */
[----:B0-2---:R0:W2:Y:S04]  /*35e0*/  SHFL.IDX PT, R33, R94, 0x1, 0x1c1f ;  /* 0x003c1f005e217f89 */ /* 0x0050a800000e0000 */
[----:B-1----:R-:W1:Y:S02]  /*35f0*/  SHFL.IDX PT, R93, R93, 0x1, 0x1c1f ;  /* 0x003c1f005d5d7f89 */ /* 0x002e6400000e0000 */
.L_x_3196:
[----:B------:R-:W-:Y:S05]  /*3600*/  @P3 BRA `(.L_x_2868) ;  /* 0x0000001c00a83947 */ /* 0x000fea0003800000 */
[----:B------:R-:W-:Y:S04]  /*3610*/  BSSY B1, `(.L_x_2869) ;  /* 0x0000032000017945 */ /* 0x000fe80003800000 */
[----:B------:R-:W-:Y:S05]  /*3620*/  @P0 BRA `(.L_x_2870) ;  /* 0x0000000000c00947 */ /* 0x000fea0003800000 */
[----:B----4-:R4:W0:Y:S01]  /*3630*/  LDS.128 R12, [R104+0x2000] ;  /* 0x00200000680c7984 */ /* 0x0108220000000c00 */
[C---:B-1----:R-:W-:Y:S01]  /*3640*/  LEA R34, P1, R16.reuse, R93, 0x1 ;  /* 0x0000005d10227211 */ /* 0x042fe200078208ff */
[----:B------:R-:W-:Y:S03]  /*3650*/  BSSY B2, `(.L_x_2871) ;  /* 0x000002c000027945 */ /* 0x000fe60003800000 */
[----:B--23--:R-:W-:Y:S02]  /*3660*/  LEA.HI.X R35, R16, R33, R17, 0x1, P1 ;  /* 0x0000002110237211 */ /* 0x00cfe400008f0c11 */
[----:B------:R-:W-:-:S13]  /*3670*/  ISETP.GE.AND P1, PT, R204, R105, PT ;  /* 0x00000069cc00720c */ /* 0x000fda0003f26270 */
[----:B----4-:R-:W-:Y:S05]  /*3680*/  @P1 BRA `(.L_x_2872) ;  /* 0x0000000000a01947 */ /* 0x010fea0003800000 */
[--C-:B------:R-:W-:Y:S01]  /*3690*/  SHF.R.U64 R42, R42, 0x10, R43.reuse ;  /* 0x000000102a2a7819 */ /* 0x100fe2000000122b */
[----:B0-----:R-:W-:Y:S01]  /*36a0*/  HADD2.F32 R11, -RZ, R13.H1_H1 ;  /* 0x3000000dff0b7230 */ /* 0x001fe20000004100 */
[----:B------:R-:W-:Y:S01]  /*36b0*/  SHF.R.U32.HI R43, RZ, 0x10, R43 ;  /* 0x00000010ff2b7819 */ /* 0x000fe2000001162b */
[----:B------:R-:W-:Y:S01]  /*36c0*/  HADD2.F32 R32, -RZ, R15.H1_H1 ;  /* 0x3000000fff207230 */ /* 0x000fe20000004100 */
[--C-:B------:R-:W-:Y:S01]  /*36d0*/  SHF.R.U64 R40, R40, 0x10, R41.reuse ;  /* 0x0000001028287819 */ /* 0x100fe20000001229 */
[----:B------:R-:W-:Y:S01]  /*36e0*/  HADD2.F32 R42, -RZ, R42.H0_H0 ;  /* 0x2000002aff2a7230 */ /* 0x000fe20000004100 */
[----:B------:R-:W-:Y:S01]  /*36f0*/  SHF.R.U32.HI R41, RZ, 0x10, R41 ;  /* 0x00000010ff297819 */ /* 0x000fe20000011629 */
[----:B------:R-:W-:Y:S02]  /*3700*/  HADD2.F32 R43, -RZ, R43.H0_H0 ;  /* 0x2000002bff2b7230 */ /* 0x000fe40000004100 */
[----:B------:R-:W-:Y:S02]  /*3710*/  HADD2.F32 R13, -RZ, R13.H0_H0 ;  /* 0x2000000dff0d7230 */ /* 0x000fe40000004100 */
[----:B------:R-:W-:Y:S01]  /*3720*/  FMUL.FTZ R44, R11, R42 ;  /* 0x0000002a0b2c7220 */ /* 0x000fe20000410000 */
[----:B------:R-:W-:-:S02]  /*3730*/  HADD2.F32 R15, -RZ, R15.H0_H0 ;  /* 0x2000000fff0f7230 */ /* 0x000fc40000004100 */
[CC--:B------:R-:W-:Y:S01]  /*3740*/  FMUL.FTZ R46, R32.reuse, R43.reuse ;  /* 0x0000002b202e7220 */ /* 0x0c0fe20000410000 */
[----:B------:R-:W-:Y:S02]  /*3750*/  HADD2.F32 R40, -RZ, R40.H0_H0 ;  /* 0x20000028ff287230 */ /* 0x000fe40000004100 */
[----:B------:R-:W-:Y:S01]  /*3760*/  FMUL.FTZ R42, R13, R42 ;  /* 0x0000002a0d2a7220 */ /* 0x000fe20000410000 */
[----:B------:R-:W-:Y:S02]  /*3770*/  HADD2.F32 R41, -RZ, R41.H0_H0 ;  /* 0x20000029ff297230 */ /* 0x000fe40000004100 */
[----:B------:R-:W-:Y:S01]  /*3780*/  FMUL.FTZ R45, R15, R43 ;  /* 0x0000002b0f2d7220 */ /* 0x000fe20000410000 */
[-C--:B------:R-:W-:Y:S01]  /*3790*/  FFMA.FTZ R44, R13, R40.reuse, -R44 ;  /* 0x000000280d2c7223 */ /* 0x080fe2000001082c */
[----:B------:R-:W-:Y:S02]  /*37a0*/  FFMA.FTZ R43, R11, R40, R42 ;  /* 0x000000280b2b7223 */ /* 0x000fe4000001002a */
[----:B------:R-:W-:Y:S01]  /*37b0*/  FFMA.FTZ R47, R32, R41, R45 ;  /* 0x00000029202f7223 */ /* 0x000fe2000001002d */
[----:B------:R-:W-:-:S02]  /*37c0*/  HADD2.F32 R32, -RZ, R109.H1_H1 ;  /* 0x3000006dff207230 */ /* 0x000fc40000004100 */
[----:B------:R-:W-:Y:S01]  /*37d0*/  FFMA.FTZ R46, R15, R41, -R46 ;  /* 0x000000290f2e7223 */ /* 0x000fe2000001082e */
[----:B------:R-:W-:Y:S02]  /*37e0*/  HADD2.F32 R11, -RZ, R12.H1_H1 ;  /* 0x3000000cff0b7230 */ /* 0x000fe40000004100 */
[----:B------:R-:W-:Y:S02]  /*37f0*/  HADD2.F32 R13, -RZ, R14.H1_H1 ;  /* 0x3000000eff0d7230 */ /* 0x000fe40000004100 */
[----:B------:R-:W-:Y:S02]  /*3800*/  HADD2.F32 R109, -RZ, R109.H0_H0 ;  /* 0x2000006dff6d7230 */ /* 0x000fe40000004100 */
[----:B------:R-:W-:Y:S01]  /*3810*/  FMUL.FTZ R41, R11, R32 ;  /* 0x000000200b297220 */ /* 0x000fe20000410000 */
[----:B------:R-:W-:Y:S02]  /*3820*/  HADD2.F32 R12, -RZ, R12.H0_H0 ;  /* 0x2000000cff0c7230 */ /* 0x000fe40000004100 */
[----:B------:R-:W-:-:S02]  /*3830*/  HADD2.F32 R14, -RZ, R14.H0_H0 ;  /* 0x2000000eff0e7230 */ /* 0x000fc40000004100 */
[-C--:B------:R-:W-:Y:S01]  /*3840*/  FMUL.FTZ R45, R13, R109.reuse ;  /* 0x0000006d0d2d7220 */ /* 0x080fe20000410000 */
        /* <DEDUP_REMOVED lines=12> */
.L_x_2872:
[----:B------:R-:W-:Y:S05]  /*3910*/  BSYNC B2 ;  /* 0x0000000000027941 */ /* 0x000fea0003800000 */
.L_x_2871:
[----:B0-----:R0:W-:Y:S02]  /*3920*/  ST.E.128 desc[UR52][R34.64], R12 ;  /* 0x0000000c22007985 */ /* 0x0011e4000c101d34 */
.L_x_2870:
[----:B------:R-:W-:Y:S05]  /*3930*/  BSYNC B1 ;  /* 0x0000000000017941 */ /* 0x000fea0003800000 */
.L_x_2869:
[----:B------:R-:W-:-:S13]  /*3940*/  ISETP.NE.AND P1, PT, R90, RZ, PT ;  /* 0x000000ff5a00720c */ /* 0x000fda0003f25270 */
[----:B------:R-:W-:Y:S05]  /*3950*/  @P1 BRA `(.L_x_2868) ;  /* 0x0000001800d41947 */ /* 0x000fea0003800000 */
[----:B0---4-:R0:W4:Y:S01]  /*3960*/  LDS.128 R12, [R103+0x2000] ;  /* 0x00200000670c7984 */ /* 0x0111220000000c00 */
[C---:B-1----:R-:W-:Y:S01]  /*3970*/  LEA R32, P1, R18.reuse, R93, 0x1 ;  /* 0x0000005d12207211 */ /* 0x042fe200078208ff */
[----:B------:R-:W-:Y:S03]  /*3980*/  BSSY B1, `(.L_x_2873) ;  /* 0x000002c000017945 */ /* 0x000fe60003800000 */
[----:B--2---:R-:W-:Y:S02]  /*3990*/  LEA.HI.X R33, R18, R33, R211, 0x1, P1 ;  /* 0x0000002112217211 */ /* 0x004fe400008f0cd3 */
        /* <DEDUP_REMOVED lines=8> */
[----:B---3--:R-:W-:Y:S01]  /*3a20*/  SHF.R.U32.HI R35, RZ, 0x10, R39 ;  /* 0x00000010ff237819 */ /* 0x008fe20000011627 */
[----:B------:R-:W-:Y:S02]  /*3a30*/  HADD2.F32 R38, -RZ, R38.H0_H0 ;  /* 0x20000026ff267230 */ /* 0x000fe40000004100 */
[----:B------:R-:W-:Y:S02]  /*3a40*/  HADD2.F32 R11, -RZ, R13.H1_H1 ;  /* 0x3000000dff0b7230 */ /* 0x000fe40000004100 */
[----:B------:R-:W-:-:S02]  /*3a50*/  HADD2.F32 R37, -RZ, R37.H0_H0 ;  /* 0x20000025ff257230 */ /* 0x000fc40000004100 */
[----:B------:R-:W-:Y:S02]  /*3a60*/  HADD2.F32 R13, -RZ, R13.H0_H0 ;  /* 0x2000000dff0d7230 */ /* 0x000fe40000004100 */
[-C--:B------:R-:W-:Y:S01]  /*3a70*/  FMUL.FTZ R40, R11, R38.reuse ;  /* 0x000000260b287220 */ /* 0x080fe20000410000 */
[----:B------:R-:W-:Y:S02]  /*3a80*/  HADD2.F32 R35, -RZ, R35.H0_H0 ;  /* 0x20000023ff237230 */ /* 0x000fe40000004100 */
[-C--:B------:R-:W-:Y:S01]  /*3a90*/  FMUL.FTZ R39, R15, R37.reuse ;  /* 0x000000250f277220 */ /* 0x080fe20000410000 */
[C---:B------:R-:W-:Y:S01]  /*3aa0*/  FMUL.FTZ R42, R34.reuse, R37 ;  /* 0x00000025222a7220 */ /* 0x040fe20000410000 */
[C---:B------:R-:W-:Y:S01]  /*3ab0*/  FMUL.FTZ R38, R13.reuse, R38 ;  /* 0x000000260d267220 */ /* 0x040fe20000410000 */
[----:B------:R-:W-:Y:S01]  /*3ac0*/  FFMA.FTZ R40, R13, R36, -R40 ;  /* 0x000000240d287223 */ /* 0x000fe20000010828 */
[----:B------:R-:W-:Y:S01]  /*3ad0*/  FFMA.FTZ R41, R34, R35, R39 ;  /* 0x0000002322297223 */ /* 0x000fe20000010027 */
[----:B------:R-:W-:-:S02]  /*3ae0*/  HADD2.F32 R34, -RZ, R107.H0_H0 ;  /* 0x2000006bff227230 */ /* 0x000fc40000004100 */
[----:B------:R-:W-:Y:S01]  /*3af0*/  FFMA.FTZ R37, R11, R36, R38 ;  /* 0x000000240b257223 */ /* 0x000fe20000010026 */
[----:B------:R-:W-:Y:S02]  /*3b00*/  HADD2.F32 R11, -RZ, R12.H1_H1 ;  /* 0x3000000cff0b7230 */ /* 0x000fe40000004100 */
[----:B------:R-:W-:Y:S01]  /*3b10*/  FFMA.FTZ R42, R15, R35, -R42 ;  /* 0x000000230f2a7223 */ /* 0x000fe2000001082a */
[----:B------:R-:W-:Y:S02]  /*3b20*/  HADD2.F32 R13, -RZ, R14.H1_H1 ;  /* 0x3000000eff0d7230 */ /* 0x000fe40000004100 */
[----:B------:R-:W-:Y:S02]  /*3b30*/  HADD2.F32 R107, -RZ, R107.H1_H1 ;  /* 0x3000006bff6b7230 */ /* 0x000fe40000004100 */
[----:B------:R-:W-:Y:S01]  /*3b40*/  FMUL.FTZ R35, R11, R34 ;  /* 0x000000220b237220 */ /* 0x000fe20000410000 */
[----:B------:R-:W-:Y:S02]  /*3b50*/  HADD2.F32 R12, -RZ, R12.H0_H0 ;  /* 0x2000000cff0c7230 */ /* 0x000fe40000004100 */
[----:B------:R-:W-:-:S02]  /*3b60*/  HADD2.F32 R14, -RZ, R14.H0_H0 ;  /* 0x2000000eff0e7230 */ /* 0x000fc40000004100 */
[-C--:B------:R-:W-:Y:S01]  /*3b70*/  FMUL.FTZ R39, R13, R107.reuse ;  /* 0x0000006b0d277220 */ /* 0x080fe20000410000 */
        /* <DEDUP_REMOVED lines=12> */
.L_x_2874:
[----:B------:R-:W-:Y:S05]  /*3c40*/  BSYNC B1 ;  /* 0x0000000000017941 */ /* 0x000fea0003800000 */
.L_x_2873:
[----:B----4-:R0:W-:Y:S01]  /*3c50*/  ST.E.128 desc[UR52][R32.64], R12 ;  /* 0x0000000c20007985 */ /* 0x0101e2000c101d34 */
[----:B------:R-:W-:Y:S05]  /*3c60*/  BRA `(.L_x_2868) ;  /* 0x0000001800107947 */ /* 0x000fea0003800000 */
.L_x_2850:
[----:B------:R-:W-:-:S05]  /*3c70*/  VIADD R11, R209, 0x40 ;  /* 0x00000040d10b7836 */ /* 0x000fca0000000000 */
        /* <DEDUP_REMOVED lines=9> */
[----:B------:R-:W1:Y:S01]  /*3d10*/  @!P2 LDC.64 R34, c[0x0][0x3e8] ;  /* 0x0000fa00ff22ab82 */ /* 0x000e620000000a00 */
[----:B------:R-:W-:-:S05]  /*3d20*/  @!P2 IADD3 R15, P3, R52, R14, RZ ;  /* 0x0000000e340fa210 */ /* 0x000fca0007f7e0ff */
[----:B------:R-:W-:Y:S02]  /*3d30*/  @!P2 IMAD.X R32, R96, 0x1, R74, P3 ;  /* 0x000000016020a824 */ /* 0x000fe400018e064a */
[----:B------:R-:W2:Y:S01]  /*3d40*/  @!P2 LDC.64 R48, c[0x0][0x400] ;  /* 0x00010000ff30ab82 */ /* 0x000ea20000000a00 */
[----:B-1----:R-:W-:-:S04]  /*3d50*/  @!P2 LEA R14, P3, R15, R34, 0x1 ;  /* 0x000000220f0ea211 */ /* 0x002fc800078608ff */
[----:B------:R-:W-:Y:S02]  /*3d60*/  @!P2 LEA.HI.X R15, R15, R35, R32, 0x1, P3 ;  /* 0x000000230f0fa211 */ /* 0x000fe400018f0c20 */
[----:B------:R-:W-:Y:S02]  /*3d70*/  CS2R R34, SRZ ;  /* 0x0000000000227805 */ /* 0x000fe4000001ff00 */
[----:B------:R-:W-:Y:S02]  /*3d80*/  @!P2 IADD3 R12, P3, R58, R12, RZ ;  /* 0x0000000c3a0ca210 */ /* 0x000fe40007f7e0ff */
[----:B------:R-:W-:-:S03]  /*3d90*/  CS2R R32, SRZ ;  /* 0x0000000000207805 */ /* 0x000fc6000001ff00 */
[----:B------:R-:W-:Y:S01]  /*3da0*/  @!P2 IMAD.X R13, R102, 0x1, R76, P3 ;  /* 0x00000001660da824 */ /* 0x000fe200018e064c */
[C---:B--2---:R-:W-:Y:S02]  /*3db0*/  @!P2 LEA R48, P3, R12.reuse, R48, 0x1 ;  /* 0x000000300c30a211 */ /* 0x044fe400078608ff */
[----:B------:R-:W-:Y:S02]  /*3dc0*/  CS2R R38, SRZ ;  /* 0x0000000000267805 */ /* 0x000fe4000001ff00 */
[----:B------:R-:W-:Y:S01]  /*3dd0*/  CS2R R36, SRZ ;  /* 0x0000000000247805 */ /* 0x000fe2000001ff00 */
[----:B------:R-:W2:Y:S01]  /*3de0*/  @!P2 LDG.E.128 R32, desc[UR52][R14.64] ;  /* 0x000000340e20a981 */ /* 0x000ea2000c1e1d00 */
[----:B------:R-:W-:Y:S02]  /*3df0*/  @!P2 LEA.HI.X R49, R12, R49, R13, 0x1, P3 ;  /* 0x000000310c31a211 */ /* 0x000fe400018f0c0d */
[----:B------:R-:W1:Y:S03]  /*3e00*/  @!P1 LDC.64 R12, c[0x0][0x400] ;  /* 0x00010000ff0c9b82 */ /* 0x000e660000000a00 */
[----:B------:R3:W4:Y:S01]  /*3e10*/  @!P2 LDG.E.128 R36, desc[UR52][R48.64] ;  /* 0x000000343024a981 */ /* 0x000722000c1e1d00 */
[----:B0-----:R-:W-:-:S02]  /*3e20*/  @!P1 LEA R50, P2, R40, R50, 0x1 ;  /* 0x0000003228329211 */ /* 0x001fc400078408ff */
[----:B------:R-:W-:Y:S02]  /*3e30*/  CS2R R42, SRZ ;  /* 0x00000000002a7805 */ /* 0x000fe4000001ff00 */
[----:B------:R-:W-:Y:S02]  /*3e40*/  @!P1 LEA.HI.X R51, R40, R51, R41, 0x1, P2 ;  /* 0x0000003328339211 */ /* 0x000fe400010f0c29 */
[----:B------:R-:W-:Y:S02]  /*3e50*/  CS2R R40, SRZ ;  /* 0x0000000000287805 */ /* 0x000fe4000001ff00 */
[----:B------:R-:W-:-:S04]  /*3e60*/  CS2R R46, SRZ ;  /* 0x00000000002e7805 */ /* 0x000fc8000001ff00 */
[----:B------:R-:W5:Y:S01]  /*3e70*/  @!P1 LDG.E.128 R40, desc[UR52][R50.64] ;  /* 0x0000003432289981 */ /* 0x000f62000c1e1d00 */
[----:B-1----:R-:W-:-:S04]  /*3e80*/  @!P1 LEA R12, P2, R11, R12, 0x1 ;  /* 0x0000000c0b0c9211 */ /* 0x002fc800078408ff */
[----:B------:R-:W-:Y:S02]  /*3e90*/  @!P1 LEA.HI.X R13, R11, R13, R44, 0x1, P2 ;  /* 0x0000000d0b0d9211 */ /* 0x000fe400010f0c2c */
[----:B------:R-:W-:-:S06]  /*3ea0*/  CS2R R44, SRZ ;  /* 0x00000000002c7805 */ /* 0x000fcc000001ff00 */
[----:B------:R0:W5:Y:S01]  /*3eb0*/  @!P1 LDG.E.128 R44, desc[UR52][R12.64] ;  /* 0x000000340c2c9981 */ /* 0x000162000c1e1d00 */
[----:B------:R-:W-:-:S06]  /*3ec0*/  UISETP.NE.AND UP0, UPT, UR50, 0x3, UPT ;  /* 0x000000033200788c */ /* 0x000fcc000bf05270 */
[----:B------:R-:W-:Y:S02]  /*3ed0*/  PLOP3.LUT P2, PT, PT, PT, UP0, 0x80, 0x0 ;  /* 0x000000000000781c */ /* 0x000fe40003f4f008 */
[----:B------:R-:W-:Y:S01]  /*3ee0*/  ISETP.GE.AND P1, PT, R16, R105, PT ;  /* 0x000000691000720c */ /* 0x000fe20003f26270 */
[----:B--2---:R-:W-:Y:S02]  /*3ef0*/  IMAD.MOV.U32 R11, RZ, RZ, R34 ;  /* 0x000000ffff0b7224 */ /* 0x004fe400078e0022 */
[----:B------:R-:W-:Y:S02]  /*3f00*/  IMAD.MOV.U32 R14, RZ, RZ, R35 ;  /* 0x000000ffff0e7224 */ /* 0x000fe400078e0023 */
[----:B------:R-:W-:Y:S02]  /*3f10*/  IMAD.MOV.U32 R15, RZ, RZ, R32 ;  /* 0x000000ffff0f7224 */ /* 0x000fe400078e0020 */
[----:B---3--:R-:W-:Y:S01]  /*3f20*/  IMAD.MOV.U32 R48, RZ, RZ, R33 ;  /* 0x000000ffff307224 */ /* 0x008fe200078e0021 */
        /* <DEDUP_REMOVED lines=9> */
[----:B------:R-:W-:Y:S01]  /*3fc0*/  PRMT R117, R117, 0x5410, R12 ;  /* 0x0000541075757816 */ /* 0x000fe2000000000c */
[----:B-----5:R-:W-:Y:S01]  /*3fd0*/  IMAD.MOV.U32 R11, RZ, RZ, R42 ;  /* 0x000000ffff0b7224 */ /* 0x020fe200078e002a */
[----:B------:R-:W-:Y:S01]  /*3fe0*/  PRMT R123, R123, 0x5410, R13 ;  /* 0x000054107b7b7816 */ /* 0x000fe2000000000d */
[----:B------:R-:W-:Y:S01]  /*3ff0*/  IMAD.MOV.U32 R12, RZ, RZ, R43 ;  /* 0x000000ffff0c7224 */ /* 0x000fe200078e002b */
[----:B------:R-:W-:Y:S01]  /*4000*/  PRMT R113, R113, 0x5410, R14 ;  /* 0x0000541071717816 */ /* 0x000fe2000000000e */
[----:B------:R-:W-:Y:S02]  /*4010*/  IMAD.MOV.U32 R13, RZ, RZ, R40 ;  /* 0x000000ffff0d7224 */ /* 0x000fe400078e0028 */
[----:B------:R-:W-:Y:S01]  /*4020*/  IMAD.MOV.U32 R14, RZ, RZ, R41 ;  /* 0x000000ffff0e7224 */ /* 0x000fe200078e0029 */
[----:B------:R-:W-:-:S04]  /*4030*/  PRMT R103, R11, 0x5410, R12 ;  /* 0x000054100b677816 */ /* 0x000fc8000000000c */
[----:B------:R-:W-:Y:S01]  /*4040*/  PRMT R107, R13, 0x5410, R14 ;  /* 0x000054100d6b7816 */ /* 0x000fe2000000000e */
[----:B------:R-:W-:Y:S02]  /*4050*/  IMAD.MOV.U32 R11, RZ, RZ, R46 ;  /* 0x000000ffff0b7224 */ /* 0x000fe400078e002e */
[----:B------:R-:W-:Y:S02]  /*4060*/  IMAD.MOV.U32 R12, RZ, RZ, R47 ;  /* 0x000000ffff0c7224 */ /* 0x000fe400078e002f */
[----:B------:R-:W-:Y:S02]  /*4070*/  IMAD.MOV.U32 R13, RZ, RZ, R44 ;  /* 0x000000ffff0d7224 */ /* 0x000fe400078e002c */
[----:B------:R-:W-:Y:S01]  /*4080*/  IMAD.MOV.U32 R14, RZ, RZ, R45 ;  /* 0x000000ffff0e7224 */ /* 0x000fe200078e002d */
[----:B------:R-:W-:-:S04]  /*4090*/  PRMT R109, R11, 0x5410, R12 ;  /* 0x000054100b6d7816 */ /* 0x000fc8000000000c */
[----:B------:R-:W-:Y:S01]  /*40a0*/  PRMT R110, R13, 0x5410, R14 ;  /* 0x000054100d6e7816 */ /* 0x000fe2000000000e */
[----:B------:R-:W-:Y:S06]  /*40b0*/  @!P2 BRA `(.L_x_2875) ;  /* 0x000000000004a947 */ /* 0x000fec0003800000 */
[----:B------:R-:W-:Y:S01]  /*40c0*/  BPT.TRAP 0x1 ;  /* 0x000000040000795c */ /* 0x000fe20000300000 */
.L_x_2875:
[----:B------:R-:W-:Y:S01]  /*40d0*/  IMAD R89, R19, 0x8, R23 ;  /* 0x0000000813597824 */ /* 0x000fe200078e0217 */
[----:B------:R-:W-:Y:S01]  /*40e0*/  SHF.L.U32 R102, R216, 0x1f, RZ ;  /* 0x0000001fd8667819 */ /* 0x000fe200000006ff */
[----:B------:R-:W0:Y:S01]  /*40f0*/  LDC R106, c[0x0][0x2f4] ;  /* 0x0000bd00ff6a7b82 */ /* 0x000e220000000800 */
[----:B------:R-:W-:Y:S02]  /*4100*/  BSSY B1, `(.L_x_2876) ;  /* 0x0000003000017945 */ /* 0x000fe40003800000 */
[----:B------:R-:W1:Y:S02]  /*4110*/  SYNCS.PHASECHK.TRANS64.TRYWAIT P3, [R89+URZ+0x22890], R102 ;  /* 0x02289066590075a7 */ /* 0x000e64000806017f */
[----:B-1----:R-:W-:Y:S05]  /*4120*/  @!P3 BRA `(.L_x_2877) ;  /* 0x000001b800f4b947 */ /* 0x002fea0003800000 */
.L_x_3197:
[----:B------:R-:W-:Y:S05]  /*4130*/  BSYNC B1 ;  /* 0x0000000000017941 */ /* 0x000fea0003800000 */
.L_x_2876:
[----:B------:R-:W-:Y:S01]  /*4140*/  UMOV UR4, 0xffffffff ;  /* 0xffffffff00047882 */ /* 0x000fe20000000000 */
[----:B0-----:R-:W-:Y:S02]  /*4150*/  IMAD.IADD R108, R106, 0x1, -R67 ;  /* 0x000000016a6c7824 */ /* 0x001fe400078e0a43 */
[----:B------:R-:W-:Y:S05]  /*4160*/  BRA.DIV UR4, `(.L_x_2878) ;  /* 0x000001ba04f87947 */ /* 0x000fea000b800000 */
[----:B------:R0:W2:Y:S04]  /*4170*/  SHFL.IDX PT, R49, R94, RZ, 0x1c1f ;  /* 0x001c1fff5e317589 */ /* 0x0000a800000e0000 */
[----:B------:R0:W3:Y:S02]  /*4180*/  SHFL.IDX PT, R14, R93, RZ, 0x1c1f ;  /* 0x001c1fff5d0e7589 */ /* 0x0000e400000e0000 */
.L_x_3201:
[----:B------:R-:W-:Y:S01]  /*4190*/  ISETP.GE.OR P3, PT, R209, R98, P0 ;  /* 0x00000062d100720c */ /* 0x000fe20000766670 */
[----:B------:R-:W-:-:S12]  /*41a0*/  BSSY B1, `(.L_x_2879) ;  /* 0x0000072000017945 */ /* 0x000fd80003800000 */
[----:B------:R-:W-:Y:S05]  /*41b0*/  @P3 BRA `(.L_x_2880) ;  /* 0x0000000400c03947 */ /* 0x000fea0003800000 */
[----:B------:R-:W4:Y:S01]  /*41c0*/  S2R R15, SR_TID.X ;  /* 0x00000000000f7919 */ /* 0x000f220000002100 */
[----:B------:R-:W-:Y:S01]  /*41d0*/  ISETP.NE.AND P4, PT, R91, RZ, PT ;  /* 0x000000ff5b00720c */ /* 0x000fe20003f85270 */
[----:B---3--:R-:W-:Y:S01]  /*41e0*/  IMAD.MOV.U32 R104, RZ, RZ, R14 ;  /* 0x000000ffff687224 */ /* 0x008fe200078e000e */
[C---:B------:R-:W-:Y:S01]  /*41f0*/  LEA R96, P3, R78.reuse, R14, 0x1 ;  /* 0x0000000e4e607211 */ /* 0x040fe200078608ff */
[----:B--2---:R-:W-:Y:S01]  /*4200*/  IMAD.MOV.U32 R105, RZ, RZ, R49 ;  /* 0x000000ffff697224 */ /* 0x004fe200078e0031 */
[----:B------:R-:W-:Y:S01]  /*4210*/  SEL R11, R67, R108, !P4 ;  /* 0x0000006c430b7207 */ /* 0x000fe20006000000 */
[----:B------:R-:W-:Y:S01]  /*4220*/  BSSY B2, `(.L_x_2881) ;  /* 0x0000065000027945 */ /* 0x000fe20003800000 */
[----:B------:R-:W-:Y:S02]  /*4230*/  LEA.HI.X R97, R78, R49, R79, 0x1, P3 ;  /* 0x000000314e617211 */ /* 0x000fe400018f0c4f */
[----:B------:R-:W-:-:S04]  /*4240*/  SHF.R.S32.HI R12, RZ, 0x1f, R11 ;  /* 0x0000001fff0c7819 */ /* 0x000fc8000001140b */
[----:B------:R-:W-:-:S04]  /*4250*/  LEA.HI R12, R12, R11, RZ, 0x4 ;  /* 0x0000000b0c0c7211 */ /* 0x000fc800078f20ff */
[----:B------:R-:W-:-:S05]  /*4260*/  LEA.HI.SX32 R11, R12, R77, 0x1c ;  /* 0x0000004d0c0b7211 */ /* 0x000fca00078fe2ff */
[----:B------:R-:W-:-:S05]  /*4270*/  IMAD.SHL.U32 R11, R11, 0x8, RZ ;  /* 0x000000080b0b7824 */ /* 0x000fca00078e00ff */
[----:B------:R-:W-:-:S04]  /*4280*/  LOP3.LUT R12, R31, 0x38, R11, 0xf8, !PT ;  /* 0x000000381f0c7812 */ /* 0x000fc800078ef80b */
[----:B------:R-:W-:Y:S01]  /*4290*/  LOP3.LUT R12, R12, R65, RZ, 0x3c, !PT ;  /* 0x000000410c0c7212 */ /* 0x000fe200078e3cff */
[----:B----4-:R-:W-:-:S05]  /*42a0*/  VIADD R15, R15, 0xffffff80 ;  /* 0xffffff800f0f7836 */ /* 0x010fca0000000000 */
[----:B------:R-:W-:-:S04]  /*42b0*/  SHF.R.S32.HI R13, RZ, 0x1f, R15 ;  /* 0x0000001fff0d7819 */ /* 0x000fc8000001140f */
[----:B------:R-:W-:-:S04]  /*42c0*/  LEA.HI R13, R13, R15, RZ, 0x5 ;  /* 0x0000000f0d0d7211 */ /* 0x000fc800078f28ff */
[----:B------:R-:W-:-:S05]  /*42d0*/  SHF.R.S32.HI R13, RZ, 0x5, R13 ;  /* 0x00000005ff0d7819 */ /* 0x000fca000001140d */
        /* <DEDUP_REMOVED lines=8> */
[--C-:B------:R-:W-:Y:S02]  /*4360*/  SHF.R.U64 R119, R36, 0x10, R37.reuse ;  /* 0x0000001024777819 */ /* 0x100fe40000001225 */
[----:B------:R-:W-:Y:S02]  /*4370*/  SHF.R.U32.HI R36, RZ, 0x10, R37 ;  /* 0x00000010ff247819 */ /* 0x000fe40000011625 */
[--C-:B------:R-:W-:Y:S01]  /*4380*/  SHF.R.U64 R121, R32, 0x10, R33.reuse ;  /* 0x0000001020797819 */ /* 0x100fe20000001221 */
[----:B--2---:R-:W-:Y:S01]  /*4390*/  IMAD.MOV.U32 R32, RZ, RZ, R14 ;  /* 0x000000ffff207224 */ /* 0x004fe200078e000e */
[----:B------:R-:W-:Y:S01]  /*43a0*/  SHF.R.U32.HI R112, RZ, 0x10, R33 ;  /* 0x00000010ff707819 */ /* 0x000fe20000011621 */
[----:B---3--:R-:W-:Y:S01]  /*43b0*/  HADD2.F32 R33, -RZ, R49.H0_H0 ;  /* 0x20000031ff217230 */ /* 0x008fe20000004100 */
[--C-:B------:R-:W-:Y:S01]  /*43c0*/  SHF.R.U64 R120, R34, 0x10, R35.reuse ;  /* 0x0000001022787819 */ /* 0x100fe20000001223 */
[----:B------:R-:W-:Y:S01]  /*43d0*/  HADD2.F32 R14, -RZ, R13.H0_H0 ;  /* 0x2000000dff0e7230 */ /* 0x000fe20000004100 */
[----:B------:R-:W-:Y:S01]  /*43e0*/  SHF.R.U32.HI R115, RZ, 0x10, R35 ;  /* 0x00000010ff737819 */ /* 0x000fe20000011623 */
[----:B------:R-:W-:Y:S01]  /*43f0*/  HADD2.F32 R35, -RZ, R113.H1_H1 ;  /* 0x30000071ff237230 */ /* 0x000fe20000004100 */
[--C-:B------:R-:W-:Y:S01]  /*4400*/  SHF.R.U64 R118, R38, 0x10, R39.reuse ;  /* 0x0000001026767819 */ /* 0x100fe20000001227 */
[----:B------:R-:W-:Y:S01]  /*4410*/  HADD2.F32 R49, -RZ, R49.H1_H1 ;  /* 0x30000031ff317230 */ /* 0x000fe20000004100 */
[----:B------:R-:W-:Y:S01]  /*4420*/  SHF.R.U32.HI R39, RZ, 0x10, R39 ;  /* 0x00000010ff277819 */ /* 0x000fe20000011627 */
[----:B------:R-:W-:-:S02]  /*4430*/  HADD2.F32 R38, -RZ, R36.H0_H0 ;  /* 0x20000024ff267230 */ /* 0x000fc40000004100 */
[-C--:B------:R-:W-:Y:S01]  /*4440*/  FMUL.FTZ R37, R33, R35.reuse ;  /* 0x0000002321257220 */ /* 0x080fe20000410000 */
[----:B------:R-:W-:Y:S02]  /*4450*/  HADD2.F32 R13, -RZ, R13.H1_H1 ;  /* 0x3000000dff0d7230 */ /* 0x000fe40000004100 */
[----:B------:R-:W-:Y:S02]  /*4460*/  HADD2.F32 R34, -RZ, R113.H0_H0 ;  /* 0x20000071ff227230 */ /* 0x000fe40000004100 */
[-C--:B------:R-:W-:Y:S01]  /*4470*/  FMUL.FTZ R114, R49, R38.reuse ;  /* 0x0000002631727220 */ /* 0x080fe20000410000 */
[----:B------:R-:W-:Y:S02]  /*4480*/  HADD2.F32 R36, -RZ, R112.H0_H0 ;  /* 0x20000070ff247230 */ /* 0x000fe40000004100 */
[----:B------:R-:W-:Y:S01]  /*4490*/  FMUL.FTZ R116, R13, R38 ;  /* 0x000000260d747220 */ /* 0x000fe20000410000 */
[C---:B------:R-:W-:Y:S01]  /*44a0*/  FMUL.FTZ R112, R14.reuse, R35 ;  /* 0x000000230e707220 */ /* 0x040fe20000410000 */
[----:B------:R-:W-:Y:S01]  /*44b0*/  FFMA.FTZ R38, R14, R34, -R37 ;  /* 0x000000220e267223 */ /* 0x000fe20000010825 */
[----:B------:R-:W-:-:S02]  /*44c0*/  HADD2.F32 R35, -RZ, R117.H1_H1 ;  /* 0x30000075ff237230 */ /* 0x000fc40000004100 */
[-C--:B------:R-:W-:Y:S01]  /*44d0*/  FFMA.FTZ R113, R13, R36.reuse, -R114 ;  /* 0x000000240d717223 */ /* 0x080fe20000010872 */
[----:B------:R-:W-:Y:S01]  /*44e0*/  FFMA.FTZ R49, R49, R36, R116 ;  /* 0x0000002431317223 */ /* 0x000fe20000010074 */
[--C-:B------:R-:W-:Y:S02]  /*44f0*/  HADD2.F32 R14, -RZ, R51.reuse.H0_H0 ;  /* 0x20000033ff0e7230 */ /* 0x100fe40000004100 */
[----:B------:R-:W-:Y:S01]  /*4500*/  FFMA.FTZ R112, R33, R34, R112 ;  /* 0x0000002221707223 */ /* 0x000fe20000010070 */
[----:B------:R-:W-:Y:S02]  /*4510*/  HADD2.F32 R51, -RZ, R51.H1_H1 ;  /* 0x30000033ff337230 */ /* 0x000fe40000004100 */
[----:B------:R-:W-:Y:S02]  /*4520*/  HADD2.F32 R13, -RZ, R15.H0_H0 ;  /* 0x2000000fff0d7230 */ /* 0x000fe40000004100 */
[----:B------:R-:W-:Y:S01]  /*4530*/  FMUL.FTZ R114, R14, R35 ;  /* 0x000000230e727220 */ /* 0x000fe20000410000 */
[----:B------:R-:W-:Y:S01]  /*4540*/  HADD2.F32 R36, -RZ, R39.H0_H0 ;  /* 0x20000027ff247230 */ /* 0x000fe20000004100 */
[----:B------:R-:W-:Y:S01]  /*4550*/  F2FP.F16.F32.PACK_AB R49, R49, R112 ;  /* 0x000000703131723e */ /* 0x000fe200000000ff */
[----:B------:R-:W-:-:S02]  /*4560*/  HADD2.F32 R15, -RZ, R15.H1_H1 ;  /* 0x3000000fff0f7230 */ /* 0x000fc40000004100 */
[----:B------:R-:W-:Y:S01]  /*4570*/  FMUL.FTZ R35, R13, R35 ;  /* 0x000000230d237220 */ /* 0x000fe20000410000 */
[----:B------:R-:W-:Y:S02]  /*4580*/  HADD2.F32 R33, -RZ, R117.H0_H0 ;  /* 0x20000075ff217230 */ /* 0x000fe40000004100 */
[-C--:B------:R-:W-:Y:S01]  /*4590*/  FMUL.FTZ R116, R51, R36.reuse ;  /* 0x0000002433747220 */ /* 0x080fe20000410000 */
[----:B------:R-:W-:Y:S02]  /*45a0*/  HADD2.F32 R34, -RZ, R115.H0_H0 ;  /* 0x20000073ff227230 */ /* 0x000fe40000004100 */
[----:B------:R-:W-:Y:S01]  /*45b0*/  FMUL.FTZ R36, R15, R36 ;  /* 0x000000240f247220 */ /* 0x000fe20000410000 */
[-C--:B------:R-:W-:Y:S01]  /*45c0*/  FFMA.FTZ R115, R14, R33.reuse, R35 ;  /* 0x000000210e737223 */ /* 0x080fe20000010023 */
[----:B------:R-:W-:Y:S01]  /*45d0*/  FFMA.FTZ R114, R13, R33, -R114 ;  /* 0x000000210d727223 */ /* 0x000fe20000010872 */
[-C--:B------:R-:W-:Y:S01]  /*45e0*/  FFMA.FTZ R117, R15, R34.reuse, -R116 ;  /* 0x000000220f757223 */ /* 0x080fe20000010874 */
[----:B------:R-:W-:Y:S01]  /*45f0*/  FFMA.FTZ R116, R51, R34, R36 ;  /* 0x0000002233747223 */ /* 0x000fe20000010024 */
[----:B------:R-:W-:-:S02]  /*4600*/  HADD2.F32 R14, -RZ, R48.H0_H0 ;  /* 0x20000030ff0e7230 */ /* 0x000fc40000004100 */
[----:B------:R-:W-:Y:S02]  /*4610*/  HADD2.F32 R34, -RZ, R123.H1_H1 ;  /* 0x3000007bff227230 */ /* 0x000fe40000004100 */
[----:B------:R-:W-:Y:S02]  /*4620*/  HADD2.F32 R35, -RZ, R119.H0_H0 ;  /* 0x20000077ff237230 */ /* 0x000fe40000004100 */
[----:B------:R-:W-:Y:S02]  /*4630*/  HADD2.F32 R13, -RZ, R12.H0_H0 ;  /* 0x2000000cff0d7230 */ /* 0x000fe40000004100 */
[-C--:B------:R-:W-:Y:S01]  /*4640*/  FMUL.FTZ R36, R14, R34.reuse ;  /* 0x000000220e247220 */ /* 0x080fe20000410000 */
[----:B------:R-:W-:Y:S02]  /*4650*/  HADD2.F32 R48, -RZ, R48.H1_H1 ;  /* 0x30000030ff307230 */ /* 0x000fe40000004100 */
[----:B------:R-:W-:Y:S02]  /*4660*/  HADD2.F32 R12, -RZ, R12.H1_H1 ;  /* 0x3000000cff0c7230 */ /* 0x000fe40000004100 */
[----:B------:R-:W-:Y:S01]  /*4670*/  FMUL.FTZ R37, R13, R34 ;  /* 0x000000220d257220 */ /* 0x000fe20000410000 */
[----:B------:R-:W-:-:S02]  /*4680*/  HADD2.F32 R15, -RZ, R123.H0_H0 ;  /* 0x2000007bff0f7230 */ /* 0x000fc40000004100 */
[-C--:B------:R-:W-:Y:S01]  /*4690*/  FMUL.FTZ R39, R48, R35.reuse ;  /* 0x0000002330277220 */ /* 0x080fe20000410000 */
[----:B------:R-:W-:Y:S02]  /*46a0*/  HADD2.F32 R33, -RZ, R121.H0_H0 ;  /* 0x20000079ff217230 */ /* 0x000fe40000004100 */
[----:B------:R-:W-:Y:S01]  /*46b0*/  FMUL.FTZ R35, R12, R35 ;  /* 0x000000230c237220 */ /* 0x000fe20000410000 */
[-C--:B------:R-:W-:Y:S01]  /*46c0*/  FFMA.FTZ R36, R13, R15.reuse, -R36 ;  /* 0x0000000f0d247223 */ /* 0x080fe20000010824 */
[----:B------:R-:W-:Y:S01]  /*46d0*/  FFMA.FTZ R37, R14, R15, R37 ;  /* 0x0000000f0e257223 */ /* 0x000fe20000010025 */
[-C--:B------:R-:W-:Y:S01]  /*46e0*/  FFMA.FTZ R39, R12, R33.reuse, -R39 ;  /* 0x000000210c277223 */ /* 0x080fe20000010827 */
[----:B------:R-:W-:Y:S01]  /*46f0*/  FFMA.FTZ R48, R48, R33, R35 ;  /* 0x0000002130307223 */ /* 0x000fe20000010023 */
[----:B------:R-:W-:Y:S02]  /*4700*/  HADD2.F32 R13, -RZ, R50.H0_H0 ;  /* 0x20000032ff0d7230 */ /* 0x000fe40000004100 */
[----:B------:R-:W-:-:S02]  /*4710*/  HADD2.F32 R14, -RZ, R111.H0_H0 ;  /* 0x2000006fff0e7230 */ /* 0x000fc40000004100 */
[----:B------:R-:W-:Y:S01]  /*4720*/  HADD2.F32 R33, -RZ, R118.H0_H0 ;  /* 0x20000076ff217230 */ /* 0x000fe20000004100 */
[----:B------:R-:W-:Y:S01]  /*4730*/  F2FP.F16.F32.PACK_AB R48, R48, R37 ;  /* 0x000000253030723e */ /* 0x000fe200000000ff */
[----:B------:R-:W-:Y:S02]  /*4740*/  HADD2.F32 R12, -RZ, R32.H0_H0 ;  /* 0x20000020ff0c7230 */ /* 0x000fe40000004100 */
[----:B------:R-:W-:Y:S02]  /*4750*/  HADD2.F32 R50, -RZ, R50.H1_H1 ;  /* 0x30000032ff327230 */ /* 0x000fe40000004100 */
[----:B------:R-:W-:Y:S02]  /*4760*/  HADD2.F32 R111, -RZ, R111.H1_H1 ;  /* 0x3000006fff6f7230 */ /* 0x000fe40000004100 */
[----:B------:R-:W-:Y:S02]  /*4770*/  HADD2.F32 R32, -RZ, R32.H1_H1 ;  /* 0x30000020ff207230 */ /* 0x000fe40000004100 */
[----:B------:R-:W-:Y:S01]  /*4780*/  FMUL.FTZ R51, R50, R33 ;  /* 0x0000002132337220 */ /* 0x000fe20000410000 */
[----:B------:R-:W-:-:S02]  /*4790*/  HADD2.F32 R15, -RZ, R120.H0_H0 ;  /* 0x20000078ff0f7230 */ /* 0x000fc40000004100 */
[CC--:B------:R-:W-:Y:S01]  /*47a0*/  FMUL.FTZ R35, R13.reuse, R111.reuse ;  /* 0x0000006f0d237220 */ /* 0x0c0fe20000410000 */
[----:B------:R-:W-:Y:S01]  /*47b0*/  FMUL.FTZ R34, R12, R111 ;  /* 0x0000006f0c227220 */ /* 0x000fe20000410000 */
[----:B------:R-:W-:Y:S02]  /*47c0*/  FMUL.FTZ R33, R32, R33 ;  /* 0x0000002120217220 */ /* 0x000fe40000410000 */
[-C--:B------:R-:W-:Y:S01]  /*47d0*/  FFMA.FTZ R35, R12, R14.reuse, -R35 ;  /* 0x0000000e0c237223 */ /* 0x080fe20000010823 */
[----:B------:R-:W-:Y:S01]  /*47e0*/  FFMA.FTZ R34, R13, R14, R34 ;  /* 0x0000000e0d227223 */ /* 0x000fe20000010022 */
[-C--:B------:R-:W-:Y:S01]  /*47f0*/  FFMA.FTZ R32, R32, R15.reuse, -R51 ;  /* 0x0000000f20207223 */ /* 0x080fe20000010833 */
[----:B------:R-:W-:Y:S01]  /*4800*/  FFMA.FTZ R33, R50, R15, R33 ;  /* 0x0000000f32217223 */ /* 0x000fe20000010021 */
[----:B------:R-:W-:Y:S02]  /*4810*/  F2FP.F16.F32.PACK_AB R13, R113, R38 ;  /* 0x00000026710d723e */ /* 0x000fe400000000ff */
[----:B------:R-:W-:-:S02]  /*4820*/  F2FP.F16.F32.PACK_AB R15, R117, R114 ;  /* 0x00000072750f723e */ /* 0x000fc400000000ff */
[----:B------:R-:W-:Y:S02]  /*4830*/  F2FP.F16.F32.PACK_AB R51, R116, R115 ;  /* 0x000000737433723e */ /* 0x000fe400000000ff */
[----:B------:R-:W-:Y:S02]  /*4840*/  F2FP.F16.F32.PACK_AB R12, R39, R36 ;  /* 0x00000024270c723e */ /* 0x000fe400000000ff */
[----:B------:R-:W-:Y:S02]  /*4850*/  F2FP.F16.F32.PACK_AB R14, R32, R35 ;  /* 0x00000023200e723e */ /* 0x000fe400000000ff */
[----:B------:R-:W-:-:S07]  /*4860*/  F2FP.F16.F32.PACK_AB R50, R33, R34 ;  /* 0x000000222132723e */ /* 0x000fce00000000ff */
.L_x_2882:
[----:B------:R-:W-:Y:S05]  /*4870*/  BSYNC B2 ;  /* 0x0000000000027941 */ /* 0x000fea0003800000 */
.L_x_2881:
[----:B------:R-:W-:Y:S01]  /*4880*/  ISETP.GE.AND P3, PT, R11, R106, PT ;  /* 0x0000006a0b00720c */ /* 0x000fe20003f66270 */
[----:B--2---:R4:W-:-:S12]  /*4890*/  ST.E.128 desc[UR52][R96.64], R12 ;  /* 0x0000000c60007985 */ /* 0x0049d8000c101d34 */
[----:B------:R-:W-:-:S05]  /*48a0*/  @!P3 IMAD.WIDE R104, R11, 0x2, R104 ;  /* 0x000000020b68b825 */ /* 0x000fca00078e0268 */
[----:B---3--:R4:W-:Y:S02]  /*48b0*/  @!P3 ST.E.128 desc[UR52][R104.64], R48 ;  /* 0x000000306800b985 */ /* 0x0089e4000c101d34 */
.L_x_2880:
[----:B------:R-:W-:Y:S05]  /*48c0*/  BSYNC B1 ;  /* 0x0000000000017941 */ /* 0x000fea0003800000 */
.L_x_2879:
[----:B------:R-:W-:-:S03]  /*48d0*/  UMOV UR4, 0xffffffff ;  /* 0xffffffff00047882 */ /* 0x000fc60000000000 */
[----:B------:R-:W-:Y:S05]  /*48e0*/  BRA.DIV UR4, `(.L_x_2883) ;  /* 0x000001b604607947 */ /* 0x000fea000b800000 */
[----:B------:R0:W0:Y:S04]  /*48f0*/  SHFL.IDX PT, R37, R94, 0x1, 0x1c1f ;  /* 0x003c1f005e257f89 */ /* 0x00002800000e0000 */
[----:B------:R0:W0:Y:S02]  /*4900*/  SHFL.IDX PT, R36, R93, 0x1, 0x1c1f ;  /* 0x003c1f005d247f89 */ /* 0x00002400000e0000 */
.L_x_3205:
[----:B------:R-:W-:-:S05]  /*4910*/  VIADD R11, R209, 0x40 ;  /* 0x00000040d10b7836 */ /* 0x000fca0000000000 */
[----:B------:R-:W-:-:S13]  /*4920*/  ISETP.GE.OR P3, PT, R11, R98, P0 ;  /* 0x000000620b00720c */ /* 0x000fda0000766670 */
[----:B------:R-:W-:Y:S05]  /*4930*/  @P3 BRA `(.L_x_2868) ;  /* 0x0000000800dc3947 */ /* 0x000fea0003800000 */
[----:B----4-:R-:W4:Y:S01]  /*4940*/  LDL R13, [R1+0x4] ;  /* 0x00000400010d7983 */ /* 0x010f220000100800 */
[----:B------:R-:W-:Y:S01]  /*4950*/  ISETP.NE.AND P4, PT, R91, RZ, PT ;  /* 0x000000ff5b00720c */ /* 0x000fe20003f85270 */
[----:B------:R-:W-:Y:S01]  /*4960*/  BSSY B1, `(.L_x_2884) ;  /* 0x0000069000017945 */ /* 0x000fe20003800000 */
[----:B---3--:R-:W-:Y:S02]  /*4970*/  SHF.R.U32.HI R14, RZ, 0x3, R228 ;  /* 0x00000003ff0e7819 */ /* 0x008fe400000116e4 */
[----:B------:R-:W-:Y:S02]  /*4980*/  SEL R108, R67, R108, !P4 ;  /* 0x0000006c436c7207 */ /* 0x000fe40006000000 */
[C---:B0-----:R-:W-:Y:S02]  /*4990*/  LEA R38, P3, R78.reuse, R36, 0x1 ;  /* 0x000000244e267211 */ /* 0x041fe400078608ff */
[----:B------:R-:W-:Y:S02]  /*49a0*/  SHF.R.S32.HI R11, RZ, 0x1f, R108 ;  /* 0x0000001fff0b7819 */ /* 0x000fe4000001146c */
[----:B------:R-:W-:-:S02]  /*49b0*/  LEA.HI.X R39, R78, R37, R79, 0x1, P3 ;  /* 0x000000254e277211 */ /* 0x000fc400018f0c4f */
[----:B------:R-:W-:-:S04]  /*49c0*/  LEA.HI R108, R11, R108, RZ, 0x4 ;  /* 0x0000006c0b6c7211 */ /* 0x000fc800078f20ff */
[----:B------:R-:W-:-:S05]  /*49d0*/  LEA.HI.SX32 R11, R108, R77, 0x1c ;  /* 0x0000004d6c0b7211 */ /* 0x000fca00078fe2ff */
[----:B------:R-:W-:-:S05]  /*49e0*/  IMAD.SHL.U32 R11, R11, 0x8, RZ ;  /* 0x000000080b0b7824 */ /* 0x000fca00078e00ff */
[----:B------:R-:W-:-:S04]  /*49f0*/  LOP3.LUT R12, R228, 0x38, R11, 0xf8, !PT ;  /* 0x00000038e40c7812 */ /* 0x000fc800078ef80b */
[----:B------:R-:W-:-:S05]  /*4a00*/  LOP3.LUT R12, R12, R14, RZ, 0x3c, !PT ;  /* 0x0000000e0c0c7212 */ /* 0x000fca00078e3cff */
[----:B----4-:R-:W-:Y:S02]  /*4a10*/  IMAD.IADD R14, R13, 0x1, R12 ;  /* 0x000000010d0e7824 */ /* 0x010fe400078e020c */
[C---:B------:R-:W-:Y:S02]  /*4a20*/  IMAD R12, R19.reuse, 0x1800, R81 ;  /* 0x00001800130c7824 */ /* 0x040fe400078e0251 */
[----:B------:R-:W-:Y:S02]  /*4a30*/  IMAD R14, R19, 0x1800, R14 ;  /* 0x00001800130e7824 */ /* 0x000fe400078e020e */
[----:B------:R-:W-:-:S03]  /*4a40*/  IMAD R12, R12, 0x2, R23 ;  /* 0x000000020c0c7824 */ /* 0x000fc600078e0217 */
[----:B------:R-:W-:-:S03]  /*4a50*/  LEA R32, R14, R23, 0x1 ;  /* 0x000000170e207211 */ /* 0x000fc600078e08ff */
[----:B------:R-:W0:Y:S04]  /*4a60*/  LDS.128 R12, [R12+0x1c400] ;  /* 0x01c400000c0c7984 */ /* 0x000e280000000c00 */
[----:B------:R-:W3:Y:S01]  /*4a70*/  LDS.128 R32, [R32+0x1c400] ;  /* 0x01c4000020207984 */ /* 0x000ee20000000c00 */
[----:B------:R-:W-:Y:S05]  /*4a80*/  @P1 BRA `(.L_x_2885) ;  /* 0x0000000400581947 */ /* 0x000fea0003800000 */
[--C-:B------:R-:W-:Y:S02]  /*4a90*/  SHF.R.U64 R97, R44, 0x10, R45.reuse ;  /* 0x000000102c617819 */ /* 0x100fe4000000122d */
[----:B------:R-:W-:Y:S01]  /*4aa0*/  SHF.R.U32.HI R44, RZ, 0x10, R45 ;  /* 0x00000010ff2c7819 */ /* 0x000fe2000001162d */
[----:B------:R-:W-:Y:S01]  /*4ab0*/  HADD2.F32 R45, -RZ, R110.H1_H1 ;  /* 0x3000006eff2d7230 */ /* 0x000fe20000004100 */
[--C-:B------:R-:W-:Y:S01]  /*4ac0*/  SHF.R.U64 R105, R40, 0x10, R41.reuse ;  /* 0x0000001028697819 */ /* 0x100fe20000001229 */
[----:B---3--:R-:W-:Y:S01]  /*4ad0*/  IMAD.MOV.U32 R40, RZ, RZ, R32 ;  /* 0x000000ffff287224 */ /* 0x008fe200078e0020 */
[----:B------:R-:W-:Y:S01]  /*4ae0*/  SHF.R.U32.HI R48, RZ, 0x10, R41 ;  /* 0x00000010ff307819 */ /* 0x000fe20000011629 */
[----:B------:R-:W-:Y:S01]  /*4af0*/  IMAD.MOV.U32 R41, RZ, RZ, R34 ;  /* 0x000000ffff297224 */ /* 0x000fe200078e0022 */
[----:B------:R-:W-:Y:S01]  /*4b00*/  SHF.R.U64 R104, R42, 0x10, R43 ;  /* 0x000000102a687819 */ /* 0x000fe2000000122b */
[----:B0-----:R-:W-:Y:S01]  /*4b10*/  IMAD.MOV.U32 R32, RZ, RZ, R14 ;  /* 0x000000ffff207224 */ /* 0x001fe200078e000e */
[----:B------:R-:W-:Y:S01]  /*4b20*/  SHF.R.U64 R96, R46, 0x10, R47 ;  /* 0x000000102e607819 */ /* 0x000fe2000000122f */
[--C-:B------:R-:W-:Y:S01]  /*4b30*/  HADD2.F32 R34, -RZ, R33.reuse.H0_H0 ;  /* 0x20000021ff227230 */ /* 0x100fe20000004100 */
[----:B------:R-:W-:Y:S01]  /*4b40*/  SHF.R.U32.HI R50, RZ, 0x10, R43 ;  /* 0x00000010ff327819 */ /* 0x000fe2000001162b */
[----:B------:R-:W-:Y:S01]  /*4b50*/  HADD2.F32 R33, -RZ, R33.H1_H1 ;  /* 0x30000021ff217230 */ /* 0x000fe20000004100 */
[----:B--2---:R-:W-:Y:S01]  /*4b60*/  SHF.R.U32.HI R49, RZ, 0x10, R47 ;  /* 0x00000010ff317819 */ /* 0x004fe2000001162f */
[----:B------:R-:W-:-:S02]  /*4b70*/  HADD2.F32 R14, -RZ, R13.H0_H0 ;  /* 0x2000000dff0e7230 */ /* 0x000fc40000004100 */
[-C--:B------:R-:W-:Y:S01]  /*4b80*/  FMUL.FTZ R47, R34, R45.reuse ;  /* 0x0000002d222f7220 */ /* 0x080fe20000410000 */
[----:B------:R-:W-:Y:S02]  /*4b90*/  HADD2.F32 R44, -RZ, R44.H0_H0 ;  /* 0x2000002cff2c7230 */ /* 0x000fe40000004100 */
[----:B------:R-:W-:Y:S02]  /*4ba0*/  HADD2.F32 R13, -RZ, R13.H1_H1 ;  /* 0x3000000dff0d7230 */ /* 0x000fe40000004100 */
[----:B------:R-:W-:Y:S01]  /*4bb0*/  FMUL.FTZ R45, R14, R45 ;  /* 0x0000002d0e2d7220 */ /* 0x000fe20000410000 */
[----:B------:R-:W-:Y:S02]  /*4bc0*/  HADD2.F32 R42, -RZ, R48.H0_H0 ;  /* 0x20000030ff2a7230 */ /* 0x000fe40000004100 */
[-C--:B------:R-:W-:Y:S01]  /*4bd0*/  FMUL.FTZ R46, R33, R44.reuse ;  /* 0x0000002c212e7220 */ /* 0x080fe20000410000 */
[----:B------:R-:W-:Y:S02]  /*4be0*/  HADD2.F32 R43, -RZ, R107.H1_H1 ;  /* 0x3000006bff2b7230 */ /* 0x000fe40000004100 */
[----:B------:R-:W-:Y:S01]  /*4bf0*/  FMUL.FTZ R44, R13, R44 ;  /* 0x0000002c0d2c7220 */ /* 0x000fe20000410000 */
[----:B------:R-:W-:-:S02]  /*4c00*/  HADD2.F32 R110, -RZ, R110.H0_H0 ;  /* 0x2000006eff6e7230 */ /* 0x000fc40000004100 */
[-C--:B------:R-:W-:Y:S01]  /*4c10*/  FFMA.FTZ R46, R13, R42.reuse, -R46 ;  /* 0x0000002a0d2e7223 */ /* 0x080fe2000001082e */
[----:B------:R-:W-:Y:S02]  /*4c20*/  HADD2.F32 R13, -RZ, R15.H0_H0 ;  /* 0x2000000fff0d7230 */ /* 0x000fe40000004100 */
[----:B------:R-:W-:Y:S01]  /*4c30*/  FFMA.FTZ R48, R33, R42, R44 ;  /* 0x0000002a21307223 */ /* 0x000fe2000001002c */
[-C--:B------:R-:W-:Y:S01]  /*4c40*/  FFMA.FTZ R47, R14, R43.reuse, -R47 ;  /* 0x0000002b0e2f7223 */ /* 0x080fe2000001082f */
[----:B------:R-:W-:Y:S02]  /*4c50*/  HADD2.F32 R42, -RZ, R109.H1_H1 ;  /* 0x3000006dff2a7230 */ /* 0x000fe40000004100 */
[----:B------:R-:W-:Y:S01]  /*4c60*/  FFMA.FTZ R45, R34, R43, R45 ;  /* 0x0000002b222d7223 */ /* 0x000fe2000001002d */
[----:B------:R-:W-:Y:S02]  /*4c70*/  HADD2.F32 R14, -RZ, R35.H0_H0 ;  /* 0x20000023ff0e7230 */ /* 0x000fe40000004100 */
[----:B------:R-:W-:-:S02]  /*4c80*/  HADD2.F32 R33, -RZ, R103.H1_H1 ;  /* 0x30000067ff217230 */ /* 0x000fc40000004100 */
[-C--:B------:R-:W-:Y:S01]  /*4c90*/  FMUL.FTZ R43, R13, R42.reuse ;  /* 0x0000002a0d2b7220 */ /* 0x080fe20000410000 */
[----:B------:R-:W-:Y:S01]  /*4ca0*/  HADD2.F32 R35, -RZ, R35.H1_H1 ;  /* 0x30000023ff237230 */ /* 0x000fe20000004100 */
[----:B------:R-:W-:Y:S01]  /*4cb0*/  F2FP.F16.F32.PACK_AB R45, R48, R45 ;  /* 0x0000002d302d723e */ /* 0x000fe200000000ff */
[----:B------:R-:W-:Y:S02]  /*4cc0*/  HADD2.F32 R44, -RZ, R49.H0_H0 ;  /* 0x20000031ff2c7230 */ /* 0x000fe40000004100 */
[C---:B------:R-:W-:Y:S01]  /*4cd0*/  FFMA.FTZ R51, R14.reuse, R33, R43 ;  /* 0x000000210e337223 */ /* 0x040fe2000001002b */
[----:B------:R-:W-:Y:S02]  /*4ce0*/  HADD2.F32 R34, -RZ, R50.H0_H0 ;  /* 0x20000032ff227230 */ /* 0x000fe40000004100 */
[----:B------:R-:W-:Y:S01]  /*4cf0*/  FMUL.FTZ R50, R14, R42 ;  /* 0x0000002a0e327220 */ /* 0x000fe20000410000 */
[----:B------:R-:W-:Y:S02]  /*4d00*/  HADD2.F32 R15, -RZ, R15.H1_H1 ;  /* 0x3000000fff0f7230 */ /* 0x000fe40000004100 */
[----:B------:R-:W-:Y:S01]  /*4d10*/  FMUL.FTZ R42, R35, R44 ;  /* 0x0000002c232a7220 */ /* 0x000fe20000410000 */
[----:B------:R-:W-:-:S02]  /*4d20*/  HADD2.F32 R14, -RZ, R40.H0_H0 ;  /* 0x20000028ff0e7230 */ /* 0x000fc40000004100 */
[----:B------:R-:W-:Y:S01]  /*4d30*/  FFMA.FTZ R50, R13, R33, -R50 ;  /* 0x000000210d327223 */ /* 0x000fe20000010832 */
[----:B------:R-:W-:Y:S02]  /*4d40*/  HADD2.F32 R33, -RZ, R97.H0_H0 ;  /* 0x20000061ff217230 */ /* 0x000fe40000004100 */
[C---:B------:R-:W-:Y:S01]  /*4d50*/  FMUL.FTZ R44, R15.reuse, R44 ;  /* 0x0000002c0f2c7220 */ /* 0x040fe20000410000 */
[----:B------:R-:W-:Y:S02]  /*4d60*/  HADD2.F32 R13, -RZ, R12.H0_H0 ;  /* 0x2000000cff0d7230 */ /* 0x000fe40000004100 */
[-C--:B------:R-:W-:Y:S01]  /*4d70*/  FFMA.FTZ R93, R15, R34.reuse, -R42 ;  /* 0x000000220f5d7223 */ /* 0x080fe2000001082a */
[----:B------:R-:W-:Y:S02]  /*4d80*/  HADD2.F32 R40, -RZ, R40.H1_H1 ;  /* 0x30000028ff287230 */ /* 0x000fe40000004100 */
[----:B------:R-:W-:Y:S01]  /*4d90*/  FFMA.FTZ R94, R35, R34, R44 ;  /* 0x00000022235e7223 */ /* 0x000fe2000001002c */
[----:B------:R-:W-:-:S02]  /*4da0*/  HADD2.F32 R12, -RZ, R12.H1_H1 ;  /* 0x3000000cff0c7230 */ /* 0x000fc40000004100 */
[-C--:B------:R-:W-:Y:S01]  /*4db0*/  FMUL.FTZ R34, R14, R110.reuse ;  /* 0x0000006e0e227220 */ /* 0x080fe20000410000 */
[----:B------:R-:W-:Y:S02]  /*4dc0*/  HADD2.F32 R107, -RZ, R107.H0_H0 ;  /* 0x2000006bff6b7230 */ /* 0x000fe40000004100 */
[-C--:B------:R-:W-:Y:S01]  /*4dd0*/  FMUL.FTZ R43, R40, R33.reuse ;  /* 0x00000021282b7220 */ /* 0x080fe20000410000 */
[----:B------:R-:W-:Y:S02]  /*4de0*/  HADD2.F32 R15, -RZ, R105.H0_H0 ;  /* 0x20000069ff0f7230 */ /* 0x000fe40000004100 */
[C---:B------:R-:W-:Y:S01]  /*4df0*/  FMUL.FTZ R33, R12.reuse, R33 ;  /* 0x000000210c217220 */ /* 0x040fe20000410000 */
[C---:B------:R-:W-:Y:S01]  /*4e00*/  FMUL.FTZ R35, R13.reuse, R110 ;  /* 0x0000006e0d237220 */ /* 0x040fe20000410000 */
[----:B------:R-:W-:Y:S01]  /*4e10*/  FFMA.FTZ R34, R13, R107, -R34 ;  /* 0x0000006b0d227223 */ /* 0x000fe20000010822 */
[----:B------:R-:W-:Y:S02]  /*4e20*/  HADD2.F32 R13, -RZ, R41.H0_H0 ;  /* 0x20000029ff0d7230 */ /* 0x000fe40000004100 */
[-C--:B------:R-:W-:Y:S01]  /*4e30*/  FFMA.FTZ R43, R12, R15.reuse, -R43 ;  /* 0x0000000f0c2b7223 */ /* 0x080fe2000001082b */
[----:B------:R-:W-:Y:S01]  /*4e40*/  FFMA.FTZ R40, R40, R15, R33 ;  /* 0x0000000f28287223 */ /* 0x000fe20000010021 */
[----:B------:R-:W-:-:S02]  /*4e50*/  HADD2.F32 R12, -RZ, R32.H0_H0 ;  /* 0x20000020ff0c7230 */ /* 0x000fc40000004100 */
[----:B------:R-:W-:Y:S01]  /*4e60*/  FFMA.FTZ R35, R14, R107, R35 ;  /* 0x0000006b0e237223 */ /* 0x000fe20000010023 */
[----:B------:R-:W-:Y:S01]  /*4e70*/  HADD2.F32 R109, -RZ, R109.H0_H0 ;  /* 0x2000006dff6d7230 */ /* 0x000fe20000004100 */
[----:B------:R-:W-:Y:S01]  /*4e80*/  F2FP.F16.F32.PACK_AB R51, R94, R51 ;  /* 0x000000335e33723e */ /* 0x000fe200000000ff */
[----:B------:R-:W-:Y:S02]  /*4e90*/  HADD2.F32 R15, -RZ, R96.H0_H0 ;  /* 0x20000060ff0f7230 */ /* 0x000fe40000004100 */
[----:B------:R-:W-:Y:S02]  /*4ea0*/  HADD2.F32 R41, -RZ, R41.H1_H1 ;  /* 0x30000029ff297230 */ /* 0x000fe40000004100 */
[-C--:B------:R-:W-:Y:S01]  /*4eb0*/  FMUL.FTZ R33, R13, R109.reuse ;  /* 0x0000006d0d217220 */ /* 0x080fe20000410000 */
[----:B------:R-:W-:Y:S02]  /*4ec0*/  HADD2.F32 R32, -RZ, R32.H1_H1 ;  /* 0x30000020ff207230 */ /* 0x000fe40000004100 */
[----:B------:R-:W-:Y:S01]  /*4ed0*/  FMUL.FTZ R42, R12, R109 ;  /* 0x0000006d0c2a7220 */ /* 0x000fe20000410000 */
[----:B------:R-:W-:-:S02]  /*4ee0*/  HADD2.F32 R103, -RZ, R103.H0_H0 ;  /* 0x20000067ff677230 */ /* 0x000fc40000004100 */
        /* <DEDUP_REMOVED lines=16> */
.L_x_2885:
[----:B------:R-:W-:Y:S05]  /*4ff0*/  BSYNC B1 ;  /* 0x0000000000017941 */ /* 0x000fea0003800000 */
.L_x_2884:
[----:B0-----:R0:W-:Y:S01]  /*5000*/  ST.E.128 desc[UR52][R38.64], R12 ;  /* 0x0000000c26007985 */ /* 0x0011e2000c101d34 */
[----:B------:R-:W-:-:S13]  /*5010*/  ISETP.GE.AND P1, PT, R11, R106, PT ;  /* 0x0000006a0b00720c */ /* 0x000fda0003f26270 */
[----:B------:R-:W-:Y:S05]  /*5020*/  @P1 BRA `(.L_x_2868) ;  /* 0x0000000400201947 */ /* 0x000fea0003800000 */
[----:B0-----:R-:W-:-:S05]  /*5030*/  IMAD.WIDE R12, R11, 0x2, R36 ;  /* 0x000000020b0c7825 */ /* 0x001fca00078e0224 */
[----:B---3--:R0:W-:Y:S01]  /*5040*/  ST.E.128 desc[UR52][R12.64], R32 ;  /* 0x000000200c007985 */ /* 0x0081e2000c101d34 */
[----:B------:R-:W-:Y:S05]  /*5050*/  BRA `(.L_x_2868) ;  /* 0x0000000400147947 */ /* 0x000fea0003800000 */
.L_x_2849:
[----:B------:R-:W-:-:S06]  /*5060*/  UISETP.NE.AND UP0, UPT, UR50, 0x3, UPT ;  /* 0x000000033200788c */ /* 0x000fcc000bf05270 */
[----:B------:R-:W-:-:S13]  /*5070*/  PLOP3.LUT P2, PT, PT, PT, UP0, 0x80, 0x0 ;  /* 0x000000000000781c */ /* 0x000fda0003f4f008 */
[----:B------:R-:W-:Y:S05]  /*5080*/  @!P2 BRA `(.L_x_2886) ;  /* 0x000000000004a947 */ /* 0x000fea0003800000 */
[----:B------:R-:W-:Y:S01]  /*5090*/  BPT.TRAP 0x1 ;  /* 0x000000040000795c */ /* 0x000fe20000300000 */
.L_x_2886:
[----:B------:R-:W-:Y:S01]  /*50a0*/  IMAD R89, R19, 0x8, R23 ;  /* 0x0000000813597824 */ /* 0x000fe200078e0217 */
[----:B------:R-:W-:Y:S01]  /*50b0*/  SHF.L.U32 R102, R216, 0x1f, RZ ;  /* 0x0000001fd8667819 */ /* 0x000fe200000006ff */
[----:B------:R-:W-:Y:S01]  /*50c0*/  BSSY B1, `(.L_x_2887) ;  /* 0x0000004000017945 */ /* 0x000fe20003800000 */
[----:B------:R-:W-:Y:S02]  /*50d0*/  SHF.R.S32.HI R99, RZ, 0x1f, R100 ;  /* 0x0000001fff637819 */ /* 0x000fe40000011464 */
[----:B------:R-:W0:Y:S02]  /*50e0*/  SYNCS.PHASECHK.TRANS64.TRYWAIT P1, [R89+URZ+0x22890], R102 ;  /* 0x02289066590075a7 */ /* 0x000e24000802017f */
[----:B0-----:R-:W-:Y:S05]  /*50f0*/  @!P1 BRA `(.L_x_2888) ;  /* 0x000001ac00a89947 */ /* 0x001fea0003800000 */
.L_x_3206:
[----:B------:R-:W-:Y:S05]  /*5100*/  BSYNC B1 ;  /* 0x0000000000017941 */ /* 0x000fea0003800000 */
.L_x_2887:
        /* <DEDUP_REMOVED lines=27> */
.L_x_3210:
        /* <DEDUP_REMOVED lines=13> */
.L_x_2891:
[----:B------:R-:W-:Y:S05]  /*5390*/  BSYNC B1 ;  /* 0x0000000000017941 */ /* 0x000fea0003800000 */
.L_x_2890:
[----:B------:R-:W-:-:S03]  /*53a0*/  UMOV UR4, 0xffffffff ;  /* 0xffffffff00047882 */ /* 0x000fc60000000000 */
[----:B------:R-:W-:Y:S05]  /*53b0*/  BRA.DIV UR4, `(.L_x_2892) ;  /* 0x000001ae04547947 */ /* 0x000fea000b800000 */
[----:B--2---:R2:W0:Y:S04]  /*53c0*/  SHFL.IDX PT, R33, R34, 0x1, 0x1c1f ;  /* 0x003c1f0022217f89 */ /* 0x00442800000e0000 */
[----:B---34-:R2:W3:Y:S02]  /*53d0*/  SHFL.IDX PT, R14, R32, 0x1, 0x1c1f ;  /* 0x003c1f00200e7f89 */ /* 0x0184e400000e0000 */
.L_x_3214:
[----:B------:R-:W-:-:S13]  /*53e0*/  ISETP.GE.AND P1, PT, R35, 0x41, PT ;  /* 0x000000412300780c */ /* 0x000fda0003f26270 */
[----:B------:R-:W-:Y:S05]  /*53f0*/  @!P1 BRA `(.L_x_2868) ;  /* 0x00000000002c9947 */ /* 0x000fea0003800000 */
[----:B------:R-:W-:Y:S02]  /*5400*/  ULDC UR4, c[0x0][0x2f4] ;  /* 0x0000bd0000047ab9 */ /* 0x000fe40000000800 */
[----:B------:R-:W-:-:S13]  /*5410*/  ISETP.GE.AND P1, PT, R16, UR4, PT ;  /* 0x0000000410007c0c */ /* 0x000fda000bf26270 */
[----:B-123--:R-:W-:-:S04]  /*5420*/  @!P1 LEA R34, P3, R16, R14, 0x1 ;  /* 0x0000000e10229211 */ /* 0x00efc800078608ff */
[----:B0-----:R-:W-:Y:S02]  /*5430*/  @!P1 LEA.HI.X R35, R16, R33, R17, 0x1, P3 ;  /* 0x0000002110239211 */ /* 0x001fe400018f0c11 */
[----:B------:R-:W-:-:S13]  /*5440*/  ISETP.GE.AND P3, PT, R18, UR4, PT ;  /* 0x0000000412007c0c */ /* 0x000fda000bf66270 */
[C---:B------:R-:W-:Y:S02]  /*5450*/  @!P3 LEA R32, P4, R18.reuse, R14, 0x1 ;  /* 0x0000000e1220b211 */ /* 0x040fe400078808ff */
[----:B------:R-:W0:Y:S02]  /*5460*/  @!P1 LDS.128 R12, [R104+0x2000] ;  /* 0x00200000680c9984 */ /* 0x000e240000000c00 */
[----:B------:R-:W-:Y:S02]  /*5470*/  @!P3 LEA.HI.X R33, R18, R33, R211, 0x1, P4 ;  /* 0x000000211221b211 */ /* 0x000fe400020f0cd3 */
[----:B0-----:R-:W-:Y:S04]  /*5480*/  @!P1 ST.E.128 desc[UR52][R34.64], R12 ;  /* 0x0000000c22009985 */ /* 0x001fe8000c101d34 */
[----:B------:R-:W0:Y:S04]  /*5490*/  @!P3 LDS.128 R12, [R103+0x2000] ;  /* 0x00200000670cb984 */ /* 0x000e280000000c00 */
[----:B0-----:R0:W-:Y:S02]  /*54a0*/  @!P3 ST.E.128 desc[UR52][R32.64], R12 ;  /* 0x0000000c2000b985 */ /* 0x0011e4000c101d34 */
.L_x_2868:
[----:B------:R-:W-:Y:S05]  /*54b0*/  BSYNC B0 ;  /* 0x0000000000007941 */ /* 0x000fea0003800000 */
.L_x_2848:
[----:B------:R-:W5:Y:S01]  /*54c0*/  S2R R11, SR_TID.X ;  /* 0x00000000000b7919 */ /* 0x000f620000002100 */
[----:B------:R-:W-:Y:S01]  /*54d0*/  @!PT LDS RZ, [RZ] ;  /* 0x00000000fffff984 */ /* 0x000fe20000000800 */
[----:B------:R-:W-:Y:S01]  /*54e0*/  @!PT LDS RZ, [RZ] ;  /* 0x00000000fffff984 */ /* 0x000fe20000000800 */
[----:B------:R-:W-:Y:S01]  /*54f0*/  @!PT LDS RZ, [RZ] ;  /* 0x00000000fffff984 */ /* 0x000fe20000000800 */
[----:B------:R-:W-:Y:S01]  /*5500*/  @!PT LDS RZ, [RZ] ;  /* 0x00000000fffff984 */ /* 0x000fe20000000800 */
[----:B------:R4:W-:Y:S06]  /*5510*/  MEMBAR.ALL.CTA ;  /* 0x0000000000007992 */ /* 0x0009ec0000008000 */
[----:B----4-:R-:W4:Y:S01]  /*5520*/  FENCE.VIEW.ASYNC.S ;  /* 0x00000000000073c6 */ /* 0x010f220000000000 */
[----:B------:R-:W-:Y:S05]  /*5530*/  WARPSYNC.ALL ;  /* 0x0000000000007948 */ /* 0x000fea0003800000 */
[----:B------:R-:W-:Y:S01]  /*5540*/  BSSY B0, `(.L_x_2893) ;  /* 0x0000009000007945 */ /* 0x000fe20003800000 */
[----:B-----5:R-:W-:Y:S01]  /*5550*/  LOP3.LUT R11, R11, 0x7f, RZ, 0xc0, !PT ;  /* 0x0000007f0b0b7812 */ /* 0x020fe200078ec0ff */
[----:B----4-:R4:W-:Y:S03]  /*5560*/  BAR.SYNC.DEFER_BLOCKING R63, 0x80 ;  /* 0x0002003f0000751d */ /* 0x0109e60000010000 */
[----:B------:R-:W-:-:S13]  /*5570*/  ISETP.NE.AND P1, PT, R11, RZ, PT ;  /* 0x000000ff0b00720c */ /* 0x000fda0003f25270 */
[----:B------:R-:W-:-:S05]  /*5580*/  @!P1 VIADD R11, R89, 0x228a0 ;  /* 0x000228a0590b9836 */ /* 0x000fca0000000000 */
[----:B------:R-:W-:-:S04]  /*5590*/  @!P1 PRMT R11, RZ, 0x654, R11 ;  /* 0x00000654ff0b9816 */ /* 0x000fc8000000000b */
[----:B------:R4:W-:Y:S01]  /*55a0*/  @!P1 SYNCS.ARRIVE.TRANS64.RED.A1T0 RZ, [R11+URZ], RZ ;  /* 0x000000ff0bff99a7 */ /* 0x0009e2000810043f */
[----:B------:R-:W-:Y:S05]  /*55b0*/  @!P2 BRA `(.L_x_2894) ;  /* 0x000000000004a947 */ /* 0x000fea0003800000 */
[----:B------:R-:W-:Y:S01]  /*55c0*/  BPT.TRAP 0x1 ;  /* 0x000000040000795c */ /* 0x000fe20000300000 */
.L_x_2894:
[----:B------:R-:W-:Y:S05]  /*55d0*/  BSYNC B0 ;  /* 0x0000000000007941 */ /* 0x000fea0003800000 */
.L_x_2893:
[----:B------:R-:W5:Y:S01]  /*55e0*/  SYNCS.PHASECHK.TRANS64.TRYWAIT P2, [R89+URZ+0x228b0], R102 ;  /* 0x0228b066590075a7 */ /* 0x000f62000804017f */
[----:B------:R-:W-:Y:S04]  /*55f0*/  BSSY B0, `(.L_x_2895) ;  /* 0x0000002000007945 */ /* 0x000fe80003800000 */
[----:B-----5:R-:W-:Y:S05]  /*5600*/  @!P2 BRA `(.L_x_2896) ;  /* 0x000001ac0008a947 */ /* 0x020fea0003800000 */
.L_x_3215:
[----:B------:R-:W-:Y:S05]  /*5610*/  BSYNC B0 ;  /* 0x0000000000007941 */ /* 0x000fea0003800000 */
.L_x_2895:
[----:B------:R-:W-:Y:S01]  /*5620*/  ULDC.64 UR4, c[0x0][0x328] ;  /* 0x0000ca0000047ab9 */ /* 0x000fe20000000a00 */
[----:B------:R-:W-:Y:S01]  /*5630*/  IMAD.IADD R98, R98, 0x1, -R209 ;  /* 0x0000000162627824 */ /* 0x000fe200078e0ad1 */
[----:B------:R-:W-:Y:S01]  /*5640*/  BSSY B0, `(.L_x_2897) ;  /* 0x0000049000007945 */ /* 0x000fe20003800000 */
[----:B------:R-:W-:Y:S01]  /*5650*/  IMAD R99, R99, UR4, RZ ;  /* 0x0000000463637c24 */ /* 0x000fe2000f8e02ff */
[----:B------:R-:W-:Y:S01]  /*5660*/  SHF.R.S32.HI R46, RZ, 0x1f, R4 ;  /* 0x0000001fff2e7819 */ /* 0x000fe20000011404 */
[C---:B0-----:R-:W-:Y:S01]  /*5670*/  IMAD.WIDE.U32 R12, R100.reuse, UR4, RZ ;  /* 0x00000004640c7c25 */ /* 0x041fe2000f8e00ff */
[----:B------:R-:W-:Y:S02]  /*5680*/  SHF.R.S32.HI R48, RZ, 0x1f, R213 ;  /* 0x0000001fff307819 */ /* 0x000fe400000114d5 */
[----:B-1----:R-:W-:Y:S01]  /*5690*/  SHF.R.S32.HI R93, RZ, 0x1f, R212 ;  /* 0x0000001fff5d7819 */ /* 0x002fe200000114d4 */
[----:B------:R-:W-:Y:S01]  /*56a0*/  IMAD R99, R100, UR5, R99 ;  /* 0x0000000564637c24 */ /* 0x000fe2000f8e0263 */
[----:B------:R-:W-:Y:S01]  /*56b0*/  ULDC.64 UR4, c[0x0][0x338] ;  /* 0x0000ce0000047ab9 */ /* 0x000fe20000000a00 */
[----:B------:R-:W-:Y:S01]  /*56c0*/  SHF.R.S32.HI R94, RZ, 0x1f, R215 ;  /* 0x0000001fff5e7819 */ /* 0x000fe200000114d7 */
[----:B---3--:R-:W-:Y:S01]  /*56d0*/  IMAD R14, R95, UR4, RZ ;  /* 0x000000045f0e7c24 */ /* 0x008fe2000f8e02ff */
[----:B------:R-:W-:Y:S01]  /*56e0*/  SHF.R.S32.HI R95, RZ, 0x1f, R214 ;  /* 0x0000001fff5f7819 */ /* 0x000fe200000114d6 */
[----:B------:R-:W-:Y:S01]  /*56f0*/  IMAD.IADD R13, R13, 0x1, R99 ;  /* 0x000000010d0d7824 */ /* 0x000fe200078e0263 */
[----:B------:R-:W-:Y:S01]  /*5700*/  SHF.R.S32.HI R96, RZ, 0x1f, R3 ;  /* 0x0000001fff607819 */ /* 0x000fe20000011403 */
[----:B----4-:R-:W-:-:S02]  /*5710*/  IMAD R11, R101, UR5, R14 ;  /* 0x00000005650b7c24 */ /* 0x010fc4000f8e020e */
        /* <DEDUP_REMOVED lines=13> */
[----:B------:R0:W1:Y:S01]  /*57f0*/  SHFL.IDX PT, R47, R42, RZ, 0x1c1f ;  /* 0x001c1fff2a2f7589 */ /* 0x00006200000e0000 */
        /* <DEDUP_REMOVED lines=15> */
[----:B0-----:R-:W-:Y:S01]  /*58f0*/  @P4 ST.E.128 desc[UR52][R32.64], R12 ;  /* 0x0000000c20004985 */ /* 0x001fe2000c101d34 */
[----:B------:R-:W-:-:S03]  /*5900*/  ISETP.NE.AND P4, PT, R85, RZ, PT ;  /* 0x000000ff5500720c */ /* 0x000fc60003f85270 */
[----:B------:R-:W0:Y:S10]  /*5910*/  @P3 LDS.128 R12, [R51] ;  /* 0x00000000330c3984 */ /* 0x000e340000000c00 */
[----:B------:R-:W-:-:S04]  /*5920*/  @P4 LEA R36, P5, R4, R47, 0x1 ;  /* 0x0000002f04244211 */ /* 0x000fc800078a08ff */
[----:B------:R-:W-:Y:S01]  /*5930*/  @P4 LEA.HI.X R37, R4, R45, R46, 0x1, P5 ;  /* 0x0000002d04254211 */ /* 0x000fe200028f0c2e */
[----:B0-----:R-:W-:Y:S01]  /*5940*/  @P3 ST.E.128 desc[UR52][R40.64], R12 ;  /* 0x0000000c28003985 */ /* 0x001fe2000c101d34 */
[----:B------:R-:W-:-:S03]  /*5950*/  ISETP.NE.AND P3, PT, R86, RZ, PT ;  /* 0x000000ff5600720c */ /* 0x000fc60003f65270 */
[----:B------:R-:W0:Y:S10]  /*5960*/  @P2 LDS.128 R12, [R50+0x3000] ;  /* 0x00300000320c2984 */ /* 0x000e340000000c00 */
        /* <DEDUP_REMOVED lines=13> */
[----:B------:R-:W-:-:S03]  /*5a40*/  ISETP.GT.AND P3, PT, R11, -0x1, PT ;  /* 0xffffffff0b00780c */ /* 0x000fc60003f64270 */
[----:B------:R-:W0:Y:S10]  /*5a50*/  @P2 LDS.128 R12, [R51+0x6000] ;  /* 0x00600000330c2984 */ /* 0x000e340000000c00 */
[----:B------:R-:W-:-:S04]  /*5a60*/  @!P3 LEA R34, P5, R214, R47, 0x1 ;  /* 0x0000002fd622b211 */ /* 0x000fc800078a08ff */
[----:B------:R-:W-:Y:S01]  /*5a70*/  @!P3 LEA.HI.X R35, R214, R45, R95, 0x1, P5 ;  /* 0x0000002dd623b211 */ /* 0x000fe200028f0c5f */
[----:B0-----:R-:W-:Y:S04]  /*5a80*/  @P2 ST.E.128 desc[UR52][R32.64], R12 ;  /* 0x0000000c20002985 */ /* 0x001fe8000c101d34 */
[----:B------:R-:W0:Y:S04]  /*5a90*/  @P4 LDS.128 R12, [R50+0x9000] ;  /* 0x00900000320c4984 */ /* 0x000e280000000c00 */
[----:B0-----:R-:W-:Y:S04]  /*5aa0*/  @P4 ST.E.128 desc[UR52][R40.64], R12 ;  /* 0x0000000c28004985 */ /* 0x001fe8000c101d34 */
[----:B------:R-:W0:Y:S04]  /*5ab0*/  @!P3 LDS.128 R12, [R51+0x9000] ;  /* 0x00900000330cb984 */ /* 0x000e280000000c00 */
[----:B0-----:R0:W-:Y:S02]  /*5ac0*/  @!P3 ST.E.128 desc[UR52][R34.64], R12 ;  /* 0x0000000c2200b985 */ /* 0x0011e4000c101d34 */
.L_x_2898:
[----:B------:R-:W-:Y:S05]  /*5ad0*/  BSYNC B0 ;  /* 0x0000000000007941 */ /* 0x000fea0003800000 */
.L_x_2897:
[----:B------:R-:W-:Y:S01]  /*5ae0*/  ISETP.GE.AND P2, PT, R98, 0x41, PT ;  /* 0x000000416200780c */ /* 0x000fe20003f46270 */
[----:B------:R4:W0:Y:S01]  /*5af0*/  SHFL.IDX PT, R11, R43, 0x1, 0x1c1f ;  /* 0x003c1f002b0b7f89 */ /* 0x00082200000e0000 */
[----:B------:R-:W-:Y:S03]  /*5b00*/  BSSY B0, `(.L_x_2899) ;  /* 0x0000033000007945 */ /* 0x000fe60003800000 */
[----:B--2---:R4:W2:Y:S08]  /*5b10*/  SHFL.IDX PT, R49, R42, 0x1, 0x1c1f ;  /* 0x003c1f002a317f89 */ /* 0x0048b000000e0000 */
[----:B----4-:R-:W-:Y:S05]  /*5b20*/  @!P2 BRA `(.L_x_2900) ;  /* 0x0000000000c0a947 */ /* 0x010fea0003800000 */
[----:B------:R-:W-:Y:S02]  /*5b30*/  P2R R98, PR, RZ, 0x1 ;  /* 0x00000001ff627803 */ /* 0x000fe40000000000 */
[----:B------:R-:W-:Y:S02]  /*5b40*/  ISETP.NE.AND P0, PT, R84, RZ, PT ;  /* 0x000000ff5400720c */ /* 0x000fe40003f05270 */
[----:B0-----:R-:W-:Y:S02]  /*5b50*/  PRMT R34, R6, 0x8880, RZ ;  /* 0x0000888006227816 */ /* 0x001fe400000000ff */
[----:B------:R-:W-:Y:S02]  /*5b60*/  P2R R97, PR, RZ, 0x2 ;  /* 0x00000002ff617803 */ /* 0x000fe40000000000 */
[----:B------:R-:W-:-:S07]  /*5b70*/  P2R R35, PR, RZ, 0x1 ;  /* 0x00000001ff237803 */ /* 0x000fce0000000000 */
[----:B--2---:R-:W-:-:S04]  /*5b80*/  @P0 LEA R44, P2, R3, R49, 0x1 ;  /* 0x00000031032c0211 */ /* 0x004fc800078408ff */
[----:B---3--:R-:W-:Y:S02]  /*5b90*/  @P0 LEA.HI.X R45, R3, R11, R96, 0x1, P2 ;  /* 0x0000000b032d0211 */ /* 0x008fe400010f0c60 */
[----:B------:R-:W-:-:S13]  /*5ba0*/  ISETP.NE.AND P2, PT, R85, RZ, PT ;  /* 0x000000ff5500720c */ /* 0x000fda0003f45270 */
[----:B------:R-:W-:-:S04]  /*5bb0*/  @P2 LEA R40, P3, R4, R49, 0x1 ;  /* 0x0000003104282211 */ /* 0x000fc800078608ff */
[----:B------:R-:W-:Y:S02]  /*5bc0*/  @P2 LEA.HI.X R41, R4, R11, R46, 0x1, P3 ;  /* 0x0000000b04292211 */ /* 0x000fe400018f0c2e */
[----:B------:R-:W-:-:S13]  /*5bd0*/  ISETP.NE.AND P3, PT, R82, RZ, PT ;  /* 0x000000ff5200720c */ /* 0x000fda0003f65270 */
[----:B------:R-:W0:Y:S01]  /*5be0*/  @P3 LDS.128 R12, [R50+0x2000] ;  /* 0x00200000320c3984 */ /* 0x000e220000000c00 */
[----:B------:R-:W-:-:S04]  /*5bf0*/  @P3 LEA R32, P4, R16, R49, 0x1 ;  /* 0x0000003110203211 */ /* 0x000fc800078808ff */
[----:B------:R-:W-:-:S05]  /*5c00*/  @P3 LEA.HI.X R33, R16, R11, R17, 0x1, P4 ;  /* 0x0000000b10213211 */ /* 0x000fca00020f0c11 */
[----:B0-----:R0:W-:Y:S01]  /*5c10*/  @P3 ST.E.128 desc[UR52][R32.64], R12 ;  /* 0x0000000c20003985 */ /* 0x0011e2000c101d34 */
[----:B------:R-:W-:-:S13]  /*5c20*/  ISETP.NE.AND P3, PT, R86, RZ, PT ;  /* 0x000000ff5600720c */ /* 0x000fda0003f65270 */
[----:B------:R-:W-:-:S04]  /*5c30*/  @P3 LEA R46, P4, R213, R49, 0x1 ;  /* 0x00000031d52e3211 */ /* 0x000fc800078808ff */
[----:B-1----:R-:W-:Y:S01]  /*5c40*/  @P3 LEA.HI.X R47, R213, R11, R48, 0x1, P4 ;  /* 0x0000000bd52f3211 */ /* 0x002fe200020f0c30 */
[----:B0-----:R-:W-:Y:S01]  /*5c50*/  IMAD.MOV.U32 R12, RZ, RZ, R34 ;  /* 0x000000ffff0c7224 */ /* 0x001fe200078e0022 */
[----:B------:R-:W-:-:S13]  /*5c60*/  ISETP.NE.AND P4, PT, R87, RZ, PT ;  /* 0x000000ff5700720c */ /* 0x000fda0003f85270 */
[----:B------:R-:W-:-:S04]  /*5c70*/  @P4 LEA R42, P5, R212, R49, 0x1 ;  /* 0x00000031d42a4211 */ /* 0x000fc800078a08ff */
[----:B------:R-:W-:Y:S02]  /*5c80*/  @P4 LEA.HI.X R43, R212, R11, R93, 0x1, P5 ;  /* 0x0000000bd42b4211 */ /* 0x000fe400028f0c5d */
[----:B------:R-:W-:-:S13]  /*5c90*/  ISETP.NE.AND P5, PT, R88, RZ, PT ;  /* 0x000000ff5800720c */ /* 0x000fda0003fa5270 */
[----:B------:R-:W-:-:S04]  /*5ca0*/  @P5 LEA R38, P6, R215, R49, 0x1 ;  /* 0x00000031d7265211 */ /* 0x000fc800078c08ff */
[----:B------:R-:W-:Y:S02]  /*5cb0*/  @P5 LEA.HI.X R39, R215, R11, R94, 0x1, P6 ;  /* 0x0000000bd7275211 */ /* 0x000fe400030f0c5e */
[----:B------:R-:W-:-:S13]  /*5cc0*/  ISETP.GT.AND P6, PT, R12, -0x1, PT ;  /* 0xffffffff0c00780c */ /* 0x000fda0003fc4270 */
[----:B------:R-:W-:-:S04]  /*5cd0*/  @!P6 LEA R36, P1, R214, R49, 0x1 ;  /* 0x00000031d624e211 */ /* 0x000fc800078208ff */
[----:B------:R-:W-:Y:S02]  /*5ce0*/  @!P6 LEA.HI.X R37, R214, R11, R95, 0x1, P1 ;  /* 0x0000000bd625e211 */ /* 0x000fe400008f0c5f */
[----:B------:R-:W-:-:S13]  /*5cf0*/  ISETP.NE.AND P1, PT, R83, RZ, PT ;  /* 0x000000ff5300720c */ /* 0x000fda0003f25270 */
[----:B------:R-:W0:Y:S01]  /*5d00*/  @P1 LDS.128 R12, [R51+0x2000] ;  /* 0x00200000330c1984 */ /* 0x000e220000000c00 */
[----:B------:R-:W-:-:S04]  /*5d10*/  @P1 LEA R48, P0, R18, R49, 0x1 ;  /* 0x0000003112301211 */ /* 0x000fc800078008ff */
[----:B------:R-:W-:Y:S02]  /*5d20*/  @P1 LEA.HI.X R49, R18, R11, R211, 0x1, P0 ;  /* 0x0000000b12311211 */ /* 0x000fe400000f0cd3 */
[----:B------:R-:W-:-:S03]  /*5d30*/  ISETP.NE.AND P0, PT, R35, RZ, PT ;  /* 0x000000ff2300720c */ /* 0x000fc60003f05270 */
[----:B0-----:R-:W-:Y:S01]  /*5d40*/  @P1 ST.E.128 desc[UR52][R48.64], R12 ;  /* 0x0000000c30001985 */ /* 0x001fe2000c101d34 */
[----:B------:R-:W-:-:S09]  /*5d50*/  ISETP.NE.AND P1, PT, R97, RZ, PT ;  /* 0x000000ff6100720c */ /* 0x000fd20003f25270 */
[----:B------:R-:W0:Y:S04]  /*5d60*/  @P0 LDS.128 R12, [R50+0x5000] ;  /* 0x00500000320c0984 */ /* 0x000e280000000c00 */
[----:B0-----:R-:W-:Y:S01]  /*5d70*/  @P0 ST.E.128 desc[UR52][R44.64], R12 ;  /* 0x0000000c2c000985 */ /* 0x001fe2000c101d34 */
[----:B------:R-:W-:-:S03]  /*5d80*/  ISETP.NE.AND P0, PT, R98, RZ, PT ;  /* 0x000000ff6200720c */ /* 0x000fc60003f05270 */
[----:B------:R-:W0:Y:S04]  /*5d90*/  @P2 LDS.128 R12, [R51+0x5000] ;  /* 0x00500000330c2984 */ /* 0x000e280000000c00 */
[----:B0-----:R-:W-:Y:S04]  /*5da0*/  @P2 ST.E.128 desc[UR52][R40.64], R12 ;  /* 0x0000000c28002985 */ /* 0x001fe8000c101d34 */
[----:B------:R-:W0:Y:S04]  /*5db0*/  @P3 LDS.128 R12, [R50+0x8000] ;  /* 0x00800000320c3984 */ /* 0x000e280000000c00 */
[----:B0-----:R-:W-:Y:S04]  /*5dc0*/  @P3 ST.E.128 desc[UR52][R46.64], R12 ;  /* 0x0000000c2e003985 */ /* 0x001fe8000c101d34 */
[----:B------:R-:W0:Y:S04]  /*5dd0*/  @P4 LDS.128 R12, [R51+0x8000] ;  /* 0x00800000330c4984 */ /* 0x000e280000000c00 */
[----:B0-----:R-:W-:Y:S04]  /*5de0*/  @P4 ST.E.128 desc[UR52][R42.64], R12 ;  /* 0x0000000c2a004985 */ /* 0x001fe8000c101d34 */
[----:B------:R-:W0:Y:S04]  /*5df0*/  @P5 LDS.128 R32, [R50+0xb000] ;  /* 0x00b0000032205984 */ /* 0x000e280000000c00 */
[----:B0-----:R-:W-:Y:S04]  /*5e00*/  @P5 ST.E.128 desc[UR52][R38.64], R32 ;  /* 0x0000002026005985 */ /* 0x001fe8000c101d34 */
[----:B------:R-:W0:Y:S04]  /*5e10*/  @!P6 LDS.128 R12, [R51+0xb000] ;  /* 0x00b00000330ce984 */ /* 0x000e280000000c00 */
[----:B0-----:R4:W-:Y:S02]  /*5e20*/  @!P6 ST.E.128 desc[UR52][R36.64], R12 ;  /* 0x0000000c2400e985 */ /* 0x0019e4000c101d34 */
.L_x_2900:
[----:B------:R-:W-:Y:S05]  /*5e30*/  BSYNC B0 ;  /* 0x0000000000007941 */ /* 0x000fea0003800000 */
.L_x_2899:
        /* <DEDUP_REMOVED lines=13> */
[----:B0-----:R-:W-:Y:S02]  /*5f10*/  SEL R11, RZ, 0x1, P1 ;  /* 0x00000001ff0b7807 */ /* 0x001fe40000800000 */
[----:B------:R-:W-:Y:S02]  /*5f20*/  SEL R19, R19, RZ, P1 ;  /* 0x000000ff13137207 */ /* 0x000fe40000800000 */
[----:B------:R-:W-:Y:S01]  /*5f30*/  LOP3.LUT R216, R216, R11, RZ, 0x3c, !PT ;  /* 0x0000000bd8d87212 */ /* 0x000fe200078e3cff */
[----:B-1----:R-:W-:Y:S06]  /*5f40*/  @P2 BRA `(.L_x_2901) ;  /* 0xffffffc400642947 */ /* 0x002fec000383ffff */
[----:B----4-:R-:W0:Y:S01]  /*5f50*/  S2R R12, SR_TID.X ;  /* 0x00000000000c7919 */ /* 0x010e220000002100 */
[----:B------:R-:W-:Y:S02]  /*5f60*/  PLOP3.LUT P0, PT, PT, PT, PT, 0x8, 0x0 ;  /* 0x000000000000781c */ /* 0x000fe40003f0e170 */
[----:B0-----:R-:W-:-:S04]  /*5f70*/  SHF.R.U32.HI R12, RZ, 0x7, R12 ;  /* 0x00000007ff0c7819 */ /* 0x001fc8000001160c */
[----:B------:R-:W-:-:S13]  /*5f80*/  ISETP.NE.AND P2, PT, R12, 0x1, PT ;  /* 0x000000010c00780c */ /* 0x000fda0003f45270 */
[----:B------:R-:W-:Y:S05]  /*5f90*/  @!P2 WARPSYNC.ALL ;  /* 0x000000000000a948 */ /* 0x000fea0003800000 */
[----:B------:R-:W-:Y:S06]  /*5fa0*/  @!P2 BAR.ARV 0x9, 0x100 ;  /* 0x024400000000ab1d */ /* 0x000fec0000002000 */
.L_x_2843:
[----:B------:R-:W0:Y:S01]  /*5fb0*/  LDC R0, c[0x0][0x448] ;  /* 0x00011200ff007b82 */ /* 0x000e220000000800 */
[----:B------:R-:W-:-:S07]  /*5fc0*/  IADD3 R5, R208, 0x1, -R207 ;  /* 0x00000001d0057810 */ /* 0x000fce0007ffe8cf */
[----:B------:R-:W1:Y:S01]  /*5fd0*/  LDC.64 R6, c[0x0][0x9e0] ;  /* 0x00027800ff067b82 */ /* 0x000e620000000a00 */
[----:B0-----:R-:W-:Y:S01]  /*5fe0*/  ISETP.NE.AND P1, PT, R0, 0x1, PT ;  /* 0x000000010000780c */ /* 0x001fe20003f25270 */
[----:B------:R-:W-:Y:S01]  /*5ff0*/  VIADD R0, R218, 0x7f ;  /* 0x0000007fda007836 */ /* 0x000fe20000000000 */
[----:B-1----:R-:W-:-:S11]  /*6000*/  ISETP.GE.AND P2, PT, R7, 0x1, PT ;  /* 0x000000010700780c */ /* 0x002fd60003f46270 */
[----:B------:R-:W0:Y:S08]  /*6010*/  @P1 LDC R3, c[0x0][0x44c] ;  /* 0x00011300ff031b82 */ /* 0x000e300000000800 */
[----:B------:R-:W1:Y:S01]  /*6020*/  @P1 LDC R4, c[0x0][0x450] ;  /* 0x00011400ff041b82 */ /* 0x000e620000000800 */
[----:B0-----:R-:W-:-:S05]  /*6030*/  @P1 IMAD.HI.U32 R3, R0, R3, RZ ;  /* 0x0000000300031227 */ /* 0x001fca00078e00ff */
[----:B-1----:R-:W-:-:S05]  /*6040*/  @P1 SHF.R.U32.HI R0, RZ, R4, R3 ;  /* 0x00000004ff001219 */ /* 0x002fca0000011603 */
[----:B------:R-:W-:Y:S01]  /*6050*/  IMAD.IADD R5, R5, 0x1, R0 ;  /* 0x0000000105057824 */ /* 0x000fe200078e0200 */
[----:B------:R-:W-:Y:S06]  /*6060*/  @P0 BRA `(.L_x_2902) ;  /* 0x00000000000c0947 */ /* 0x000fec0003800000 */
[----:B------:R-:W0:Y:S01]  /*6070*/  FENCE.VIEW.ASYNC.G ;  /* 0x00000000000073c6 */ /* 0x000e220000000100 */
[----:B------:R-:W-:Y:S05]  /*6080*/  WARPSYNC.ALL ;  /* 0x0000000000007948 */ /* 0x000fea0003800000 */
[----:B0-----:R-:W-:Y:S06]  /*6090*/  BAR.ARV 0xc, 0x180 ;  /* 0x0306000000007b1d */ /* 0x001fec0000002000 */
.L_x_2902:
        /* <DEDUP_REMOVED lines=13> */
.L_x_2905:
[----:B------:R-:W-:-:S13]  /*6170*/  ISETP.NE.AND P0, PT, R7, 0x1, PT ;  /* 0x000000010700780c */ /* 0x000fda0003f05270 */
[----:B------:R-:W0:Y:S02]  /*6180*/  @P0 LDC.64 R4, c[0x0][0x9e8] ;  /* 0x00027a00ff040b82 */ /* 0x000e240000000a00 */
[----:B0-----:R-:W-:-:S05]  /*6190*/  @P0 IMAD.HI.U32 R4, R3, R4, RZ ;  /* 0x0000000403040227 */ /* 0x001fca00078e00ff */
[----:B------:R-:W-:-:S07]  /*61a0*/  @P0 SHF.R.U32.HI R3, RZ, R5, R4 ;  /* 0x00000005ff030219 */ /* 0x000fce0000011604 */
.L_x_2906:
[----:B------:R-:W-:Y:S05]  /*61b0*/  BSYNC B0 ;  /* 0x0000000000007941 */ /* 0x000fea0003800000 */
.L_x_2904:
[----:B------:R-:W-:-:S05]  /*61c0*/  IMAD R3, R3, R7, R7 ;  /* 0x0000000703037224 */ /* 0x000fca00078e0207 */
[----:B------:R-:W-:-:S07]  /*61d0*/  VIMNMX R0, R0, R3, PT ;  /* 0x0000000300007248 */ /* 0x000fce0003fe0100 */
.L_x_2903:
[----:B------:R-:W0:Y:S01]  /*61e0*/  @P1 LDC R3, c[0x0][0x44c] ;  /* 0x00011300ff031b82 */ /* 0x000e220000000800 */
[----:B------:R-:W-:Y:S01]  /*61f0*/  VIADD R0, R0, 0x5f ;  /* 0x0000005f00007836 */ /* 0x000fe20000000000 */
[----:B------:R-:W-:Y:S01]  /*6200*/  ULDC UR4, c[0x0][0x9dc] ;  /* 0x0002770000047ab9 */ /* 0x000fe20000000800 */
[----:B------:R-:W-:Y:S02]  /*6210*/  IMAD.MOV.U32 R4, RZ, RZ, R218 ;  /* 0x000000ffff047224 */ /* 0x000fe400078e00da */
[----:B------:R-:W-:-:S03]  /*6220*/  IMAD.HI R0, R0, 0x2aaaaaab, RZ ;  /* 0x2aaaaaab00007827 */ /* 0x000fc600078e02ff */
[----:B------:R-:W1:Y:S01]  /*6230*/  @P1 LDC R6, c[0x0][0x450] ;  /* 0x00011400ff061b82 */ /* 0x000e620000000800 */
[----:B0-----:R-:W-:Y:S01]  /*6240*/  @P1 IMAD.HI.U32 R5, R218, R3, RZ ;  /* 0x00000003da051227 */ /* 0x001fe200078e00ff */
[----:B------:R-:W-:-:S04]  /*6250*/  SHF.R.U32.HI R3, RZ, 0x1f, R0 ;  /* 0x0000001fff037819 */ /* 0x000fc80000011600 */
[----:B------:R-:W-:Y:S02]  /*6260*/  LEA.HI.SX32 R3, R0, R3, 0x1c ;  /* 0x0000000300037211 */ /* 0x000fe400078fe2ff */
[----:B-1----:R-:W-:Y:S02]  /*6270*/  @P1 SHF.R.U32.HI R4, RZ, R6, R5 ;  /* 0x00000006ff041219 */ /* 0x002fe40000011605 */
[----:B------:R-:W-:-:S03]  /*6280*/  VIMNMX R176, R176, R3, PT ;  /* 0x00000003b0b07248 */ /* 0x000fc60003fe0100 */
        /* <DEDUP_REMOVED lines=13> */
.L_x_2909:
[----:B------:R-:W-:-:S13]  /*6360*/  ISETP.NE.AND P0, PT, R7, 0x1, PT ;  /* 0x000000010700780c */ /* 0x000fda0003f05270 */
[----:B------:R-:W0:Y:S02]  /*6370*/  @P0 LDC.64 R4, c[0x0][0x9e8] ;  /* 0x00027a00ff040b82 */ /* 0x000e240000000a00 */
[----:B0-----:R-:W-:-:S05]  /*6380*/  @P0 IMAD.HI.U32 R4, R29, R4, RZ ;  /* 0x000000041d040227 */ /* 0x001fca00078e00ff */
[----:B------:R-:W-:-:S07]  /*6390*/  @P0 SHF.R.U32.HI R29, RZ, R5, R4 ;  /* 0x00000005ff1d0219 */ /* 0x000fce0000011604 */
.L_x_2910:
[----:B------:R-:W-:Y:S05]  /*63a0*/  BSYNC B0 ;  /* 0x0000000000007941 */ /* 0x000fea0003800000 */
.L_x_2908:
[----:B------:R-:W-:-:S05]  /*63b0*/  IMAD R29, R29, R7, RZ ;  /* 0x000000071d1d7224 */ /* 0x000fca00078e02ff */
[----:B------:R-:W-:-:S07]  /*63c0*/  VIMNMX R0, R0, R29, !PT ;  /* 0x0000001d00007248 */ /* 0x000fce0007fe0100 */
.L_x_2907:
[----:B------:R-:W-:Y:S01]  /*63d0*/  IMAD.HI R0, R0, 0x2aaaaaab, RZ ;  /* 0x2aaaaaab00007827 */ /* 0x000fe200078e02ff */
[----:B------:R-:W-:Y:S02]  /*63e0*/  PLOP3.LUT P0, PT, PT, PT, PT, 0x80, 0x0 ;  /* 0x000000000000781c */ /* 0x000fe40003f0f070 */
[----:B------:R-:W-:Y:S02]  /*63f0*/  CS2R R6, SRZ ;  /* 0x0000000000067805 */ /* 0x000fe4000001ff00 */
[----:B------:R-:W-:Y:S02]  /*6400*/  CS2R R154, SRZ ;  /* 0x00000000009a7805 */ /* 0x000fe4000001ff00 */
[----:B------:R-:W-:Y:S02]  /*6410*/  CS2R R148, SRZ ;  /* 0x0000000000947805 */ /* 0x000fe4000001ff00 */
[----:B------:R-:W-:Y:S02]  /*6420*/  SHF.R.U32.HI R3, RZ, 0x1f, R0 ;  /* 0x0000001fff037819 */ /* 0x000fe40000011600 */
[----:B------:R-:W-:-:S02]  /*6430*/  CS2R R128, SRZ ;  /* 0x0000000000807805 */ /* 0x000fc4000001ff00 */
[----:B------:R-:W-:Y:S02]  /*6440*/  CS2R R124, SRZ ;  /* 0x00000000007c7805 */ /* 0x000fe4000001ff00 */
[----:B------:R-:W-:Y:S02]  /*6450*/  CS2R R144, SRZ ;  /* 0x0000000000907805 */ /* 0x000fe4000001ff00 */
[----:B------:R-:W-:Y:S01]  /*6460*/  LEA.HI.SX32 R229, R0, R3, 0x1c ;  /* 0x0000000300e57211 */ /* 0x000fe200078fe2ff */
[----:B------:R-:W-:Y:S01]  /*6470*/  IMAD.MOV.U32 R3, RZ, RZ, RZ ;  /* 0x000000ffff037224 */ /* 0x000fe200078e00ff */
[----:B------:R-:W-:Y:S02]  /*6480*/  CS2R R116, SRZ ;  /* 0x0000000000747805 */ /* 0x000fe4000001ff00 */
[----:B------:R-:W-:Y:S02]  /*6490*/  CS2R R112, SRZ ;  /* 0x0000000000707805 */ /* 0x000fe4000001ff00 */
[----:B------:R-:W-:-:S02]  /*64a0*/  VIMNMX R229, RZ, R229, !PT ;  /* 0x000000e5ffe57248 */ /* 0x000fc40007fe0100 */
[----:B------:R-:W-:Y:S02]  /*64b0*/  CS2R R140, SRZ ;  /* 0x00000000008c7805 */ /* 0x000fe4000001ff00 */
[----:B------:R-:W-:Y:S02]  /*64c0*/  CS2R R108, SRZ ;  /* 0x00000000006c7805 */ /* 0x000fe4000001ff00 */
[----:B------:R-:W-:Y:S02]  /*64d0*/  CS2R R104, SRZ ;  /* 0x0000000000687805 */ /* 0x000fe4000001ff00 */
[----:B------:R-:W-:Y:S02]  /*64e0*/  ISETP.GT.AND P1, PT, R176, R229, PT ;  /* 0x000000e5b000720c */ /* 0x000fe40003f24270 */
        /* <DEDUP_REMOVED lines=11> */
[----:B------:R-:W-:Y:S01]  /*65a0*/  CS2R R72, SRZ ;  /* 0x0000000000487805 */ /* 0x000fe2000001ff00 */
[----:B------:R-:W-:Y:S01]  /*65b0*/  IMAD.MOV.U32 R4, RZ, RZ, RZ ;  /* 0x000000ffff047224 */ /* 0x000fe200078e00ff */
        /* <DEDUP_REMOVED lines=8> */
[----:B--2---:R-:W-:Y:S02]  /*6640*/  CS2R R48, SRZ ;  /* 0x0000000000307805 */ /* 0x004fe4000001ff00 */
[----:B---3--:R-:W-:-:S02]  /*6650*/  CS2R R44, SRZ ;  /* 0x00000000002c7805 */ /* 0x008fc4000001ff00 */
        /* <DEDUP_REMOVED lines=34> */
[----:B------:R-:W0:Y:S01]  /*6880*/  S2R R5, SR_TID.X ;  /* 0x0000000000057919 */ /* 0x000e220000002100 */
[----:B------:R-:W-:Y:S01]  /*6890*/  UMOV UR4, 0xffffffff ;  /* 0xffffffff00047882 */ /* 0x000fe20000000000 */
[----:B0-----:R-:W-:-:S05]  /*68a0*/  VIADD R5, R5, 0xffffff80 ;  /* 0xffffff8005057836 */ /* 0x001fca0000000000 */
[----:B------:R-:W-:-:S04]  /*68b0*/  SHF.R.S32.HI R0, RZ, 0x1f, R5 ;  /* 0x0000001fff007819 */ /* 0x000fc80000011405 */
[----:B------:R-:W-:-:S04]  /*68c0*/  LEA.HI R0, R0, R5, RZ, 0x7 ;  /* 0x0000000500007211 */ /* 0x000fc800078f38ff */
[----:B------:R-:W-:Y:S01]  /*68d0*/  SHF.R.S32.HI R13, RZ, 0x7, R0 ;  /* 0x00000007ff0d7819 */ /* 0x000fe20000011400 */
[----:B------:R-:W-:Y:S06]  /*68e0*/  BRA.DIV UR4, `(.L_x_2912) ;  /* 0x0000019a04647947 */ /* 0x000fec000b800000 */
[----:B------:R0:W1:Y:S02]  /*68f0*/  SHFL.IDX PT, R14, R13, RZ, 0x1f ;  /* 0x00001fff0d0e7589 */ /* 0x00006400000e0000 */
.L_x_3218:
[----:B-1----:R-:W-:Y:S01]  /*6900*/  LEA.HI R0, R14, R14, RZ, 0x1 ;  /* 0x0000000e0e007211 */ /* 0x002fe200078f08ff */
        /* <DEDUP_REMOVED lines=12> */
[----:B------:R-:W-:Y:S01]  /*69d0*/  IMAD.U32 R4, RZ, RZ, UR4 ;  /* 0x00000004ff047e24 */ /* 0x000fe2000f8e00ff */
[----:B------:R1:W2:Y:S01]  /*69e0*/  LDC.64 R14, c[0x4][R0] ;  /* 0x01000000000e7b82 */ /* 0x0002a20000000a00 */
        /* <DEDUP_REMOVED lines=8> */
[----:B01----:R-:W-:-:S07]  /*6a70*/  IMAD.MOV.U32 R13, RZ, RZ, RZ ;  /* 0x000000ffff0d7224 */ /* 0x003fce00078e00ff */
[----:B------:R-:W-:-:S07]  /*6a80*/  LEPC R20, `(.L_x_2914) ;  /* 0x000000001014794e */ /* 0x000fce0000000000 */
[----:B--2--5:R-:W-:Y:S05]  /*6a90*/  CALL.ABS.NOINC R14 ;  /* 0x000000000e007343 */ /* 0x024fea0003c00000 */
.L_x_2914:
[----:B------:R-:W-:Y:S05]  /*6aa0*/  BSYNC B6 ;  /* 0x0000000000067941 */ /* 0x000fea0003800000 */
.L_x_2913:
        /* <DEDUP_REMOVED lines=8> */
[----:B------:R1:W2:Y:S03]  /*6b30*/  SYNCS.PHASECHK.TRANS64.TRYWAIT P0, [R23+URZ+0x22800], R0 ;  /* 0x02280000170075a7 */ /* 0x0002a6000800017f */
[----:B--2---:R-:W-:Y:S05]  /*6b40*/  @!P0 NANOSLEEP.SYNCS 0x989680 ;  /* 0x009896800000895d */ /* 0x004fea0003900000 */
[----:B------:R-:W2:Y:S01]  /*6b50*/  @!P0 SYNCS.PHASECHK.TRANS64 P0, [R23+URZ+0x22800], R0 ;  /* 0x02280000170085a7 */ /* 0x000ea2000800007f */
[----:B------:R-:W-:Y:S04]  /*6b60*/  BSSY B0, `(.L_x_2916) ;  /* 0x0000006000007945 */ /* 0x000fe80003800000 */
[----:B--2---:R-:W-:Y:S05]  /*6b70*/  @P0 BRA `(.L_x_2917) ;  /* 0x0000000000100947 */ /* 0x004fea0003800000 */
.L_x_2918:
[----:B--2---:R2:W3:Y:S02]  /*6b80*/  SYNCS.PHASECHK.TRANS64.TRYWAIT P0, [R23+URZ+0x22800], R0 ;  /* 0x02280000170075a7 */ /* 0x0044e4000800017f */
[----:B---3--:R-:W-:Y:S05]  /*6b90*/  @!P0 NANOSLEEP.SYNCS 0x989680 ;  /* 0x009896800000895d */ /* 0x008fea0003900000 */
[----:B------:R-:W3:Y:S02]  /*6ba0*/  @!P0 SYNCS.PHASECHK.TRANS64 P0, [R23+URZ+0x22800], R0 ;  /* 0x02280000170085a7 */ /* 0x000ee4000800007f */
[----:B---3--:R-:W-:Y:S05]  /*6bb0*/  @!P0 BRA `(.L_x_2918) ;  /* 0xfffffffc00f08947 */ /* 0x008fea000383ffff */
.L_x_2917:
[----:B------:R-:W-:Y:S05]  /*6bc0*/  BSYNC B0 ;  /* 0x0000000000007941 */ /* 0x000fea0003800000 */
.L_x_2916:
[----:B------:R-:W-:Y:S05]  /*6bd0*/  BRA `(.L_x_2919) ;  /* 0x0000002c00587947 */ /* 0x000fea0003800000 */
.L_x_2915:
[----:B------:R-:W-:Y:S01]  /*6be0*/  LOP3.LUT P0, RZ, R24, 0x3ff, RZ, 0xc0, !PT ;  /* 0x000003ff18ff7812 */ /* 0x000fe2000780c0ff */
[----:B------:R-:W-:Y:S01]  /*6bf0*/  ULDC.64 UR4, c[0x0][0x3f8] ;  /* 0x0000fe0000047ab9 */ /* 0x000fe20000000a00 */
[----:B-----5:R-:W-:Y:S01]  /*6c00*/  SHF.R.S32.HI R0, RZ, 0x1f, R30 ;  /* 0x0000001fff007819 */ /* 0x020fe2000001141e */
[----:B------:R-:W-:Y:S01]  /*6c10*/  ULDC.64 UR6, c[0x0][0x408] ;  /* 0x0001020000067ab9 */ /* 0x000fe20000000a00 */
[----:B------:R-:W-:Y:S01]  /*6c20*/  IMAD.WIDE.U32 R24, R30, UR4, RZ ;  /* 0x000000041e187c25 */ /* 0x000fe2000f8e00ff */
[----:B------:R-:W-:Y:S03]  /*6c30*/  BSSY B6, `(.L_x_2920) ;  /* 0x0000019000067945 */ /* 0x000fe60003800000 */
[C---:B------:R-:W-:Y:S02]  /*6c40*/  IMAD R3, R0.reuse, UR4, RZ ;  /* 0x0000000400037c24 */ /* 0x040fe4000f8e02ff */
[----:B------:R-:W-:-:S02]  /*6c50*/  IMAD R5, R0, UR6, RZ ;  /* 0x0000000600057c24 */ /* 0x000fc4000f8e02ff */
[C---:B------:R-:W-:Y:S02]  /*6c60*/  IMAD R3, R30.reuse, UR5, R3 ;  /* 0x000000051e037c24 */ /* 0x040fe4000f8e0203 */
[C---:B------:R-:W-:Y:S02]  /*6c70*/  IMAD R5, R30.reuse, UR7, R5 ;  /* 0x000000071e057c24 */ /* 0x040fe4000f8e0205 */
[----:B------:R-:W-:-:S04]  /*6c80*/  IMAD.WIDE.U32 R30, R30, UR6, RZ ;  /* 0x000000061e1e7c25 */ /* 0x000fc8000f8e00ff */
[----:B------:R-:W-:Y:S02]  /*6c90*/  IMAD.IADD R27, R3, 0x1, R25 ;  /* 0x00000001031b7824 */ /* 0x000fe400078e0219 */
[----:B------:R-:W-:Y:S01]  /*6ca0*/  IMAD.IADD R29, R5, 0x1, R31 ;  /* 0x00000001051d7824 */ /* 0x000fe200078e021f */
        /* <DEDUP_REMOVED lines=14> */
[----:B01----:R-:W-:-:S07]  /*6d90*/  IMAD.MOV.U32 R13, RZ, RZ, RZ ;  /* 0x000000ffff0d7224 */ /* 0x003fce00078e00ff */
[----:B------:R-:W-:-:S07]  /*6da0*/  LEPC R20, `(.L_x_2921) ;  /* 0x000000001014794e */ /* 0x000fce0000000000 */
[----:B--2---:R-:W-:Y:S05]  /*6db0*/  CALL.ABS.NOINC R14 ;  /* 0x000000000e007343 */ /* 0x004fea0003c00000 */
.L_x_2921:
[----:B------:R-:W-:Y:S05]  /*6dc0*/  BSYNC B6 ;  /* 0x0000000000067941 */ /* 0x000fea0003800000 */
.L_x_2920:
[----:B------:R-:W-:Y:S01]  /*6dd0*/  ULDC.U8 UR4, c[0x0][0x410] ;  /* 0x0001040000047ab9 */ /* 0x000fe20000000000 */
[----:B------:R-:W-:Y:S01]  /*6de0*/  BSSY B0, `(.L_x_2922) ;  /* 0x00002ad000007945 */ /* 0x000fe20003800000 */
[----:B------:R-:W-:Y:S01]  /*6df0*/  ISETP.NE.AND P0, PT, RZ, UR4, PT ;  /* 0x00000004ff007c0c */ /* 0x000fe2000bf05270 */
[----:B------:R-:W-:-:S12]  /*6e00*/  IMAD.IADD R36, R209, 0x1, R218 ;  /* 0x00000001d1247824 */ /* 0x000fd800078e02da */
[----:B------:R-:W-:Y:S05]  /*6e10*/  @!P0 BRA `(.L_x_2923) ;  /* 0x0000001400848947 */ /* 0x000fea0003800000 */
[----:B------:R-:W1:Y:S01]  /*6e20*/  LDC R20, c[0x0][0x448] ;  /* 0x00011200ff147b82 */ /* 0x000e620000000800 */
[----:B------:R-:W2:Y:S01]  /*6e30*/  S2R R28, SR_TID.X ;  /* 0x00000000001c7919 */ /* 0x000ea20000002100 */
[----:B------:R-:W-:Y:S01]  /*6e40*/  ULDC.64 UR4, c[0x0][0x3f8] ;  /* 0x0000fe0000047ab9 */ /* 0x000fe20000000a00 */
[----:B------:R-:W-:Y:S01]  /*6e50*/  ULDC.64 UR6, c[0x0][0x408] ;  /* 0x0001020000067ab9 */ /* 0x000fe20000000a00 */
[----:B------:R-:W-:Y:S01]  /*6e60*/  IMAD.MOV.U32 R8, RZ, RZ, R24 ;  /* 0x000000ffff087224 */ /* 0x000fe200078e0018 */
[----:B------:R-:W-:Y:S01]  /*6e70*/  SHF.R.S32.HI R38, RZ, 0x1f, R217 ;  /* 0x0000001fff267819 */ /* 0x000fe200000114d9 */
[----:B------:R-:W-:Y:S02]  /*6e80*/  IMAD.MOV.U32 R9, RZ, RZ, R27 ;  /* 0x000000ffff097224 */ /* 0x000fe400078e001b */
[----:B------:R-:W-:Y:S02]  /*6e90*/  IMAD.MOV.U32 R10, RZ, RZ, R30 ;  /* 0x000000ffff0a7224 */ /* 0x000fe400078e001e */
[----:B------:R-:W-:Y:S01]  /*6ea0*/  IMAD.MOV.U32 R11, RZ, RZ, R29 ;  /* 0x000000ffff0b7224 */ /* 0x000fe200078e001d */
[----:B-1----:R-:W-:Y:S01]  /*6eb0*/  ISETP.NE.AND P0, PT, R20, 0x1, PT ;  /* 0x000000011400780c */ /* 0x002fe20003f05270 */
[----:B--2---:R-:W-:-:S12]  /*6ec0*/  VIADD R28, R28, 0xffffff80 ;  /* 0xffffff801c1c7836 */ /* 0x004fd80000000000 */
[----:B------:R-:W1:Y:S01]  /*6ed0*/  @P0 LDC R0, c[0x0][0x44c] ;  /* 0x00011300ff000b82 */ /* 0x000e620000000800 */
[----:B------:R-:W-:-:S04]  /*6ee0*/  SHF.R.S32.HI R21, RZ, 0x1f, R28 ;  /* 0x0000001fff157819 */ /* 0x000fc8000001141c */
[----:B------:R-:W-:-:S03]  /*6ef0*/  LEA.HI R21, R21, R28, RZ, 0x2 ;  /* 0x0000001c15157211 */ /* 0x000fc600078f10ff */
[----:B------:R-:W2:Y:S01]  /*6f00*/  @P0 LDC R5, c[0x0][0x450] ;  /* 0x00011400ff050b82 */ /* 0x000ea20000000800 */
[----:B------:R-:W-:-:S05]  /*6f10*/  LOP3.LUT R21, R21, 0xfffffffc, RZ, 0xc0, !PT ;  /* 0xfffffffc15157812 */ /* 0x000fca00078ec0ff */
[----:B------:R-:W-:-:S04]  /*6f20*/  IMAD.IADD R21, R28, 0x1, -R21 ;  /* 0x000000011c157824 */ /* 0x000fc800078e0a15 */
[----:B------:R-:W-:-:S04]  /*6f30*/  IMAD R3, R21, 0x40, R36 ;  /* 0x0000004015037824 */ /* 0x000fc800078e0224 */
[----:B-1----:R-:W-:-:S05]  /*6f40*/  @P0 IMAD.HI.U32 R0, R3, R0, RZ ;  /* 0x0000000003000227 */ /* 0x002fca00078e00ff */
[----:B--2---:R-:W-:-:S04]  /*6f50*/  @P0 SHF.R.U32.HI R3, RZ, R5, R0 ;  /* 0x00000005ff030219 */ /* 0x004fc80000011600 */
[----:B------:R-:W-:Y:S01]  /*6f60*/  SHF.R.S32.HI R0, RZ, 0x1f, R3 ;  /* 0x0000001fff007819 */ /* 0x000fe20000011403 */
[----:B------:R-:W-:-:S04]  /*6f70*/  IMAD.WIDE.U32 R8, R3, UR4, R8 ;  /* 0x0000000403087c25 */ /* 0x000fc8000f8e0008 */
[C---:B------:R-:W-:Y:S02]  /*6f80*/  IMAD R4, R0.reuse, UR4, RZ ;  /* 0x0000000400047c24 */ /* 0x040fe4000f8e02ff */
[----:B------:R-:W-:Y:S02]  /*6f90*/  IMAD R0, R0, UR6, RZ ;  /* 0x0000000600007c24 */ /* 0x000fe4000f8e02ff */
[C---:B------:R-:W-:Y:S01]  /*6fa0*/  IMAD R5, R3.reuse, UR5, R4 ;  /* 0x0000000503057c24 */ /* 0x040fe2000f8e0204 */
[----:B------:R-:W-:Y:S01]  /*6fb0*/  ULDC.64 UR4, c[0x0][0x3e8] ;  /* 0x0000fa0000047ab9 */ /* 0x000fe20000000a00 */
[C---:B------:R-:W-:Y:S01]  /*6fc0*/  IMAD.WIDE.U32 R10, R3.reuse, UR6, R10 ;  /* 0x00000006030a7c25 */ /* 0x040fe2000f8e000a */
[----:B------:R-:W-:Y:S01]  /*6fd0*/  LEA R4, P0, R8, UR4, 0x1 ;  /* 0x0000000408047c11 */ /* 0x000fe2000f8008ff */
[----:B------:R-:W-:Y:S02]  /*6fe0*/  UMOV UR4, 0xffffffff ;  /* 0xffffffff00047882 */ /* 0x000fe40000000000 */
[----:B------:R-:W-:Y:S01]  /*6ff0*/  IMAD R3, R3, UR7, R0 ;  /* 0x0000000703037c24 */ /* 0x000fe2000f8e0200 */
[----:B------:R-:W-:Y:S01]  /*7000*/  ULDC.64 UR6, c[0x0][0x400] ;  /* 0x0001000000067ab9 */ /* 0x000fe20000000a00 */
[----:B------:R-:W-:Y:S01]  /*7010*/  IMAD.IADD R5, R9, 0x1, R5 ;  /* 0x0000000109057824 */ /* 0x000fe200078e0205 */
[----:B------:R-:W-:Y:S01]  /*7020*/  LEA R7, P1, R10, UR6, 0x1 ;  /* 0x000000060a077c11 */ /* 0x000fe2000f8208ff */
[----:B------:R-:W-:-:S03]  /*7030*/  IMAD.IADD R3, R11, 0x1, R3 ;  /* 0x000000010b037824 */ /* 0x000fc600078e0203 */
[----:B------:R-:W-:Y:S02]  /*7040*/  LEA.HI.X R6, R8, UR5, R5, 0x1, P0 ;  /* 0x0000000508067c11 */ /* 0x000fe400080f0c05 */
[----:B------:R-:W-:Y:S01]  /*7050*/  LEA.HI.X R8, R10, UR7, R3, 0x1, P1 ;  /* 0x000000070a087c11 */ /* 0x000fe200088f0c03 */
[----:B------:R-:W-:Y:S06]  /*7060*/  BRA.DIV UR4, `(.L_x_2924) ;  /* 0x0000019204a87947 */ /* 0x000fec000b800000 */
[----:B------:R1:W2:Y:S04]  /*7070*/  SHFL.IDX PT, R3, R6, RZ, 0x1c1f ;  /* 0x001c1fff06037589 */ /* 0x0002a800000e0000 */
[----:B------:R1:W3:Y:S04]  /*7080*/  SHFL.IDX PT, R0, R4, RZ, 0x1c1f ;  /* 0x001c1fff04007589 */ /* 0x0002e800000e0000 */
[----:B------:R1:W4:Y:S04]  /*7090*/  SHFL.IDX PT, R5, R8, RZ, 0x1c1f ;  /* 0x001c1fff08057589 */ /* 0x00032800000e0000 */
[----:B------:R1:W0:Y:S02]  /*70a0*/  SHFL.IDX PT, R14, R7, RZ, 0x1c1f ;  /* 0x001c1fff070e7589 */ /* 0x00022400000e0000 */
.L_x_3224:
[----:B------:R-:W-:Y:S01]  /*70b0*/  IMAD R27, R207, R20, RZ ;  /* 0x00000014cf1b7224 */ /* 0x000fe200078e02ff */
[----:B------:R-:W-:Y:S01]  /*70c0*/  BSSY B1, `(.L_x_2925) ;  /* 0x000001d000017945 */ /* 0x000fe20003800000 */
[----:B------:R-:W-:Y:S02]  /*70d0*/  CS2R R32, SRZ ;  /* 0x0000000000207805 */ /* 0x000fe4000001ff00 */
[----:B------:R-:W-:Y:S02]  /*70e0*/  CS2R R20, SRZ ;  /* 0x0000000000147805 */ /* 0x000fe4000001ff00 */
[----:B------:R-:W-:Y:S02]  /*70f0*/  CS2R R30, SRZ ;  /* 0x00000000001e7805 */ /* 0x000fe4000001ff00 */
[----:B------:R-:W-:Y:S02]  /*7100*/  ISETP.GE.AND P0, PT, R36, R27, PT ;  /* 0x0000001b2400720c */ /* 0x000fe40003f06270 */
[----:B------:R-:W-:-:S11]  /*7110*/  CS2R R24, SRZ ;  /* 0x0000000000187805 */ /* 0x000fd6000001ff00 */
[----:B------:R-:W-:Y:S05]  /*7120*/  @P0 BRA `(.L_x_2926) ;  /* 0x0000000000580947 */ /* 0x000fea0003800000 */
[----:B------:R-:W-:Y:S01]  /*7130*/  ULDC UR4, c[0x0][0x3f4] ;  /* 0x0000fd0000047ab9 */ /* 0x000fe20000000800 */
[----:B---3--:R-:W-:Y:S01]  /*7140*/  IMAD.MOV.U32 R10, RZ, RZ, R0 ;  /* 0x000000ffff0a7224 */ /* 0x008fe200078e0000 */
[----:B------:R-:W-:Y:S01]  /*7150*/  ISETP.GE.AND P3, PT, R217, UR4, PT ;  /* 0x00000004d9007c0c */ /* 0x000fe2000bf66270 */
[----:B--2---:R-:W-:Y:S01]  /*7160*/  IMAD.MOV.U32 R11, RZ, RZ, R3 ;  /* 0x000000ffff0b7224 */ /* 0x004fe200078e0003 */
[----:B------:R-:W-:Y:S01]  /*7170*/  ISETP.GE.AND P2, PT, R204, UR4, PT ;  /* 0x00000004cc007c0c */ /* 0x000fe2000bf46270 */
[----:B----4-:R-:W-:Y:S01]  /*7180*/  IMAD.MOV.U32 R15, RZ, RZ, R5 ;  /* 0x000000ffff0f7224 */ /* 0x010fe200078e0005 */
[----:B------:R-:W-:-:S09]  /*7190*/  CS2R R30, SRZ ;  /* 0x00000000001e7805 */ /* 0x000fd2000001ff00 */
[C---:B------:R-:W-:Y:S01]  /*71a0*/  @!P3 IMAD.SHL.U32 R35, R217.reuse, 0x2, RZ ;  /* 0x00000002d923b824 */ /* 0x040fe200078e00ff */
[----:B------:R-:W-:Y:S02]  /*71b0*/  @!P3 SHF.L.U64.HI R20, R217, 0x1, R38 ;  /* 0x00000001d914b819 */ /* 0x000fe40000010226 */
[----:B------:R-:W-:Y:S02]  /*71c0*/  CS2R R32, SRZ ;  /* 0x0000000000207805 */ /* 0x000fe4000001ff00 */
[----:B------:R-:W-:Y:S01]  /*71d0*/  CS2R R24, SRZ ;  /* 0x0000000000187805 */ /* 0x000fe2000001ff00 */
[----:B------:R-:W-:Y:S01]  /*71e0*/  @!P2 IMAD.WIDE R10, R204, 0x2, R10 ;  /* 0x00000002cc0aa825 */ /* 0x000fe200078e020a */
[-C--:B------:R-:W-:Y:S02]  /*71f0*/  @!P3 IADD3 R28, P0, R0, R35.reuse, RZ ;  /* 0x00000023001cb210 */ /* 0x080fe40007f1e0ff */
[----:B0-----:R-:W-:Y:S01]  /*7200*/  @!P3 IADD3 R34, P1, R14, R35, RZ ;  /* 0x000000230e22b210 */ /* 0x001fe20007f3e0ff */
[----:B------:R-:W-:Y:S01]  /*7210*/  @!P2 IMAD.WIDE R12, R204, 0x2, R14 ;  /* 0x00000002cc0ca825 */ /* 0x000fe200078e020e */
[----:B------:R0:W5:Y:S03]  /*7220*/  @!P2 LD.E.64 R30, desc[UR52][R10.64] ;  /* 0x000000340a1ea980 */ /* 0x000166000c101b00 */
[--C-:B------:R-:W-:Y:S01]  /*7230*/  @!P3 IMAD.X R29, R3, 0x1, R20.reuse, P0 ;  /* 0x00000001031db824 */ /* 0x100fe200000e0614 */
[----:B------:R0:W5:Y:S01]  /*7240*/  @!P2 LD.E.64 R32, desc[UR52][R12.64] ;  /* 0x000000340c20a980 */ /* 0x000162000c101b00 */
[----:B------:R-:W-:Y:S01]  /*7250*/  @!P3 IMAD.X R35, R5, 0x1, R20, P1 ;  /* 0x000000010523b824 */ /* 0x000fe200008e0614 */
[----:B------:R-:W-:-:S02]  /*7260*/  CS2R R20, SRZ ;  /* 0x0000000000147805 */ /* 0x000fc4000001ff00 */
[----:B------:R0:W5:Y:S04]  /*7270*/  @!P3 LD.E.64 R24, desc[UR52][R28.64] ;  /* 0x000000341c18b980 */ /* 0x000168000c101b00 */
[----:B------:R0:W5:Y:S02]  /*7280*/  @!P3 LD.E.64 R20, desc[UR52][R34.64] ;  /* 0x000000342214b980 */ /* 0x000164000c101b00 */
.L_x_2926:
[----:B------:R-:W-:Y:S05]  /*7290*/  BSYNC B1 ;  /* 0x0000000000017941 */ /* 0x000fea0003800000 */
.L_x_2925:
[----:B---3-5:R-:W-:Y:S01]  /*72a0*/  IMAD.MOV.U32 R0, RZ, RZ, R32 ;  /* 0x000000ffff007224 */ /* 0x028fe200078e0020 */
[----:B------:R-:W-:Y:S01]  /*72b0*/  UMOV UR4, 0xffffffff ;  /* 0xffffffff00047882 */ /* 0x000fe20000000000 */
[----:B--2---:R-:W-:Y:S01]  /*72c0*/  IMAD.MOV.U32 R3, RZ, RZ, R33 ;  /* 0x000000ffff037224 */ /* 0x004fe200078e0021 */
[----:B0-----:R-:W-:Y:S01]  /*72d0*/  CS2R R28, SRZ ;  /* 0x00000000001c7805 */ /* 0x001fe2000001ff00 */
[----:B----4-:R-:W-:Y:S02]  /*72e0*/  IMAD.MOV.U32 R5, RZ, RZ, R20 ;  /* 0x000000ffff057224 */ /* 0x010fe400078e0014 */
        /* <DEDUP_REMOVED lines=9> */
[----:B------:R-:W-:Y:S06]  /*7380*/  BRA.DIV UR4, `(.L_x_2927) ;  /* 0x0000019204507947 */ /* 0x000fec000b800000 */
[----:B------:R0:W2:Y:S04]  /*7390*/  SHFL.IDX PT, R3, R6, 0x1, 0x1c1f ;  /* 0x003c1f0006037f89 */ /* 0x0000a800000e0000 */
[----:B------:R0:W3:Y:S04]  /*73a0*/  SHFL.IDX PT, R0, R4, 0x1, 0x1c1f ;  /* 0x003c1f0004007f89 */ /* 0x0000e800000e0000 */
[----:B------:R0:W4:Y:S04]  /*73b0*/  SHFL.IDX PT, R5, R8, 0x1, 0x1c1f ;  /* 0x003c1f0008057f89 */ /* 0x00012800000e0000 */
[----:B------:R0:W0:Y:S02]  /*73c0*/  SHFL.IDX PT, R14, R7, 0x1, 0x1c1f ;  /* 0x003c1f00070e7f89 */ /* 0x00002400000e0000 */
.L_x_3230:
[----:B01----:R-:W5:Y:S04]  /*73d0*/  LDL R7, [R1+0x10] ;  /* 0x0000100001077983 */ /* 0x003f680000100800 */
[----:B------:R-:W2:Y:S01]  /*73e0*/  LDL R39, [R1+0x1c] ;  /* 0x00001c0001277983 */ /* 0x000ea20000100800 */
[----:B------:R-:W-:Y:S01]  /*73f0*/  VIADD R4, R36, 0x40 ;  /* 0x0000004024047836 */ /* 0x000fe20000000000 */
[----:B------:R-:W-:Y:S01]  /*7400*/  BSSY B1, `(.L_x_2928) ;  /* 0x0000021000017945 */ /* 0x000fe20003800000 */
[----:B------:R-:W-:Y:S02]  /*7410*/  CS2R R10, SRZ ;  /* 0x00000000000a7805 */ /* 0x000fe4000001ff00 */
[----:B------:R-:W-:Y:S02]  /*7420*/  CS2R R8, SRZ ;  /* 0x0000000000087805 */ /* 0x000fe4000001ff00 */
[----:B------:R-:W-:-:S02]  /*7430*/  CS2R R12, SRZ ;  /* 0x00000000000c7805 */ /* 0x000fc4000001ff00 */
[----:B------:R-:W-:Y:S02]  /*7440*/  ISETP.GE.AND P0, PT, R4, R27, PT ;  /* 0x0000001b0400720c */ /* 0x000fe40003f06270 */
[----:B-----5:R-:W-:-:S04]  /*7450*/  LEA.HI R6, R7, R7, RZ, 0x1 ;  /* 0x0000000707067211 */ /* 0x020fc800078f08ff */
[----:B------:R-:W-:Y:S01]  /*7460*/  LOP3.LUT R6, R6, 0xfffffffe, RZ, 0xc0, !PT ;  /* 0xfffffffe06067812 */ /* 0x000fe200078ec0ff */
[----:B--2---:R-:W-:-:S04]  /*7470*/  IMAD.SHL.U32 R37, R39, 0x40, RZ ;  /* 0x0000004027257824 */ /* 0x004fc800078e00ff */
[----:B------:R-:W-:-:S05]  /*7480*/  IMAD.IADD R6, R7, 0x1, -R6 ;  /* 0x0000000107067824 */ /* 0x000fca00078e0a06 */
[----:B------:R-:W-:Y:S01]  /*7490*/  SHF.L.U32 R36, R6, 0x1f, RZ ;  /* 0x0000001f06247819 */ /* 0x000fe200000006ff */
[----:B------:R-:W-:Y:S06]  /*74a0*/  @P0 BRA `(.L_x_2929) ;  /* 0x0000000000580947 */ /* 0x000fec0003800000 */
[----:B------:R-:W-:Y:S01]  /*74b0*/  ULDC UR4, c[0x0][0x3f4] ;  /* 0x0000fd0000047ab9 */ /* 0x000fe20000000800 */
[----:B---3--:R-:W-:Y:S01]  /*74c0*/  IMAD.MOV.U32 R6, RZ, RZ, R0 ;  /* 0x000000ffff067224 */ /* 0x008fe200078e0000 */
[----:B------:R-:W-:Y:S01]  /*74d0*/  ISETP.GE.AND P3, PT, R217, UR4, PT ;  /* 0x00000004d9007c0c */ /* 0x000fe2000bf66270 */
[----:B------:R-:W-:Y:S01]  /*74e0*/  IMAD.MOV.U32 R7, RZ, RZ, R3 ;  /* 0x000000ffff077224 */ /* 0x000fe200078e0003 */
        /* <DEDUP_REMOVED lines=9> */
[----:B------:R-:W-:Y:S01]  /*7580*/  @!P3 IADD3 R4, P1, R14, R11, RZ ;  /* 0x0000000b0e04b210 */ /* 0x000fe20007f3e0ff */
        /* <DEDUP_REMOVED lines=8> */
.L_x_2929:
[----:B------:R-:W-:Y:S05]  /*7610*/  BSYNC B1 ;  /* 0x0000000000017941 */ /* 0x000fea0003800000 */
.L_x_2928:
[----:B0-----:R-:W0:Y:S01]  /*7620*/  S2R R14, SR_TID.X ;  /* 0x00000000000e7919 */ /* 0x001e220000002100 */
[----:B------:R-:W1:Y:S01]  /*7630*/  SYNCS.PHASECHK.TRANS64.TRYWAIT P0, [R23+URZ+0x22800], R36 ;  /* 0x02280024170075a7 */ /* 0x000e62000800017f */
[----:B------:R-:W-:Y:S01]  /*7640*/  LOP3.LUT R37, R37, 0x1c0, RZ, 0xc0, !PT ;  /* 0x000001c025257812 */ /* 0x000fe200078ec0ff */
[----:B-----5:R-:W-:Y:S01]  /*7650*/  IMAD.MOV.U32 R3, RZ, RZ, R28 ;  /* 0x000000ffff037224 */ /* 0x020fe200078e001c */
[----:B------:R-:W-:Y:S01]  /*7660*/  VIADDMNMX R40, R27, -R218, 0x80, PT ;  /* 0x000000801b287446 */ /* 0x000fe200038009da */
[----:B------:R-:W-:Y:S01]  /*7670*/  IMAD.MOV.U32 R4, RZ, RZ, R10 ;  /* 0x000000ffff047224 */ /* 0x000fe200078e000a */
[----:B---3--:R-:W-:Y:S01]  /*7680*/  LOP3.LUT R0, R37, 0x18, R16, 0xf8, !PT ;  /* 0x0000001825007812 */ /* 0x008fe200078ef810 */
[----:B----4-:R-:W-:Y:S01]  /*7690*/  IMAD.MOV.U32 R5, RZ, RZ, R11 ;  /* 0x000000ffff057224 */ /* 0x010fe200078e000b */
[----:B------:R-:W-:Y:S01]  /*76a0*/  SHF.R.U32.HI R37, RZ, 0x3, R37 ;  /* 0x00000003ff257819 */ /* 0x000fe20000011625 */
[----:B------:R-:W-:Y:S01]  /*76b0*/  IMAD.MOV.U32 R6, RZ, RZ, R8 ;  /* 0x000000ffff067224 */ /* 0x000fe200078e0008 */
[----:B------:R-:W-:Y:S01]  /*76c0*/  PRMT R45, R3, 0x7610, R45 ;  /* 0x00007610032d7816 */ /* 0x000fe2000000002d */
[----:B------:R-:W-:Y:S01]  /*76d0*/  IMAD.MOV.U32 R3, RZ, RZ, R29 ;  /* 0x000000ffff037224 */ /* 0x000fe200078e001d */
[----:B------:R-:W-:Y:S01]  /*76e0*/  LOP3.LUT R0, R0, R37, RZ, 0x3c, !PT ;  /* 0x0000002500007212 */ /* 0x000fe200078e3cff */
[----:B------:R-:W-:Y:S01]  /*76f0*/  BSSY B1, `(.L_x_2930) ;  /* 0x0000014000017945 */ /* 0x000fe20003800000 */
[----:B------:R-:W-:Y:S01]  /*7700*/  PRMT R46, R4, 0x5410, R5 ;  /* 0x00005410042e7816 */ /* 0x000fe20000000005 */
[----:B------:R-:W-:Y:S01]  /*7710*/  IMAD.MOV.U32 R4, RZ, RZ, R9 ;  /* 0x000000ffff047224 */ /* 0x000fe200078e0009 */
[----:B------:R-:W-:Y:S01]  /*7720*/  PRMT R45, R45, 0x5410, R3 ;  /* 0x000054102d2d7816 */ /* 0x000fe20000000003 */
[----:B------:R-:W-:Y:S01]  /*7730*/  IMAD.MOV.U32 R5, RZ, RZ, R12 ;  /* 0x000000ffff057224 */ /* 0x000fe200078e000c */
[----:B------:R-:W-:-:S02]  /*7740*/  PRMT R47, R6, 0x7610, R47 ;  /* 0x00007610062f7816 */ /* 0x000fc4000000002f */
[----:B------:R-:W-:Y:S02]  /*7750*/  LOP3.LUT P2, RZ, R39, 0x4, RZ, 0xc0, !PT ;  /* 0x0000000427ff7812 */ /* 0x000fe4000784c0ff */
[----:B------:R-:W-:Y:S02]  /*7760*/  PRMT R47, R47, 0x5410, R4 ;  /* 0x000054102f2f7816 */ /* 0x000fe40000000004 */
[----:B------:R-:W-:Y:S01]  /*7770*/  PRMT R48, R5, 0x7610, R48 ;  /* 0x0000761005307816 */ /* 0x000fe20000000030 */
[----:B------:R-:W-:Y:S01]  /*7780*/  IMAD.MOV.U32 R5, RZ, RZ, R13 ;  /* 0x000000ffff057224 */ /* 0x000fe200078e000d */
[----:B------:R-:W-:Y:S01]  /*7790*/  ISETP.GE.AND P1, PT, R209, R40, PT ;  /* 0x00000028d100720c */ /* 0x000fe20003f26270 */
[----:B0-----:R-:W-:-:S05]  /*77a0*/  VIADD R14, R14, 0xffffff80 ;  /* 0xffffff800e0e7836 */ /* 0x001fca0000000000 */
[----:B------:R-:W-:-:S04]  /*77b0*/  SHF.R.S32.HI R7, RZ, 0x1f, R14 ;  /* 0x0000001fff077819 */ /* 0x000fc8000001140e */
[----:B------:R-:W-:-:S04]  /*77c0*/  LEA.HI R7, R7, R14, RZ, 0x5 ;  /* 0x0000000e07077211 */ /* 0x000fc800078f28ff */
[----:B------:R-:W-:-:S05]  /*77d0*/  SHF.R.S32.HI R7, RZ, 0x5, R7 ;  /* 0x00000005ff077819 */ /* 0x000fca0000011407 */
[----:B------:R-:W-:-:S04]  /*77e0*/  IMAD R0, R7, 0x200, R0 ;  /* 0x0000020007007824 */ /* 0x000fc800078e0200 */
[----:B------:R-:W-:-:S04]  /*77f0*/  IMAD R3, R0, 0x2, R23 ;  /* 0x0000000200037824 */ /* 0x000fc800078e0217 */
[C---:B------:R-:W-:Y:S02]  /*7800*/  VIADD R4, R3.reuse, 0x18400 ;  /* 0x0001840003047836 */ /* 0x040fe40000000000 */
[----:B------:R-:W-:Y:S01]  /*7810*/  VIADD R0, R3, 0x18440 ;  /* 0x0001844003007836 */ /* 0x000fe20000000000 */
[----:B-1----:R-:W-:Y:S06]  /*7820*/  @!P0 BRA `(.L_x_2931) ;  /* 0x0000018c00988947 */ /* 0x002fec0003800000 */
.L_x_3231:
[----:B------:R-:W-:Y:S05]  /*7830*/  BSYNC B1 ;  /* 0x0000000000017941 */ /* 0x000fea0003800000 */
.L_x_2930:
[----:B------:R-:W-:Y:S01]  /*7840*/  BSSY B1, `(.L_x_2932) ;  /* 0x000005f000017945 */ /* 0x000fe20003800000 */
[----:B------:R-:W-:Y:S01]  /*7850*/  PRMT R48, R48, 0x5410, R5 ;  /* 0x0000541030307816 */ /* 0x000fe20000000005 */
[----:B------:R-:W-:Y:S02]  /*7860*/  @P2 VIADD R0, R4, 0xffffffc0 ;  /* 0xffffffc004002836 */ /* 0x000fe40000000000 */
[----:B------:R-:W-:Y:S05]  /*7870*/  @P1 BRA `(.L_x_2933) ;  /* 0x00000004006c1947 */ /* 0x000fea0003800000 */
[----:B------:R-:W1:Y:S01]  /*7880*/  LDC R4, c[0x0][0x3f4] ;  /* 0x0000fd00ff047b82 */ /* 0x000e620000000800 */
[----:B------:R-:W-:Y:S01]  /*7890*/  BSSY B2, `(.L_x_2934) ;  /* 0x000002e000027945 */ /* 0x000fe20003800000 */
[-C--:B-1----:R-:W-:Y:S02]  /*78a0*/  ISETP.GE.AND P0, PT, R204, R4.reuse, PT ;  /* 0x00000004cc00720c */ /* 0x082fe40003f06270 */
[----:B------:R-:W-:-:S11]  /*78b0*/  ISETP.GE.AND P1, PT, R217, R4, PT ;  /* 0x00000004d900720c */ /* 0x000fd60003f26270 */
[----:B------:R-:W-:Y:S05]  /*78c0*/  @P0 BRA `(.L_x_2935) ;  /* 0x0000000000a80947 */ /* 0x000fea0003800000 */
[----:B------:R-:W1:Y:S01]  /*78d0*/  LDS.128 R4, [R3+0x18400] ;  /* 0x0184000003047984 */ /* 0x000e620000000c00 */
[----:B------:R-:W-:Y:S02]  /*78e0*/  SHF.R.U32.HI R14, RZ, 0x10, R31 ;  /* 0x00000010ff0e7819 */ /* 0x000fe4000001161f */
[----:B------:R-:W-:Y:S02]  /*78f0*/  SHF.R.U32.HI R34, RZ, 0x10, R33 ;  /* 0x00000010ff227819 */ /* 0x000fe40000011621 */
[----:B------:R-:W-:Y:S01]  /*7900*/  SHF.R.U64 R39, R30, 0x10, R31 ;  /* 0x000000101e277819 */ /* 0x000fe2000000121f */
[----:B------:R-:W-:Y:S01]  /*7910*/  HADD2.F32 R31, -RZ, R43.H0_H0 ;  /* 0x2000002bff1f7230 */ /* 0x000fe20000004100 */
[----:B------:R-:W-:Y:S01]  /*7920*/  SHF.R.U64 R38, R32, 0x10, R33 ;  /* 0x0000001020267819 */ /* 0x000fe20000001221 */
[----:B------:R-:W-:Y:S02]  /*7930*/  HADD2.F32 R34, -RZ, R34.H0_H0 ;  /* 0x20000022ff227230 */ /* 0x000fe40000004100 */
[----:B------:R-:W-:-:S02]  /*7940*/  HADD2.F32 R32, -RZ, R14.H0_H0 ;  /* 0x2000000eff207230 */ /* 0x000fc40000004100 */
[----:B------:R-:W-:Y:S02]  /*7950*/  HADD2.F32 R33, -RZ, R41.H0_H0 ;  /* 0x20000029ff217230 */ /* 0x000fe40000004100 */
[--C-:B-1----:R-:W-:Y:S02]  /*7960*/  HADD2.F32 R27, -RZ, R7.reuse.H0_H0 ;  /* 0x20000007ff1b7230 */ /* 0x102fe40000004100 */
[----:B------:R-:W-:Y:S02]  /*7970*/  HADD2.F32 R30, -RZ, R7.H1_H1 ;  /* 0x30000007ff1e7230 */ /* 0x000fe40000004100 */
[--C-:B------:R-:W-:Y:S02]  /*7980*/  HADD2.F32 R7, -RZ, R4.reuse.H0_H0 ;  /* 0x20000004ff077230 */ /* 0x100fe40000004100 */
[----:B------:R-:W-:Y:S02]  /*7990*/  HADD2.F32 R4, -RZ, R4.H1_H1 ;  /* 0x30000004ff047230 */ /* 0x000fe40000004100 */
[C---:B0-----:R-:W-:Y:S01]  /*79a0*/  FMUL.FTZ R36, R30.reuse, R34 ;  /* 0x000000221e247220 */ /* 0x041fe20000410000 */
[----:B------:R-:W-:Y:S01]  /*79b0*/  FMUL.FTZ R35, R30, R32 ;  /* 0x000000201e237220 */ /* 0x000fe20000410000 */
[----:B------:R-:W-:-:S02]  /*79c0*/  HADD2.F32 R14, -RZ, R6.H0_H0 ;  /* 0x20000006ff0e7230 */ /* 0x000fc40000004100 */
[C---:B------:R-:W-:Y:S01]  /*79d0*/  FMUL.FTZ R30, R4.reuse, R33 ;  /* 0x00000021041e7220 */ /* 0x040fe20000410000 */
[C---:B------:R-:W-:Y:S01]  /*79e0*/  FFMA.FTZ R36, R27.reuse, R32, -R36 ;  /* 0x000000201b247223 */ /* 0x040fe20000010824 */
[----:B------:R-:W-:Y:S01]  /*79f0*/  FFMA.FTZ R37, R27, R34, R35 ;  /* 0x000000221b257223 */ /* 0x000fe20000010023 */
[----:B------:R-:W-:Y:S02]  /*7a00*/  HADD2.F32 R15, -RZ, R6.H1_H1 ;  /* 0x30000006ff0f7230 */ /* 0x000fe40000004100 */
[-C--:B------:R-:W-:Y:S01]  /*7a10*/  FMUL.FTZ R34, R4, R31.reuse ;  /* 0x0000001f04227220 */ /* 0x080fe20000410000 */
[C---:B------:R-:W-:Y:S01]  /*7a20*/  FFMA.FTZ R32, R7.reuse, R31, -R30 ;  /* 0x0000001f07207223 */ /* 0x040fe2000001081e */
[----:B------:R-:W-:Y:S02]  /*7a30*/  HADD2.F32 R6, -RZ, R5.H0_H0 ;  /* 0x20000005ff067230 */ /* 0x000fe40000004100 */
[----:B------:R-:W-:Y:S02]  /*7a40*/  HADD2.F32 R31, -RZ, R41.H1_H1 ;  /* 0x30000029ff1f7230 */ /* 0x000fe40000004100 */
[----:B------:R-:W-:Y:S01]  /*7a50*/  FFMA.FTZ R33, R7, R33, R34 ;  /* 0x0000002107217223 */ /* 0x000fe20000010022 */
[----:B------:R-:W-:-:S02]  /*7a60*/  HADD2.F32 R27, -RZ, R43.H1_H1 ;  /* 0x3000002bff1b7230 */ /* 0x000fc40000004100 */
[----:B------:R-:W-:Y:S02]  /*7a70*/  HADD2.F32 R5, -RZ, R5.H1_H1 ;  /* 0x30000005ff057230 */ /* 0x000fe40000004100 */
[C---:B------:R-:W-:Y:S01]  /*7a80*/  FMUL.FTZ R35, R15.reuse, R31 ;  /* 0x0000001f0f237220 */ /* 0x040fe20000410000 */
[----:B------:R-:W-:Y:S02]  /*7a90*/  HADD2.F32 R30, -RZ, R38.H0_H0 ;  /* 0x20000026ff1e7230 */ /* 0x000fe40000004100 */
[-C--:B------:R-:W-:Y:S01]  /*7aa0*/  FMUL.FTZ R34, R15, R27.reuse ;  /* 0x0000001b0f227220 */ /* 0x080fe20000410000 */
[----:B------:R-:W-:Y:S02]  /*7ab0*/  HADD2.F32 R4, -RZ, R39.H0_H0 ;  /* 0x20000027ff047230 */ /* 0x000fe40000004100 */
[C---:B------:R-:W-:Y:S01]  /*7ac0*/  FFMA.FTZ R35, R14.reuse, R27, -R35 ;  /* 0x0000001b0e237223 */ /* 0x040fe20000010823 */
[C---:B------:R-:W-:Y:S01]  /*7ad0*/  FMUL.FTZ R7, R5.reuse, R30 ;  /* 0x0000001e05077220 */ /* 0x040fe20000410000 */
[----:B------:R-:W-:Y:S01]  /*7ae0*/  FFMA.FTZ R34, R14, R31, R34 ;  /* 0x0000001f0e227223 */ /* 0x000fe20000010022 */
[----:B------:R-:W-:-:S02]  /*7af0*/  FMUL.FTZ R15, R5, R4 ;  /* 0x00000004050f7220 */ /* 0x000fc40000410000 */
[C---:B------:R-:W-:Y:S01]  /*7b00*/  FFMA.FTZ R5, R6.reuse, R4, -R7 ;  /* 0x0000000406057223 */ /* 0x040fe20000010807 */
[----:B------:R-:W-:Y:S01]  /*7b10*/  F2FP.F16.F32.PACK_AB R7, R37, R36 ;  /* 0x000000242507723e */ /* 0x000fe200000000ff */
[----:B------:R-:W-:Y:S01]  /*7b20*/  FFMA.FTZ R30, R6, R30, R15 ;  /* 0x0000001e061e7223 */ /* 0x000fe2000001000f */
[----:B------:R-:W-:Y:S02]  /*7b30*/  F2FP.F16.F32.PACK_AB R6, R34, R35 ;  /* 0x000000232206723e */ /* 0x000fe400000000ff */
[----:B------:R-:W-:Y:S02]  /*7b40*/  F2FP.F16.F32.PACK_AB R4, R33, R32 ;  /* 0x000000202104723e */ /* 0x000fe400000000ff */
[----:B------:R-:W-:-:S05]  /*7b50*/  F2FP.F16.F32.PACK_AB R5, R30, R5 ;  /* 0x000000051e05723e */ /* 0x000fca00000000ff */
[----:B------:R1:W-:Y:S02]  /*7b60*/  STS.128 [R3+0x18400], R4 ;  /* 0x0184000403007388 */ /* 0x0003e40000000c00 */
.L_x_2935:
[----:B------:R-:W-:Y:S05]  /*7b70*/  BSYNC B2 ;  /* 0x0000000000027941 */ /* 0x000fea0003800000 */
.L_x_2934:
[----:B------:R-:W-:Y:S05]  /*7b80*/  @P1 BRA `(.L_x_2933) ;  /* 0x0000000000a81947 */ /* 0x000fea0003800000 */
[----:B-1----:R-:W1:Y:S01]  /*7b90*/  LDS.128 R4, [R0] ;  /* 0x0000000000047984 */ /* 0x002e620000000c00 */
[----:B------:R-:W-:Y:S01]  /*7ba0*/  SHF.R.U64 R35, R24, 0x10, R25 ;  /* 0x0000001018237819 */ /* 0x000fe20000001219 */
[----:B------:R-:W-:Y:S01]  /*7bb0*/  HADD2.F32 R27, -RZ, R42.H0_H0 ;  /* 0x2000002aff1b7230 */ /* 0x000fe20000004100 */
[----:B------:R-:W-:Y:S01]  /*7bc0*/  SHF.R.U32.HI R30, RZ, 0x10, R21 ;  /* 0x00000010ff1e7819 */ /* 0x000fe20000011615 */
[----:B------:R-:W-:Y:S01]  /*7bd0*/  HADD2.F32 R24, -RZ, R44.H0_H0 ;  /* 0x2000002cff187230 */ /* 0x000fe20000004100 */
[----:B------:R-:W-:Y:S02]  /*7be0*/  SHF.R.U32.HI R25, RZ, 0x10, R25 ;  /* 0x00000010ff197819 */ /* 0x000fe40000011619 */
[----:B------:R-:W-:Y:S01]  /*7bf0*/  SHF.R.U64 R33, R20, 0x10, R21 ;  /* 0x0000001014217819 */ /* 0x000fe20000001215 */
[----:B------:R-:W-:Y:S02]  /*7c00*/  HADD2.F32 R30, -RZ, R30.H0_H0 ;  /* 0x2000001eff1e7230 */ /* 0x000fe40000004100 */
[----:B------:R-:W-:-:S02]  /*7c10*/  HADD2.F32 R25, -RZ, R25.H0_H0 ;  /* 0x20000019ff197230 */ /* 0x000fc40000004100 */
[--C-:B-1----:R-:W-:Y:S02]  /*7c20*/  HADD2.F32 R20, -RZ, R7.reuse.H0_H0 ;  /* 0x20000007ff147230 */ /* 0x102fe40000004100 */
[----:B------:R-:W-:Y:S02]  /*7c30*/  HADD2.F32 R21, -RZ, R7.H1_H1 ;  /* 0x30000007ff157230 */ /* 0x000fe40000004100 */
[--C-:B------:R-:W-:Y:S02]  /*7c40*/  HADD2.F32 R7, -RZ, R4.reuse.H0_H0 ;  /* 0x20000004ff077230 */ /* 0x100fe40000004100 */
[----:B------:R-:W-:Y:S02]  /*7c50*/  HADD2.F32 R4, -RZ, R4.H1_H1 ;  /* 0x30000004ff047230 */ /* 0x000fe40000004100 */
[C---:B------:R-:W-:Y:S01]  /*7c60*/  FMUL.FTZ R31, R21.reuse, R30 ;  /* 0x0000001e151f7220 */ /* 0x040fe20000410000 */
[----:B------:R-:W-:Y:S01]  /*7c70*/  FMUL.FTZ R21, R21, R25 ;  /* 0x0000001915157220 */ /* 0x000fe20000410000 */
[----:B------:R-:W-:-:S02]  /*7c80*/  HADD2.F32 R14, -RZ, R6.H0_H0 ;  /* 0x20000006ff0e7230 */ /* 0x000fc40000004100 */
[----:B------:R-:W-:Y:S01]  /*7c90*/  FMUL.FTZ R32, R4, R27 ;  /* 0x0000001b04207220 */ /* 0x000fe20000410000 */
[----:B------:R-:W-:Y:S01]  /*7ca0*/  FFMA.FTZ R34, R20, R30, R21 ;  /* 0x0000001e14227223 */ /* 0x000fe20000010015 */
[----:B------:R-:W-:Y:S02]  /*7cb0*/  HADD2.F32 R15, -RZ, R6.H1_H1 ;  /* 0x30000006ff0f7230 */ /* 0x000fe40000004100 */
[-C--:B------:R-:W-:Y:S01]  /*7cc0*/  FMUL.FTZ R30, R4, R24.reuse ;  /* 0x00000018041e7220 */ /* 0x080fe20000410000 */
[C---:B------:R-:W-:Y:S01]  /*7cd0*/  FFMA.FTZ R32, R7.reuse, R24, -R32 ;  /* 0x0000001807207223 */ /* 0x040fe20000010820 */
[--C-:B------:R-:W-:Y:S02]  /*7ce0*/  HADD2.F32 R6, -RZ, R5.reuse.H0_H0 ;  /* 0x20000005ff067230 */ /* 0x100fe40000004100 */
[----:B------:R-:W-:Y:S01]  /*7cf0*/  FFMA.FTZ R31, R20, R25, -R31 ;  /* 0x00000019141f7223 */ /* 0x000fe2000001081f */
[----:B------:R-:W-:Y:S02]  /*7d00*/  HADD2.F32 R24, -RZ, R42.H1_H1 ;  /* 0x3000002aff187230 */ /* 0x000fe40000004100 */
[----:B------:R-:W-:Y:S01]  /*7d10*/  FFMA.FTZ R27, R7, R27, R30 ;  /* 0x0000001b071b7223 */ /* 0x000fe2000001001e */
[----:B------:R-:W-:-:S02]  /*7d20*/  HADD2.F32 R5, -RZ, R5.H1_H1 ;  /* 0x30000005ff057230 */ /* 0x000fc40000004100 */
[----:B------:R-:W-:Y:S02]  /*7d30*/  HADD2.F32 R20, -RZ, R44.H1_H1 ;  /* 0x3000002cff147230 */ /* 0x000fe40000004100 */
[C---:B------:R-:W-:Y:S01]  /*7d40*/  FMUL.FTZ R25, R15.reuse, R24 ;  /* 0x000000180f197220 */ /* 0x040fe20000410000 */
[----:B------:R-:W-:Y:S02]  /*7d50*/  HADD2.F32 R21, -RZ, R33.H0_H0 ;  /* 0x20000021ff157230 */ /* 0x000fe40000004100 */
[----:B------:R-:W-:Y:S02]  /*7d60*/  HADD2.F32 R4, -RZ, R35.H0_H0 ;  /* 0x20000023ff047230 */ /* 0x000fe40000004100 */
[-C--:B------:R-:W-:Y:S01]  /*7d70*/  FMUL.FTZ R15, R15, R20.reuse ;  /* 0x000000140f0f7220 */ /* 0x080fe20000410000 */
[C---:B------:R-:W-:Y:S01]  /*7d80*/  FFMA.FTZ R25, R14.reuse, R20, -R25 ;  /* 0x000000140e197223 */ /* 0x040fe20000010819 */
[C---:B------:R-:W-:Y:S01]  /*7d90*/  FMUL.FTZ R7, R5.reuse, R21 ;  /* 0x0000001505077220 */ /* 0x040fe20000410000 */
[----:B------:R-:W-:Y:S01]  /*7da0*/  FMUL.FTZ R30, R5, R4 ;  /* 0x00000004051e7220 */ /* 0x000fe20000410000 */
[----:B------:R-:W-:-:S02]  /*7db0*/  FFMA.FTZ R14, R14, R24, R15 ;  /* 0x000000180e0e7223 */ /* 0x000fc4000001000f */
[----:B------:R-:W-:Y:S01]  /*7dc0*/  FFMA.FTZ R5, R6, R4, -R7 ;  /* 0x0000000406057223 */ /* 0x000fe20000010807 */
[----:B------:R-:W-:Y:S01]  /*7dd0*/  F2FP.F16.F32.PACK_AB R7, R34, R31 ;  /* 0x0000001f2207723e */ /* 0x000fe200000000ff */
[----:B------:R-:W-:Y:S01]  /*7de0*/  FFMA.FTZ R30, R6, R21, R30 ;  /* 0x00000015061e7223 */ /* 0x000fe2000001001e */
[----:B------:R-:W-:Y:S02]  /*7df0*/  F2FP.F16.F32.PACK_AB R4, R27, R32 ;  /* 0x000000201b04723e */ /* 0x000fe400000000ff */
[----:B------:R-:W-:Y:S02]  /*7e00*/  F2FP.F16.F32.PACK_AB R6, R14, R25 ;  /* 0x000000190e06723e */ /* 0x000fe400000000ff */
[----:B------:R-:W-:-:S05]  /*7e10*/  F2FP.F16.F32.PACK_AB R5, R30, R5 ;  /* 0x000000051e05723e */ /* 0x000fca00000000ff */
[----:B------:R2:W-:Y:S02]  /*7e20*/  STS.128 [R0], R4 ;  /* 0x0000000400007388 */ /* 0x0005e40000000c00 */
.L_x_2933:
[----:B------:R-:W-:Y:S05]  /*7e30*/  BSYNC B1 ;  /* 0x0000000000017941 */ /* 0x000fea0003800000 */
.L_x_2932:
        /* <DEDUP_REMOVED lines=9> */
[----:B------:R-:W-:Y:S01]  /*7ed0*/  SHF.R.U32.HI R21, RZ, 0x10, R9 ;  /* 0x00000010ff157819 */ /* 0x000fe20000011609 */
[----:B------:R-:W-:Y:S01]  /*7ee0*/  HADD2.F32 R24, -RZ, R45.H0_H0 ;  /* 0x2000002dff187230 */ /* 0x000fe20000004100 */
[--C-:B------:R-:W-:Y:S01]  /*7ef0*/  SHF.R.U32.HI R25, RZ, 0x10, R29.reuse ;  /* 0x00000010ff197819 */ /* 0x100fe2000001161d */
[----:B------:R-:W-:Y:S01]  /*7f00*/  HADD2.F32 R20, -RZ, R47.H0_H0 ;  /* 0x2000002fff147230 */ /* 0x000fe20000004100 */
[----:B------:R-:W-:Y:S01]  /*7f10*/  SHF.R.U64 R31, R28, 0x10, R29 ;  /* 0x000000101c1f7819 */ /* 0x000fe2000000121d */
[----:B------:R-:W-:Y:S01]  /*7f20*/  HADD2.F32 R21, -RZ, R21.H0_H0 ;  /* 0x20000015ff157230 */ /* 0x000fe20000004100 */
[----:B------:R-:W-:Y:S01]  /*7f30*/  SHF.R.U64 R33, R8, 0x10, R9 ;  /* 0x0000001008217819 */ /* 0x000fe20000001209 */
[----:B------:R-:W-:Y:S02]  /*7f40*/  HADD2.F32 R25, -RZ, R25.H0_H0 ;  /* 0x20000019ff197230 */ /* 0x000fe40000004100 */
[----:B-1----:R-:W-:-:S02]  /*7f50*/  HADD2.F32 R14, -RZ, R7.H0_H0 ;  /* 0x20000007ff0e7230 */ /* 0x002fc40000004100 */
[----:B------:R-:W-:Y:S02]  /*7f60*/  HADD2.F32 R15, -RZ, R7.H1_H1 ;  /* 0x30000007ff0f7230 */ /* 0x000fe40000004100 */
[--C-:B------:R-:W-:Y:S02]  /*7f70*/  HADD2.F32 R7, -RZ, R4.reuse.H0_H0 ;  /* 0x20000004ff077230 */ /* 0x100fe40000004100 */
[----:B------:R-:W-:Y:S02]  /*7f80*/  HADD2.F32 R4, -RZ, R4.H1_H1 ;  /* 0x30000004ff047230 */ /* 0x000fe40000004100 */
[C---:B------:R-:W-:Y:S01]  /*7f90*/  FMUL.FTZ R30, R15.reuse, R21 ;  /* 0x000000150f1e7220 */ /* 0x040fe20000410000 */
[-C--:B------:R-:W-:Y:S01]  /*7fa0*/  FMUL.FTZ R27, R15, R25.reuse ;  /* 0x000000190f1b7220 */ /* 0x080fe20000410000 */
[--C-:B------:R-:W-:Y:S02]  /*7fb0*/  HADD2.F32 R8, -RZ, R6.reuse.H0_H0 ;  /* 0x20000006ff087230 */ /* 0x100fe40000004100 */
[----:B------:R-:W-:Y:S01]  /*7fc0*/  FMUL.FTZ R28, R4, R24 ;  /* 0x00000018041c7220 */ /* 0x000fe20000410000 */
[----:B------:R-:W-:Y:S01]  /*7fd0*/  FFMA.FTZ R32, R14, R25, R30 ;  /* 0x000000190e207223 */ /* 0x000fe2000001001e */
[----:B------:R-:W-:-:S02]  /*7fe0*/  HADD2.F32 R9, -RZ, R6.H1_H1 ;  /* 0x30000006ff097230 */ /* 0x000fc40000004100 */
[----:B------:R-:W-:Y:S01]  /*7ff0*/  FFMA.FTZ R27, R14, R21, -R27 ;  /* 0x000000150e1b7223 */ /* 0x000fe2000001081b */
[-C--:B------:R-:W-:Y:S01]  /*8000*/  FMUL.FTZ R30, R4, R20.reuse ;  /* 0x00000014041e7220 */ /* 0x080fe20000410000 */
[C---:B------:R-:W-:Y:S01]  /*8010*/  FFMA.FTZ R28, R7.reuse, R20, -R28 ;  /* 0x00000014071c7223 */ /* 0x040fe2000001081c */
[----:B------:R-:W-:Y:S02]  /*8020*/  HADD2.F32 R6, -RZ, R5.H0_H0 ;  /* 0x20000005ff067230 */ /* 0x000fe40000004100 */
[----:B------:R-:W-:Y:S02]  /*8030*/  HADD2.F32 R20, -RZ, R45.H1_H1 ;  /* 0x3000002dff147230 */ /* 0x000fe40000004100 */
[----:B------:R-:W-:Y:S01]  /*8040*/  FFMA.FTZ R7, R7, R24, R30 ;  /* 0x0000001807077223 */ /* 0x000fe2000001001e */
[----:B------:R-:W-:Y:S02]  /*8050*/  HADD2.F32 R14, -RZ, R47.H1_H1 ;  /* 0x3000002fff0e7230 */ /* 0x000fe40000004100 */
[----:B------:R-:W-:-:S02]  /*8060*/  HADD2.F32 R5, -RZ, R5.H1_H1 ;  /* 0x30000005ff057230 */ /* 0x000fc40000004100 */
[C---:B------:R-:W-:Y:S01]  /*8070*/  FMUL.FTZ R21, R9.reuse, R20 ;  /* 0x0000001409157220 */ /* 0x040fe20000410000 */
[----:B------:R-:W-:Y:S02]  /*8080*/  HADD2.F32 R15, -RZ, R31.H0_H0 ;  /* 0x2000001fff0f7230 */ /* 0x000fe40000004100 */
[-C--:B------:R-:W-:Y:S01]  /*8090*/  FMUL.FTZ R25, R9, R14.reuse ;  /* 0x0000000e09197220 */ /* 0x080fe20000410000 */
[----:B------:R-:W-:Y:S02]  /*80a0*/  HADD2.F32 R4, -RZ, R33.H0_H0 ;  /* 0x20000021ff047230 */ /* 0x000fe40000004100 */
[----:B------:R-:W-:Y:S01]  /*80b0*/  FFMA.FTZ R21, R8, R14, -R21 ;  /* 0x0000000e08157223 */ /* 0x000fe20000010815 */
[----:B------:R-:W-:Y:S01]  /*80c0*/  F2FP.F16.F32.PACK_AB R31, R32, R27 ;  /* 0x0000001b201f723e */ /* 0x000fe200000000ff */
[C---:B------:R-:W-:Y:S01]  /*80d0*/  FMUL.FTZ R9, R5.reuse, R15 ;  /* 0x0000000f05097220 */ /* 0x040fe20000410000 */
[----:B------:R-:W-:Y:S01]  /*80e0*/  FFMA.FTZ R8, R8, R20, R25 ;  /* 0x0000001408087223 */ /* 0x000fe20000010019 */
[----:B------:R-:W-:Y:S01]  /*80f0*/  FMUL.FTZ R24, R5, R4 ;  /* 0x0000000405187220 */ /* 0x000fe20000410000 */
[----:B------:R-:W-:Y:S01]  /*8100*/  F2FP.F16.F32.PACK_AB R28, R7, R28 ;  /* 0x0000001c071c723e */ /* 0x000fe200000000ff */
[----:B------:R-:W-:-:S02]  /*8110*/  FFMA.FTZ R9, R6, R4, -R9 ;  /* 0x0000000406097223 */ /* 0x000fc40000010809 */
[----:B------:R-:W-:Y:S01]  /*8120*/  FFMA.FTZ R24, R6, R15, R24 ;  /* 0x0000000f06187223 */ /* 0x000fe20000010018 */
[----:B------:R-:W-:-:S04]  /*8130*/  F2FP.F16.F32.PACK_AB R30, R8, R21 ;  /* 0x00000015081e723e */ /* 0x000fc800000000ff */
[----:B------:R-:W-:-:S05]  /*8140*/  F2FP.F16.F32.PACK_AB R29, R24, R9 ;  /* 0x00000009181d723e */ /* 0x000fca00000000ff */
[----:B------:R1:W-:Y:S02]  /*8150*/  STS.128 [R3+0x1a400], R28 ;  /* 0x01a4001c03007388 */ /* 0x0003e40000000c00 */
.L_x_2938:
[----:B------:R-:W-:Y:S05]  /*8160*/  BSYNC B1 ;  /* 0x0000000000017941 */ /* 0x000fea0003800000 */
.L_x_2937:
[----:B------:R-:W-:Y:S05]  /*8170*/  @P1 BRA `(.L_x_2936) ;  /* 0x0000001400cc1947 */ /* 0x000fea0003800000 */
[----:B------:R-:W2:Y:S01]  /*8180*/  LDS.128 R4, [R0+0x2000] ;  /* 0x0020000000047984 */ /* 0x000ea20000000c00 */
[--C-:B------:R-:W-:Y:S02]  /*8190*/  SHF.R.U64 R24, R12, 0x10, R13.reuse ;  /* 0x000000100c187819 */ /* 0x100fe4000000120d */
[----:B------:R-:W-:Y:S01]  /*81a0*/  SHF.R.U32.HI R12, RZ, 0x10, R13 ;  /* 0x00000010ff0c7819 */ /* 0x000fe2000001160d */
[----:B------:R-:W-:Y:S01]  /*81b0*/  HADD2.F32 R13, -RZ, R46.H0_H0 ;  /* 0x2000002eff0d7230 */ /* 0x000fe20000004100 */
[--C-:B------:R-:W-:Y:S02]  /*81c0*/  SHF.R.U32.HI R14, RZ, 0x10, R11.reuse ;  /* 0x00000010ff0e7819 */ /* 0x100fe4000001160b */
[----:B------:R-:W-:Y:S01]  /*81d0*/  SHF.R.U64 R21, R10, 0x10, R11 ;  /* 0x000000100a157819 */ /* 0x000fe2000000120b */
[----:B------:R-:W-:Y:S02]  /*81e0*/  HADD2.F32 R12, -RZ, R12.H0_H0 ;  /* 0x2000000cff0c7230 */ /* 0x000fe40000004100 */
[----:B------:R-:W-:-:S02]  /*81f0*/  HADD2.F32 R14, -RZ, R14.H0_H0 ;  /* 0x2000000eff0e7230 */ /* 0x000fc40000004100 */
[----:B------:R-:W-:Y:S02]  /*8200*/  HADD2.F32 R11, -RZ, R48.H0_H0 ;  /* 0x20000030ff0b7230 */ /* 0x000fe40000004100 */
[--C-:B--2---:R-:W-:Y:S02]  /*8210*/  HADD2.F32 R10, -RZ, R7.reuse.H1_H1 ;  /* 0x30000007ff0a7230 */ /* 0x104fe40000004100 */
[--C-:B-1----:R-:W-:Y:S02]  /*8220*/  HADD2.F32 R3, -RZ, R4.reuse.H0_H0 ;  /* 0x20000004ff037230 */ /* 0x102fe40000004100 */
[----:B------:R-:W-:Y:S02]  /*8230*/  HADD2.F32 R4, -RZ, R4.H1_H1 ;  /* 0x30000004ff047230 */ /* 0x000fe40000004100 */
[C---:B------:R-:W-:Y:S01]  /*8240*/  FMUL.FTZ R20, R10.reuse, R14 ;  /* 0x0000000e0a147220 */ /* 0x040fe20000410000 */
[----:B------:R-:W-:Y:S02]  /*8250*/  HADD2.F32 R9, -RZ, R7.H0_H0 ;  /* 0x20000007ff097230 */ /* 0x000fe40000004100 */
[----:B------:R-:W-:Y:S01]  /*8260*/  FMUL.FTZ R15, R10, R12 ;  /* 0x0000000c0a0f7220 */ /* 0x000fe20000410000 */
[----:B------:R-:W-:-:S02]  /*8270*/  HADD2.F32 R7, -RZ, R6.H0_H0 ;  /* 0x20000006ff077230 */ /* 0x000fc40000004100 */
[C---:B------:R-:W-:Y:S01]  /*8280*/  FMUL.FTZ R10, R4.reuse, R13 ;  /* 0x0000000d040a7220 */ /* 0x040fe20000410000 */
[----:B------:R-:W-:Y:S02]  /*8290*/  HADD2.F32 R8, -RZ, R6.H1_H1 ;  /* 0x30000006ff087230 */ /* 0x000fe40000004100 */
[C---:B------:R-:W-:Y:S01]  /*82a0*/  FFMA.FTZ R20, R9.reuse, R12, -R20 ;  /* 0x0000000c09147223 */ /* 0x040fe20000010814 */
[----:B------:R-:W-:Y:S01]  /*82b0*/  FFMA.FTZ R15, R9, R14, R15 ;  /* 0x0000000e090f7223 */ /* 0x000fe2000001000f */
[--C-:B------:R-:W-:Y:S02]  /*82c0*/  HADD2.F32 R6, -RZ, R5.reuse.H0_H0 ;  /* 0x20000005ff067230 */ /* 0x100fe40000004100 */
[-C--:B------:R-:W-:Y:S01]  /*82d0*/  FMUL.FTZ R14, R4, R11.reuse ;  /* 0x0000000b040e7220 */ /* 0x080fe20000410000 */
[----:B------:R-:W-:Y:S01]  /*82e0*/  FFMA.FTZ R12, R3, R11, -R10 ;  /* 0x0000000b030c7223 */ /* 0x000fe2000001080a */
[----:B------:R-:W-:Y:S01]  /*82f0*/  HADD2.F32 R5, -RZ, R5.H1_H1 ;  /* 0x30000005ff057230 */ /* 0x000fe20000004100 */
[----:B------:R-:W-:Y:S01]  /*8300*/  F2FP.F16.F32.PACK_AB R15, R15, R20 ;  /* 0x000000140f0f723e */ /* 0x000fe200000000ff */
[----:B------:R-:W-:-:S02]  /*8310*/  HADD2.F32 R11, -RZ, R46.H1_H1 ;  /* 0x3000002eff0b7230 */ /* 0x000fc40000004100 */
[----:B------:R-:W-:Y:S01]  /*8320*/  FFMA.FTZ R3, R3, R13, R14 ;  /* 0x0000000d03037223 */ /* 0x000fe2000001000e */
[----:B------:R-:W-:Y:S02]  /*8330*/  HADD2.F32 R10, -RZ, R21.H0_H0 ;  /* 0x20000015ff0a7230 */ /* 0x000fe40000004100 */
[----:B------:R-:W-:Y:S02]  /*8340*/  HADD2.F32 R9, -RZ, R48.H1_H1 ;  /* 0x30000030ff097230 */ /* 0x000fe40000004100 */
[C---:B------:R-:W-:Y:S01]  /*8350*/  FMUL.FTZ R14, R8.reuse, R11 ;  /* 0x0000000b080e7220 */ /* 0x040fe20000410000 */
[----:B------:R-:W-:Y:S02]  /*8360*/  HADD2.F32 R4, -RZ, R24.H0_H0 ;  /* 0x20000018ff047230 */ /* 0x000fe40000004100 */
[----:B------:R-:W-:Y:S01]  /*8370*/  FMUL.FTZ R13, R5, R10 ;  /* 0x0000000a050d7220 */ /* 0x000fe20000410000 */
[----:B------:R-:W-:Y:S01]  /*8380*/  F2FP.F16.F32.PACK_AB R12, R3, R12 ;  /* 0x0000000c030c723e */ /* 0x000fe200000000ff */
[-C--:B------:R-:W-:Y:S01]  /*8390*/  FMUL.FTZ R8, R8, R9.reuse ;  /* 0x0000000908087220 */ /* 0x080fe20000410000 */
[----:B------:R-:W-:Y:S01]  /*83a0*/  FFMA.FTZ R14, R7, R9, -R14 ;  /* 0x00000009070e7223 */ /* 0x000fe2000001080e */
[-C--:B------:R-:W-:Y:S01]  /*83b0*/  FMUL.FTZ R5, R5, R4.reuse ;  /* 0x0000000405057220 */ /* 0x080fe20000410000 */
[----:B------:R-:W-:Y:S01]  /*83c0*/  FFMA.FTZ R13, R6, R4, -R13 ;  /* 0x00000004060d7223 */ /* 0x000fe2000001080d */
[----:B------:R-:W-:-:S02]  /*83d0*/  FFMA.FTZ R7, R7, R11, R8 ;  /* 0x0000000b07077223 */ /* 0x000fc40000010008 */
[----:B------:R-:W-:-:S03]  /*83e0*/  FFMA.FTZ R6, R6, R10, R5 ;  /* 0x0000000a06067223 */ /* 0x000fc60000010005 */
[----:B------:R-:W-:Y:S02]  /*83f0*/  F2FP.F16.F32.PACK_AB R14, R7, R14 ;  /* 0x0000000e070e723e */ /* 0x000fe400000000ff */
[----:B------:R-:W-:-:S05]  /*8400*/  F2FP.F16.F32.PACK_AB R13, R6, R13 ;  /* 0x0000000d060d723e */ /* 0x000fca00000000ff */
[----:B------:R2:W-:Y:S01]  /*8410*/  STS.128 [R0+0x2000], R12 ;  /* 0x0020000c00007388 */ /* 0x0005e20000000c00 */
[----:B------:R-:W-:Y:S05]  /*8420*/  BRA `(.L_x_2936) ;  /* 0x0000001400207947 */ /* 0x000fea0003800000 */
.L_x_2923:
[----:B------:R-:W1:Y:S01]  /*8430*/  S2R R0, SR_TID.X ;  /* 0x0000000000007919 */ /* 0x000e620000002100 */
[----:B------:R-:W2:Y:S01]  /*8440*/  LDC R8, c[0x0][0x448] ;  /* 0x00011200ff087b82 */ /* 0x000ea20000000800 */
[----:B------:R-:W-:Y:S01]  /*8450*/  ULDC.64 UR4, c[0x0][0x3f8] ;  /* 0x0000fe0000047ab9 */ /* 0x000fe20000000a00 */
[----:B------:R-:W-:Y:S01]  /*8460*/  ULDC.64 UR6, c[0x0][0x408] ;  /* 0x0001020000067ab9 */ /* 0x000fe20000000a00 */
[----:B------:R-:W-:Y:S02]  /*8470*/  IMAD.MOV.U32 R20, RZ, RZ, R24 ;  /* 0x000000ffff147224 */ /* 0x000fe400078e0018 */
[----:B------:R-:W-:Y:S02]  /*8480*/  IMAD.MOV.U32 R21, RZ, RZ, R27 ;  /* 0x000000ffff157224 */ /* 0x000fe400078e001b */
[----:B------:R-:W-:Y:S01]  /*8490*/  IMAD.MOV.U32 R4, RZ, RZ, R30 ;  /* 0x000000ffff047224 */ /* 0x000fe200078e001e */
[----:B--2---:R-:W-:Y:S01]  /*84a0*/  ISETP.NE.AND P0, PT, R8, 0x1, PT ;  /* 0x000000010800780c */ /* 0x004fe20003f05270 */
[----:B-1----:R-:W-:-:S05]  /*84b0*/  VIADD R0, R0, 0xffffff80 ;  /* 0xffffff8000007836 */ /* 0x002fca0000000000 */
[----:B------:R-:W-:-:S07]  /*84c0*/  SHF.R.S32.HI R3, RZ, 0x1f, R0 ;  /* 0x0000001fff037819 */ /* 0x000fce0000011400 */
[----:B------:R-:W1:Y:S01]  /*84d0*/  @P0 LDC R5, c[0x0][0x450] ;  /* 0x00011400ff050b82 */ /* 0x000e620000000800 */
[----:B------:R-:W-:-:S04]  /*84e0*/  LEA.HI R3, R3, R0, RZ, 0x2 ;  /* 0x0000000003037211 */ /* 0x000fc800078f10ff */
[----:B------:R-:W-:-:S05]  /*84f0*/  LOP3.LUT R3, R3, 0xfffffffc, RZ, 0xc0, !PT ;  /* 0xfffffffc03037812 */ /* 0x000fca00078ec0ff */
[----:B------:R-:W-:Y:S02]  /*8500*/  IMAD.IADD R3, R0, 0x1, -R3 ;  /* 0x0000000100037824 */ /* 0x000fe400078e0a03 */
[----:B------:R-:W2:Y:S02]  /*8510*/  @P0 LDC R0, c[0x0][0x44c] ;  /* 0x00011300ff000b82 */ /* 0x000ea40000000800 */
[----:B------:R-:W-:-:S04]  /*8520*/  IMAD R3, R3, 0x40, R36 ;  /* 0x0000004003037824 */ /* 0x000fc800078e0224 */
[----:B--2---:R-:W-:-:S05]  /*8530*/  @P0 IMAD.HI.U32 R0, R3, R0, RZ ;  /* 0x0000000003000227 */ /* 0x004fca00078e00ff */
[----:B-1----:R-:W-:Y:S01]  /*8540*/  @P0 SHF.R.U32.HI R3, RZ, R5, R0 ;  /* 0x00000005ff030219 */ /* 0x002fe20000011600 */
[----:B------:R-:W-:-:S03]  /*8550*/  IMAD.MOV.U32 R5, RZ, RZ, R29 ;  /* 0x000000ffff057224 */ /* 0x000fc600078e001d */
        /* <DEDUP_REMOVED lines=11> */
[----:B------:R-:W-:-:S02]  /*8610*/  IADD3 R3, R21, R7, RZ ;  /* 0x0000000715037210 */ /* 0x000fc40007ffe0ff */
[----:B------:R-:W-:Y:S01]  /*8620*/  IMAD.IADD R25, R5, 0x1, R25 ;  /* 0x0000000105197824 */ /* 0x000fe200078e0219 */
[----:B------:R-:W-:Y:S02]  /*8630*/  LEA R24, P1, R4, UR6, 0x1 ;  /* 0x0000000604187c11 */ /* 0x000fe4000f8208ff */
[----:B------:R-:W-:Y:S02]  /*8640*/  LEA.HI.X R20, R20, UR5, R3, 0x1, P0 ;  /* 0x0000000514147c11 */ /* 0x000fe400080f0c03 */
[----:B------:R-:W-:Y:S01]  /*8650*/  LEA.HI.X R25, R4, UR7, R25, 0x1, P1 ;  /* 0x0000000704197c11 */ /* 0x000fe200088f0c19 */
[----:B------:R-:W-:Y:S08]  /*8660*/  BRA.DIV UR4, `(.L_x_2939) ;  /* 0x00000182041c7947 */ /* 0x000ff0000b800000 */
[----:B------:R-:W1:Y:S01]  /*8670*/  LDC R37, c[0x0][0x3f4] ;  /* 0x0000fd00ff257b82 */ /* 0x000e620000000800 */
[----:B------:R-:W2:Y:S01]  /*8680*/  SHFL.IDX PT, R3, R10, RZ, 0x1c1f ;  /* 0x001c1fff0a037589 */ /* 0x000ea200000e0000 */
[----:B------:R-:W-:-:S03]  /*8690*/  IMAD R27, R207, R8, RZ ;  /* 0x00000008cf1b7224 */ /* 0x000fc600078e02ff */
[----:B------:R-:W3:Y:S04]  /*86a0*/  SHFL.IDX PT, R0, R20, RZ, 0x1c1f ;  /* 0x001c1fff14007589 */ /* 0x000ee800000e0000 */
[----:B------:R-:W4:Y:S04]  /*86b0*/  SHFL.IDX PT, R14, R24, RZ, 0x1c1f ;  /* 0x001c1fff180e7589 */ /* 0x000f2800000e0000 */
[----:B------:R-:W5:Y:S01]  /*86c0*/  SHFL.IDX PT, R8, R25, RZ, 0x1c1f ;  /* 0x001c1fff19087589 */ /* 0x000f6200000e0000 */
[----:B-1----:R-:W-:-:S04]  /*86d0*/  ISETP.GE.AND P0, PT, R16, R37, PT ;  /* 0x000000251000720c */ /* 0x002fc80003f06270 */
[----:B------:R-:W-:-:S13]  /*86e0*/  ISETP.GE.OR P1, PT, R36, R27, P0 ;  /* 0x0000001b2400720c */ /* 0x000fda0000726670 */
[C---:B------:R-:W-:Y:S01]  /*86f0*/  @!P1 IMAD.SHL.U32 R9, R16.reuse, 0x2, RZ ;  /* 0x0000000210099824 */ /* 0x040fe200078e00ff */
[----:B------:R-:W-:-:S04]  /*8700*/  @!P1 SHF.L.U64.HI R21, R16, 0x1, R17 ;  /* 0x0000000110159819 */ /* 0x000fc80000010211 */
[----:B--2---:R-:W-:-:S05]  /*8710*/  @!P1 IADD3 R4, P2, R3, R9, RZ ;  /* 0x0000000903049210 */ /* 0x004fca0007f5e0ff */
[----:B---3--:R-:W-:-:S06]  /*8720*/  @!P1 IMAD.X R5, R0, 0x1, R21, P2 ;  /* 0x0000000100059824 */ /* 0x008fcc00010e0615 */
[----:B------:R-:W2:Y:S01]  /*8730*/  @!P1 LD.E.128 R4, desc[UR52][R4.64] ;  /* 0x0000003404049980 */ /* 0x000ea2000c101d00 */
[----:B----4-:R-:W-:-:S05]  /*8740*/  @!P1 IADD3 R14, P2, R14, R9, RZ ;  /* 0x000000090e0e9210 */ /* 0x010fca0007f5e0ff */
[----:B-----5:R-:W-:-:S04]  /*8750*/  @!P1 IMAD.X R3, R8, 0x1, R21, P2 ;  /* 0x0000000108039824 */ /* 0x020fc800010e0615 */
[----:B------:R-:W-:-:S05]  /*8760*/  @!P1 IMAD.MOV.U32 R15, RZ, RZ, R3 ;  /* 0x000000ffff0f9224 */ /* 0x000fca00078e0003 */
[----:B------:R1:W3:Y:S01]  /*8770*/  @!P1 LD.E.128 R28, desc[UR52][R14.64] ;  /* 0x000000340e1c9980 */ /* 0x0002e2000c101d00 */
[----:B------:R-:W-:Y:S02]  /*8780*/  CS2R R42, SRZ ;  /* 0x00000000002a7805 */ /* 0x000fe4000001ff00 */
[----:B------:R-:W-:Y:S01]  /*8790*/  CS2R R40, SRZ ;  /* 0x0000000000287805 */ /* 0x000fe2000001ff00 */
[----:B------:R-:W4:Y:S04]  /*87a0*/  SHFL.IDX PT, R8, R25, 0x1, 0x1c1f ;  /* 0x003c1f0019087f89 */ /* 0x000f2800000e0000 */
[----:B-1----:R-:W1:Y:S01]  /*87b0*/  SHFL.IDX PT, R14, R24, 0x1, 0x1c1f ;  /* 0x003c1f00180e7f89 */ /* 0x002e6200000e0000 */
[----:B--2---:R-:W-:Y:S02]  /*87c0*/  @!P1 IMAD.MOV.U32 R42, RZ, RZ, R4 ;  /* 0x000000ffff2a9224 */ /* 0x004fe400078e0004 */
[----:B------:R-:W-:Y:S01]  /*87d0*/  @!P1 IMAD.MOV.U32 R43, RZ, RZ, R5 ;  /* 0x000000ffff2b9224 */ /* 0x000fe200078e0005 */
[----:B------:R-:W-:Y:S01]  /*87e0*/  CS2R R4, SRZ ;  /* 0x0000000000047805 */ /* 0x000fe2000001ff00 */
[----:B------:R-:W-:-:S02]  /*87f0*/  IMAD.MOV.U32 R0, RZ, RZ, R42 ;  /* 0x000000ffff007224 */ /* 0x000fc400078e002a */
[----:B------:R-:W-:Y:S02]  /*8800*/  @!P1 IMAD.MOV.U32 R40, RZ, RZ, R6 ;  /* 0x000000ffff289224 */ /* 0x000fe400078e0006 */
[----:B------:R-:W-:Y:S01]  /*8810*/  @!P1 IMAD.MOV.U32 R41, RZ, RZ, R7 ;  /* 0x000000ffff299224 */ /* 0x000fe200078e0007 */
[----:B------:R-:W-:Y:S01]  /*8820*/  PRMT R48, R48, 0x5410, R0 ;  /* 0x0000541030307816 */ /* 0x000fe20000000000 */
[----:B------:R-:W-:Y:S01]  /*8830*/  IMAD.MOV.U32 R3, RZ, RZ, R43 ;  /* 0x000000ffff037224 */ /* 0x000fe200078e002b */
[----:B------:R-:W2:Y:S01]  /*8840*/  SHFL.IDX PT, R0, R20, 0x1, 0x1c1f ;  /* 0x003c1f0014007f89 */ /* 0x000ea200000e0000 */
[----:B------:R-:W-:Y:S01]  /*8850*/  CS2R R6, SRZ ;  /* 0x0000000000067805 */ /* 0x000fe2000001ff00 */
[----:B------:R-:W-:Y:S02]  /*8860*/  IMAD.MOV.U32 R9, RZ, RZ, R40 ;  /* 0x000000ffff097224 */ /* 0x000fe400078e0028 */
[----:B------:R-:W-:Y:S01]  /*8870*/  IMAD.MOV.U32 R11, RZ, RZ, R41 ;  /* 0x000000ffff0b7224 */ /* 0x000fe200078e0029 */
[----:B------:R-:W-:Y:S01]  /*8880*/  PRMT R44, R3, 0x7610, R44 ;  /* 0x00007610032c7816 */ /* 0x000fe2000000002c */
[----:B---3--:R-:W-:Y:S01]  /*8890*/  @!P1 IMAD.MOV.U32 R6, RZ, RZ, R28 ;  /* 0x000000ffff069224 */ /* 0x008fe200078e001c */
[----:B------:R3:W1:Y:S01]  /*88a0*/  SHFL.IDX PT, R3, R10, 0x1, 0x1c1f ;  /* 0x003c1f000a037f89 */ /* 0x00066200000e0000 */
[----:B------:R-:W-:Y:S01]  /*88b0*/  @!P1 IMAD.MOV.U32 R7, RZ, RZ, R29 ;  /* 0x000000ffff079224 */ /* 0x000fe200078e001d */
[----:B------:R-:W-:Y:S01]  /*88c0*/  PRMT R9, R9, 0x5410, R11 ;  /* 0x0000541009097816 */ /* 0x000fe2000000000b */
[----:B------:R-:W-:Y:S01]  /*88d0*/  @!P1 IMAD.MOV.U32 R4, RZ, RZ, R30 ;  /* 0x000000ffff049224 */ /* 0x000fe200078e001e */
[----:B------:R-:W-:Y:S01]  /*88e0*/  CS2R R28, SRZ ;  /* 0x00000000001c7805 */ /* 0x000fe2000001ff00 */
[----:B------:R-:W-:-:S02]  /*88f0*/  @!P1 IMAD.MOV.U32 R5, RZ, RZ, R31 ;  /* 0x000000ffff059224 */ /* 0x000fc400078e001f */
[----:B------:R-:W-:Y:S02]  /*8900*/  IMAD.MOV.U32 R11, RZ, RZ, R7 ;  /* 0x000000ffff0b7224 */ /* 0x000fe400078e0007 */
[----:B---3--:R-:W-:Y:S02]  /*8910*/  IMAD.MOV.U32 R10, RZ, RZ, R6 ;  /* 0x000000ffff0a7224 */ /* 0x008fe400078e0006 */
[----:B------:R-:W-:Y:S01]  /*8920*/  IMAD.MOV.U32 R12, RZ, RZ, R4 ;  /* 0x000000ffff0c7224 */ /* 0x000fe200078e0004 */
[----:B------:R-:W-:Y:S01]  /*8930*/  PRMT R25, R11, 0x7610, R25 ;  /* 0x000076100b197816 */ /* 0x000fe20000000019 */
[----:B0-----:R-:W-:Y:S01]  /*8940*/  IMAD.MOV.U32 R13, RZ, RZ, R5 ;  /* 0x000000ffff0d7224 */ /* 0x001fe200078e0005 */
[----:B------:R-:W-:Y:S02]  /*8950*/  PRMT R48, R10, 0x7610, R48 ;  /* 0x000076100a307816 */ /* 0x000fe40000000030 */
[----:B------:R-:W-:Y:S02]  /*8960*/  PRMT R53, R12, 0x7610, R53 ;  /* 0x000076100c357816 */ /* 0x000fe40000000035 */
[----:B--2-4-:R-:W-:-:S07]  /*8970*/  PRMT R24, R13, 0x7610, R24 ;  /* 0x000076100d187816 */ /* 0x014fce0000000018 */
.L_x_3241:
[----:B------:R-:W2:Y:S01]  /*8980*/  LDL R11, [R1+0x10] ;  /* 0x00001000010b7983 */ /* 0x000ea20000100800 */
[----:B------:R-:W-:Y:S01]  /*8990*/  VIADD R36, R36, 0x40 ;  /* 0x0000004024247836 */ /* 0x000fe20000000000 */
[----:B------:R-:W-:Y:S01]  /*89a0*/  BSSY B1, `(.L_x_2940) ;  /* 0x0000016000017945 */ /* 0x000fe20003800000 */
[----:B------:R-:W-:Y:S02]  /*89b0*/  CS2R R30, SRZ ;  /* 0x00000000001e7805 */ /* 0x000fe4000001ff00 */
[----:B------:R-:W-:Y:S02]  /*89c0*/  CS2R R32, SRZ ;  /* 0x0000000000207805 */ /* 0x000fe4000001ff00 */
[----:B------:R-:W-:Y:S02]  /*89d0*/  CS2R R34, SRZ ;  /* 0x0000000000227805 */ /* 0x000fe4000001ff00 */
[----:B------:R-:W-:Y:S02]  /*89e0*/  ISETP.GE.AND P1, PT, R36, R27, PT ;  /* 0x0000001b2400720c */ /* 0x000fe40003f26270 */
[----:B--2---:R-:W-:-:S04]  /*89f0*/  LEA.HI R10, R11, R11, RZ, 0x1 ;  /* 0x0000000b0b0a7211 */ /* 0x004fc800078f08ff */
[----:B------:R-:W-:-:S05]  /*8a00*/  LOP3.LUT R10, R10, 0xfffffffe, RZ, 0xc0, !PT ;  /* 0xfffffffe0a0a7812 */ /* 0x000fca00078ec0ff */
[----:B------:R-:W-:-:S05]  /*8a10*/  IMAD.IADD R10, R11, 0x1, -R10 ;  /* 0x000000010b0a7824 */ /* 0x000fca00078e0a0a */
[----:B------:R-:W-:Y:S01]  /*8a20*/  SHF.L.U32 R10, R10, 0x1f, RZ ;  /* 0x0000001f0a0a7819 */ /* 0x000fe200000006ff */
[----:B------:R-:W-:Y:S06]  /*8a30*/  @P1 BRA `(.L_x_2941) ;  /* 0x0000000000301947 */ /* 0x000fec0003800000 */
[----:B------:R-:W-:Y:S02]  /*8a40*/  CS2R R30, SRZ ;  /* 0x00000000001e7805 */ /* 0x000fe4000001ff00 */
[----:B------:R-:W-:Y:S02]  /*8a50*/  CS2R R32, SRZ ;  /* 0x0000000000207805 */ /* 0x000fe4000001ff00 */
[----:B------:R-:W-:Y:S01]  /*8a60*/  CS2R R34, SRZ ;  /* 0x0000000000227805 */ /* 0x000fe2000001ff00 */
[----:B------:R-:W-:Y:S06]  /*8a70*/  @P0 BRA `(.L_x_2941) ;  /* 0x0000000000200947 */ /* 0x000fec0003800000 */
[C---:B------:R-:W-:Y:S01]  /*8a80*/  IMAD.SHL.U32 R15, R16.reuse, 0x2, RZ ;  /* 0x00000002100f7824 */ /* 0x040fe200078e00ff */
[----:B------:R-:W-:-:S04]  /*8a90*/  SHF.L.U64.HI R11, R16, 0x1, R17 ;  /* 0x00000001100b7819 */ /* 0x000fc80000010211 */
[-C--:B-1----:R-:W-:Y:S02]  /*8aa0*/  IADD3 R32, P1, R3, R15.reuse, RZ ;  /* 0x0000000f03207210 */ /* 0x082fe40007f3e0ff */
[----:B------:R-:W-:-:S03]  /*8ab0*/  IADD3 R14, P2, R14, R15, RZ ;  /* 0x0000000f0e0e7210 */ /* 0x000fc60007f5e0ff */
[--C-:B------:R-:W-:Y:S02]  /*8ac0*/  IMAD.X R33, R0, 0x1, R11.reuse, P1 ;  /* 0x0000000100217824 */ /* 0x100fe400008e060b */
[----:B------:R-:W-:-:S04]  /*8ad0*/  IMAD.X R15, R8, 0x1, R11, P2 ;  /* 0x00000001080f7824 */ /* 0x000fc800010e060b */
[----:B------:R-:W5:Y:S04]  /*8ae0*/  LD.E.128 R32, desc[UR52][R32.64] ;  /* 0x0000003420207980 */ /* 0x000f68000c101d00 */
[----:B------:R0:W5:Y:S02]  /*8af0*/  LD.E.128 R28, desc[UR52][R14.64] ;  /* 0x000000340e1c7980 */ /* 0x000164000c101d00 */
.L_x_2941:
[----:B------:R-:W-:Y:S05]  /*8b00*/  BSYNC B1 ;  /* 0x0000000000017941 */ /* 0x000fea0003800000 */
.L_x_2940:
[----:B------:R-:W2:Y:S01]  /*8b10*/  SYNCS.PHASECHK.TRANS64.TRYWAIT P1, [R23+URZ+0x22800], R10 ;  /* 0x0228000a170075a7 */ /* 0x000ea2000802017f */
[----:B------:R-:W-:Y:S01]  /*8b20*/  VIADDMNMX R0, R27, -R218, 0x80, PT ;  /* 0x000000801b007446 */ /* 0x000fe200038009da */
[C---:B------:R-:W-:Y:S01]  /*8b30*/  VIADD R11, R209.reuse, 0x40 ;  /* 0x00000040d10b7836 */ /* 0x040fe20000000000 */
[----:B------:R-:W-:Y:S01]  /*8b40*/  BSSY B1, `(.L_x_2942) ;  /* 0x0000010000017945 */ /* 0x000fe20003800000 */
[----:B-1---5:R-:W-:Y:S01]  /*8b50*/  IMAD.MOV.U32 R3, RZ, RZ, R28 ;  /* 0x000000ffff037224 */ /* 0x022fe200078e001c */
[-C--:B------:R-:W-:Y:S01]  /*8b60*/  ISETP.GE.OR P2, PT, R209, R0.reuse, P0 ;  /* 0x00000000d100720c */ /* 0x080fe20000746670 */
[----:B------:R-:W-:Y:S01]  /*8b70*/  IMAD.MOV.U32 R8, RZ, RZ, R29 ;  /* 0x000000ffff087224 */ /* 0x000fe200078e001d */
[----:B------:R-:W-:Y:S01]  /*8b80*/  ISETP.GE.OR P0, PT, R11, R0, P0 ;  /* 0x000000000b00720c */ /* 0x000fe20000706670 */
[----:B------:R-:W-:Y:S01]  /*8b90*/  IMAD.MOV.U32 R0, RZ, RZ, R30 ;  /* 0x000000ffff007224 */ /* 0x000fe200078e001e */
[----:B------:R-:W-:Y:S01]  /*8ba0*/  PRMT R53, R53, 0x5410, R3 ;  /* 0x0000541035357816 */ /* 0x000fe20000000003 */
[----:B------:R-:W-:Y:S01]  /*8bb0*/  IMAD.MOV.U32 R3, RZ, RZ, R31 ;  /* 0x000000ffff037224 */ /* 0x000fe200078e001f */
[----:B------:R-:W-:Y:S01]  /*8bc0*/  PRMT R54, R8, 0x7610, R54 ;  /* 0x0000761008367816 */ /* 0x000fe20000000036 */
[----:B------:R-:W-:-:S02]  /*8bd0*/  IMAD.MOV.U32 R8, RZ, RZ, R32 ;  /* 0x000000ffff087224 */ /* 0x000fc400078e0020 */
[----:B------:R-:W-:Y:S01]  /*8be0*/  IMAD.MOV.U32 R11, RZ, RZ, R33 ;  /* 0x000000ffff0b7224 */ /* 0x000fe200078e0021 */
[----:B------:R-:W-:Y:S01]  /*8bf0*/  PRMT R54, R54, 0x5410, R0 ;  /* 0x0000541036367816 */ /* 0x000fe20000000000 */
[----:B------:R-:W-:Y:S01]  /*8c00*/  IMAD.IADD R0, R16, 0x1, R37 ;  /* 0x0000000110007824 */ /* 0x000fe200078e0225 */
[----:B------:R-:W-:Y:S02]  /*8c10*/  PRMT R55, R3, 0x5410, R8 ;  /* 0x0000541003377816 */ /* 0x000fe40000000008 */
[----:B------:R-:W-:Y:S01]  /*8c20*/  PRMT R56, R11, 0x7610, R56 ;  /* 0x000076100b387816 */ /* 0x000fe20000000038 */
[----:B--2---:R-:W-:Y:S06]  /*8c30*/  @!P1 BRA `(.L_x_2943) ;  /* 0x0000018000109947 */ /* 0x004fec0003800000 */
.L_x_3242:
[----:B------:R-:W-:Y:S05]  /*8c40*/  BSYNC B1 ;  /* 0x0000000000017941 */ /* 0x000fea0003800000 */
.L_x_2942:
[----:B------:R-:W-:Y:S01]  /*8c50*/  BSSY B1, `(.L_x_2944) ;  /* 0x0000069000017945 */ /* 0x000fe20003800000 */
[----:B------:R-:W-:Y:S01]  /*8c60*/  IMAD.MOV.U32 R57, RZ, RZ, R34 ;  /* 0x000000ffff397224 */ /* 0x000fe200078e0022 */
[----:B------:R-:W-:Y:S01]  /*8c70*/  LOP3.LUT R3, R0, 0x38, RZ, 0xc0, !PT ;  /* 0x0000003800037812 */ /* 0x000fe200078ec0ff */
[----:B------:R-:W-:Y:S01]  /*8c80*/  IMAD.MOV.U32 R58, RZ, RZ, R35 ;  /* 0x000000ffff3a7224 */ /* 0x000fe200078e0023 */
[----:B------:R-:W-:Y:S06]  /*8c90*/  @P2 BRA `(.L_x_2945) ;  /* 0x0000000400902947 */ /* 0x000fec0003800000 */
[----:B------:R-:W2:Y:S01]  /*8ca0*/  LDL R8, [R1+0x1c] ;  /* 0x00001c0001087983 */ /* 0x000ea20000100800 */
[----:B------:R-:W-:Y:S01]  /*8cb0*/  HADD2.F32 R25, -RZ, R25.H0_H0 ;  /* 0x20000019ff197230 */ /* 0x000fe20000004100 */
[----:B------:R-:W-:Y:S01]  /*8cc0*/  SHF.R.U64 R49, R4, 0x10, R5 ;  /* 0x0000001004317819 */ /* 0x000fe20000001205 */
[----:B------:R-:W-:Y:S01]  /*8cd0*/  HADD2.F32 R21, -RZ, R44.H0_H0 ;  /* 0x2000002cff157230 */ /* 0x000fe20000004100 */
[----:B------:R-:W3:Y:S01]  /*8ce0*/  S2R R11, SR_TID.X ;  /* 0x00000000000b7919 */ /* 0x000ee20000002100 */
[--C-:B------:R-:W-:Y:S02]  /*8cf0*/  SHF.R.U64 R52, R42, 0x10, R43.reuse ;  /* 0x000000102a347819 */ /* 0x100fe4000000122b */
[----:B------:R-:W-:Y:S02]  /*8d00*/  SHF.R.U32.HI R42, RZ, 0x10, R43 ;  /* 0x00000010ff2a7819 */ /* 0x000fe4000001162b */
[--C-:B------:R-:W-:Y:S02]  /*8d10*/  SHF.R.U64 R51, R40, 0x10, R41.reuse ;  /* 0x0000001028337819 */ /* 0x100fe40000001229 */
[----:B------:R-:W-:-:S02]  /*8d20*/  SHF.R.U32.HI R46, RZ, 0x10, R41 ;  /* 0x00000010ff2e7819 */ /* 0x000fc40000011629 */
[----:B------:R-:W-:Y:S02]  /*8d30*/  SHF.R.U32.HI R43, RZ, 0x10, R5 ;  /* 0x00000010ff2b7819 */ /* 0x000fe40000011605 */
[----:B------:R-:W-:Y:S01]  /*8d40*/  SHF.R.U64 R50, R6, 0x10, R7 ;  /* 0x0000001006327819 */ /* 0x000fe20000001207 */
[----:B---3--:R-:W-:-:S05]  /*8d50*/  VIADD R11, R11, 0xffffff80 ;  /* 0xffffff800b0b7836 */ /* 0x008fca0000000000 */
[----:B------:R-:W-:-:S04]  /*8d60*/  SHF.R.S32.HI R20, RZ, 0x1f, R11 ;  /* 0x0000001fff147819 */ /* 0x000fc8000001140b */
[----:B------:R-:W-:-:S04]  /*8d70*/  LEA.HI R20, R20, R11, RZ, 0x5 ;  /* 0x0000000b14147211 */ /* 0x000fc800078f28ff */
[----:B------:R-:W-:Y:S01]  /*8d80*/  SHF.R.S32.HI R20, RZ, 0x5, R20 ;  /* 0x00000005ff147819 */ /* 0x000fe20000011414 */
[----:B--2---:R-:W-:-:S05]  /*8d90*/  IMAD.SHL.U32 R0, R8, 0x40, RZ ;  /* 0x0000004008007824 */ /* 0x004fca00078e00ff */
[----:B------:R-:W-:-:S04]  /*8da0*/  LOP3.LUT R8, R0, 0x1c0, RZ, 0xc0, !PT ;  /* 0x000001c000087812 */ /* 0x000fc800078ec0ff */
[----:B------:R-:W-:Y:S02]  /*8db0*/  LOP3.LUT R0, R8, 0x38, R16, 0xf8, !PT ;  /* 0x0000003808007812 */ /* 0x000fe400078ef810 */
[----:B------:R-:W-:-:S04]  /*8dc0*/  SHF.R.U32.HI R11, RZ, 0x3, R8 ;  /* 0x00000003ff0b7819 */ /* 0x000fc80000011608 */
[----:B------:R-:W-:-:S05]  /*8dd0*/  LOP3.LUT R0, R0, R11, RZ, 0x3c, !PT ;  /* 0x0000000b00007212 */ /* 0x000fca00078e3cff */
[----:B------:R-:W-:-:S04]  /*8de0*/  IMAD R0, R20, 0x200, R0 ;  /* 0x0000020014007824 */ /* 0x000fc800078e0200 */
[----:B------:R-:W-:Y:S01]  /*8df0*/  IMAD R45, R0, 0x2, R23 ;  /* 0x00000002002d7824 */ /* 0x000fe200078e0217 */
[----:B------:R-:W-:-:S04]  /*8e00*/  LOP3.LUT R0, R11, R3, R8, 0x1e, !PT ;  /* 0x000000030b007212 */ /* 0x000fc800078e1e08 */
[----:B0-----:R-:W0:Y:S01]  /*8e10*/  LDS.128 R12, [R45+0x18400] ;  /* 0x018400002d0c7984 */ /* 0x001e220000000c00 */
[----:B------:R-:W-:Y:S01]  /*8e20*/  IMAD R0, R20, 0x200, R0 ;  /* 0x0000020014007824 */ /* 0x000fe200078e0200 */
[----:B------:R-:W-:-:S03]  /*8e30*/  SHF.R.U32.HI R20, RZ, 0x10, R7 ;  /* 0x00000010ff147819 */ /* 0x000fc60000011607 */
[----:B------:R-:W-:Y:S02]  /*8e40*/  IMAD R47, R0, 0x2, R23 ;  /* 0x00000002002f7824 */ /* 0x000fe400078e0217 */
[----:B------:R-:W-:-:S03]  /*8e50*/  HADD2.F32 R20, -RZ, R20.H0_H0 ;  /* 0x20000014ff147230 */ /* 0x000fc60000004100 */
[----:B------:R-:W2:Y:S01]  /*8e60*/  LDS.128 R36, [R47+0x18400] ;  /* 0x018400002f247984 */ /* 0x000ea20000000c00 */
[--C-:B0-----:R-:W-:Y:S02]  /*8e70*/  HADD2.F32 R4, -RZ, R13.reuse.H0_H0 ;  /* 0x2000000dff047230 */ /* 0x101fe40000004100 */
[----:B------:R-:W-:Y:S02]  /*8e80*/  HADD2.F32 R13, -RZ, R13.H1_H1 ;  /* 0x3000000dff0d7230 */ /* 0x000fe40000004100 */
[--C-:B------:R-:W-:Y:S02]  /*8e90*/  HADD2.F32 R6, -RZ, R15.reuse.H0_H0 ;  /* 0x2000000fff067230 */ /* 0x100fe40000004100 */
[----:B------:R-:W-:Y:S02]  /*8ea0*/  HADD2.F32 R15, -RZ, R15.H1_H1 ;  /* 0x3000000fff0f7230 */ /* 0x000fe40000004100 */
[----:B------:R-:W-:Y:S02]  /*8eb0*/  HADD2.F32 R0, -RZ, R12.H0_H0 ;  /* 0x2000000cff007230 */ /* 0x000fe40000004100 */
[----:B--2---:R-:W-:-:S02]  /*8ec0*/  HADD2.F32 R8, -RZ, R37.H0_H0 ;  /* 0x20000025ff087230 */ /* 0x004fc40000004100 */
[----:B------:R-:W-:Y:S02]  /*8ed0*/  HADD2.F32 R37, -RZ, R37.H1_H1 ;  /* 0x30000025ff257230 */ /* 0x000fe40000004100 */
[----:B------:R-:W-:Y:S02]  /*8ee0*/  HADD2.F32 R11, -RZ, R39.H0_H0 ;  /* 0x20000027ff0b7230 */ /* 0x000fe40000004100 */
[C---:B------:R-:W-:Y:S01]  /*8ef0*/  FMUL.FTZ R27, R8.reuse, R25 ;  /* 0x00000019081b7220 */ /* 0x040fe20000410000 */
[-C--:B------:R-:W-:Y:S01]  /*8f00*/  FMUL.FTZ R41, R8, R21.reuse ;  /* 0x0000001508297220 */ /* 0x080fe20000410000 */
[----:B------:R-:W-:Y:S02]  /*8f10*/  HADD2.F32 R8, -RZ, R42.H0_H0 ;  /* 0x2000002aff087230 */ /* 0x000fe40000004100 */
[C---:B------:R-:W-:Y:S01]  /*8f20*/  FFMA.FTZ R27, R4.reuse, R21, -R27 ;  /* 0x00000015041b7223 */ /* 0x040fe2000001081b */
[----:B------:R-:W-:Y:S02]  /*8f30*/  HADD2.F32 R21, -RZ, R24.H0_H0 ;  /* 0x20000018ff157230 */ /* 0x000fe40000004100 */
[----:B------:R-:W-:Y:S01]  /*8f40*/  FMUL.FTZ R24, R37, R20 ;  /* 0x0000001425187220 */ /* 0x000fe20000410000 */
[----:B------:R-:W-:Y:S01]  /*8f50*/  FFMA.FTZ R41, R4, R25, R41 ;  /* 0x0000001904297223 */ /* 0x000fe20000010029 */
[----:B------:R-:W-:-:S02]  /*8f60*/  HADD2.F32 R4, -RZ, R9.H1_H1 ;  /* 0x30000009ff047230 */ /* 0x000fc40000004100 */
[-C--:B------:R-:W-:Y:S01]  /*8f70*/  FMUL.FTZ R42, R37, R8.reuse ;  /* 0x00000008252a7220 */ /* 0x080fe20000410000 */
[----:B------:R-:W-:Y:S01]  /*8f80*/  FFMA.FTZ R40, R13, R8, -R24 ;  /* 0x000000080d287223 */ /* 0x000fe20000010818 */
[----:B------:R-:W-:Y:S02]  /*8f90*/  HADD2.F32 R39, -RZ, R39.H1_H1 ;  /* 0x30000027ff277230 */ /* 0x000fe40000004100 */
[CC--:B------:R-:W-:Y:S01]  /*8fa0*/  FMUL.FTZ R25, R11.reuse, R21.reuse ;  /* 0x000000150b197220 */ /* 0x0c0fe20000410000 */
[----:B------:R-:W-:Y:S02]  /*8fb0*/  HADD2.F32 R24, -RZ, R43.H0_H0 ;  /* 0x2000002bff187230 */ /* 0x000fe40000004100 */
[----:B------:R-:W-:Y:S01]  /*8fc0*/  FMUL.FTZ R44, R11, R4 ;  /* 0x000000040b2c7220 */ /* 0x000fe20000410000 */
[----:B------:R-:W-:Y:S01]  /*8fd0*/  FFMA.FTZ R42, R13, R20, R42 ;  /* 0x000000140d2a7223 */ /* 0x000fe2000001002a */
[----:B------:R-:W-:Y:S02]  /*8fe0*/  HADD2.F32 R8, -RZ, R46.H0_H0 ;  /* 0x2000002eff087230 */ /* 0x000fe40000004100 */
[C---:B------:R-:W-:Y:S01]  /*8ff0*/  FFMA.FTZ R37, R6.reuse, R4, -R25 ;  /* 0x0000000406257223 */ /* 0x040fe20000010819 */
[----:B------:R-:W-:Y:S01]  /*9000*/  FMUL.FTZ R20, R39, R24 ;  /* 0x0000001827147220 */ /* 0x000fe20000410000 */
[----:B------:R-:W-:Y:S01]  /*9010*/  FFMA.FTZ R44, R6, R21, R44 ;  /* 0x00000015062c7223 */ /* 0x000fe2000001002c */
[----:B------:R-:W-:-:S02]  /*9020*/  HADD2.F32 R7, -RZ, R36.H0_H0 ;  /* 0x20000024ff077230 */ /* 0x000fc40000004100 */
[--C-:B------:R-:W-:Y:S02]  /*9030*/  HADD2.F32 R4, -RZ, R48.reuse.H1_H1 ;  /* 0x30000030ff047230 */ /* 0x100fe40000004100 */
[-C--:B------:R-:W-:Y:S01]  /*9040*/  FFMA.FTZ R46, R15, R8.reuse, -R20 ;  /* 0x000000080f2e7223 */ /* 0x080fe20000010814 */
[----:B------:R-:W-:Y:S02]  /*9050*/  HADD2.F32 R6, -RZ, R48.H0_H0 ;  /* 0x20000030ff067230 */ /* 0x000fe40000004100 */
[----:B------:R-:W-:Y:S01]  /*9060*/  FMUL.FTZ R48, R39, R8 ;  /* 0x0000000827307220 */ /* 0x000fe20000410000 */
[----:B-1----:R-:W-:Y:S02]  /*9070*/  HADD2.F32 R10, -RZ, R38.H0_H0 ;  /* 0x20000026ff0a7230 */ /* 0x002fe40000004100 */
[----:B------:R-:W-:Y:S02]  /*9080*/  HADD2.F32 R8, -RZ, R53.H0_H0 ;  /* 0x20000035ff087230 */ /* 0x000fe40000004100 */
[----:B------:R-:W-:Y:S01]  /*9090*/  FMUL.FTZ R11, R7, R6 ;  /* 0x00000006070b7220 */ /* 0x000fe20000410000 */
[----:B------:R-:W-:-:S02]  /*90a0*/  HADD2.F32 R5, -RZ, R14.H0_H0 ;  /* 0x2000000eff057230 */ /* 0x000fc40000004100 */
[----:B------:R-:W-:Y:S01]  /*90b0*/  FMUL.FTZ R7, R7, R4 ;  /* 0x0000000407077220 */ /* 0x000fe20000410000 */
[----:B------:R-:W-:Y:S02]  /*90c0*/  HADD2.F32 R9, -RZ, R9.H0_H0 ;  /* 0x20000009ff097230 */ /* 0x000fe40000004100 */
[----:B------:R-:W-:Y:S01]  /*90d0*/  FMUL.FTZ R20, R10, R8 ;  /* 0x000000080a147220 */ /* 0x000fe20000410000 */
[C---:B------:R-:W-:Y:S01]  /*90e0*/  FFMA.FTZ R4, R0.reuse, R4, -R11 ;  /* 0x0000000400047223 */ /* 0x040fe2000001080b */
[----:B------:R-:W-:Y:S01]  /*90f0*/  FFMA.FTZ R0, R0, R6, R7 ;  /* 0x0000000600007223 */ /* 0x000fe20000010007 */
[----:B------:R-:W-:Y:S02]  /*9100*/  HADD2.F32 R36, -RZ, R36.H1_H1 ;  /* 0x30000024ff247230 */ /* 0x000fe40000004100 */
[-C--:B------:R-:W-:Y:S01]  /*9110*/  FMUL.FTZ R10, R10, R9.reuse ;  /* 0x000000090a0a7220 */ /* 0x080fe20000410000 */
[----:B------:R-:W-:Y:S02]  /*9120*/  HADD2.F32 R38, -RZ, R38.H1_H1 ;  /* 0x30000026ff267230 */ /* 0x000fe40000004100 */
[----:B------:R-:W-:Y:S01]  /*9130*/  FFMA.FTZ R6, R5, R9, -R20 ;  /* 0x0000000905067223 */ /* 0x000fe20000010814 */
[----:B------:R-:W-:-:S02]  /*9140*/  HADD2.F32 R11, -RZ, R50.H0_H0 ;  /* 0x20000032ff0b7230 */ /* 0x000fc40000004100 */
[----:B------:R-:W-:Y:S01]  /*9150*/  FFMA.FTZ R10, R5, R8, R10 ;  /* 0x00000008050a7223 */ /* 0x000fe2000001000a */
[----:B------:R-:W-:Y:S02]  /*9160*/  HADD2.F32 R13, -RZ, R49.H0_H0 ;  /* 0x20000031ff0d7230 */ /* 0x000fe40000004100 */
[----:B------:R-:W-:Y:S01]  /*9170*/  FFMA.FTZ R39, R15, R24, R48 ;  /* 0x000000180f277223 */ /* 0x000fe20000010030 */
[----:B------:R-:W-:Y:S02]  /*9180*/  HADD2.F32 R7, -RZ, R52.H0_H0 ;  /* 0x20000034ff077230 */ /* 0x000fe40000004100 */
[----:B------:R-:W-:Y:S01]  /*9190*/  FMUL.FTZ R5, R36, R11 ;  /* 0x0000000b24057220 */ /* 0x000fe20000410000 */
[----:B------:R-:W-:Y:S02]  /*91a0*/  HADD2.F32 R9, -RZ, R51.H0_H0 ;  /* 0x20000033ff097230 */ /* 0x000fe40000004100 */
[----:B------:R-:W-:Y:S01]  /*91b0*/  FMUL.FTZ R25, R38, R13 ;  /* 0x0000000d26197220 */ /* 0x000fe20000410000 */
[----:B------:R-:W-:-:S02]  /*91c0*/  HADD2.F32 R12, -RZ, R12.H1_H1 ;  /* 0x3000000cff0c7230 */ /* 0x000fc40000004100 */
[----:B------:R-:W-:Y:S01]  /*91d0*/  FMUL.FTZ R36, R36, R7 ;  /* 0x0000000724247220 */ /* 0x000fe20000410000 */
[----:B------:R-:W-:Y:S02]  /*91e0*/  HADD2.F32 R14, -RZ, R14.H1_H1 ;  /* 0x3000000eff0e7230 */ /* 0x000fe40000004100 */
[----:B------:R-:W-:Y:S01]  /*91f0*/  FMUL.FTZ R38, R38, R9 ;  /* 0x0000000926267220 */ /* 0x000fe20000410000 */
[C---:B------:R-:W-:Y:S01]  /*9200*/  FFMA.FTZ R15, R12.reuse, R7, -R5 ;  /* 0x000000070c0f7223 */ /* 0x040fe20000010805 */
[----:B------:R-:W-:Y:S01]  /*9210*/  FFMA.FTZ R21, R12, R11, R36 ;  /* 0x0000000b0c157223 */ /* 0x000fe20000010024 */
[C---:B------:R-:W-:Y:S01]  /*9220*/  FFMA.FTZ R25, R14.reuse, R9, -R25 ;  /* 0x000000090e197223 */ /* 0x040fe20000010819 */
[----:B------:R-:W-:Y:S01]  /*9230*/  FFMA.FTZ R13, R14, R13, R38 ;  /* 0x0000000d0e0d7223 */ /* 0x000fe20000010026 */
[----:B------:R-:W-:Y:S02]  /*9240*/  F2FP.F16.F32.PACK_AB R5, R40, R27 ;  /* 0x0000001b2805723e */ /* 0x000fe400000000ff */
[----:B------:R-:W-:-:S02]  /*9250*/  F2FP.F16.F32.PACK_AB R7, R46, R37 ;  /* 0x000000252e07723e */ /* 0x000fc400000000ff */
[----:B------:R-:W-:Y:S02]  /*9260*/  F2FP.F16.F32.PACK_AB R4, R15, R4 ;  /* 0x000000040f04723e */ /* 0x000fe400000000ff */
[----:B------:R-:W-:Y:S02]  /*9270*/  F2FP.F16.F32.PACK_AB R6, R25, R6 ;  /* 0x000000061906723e */ /* 0x000fe400000000ff */
[----:B------:R-:W-:Y:S02]  /*9280*/  F2FP.F16.F32.PACK_AB R9, R42, R41 ;  /* 0x000000292a09723e */ /* 0x000fe400000000ff */
[----:B------:R-:W-:Y:S01]  /*9290*/  F2FP.F16.F32.PACK_AB R11, R39, R44 ;  /* 0x0000002c270b723e */ /* 0x000fe200000000ff */
[----:B------:R2:W-:Y:S01]  /*92a0*/  STS.128 [R45+0x18400], R4 ;  /* 0x018400042d007388 */ /* 0x0005e20000000c00 */
[----:B------:R-:W-:Y:S02]  /*92b0*/  F2FP.F16.F32.PACK_AB R8, R21, R0 ;  /* 0x000000001508723e */ /* 0x000fe400000000ff */
[----:B------:R-:W-:-:S05]  /*92c0*/  F2FP.F16.F32.PACK_AB R10, R13, R10 ;  /* 0x0000000a0d0a723e */ /* 0x000fca00000000ff */
[----:B------:R2:W-:Y:S02]  /*92d0*/  STS.128 [R47+0x18400], R8 ;  /* 0x018400082f007388 */ /* 0x0005e40000000c00 */
.L_x_2945:
[----:B------:R-:W-:Y:S05]  /*92e0*/  BSYNC B1 ;  /* 0x0000000000017941 */ /* 0x000fea0003800000 */
.L_x_2944:
[----:B------:R-:W-:Y:S01]  /*92f0*/  PRMT R36, R57, 0x5410, R58 ;  /* 0x0000541039247816 */ /* 0x000fe2000000003a */
[----:B------:R-:W-:Y:S06]  /*9300*/  @P0 BRA `(.L_x_2936) ;  /* 0x0000000400680947 */ /* 0x000fec0003800000 */
[----:B------:R-:W3:Y:S01]  /*9310*/  LDL R0, [R1+0x4] ;  /* 0x0000040001007983 */ /* 0x000ee20000100800 */
[----:B--2---:R-:W-:-:S03]  /*9320*/  SHF.R.U32.HI R4, RZ, 0x3, R228 ;  /* 0x00000003ff047819 */ /* 0x004fc600000116e4 */
[----:B------:R-:W1:Y:S01]  /*9330*/  LDL R44, [R1+0x24] ;  /* 0x00002400012c7983 */ /* 0x000e620000100800 */
[----:B------:R-:W-:Y:S02]  /*9340*/  LOP3.LUT R3, R4, R3, R228, 0x1e, !PT ;  /* 0x0000000304037212 */ /* 0x000fe400078e1ee4 */
[--C-:B------:R-:W-:Y:S01]  /*9350*/  SHF.R.U64 R39, R28, 0x10, R29.reuse ;  /* 0x000000101c277819 */ /* 0x100fe2000000121d */
[----:B------:R-:W-:Y:S01]  /*9360*/  HADD2.F32 R25, -RZ, R56.H0_H0 ;  /* 0x20000038ff197230 */ /* 0x000fe20000004100 */
[----:B------:R-:W-:Y:S01]  /*9370*/  SHF.R.U32.HI R29, RZ, 0x10, R29 ;  /* 0x00000010ff1d7819 */ /* 0x000fe2000001161d */
[----:B------:R-:W-:Y:S01]  /*9380*/  HADD2.F32 R27, -RZ, R54.H0_H0 ;  /* 0x20000036ff1b7230 */ /* 0x000fe20000004100 */
[--C-:B------:R-:W-:Y:S02]  /*9390*/  SHF.R.U64 R41, R32, 0x10, R33.reuse ;  /* 0x0000001020297819 */ /* 0x100fe40000001221 */
[----:B------:R-:W-:Y:S01]  /*93a0*/  SHF.R.U32.HI R32, RZ, 0x10, R33 ;  /* 0x00000010ff207819 */ /* 0x000fe20000011621 */
[----:B------:R-:W-:Y:S01]  /*93b0*/  HADD2.F32 R29, -RZ, R29.H0_H0 ;  /* 0x2000001dff1d7230 */ /* 0x000fe20000004100 */
[----:B------:R-:W-:-:S02]  /*93c0*/  SHF.R.U64 R40, R34, 0x10, R35 ;  /* 0x0000001022287819 */ /* 0x000fc40000001223 */
[----:B------:R-:W-:Y:S02]  /*93d0*/  SHF.R.U32.HI R38, RZ, 0x10, R35 ;  /* 0x00000010ff267819 */ /* 0x000fe40000011623 */
[--C-:B------:R-:W-:Y:S02]  /*93e0*/  SHF.R.U64 R37, R30, 0x10, R31.reuse ;  /* 0x000000101e257819 */ /* 0x100fe4000000121f */
[----:B------:R-:W-:Y:S01]  /*93f0*/  SHF.R.U32.HI R35, RZ, 0x10, R31 ;  /* 0x00000010ff237819 */ /* 0x000fe2000001161f */
[----:B------:R-:W-:Y:S02]  /*9400*/  HADD2.F32 R28, -RZ, R53.H1_H1 ;  /* 0x30000035ff1c7230 */ /* 0x000fe40000004100 */
[----:B---3--:R-:W-:-:S04]  /*9410*/  IMAD.IADD R0, R0, 0x1, R3 ;  /* 0x0000000100007824 */ /* 0x008fc800078e0203 */
[----:B------:R-:W-:Y:S01]  /*9420*/  IMAD R0, R0, 0x2, R23 ;  /* 0x0000000200007824 */ /* 0x000fe200078e0217 */
[----:B-1----:R-:W1:Y:S04]  /*9430*/  LDS.128 R8, [R44+0x18400] ;  /* 0x018400002c087984 */ /* 0x002e680000000c00 */
[----:B------:R-:W0:Y:S01]  /*9440*/  LDS.128 R4, [R0+0x18400] ;  /* 0x0184000000047984 */ /* 0x000e220000000c00 */
[----:B-1----:R-:W-:Y:S02]  /*9450*/  HADD2.F32 R12, -RZ, R9.H0_H0 ;  /* 0x20000009ff0c7230 */ /* 0x002fe40000004100 */
[--C-:B0-----:R-:W-:Y:S02]  /*9460*/  HADD2.F32 R15, -RZ, R5.reuse.H0_H0 ;  /* 0x20000005ff0f7230 */ /* 0x101fe40000004100 */
[----:B------:R-:W-:-:S03]  /*9470*/  HADD2.F32 R20, -RZ, R5.H1_H1 ;  /* 0x30000005ff147230 */ /* 0x000fc60000004100 */
[C---:B------:R-:W-:Y:S01]  /*9480*/  FMUL.FTZ R31, R15.reuse, R27 ;  /* 0x0000001b0f1f7220 */ /* 0x040fe20000410000 */
[----:B------:R-:W-:Y:S01]  /*9490*/  FMUL.FTZ R33, R15, R25 ;  /* 0x000000190f217220 */ /* 0x000fe20000410000 */
[----:B------:R-:W-:Y:S02]  /*94a0*/  HADD2.F32 R9, -RZ, R9.H1_H1 ;  /* 0x30000009ff097230 */ /* 0x000fe40000004100 */
[----:B------:R-:W-:Y:S01]  /*94b0*/  FMUL.FTZ R30, R20, R29 ;  /* 0x0000001d141e7220 */ /* 0x000fe20000410000 */
[----:B------:R-:W-:Y:S02]  /*94c0*/  HADD2.F32 R15, -RZ, R32.H0_H0 ;  /* 0x20000020ff0f7230 */ /* 0x000fe40000004100 */
[C---:B------:R-:W-:Y:S01]  /*94d0*/  FFMA.FTZ R31, R12.reuse, R25, -R31 ;  /* 0x000000190c1f7223 */ /* 0x040fe2000001081f */
[----:B------:R-:W-:Y:S02]  /*94e0*/  HADD2.F32 R5, -RZ, R4.H0_H0 ;  /* 0x20000004ff057230 */ /* 0x000fe40000004100 */
[----:B------:R-:W-:Y:S01]  /*94f0*/  FFMA.FTZ R33, R12, R27, R33 ;  /* 0x0000001b0c217223 */ /* 0x000fe20000010021 */
[----:B------:R-:W-:-:S02]  /*9500*/  HADD2.F32 R12, -RZ, R55.H1_H1 ;  /* 0x30000037ff0c7230 */ /* 0x000fc40000004100 */
[-C--:B------:R-:W-:Y:S01]  /*9510*/  FFMA.FTZ R32, R9, R15.reuse, -R30 ;  /* 0x0000000f09207223 */ /* 0x080fe2000001081e */
[----:B------:R-:W-:Y:S02]  /*9520*/  HADD2.F32 R3, -RZ, R8.H0_H0 ;  /* 0x20000008ff037230 */ /* 0x000fe40000004100 */
[C---:B------:R-:W-:Y:S01]  /*9530*/  FMUL.FTZ R30, R5.reuse, R28 ;  /* 0x0000001c051e7220 */ /* 0x040fe20000410000 */
[----:B------:R-:W-:Y:S01]  /*9540*/  FMUL.FTZ R34, R20, R15 ;  /* 0x0000000f14227220 */ /* 0x000fe20000410000 */
[-C--:B------:R-:W-:Y:S01]  /*9550*/  FMUL.FTZ R5, R5, R12.reuse ;  /* 0x0000000c05057220 */ /* 0x080fe20000410000 */
[----:B------:R-:W-:Y:S02]  /*9560*/  HADD2.F32 R21, -RZ, R6.H0_H0 ;  /* 0x20000006ff157230 */ /* 0x000fe40000004100 */
[----:B------:R-:W-:Y:S02]  /*9570*/  HADD2.F32 R20, -RZ, R54.H1_H1 ;  /* 0x30000036ff147230 */ /* 0x000fe40000004100 */
[----:B------:R-:W-:Y:S01]  /*9580*/  FFMA.FTZ R30, R3, R12, -R30 ;  /* 0x0000000c031e7223 */ /* 0x000fe2000001081e */
[----:B------:R-:W-:-:S02]  /*9590*/  HADD2.F32 R12, -RZ, R36.H0_H0 ;  /* 0x20000024ff0c7230 */ /* 0x000fc40000004100 */
[----:B------:R-:W-:Y:S01]  /*95a0*/  FFMA.FTZ R15, R3, R28, R5 ;  /* 0x0000001c030f7223 */ /* 0x000fe20000010005 */
[----:B------:R-:W-:Y:S02]  /*95b0*/  HADD2.F32 R13, -RZ, R10.H0_H0 ;  /* 0x2000000aff0d7230 */ /* 0x000fe40000004100 */
[----:B------:R-:W-:Y:S01]  /*95c0*/  FMUL.FTZ R28, R21, R20 ;  /* 0x00000014151c7220 */ /* 0x000fe20000410000 */
[----:B------:R-:W-:Y:S02]  /*95d0*/  HADD2.F32 R24, -RZ, R7.H0_H0 ;  /* 0x20000007ff187230 */ /* 0x000fe40000004100 */
[----:B------:R-:W-:Y:S02]  /*95e0*/  HADD2.F32 R5, -RZ, R55.H0_H0 ;  /* 0x20000037ff057230 */ /* 0x000fe40000004100 */
[----:B------:R-:W-:Y:S02]  /*95f0*/  HADD2.F32 R3, -RZ, R36.H1_H1 ;  /* 0x30000024ff037230 */ /* 0x000fe40000004100 */
[----:B------:R-:W-:Y:S01]  /*9600*/  FFMA.FTZ R34, R9, R29, R34 ;  /* 0x0000001d09227223 */ /* 0x000fe20000010022 */
[----:B------:R-:W-:Y:S01]  /*9610*/  FMUL.FTZ R36, R21, R12 ;  /* 0x0000000c15247220 */ /* 0x000fe20000410000 */
[----:B------:R-:W-:-:S02]  /*9620*/  HADD2.F32 R14, -RZ, R11.H0_H0 ;  /* 0x2000000bff0e7230 */ /* 0x000fc40000004100 */
[C---:B------:R-:W-:Y:S01]  /*9630*/  FFMA.FTZ R21, R13.reuse, R12, -R28 ;  /* 0x0000000c0d157223 */ /* 0x040fe2000001081c */
[C---:B------:R-:W-:Y:S01]  /*9640*/  FMUL.FTZ R9, R24.reuse, R5 ;  /* 0x0000000518097220 */ /* 0x040fe20000410000 */
[----:B------:R-:W-:Y:S02]  /*9650*/  HADD2.F32 R7, -RZ, R7.H1_H1 ;  /* 0x30000007ff077230 */ /* 0x000fe40000004100 */
[-C--:B------:R-:W-:Y:S01]  /*9660*/  FMUL.FTZ R24, R24, R3.reuse ;  /* 0x0000000318187220 */ /* 0x080fe20000410000 */
[----:B------:R-:W-:Y:S02]  /*9670*/  HADD2.F32 R28, -RZ, R35.H0_H0 ;  /* 0x20000023ff1c7230 */ /* 0x000fe40000004100 */
[----:B------:R-:W-:Y:S02]  /*9680*/  HADD2.F32 R12, -RZ, R38.H0_H0 ;  /* 0x20000026ff0c7230 */ /* 0x000fe40000004100 */
[----:B------:R-:W-:Y:S01]  /*9690*/  FFMA.FTZ R36, R13, R20, R36 ;  /* 0x000000140d247223 */ /* 0x000fe20000010024 */
[C---:B------:R-:W-:Y:S01]  /*96a0*/  FFMA.FTZ R20, R14.reuse, R3, -R9 ;  /* 0x000000030e147223 */ /* 0x040fe20000010809 */
[----:B------:R-:W-:Y:S01]  /*96b0*/  FFMA.FTZ R24, R14, R5, R24 ;  /* 0x000000050e187223 */ /* 0x000fe20000010018 */
[----:B------:R-:W-:-:S02]  /*96c0*/  HADD2.F32 R11, -RZ, R11.H1_H1 ;  /* 0x3000000bff0b7230 */ /* 0x000fc40000004100 */
[C---:B------:R-:W-:Y:S01]  /*96d0*/  FMUL.FTZ R38, R7.reuse, R28 ;  /* 0x0000001c07267220 */ /* 0x040fe20000410000 */
[----:B------:R-:W-:Y:S01]  /*96e0*/  FMUL.FTZ R14, R7, R12 ;  /* 0x0000000c070e7220 */ /* 0x000fe20000410000 */
[----:B------:R-:W-:Y:S02]  /*96f0*/  HADD2.F32 R4, -RZ, R4.H1_H1 ;  /* 0x30000004ff047230 */ /* 0x000fe40000004100 */
[----:B------:R-:W-:Y:S02]  /*9700*/  HADD2.F32 R6, -RZ, R6.H1_H1 ;  /* 0x30000006ff067230 */ /* 0x000fe40000004100 */
[----:B------:R-:W-:Y:S02]  /*9710*/  HADD2.F32 R7, -RZ, R39.H0_H0 ;  /* 0x20000027ff077230 */ /* 0x000fe40000004100 */
[----:B------:R-:W-:Y:S02]  /*9720*/  HADD2.F32 R9, -RZ, R37.H0_H0 ;  /* 0x20000025ff097230 */ /* 0x000fe40000004100 */
[----:B------:R-:W-:-:S02]  /*9730*/  HADD2.F32 R3, -RZ, R41.H0_H0 ;  /* 0x20000029ff037230 */ /* 0x000fc40000004100 */
[----:B------:R-:W-:Y:S02]  /*9740*/  HADD2.F32 R5, -RZ, R40.H0_H0 ;  /* 0x20000028ff057230 */ /* 0x000fe40000004100 */
[C---:B------:R-:W-:Y:S01]  /*9750*/  FFMA.FTZ R25, R11.reuse, R12, -R38 ;  /* 0x0000000c0b197223 */ /* 0x040fe20000010826 */
[----:B------:R-:W-:Y:S02]  /*9760*/  HADD2.F32 R8, -RZ, R8.H1_H1 ;  /* 0x30000008ff087230 */ /* 0x000fe40000004100 */
[----:B------:R-:W-:Y:S01]  /*9770*/  FFMA.FTZ R27, R11, R28, R14 ;  /* 0x0000001c0b1b7223 */ /* 0x000fe2000001000e */
[----:B------:R-:W-:Y:S02]  /*9780*/  HADD2.F32 R10, -RZ, R10.H1_H1 ;  /* 0x3000000aff0a7230 */ /* 0x000fe40000004100 */
        /* <DEDUP_REMOVED lines=18> */
.L_x_2936:
[----:B------:R-:W-:Y:S05]  /*98b0*/  BSYNC B0 ;  /* 0x0000000000007941 */ /* 0x000fea0003800000 */
.L_x_2922:
        /* <DEDUP_REMOVED lines=8> */
.L_x_2919:
[----:B-123--:R-:W1:Y:S01]  /*9940*/  S2R R0, SR_TID.X ;  /* 0x0000000000007919 */ /* 0x00ee620000002100 */
[----:B------:R-:W-:Y:S05]  /*9950*/  WARPSYNC.ALL ;  /* 0x0000000000007948 */ /* 0x000fea0003800000 */
[----:B------:R-:W-:Y:S02]  /*9960*/  LOP3.LUT R22, R22, 0xfffbffff, RZ, 0xc0, !PT ;  /* 0xfffbffff16167812 */ /* 0x000fe400078ec0ff */
[----:B-1----:R-:W-:-:S05]  /*9970*/  SHF.R.U32.HI R0, RZ, 0x7, R0 ;  /* 0x00000007ff007819 */ /* 0x002fca0000011600 */
[----:B------:R-:W-:Y:S02]  /*9980*/  VIADD R177, R0, 0x8 ;  /* 0x0000000800b17836 */ /* 0x000fe40000000000 */
[----:B------:R-:W-:-:S03]  /*9990*/  IMAD.U32 R0, RZ, RZ, UR50 ;  /* 0x00000032ff007e24 */ /* 0x000fc6000f8e00ff */
[----:B------:R1:W-:Y:S02]  /*99a0*/  BAR.SYNC.DEFER_BLOCKING R177, 0x100 ;  /* 0x000400b10000751d */ /* 0x0003e40000010000 */
[----:B------:R-:W-:-:S13]  /*99b0*/  ISETP.NE.AND P1, PT, R0, 0x3, PT ;  /* 0x000000030000780c */ /* 0x000fda0003f25270 */
[----:B------:R-:W-:Y:S01]  /*99c0*/  @P1 LOP3.LUT R22, R22, 0x40000, RZ, 0xfc, !PT ;  /* 0x0004000016161812 */ /* 0x000fe200078efcff */
[----:B-1----:R-:W-:Y:S06]  /*99d0*/  @!P1 BRA `(.L_x_2946) ;  /* 0x0000000000049947 */ /* 0x002fec0003800000 */
[----:B------:R-:W-:Y:S01]  /*99e0*/  BPT.TRAP 0x1 ;  /* 0x000000040000795c */ /* 0x000fe20000300000 */
.L_x_2946:
[----:B------:R-:W-:Y:S01]  /*99f0*/  IMAD R3, R2, 0x8, R23 ;  /* 0x0000000802037824 */ /* 0x000fe200078e0217 */
[----:B------:R-:W-:-:S04]  /*9a00*/  SHF.L.U32 R20, R206, 0x1f, RZ ;  /* 0x0000001fce147819 */ /* 0x000fc800000006ff */
[----:B------:R1:W2:Y:S01]  /*9a10*/  SYNCS.PHASECHK.TRANS64.TRYWAIT P0, [R3+URZ+0x22830], R20 ;  /* 0x02283014030075a7 */ /* 0x0002a2000800017f */
[----:B------:R-:W-:Y:S05]  /*9a20*/  @!P1 BRA `(.L_x_2947) ;  /* 0x0000000000049947 */ /* 0x000fea0003800000 */
[----:B------:R-:W-:Y:S01]  /*9a30*/  BPT.TRAP 0x1 ;  /* 0x000000040000795c */ /* 0x000fe20000300000 */
.L_x_2947:
[----:B------:R-:W-:Y:S01]  /*9a40*/  VIADD R0, R23, 0x1c400 ;  /* 0x0001c40017007836 */ /* 0x000fe20000000000 */
[----:B------:R-:W-:Y:S01]  /*9a50*/  LOP3.LUT R6, R26, 0x10000, RZ, 0xfc, !PT ;  /* 0x000100001a067812 */ /* 0x000fe200078efcff */
[----:B------:R-:W-:-:S03]  /*9a60*/  IMAD.MOV.U32 R7, RZ, RZ, 0x40000040 ;  /* 0x40000040ff077424 */ /* 0x000fc600078e00ff */
[----:B------:R-:W-:-:S04]  /*9a70*/  SHF.R.U32.HI R0, RZ, 0x4, R0 ;  /* 0x00000004ff007819 */ /* 0x000fc80000011600 */
[----:B------:R-:W-:-:S04]  /*9a80*/  LOP3.LUT R0, R0, 0x3fff, RZ, 0xc0, !PT ;  /* 0x00003fff00007812 */ /* 0x000fc800078ec0ff */
[----:B------:R-:W-:Y:S01]  /*9a90*/  LOP3.LUT R224, R0, 0x10000, RZ, 0xfc, !PT ;  /* 0x0001000000e07812 */ /* 0x000fe200078efcff */
[----:B--2---:R-:W-:Y:S06]  /*9aa0*/  @P0 BRA `(.L_x_2948) ;  /* 0x0000000000080947 */ /* 0x004fec0003800000 */
[----:B------:R-:W2:Y:S02]  /*9ab0*/  SYNCS.PHASECHK.TRANS64.TRYWAIT P0, [R3+URZ+0x22830], R20 ;  /* 0x02283014030075a7 */ /* 0x000ea4000800017f */
[----:B--2---:R-:W-:Y:S05]  /*9ac0*/  @!P0 BRA `(.L_x_2949) ;  /* 0x0000017000808947 */ /* 0x004fea0003800000 */
.L_x_2948:
[----:B------:R-:W-:Y:S01]  /*9ad0*/  IMAD R4, R2, 0x300, R224 ;  /* 0x0000030002047824 */ /* 0x000fe200078e02e0 */
[----:B------:R-:W-:Y:S05]  /*9ae0*/  WARPSYNC.ALL ;  /* 0x0000000000007948 */ /* 0x000fea0003800000 */
[----:B------:R-:W-:Y:S01]  /*9af0*/  IMAD.MOV.U32 R5, RZ, RZ, 0x40000040 ;  /* 0x40000040ff057424 */ /* 0x000fe200078e00ff */
[C---:B------:R-:W-:Y:S01]  /*9b00*/  R2UR UR4, R6.reuse ;  /* 0x00000000060472ca */ /* 0x040fe200000e0000 */
[----:B0----5:R-:W-:Y:S01]  /*9b10*/  WARPGROUP.ARRIVE ;  /* 0x00000000000079c5 */ /* 0x021fe20000000000 */
[----:B------:R-:W-:Y:S01]  /*9b20*/  R2UR UR5, R7 ;  /* 0x00000000070572ca */ /* 0x000fe200000e0000 */
[----:B------:R-:W-:Y:S01]  /*9b30*/  VIADD R14, R6, 0x2 ;  /* 0x00000002060e7836 */ /* 0x000fe20000000000 */
[C---:B------:R-:W-:Y:S01]  /*9b40*/  R2UR UR6, R4.reuse ;  /* 0x00000000040672ca */ /* 0x040fe200000e0000 */
[----:B------:R-:W-:Y:S01]  /*9b50*/  VIADD R8, R4, 0x2 ;  /* 0x0000000204087836 */ /* 0x000fe20000000000 */
[----:B------:R-:W-:Y:S01]  /*9b60*/  R2UR UR7, R5 ;  /* 0x00000000050772ca */ /* 0x000fe200000e0000 */
[----:B------:R-:W-:Y:S01]  /*9b70*/  IMAD.MOV.U32 R15, RZ, RZ, 0x40000040 ;  /* 0x40000040ff0f7424 */ /* 0x000fe200078e00ff */
[C---:B------:R-:W-:Y:S01]  /*9b80*/  IADD3 R10, R6.reuse, 0x6, RZ ;  /* 0x00000006060a7810 */ /* 0x040fe20007ffe0ff */
[----:B------:R-:W-:Y:S01]  /*9b90*/  IMAD.MOV.U32 R9, RZ, RZ, 0x40000040 ;  /* 0x40000040ff097424 */ /* 0x000fe200078e00ff */
[----:B------:R-:W0:Y:S01]  /*9ba0*/  S2R R0, SR_TID.X ;  /* 0x0000000000007919 */ /* 0x000e220000002100 */
[----:B------:R-:W-:-:S02]  /*9bb0*/  VIADD R12, R6, 0x4 ;  /* 0x00000004060c7836 */ /* 0x000fc40000000000 */
[----:B------:R-:W-:Y:S02]  /*9bc0*/  IMAD.MOV.U32 R13, RZ, RZ, 0x40000040 ;  /* 0x40000040ff0d7424 */ /* 0x000fe400078e00ff */
[----:B------:R-:W-:Y:S02]  /*9bd0*/  IMAD.MOV.U32 R11, RZ, RZ, 0x40000040 ;  /* 0x40000040ff0b7424 */ /* 0x000fe400078e00ff */
[----:B------:R-:W-:Y:S02]  /*9be0*/  IMAD.MOV.U32 R5, RZ, RZ, 0x40000040 ;  /* 0x40000040ff057424 */ /* 0x000fe400078e00ff */
[----:B------:R-:W-:Y:S01]  /*9bf0*/  HGMMA.64x96x16.F32 R24, gdesc[UR4], RZ, !UPT, gsb0 ;  /* 0x01600000041879f0 */ /* 0x000fe2000c0008ff */
[----:B------:R-:W-:Y:S01]  /*9c00*/  R2UR UR4, R14 ;  /* 0x000000000e0472ca */ /* 0x000fe200000e0000 */
[----:B------:R-:W-:Y:S01]  /*9c10*/  IMAD.U32 R95, RZ, RZ, UR50 ;  /* 0x00000032ff5f7e24 */ /* 0x000fe2000f8e00ff */
[----:B------:R-:W-:Y:S02]  /*9c20*/  R2UR UR5, R15 ;  /* 0x000000000f0572ca */ /* 0x000fe400000e0000 */
[----:B------:R-:W-:Y:S01]  /*9c30*/  R2UR UR6, R8 ;  /* 0x00000000080672ca */ /* 0x000fe200000e0000 */
[C---:B------:R-:W-:Y:S01]  /*9c40*/  VIADD R8, R4.reuse, 0x4 ;  /* 0x0000000404087836 */ /* 0x040fe20000000000 */
[----:B------:R-:W-:Y:S01]  /*9c50*/  R2UR UR7, R9 ;  /* 0x00000000090772ca */ /* 0x000fe200000e0000 */
[----:B------:R-:W-:Y:S01]  /*9c60*/  IMAD.MOV.U32 R9, RZ, RZ, 0x40000040 ;  /* 0x40000040ff097424 */ /* 0x000fe200078e00ff */
[----:B------:R-:W-:Y:S01]  /*9c70*/  ISETP.NE.AND P0, PT, R95, 0x3, PT ;  /* 0x000000035f00780c */ /* 0x000fe20003f05270 */
[----:B------:R-:W-:Y:S01]  /*9c80*/  VIADD R4, R4, 0x6 ;  /* 0x0000000604047836 */ /* 0x000fe20000000000 */
[----:B0-----:R-:W-:Y:S01]  /*9c90*/  SHF.R.U32.HI R0, RZ, 0x7, R0 ;  /* 0x00000007ff007819 */ /* 0x001fe20000011600 */
        /* <DEDUP_REMOVED lines=22> */
.L_x_2950:
[----:B------:R-:W3:Y:S01]  /*9e00*/  LDC R0, c[0x0][0x448] ;  /* 0x00011200ff007b82 */ /* 0x000ee20000000800 */
[----:B------:R-:W-:Y:S01]  /*9e10*/  ULDC.64 UR6, c[0x0][0x9e0] ;  /* 0x0002780000067ab9 */ /* 0x000fe20000000a00 */
[----:B------:R-:W-:Y:S01]  /*9e20*/  LOP3.LUT R22, R22, 0xfff7ffff, RZ, 0xc0, !PT ;  /* 0xfff7ffff16167812 */ /* 0x000fe200078ec0ff */
[----:B------:R-:W-:Y:S01]  /*9e30*/  UISETP.GE.AND UP0, UPT, UR7, 0x1, UPT ;  /* 0x000000010700788c */ /* 0x000fe2000bf06270 */
[----:B------:R-:W-:Y:S02]  /*9e40*/  ULDC UR46, c[0x0][0x9dc] ;  /* 0x00027700002e7ab9 */ /* 0x000fe40000000800 */
[----:B------:R-:W-:Y:S02]  /*9e50*/  ULOP3.LUT UR4, URZ, UR46, URZ, 0x33, !UPT ;  /* 0x0000002e3f047292 */ /* 0x000fe4000f8e333f */
[----:B------:R-:W-:Y:S01]  /*9e60*/  UP2UR UR51, UPR, URZ, 0x1 ;  /* 0x000000013f337883 */ /* 0x000fe20008000000 */
[----:B---3--:R-:W-:Y:S01]  /*9e70*/  ISETP.NE.AND P0, PT, R0, 0x1, PT ;  /* 0x000000010000780c */ /* 0x008fe20003f05270 */
[----:B------:R-:W-:-:S04]  /*9e80*/  IMAD.IADD R0, R226, 0x1, R218 ;  /* 0x00000001e2007824 */ /* 0x000fc800078e02da */
[----:B------:R-:W-:-:S08]  /*9e90*/  IMAD.MOV.U32 R8, RZ, RZ, R0 ;  /* 0x000000ffff087224 */ /* 0x000fd000078e0000 */
[----:B------:R-:W3:Y:S01]  /*9ea0*/  @P0 LDC R5, c[0x0][0x44c] ;  /* 0x00011300ff050b82 */ /* 0x000ee20000000800 */
[----:B------:R-:W-:-:S07]  /*9eb0*/  @P0 LOP3.LUT R22, R22, 0x80000, RZ, 0xfc, !PT ;  /* 0x0008000016160812 */ /* 0x000fce00078efcff */
[----:B------:R-:W4:Y:S01]  /*9ec0*/  @P0 LDC R21, c[0x0][0x450] ;  /* 0x00011400ff150b82 */ /* 0x000f220000000800 */
[----:B---3--:R-:W-:-:S04]  /*9ed0*/  @P0 IMAD.HI.U32 R4, R0, R5, RZ ;  /* 0x0000000500040227 */ /* 0x008fc800078e00ff */
[----:B------:R-:W-:Y:S02]  /*9ee0*/  VIADD R0, R3, 0x22840 ;  /* 0x0002284003007836 */ /* 0x000fe40000000000 */
[----:B------:R-:W-:Y:S01]  /*9ef0*/  IMAD.U32 R5, RZ, RZ, UR47 ;  /* 0x0000002fff057e24 */ /* 0x000fe2000f8e00ff */
[----:B----4-:R-:W-:Y:S01]  /*9f00*/  @P0 SHF.R.U32.HI R8, RZ, R21, R4 ;  /* 0x00000015ff080219 */ /* 0x010fe20000011604 */
[----:B------:R-:W-:Y:S01]  /*9f10*/  IMAD R4, R176, -0x60, R208 ;  /* 0xffffffa0b0047824 */ /* 0x000fe200078e02d0 */
[----:B------:R-:W-:Y:S01]  /*9f20*/  PLOP3.LUT P0, PT, PT, PT, UP0, 0x40, 0x0 ;  /* 0x000000000000781c */ /* 0x000fe20003f0e808 */
[----:B------:R-:W-:Y:S01]  /*9f30*/  IMAD.MOV.U32 R21, RZ, RZ, -0x60 ;  /* 0xffffffa0ff157424 */ /* 0x000fe200078e00ff */
[----:B------:R-:W-:Y:S01]  /*9f40*/  PRMT R0, R5, 0x654, R0 ;  /* 0x0000065405007816 */ /* 0x000fe20000000000 */
[----:B------:R-:W3:Y:S01]  /*9f50*/  SHFL.IDX PT, R76, R8, RZ, 0x1c1f ;  /* 0x001c1fff084c7589 */ /* 0x000ee200000e0000 */
[----:B------:R-:W-:Y:S02]  /*9f60*/  VIADD R5, R4, 0x61 ;  /* 0x0000006104057836 */ /* 0x000fe40000000000 */
[----:B------:R4:W-:Y:S01]  /*9f70*/  SYNCS.ARRIVE.TRANS64.RED.A1T0 RZ, [R0+URZ], RZ ;  /* 0x000000ff00ff79a7 */ /* 0x0009e2000810043f */
[----:B------:R-:W-:-:S04]  /*9f80*/  IMAD R75, R176, R21, 0x60 ;  /* 0x00000060b04b7424 */ /* 0x000fc800078e0215 */
[C---:B------:R-:W-:Y:S02]  /*9f90*/  IMAD R74, R210.reuse, -0x2, R75 ;  /* 0xfffffffed24a7824 */ /* 0x040fe400078e024b */
[----:B----4-:R-:W-:Y:S02]  /*9fa0*/  IMAD R0, R210, -0x2, R5 ;  /* 0xfffffffed2007824 */ /* 0x010fe400078e0205 */
[----:B------:R-:W-:Y:S02]  /*9fb0*/  VIADD R5, R4, 0x60 ;  /* 0x0000006004057836 */ /* 0x000fe40000000000 */
[----:B------:R-:W-:Y:S02]  /*9fc0*/  IMAD.IADD R0, R0, 0x1, -R207 ;  /* 0x0000000100007824 */ /* 0x000fe400078e0acf */
[----:B------:R-:W-:Y:S02]  /*9fd0*/  IMAD R21, R210, -0x2, R5 ;  /* 0xfffffffed2157824 */ /* 0x000fe400078e0205 */
[----:B------:R-:W-:-:S02]  /*9fe0*/  VIADD R72, R0, UR6 ;  /* 0x0000000600487c36 */ /* 0x000fc40008000000 */
[----:B------:R-:W-:-:S03]  /*9ff0*/  VIADD R73, R0, UR4 ;  /* 0x0000000400497c36 */ /* 0x000fc60008000000 */
[----:B---3--:R-:W-:Y:S01]  /*a000*/  VIADDMNMX R0, R76, R72, R21, PT ;  /* 0x000000484c007246 */ /* 0x008fe20003800115 */
[----:B------:R-:W-:Y:S01]  /*a010*/  IMAD.IADD R4, R73, 0x1, R76 ;  /* 0x0000000149047824 */ /* 0x000fe200078e024c */
[----:B------:R-:W-:Y:S06]  /*a020*/  @P0 BRA `(.L_x_2951) ;  /* 0x0000000000540947 */ /* 0x000fec0003800000 */
[----:B------:R-:W-:Y:S01]  /*a030*/  IADD3 R5, -R207, R208, R76 ;  /* 0x000000d0cf057210 */ /* 0x000fe20007ffe14c */
[----:B------:R-:W-:Y:S03]  /*a040*/  BSSY B0, `(.L_x_2952) ;  /* 0x0000010000007945 */ /* 0x000fe60003800000 */
[----:B------:R-:W-:-:S13]  /*a050*/  ISETP.GT.AND P0, PT, R5, -0x1, PT ;  /* 0xffffffff0500780c */ /* 0x000fda0003f04270 */
[----:B------:R-:W-:Y:S05]  /*a060*/  @P0 BRA `(.L_x_2953) ;  /* 0x0000000000200947 */ /* 0x000fea0003800000 */
[----:B------:R-:W-:Y:S01]  /*a070*/  UISETP.NE.AND UP0, UPT, UR7, 0x1, UPT ;  /* 0x000000010700788c */ /* 0x000fe2000bf05270 */
[----:B------:R-:W-:-:S05]  /*a080*/  LOP3.LUT R5, RZ, R5, RZ, 0x33, !PT ;  /* 0x00000005ff057212 */ /* 0x000fca00078e33ff */
[----:B------:R-:W-:-:S05]  /*a090*/  PLOP3.LUT P0, PT, PT, PT, UP0, 0x80, 0x0 ;  /* 0x000000000000781c */ /* 0x000fca0003f0f008 */
[----:B------:R-:W-:-:S08]  /*a0a0*/  @UP0 ULDC.64 UR4, c[0x0][0x9e8] ;  /* 0x00027a0000040ab9 */ /* 0x000fd00000000a00 */
[----:B------:R-:W-:-:S05]  /*a0b0*/  @P0 IMAD.HI.U32 R76, R5, UR4, RZ ;  /* 0x00000004054c0c27 */ /* 0x000fca000f8e00ff */
[----:B------:R-:W-:-:S04]  /*a0c0*/  @P0 SHF.R.U32.HI R5, RZ, UR5, R76 ;  /* 0x00000005ff050c19 */ /* 0x000fc8000801164c */
[----:B------:R-:W-:Y:S01]  /*a0d0*/  LOP3.LUT R5, RZ, R5, RZ, 0x33, !PT ;  /* 0x00000005ff057212 */ /* 0x000fe200078e33ff */
[----:B------:R-:W-:Y:S06]  /*a0e0*/  BRA `(.L_x_2954) ;  /* 0x0000000000147947 */ /* 0x000fec0003800000 */
.L_x_2953:
[----:B------:R-:W-:-:S06]  /*a0f0*/  UISETP.NE.AND UP0, UPT, UR7, 0x1, UPT ;  /* 0x000000010700788c */ /* 0x000fcc000bf05270 */
[----:B------:R-:W-:-:S05]  /*a100*/  PLOP3.LUT P0, PT, PT, PT, UP0, 0x80, 0x0 ;  /* 0x000000000000781c */ /* 0x000fca0003f0f008 */
[----:B------:R-:W-:-:S08]  /*a110*/  @UP0 ULDC.64 UR4, c[0x0][0x9e8] ;  /* 0x00027a0000040ab9 */ /* 0x000fd00000000a00 */
[----:B------:R-:W-:-:S05]  /*a120*/  @P0 IMAD.HI.U32 R76, R5, UR4, RZ ;  /* 0x00000004054c0c27 */ /* 0x000fca000f8e00ff */
[----:B------:R-:W-:-:S07]  /*a130*/  @P0 SHF.R.U32.HI R5, RZ, UR5, R76 ;  /* 0x00000005ff050c19 */ /* 0x000fce000801164c */
.L_x_2954:
[----:B------:R-:W-:Y:S05]  /*a140*/  BSYNC B0 ;  /* 0x0000000000007941 */ /* 0x000fea0003800000 */
.L_x_2952:
[----:B------:R-:W-:-:S05]  /*a150*/  IMAD R5, R5, UR7, R74 ;  /* 0x0000000705057c24 */ /* 0x000fca000f8e024a */
[----:B------:R-:W-:Y:S02]  /*a160*/  VIMNMX R4, R4, R5, !PT ;  /* 0x0000000504047248 */ /* 0x000fe40007fe0100 */
[----:B------:R-:W-:-:S07]  /*a170*/  VIADDMNMX R0, R5, UR7, R0, PT ;  /* 0x0000000705007c46 */ /* 0x000fce000b800100 */
.L_x_2951:
[C---:B------:R-:W-:Y:S01]  /*a180*/  ISETP.GE.AND P1, PT, R75.reuse, 0x9, PT ;  /* 0x000000094b00780c */ /* 0x040fe20003f26270 */
[----:B------:R-:W-:Y:S01]  /*a190*/  UISETP.GE.AND UP0, UPT, UR7, 0x1, UPT ;  /* 0x000000010700788c */ /* 0x000fe2000bf06270 */
        /* <DEDUP_REMOVED lines=97> */
[C---:B------:R-:W-:Y:S02]  /*a7b0*/  ISETP.GE.AND P2, PT, R75.reuse, 0x52, PT ;  /* 0x000000524b00780c */ /* 0x040fe40003f46270 */
[C---:B------:R-:W-:Y:S02]  /*a7c0*/  ISETP.GE.AND P5, PT, R75.reuse, 0x1, PT ;  /* 0x000000014b00780c */ /* 0x040fe40003fa6270 */
[----:B------:R-:W-:Y:S02]  /*a7d0*/  ISETP.GT.AND P3, PT, R4, 0x51, !P2 ;  /* 0x000000510400780c */ /* 0x000fe40005764270 */
[----:B------:R-:W-:-:S02]  /*a7e0*/  ISETP.GE.AND P6, PT, R75, 0x5a, PT ;  /* 0x0000005a4b00780c */ /* 0x000fc40003fc6270 */
[----:B------:R-:W-:-:S04]  /*a7f0*/  ISETP.LT.OR P3, PT, R0, 0x52, P3 ;  /* 0x000000520000780c */ /* 0x000fc80001f61670 */
[----:B------:R-:W-:Y:S02]  /*a800*/  FSEL R65, R65, -INF , !P3 ;  /* 0xff80000041417808 */ /* 0x000fe40005800000 */
[----:B------:R-:W-:-:S04]  /*a810*/  ISETP.GE.AND P3, PT, R75, 0x59, PT ;  /* 0x000000594b00780c */ /* 0x000fc80003f66270 */
[----:B------:R-:W-:-:S04]  /*a820*/  ISETP.GT.AND P4, PT, R4, 0x58, !P3 ;  /* 0x000000580400780c */ /* 0x000fc80005f84270 */
[----:B------:R-:W-:-:S04]  /*a830*/  ISETP.LT.OR P4, PT, R0, 0x59, P4 ;  /* 0x000000590000780c */ /* 0x000fc80002781670 */
[----:B------:R-:W-:Y:S02]  /*a840*/  FSEL R68, R68, -INF , !P4 ;  /* 0xff80000044447808 */ /* 0x000fe40006000000 */
[----:B------:R-:W-:-:S04]  /*a850*/  ISETP.GT.AND P4, PT, R4, RZ, !P5 ;  /* 0x000000ff0400720c */ /* 0x000fc80006f84270 */
[----:B------:R-:W-:-:S04]  /*a860*/  ISETP.LT.OR P4, PT, R0, 0x1, P4 ;  /* 0x000000010000780c */ /* 0x000fc80002781670 */
[----:B------:R-:W-:Y:S02]  /*a870*/  FSEL R29, R24, -INF , !P4 ;  /* 0xff800000181d7808 */ /* 0x000fe40006000000 */
[----:B------:R-:W-:-:S04]  /*a880*/  ISETP.GT.AND P4, PT, R4, 0x59, !P6 ;  /* 0x000000590400780c */ /* 0x000fc80007784270 */
[----:B------:R-:W-:Y:S02]  /*a890*/  ISETP.LT.OR P4, PT, R0, 0x5a, P4 ;  /* 0x0000005a0000780c */ /* 0x000fe40002781670 */
[----:B------:R-:W3:Y:S02]  /*a8a0*/  SHFL.IDX PT, R0, R8, 0x1, 0x1c1f ;  /* 0x003c1f0008007f89 */ /* 0x000ee400000e0000 */
[----:B------:R-:W-:Y:S02]  /*a8b0*/  FSEL R69, R69, -INF , !P4 ;  /* 0xff80000045457808 */ /* 0x000fe40006000000 */
[----:B------:R-:W-:Y:S02]  /*a8c0*/  PLOP3.LUT P4, PT, PT, PT, UP0, 0x40, 0x0 ;  /* 0x000000000000781c */ /* 0x000fe40003f8e808 */
[----:B---3--:R-:W-:Y:S01]  /*a8d0*/  VIADDMNMX R5, R0, R72, R21, PT ;  /* 0x0000004800057246 */ /* 0x008fe20003800115 */
[----:B------:R-:W-:-:S10]  /*a8e0*/  IMAD.IADD R24, R73, 0x1, R0 ;  /* 0x0000000149187824 */ /* 0x000fd400078e0200 */
[----:B------:R-:W-:Y:S05]  /*a8f0*/  @P4 BRA `(.L_x_2955) ;  /* 0x00000000005c4947 */ /* 0x000fea0003800000 */
        /* <DEDUP_REMOVED lines=8> */
[----:B------:R-:W-:Y:S01]  /*a980*/  @P4 IMAD.HI.U32 R4, R0, UR4, RZ ;  /* 0x0000000400044c27 */ /* 0x000fe2000f8e00ff */
[----:B------:R-:W-:-:S13]  /*a990*/  PLOP3.LUT P4, PT, PT, PT, UP0, 0x80, 0x0 ;  /* 0x000000000000781c */ /* 0x000fda0003f8f008 */
[----:B------:R-:W-:-:S04]  /*a9a0*/  @P4 SHF.R.U32.HI R0, RZ, UR5, R4 ;  /* 0x00000005ff004c19 */ /* 0x000fc80008011604 */
[----:B------:R-:W-:Y:S01]  /*a9b0*/  LOP3.LUT R0, RZ, R0, RZ, 0x33, !PT ;  /* 0x00000000ff007212 */ /* 0x000fe200078e33ff */
[----:B------:R-:W-:Y:S06]  /*a9c0*/  BRA `(.L_x_2958) ;  /* 0x0000000000187947 */ /* 0x000fec0003800000 */
.L_x_2957:
[----:B------:R-:W-:-:S06]  /*a9d0*/  UISETP.NE.AND UP0, UPT, UR7, 0x1, UPT ;  /* 0x000000010700788c */ /* 0x000fcc000bf05270 */
[----:B------:R-:W-:-:S05]  /*a9e0*/  PLOP3.LUT P4, PT, PT, PT, UP0, 0x80, 0x0 ;  /* 0x000000000000781c */ /* 0x000fca0003f8f008 */
[----:B------:R-:W-:-:S08]  /*a9f0*/  @UP0 ULDC.64 UR4, c[0x0][0x9e8] ;  /* 0x00027a0000040ab9 */ /* 0x000fd00000000a00 */
[----:B------:R-:W-:Y:S01]  /*aa00*/  @P4 IMAD.HI.U32 R4, R0, UR4, RZ ;  /* 0x0000000400044c27 */ /* 0x000fe2000f8e00ff */
[----:B------:R-:W-:-:S13]  /*aa10*/  PLOP3.LUT P4, PT, PT, PT, UP0, 0x80, 0x0 ;  /* 0x000000000000781c */ /* 0x000fda0003f8f008 */
[----:B------:R-:W-:-:S07]  /*aa20*/  @P4 SHF.R.U32.HI R0, RZ, UR5, R4 ;  /* 0x00000005ff004c19 */ /* 0x000fce0008011604 */
.L_x_2958:
[----:B------:R-:W-:Y:S05]  /*aa30*/  BSYNC B0 ;  /* 0x0000000000007941 */ /* 0x000fea0003800000 */
.L_x_2956:
[----:B------:R-:W-:-:S05]  /*aa40*/  IMAD R0, R0, UR7, R74 ;  /* 0x0000000700007c24 */ /* 0x000fca000f8e024a */
[----:B------:R-:W-:Y:S02]  /*aa50*/  VIMNMX R24, R24, R0, !PT ;  /* 0x0000000018187248 */ /* 0x000fe40007fe0100 */
[----:B------:R-:W-:-:S07]  /*aa60*/  VIADDMNMX R5, R0, UR7, R5, PT ;  /* 0x0000000700057c46 */ /* 0x000fce000b800105 */
.L_x_2955:
        /* <DEDUP_REMOVED lines=69> */
[----:B------:R-:W3:Y:S01]  /*aec0*/  SHFL.BFLY PT, R21, R8, 0x2, 0x1f ;  /* 0x0c401f0008157f89 */ /* 0x000ee200000e0000 */
        /* <DEDUP_REMOVED lines=12> */
[----:B------:R-:W-:Y:S02]  /*af90*/  ISETP.GT.AND P0, PT, R24, 0x38, !P0 ;  /* 0x000000381800780c */ /* 0x000fe40004704270 */
[----:B---3--:R-:W-:Y:S02]  /*afa0*/  FMNMX.FTZ R25, R8, R21, !PT ;  /* 0x0000001508197209 */ /* 0x008fe40007810000 */
[----:B------:R-:W-:Y:S02]  /*afb0*/  ISETP.LT.OR P0, PT, R5, 0x39, P0 ;  /* 0x000000390500780c */ /* 0x000fe40000701670 */
[----:B------:R-:W-:Y:S01]  /*afc0*/  ISETP.GT.AND P3, PT, R24, 0x58, !P3 ;  /* 0x000000581800780c */ /* 0x000fe20005f64270 */
[----:B------:R-:W3:Y:S01]  /*afd0*/  SHFL.BFLY PT, R0, R25, 0x1, 0x1f ;  /* 0x0c201f0019007f89 */ /* 0x000ee200000e0000 */
[----:B------:R-:W-:-:S02]  /*afe0*/  FSEL R54, R54, -INF , !P0 ;  /* 0xff80000036367808 */ /* 0x000fc40004000000 */
[----:B------:R-:W-:Y:S02]  /*aff0*/  ISETP.NE.AND P0, PT, R89, RZ, PT ;  /* 0x000000ff5900720c */ /* 0x000fe40003f05270 */
[C---:B------:R-:W-:Y:S02]  /*b000*/  ISETP.LT.OR P2, PT, R5.reuse, 0x52, P2 ;  /* 0x000000520500780c */ /* 0x040fe40001741670 */
[C---:B------:R-:W-:Y:S02]  /*b010*/  ISETP.GT.AND P0, PT, R24.reuse, 0x39, !P0 ;  /* 0x000000391800780c */ /* 0x040fe40004704270 */
[----:B------:R-:W-:Y:S02]  /*b020*/  ISETP.GT.AND P6, PT, R24, 0x59, !P6 ;  /* 0x000000591800780c */ /* 0x000fe400077c4270 */
[C---:B------:R-:W-:Y:S02]  /*b030*/  ISETP.LT.OR P0, PT, R5.reuse, 0x3a, P0 ;  /* 0x0000003a0500780c */ /* 0x040fe40000701670 */
[----:B------:R-:W-:-:S02]  /*b040*/  ISETP.LT.OR P3, PT, R5, 0x59, P3 ;  /* 0x000000590500780c */ /* 0x000fc40001f61670 */
[----:B------:R-:W-:Y:S02]  /*b050*/  FSEL R55, R55, -INF , !P0 ;  /* 0xff80000037377808 */ /* 0x000fe40004000000 */
[----:B------:R-:W-:Y:S02]  /*b060*/  ISETP.NE.AND P0, PT, R90, RZ, PT ;  /* 0x000000ff5a00720c */ /* 0x000fe40003f05270 */
[----:B------:R-:W-:Y:S02]  /*b070*/  FSEL R67, R67, -INF , !P2 ;  /* 0xff80000043437808 */ /* 0x000fe40005000000 */
[----:B------:R-:W-:Y:S02]  /*b080*/  ISETP.GT.AND P0, PT, R24, 0x40, !P0 ;  /* 0x000000401800780c */ /* 0x000fe40004704270 */
[C---:B------:R-:W-:Y:S02]  /*b090*/  ISETP.LT.OR P6, PT, R5.reuse, 0x5a, P6 ;  /* 0x0000005a0500780c */ /* 0x040fe400037c1670 */
[----:B------:R-:W-:-:S02]  /*b0a0*/  ISETP.LT.OR P0, PT, R5, 0x41, P0 ;  /* 0x000000410500780c */ /* 0x000fc40000701670 */
[----:B---3--:R-:W-:Y:S02]  /*b0b0*/  FMNMX.FTZ R0, R25, R0, !PT ;  /* 0x0000000019007209 */ /* 0x008fe40007810000 */
[----:B------:R-:W-:Y:S02]  /*b0c0*/  FSEL R58, R58, -INF , !P0 ;  /* 0xff8000003a3a7808 */ /* 0x000fe40004000000 */
[----:B------:R-:W-:Y:S01]  /*b0d0*/  ISETP.GT.AND P0, PT, R24, 0x41, !P1 ;  /* 0x000000411800780c */ /* 0x000fe20004f04270 */
[----:B------:R-:W-:Y:S01]  /*b0e0*/  FMUL.FTZ R21, R0, UR48 ;  /* 0x0000003000157c20 */ /* 0x000fe20008410000 */
[----:B------:R-:W-:Y:S02]  /*b0f0*/  FSEL R70, R70, -INF , !P3 ;  /* 0xff80000046467808 */ /* 0x000fe40005800000 */
[----:B------:R-:W-:Y:S02]  /*b100*/  ISETP.LT.OR P0, PT, R5, 0x42, P0 ;  /* 0x000000420500780c */ /* 0x000fe40000701670 */
[----:B------:R-:W-:-:S02]  /*b110*/  FSEL R71, R71, -INF , !P6 ;  /* 0xff80000047477808 */ /* 0x000fc40007000000 */
        /* <DEDUP_REMOVED lines=15> */
[--C-:B------:R-:W-:Y:S01]  /*b210*/  FFMA.FTZ R154, R79, UR48, -R26.reuse ;  /* 0x000000304f9a7c23 */ /* 0x100fe2000801081a */
[----:B------:R-:W-:Y:S01]  /*b220*/  ISETP.NE.AND P4, PT, R94, RZ, PT ;  /* 0x000000ff5e00720c */ /* 0x000fe20003f85270 */
[----:B------:R-:W-:Y:S01]  /*b230*/  MUFU.EX2 R152, R152 ;  /* 0x0000009800987308 */ /* 0x000fe20000000800 */
[----:B------:R-:W-:Y:S01]  /*b240*/  FMNMX.FTZ R8, R34, R21, !PT ;  /* 0x0000001522087209 */ /* 0x000fe20007810000 */
[--C-:B------:R-:W-:Y:S01]  /*b250*/  FFMA.FTZ R156, R83, UR48, -R26.reuse ;  /* 0x00000030539c7c23 */ /* 0x100fe2000801081a */
[----:B------:R-:W-:Y:S01]  /*b260*/  FSEL R63, R63, -INF , !P0 ;  /* 0xff8000003f3f7808 */ /* 0x000fe20004000000 */
[--C-:B------:R-:W-:Y:S01]  /*b270*/  FFMA.FTZ R158, R87, UR48, -R26.reuse ;  /* 0x00000030579e7c23 */ /* 0x100fe2000801081a */
[----:B------:R-:W-:Y:S01]  /*b280*/  FMNMX.FTZ R25, R35, R8, !PT ;  /* 0x0000000823197209 */ /* 0x000fe20007810000 */
[--C-:B------:R-:W-:Y:S01]  /*b290*/  FFMA.FTZ R160, R40, UR48, -R26.reuse ;  /* 0x0000003028a07c23 */ /* 0x100fe2000801081a */
[----:B------:R-:W-:Y:S01]  /*b2a0*/  ISETP.GT.AND P0, PT, R24, 0x50, !P4 ;  /* 0x000000501800780c */ /* 0x000fe20006704270 */
[----:B------:R3:W4:Y:S01]  /*b2b0*/  MUFU.EX2 R21, R28 ;  /* 0x0000001c00157308 */ /* 0x0007220000000800 */
[----:B------:R-:W-:Y:S01]  /*b2c0*/  FMNMX.FTZ R8, R38, R25, !PT ;  /* 0x0000001926087209 */ /* 0x000fe20007810000 */
[--C-:B------:R-:W-:Y:S01]  /*b2d0*/  FFMA.FTZ R41, R41, UR48, -R26.reuse ;  /* 0x0000003029297c23 */ /* 0x100fe2000801081a */
[----:B------:R-:W-:Y:S01]  /*b2e0*/  ISETP.LT.OR P0, PT, R5, 0x51, P0 ;  /* 0x000000510500780c */ /* 0x000fe20000701670 */
[--C-:B------:R-:W-:Y:S01]  /*b2f0*/  FFMA.FTZ R44, R44, UR48, -R26.reuse ;  /* 0x000000302c2c7c23 */ /* 0x100fe2000801081a */
[----:B------:R-:W-:Y:S01]  /*b300*/  FMNMX.FTZ R25, R39, R8, !PT ;  /* 0x0000000827197209 */ /* 0x000fe20007810000 */
[--C-:B------:R-:W-:Y:S01]  /*b310*/  FFMA.FTZ R45, R45, UR48, -R26.reuse ;  /* 0x000000302d2d7c23 */ /* 0x100fe2000801081a */
[----:B------:R-:W-:Y:S01]  /*b320*/  FSEL R66, R66, -INF , !P0 ;  /* 0xff80000042427808 */ /* 0x000fe20004000000 */
[----:B------:R-:W-:Y:S01]  /*b330*/  MUFU.EX2 R154, R154 ;  /* 0x0000009a009a7308 */ /* 0x000fe20000000800 */
[----:B------:R-:W-:Y:S01]  /*b340*/  FMNMX.FTZ R8, R42, R25, !PT ;  /* 0x000000192a087209 */ /* 0x000fe20007810000 */
[--C-:B---3--:R-:W-:Y:S01]  /*b350*/  FFMA.FTZ R28, R85, UR48, -R26.reuse ;  /* 0x00000030551c7c23 */ /* 0x108fe2000801081a */
[--C-:B------:R-:W-:Y:S01]  /*b360*/  FFMA.FTZ R48, R48, UR48, -R26.reuse ;  /* 0x0000003030307c23 */ /* 0x100fe2000801081a */
[--C-:B------:R-:W-:Y:S01]  /*b370*/  FFMA.FTZ R49, R49, UR48, -R26.reuse ;  /* 0x0000003031317c23 */ /* 0x100fe2000801081a */
[----:B------:R-:W-:Y:S01]  /*b380*/  FMNMX.FTZ R27, R43, R8, !PT ;  /* 0x000000082b1b7209 */ /* 0x000fe20007810000 */
[--C-:B------:R-:W-:Y:S01]  /*b390*/  FFMA.FTZ R52, R52, UR48, -R26.reuse ;  /* 0x0000003034347c23 */ /* 0x100fe2000801081a */
[--C-:B------:R-:W-:Y:S01]  /*b3a0*/  FFMA.FTZ R53, R53, UR48, -R26.reuse ;  /* 0x0000003035357c23 */ /* 0x100fe2000801081a */
[----:B------:R3:W-:Y:S01]  /*b3b0*/  MUFU.EX2 R25, R32 ;  /* 0x0000002000197308 */ /* 0x0007e20000000800 */
[----:B------:R-:W-:Y:S01]  /*b3c0*/  FMNMX.FTZ R8, R46, R27, !PT ;  /* 0x0000001b2e087209 */ /* 0x000fe20007810000 */
[--C-:B------:R-:W-:Y:S01]  /*b3d0*/  FFMA.FTZ R56, R56, UR48, -R26.reuse ;  /* 0x0000003038387c23 */ /* 0x100fe2000801081a */
[--C-:B------:R-:W-:Y:S01]  /*b3e0*/  FFMA.FTZ R57, R57, UR48, -R26.reuse ;  /* 0x0000003039397c23 */ /* 0x100fe2000801081a */
[--C-:B------:R-:W-:Y:S01]  /*b3f0*/  FFMA.FTZ R60, R60, UR48, -R26.reuse ;  /* 0x000000303c3c7c23 */ /* 0x100fe2000801081a */
[----:B------:R-:W-:Y:S01]  /*b400*/  FMNMX.FTZ R27, R47, R8, !PT ;  /* 0x000000082f1b7209 */ /* 0x000fe20007810000 */
[--C-:B------:R-:W-:Y:S01]  /*b410*/  FFMA.FTZ R61, R61, UR48, -R26.reuse ;  /* 0x000000303d3d7c23 */ /* 0x100fe2000801081a */
[--C-:B------:R-:W-:Y:S01]  /*b420*/  FFMA.FTZ R64, R64, UR48, -R26.reuse ;  /* 0x0000003040407c23 */ /* 0x100fe2000801081a */
[----:B------:R-:W-:Y:S01]  /*b430*/  MUFU.EX2 R156, R156 ;  /* 0x0000009c009c7308 */ /* 0x000fe20000000800 */
[----:B------:R-:W-:Y:S01]  /*b440*/  FMNMX.FTZ R8, R50, R27, !PT ;  /* 0x0000001b32087209 */ /* 0x000fe20007810000 */
[--C-:B---3--:R-:W-:Y:S01]  /*b450*/  FFMA.FTZ R32, R37, UR48, -R26.reuse ;  /* 0x0000003025207c23 */ /* 0x108fe2000801081a */
[--C-:B------:R-:W-:Y:S01]  /*b460*/  FFMA.FTZ R65, R65, UR48, -R26.reuse ;  /* 0x0000003041417c23 */ /* 0x100fe2000801081a */
[--C-:B------:R-:W-:Y:S01]  /*b470*/  FFMA.FTZ R68, R68, UR48, -R26.reuse ;  /* 0x0000003044447c23 */ /* 0x100fe2000801081a */
[----:B------:R-:W-:Y:S01]  /*b480*/  FMNMX.FTZ R29, R51, R8, !PT ;  /* 0x00000008331d7209 */ /* 0x000fe20007810000 */
[----:B------:R-:W-:Y:S01]  /*b490*/  FFMA.FTZ R26, R69, UR48, -R26 ;  /* 0x00000030451a7c23 */ /* 0x000fe2000801081a */
[----:B----4-:R-:W-:Y:S01]  /*b4a0*/  FADD.FTZ R69, R152, R21 ;  /* 0x0000001598457221 */ /* 0x010fe20000010000 */
[----:B------:R-:W-:Y:S01]  /*b4b0*/  MUFU.EX2 R27, R28 ;  /* 0x0000001c001b7308 */ /* 0x000fe20000000800 */
[----:B------:R-:W-:-:S02]  /*b4c0*/  FMNMX.FTZ R8, R54, R29, !PT ;  /* 0x0000001d36087209 */ /* 0x000fc40007810000 */
[----:B------:R-:W-:Y:S02]  /*b4d0*/  F2FP.F16.F32.PACK_AB R152, R21, R152 ;  /* 0x000000981598723e */ /* 0x000fe400000000ff */
[----:B------:R-:W-:Y:S02]  /*b4e0*/  FMNMX.FTZ R29, R55, R8, !PT ;  /* 0x00000008371d7209 */ /* 0x000fe40007810000 */
[----:B------:R-:W-:Y:S01]  /*b4f0*/  ISETP.NE.AND P4, PT, R95, 0x3, PT ;  /* 0x000000035f00780c */ /* 0x000fe20003f85270 */
[----:B------:R-:W-:Y:S01]  /*b500*/  MUFU.EX2 R158, R158 ;  /* 0x0000009e009e7308 */ /* 0x000fe20000000800 */
[----:B------:R-:W-:-:S04]  /*b510*/  FMNMX.FTZ R8, R58, R29, !PT ;  /* 0x0000001d3a087209 */ /* 0x000fc80007810000 */
[----:B------:R-:W-:-:S03]  /*b520*/  FMNMX.FTZ R37, R59, R8, !PT ;  /* 0x000000083b257209 */ /* 0x000fc60007810000 */
        /* <DEDUP_REMOVED lines=9> */
[----:B------:R-:W-:Y:S02]  /*b5c0*/  MUFU.EX2 R44, R44 ;  /* 0x0000002c002c7308 */ /* 0x000fe40000000800 */
[----:B------:R-:W3:Y:S06]  /*b5d0*/  SHFL.BFLY PT, R5, R8, 0x2, 0x1f ;  /* 0x0c401f0008057f89 */ /* 0x000eec00000e0000 */
[----:B------:R-:W-:Y:S08]  /*b5e0*/  MUFU.EX2 R37, R26 ;  /* 0x0000001a00257308 */ /* 0x000ff00000000800 */
[----:B------:R-:W4:Y:S08]  /*b5f0*/  MUFU.EX2 R45, R45 ;  /* 0x0000002d002d7308 */ /* 0x000f300000000800 */
[----:B------:R-:W-:Y:S01]  /*b600*/  MUFU.EX2 R48, R48 ;  /* 0x0000003000307308 */ /* 0x000fe20000000800 */
[----:B---3--:R-:W-:-:S05]  /*b610*/  FMNMX.FTZ R24, R8, R5, !PT ;  /* 0x0000000508187209 */ /* 0x008fca0007810000 */
[----:B------:R-:W3:Y:S02]  /*b620*/  SHFL.BFLY PT, R5, R24, 0x1, 0x1f ;  /* 0x0c201f0018057f89 */ /* 0x000ee400000e0000 */
[----:B------:R-:W5:Y:S01]  /*b630*/  MUFU.EX2 R49, R49 ;  /* 0x0000003100317308 */ /* 0x000f620000000800 */
[----:B----4-:R-:W-:-:S07]  /*b640*/  F2FP.F16.F32.PACK_AB R162, R45, R44 ;  /* 0x0000002c2da2723e */ /* 0x010fce00000000ff */
[----:B------:R-:W-:Y:S08]  /*b650*/  MUFU.EX2 R52, R52 ;  /* 0x0000003400347308 */ /* 0x000ff00000000800 */
[----:B------:R-:W-:Y:S01]  /*b660*/  MUFU.EX2 R53, R53 ;  /* 0x0000003500357308 */ /* 0x000fe20000000800 */
[----:B-----5:R-:W-:Y:S02]  /*b670*/  F2FP.F16.F32.PACK_AB R164, R49, R48 ;  /* 0x0000003031a4723e */ /* 0x020fe400000000ff */
[----:B---3--:R-:W-:Y:S01]  /*b680*/  FMNMX.FTZ R5, R24, R5, !PT ;  /* 0x0000000518057209 */ /* 0x008fe20007810000 */
[----:B------:R-:W-:-:S04]  /*b690*/  FADD.FTZ R24, R154, R69 ;  /* 0x000000459a187221 */ /* 0x000fc80000010000 */
[----:B------:R-:W-:Y:S01]  /*b6a0*/  MUFU.EX2 R56, R56 ;  /* 0x0000003800387308 */ /* 0x000fe20000000800 */
[----:B------:R-:W-:Y:S01]  /*b6b0*/  F2FP.F16.F32.PACK_AB R154, R25, R154 ;  /* 0x0000009a199a723e */ /* 0x000fe200000000ff */
[C---:B------:R-:W-:Y:S01]  /*b6c0*/  FMUL.FTZ R8, R5.reuse, UR48 ;  /* 0x0000003005087c20 */ /* 0x040fe20008410000 */
[----:B------:R-:W-:Y:S01]  /*b6d0*/  FSETP.NEU.FTZ.AND P0, PT, R5, -INF , PT ;  /* 0xff8000000500780b */ /* 0x000fe20003f1d000 */
[----:B------:R-:W-:-:S03]  /*b6e0*/  FADD.FTZ R69, R25, R24 ;  /* 0x0000001819457221 */ /* 0x000fc60000010000 */
[----:B------:R-:W-:Y:S01]  /*b6f0*/  FSEL R8, R8, RZ, P0 ;  /* 0x000000ff08087208 */ /* 0x000fe20000000000 */
[----:B------:R-:W-:Y:S01]  /*b700*/  FADD.FTZ R24, R156, R69 ;  /* 0x000000459c187221 */ /* 0x000fe20000010000 */
[----:B------:R-:W-:Y:S01]  /*b710*/  MUFU.EX2 R57, R57 ;  /* 0x0000003900397308 */ /* 0x000fe20000000800 */
[----:B------:R-:W-:Y:S02]  /*b720*/  F2FP.F16.F32.PACK_AB R156, R27, R156 ;  /* 0x0000009c1b9c723e */ /* 0x000fe400000000ff */
        /* <DEDUP_REMOVED lines=23> */
[----:B------:R-:W-:Y:S01]  /*b8a0*/  FADD.FTZ R26, R160, R73 ;  /* 0x00000049a01a7221 */ /* 0x000fe20000010000 */
[--C-:B------:R-:W-:Y:S01]  /*b8b0*/  FFMA.FTZ R59, R59, UR48, -R8.reuse ;  /* 0x000000303b3b7c23 */ /* 0x100fe20008010808 */
[--C-:B------:R-:W-:Y:S01]  /*b8c0*/  FFMA.FTZ R62, R62, UR48, -R8.reuse ;  /* 0x000000303e3e7c23 */ /* 0x100fe20008010808 */
[----:B------:R-:W-:Y:S01]  /*b8d0*/  FFMA.FTZ R63, R63, UR48, -R8 ;  /* 0x000000303f3f7c23 */ /* 0x000fe20008010808 */
[----:B------:R-:W-:Y:S01]  /*b8e0*/  FADD.FTZ R73, R41, R26 ;  /* 0x0000001a29497221 */ /* 0x000fe20000010000 */
[--C-:B------:R-:W-:Y:S01]  /*b8f0*/  FFMA.FTZ R66, R66, UR48, -R8.reuse ;  /* 0x0000003042427c23 */ /* 0x100fe20008010808 */
[----:B------:R-:W-:Y:S01]  /*b900*/  FFMA.FTZ R67, R67, UR48, -R8 ;  /* 0x0000003043437c23 */ /* 0x000fe20008010808 */
[----:B------:R-:W5:Y:S01]  /*b910*/  MUFU.EX2 R31, R31 ;  /* 0x0000001f001f7308 */ /* 0x000f620000000800 */
[----:B---3--:R-:W-:Y:S01]  /*b920*/  FADD.FTZ R69, R33, R4 ;  /* 0x0000000421457221 */ /* 0x008fe20000010000 */
[----:B------:R-:W-:Y:S01]  /*b930*/  FADD.FTZ R26, R44, R73 ;  /* 0x000000492c1a7221 */ /* 0x000fe20000010000 */
[--C-:B------:R-:W-:Y:S01]  /*b940*/  FFMA.FTZ R70, R70, UR48, -R8.reuse ;  /* 0x0000003046467c23 */ /* 0x100fe20008010808 */
[----:B------:R-:W-:Y:S01]  /*b950*/  FFMA.FTZ R71, R71, UR48, -R8 ;  /* 0x0000003047477c23 */ /* 0x000fe20008010808 */
[----:B------:R-:W-:Y:S01]  /*b960*/  F2FP.F16.F32.PACK_AB R153, R4, R33 ;  /* 0x000000210499723e */ /* 0x000fe200000000ff */
[----:B------:R-:W-:Y:S01]  /*b970*/  FADD.FTZ R73, R45, R26 ;  /* 0x0000001a2d497221 */ /* 0x000fe20000010000 */
[----:B------:R-:W-:Y:S01]  /*b980*/  F2FP.F16.F32.PACK_AB R158, R29, R158 ;  /* 0x0000009e1d9e723e */ /* 0x000fe200000000ff */
[----:B------:R-:W3:Y:S01]  /*b990*/  MUFU.EX2 R34, R34 ;  /* 0x0000002200227308 */ /* 0x000ee20000000800 */
[----:B----4-:R-:W-:Y:S01]  /*b9a0*/  FADD.FTZ R24, R30, R69 ;  /* 0x000000451e187221 */ /* 0x010fe20000010000 */
[----:B------:R-:W-:Y:S01]  /*b9b0*/  FADD.FTZ R26, R48, R73 ;  /* 0x00000049301a7221 */ /* 0x000fe20000010000 */
[----:B------:R-:W-:-:S02]  /*b9c0*/  F2FP.F16.F32.PACK_AB R160, R41, R160 ;  /* 0x000000a029a0723e */ /* 0x000fc400000000ff */
[----:B------:R-:W-:Y:S01]  /*b9d0*/  F2FP.F16.F32.PACK_AB R166, R53, R52 ;  /* 0x0000003435a6723e */ /* 0x000fe200000000ff */
[----:B------:R-:W-:Y:S01]  /*b9e0*/  FADD.FTZ R73, R49, R26 ;  /* 0x0000001a31497221 */ /* 0x000fe20000010000 */
[----:B------:R-:W-:Y:S01]  /*b9f0*/  F2FP.F16.F32.PACK_AB R168, R57, R56 ;  /* 0x0000003839a8723e */ /* 0x000fe200000000ff */
[----:B------:R-:W4:Y:S01]  /*ba00*/  MUFU.EX2 R35, R35 ;  /* 0x0000002300237308 */ /* 0x000f220000000800 */
[C---:B-----5:R-:W-:Y:S01]  /*ba10*/  FADD.FTZ R69, R31.reuse, R24 ;  /* 0x000000181f457221 */ /* 0x060fe20000010000 */
[----:B------:R-:W-:Y:S01]  /*ba20*/  FADD.FTZ R26, R52, R73 ;  /* 0x00000049341a7221 */ /* 0x000fe20000010000 */
[----:B------:R-:W-:-:S03]  /*ba30*/  F2FP.F16.F32.PACK_AB R155, R31, R30 ;  /* 0x0000001e1f9b723e */ /* 0x000fc600000000ff */
[----:B------:R-:W-:Y:S02]  /*ba40*/  FADD.FTZ R73, R53, R26 ;  /* 0x0000001a35497221 */ /* 0x000fe40000010000 */
[----:B------:R-:W5:Y:S01]  /*ba50*/  MUFU.EX2 R38, R38 ;  /* 0x0000002600267308 */ /* 0x000f620000000800 */
[----:B---3--:R-:W-:-:S07]  /*ba60*/  FADD.FTZ R24, R34, R69 ;  /* 0x0000004522187221 */ /* 0x008fce0000010000 */
[----:B------:R-:W3:Y:S01]  /*ba70*/  MUFU.EX2 R39, R39 ;  /* 0x0000002700277308 */ /* 0x000ee20000000800 */
[C---:B----4-:R-:W-:Y:S01]  /*ba80*/  FADD.FTZ R69, R35.reuse, R24 ;  /* 0x0000001823457221 */ /* 0x050fe20000010000 */
[----:B------:R-:W-:-:S06]  /*ba90*/  F2FP.F16.F32.PACK_AB R157, R35, R34 ;  /* 0x00000022239d723e */ /* 0x000fcc00000000ff */
[----:B------:R-:W4:Y:S01]  /*baa0*/  MUFU.EX2 R42, R42 ;  /* 0x0000002a002a7308 */ /* 0x000f220000000800 */
[----:B-----5:R-:W-:-:S07]  /*bab0*/  FADD.FTZ R24, R38, R69 ;  /* 0x0000004526187221 */ /* 0x020fce0000010000 */
[----:B------:R-:W5:Y:S01]  /*bac0*/  MUFU.EX2 R43, R43 ;  /* 0x0000002b002b7308 */ /* 0x000f620000000800 */
[C---:B---3--:R-:W-:Y:S01]  /*bad0*/  FADD.FTZ R69, R39.reuse, R24 ;  /* 0x0000001827457221 */ /* 0x048fe20000010000 */
[----:B------:R-:W-:-:S06]  /*bae0*/  F2FP.F16.F32.PACK_AB R159, R39, R38 ;  /* 0x00000026279f723e */ /* 0x000fcc00000000ff */
[----:B------:R-:W3:Y:S01]  /*baf0*/  MUFU.EX2 R46, R46 ;  /* 0x0000002e002e7308 */ /* 0x000ee20000000800 */
[----:B----4-:R-:W-:-:S07]  /*bb00*/  FADD.FTZ R24, R42, R69 ;  /* 0x000000452a187221 */ /* 0x010fce0000010000 */
[----:B------:R-:W4:Y:S01]  /*bb10*/  MUFU.EX2 R47, R47 ;  /* 0x0000002f002f7308 */ /* 0x000f220000000800 */
[C---:B-----5:R-:W-:Y:S01]  /*bb20*/  FADD.FTZ R69, R43.reuse, R24 ;  /* 0x000000182b457221 */ /* 0x060fe20000010000 */
[----:B------:R-:W-:-:S06]  /*bb30*/  F2FP.F16.F32.PACK_AB R161, R43, R42 ;  /* 0x0000002a2ba1723e */ /* 0x000fcc00000000ff */
[----:B------:R-:W5:Y:S01]  /*bb40*/  MUFU.EX2 R50, R50 ;  /* 0x0000003200327308 */ /* 0x000f620000000800 */
[----:B---3--:R-:W-:-:S07]  /*bb50*/  FADD.FTZ R24, R46, R69 ;  /* 0x000000452e187221 */ /* 0x008fce0000010000 */
[----:B------:R-:W3:Y:S01]  /*bb60*/  MUFU.EX2 R51, R51 ;  /* 0x0000003300337308 */ /* 0x000ee20000000800 */
[C---:B----4-:R-:W-:Y:S01]  /*bb70*/  FADD.FTZ R69, R47.reuse, R24 ;  /* 0x000000182f457221 */ /* 0x050fe20000010000 */
[----:B------:R-:W-:Y:S01]  /*bb80*/  FADD.FTZ R24, R56, R73 ;  /* 0x0000004938187221 */ /* 0x000fe20000010000 */
[----:B------:R-:W-:-:S03]  /*bb90*/  F2FP.F16.F32.PACK_AB R163, R47, R46 ;  /* 0x0000002e2fa3723e */ /* 0x000fc600000000ff */
[----:B------:R-:W-:Y:S02]  /*bba0*/  FADD.FTZ R25, R57, R24 ;  /* 0x0000001839197221 */ /* 0x000fe40000010000 */
        /* <DEDUP_REMOVED lines=18> */
[----:B---3--:R-:W-:-:S07]  /*bcd0*/  FADD.FTZ R8, R62, R21 ;  /* 0x000000153e087221 */ /* 0x008fce0000010000 */
[----:B------:R-:W3:Y:S01]  /*bce0*/  MUFU.EX2 R64, R64 ;  /* 0x0000004000407308 */ /* 0x000ee20000000800 */
[C---:B----4-:R-:W-:Y:S01]  /*bcf0*/  FADD.FTZ R25, R61.reuse, R24 ;  /* 0x000000183d197221 */ /* 0x050fe20000010000 */
[----:B------:R-:W-:-:S06]  /*bd00*/  F2FP.F16.F32.PACK_AB R170, R61, R60 ;  /* 0x0000003c3daa723e */ /* 0x000fcc00000000ff */
[----:B------:R-:W4:Y:S01]  /*bd10*/  MUFU.EX2 R66, R66 ;  /* 0x0000004200427308 */ /* 0x000f220000000800 */
[C---:B-----5:R-:W-:Y:S01]  /*bd20*/  FADD.FTZ R21, R63.reuse, R8 ;  /* 0x000000083f157221 */ /* 0x060fe20000010000 */
[----:B------:R-:W-:-:S06]  /*bd30*/  F2FP.F16.F32.PACK_AB R171, R63, R62 ;  /* 0x0000003e3fab723e */ /* 0x000fcc00000000ff */
[----:B------:R-:W5:Y:S01]  /*bd40*/  MUFU.EX2 R65, R65 ;  /* 0x0000004100417308 */ /* 0x000f620000000800 */
[----:B---3--:R-:W-:-:S07]  /*bd50*/  FADD.FTZ R24, R64, R25 ;  /* 0x0000001940187221 */ /* 0x008fce0000010000 */
[----:B------:R-:W3:Y:S01]  /*bd60*/  MUFU.EX2 R67, R67 ;  /* 0x0000004300437308 */ /* 0x000ee20000000800 */
[----:B----4-:R-:W-:-:S07]  /*bd70*/  FADD.FTZ R4, R66, R21 ;  /* 0x0000001542047221 */ /* 0x010fce0000010000 */
[----:B------:R-:W4:Y:S01]  /*bd80*/  MUFU.EX2 R68, R68 ;  /* 0x0000004400447308 */ /* 0x000f220000000800 */
[C---:B-----5:R-:W-:Y:S01]  /*bd90*/  FADD.FTZ R25, R65.reuse, R24 ;  /* 0x0000001841197221 */ /* 0x060fe20000010000 */
[----:B------:R-:W-:-:S06]  /*bda0*/  F2FP.F16.F32.PACK_AB R172, R65, R64 ;  /* 0x0000004041ac723e */ /* 0x000fcc00000000ff */
[----:B------:R-:W5:Y:S01]  /*bdb0*/  MUFU.EX2 R70, R70 ;  /* 0x0000004600467308 */ /* 0x000f620000000800 */
[C---:B---3--:R-:W-:Y:S01]  /*bdc0*/  FADD.FTZ R21, R67.reuse, R4 ;  /* 0x0000000443157221 */ /* 0x048fe20000010000 */
[----:B------:R-:W-:-:S06]  /*bdd0*/  F2FP.F16.F32.PACK_AB R173, R67, R66 ;  /* 0x0000004243ad723e */ /* 0x000fcc00000000ff */
[----:B------:R-:W3:Y:S01]  /*bde0*/  MUFU.EX2 R71, R71 ;  /* 0x0000004700477308 */ /* 0x000ee20000000800 */
[----:B----4-:R-:W-:Y:S01]  /*bdf0*/  FADD.FTZ R24, R68, R25 ;  /* 0x0000001944187221 */ /* 0x010fe20000010000 */
[----:B------:R-:W-:-:S03]  /*be00*/  F2FP.F16.F32.PACK_AB R174, R37, R68 ;  /* 0x0000004425ae723e */ /* 0x000fc600000000ff */
[----:B------:R-:W-:Y:S01]  /*be10*/  FADD.FTZ R8, R37, R24 ;  /* 0x0000001825087221 */ /* 0x000fe20000010000 */
[----:B-----5:R-:W-:-:S04]  /*be20*/  FADD.FTZ R4, R70, R21 ;  /* 0x0000001546047221 */ /* 0x020fc80000010000 */
[C---:B---3--:R-:W-:Y:S01]  /*be30*/  FADD.FTZ R4, R71.reuse, R4 ;  /* 0x0000000447047221 */ /* 0x048fe20000010000 */
[----:B------:R-:W-:Y:S01]  /*be40*/  F2FP.F16.F32.PACK_AB R175, R71, R70 ;  /* 0x0000004647af723e */ /* 0x000fe200000000ff */
[----:B------:R-:W-:Y:S06]  /*be50*/  @!P4 BRA `(.L_x_2959) ;  /* 0x000000000004c947 */ /* 0x000fec0003800000 */
[----:B------:R-:W-:Y:S01]  /*be60*/  BPT.TRAP 0x1 ;  /* 0x000000040000795c */ /* 0x000fe20000300000 */
.L_x_2959:
[----:B------:R3:W4:Y:S01]  /*be70*/  SYNCS.PHASECHK.TRANS64.TRYWAIT P0, [R3+URZ+0x22850], R20 ;  /* 0x02285014030075a7 */ /* 0x000722000800017f */
[----:B------:R-:W-:Y:S05]  /*be80*/  @!P4 BRA `(.L_x_2960) ;  /* 0x000000000004c947 */ /* 0x000fea0003800000 */
[----:B------:R-:W-:Y:S01]  /*be90*/  BPT.TRAP 0x1 ;  /* 0x000000040000795c */ /* 0x000fe20000300000 */
.L_x_2960:
[----:B------:R-:W-:Y:S04]  /*bea0*/  BSSY B0, `(.L_x_2961) ;  /* 0x0000004000007945 */ /* 0x000fe80003800000 */
[----:B----4-:R-:W-:Y:S05]  /*beb0*/  @P0 BRA `(.L_x_2962) ;  /* 0x0000000000080947 */ /* 0x010fea0003800000 */
[----:B------:R-:W4:Y:S02]  /*bec0*/  SYNCS.PHASECHK.TRANS64.TRYWAIT P0, [R3+URZ+0x22850], R20 ;  /* 0x02285014030075a7 */ /* 0x000f24000800017f */
[----:B----4-:R-:W-:Y:S05]  /*bed0*/  @!P0 BRA `(.L_x_2963) ;  /* 0x0000014c00908947 */ /* 0x010fea0003800000 */
.L_x_2962:
[----:B------:R-:W-:Y:S05]  /*bee0*/  BSYNC B0 ;  /* 0x0000000000007941 */ /* 0x000fea0003800000 */
.L_x_2961:
[----:B------:R-:W-:Y:S05]  /*bef0*/  WARPSYNC.ALL ;  /* 0x0000000000007948 */ /* 0x000fea0003800000 */
[----:B------:R-:W-:Y:S01]  /*bf00*/  R2UR UR4, R23 ;  /* 0x00000000170472ca */ /* 0x000fe200000e0000 */
[----:B------:R0:W-:Y:S01]  /*bf10*/  BAR.SYNC.DEFER_BLOCKING R177, 0x100 ;  /* 0x000400b10000751d */ /* 0x0001e20000010000 */
[----:B------:R-:W-:Y:S02]  /*bf20*/  IMAD.MOV.U32 R21, RZ, RZ, 0xc00 ;  /* 0x00000c00ff157424 */ /* 0x000fe400078e00ff */
[----:B------:R-:W-:-:S05]  /*bf30*/  IMAD.U32 R178, RZ, RZ, UR50 ;  /* 0x00000032ffb27e24 */ /* 0x000fca000f8e00ff */
[----:B------:R-:W-:-:S04]  /*bf40*/  ISETP.NE.AND P0, PT, R178, 0x3, PT ;  /* 0x00000003b200780c */ /* 0x000fc80003f05270 */
[----:B------:R-:W-:-:S04]  /*bf50*/  UIADD3 UR4, UR4, 0x400, URZ ;  /* 0x0000040004047890 */ /* 0x000fc8000fffe03f */
[----:B------:R-:W-:-:S04]  /*bf60*/  USHF.R.U32.HI UR4, URZ, 0x4, UR4 ;  /* 0x000000043f047899 */ /* 0x000fc80008011604 */
[----:B------:R-:W-:-:S04]  /*bf70*/  ULOP3.LUT UR4, UR4, 0x3fff, URZ, 0xc0, !UPT ;  /* 0x00003fff04047892 */ /* 0x000fc8000f8ec03f */
[----:B------:R-:W-:Y:S01]  /*bf80*/  ULOP3.LUT UR49, UR4, 0x3000000, URZ, 0xfc, !UPT ;  /* 0x0300000004317892 */ /* 0x000fe2000f8efc3f */
[----:B------:R-:W-:-:S05]  /*bf90*/  WARPGROUP.ARRIVE ;  /* 0x00000000000079c5 */ /* 0x000fca0000000000 */
[----:B-1234-:R-:W-:Y:S02]  /*bfa0*/  IMAD R20, R2, R21, UR49 ;  /* 0x0000003102147e24 */ /* 0x01efe4000f8e0215 */
[----:B------:R-:W-:-:S03]  /*bfb0*/  IMAD.MOV.U32 R21, RZ, RZ, 0x40000040 ;  /* 0x40000040ff157424 */ /* 0x000fc600078e00ff */
[----:B------:R-:W-:Y:S02]  /*bfc0*/  R2UR UR10, R20 ;  /* 0x00000000140a72ca */ /* 0x000fe400000e0000 */
[----:B------:R-:W-:Y:S01]  /*bfd0*/  R2UR UR11, R21 ;  /* 0x00000000150b72ca */ /* 0x000fe200000e0000 */
[----:B------:R-:W-:-:S12]  /*bfe0*/  IMAD.MOV.U32 R21, RZ, RZ, 0x40000040 ;  /* 0x40000040ff157424 */ /* 0x000fd800078e00ff */
[----:B------:R-:W-:Y:S03]  /*bff0*/  HGMMA.64x256x16.F32 R24, R152, gdesc[UR8].tnspB, RZ, !UPT, gsb0 ;  /* 0x43e0000898187df0 */ /* 0x000fe6000c0008ff */
        /* <DEDUP_REMOVED lines=10> */
[----:B------:R-:W-:Y:S01]  /*c0a0*/  VIADD R152, R20, 0x180 ;  /* 0x0000018014987836 */ /* 0x000fe20000000000 */
[----:B------:R-:W-:Y:S01]  /*c0b0*/  R2UR UR11, R153 ;  /* 0x00000000990b72ca */ /* 0x000fe200000e0000 */
[----:B------:R-:W-:Y:S01]  /*c0c0*/  IMAD.MOV.U32 R153, RZ, RZ, 0x40000040 ;  /* 0x40000040ff997424 */ /* 0x000fe200078e00ff */
[----:B------:R-:W-:Y:S02]  /*c0d0*/  WARPGROUP.DEPBAR.LE gsb0, 0x0 ;  /* 0x00008000000079c5 */ /* 0x000fe40000010000 */
[----:B------:R-:W-:-:S15]  /*c0e0*/  WARPGROUP.ARRIVE ;  /* 0x00000000000079c5 */ /* 0x000fde0000000000 */
[----:B------:R-:W-:-:S06]  /*c0f0*/  NOP ;  /* 0x0000000000007918 */ /* 0x000fcc0000000000 */
        /* <DEDUP_REMOVED lines=25> */
.L_x_2964:
[----:B------:R-:W0:Y:S01]  /*c290*/  LDC R20, c[0x0][0x448] ;  /* 0x00011200ff147b82 */ /* 0x000e220000000800 */
[----:B------:R-:W-:Y:S01]  /*c2a0*/  VIADD R3, R3, 0x22860 ;  /* 0x0002286003037836 */ /* 0x000fe20000000000 */
[----:B------:R-:W-:Y:S01]  /*c2b0*/  UISETP.GE.AND UP0, UPT, UR7, 0x1, UPT ;  /* 0x000000010700788c */ /* 0x000fe2000bf06270 */
[----:B------:R-:W-:-:S05]  /*c2c0*/  IMAD.U32 R152, RZ, RZ, UR47 ;  /* 0x0000002fff987e24 */ /* 0x000fca000f8e00ff */
[----:B------:R-:W-:-:S04]  /*c2d0*/  PRMT R3, R152, 0x654, R3 ;  /* 0x0000065498037816 */ /* 0x000fc80000000003 */
[----:B------:R1:W-:Y:S02]  /*c2e0*/  SYNCS.ARRIVE.TRANS64.RED.A1T0 RZ, [R3+URZ], RZ ;  /* 0x000000ff03ff79a7 */ /* 0x0003e4000810043f */
[----:B-1----:R-:W-:Y:S01]  /*c2f0*/  IMAD.MOV.U32 R3, RZ, RZ, R218 ;  /* 0x000000ffff037224 */ /* 0x002fe200078e00da */
[----:B0-----:R-:W-:-:S13]  /*c300*/  ISETP.NE.AND P0, PT, R20, 0x1, PT ;  /* 0x000000011400780c */ /* 0x001fda0003f05270 */
[----:B------:R-:W0:Y:S08]  /*c310*/  @P0 LDC R21, c[0x0][0x44c] ;  /* 0x00011300ff150b82 */ /* 0x000e300000000800 */
[----:B------:R-:W1:Y:S01]  /*c320*/  @P0 LDC R20, c[0x0][0x450] ;  /* 0x00011400ff140b82 */ /* 0x000e620000000800 */
[----:B0-----:R-:W-:-:S05]  /*c330*/  @P0 IMAD.HI.U32 R21, R218, R21, RZ ;  /* 0x00000015da150227 */ /* 0x001fca00078e00ff */
[----:B-1----:R-:W-:Y:S02]  /*c340*/  @P0 SHF.R.U32.HI R3, RZ, R20, R21 ;  /* 0x00000014ff030219 */ /* 0x002fe40000011615 */
[----:B------:R-:W-:Y:S02]  /*c350*/  PLOP3.LUT P0, PT, PT, PT, UP0, 0x40, 0x0 ;  /* 0x000000000000781c */ /* 0x000fe40003f0e808 */
[----:B------:R-:W-:Y:S01]  /*c360*/  IADD3 R152, R3, R208, -R207 ;  /* 0x000000d003987210 */ /* 0x000fe20007ffe8cf */
[----:B------:R-:W-:-:S04]  /*c370*/  VIADD R3, R176, 0xfffffffe ;  /* 0xfffffffeb0037836 */ /* 0x000fc80000000000 */
[----:B------:R-:W-:-:S06]  /*c380*/  VIADD R20, R152, UR6 ;  /* 0x0000000698147c36 */ /* 0x000fcc0008000000 */
[----:B------:R-:W-:Y:S05]  /*c390*/  @P0 BRA `(.L_x_2965) ;  /* 0x0000000000540947 */ /* 0x000fea0003800000 */
[C---:B------:R-:W-:Y:S01]  /*c3a0*/  ISETP.GT.AND P0, PT, R152.reuse, RZ, PT ;  /* 0x000000ff9800720c */ /* 0x040fe20003f04270 */
[----:B------:R-:W-:Y:S01]  /*c3b0*/  BSSY B0, `(.L_x_2966) ;  /* 0x0000010000007945 */ /* 0x000fe20003800000 */
[----:B------:R-:W-:-:S11]  /*c3c0*/  VIADD R21, R152, 0xffffffff ;  /* 0xffffffff98157836 */ /* 0x000fd60000000000 */
[----:B------:R-:W-:Y:S05]  /*c3d0*/  @P0 BRA `(.L_x_2967) ;  /* 0x0000000000200947 */ /* 0x000fea0003800000 */
[----:B------:R-:W-:Y:S01]  /*c3e0*/  UISETP.NE.AND UP0, UPT, UR7, 0x1, UPT ;  /* 0x000000010700788c */ /* 0x000fe2000bf05270 */
[----:B------:R-:W-:-:S05]  /*c3f0*/  IMAD.MOV R21, RZ, RZ, -R152 ;  /* 0x000000ffff157224 */ /* 0x000fca00078e0a98 */
[----:B------:R-:W-:-:S05]  /*c400*/  PLOP3.LUT P0, PT, PT, PT, UP0, 0x80, 0x0 ;  /* 0x000000000000781c */ /* 0x000fca0003f0f008 */
[----:B------:R-:W-:-:S08]  /*c410*/  @UP0 ULDC.64 UR4, c[0x0][0x9e8] ;  /* 0x00027a0000040ab9 */ /* 0x000fd00000000a00 */
[----:B------:R-:W-:-:S05]  /*c420*/  @P0 IMAD.HI.U32 R152, R21, UR4, RZ ;  /* 0x0000000415980c27 */ /* 0x000fca000f8e00ff */
[----:B------:R-:W-:-:S04]  /*c430*/  @P0 SHF.R.U32.HI R21, RZ, UR5, R152 ;  /* 0x00000005ff150c19 */ /* 0x000fc80008011698 */
[----:B------:R-:W-:Y:S01]  /*c440*/  LOP3.LUT R21, RZ, R21, RZ, 0x33, !PT ;  /* 0x00000015ff157212 */ /* 0x000fe200078e33ff */
[----:B------:R-:W-:Y:S06]  /*c450*/  BRA `(.L_x_2968) ;  /* 0x0000000000147947 */ /* 0x000fec0003800000 */
.L_x_2967:
[----:B------:R-:W-:-:S06]  /*c460*/  UISETP.NE.AND UP0, UPT, UR7, 0x1, UPT ;  /* 0x000000010700788c */ /* 0x000fcc000bf05270 */
[----:B------:R-:W-:-:S05]  /*c470*/  PLOP3.LUT P0, PT, PT, PT, UP0, 0x80, 0x0 ;  /* 0x000000000000781c */ /* 0x000fca0003f0f008 */
[----:B------:R-:W-:-:S08]  /*c480*/  @UP0 ULDC.64 UR4, c[0x0][0x9e8] ;  /* 0x00027a0000040ab9 */ /* 0x000fd00000000a00 */
[----:B------:R-:W-:-:S05]  /*c490*/  @P0 IMAD.HI.U32 R152, R21, UR4, RZ ;  /* 0x0000000415980c27 */ /* 0x000fca000f8e00ff */
[----:B------:R-:W-:-:S07]  /*c4a0*/  @P0 SHF.R.U32.HI R21, RZ, UR5, R152 ;  /* 0x00000005ff150c19 */ /* 0x000fce0008011698 */
.L_x_2968:
[----:B------:R-:W-:Y:S05]  /*c4b0*/  BSYNC B0 ;  /* 0x0000000000007941 */ /* 0x000fea0003800000 */
.L_x_2966:
[----:B------:R-:W-:-:S04]  /*c4c0*/  IMAD.U32 R152, RZ, RZ, UR7 ;  /* 0x00000007ff987e24 */ /* 0x000fc8000f8e00ff */
[----:B------:R-:W-:-:S05]  /*c4d0*/  IMAD R21, R21, R152, UR7 ;  /* 0x0000000715157e24 */ /* 0x000fca000f8e0298 */
[----:B------:R-:W-:-:S07]  /*c4e0*/  VIMNMX R20, R20, R21, PT ;  /* 0x0000001514147248 */ /* 0x000fce0003fe0100 */
.L_x_2965:
[----:B------:R-:W-:Y:S01]  /*c4f0*/  IMAD.HI R20, R20, 0x2aaaaaab, RZ ;  /* 0x2aaaaaab14147827 */ /* 0x000fe200078e02ff */
[----:B------:R-:W-:Y:S01]  /*c500*/  ULDC UR37, c[0x0][0x9e4] ;  /* 0x0002790000257ab9 */ /* 0x000fe20000000800 */
[----:B------:R-:W-:Y:S01]  /*c510*/  ULDC UR38, c[0x0][0x9e4] ;  /* 0x0002790000267ab9 */ /* 0x000fe20000000800 */
[----:B------:R-:W-:Y:S01]  /*c520*/  ULDC UR39, c[0x0][0x9dc] ;  /* 0x0002770000277ab9 */ /* 0x000fe20000000800 */
[----:B------:R-:W-:Y:S01]  /*c530*/  ULDC UR40, c[0x0][0x9dc] ;  /* 0x0002770000287ab9 */ /* 0x000fe20000000800 */
[----:B------:R-:W-:Y:S01]  /*c540*/  SHF.R.U32.HI R21, RZ, 0x1f, R20 ;  /* 0x0000001fff157819 */ /* 0x000fe20000011614 */
[----:B------:R-:W-:Y:S01]  /*c550*/  ULDC UR41, c[0x0][0x988] ;  /* 0x0002620000297ab9 */ /* 0x000fe20000000800 */
[----:B------:R-:W-:Y:S01]  /*c560*/  ULDC UR42, c[0x0][0x988] ;  /* 0x00026200002a7ab9 */ /* 0x000fe20000000800 */
[----:B------:R-:W-:Y:S01]  /*c570*/  ULDC UR43, c[0x0][0x988] ;  /* 0x00026200002b7ab9 */ /* 0x000fe20000000800 */
[----:B------:R-:W-:Y:S01]  /*c580*/  LEA.HI.SX32 R20, R20, R21, 0x1c ;  /* 0x0000001514147211 */ /* 0x000fe200078fe2ff */
[----:B------:R-:W-:Y:S01]  /*c590*/  ULDC UR44, c[0x0][0x9e0] ;  /* 0x00027800002c7ab9 */ /* 0x000fe20000000800 */
[----:B------:R-:W-:-:S02]  /*c5a0*/  ULDC UR45, c[0x0][0x9e0] ;  /* 0x00027800002d7ab9 */ /* 0x000fc40000000800 */
[----:B------:R-:W-:-:S04]  /*c5b0*/  VIMNMX R225, R229, R20, !PT ;  /* 0x00000014e5e17248 */ /* 0x000fc80007fe0100 */
[----:B------:R-:W-:-:S13]  /*c5c0*/  ISETP.GE.AND P0, PT, R3, R225, PT ;  /* 0x000000e10300720c */ /* 0x000fda0003f06270 */
[----:B------:R-:W-:Y:S05]  /*c5d0*/  @!P0 BRA `(.L_x_2969) ;  /* 0x0000003000988947 */ /* 0x000fea0003800000 */
.L_x_2989:
[----:B0-----:R-:W-:Y:S01]  /*c5e0*/  IMAD.U32 R20, RZ, RZ, UR50 ;  /* 0x00000032ff147e24 */ /* 0x001fe2000f8e00ff */
[----:B------:R-:W-:Y:S05]  /*c5f0*/  YIELD ;  /* 0x0000000000007946 */ /* 0x000fea0003800000 */
[----:B------:R-:W-:Y:S01]  /*c600*/  ISETP.NE.AND P1, PT, R20, 0x3, PT ;  /* 0x000000031400780c */ /* 0x000fe20003f25270 */
[----:B------:R-:W-:-:S05]  /*c610*/  VIADD R2, R2, 0x1 ;  /* 0x0000000102027836 */ /* 0x000fca0000000000 */
[----:B------:R-:W-:-:S04]  /*c620*/  ISETP.NE.AND P0, PT, R2, 0x2, PT ;  /* 0x000000020200780c */ /* 0x000fc80003f05270 */
[----:B--2---:R-:W-:Y:S02]  /*c630*/  SEL R9, RZ, 0x1, P0 ;  /* 0x00000001ff097807 */ /* 0x004fe40000000000 */
[----:B------:R-:W-:Y:S02]  /*c640*/  SEL R2, R2, RZ, P0 ;  /* 0x000000ff02027207 */ /* 0x000fe40000000000 */
[----:B------:R-:W-:Y:S01]  /*c650*/  LOP3.LUT R206, R206, R9, RZ, 0x3c, !PT ;  /* 0x00000009cece7212 */ /* 0x000fe200078e3cff */
[----:B------:R-:W-:Y:S06]  /*c660*/  @!P1 BRA `(.L_x_2970) ;  /* 0x0000000000049947 */ /* 0x000fec0003800000 */
[----:B------:R-:W-:Y:S01]  /*c670*/  BPT.TRAP 0x1 ;  /* 0x000000040000795c */ /* 0x000fe20000300000 */
.L_x_2970:
[----:B------:R-:W-:Y:S01]  /*c680*/  IMAD R20, R2, 0x8, R23 ;  /* 0x0000000802147824 */ /* 0x000fe200078e0217 */
[----:B------:R-:W-:-:S04]  /*c690*/  SHF.L.U32 R21, R206, 0x1f, RZ ;  /* 0x0000001fce157819 */ /* 0x000fc800000006ff */
[----:B------:R0:W1:Y:S01]  /*c6a0*/  SYNCS.PHASECHK.TRANS64.TRYWAIT P0, [R20+URZ+0x22830], R21 ;  /* 0x02283015140075a7 */ /* 0x000062000800017f */
[----:B------:R-:W-:Y:S05]  /*c6b0*/  @!P1 BRA `(.L_x_2971) ;  /* 0x0000000000049947 */ /* 0x000fea0003800000 */
[----:B------:R-:W-:Y:S01]  /*c6c0*/  BPT.TRAP 0x1 ;  /* 0x000000040000795c */ /* 0x000fe20000300000 */
.L_x_2971:
[----:B------:R-:W-:Y:S02]  /*c6d0*/  IMAD R156, R2, 0x300, R224 ;  /* 0x00000300029c7824 */ /* 0x000fe400078e02e0 */
[----:B------:R-:W-:Y:S01]  /*c6e0*/  IMAD.MOV.U32 R157, RZ, RZ, 0x40000040 ;  /* 0x40000040ff9d7424 */ /* 0x000fe200078e00ff */
[----:B-1----:R-:W-:Y:S06]  /*c6f0*/  @P0 BRA `(.L_x_2972) ;  /* 0x0000000000080947 */ /* 0x002fec0003800000 */
[----:B------:R-:W1:Y:S02]  /*c700*/  SYNCS.PHASECHK.TRANS64.TRYWAIT P0, [R20+URZ+0x22830], R21 ;  /* 0x02283015140075a7 */ /* 0x000e64000800017f */
[----:B-1----:R-:W-:Y:S05]  /*c710*/  @!P0 BRA `(.L_x_2973) ;  /* 0x0000014400948947 */ /* 0x002fea0003800000 */
.L_x_2972:
[----:B------:R-:W-:Y:S05]  /*c720*/  WARPSYNC.ALL ;  /* 0x0000000000007948 */ /* 0x000fea0003800000 */
[C---:B------:R-:W-:Y:S01]  /*c730*/  R2UR UR6, R156.reuse ;  /* 0x000000009c0672ca */ /* 0x040fe200000e0000 */
[C---:B------:R-:W-:Y:S01]  /*c740*/  VIADD R154, R156.reuse, 0x2 ;  /* 0x000000029c9a7836 */ /* 0x040fe20000000000 */
[----:B------:R-:W-:Y:S01]  /*c750*/  R2UR UR7, R157 ;  /* 0x000000009d0772ca */ /* 0x000fe200000e0000 */
[----:B------:R-:W-:Y:S01]  /*c760*/  VIADD R152, R156, 0x4 ;  /* 0x000000049c987836 */ /* 0x000fe20000000000 */
[----:B------:R-:W-:Y:S01]  /*c770*/  R2UR UR4, R6 ;  /* 0x00000000060472ca */ /* 0x000fe200000e0000 */
[----:B------:R-:W-:Y:S01]  /*c780*/  VIADD R156, R156, 0x6 ;  /* 0x000000069c9c7836 */ /* 0x000fe20000000000 */
[----:B------:R-:W-:Y:S01]  /*c790*/  R2UR UR5, R7 ;  /* 0x00000000070572ca */ /* 0x000fe200000e0000 */
[----:B------:R-:W-:Y:S01]  /*c7a0*/  IMAD.MOV.U32 R155, RZ, RZ, 0x40000040 ;  /* 0x40000040ff9b7424 */ /* 0x000fe200078e00ff */
[----:B------:R-:W-:Y:S01]  /*c7b0*/  R2UR UR10, R154 ;  /* 0x000000009a0a72ca */ /* 0x000fe200000e0000 */
[----:B------:R-:W-:Y:S01]  /*c7c0*/  IMAD.MOV.U32 R153, RZ, RZ, 0x40000040 ;  /* 0x40000040ff997424 */ /* 0x000fe200078e00ff */
[----:B------:R-:W-:Y:S01]  /*c7d0*/  R2UR UR14, R152 ;  /* 0x00000000980e72ca */ /* 0x000fe200000e0000 */
[----:B------:R-:W-:Y:S01]  /*c7e0*/  IMAD.MOV.U32 R157, RZ, RZ, 0x40000040 ;  /* 0x40000040ff9d7424 */ /* 0x000fe200078e00ff */
[----:B------:R-:W-:Y:S01]  /*c7f0*/  R2UR UR11, R155 ;  /* 0x000000009b0b72ca */ /* 0x000fe200000e0000 */
[----:B------:R-:W2:Y:S01]  /*c800*/  S2R R9, SR_TID.X ;  /* 0x0000000000097919 */ /* 0x000ea20000002100 */
[----:B------:R-:W-:Y:S01]  /*c810*/  R2UR UR15, R153 ;  /* 0x00000000990f72ca */ /* 0x000fe200000e0000 */
[----:B------:R-:W-:Y:S01]  /*c820*/  IMAD.U32 R200, RZ, RZ, UR50 ;  /* 0x00000032ffc87e24 */ /* 0x000fe2000f8e00ff */
[----:B------:R-:W-:-:S02]  /*c830*/  R2UR UR18, R156 ;  /* 0x000000009c1272ca */ /* 0x000fc400000e0000 */
[----:B------:R-:W-:Y:S02]  /*c840*/  R2UR UR19, R157 ;  /* 0x000000009d1372ca */ /* 0x000fe400000e0000 */
[----:B------:R-:W-:Y:S01]  /*c850*/  WARPGROUP.ARRIVE ;  /* 0x00000000000079c5 */ /* 0x000fe20000000000 */
[----:B------:R-:W-:Y:S02]  /*c860*/  R2UR UR8, R14 ;  /* 0x000000000e0872ca */ /* 0x000fe400000e0000 */
[----:B------:R-:W-:Y:S02]  /*c870*/  R2UR UR9, R15 ;  /* 0x000000000f0972ca */ /* 0x000fe400000e0000 */
[----:B------:R-:W-:Y:S01]  /*c880*/  R2UR UR12, R12 ;  /* 0x000000000c0c72ca */ /* 0x000fe200000e0000 */
[----:B------:R-:W-:Y:S01]  /*c890*/  HGMMA.64x96x16.F32 R152, gdesc[UR4], RZ, !UPT, gsb0 ;  /* 0x01600000049879f0 */ /* 0x000fe2000c0008ff */
[----:B------:R-:W-:Y:S02]  /*c8a0*/  R2UR UR13, R13 ;  /* 0x000000000d0d72ca */ /* 0x000fe400000e0000 */
[----:B------:R-:W-:-:S02]  /*c8b0*/  R2UR UR16, R10 ;  /* 0x000000000a1072ca */ /* 0x000fc400000e0000 */
[----:B------:R-:W-:Y:S02]  /*c8c0*/  R2UR UR17, R11 ;  /* 0x000000000b1172ca */ /* 0x000fe400000e0000 */
[----:B------:R-:W-:Y:S02]  /*c8d0*/  ISETP.NE.AND P0, PT, R200, 0x3, PT ;  /* 0x00000003c800780c */ /* 0x000fe40003f05270 */
        /* <DEDUP_REMOVED lines=15> */
.L_x_2974:
[----:B------:R-:W3:Y:S01]  /*c9d0*/  LDC R200, c[0x0][0x448] ;  /* 0x00011200ffc87b82 */ /* 0x000ee20000000800 */
[----:B------:R-:W-:Y:S01]  /*c9e0*/  IMAD.IADD R222, R226, 0x1, R218 ;  /* 0x00000001e2de7824 */ /* 0x000fe200078e02da */
[----:B------:R-:W-:Y:S01]  /*c9f0*/  UISETP.NE.AND UP0, UPT, UR51, URZ, UPT ;  /* 0x0000003f3300728c */ /* 0x000fe2000bf05270 */
[----:B------:R-:W-:Y:S01]  /*ca00*/  IMAD R202, R3, -0x60, RZ ;  /* 0xffffffa003ca7824 */ /* 0x000fe200078e02ff */
[----:B------:R-:W-:Y:S02]  /*ca10*/  UMOV UR46, UR39 ;  /* 0x00000027002e7c82 */ /* 0x000fe40008000000 */
[----:B------:R-:W-:Y:S01]  /*ca20*/  ULOP3.LUT UR4, URZ, UR46, URZ, 0x33, !UPT ;  /* 0x0000002e3f047292 */ /* 0x000fe2000f8e333f */
[----:B---3--:R-:W-:-:S13]  /*ca30*/  ISETP.NE.AND P0, PT, R200, 0x1, PT ;  /* 0x00000001c800780c */ /* 0x008fda0003f05270 */
[----:B------:R-:W3:Y:S08]  /*ca40*/  @P0 LDC R201, c[0x0][0x44c] ;  /* 0x00011300ffc90b82 */ /* 0x000ef00000000800 */
[----:B------:R-:W4:Y:S01]  /*ca50*/  @P0 LDC R200, c[0x0][0x450] ;  /* 0x00011400ffc80b82 */ /* 0x000f220000000800 */
[----:B---3--:R-:W-:-:S05]  /*ca60*/  @P0 IMAD.HI.U32 R201, R222, R201, RZ ;  /* 0x000000c9dec90227 */ /* 0x008fca00078e00ff */
[----:B----4-:R-:W-:Y:S01]  /*ca70*/  @P0 SHF.R.U32.HI R222, RZ, R200, R201 ;  /* 0x000000c8ffde0219 */ /* 0x010fe200000116c9 */
[----:B------:R-:W-:Y:S01]  /*ca80*/  VIADD R200, R20, 0x22840 ;  /* 0x0002284014c87836 */ /* 0x000fe20000000000 */
[----:B------:R-:W-:Y:S01]  /*ca90*/  PLOP3.LUT P0, PT, PT, PT, UP0, 0x40, 0x0 ;  /* 0x000000000000781c */ /* 0x000fe20003f0e808 */
[----:B------:R-:W-:Y:S02]  /*caa0*/  IMAD.U32 R201, RZ, RZ, UR47 ;  /* 0x0000002fffc97e24 */ /* 0x000fe4000f8e00ff */
[----:B------:R-:W3:Y:S03]  /*cab0*/  SHFL.IDX PT, R223, R222, RZ, 0x1c1f ;  /* 0x001c1fffdedf7589 */ /* 0x000ee600000e0000 */
[----:B------:R-:W-:-:S04]  /*cac0*/  PRMT R200, R201, 0x654, R200 ;  /* 0x00000654c9c87816 */ /* 0x000fc800000000c8 */
[----:B------:R4:W-:Y:S02]  /*cad0*/  SYNCS.ARRIVE.TRANS64.RED.A1T0 RZ, [R200+URZ], RZ ;  /* 0x000000ffc8ff79a7 */ /* 0x0009e4000810043f */
[----:B----4-:R-:W-:-:S04]  /*cae0*/  VIADD R200, R202, 0x1 ;  /* 0x00000001cac87836 */ /* 0x010fc80000000000 */
[----:B------:R-:W-:-:S05]  /*caf0*/  IMAD R200, R210, -0x2, R200 ;  /* 0xfffffffed2c87824 */ /* 0x000fca00078e02c8 */
[----:B------:R-:W-:-:S05]  /*cb00*/  IADD3 R220, -R207, R200, R208 ;  /* 0x000000c8cfdc7210 */ /* 0x000fca0007ffe1d0 */
[C---:B------:R-:W-:Y:S02]  /*cb10*/  VIADD R221, R220.reuse, UR44 ;  /* 0x0000002cdcdd7c36 */ /* 0x040fe40008000000 */
[----:B------:R-:W-:Y:S02]  /*cb20*/  VIADD R220, R220, UR4 ;  /* 0x00000004dcdc7c36 */ /* 0x000fe40008000000 */
[C---:B---3--:R-:W-:Y:S02]  /*cb30*/  IMAD.IADD R219, R223.reuse, 0x1, R221 ;  /* 0x00000001dfdb7824 */ /* 0x048fe400078e02dd */
[----:B------:R-:W-:Y:S01]  /*cb40*/  IMAD.IADD R203, R223, 0x1, R220 ;  /* 0x00000001dfcb7824 */ /* 0x000fe200078e02dc */
[----:B------:R-:W-:Y:S06]  /*cb50*/  @P0 BRA `(.L_x_2975) ;  /* 0x0000000000580947 */ /* 0x000fec0003800000 */
[----:B------:R-:W-:Y:S01]  /*cb60*/  IADD3 R223, -R207, R208, R223 ;  /* 0x000000d0cfdf7210 */ /* 0x000fe20007ffe1df */
[----:B------:R-:W-:Y:S03]  /*cb70*/  BSSY B0, `(.L_x_2976) ;  /* 0x0000010000007945 */ /* 0x000fe60003800000 */
[----:B------:R-:W-:-:S13]  /*cb80*/  ISETP.GT.AND P0, PT, R223, -0x1, PT ;  /* 0xffffffffdf00780c */ /* 0x000fda0003f04270 */
[----:B------:R-:W-:Y:S05]  /*cb90*/  @P0 BRA `(.L_x_2977) ;  /* 0x0000000000200947 */ /* 0x000fea0003800000 */
[----:B------:R-:W-:Y:S01]  /*cba0*/  IMAD.U32 R227, RZ, RZ, UR37 ;  /* 0x00000025ffe37e24 */ /* 0x000fe2000f8e00ff */
[----:B------:R-:W-:-:S04]  /*cbb0*/  LOP3.LUT R223, RZ, R223, RZ, 0x33, !PT ;  /* 0x000000dfffdf7212 */ /* 0x000fc800078e33ff */
[----:B------:R-:W-:-:S13]  /*cbc0*/  ISETP.NE.AND P0, PT, R227, 0x1, PT ;  /* 0x00000001e300780c */ /* 0x000fda0003f05270 */
[----:B------:R-:W3:Y:S02]  /*cbd0*/  @P0 LDC.64 R200, c[0x0][0x9e8] ;  /* 0x00027a00ffc80b82 */ /* 0x000ee40000000a00 */
[----:B---3--:R-:W-:-:S05]  /*cbe0*/  @P0 IMAD.HI.U32 R200, R223, R200, RZ ;  /* 0x000000c8dfc80227 */ /* 0x008fca00078e00ff */
[----:B------:R-:W-:-:S04]  /*cbf0*/  @P0 SHF.R.U32.HI R223, RZ, R201, R200 ;  /* 0x000000c9ffdf0219 */ /* 0x000fc800000116c8 */
[----:B------:R-:W-:Y:S01]  /*cc00*/  LOP3.LUT R223, RZ, R223, RZ, 0x33, !PT ;  /* 0x000000dfffdf7212 */ /* 0x000fe200078e33ff */
[----:B------:R-:W-:Y:S06]  /*cc10*/  BRA `(.L_x_2978) ;  /* 0x0000000000147947 */ /* 0x000fec0003800000 */
.L_x_2977:
[----:B------:R-:W-:-:S05]  /*cc20*/  IMAD.U32 R227, RZ, RZ, UR37 ;  /* 0x00000025ffe37e24 */ /* 0x000fca000f8e00ff */
[----:B------:R-:W-:-:S13]  /*cc30*/  ISETP.NE.AND P0, PT, R227, 0x1, PT ;  /* 0x00000001e300780c */ /* 0x000fda0003f05270 */
[----:B------:R-:W3:Y:S02]  /*cc40*/  @P0 LDC.64 R200, c[0x0][0x9e8] ;  /* 0x00027a00ffc80b82 */ /* 0x000ee40000000a00 */
[----:B---3--:R-:W-:-:S05]  /*cc50*/  @P0 IMAD.HI.U32 R200, R223, R200, RZ ;  /* 0x000000c8dfc80227 */ /* 0x008fca00078e00ff */
[----:B------:R-:W-:-:S07]  /*cc60*/  @P0 SHF.R.U32.HI R223, RZ, R201, R200 ;  /* 0x000000c9ffdf0219 */ /* 0x000fce00000116c8 */
.L_x_2978:
[----:B------:R-:W-:Y:S05]  /*cc70*/  BSYNC B0 ;  /* 0x0000000000007941 */ /* 0x000fea0003800000 */
.L_x_2976:
[----:B------:R-:W-:-:S04]  /*cc80*/  IMAD R200, R210, -0x2, R202 ;  /* 0xfffffffed2c87824 */ /* 0x000fc800078e02ca */
[----:B------:R-:W-:-:S05]  /*cc90*/  IMAD R200, R223, R227, R200 ;  /* 0x000000e3dfc87224 */ /* 0x000fca00078e02c8 */
[----:B------:R-:W-:Y:S02]  /*cca0*/  VIMNMX R203, R203, R200, !PT ;  /* 0x000000c8cbcb7248 */ /* 0x000fe40007fe0100 */
[----:B------:R-:W-:-:S07]  /*ccb0*/  VIADDMNMX R219, R200, R227, R219, PT ;  /* 0x000000e3c8db7246 */ /* 0x000fce00038001db */
.L_x_2975:
[----:B------:R-:W-:Y:S01]  /*ccc0*/  ISETP.GE.AND P1, PT, R202, 0x1, PT ;  /* 0x00000001ca00780c */ /* 0x000fe20003f26270 */
[----:B------:R-:W-:Y:S01]  /*ccd0*/  UISETP.NE.AND UP0, UPT, UR51, URZ, UPT ;  /* 0x0000003f3300728c */ /* 0x000fe2000bf05270 */
        /* <DEDUP_REMOVED lines=128> */
[----:B------:R-:W-:Y:S02]  /*d4e0*/  ISETP.GT.AND P6, PT, R203, 0x59, !P6 ;  /* 0x00000059cb00780c */ /* 0x000fe400077c4270 */
[----:B------:R-:W3:Y:S02]  /*d4f0*/  SHFL.IDX PT, R203, R222, 0x1, 0x1c1f ;  /* 0x003c1f00decb7f89 */ /* 0x000ee400000e0000 */
[----:B------:R-:W-:-:S04]  /*d500*/  ISETP.LT.OR P6, PT, R219, 0x5a, P6 ;  /* 0x0000005adb00780c */ /* 0x000fc800037c1670 */
[----:B------:R-:W-:Y:S02]  /*d510*/  FSEL R197, R197, -INF , !P6 ;  /* 0xff800000c5c57808 */ /* 0x000fe40007000000 */
[----:B------:R-:W-:Y:S02]  /*d520*/  PLOP3.LUT P6, PT, PT, PT, UP0, 0x40, 0x0 ;  /* 0x000000000000781c */ /* 0x000fe40003fce808 */
[----:B---3--:R-:W-:Y:S01]  /*d530*/  IADD3 R221, R221, R203, RZ ;  /* 0x000000cbdddd7210 */ /* 0x008fe20007ffe0ff */
[----:B------:R-:W-:-:S10]  /*d540*/  IMAD.IADD R220, R220, 0x1, R203 ;  /* 0x00000001dcdc7824 */ /* 0x000fd400078e02cb */
[----:B------:R-:W-:Y:S05]  /*d550*/  @P6 BRA `(.L_x_2979) ;  /* 0x0000000000586947 */ /* 0x000fea0003800000 */
        /* <DEDUP_REMOVED lines=12> */
.L_x_2981:
[----:B------:R-:W-:-:S05]  /*d620*/  IMAD.U32 R219, RZ, RZ, UR37 ;  /* 0x00000025ffdb7e24 */ /* 0x000fca000f8e00ff */
[----:B------:R-:W-:-:S13]  /*d630*/  ISETP.NE.AND P6, PT, R219, 0x1, PT ;  /* 0x00000001db00780c */ /* 0x000fda0003fc5270 */
[----:B------:R-:W3:Y:S02]  /*d640*/  @P6 LDC.64 R160, c[0x0][0x9e8] ;  /* 0x00027a00ffa06b82 */ /* 0x000ee40000000a00 */
[----:B---3--:R-:W-:-:S05]  /*d650*/  @P6 IMAD.HI.U32 R160, R203, R160, RZ ;  /* 0x000000a0cba06227 */ /* 0x008fca00078e00ff */
[----:B------:R-:W-:-:S07]  /*d660*/  @P6 SHF.R.U32.HI R203, RZ, R161, R160 ;  /* 0x000000a1ffcb6219 */ /* 0x000fce00000116a0 */
.L_x_2982:
[----:B------:R-:W-:Y:S05]  /*d670*/  BSYNC B0 ;  /* 0x0000000000007941 */ /* 0x000fea0003800000 */
.L_x_2980:
[----:B------:R-:W-:-:S04]  /*d680*/  IMAD R202, R210, -0x2, R202 ;  /* 0xfffffffed2ca7824 */ /* 0x000fc800078e02ca */
[----:B------:R-:W-:-:S05]  /*d690*/  IMAD R202, R203, R219, R202 ;  /* 0x000000dbcbca7224 */ /* 0x000fca00078e02ca */
[----:B------:R-:W-:Y:S02]  /*d6a0*/  VIMNMX R220, R220, R202, !PT ;  /* 0x000000cadcdc7248 */ /* 0x000fe40007fe0100 */
[----:B------:R-:W-:-:S07]  /*d6b0*/  VIADDMNMX R221, R202, R219, R221, PT ;  /* 0x000000dbcadd7246 */ /* 0x000fce00038001dd */
.L_x_2979:
[----:B------:R-:W-:Y:S01]  /*d6c0*/  ISETP.GT.AND P0, PT, R220, 0x1, !P0 ;  /* 0x00000001dc00780c */ /* 0x000fe20004704270 */
[----:B------:R-:W-:Y:S01]  /*d6d0*/  UMOV UR48, UR42 ;  /* 0x0000002a00307c82 */ /* 0x000fe20008000000 */
[----:B------:R-:W-:Y:S01]  /*d6e0*/  FMNMX.FTZ R161, R152, R0, !PT ;  /* 0x0000000098a17209 */ /* 0x000fe20007810000 */
[----:B------:R-:W-:Y:S01]  /*d6f0*/  IMAD.U32 R227, RZ, RZ, UR50 ;  /* 0x00000032ffe37e24 */ /* 0x000fe2000f8e00ff */
[----:B------:R-:W-:Y:S02]  /*d700*/  ISETP.LT.OR P0, PT, R221, 0x2, P0 ;  /* 0x00000002dd00780c */ /* 0x000fe40000701670 */
[C---:B------:R-:W-:Y:S02]  /*d710*/  LOP3.LUT P6, RZ, R22.reuse, 0x20, RZ, 0xc0, !PT ;  /* 0x0000002016ff7812 */ /* 0x040fe400078cc0ff */
        /* <DEDUP_REMOVED lines=55> */
[----:B------:R-:W-:-:S02]  /*da90*/  LOP3.LUT P0, RZ, R22, 0x2000, RZ, 0xc0, !PT ;  /* 0x0000200016ff7812 */ /* 0x000fc4000780c0ff */
[----:B------:R-:W-:Y:S02]  /*daa0*/  LOP3.LUT P6, RZ, R22, 0x40, RZ, 0xc0, !PT ;  /* 0x0000004016ff7812 */ /* 0x000fe400078cc0ff */
[C---:B------:R-:W-:Y:S02]  /*dab0*/  ISETP.GT.AND P0, PT, R220.reuse, 0x28, !P0 ;  /* 0x00000028dc00780c */ /* 0x040fe40004704270 */
[----:B------:R-:W-:Y:S02]  /*dac0*/  ISETP.GT.AND P1, PT, R220, 0x48, !P1 ;  /* 0x00000048dc00780c */ /* 0x000fe40004f24270 */
[C---:B------:R-:W-:Y:S02]  /*dad0*/  ISETP.LT.OR P0, PT, R221.reuse, 0x29, P0 ;  /* 0x00000029dd00780c */ /* 0x040fe40000701670 */
[----:B------:R-:W-:Y:S02]  /*dae0*/  ISETP.LT.OR P1, PT, R221, 0x49, P1 ;  /* 0x00000049dd00780c */ /* 0x000fe40000f21670 */
[----:B------:R-:W-:-:S02]  /*daf0*/  FSEL R174, R174, -INF , !P0 ;  /* 0xff800000aeae7808 */ /* 0x000fc40004000000 */
[----:B------:R-:W-:Y:S02]  /*db00*/  LOP3.LUT P0, RZ, R22, 0x1000, RZ, 0xc0, !PT ;  /* 0x0000100016ff7812 */ /* 0x000fe4000780c0ff */
[----:B------:R-:W-:Y:S02]  /*db10*/  FSEL R190, R190, -INF , !P1 ;  /* 0xff800000bebe7808 */ /* 0x000fe40004800000 */
[----:B------:R-:W-:Y:S02]  /*db20*/  ISETP.GT.AND P0, PT, R220, 0x29, !P0 ;  /* 0x00000029dc00780c */ /* 0x000fe40004704270 */
[----:B------:R-:W-:Y:S02]  /*db30*/  LOP3.LUT P1, RZ, R22, 0x20000, RZ, 0xc0, !PT ;  /* 0x0002000016ff7812 */ /* 0x000fe4000782c0ff */
[----:B------:R-:W-:Y:S02]  /*db40*/  ISETP.LT.OR P0, PT, R221, 0x2a, P0 ;  /* 0x0000002add00780c */ /* 0x000fe40000701670 */
[----:B------:R-:W-:-:S02]  /*db50*/  ISETP.GT.AND P2, PT, R220, 0x49, !P2 ;  /* 0x00000049dc00780c */ /* 0x000fc40005744270 */
[----:B------:R-:W-:Y:S02]  /*db60*/  FSEL R175, R175, -INF , !P0 ;  /* 0xff800000afaf7808 */ /* 0x000fe40004000000 */
[----:B------:R-:W-:Y:S02]  /*db70*/  LOP3.LUT P0, RZ, R22, 0x800, RZ, 0xc0, !PT ;  /* 0x0000080016ff7812 */ /* 0x000fe4000780c0ff */
[C---:B------:R-:W-:Y:S02]  /*db80*/  ISETP.LT.OR P2, PT, R221.reuse, 0x4a, P2 ;  /* 0x0000004add00780c */ /* 0x040fe40001741670 */
[C---:B------:R-:W-:Y:S02]  /*db90*/  ISETP.GT.AND P0, PT, R220.reuse, 0x30, !P0 ;  /* 0x00000030dc00780c */ /* 0x040fe40004704270 */
[----:B------:R-:W-:Y:S02]  /*dba0*/  ISETP.GT.AND P3, PT, R220, 0x50, !P3 ;  /* 0x00000050dc00780c */ /* 0x000fe40005f64270 */
[----:B------:R-:W-:-:S02]  /*dbb0*/  ISETP.LT.OR P0, PT, R221, 0x31, P0 ;  /* 0x00000031dd00780c */ /* 0x000fc40000701670 */
[----:B------:R-:W-:Y:S02]  /*dbc0*/  FSEL R191, R191, -INF , !P2 ;  /* 0xff800000bfbf7808 */ /* 0x000fe40005000000 */
[----:B------:R-:W-:Y:S02]  /*dbd0*/  FSEL R160, R178, -INF , !P0 ;  /* 0xff800000b2a07808 */ /* 0x000fe40004000000 */
[----:B------:R-:W-:Y:S01]  /*dbe0*/  LOP3.LUT P0, RZ, R22, 0x400, RZ, 0xc0, !PT ;  /* 0x0000040016ff7812 */ /* 0x000fe2000780c0ff */
[----:B------:R-:W3:Y:S01]  /*dbf0*/  SHFL.BFLY PT, R178, R161, 0x2, 0x1f ;  /* 0x0c401f00a1b27f89 */ /* 0x000ee200000e0000 */
[C---:B------:R-:W-:Y:S02]  /*dc00*/  ISETP.GT.AND P4, PT, R220.reuse, 0x51, !P4 ;  /* 0x00000051dc00780c */ /* 0x040fe40006784270 */
[----:B------:R-:W-:Y:S02]  /*dc10*/  ISETP.GT.AND P0, PT, R220, 0x31, !P0 ;  /* 0x00000031dc00780c */ /* 0x000fe40004704270 */
[----:B------:R-:W-:-:S02]  /*dc20*/  ISETP.LT.OR P3, PT, R221, 0x51, P3 ;  /* 0x00000051dd00780c */ /* 0x000fc40001f61670 */
[----:B------:R-:W-:Y:S02]  /*dc30*/  ISETP.LT.OR P0, PT, R221, 0x32, P0 ;  /* 0x00000032dd00780c */ /* 0x000fe40000701670 */
[----:B------:R-:W-:Y:S02]  /*dc40*/  ISETP.GT.AND P5, PT, R220, 0x58, !P5 ;  /* 0x00000058dc00780c */ /* 0x000fe40006fa4270 */
[----:B------:R-:W-:Y:S02]  /*dc50*/  FSEL R179, R179, -INF , !P0 ;  /* 0xff800000b3b37808 */ /* 0x000fe40004000000 */
[----:B------:R-:W-:Y:S02]  /*dc60*/  LOP3.LUT P0, RZ, R22, 0x200, RZ, 0xc0, !PT ;  /* 0x0000020016ff7812 */ /* 0x000fe4000780c0ff */
[----:B------:R-:W-:Y:S02]  /*dc70*/  ISETP.LT.OR P4, PT, R221, 0x52, P4 ;  /* 0x00000052dd00780c */ /* 0x000fe40002781670 */
[----:B------:R-:W-:-:S02]  /*dc80*/  ISETP.GT.AND P0, PT, R220, 0x38, !P0 ;  /* 0x00000038dc00780c */ /* 0x000fc40004704270 */
[----:B------:R-:W-:Y:S02]  /*dc90*/  FSEL R194, R194, -INF , !P3 ;  /* 0xff800000c2c27808 */ /* 0x000fe40005800000 */
[C---:B------:R-:W-:Y:S02]  /*dca0*/  ISETP.LT.OR P0, PT, R221.reuse, 0x39, P0 ;  /* 0x00000039dd00780c */ /* 0x040fe40000701670 */
[----:B------:R-:W-:Y:S02]  /*dcb0*/  ISETP.LT.OR P5, PT, R221, 0x59, P5 ;  /* 0x00000059dd00780c */ /* 0x000fe40002fa1670 */
[----:B------:R-:W-:Y:S02]  /*dcc0*/  FSEL R182, R182, -INF , !P0 ;  /* 0xff800000b6b67808 */ /* 0x000fe40004000000 */
[----:B------:R-:W-:Y:S02]  /*dcd0*/  LOP3.LUT P0, RZ, R22, 0x100, RZ, 0xc0, !PT ;  /* 0x0000010016ff7812 */ /* 0x000fe4000780c0ff */
[----:B---3--:R-:W-:-:S02]  /*dce0*/  FMNMX.FTZ R178, R161, R178, !PT ;  /* 0x000000b2a1b27209 */ /* 0x008fc40007810000 */
[----:B------:R-:W-:Y:S02]  /*dcf0*/  ISETP.GT.AND P0, PT, R220, 0x39, !P0 ;  /* 0x00000039dc00780c */ /* 0x000fe40004704270 */
[----:B------:R-:W-:Y:S01]  /*dd00*/  FSEL R195, R195, -INF , !P4 ;  /* 0xff800000c3c37808 */ /* 0x000fe20006000000 */
[----:B------:R-:W3:Y:S01]  /*dd10*/  SHFL.BFLY PT, R161, R178, 0x1, 0x1f ;  /* 0x0c201f00b2a17f89 */ /* 0x000ee200000e0000 */
[----:B------:R-:W-:Y:S02]  /*dd20*/  ISETP.LT.OR P0, PT, R221, 0x3a, P0 ;  /* 0x0000003add00780c */ /* 0x000fe40000701670 */
[----:B------:R-:W-:Y:S02]  /*dd30*/  FSEL R198, R198, -INF , !P5 ;  /* 0xff800000c6c67808 */ /* 0x000fe40006800000 */
[----:B------:R-:W-:Y:S02]  /*dd40*/  FSEL R183, R183, -INF , !P0 ;  /* 0xff800000b7b77808 */ /* 0x000fe40004000000 */
[----:B------:R-:W-:-:S04]  /*dd50*/  LOP3.LUT P0, RZ, R22, 0x80, RZ, 0xc0, !PT ;  /* 0x0000008016ff7812 */ /* 0x000fc8000780c0ff */
[----:B------:R-:W-:-:S04]  /*dd60*/  ISETP.GT.AND P0, PT, R220, 0x40, !P0 ;  /* 0x00000040dc00780c */ /* 0x000fc80004704270 */
[----:B------:R-:W-:-:S04]  /*dd70*/  ISETP.LT.OR P0, PT, R221, 0x41, P0 ;  /* 0x00000041dd00780c */ /* 0x000fc80000701670 */
[----:B------:R-:W-:Y:S02]  /*dd80*/  FSEL R186, R186, -INF , !P0 ;  /* 0xff800000baba7808 */ /* 0x000fe40004000000 */
[----:B------:R-:W-:Y:S02]  /*dd90*/  ISETP.GT.AND P0, PT, R220, 0x41, !P6 ;  /* 0x00000041dc00780c */ /* 0x000fe40007704270 */
[----:B------:R-:W-:Y:S02]  /*dda0*/  LOP3.LUT P6, RZ, R22, 0x1, RZ, 0xc0, !PT ;  /* 0x0000000116ff7812 */ /* 0x000fe400078cc0ff */
[----:B------:R-:W-:Y:S02]  /*ddb0*/  ISETP.LT.OR P0, PT, R221, 0x42, P0 ;  /* 0x00000042dd00780c */ /* 0x000fe40000701670 */
[----:B---3--:R-:W-:Y:S02]  /*ddc0*/  FMNMX.FTZ R178, R178, R161, !PT ;  /* 0x000000a1b2b27209 */ /* 0x008fe40007810000 */
[----:B------:R-:W-:-:S02]  /*ddd0*/  FSEL R187, R187, -INF , !P0 ;  /* 0xff800000bbbb7808 */ /* 0x000fc40004000000 */
[----:B------:R-:W-:-:S04]  /*dde0*/  FSETP.NEU.FTZ.AND P0, PT, R178, -INF , PT ;  /* 0xff800000b200780b */ /* 0x000fc80003f1d000 */
[----:B------:R-:W-:-:S05]  /*ddf0*/  FSEL R161, R178, RZ, P0 ;  /* 0x000000ffb2a17208 */ /* 0x000fca0000000000 */
[----:B------:R-:W-:Y:S01]  /*de00*/  FADD.FTZ R161, -R161, R0 ;  /* 0x00000000a1a17221 */ /* 0x000fe20000010100 */
[----:B------:R-:W-:-:S05]  /*de10*/  FMUL.FTZ R0, R178, UR48 ;  /* 0x00000030b2007c20 */ /* 0x000fca0008410000 */
[----:B------:R-:W-:Y:S02]  /*de20*/  FSEL R0, R0, RZ, P0 ;  /* 0x000000ff00007208 */ /* 0x000fe40000000000 */
[----:B------:R-:W-:-:S03]  /*de30*/  ISETP.GT.AND P0, PT, R220, RZ, !P1 ;  /* 0x000000ffdc00720c */ /* 0x000fc60004f04270 */
[--C-:B------:R-:W-:Y:S01]  /*de40*/  FFMA.FTZ R152, R152, UR48, -R0.reuse ;  /* 0x0000003098987c23 */ /* 0x100fe20008010800 */
        /* <DEDUP_REMOVED lines=22> */
[----:B------:R-:W-:Y:S01]  /*dfb0*/  FFMA.FTZ R197, R197, UR48, -R0 ;  /* 0x00000030c5c57c23 */ /* 0x000fe20008010800 */
[----:B------:R-:W-:Y:S01]  /*dfc0*/  FMUL.FTZ R0, R161, UR48 ;  /* 0x00000030a1007c20 */ /* 0x000fe20008410000 */
[----:B------:R-:W-:Y:S01]  /*dfd0*/  MUFU.EX2 R152, R152 ;  /* 0x0000009800987308 */ /* 0x000fe20000000800 */
[----:B------:R-:W-:-:S04]  /*dfe0*/  ISETP.LT.OR P0, PT, R221, 0x1, P0 ;  /* 0x00000001dd00780c */ /* 0x000fc80000701670 */
[----:B------:R-:W-:Y:S02]  /*dff0*/  FSEL R154, R154, -INF , !P0 ;  /* 0xff8000009a9a7808 */ /* 0x000fe40004000000 */
[----:B------:R-:W-:Y:S01]  /*e000*/  ISETP.GT.AND P0, PT, R220, 0x59, !P6 ;  /* 0x00000059dc00780c */ /* 0x000fe20007704270 */
[----:B------:R-:W3:Y:S01]  /*e010*/  MUFU.EX2 R0, R0 ;  /* 0x0000000000007308 */ /* 0x000ee20000000800 */
[----:B------:R-:W-:Y:S02]  /*e020*/  ISETP.NE.AND P6, PT, R227, 0x3, PT ;  /* 0x00000003e300780c */ /* 0x000fe40003fc5270 */
[----:B------:R-:W-:-:S04]  /*e030*/  ISETP.LT.OR P0, PT, R221, 0x5a, P0 ;  /* 0x0000005add00780c */ /* 0x000fc80000701670 */
[----:B------:R-:W-:Y:S01]  /*e040*/  FSEL R199, R199, -INF , !P0 ;  /* 0xff800000c7c77808 */ /* 0x000fe20004000000 */
[----:B------:R-:W4:Y:S08]  /*e050*/  MUFU.EX2 R153, R153 ;  /* 0x0000009900997308 */ /* 0x000f300000000800 */
[----:B------:R-:W5:Y:S01]  /*e060*/  MUFU.EX2 R156, R156 ;  /* 0x0000009c009c7308 */ /* 0x000f620000000800 */
        /* <DEDUP_REMOVED lines=16> */
[----:B------:R-:W4:Y:S01]  /*e170*/  MUFU.EX2 R200, R200 ;  /* 0x000000c800c87308 */ /* 0x000f220000000800 */
[----:B-----5:R-:W-:Y:S01]  /*e180*/  FADD.FTZ R8, R156, R8 ;  /* 0x000000089c087221 */ /* 0x020fe20000010000 */
[-C--:B------:R-:W-:Y:S01]  /*e190*/  FMUL.FTZ R44, R44, R0.reuse ;  /* 0x000000002c2c7220 */ /* 0x080fe20000410000 */
[----:B------:R-:W-:Y:S01]  /*e1a0*/  FMNMX.FTZ R153, R158, R153, !PT ;  /* 0x000000999e997209 */ /* 0x000fe20007810000 */
[-C--:B------:R-:W-:Y:S01]  /*e1b0*/  FMUL.FTZ R45, R45, R0.reuse ;  /* 0x000000002d2d7220 */ /* 0x080fe20000410000 */
[-C--:B------:R-:W-:Y:S01]  /*e1c0*/  FMUL.FTZ R48, R48, R0.reuse ;  /* 0x0000000030307220 */ /* 0x080fe20000410000 */
[-C--:B------:R-:W-:Y:S01]  /*e1d0*/  FMUL.FTZ R49, R49, R0.reuse ;  /* 0x0000000031317220 */ /* 0x080fe20000410000 */
[----:B------:R-:W-:Y:S01]  /*e1e0*/  FMNMX.FTZ R153, R159, R153, !PT ;  /* 0x000000999f997209 */ /* 0x000fe20007810000 */
[----:B------:R-:W5:Y:S01]  /*e1f0*/  MUFU.EX2 R201, R201 ;  /* 0x000000c900c97308 */ /* 0x000f620000000800 */
[----:B---3--:R-:W-:Y:S01]  /*e200*/  FADD.FTZ R8, R157, R8 ;  /* 0x000000089d087221 */ /* 0x008fe20000010000 */
[-C--:B------:R-:W-:Y:S01]  /*e210*/  FMUL.FTZ R52, R52, R0.reuse ;  /* 0x0000000034347220 */ /* 0x080fe20000410000 */
[----:B------:R-:W-:Y:S01]  /*e220*/  FMNMX.FTZ R153, R162, R153, !PT ;  /* 0x00000099a2997209 */ /* 0x000fe20007810000 */
[-C--:B------:R-:W-:Y:S01]  /*e230*/  FMUL.FTZ R53, R53, R0.reuse ;  /* 0x0000000035357220 */ /* 0x080fe20000410000 */
[-C--:B------:R-:W-:Y:S01]  /*e240*/  FMUL.FTZ R56, R56, R0.reuse ;  /* 0x0000000038387220 */ /* 0x080fe20000410000 */
[-C--:B------:R-:W-:Y:S01]  /*e250*/  FMUL.FTZ R57, R57, R0.reuse ;  /* 0x0000000039397220 */ /* 0x080fe20000410000 */
[----:B------:R-:W-:Y:S01]  /*e260*/  FMNMX.FTZ R153, R163, R153, !PT ;  /* 0x00000099a3997209 */ /* 0x000fe20007810000 */
[----:B------:R-:W3:Y:S01]  /*e270*/  MUFU.EX2 R164, R164 ;  /* 0x000000a400a47308 */ /* 0x000ee20000000800 */
[----:B----4-:R-:W-:Y:S01]  /*e280*/  FADD.FTZ R8, R200, R8 ;  /* 0x00000008c8087221 */ /* 0x010fe20000010000 */
        /* <DEDUP_REMOVED lines=73> */
[-C--:B------:R-:W-:Y:S01]  /*e720*/  FMUL.FTZ R133, R133, R0.reuse ;  /* 0x0000000085857220 */ /* 0x080fe20000410000 */
[----:B------:R-:W4:Y:S01]  /*e730*/  SHFL.BFLY PT, R161, R153, 0x2, 0x1f ;  /* 0x0c401f0099a17f89 */ /* 0x000f2200000e0000 */
[-C--:B------:R-:W-:Y:S01]  /*e740*/  FMUL.FTZ R136, R136, R0.reuse ;  /* 0x0000000088887220 */ /* 0x080fe20000410000 */
[-C--:B------:R-:W-:Y:S01]  /*e750*/  FMUL.FTZ R137, R137, R0.reuse ;  /* 0x0000000089897220 */ /* 0x080fe20000410000 */
[-C--:B------:R-:W-:Y:S01]  /*e760*/  FMUL.FTZ R140, R140, R0.reuse ;  /* 0x000000008c8c7220 */ /* 0x080fe20000410000 */
[----:B------:R-:W0:Y:S01]  /*e770*/  MUFU.EX2 R184, R184 ;  /* 0x000000b800b87308 */ /* 0x000e220000000800 */
[----:B-----5:R-:W-:Y:S01]  /*e780*/  FADD.FTZ R8, R180, R8 ;  /* 0x00000008b4087221 */ /* 0x020fe20000010000 */
[-C--:B------:R-:W-:Y:S01]  /*e790*/  FMUL.FTZ R141, R141, R0.reuse ;  /* 0x000000008d8d7220 */ /* 0x080fe20000410000 */
[-C--:B------:R-:W-:Y:S01]  /*e7a0*/  FMUL.FTZ R144, R144, R0.reuse ;  /* 0x0000000090907220 */ /* 0x080fe20000410000 */
[-C--:B------:R-:W-:Y:S01]  /*e7b0*/  FMUL.FTZ R145, R145, R0.reuse ;  /* 0x0000000091917220 */ /* 0x080fe20000410000 */
[-C--:B------:R-:W-:Y:S01]  /*e7c0*/  FMUL.FTZ R148, R148, R0.reuse ;  /* 0x0000000094947220 */ /* 0x080fe20000410000 */
[----:B------:R-:W-:-:S02]  /*e7d0*/  FMUL.FTZ R149, R149, R0 ;  /* 0x0000000095957220 */ /* 0x000fc40000410000 */
[----:B------:R-:W5:Y:S01]  /*e7e0*/  MUFU.EX2 R185, R185 ;  /* 0x000000b900b97308 */ /* 0x000f620000000800 */
[----:B---3--:R-:W-:-:S07]  /*e7f0*/  FADD.FTZ R8, R181, R8 ;  /* 0x00000008b5087221 */ /* 0x008fce0000010000 */
[----:B------:R-:W3:Y:S01]  /*e800*/  MUFU.EX2 R188, R188 ;  /* 0x000000bc00bc7308 */ /* 0x000ee20000000800 */
[----:B0-----:R-:W-:Y:S01]  /*e810*/  FADD.FTZ R8, R184, R8 ;  /* 0x00000008b8087221 */ /* 0x001fe20000010000 */
[----:B----4-:R-:W-:-:S06]  /*e820*/  FMNMX.FTZ R153, R153, R161, !PT ;  /* 0x000000a199997209 */ /* 0x010fcc0007810000 */
[----:B------:R-:W0:Y:S01]  /*e830*/  MUFU.EX2 R189, R189 ;  /* 0x000000bd00bd7308 */ /* 0x000e220000000800 */
[----:B------:R-:W4:Y:S01]  /*e840*/  SHFL.BFLY PT, R161, R153, 0x1, 0x1f ;  /* 0x0c201f0099a17f89 */ /* 0x000f2200000e0000 */
[----:B-----5:R-:W-:-:S06]  /*e850*/  FADD.FTZ R8, R185, R8 ;  /* 0x00000008b9087221 */ /* 0x020fcc0000010000 */
[----:B------:R-:W5:Y:S01]  /*e860*/  MUFU.EX2 R192, R192 ;  /* 0x000000c000c07308 */ /* 0x000f620000000800 */
[----:B---3--:R-:W-:-:S07]  /*e870*/  FADD.FTZ R8, R188, R8 ;  /* 0x00000008bc087221 */ /* 0x008fce0000010000 */
[----:B------:R-:W3:Y:S08]  /*e880*/  MUFU.EX2 R193, R193 ;  /* 0x000000c100c17308 */ /* 0x000ef00000000800 */
[----:B------:R-:W1:Y:S01]  /*e890*/  MUFU.EX2 R196, R196 ;  /* 0x000000c400c47308 */ /* 0x000e620000000800 */
[----:B----4-:R-:W-:-:S04]  /*e8a0*/  FMNMX.FTZ R176, R153, R161, !PT ;  /* 0x000000a199b07209 */ /* 0x010fc80007810000 */
[C---:B------:R-:W-:Y:S01]  /*e8b0*/  FSETP.NEU.FTZ.AND P0, PT, R176.reuse, -INF , PT ;  /* 0xff800000b000780b */ /* 0x040fe20003f1d000 */
[----:B------:R-:W-:-:S05]  /*e8c0*/  FMUL.FTZ R161, R176, UR48 ;  /* 0x00000030b0a17c20 */ /* 0x000fca0008410000 */
[----:B------:R-:W-:-:S05]  /*e8d0*/  FSEL R161, R161, RZ, P0 ;  /* 0x000000ffa1a17208 */ /* 0x000fca0000000000 */
[--C-:B------:R-:W-:Y:S01]  /*e8e0*/  FFMA.FTZ R219, R166, UR48, -R161.reuse ;  /* 0x00000030a6db7c23 */ /* 0x100fe200080108a1 */
[----:B------:R-:W-:Y:S01]  /*e8f0*/  F2FP.F16.F32.PACK_AB R166, R181, R180 ;  /* 0x000000b4b5a6723e */ /* 0x000fe200000000ff */
[--C-:B------:R-:W-:Y:S01]  /*e900*/  FFMA.FTZ R222, R154, UR48, -R161.reuse ;  /* 0x000000309ade7c23 */ /* 0x100fe200080108a1 */
[----:B------:R-:W-:Y:S01]  /*e910*/  FSEL R180, R176, RZ, P0 ;  /* 0x000000ffb0b47208 */ /* 0x000fe20000000000 */
[--C-:B------:R-:W-:Y:S01]  /*e920*/  FFMA.FTZ R155, R155, UR48, -R161.reuse ;  /* 0x000000309b9b7c23 */ /* 0x100fe200080108a1 */
[--C-:B------:R-:W-:Y:S01]  /*e930*/  FFMA.FTZ R221, R158, UR48, -R161.reuse ;  /* 0x000000309edd7c23 */ /* 0x100fe200080108a1 */
[--C-:B------:R-:W-:Y:S01]  /*e940*/  FFMA.FTZ R159, R159, UR48, -R161.reuse ;  /* 0x000000309f9f7c23 */ /* 0x100fe200080108a1 */
[----:B------:R-:W-:Y:S01]  /*e950*/  FFMA.FTZ R220, R162, UR48, -R161 ;  /* 0x00000030a2dc7c23 */ /* 0x000fe200080108a1 */
[----:B------:R-:W-:Y:S01]  /*e960*/  FADD.FTZ R180, -R180, R5 ;  /* 0x00000005b4b47221 */ /* 0x000fe20000010100 */
[----:B------:R-:W-:Y:S01]  /*e970*/  MUFU.EX2 R222, R222 ;  /* 0x000000de00de7308 */ /* 0x000fe20000000800 */
[--C-:B------:R-:W-:Y:S01]  /*e980*/  FFMA.FTZ R163, R163, UR48, -R161.reuse ;  /* 0x00000030a3a37c23 */ /* 0x100fe200080108a1 */
[----:B------:R-:W-:Y:S01]  /*e990*/  F2FP.F16.F32.PACK_AB R154, R157, R156 ;  /* 0x0000009c9d9a723e */ /* 0x000fe200000000ff */
[----:B------:R-:W-:Y:S01]  /*e9a0*/  FMUL.FTZ R5, R180, UR48 ;  /* 0x00000030b4057c20 */ /* 0x000fe20008410000 */
[--C-:B------:R-:W-:Y:S01]  /*e9b0*/  FFMA.FTZ R153, R174, UR48, -R161.reuse ;  /* 0x00000030ae997c23 */ /* 0x100fe200080108a1 */
[----:B------:R-:W-:Y:S01]  /*e9c0*/  F2FP.F16.F32.PACK_AB R158, R165, R164 ;  /* 0x000000a4a59e723e */ /* 0x000fe200000000ff */
[--C-:B------:R-:W-:Y:S01]  /*e9d0*/  FFMA.FTZ R167, R167, UR48, -R161.reuse ;  /* 0x00000030a7a77c23 */ /* 0x100fe200080108a1 */
[----:B0-----:R-:W-:Y:S01]  /*e9e0*/  FADD.FTZ R165, R189, R8 ;  /* 0x00000008bda57221 */ /* 0x001fe20000010000 */
[----:B------:R-:W-:Y:S01]  /*e9f0*/  MUFU.EX2 R155, R155 ;  /* 0x0000009b009b7308 */ /* 0x000fe20000000800 */
[--C-:B------:R-:W-:Y:S01]  /*ea00*/  FFMA.FTZ R203, R170, UR48, -R161.reuse ;  /* 0x00000030aacb7c23 */ /* 0x100fe200080108a1 */
[----:B------:R-:W-:Y:S01]  /*ea10*/  FFMA.FTZ R171, R171, UR48, -R161 ;  /* 0x00000030abab7c23 */ /* 0x000fe200080108a1 */
[----:B-----5:R-:W-:Y:S01]  /*ea20*/  FADD.FTZ R8, R192, R165 ;  /* 0x000000a5c0087221 */ /* 0x020fe20000010000 */
[--C-:B------:R-:W-:Y:S01]  /*ea30*/  FFMA.FTZ R175, R175, UR48, -R161.reuse ;  /* 0x00000030afaf7c23 */ /* 0x100fe200080108a1 */
[--C-:B------:R-:W-:Y:S01]  /*ea40*/  FFMA.FTZ R223, R160, UR48, -R161.reuse ;  /* 0x00000030a0df7c23 */ /* 0x100fe200080108a1 */
[--C-:B------:R-:W-:Y:S01]  /*ea50*/  FFMA.FTZ R179, R179, UR48, -R161.reuse ;  /* 0x00000030b3b37c23 */ /* 0x100fe200080108a1 */
[----:B---3--:R-:W-:Y:S01]  /*ea60*/  FADD.FTZ R165, R193, R8 ;  /* 0x00000008c1a57221 */ /* 0x008fe20000010000 */
[----:B------:R-:W0:Y:S01]  /*ea70*/  MUFU.EX2 R5, R5 ;  /* 0x0000000500057308 */ /* 0x000e220000000800 */
[--C-:B------:R-:W-:Y:S01]  /*ea80*/  FFMA.FTZ R182, R182, UR48, -R161.reuse ;  /* 0x00000030b6b67c23 */ /* 0x100fe200080108a1 */
[----:B------:R-:W-:Y:S01]  /*ea90*/  FFMA.FTZ R183, R183, UR48, -R161 ;  /* 0x00000030b7b77c23 */ /* 0x000fe200080108a1 */
[----:B-1----:R-:W-:Y:S01]  /*eaa0*/  FADD.FTZ R165, R196, R165 ;  /* 0x000000a5c4a57221 */ /* 0x002fe20000010000 */
[--C-:B------:R-:W-:Y:S01]  /*eab0*/  FFMA.FTZ R186, R186, UR48, -R161.reuse ;  /* 0x00000030baba7c23 */ /* 0x100fe200080108a1 */
[--C-:B------:R-:W-:Y:S01]  /*eac0*/  FFMA.FTZ R187, R187, UR48, -R161.reuse ;  /* 0x00000030bbbb7c23 */ /* 0x100fe200080108a1 */
[----:B------:R-:W-:Y:S01]  /*ead0*/  F2FP.F16.F32.PACK_AB R160, R169, R168 ;  /* 0x000000a8a9a0723e */ /* 0x000fe200000000ff */
[--C-:B------:R-:W-:Y:S01]  /*eae0*/  FFMA.FTZ R190, R190, UR48, -R161.reuse ;  /* 0x00000030bebe7c23 */ /* 0x100fe200080108a1 */
[----:B------:R-:W1:Y:S01]  /*eaf0*/  MUFU.EX2 R221, R221 ;  /* 0x000000dd00dd7308 */ /* 0x000e620000000800 */
[--C-:B------:R-:W-:Y:S01]  /*eb00*/  FFMA.FTZ R191, R191, UR48, -R161.reuse ;  /* 0x00000030bfbf7c23 */ /* 0x100fe200080108a1 */
[--C-:B------:R-:W-:Y:S01]  /*eb10*/  FFMA.FTZ R194, R194, UR48, -R161.reuse ;  /* 0x00000030c2c27c23 */ /* 0x100fe200080108a1 */
[--C-:B------:R-:W-:Y:S01]  /*eb20*/  FFMA.FTZ R195, R195, UR48, -R161.reuse ;  /* 0x00000030c3c37c23 */ /* 0x100fe200080108a1 */
[----:B------:R-:W-:Y:S01]  /*eb30*/  F2FP.F16.F32.PACK_AB R162, R173, R172 ;  /* 0x000000acada2723e */ /* 0x000fe200000000ff */
[--C-:B------:R-:W-:Y:S01]  /*eb40*/  FFMA.FTZ R198, R198, UR48, -R161.reuse ;  /* 0x00000030c6c67c23 */ /* 0x100fe200080108a1 */
[----:B------:R-:W-:Y:S01]  /*eb50*/  F2FP.F16.F32.PACK_AB R164, R177, R202 ;  /* 0x000000cab1a4723e */ /* 0x000fe200000000ff */
[----:B------:R-:W-:Y:S01]  /*eb60*/  FFMA.FTZ R161, R199, UR48, -R161 ;  /* 0x00000030c7a17c23 */ /* 0x000fe200080108a1 */
[----:B------:R-:W3:Y:S01]  /*eb70*/  MUFU.EX2 R159, R159 ;  /* 0x0000009f009f7308 */ /* 0x000ee20000000800 */
[----:B0-----:R-:W-:Y:S01]  /*eb80*/  FFMA.FTZ R4, R5, R4, R222 ;  /* 0x0000000405047223 */ /* 0x001fe200000100de */
[----:B------:R-:W-:Y:S01]  /*eb90*/  F2FP.F16.F32.PACK_AB R156, R201, R200 ;  /* 0x000000c8c99c723e */ /* 0x000fe200000000ff */
[-C--:B------:R-:W-:Y:S01]  /*eba0*/  FMUL.FTZ R26, R26, R5.reuse ;  /* 0x000000051a1a7220 */ /* 0x080fe20000410000 */
[----:B------:R-:W-:Y:S01]  /*ebb0*/  F2FP.F16.F32.PACK_AB R168, R185, R184 ;  /* 0x000000b8b9a8723e */ /* 0x000fe200000000ff */
[----:B------:R-:W-:Y:S01]  /*ebc0*/  FADD.FTZ R4, R155, R4 ;  /* 0x000000049b047221 */ /* 0x000fe20000010000 */
[----:B------:R-:W-:Y:S01]  /*ebd0*/  F2FP.F16.F32.PACK_AB R170, R189, R188 ;  /* 0x000000bcbdaa723e */ /* 0x000fe200000000ff */
[-C--:B------:R-:W-:Y:S01]  /*ebe0*/  FMUL.FTZ R27, R27, R5.reuse ;  /* 0x000000051b1b7220 */ /* 0x080fe20000410000 */
[----:B------:R-:W0:Y:S01]  /*ebf0*/  MUFU.EX2 R157, R220 ;  /* 0x000000dc009d7308 */ /* 0x000e220000000800 */
[----:B-1----:R-:W-:Y:S01]  /*ec00*/  FADD.FTZ R4, R221, R4 ;  /* 0x00000004dd047221 */ /* 0x002fe20000010000 */
        /* <DEDUP_REMOVED lines=85> */
[----:B------:R-:W-:Y:S01]  /*f160*/  FMUL.FTZ R151, R151, R5 ;  /* 0x0000000597977220 */ /* 0x000fe20000410000 */
[----:B------:R-:W3:Y:S01]  /*f170*/  MUFU.EX2 R182, R182 ;  /* 0x000000b600b67308 */ /* 0x000ee20000000800 */
[----:B0-----:R-:W-:-:S07]  /*f180*/  FADD.FTZ R4, R223, R4 ;  /* 0x00000004df047221 */ /* 0x001fce0000010000 */
[----:B------:R-:W0:Y:S01]  /*f190*/  MUFU.EX2 R183, R183 ;  /* 0x000000b700b77308 */ /* 0x000e220000000800 */
[C---:B-1----:R-:W-:Y:S01]  /*f1a0*/  FADD.FTZ R153, R179.reuse, R4 ;  /* 0x00000004b3997221 */ /* 0x042fe20000010000 */
[----:B------:R-:W-:-:S06]  /*f1b0*/  F2FP.F16.F32.PACK_AB R165, R179, R223 ;  /* 0x000000dfb3a5723e */ /* 0x000fcc00000000ff */
[----:B------:R-:W1:Y:S01]  /*f1c0*/  MUFU.EX2 R169, R186 ;  /* 0x000000ba00a97308 */ /* 0x000e620000000800 */
[----:B---3--:R-:W-:Y:S01]  /*f1d0*/  FADD.FTZ R0, R182, R153 ;  /* 0x00000099b6007221 */ /* 0x008fe20000010000 */
[----:B------:R-:W-:Y:S02]  /*f1e0*/  F2FP.F16.F32.PACK_AB R153, R155, R222 ;  /* 0x000000de9b99723e */ /* 0x000fe400000000ff */
[----:B------:R-:W-:Y:S02]  /*f1f0*/  F2FP.F16.F32.PACK_AB R155, R159, R221 ;  /* 0x000000dd9f9b723e */ /* 0x000fe400000000ff */
[----:B------:R-:W-:Y:S02]  /*f200*/  F2FP.F16.F32.PACK_AB R159, R167, R219 ;  /* 0x000000dba79f723e */ /* 0x000fe400000000ff */
        /* <DEDUP_REMOVED lines=14> */
[----:B------:R3:W4:Y:S01]  /*f2f0*/  MUFU.EX2 R0, R161 ;  /* 0x000000a100007308 */ /* 0x0007220000000800 */
[----:B0-----:R-:W-:Y:S02]  /*f300*/  F2FP.F16.F32.PACK_AB R173, R195, R173 ;  /* 0x000000adc3ad723e */ /* 0x001fe400000000ff */
[----:B---3--:R-:W-:Y:S01]  /*f310*/  F2FP.F16.F32.PACK_AB R161, R171, R203 ;  /* 0x000000cbaba1723e */ /* 0x008fe200000000ff */
[----:B------:R-:W-:-:S04]  /*f320*/  FADD.FTZ R171, R195, R4 ;  /* 0x00000004c3ab7221 */ /* 0x000fc80000010000 */
[----:B-1----:R-:W-:Y:S01]  /*f330*/  FADD.FTZ R175, R198, R171 ;  /* 0x000000abc6af7221 */ /* 0x002fe20000010000 */
[----:B------:R-:W-:-:S03]  /*f340*/  F2FP.F16.F32.PACK_AB R171, R191, R190 ;  /* 0x000000bebfab723e */ /* 0x000fc600000000ff */
[C---:B----4-:R-:W-:Y:S01]  /*f350*/  FADD.FTZ R4, R0.reuse, R175 ;  /* 0x000000af00047221 */ /* 0x050fe20000010000 */
[----:B------:R-:W-:Y:S01]  /*f360*/  F2FP.F16.F32.PACK_AB R175, R0, R198 ;  /* 0x000000c600af723e */ /* 0x000fe200000000ff */
[----:B------:R-:W-:Y:S06]  /*f370*/  @!P6 BRA `(.L_x_2983) ;  /* 0x000000000004e947 */ /* 0x000fec0003800000 */
[----:B------:R-:W-:Y:S01]  /*f380*/  BPT.TRAP 0x1 ;  /* 0x000000040000795c */ /* 0x000fe20000300000 */
.L_x_2983:
[----:B------:R0:W1:Y:S01]  /*f390*/  SYNCS.PHASECHK.TRANS64.TRYWAIT P0, [R20+URZ+0x22850], R21 ;  /* 0x02285015140075a7 */ /* 0x000062000800017f */
[----:B------:R-:W-:Y:S05]  /*f3a0*/  @!P6 BRA `(.L_x_2984) ;  /* 0x000000000004e947 */ /* 0x000fea0003800000 */
[----:B------:R-:W-:Y:S01]  /*f3b0*/  BPT.TRAP 0x1 ;  /* 0x000000040000795c */ /* 0x000fe20000300000 */
.L_x_2984:
[----:B------:R-:W-:Y:S01]  /*f3c0*/  IMAD.MOV.U32 R5, RZ, RZ, 0xc00 ;  /* 0x00000c00ff057424 */ /* 0x000fe200078e00ff */
[----:B------:R-:W-:Y:S03]  /*f3d0*/  BSSY B0, `(.L_x_2985) ;  /* 0x0000005000007945 */ /* 0x000fe60003800000 */
[----:B------:R-:W-:Y:S01]  /*f3e0*/  IMAD R180, R2, R5, UR49 ;  /* 0x0000003102b47e24 */ /* 0x000fe2000f8e0205 */
[----:B-1----:R-:W-:Y:S06]  /*f3f0*/  @P0 BRA `(.L_x_2986) ;  /* 0x0000000000080947 */ /* 0x002fec0003800000 */
[----:B------:R-:W1:Y:S02]  /*f400*/  SYNCS.PHASECHK.TRANS64.TRYWAIT P0, [R20+URZ+0x22850], R21 ;  /* 0x02285015140075a7 */ /* 0x000e64000800017f */
[----:B-1----:R-:W-:Y:S05]  /*f410*/  @!P0 BRA `(.L_x_2987) ;  /* 0x0000011800688947 */ /* 0x002fea0003800000 */
.L_x_2986:
[----:B------:R-:W-:Y:S05]  /*f420*/  BSYNC B0 ;  /* 0x0000000000007941 */ /* 0x000fea0003800000 */
.L_x_2985:
[----:B------:R-:W3:Y:S01]  /*f430*/  S2R R0, SR_TID.X ;  /* 0x0000000000007919 */ /* 0x000ee20000002100 */
[----:B------:R-:W-:Y:S05]  /*f440*/  WARPSYNC.ALL ;  /* 0x0000000000007948 */ /* 0x000fea0003800000 */
[----:B------:R-:W-:Y:S01]  /*f450*/  IMAD.MOV.U32 R181, RZ, RZ, 0x40000040 ;  /* 0x40000040ffb57424 */ /* 0x000fe200078e00ff */
[----:B------:R-:W-:Y:S01]  /*f460*/  R2UR UR6, R180 ;  /* 0x00000000b40672ca */ /* 0x000fe200000e0000 */
[----:B------:R-:W-:-:S03]  /*f470*/  IMAD.U32 R5, RZ, RZ, UR50 ;  /* 0x00000032ff057e24 */ /* 0x000fc6000f8e00ff */
[----:B------:R-:W-:Y:S02]  /*f480*/  R2UR UR7, R181 ;  /* 0x00000000b50772ca */ /* 0x000fe400000e0000 */
[----:B------:R-:W-:Y:S02]  /*f490*/  ISETP.NE.AND P0, PT, R5, 0x3, PT ;  /* 0x000000030500780c */ /* 0x000fe40003f05270 */
[----:B---3--:R-:W-:-:S05]  /*f4a0*/  SHF.R.U32.HI R0, RZ, 0x7, R0 ;  /* 0x00000007ff007819 */ /* 0x008fca0000011600 */
[----:B------:R-:W-:-:S05]  /*f4b0*/  VIADD R0, R0, 0x8 ;  /* 0x0000000800007836 */ /* 0x000fca0000000000 */
[----:B------:R3:W-:Y:S06]  /*f4c0*/  BAR.SYNC.DEFER_BLOCKING R0, 0x100 ;  /* 0x000400000000751d */ /* 0x0007ec0000010000 */
[----:B------:R-:W-:-:S06]  /*f4d0*/  WARPGROUP.ARRIVE ;  /* 0x00000000000079c5 */ /* 0x000fcc0000000000 */
        /* <DEDUP_REMOVED lines=41> */
[----:B---3--:R-:W-:Y:S05]  /*f770*/  @!P0 BRA `(.L_x_2988) ;  /* 0x0000000000048947 */ /* 0x008fea0003800000 */
[----:B------:R-:W-:Y:S01]  /*f780*/  BPT.TRAP 0x1 ;  /* 0x000000040000795c */ /* 0x000fe20000300000 */
.L_x_2988:
[C---:B------:R-:W-:Y:S01]  /*f790*/  ISETP.GT.AND P0, PT, R3.reuse, R225, PT ;  /* 0x000000e10300720c */ /* 0x040fe20003f04270 */
[----:B01----:R-:W-:Y:S02]  /*f7a0*/  VIADD R20, R20, 0x22860 ;  /* 0x0002286014147836 */ /* 0x003fe40000000000 */
[----:B------:R-:W-:Y:S02]  /*f7b0*/  IMAD.U32 R5, RZ, RZ, UR47 ;  /* 0x0000002fff057e24 */ /* 0x000fe4000f8e00ff */
[----:B------:R-:W-:Y:S02]  /*f7c0*/  VIADD R3, R3, 0xffffffff ;  /* 0xffffffff03037836 */ /* 0x000fe40000000000 */
[----:B------:R-:W-:Y:S01]  /*f7d0*/  IMAD.MOV.U32 R0, RZ, RZ, R178 ;  /* 0x000000ffff007224 */ /* 0x000fe200078e00b2 */
[----:B------:R-:W-:Y:S01]  /*f7e0*/  PRMT R20, R5, 0x654, R20 ;  /* 0x0000065405147816 */ /* 0x000fe20000000014 */
[----:B------:R-:W-:-:S03]  /*f7f0*/  IMAD.MOV.U32 R5, RZ, RZ, R176 ;  /* 0x000000ffff057224 */ /* 0x000fc600078e00b0 */
[----:B------:R0:W-:Y:S01]  /*f800*/  SYNCS.ARRIVE.TRANS64.RED.A1T0 RZ, [R20+URZ], RZ ;  /* 0x000000ff14ff79a7 */ /* 0x0001e2000810043f */
[----:B------:R-:W-:Y:S05]  /*f810*/  @P0 BRA `(.L_x_2989) ;  /* 0xffffffcc00700947 */ /* 0x000fea000383ffff */
[----:B------:R-:W-:Y:S02]  /*f820*/  IMAD.MOV.U32 R5, RZ, RZ, R176 ;  /* 0x000000ffff057224 */ /* 0x000fe400078e00b0 */
[----:B------:R-:W-:-:S07]  /*f830*/  IMAD.MOV.U32 R0, RZ, RZ, R178 ;  /* 0x000000ffff007224 */ /* 0x000fce00078e00b2 */
.L_x_2969:
[----:B0-----:R-:W0:Y:S01]  /*f840*/  LDC R20, c[0x0][0x448] ;  /* 0x00011200ff147b82 */ /* 0x001e220000000800 */
[----:B------:R-:W-:Y:S02]  /*f850*/  LOP3.LUT R22, R22, 0xfff7ffff, RZ, 0xc0, !PT ;  /* 0xfff7ffff16167812 */ /* 0x000fe400078ec0ff */
[----:B------:R-:W-:-:S05]  /*f860*/  IADD3 R153, R208, 0x1, -R207 ;  /* 0x00000001d0997810 */ /* 0x000fca0007ffe8cf */
[----:B------:R-:W1:Y:S01]  /*f870*/  LDC R227, c[0x0][0x9e4] ;  /* 0x00027900ffe37b82 */ /* 0x000e620000000800 */
[----:B0-----:R-:W-:Y:S01]  /*f880*/  ISETP.NE.AND P0, PT, R20, 0x1, PT ;  /* 0x000000011400780c */ /* 0x001fe20003f05270 */
[----:B------:R-:W-:-:S12]  /*f890*/  VIADD R20, R218, 0x7f ;  /* 0x0000007fda147836 */ /* 0x000fd80000000000 */
[----:B------:R-:W0:Y:S01]  /*f8a0*/  @P0 LDC R21, c[0x0][0x44c] ;  /* 0x00011300ff150b82 */ /* 0x000e220000000800 */
[----:B------:R-:W-:-:S04]  /*f8b0*/  @P0 LOP3.LUT R22, R22, 0x80000, RZ, 0xfc, !PT ;  /* 0x0008000016160812 */ /* 0x000fc800078efcff */
[----:B------:R-:W-:-:S03]  /*f8c0*/  LOP3.LUT R22, R22, 0xffefffff, RZ, 0xc0, !PT ;  /* 0xffefffff16167812 */ /* 0x000fc600078ec0ff */
[----:B------:R-:W3:Y:S01]  /*f8d0*/  @P0 LDC R152, c[0x0][0x450] ;  /* 0x00011400ff980b82 */ /* 0x000ee20000000800 */
[----:B0-----:R-:W-:-:S05]  /*f8e0*/  @P0 IMAD.HI.U32 R21, R20, R21, RZ ;  /* 0x0000001514150227 */ /* 0x001fca00078e00ff */
[----:B---3--:R-:W-:Y:S02]  /*f8f0*/  @P0 SHF.R.U32.HI R20, RZ, R152, R21 ;  /* 0x00000098ff140219 */ /* 0x008fe40000011615 */
[----:B-1----:R-:W-:-:S03]  /*f900*/  ISETP.GE.AND P0, PT, R227, 0x1, PT ;  /* 0x00000001e300780c */ /* 0x002fc60003f06270 */
[----:B------:R-:W-:-:S04]  /*f910*/  IMAD.IADD R20, R153, 0x1, R20 ;  /* 0x0000000199147824 */ /* 0x000fc800078e0214 */
[----:B------:R-:W-:-:S06]  /*f920*/  VIADD R153, R20, -UR46 ;  /* 0x8000002e14997c36 */ /* 0x000fcc0008000000 */
[----:B------:R-:W-:Y:S01]  /*f930*/  @P0 LOP3.LUT R22, R22, 0x100000, RZ, 0xfc, !PT ;  /* 0x0010000016160812 */ /* 0x000fe200078efcff */
[----:B------:R-:W-:Y:S06]  /*f940*/  @!P0 BRA `(.L_x_2990) ;  /* 0x0000000000488947 */ /* 0x000fec0003800000 */
[----:B------:R-:W-:Y:S01]  /*f950*/  IMAD.MOV.U32 R152, RZ, RZ, R20 ;  /* 0x000000ffff987224 */ /* 0x000fe200078e0014 */
[----:B------:R-:W-:Y:S04]  /*f960*/  BSSY B0, `(.L_x_2991) ;  /* 0x000000e000007945 */ /* 0x000fe80003800000 */
        /* <DEDUP_REMOVED lines=9> */
.L_x_2992:
[----:B------:R-:W-:-:S13]  /*fa00*/  ISETP.NE.AND P0, PT, R227, 0x1, PT ;  /* 0x00000001e300780c */ /* 0x000fda0003f05270 */
[----:B------:R-:W0:Y:S02]  /*fa10*/  @P0 LDC.64 R20, c[0x0][0x9e8] ;  /* 0x00027a00ff140b82 */ /* 0x000e240000000a00 */
[----:B0-----:R-:W-:-:S05]  /*fa20*/  @P0 IMAD.HI.U32 R20, R152, R20, RZ ;  /* 0x0000001498140227 */ /* 0x001fca00078e00ff */
[----:B------:R-:W-:-:S07]  /*fa30*/  @P0 SHF.R.U32.HI R152, RZ, R21, R20 ;  /* 0x00000015ff980219 */ /* 0x000fce0000011614 */
.L_x_2993:
[----:B------:R-:W-:Y:S05]  /*fa40*/  BSYNC B0 ;  /* 0x0000000000007941 */ /* 0x000fea0003800000 */
.L_x_2991:
[----:B------:R-:W-:-:S05]  /*fa50*/  IMAD R152, R152, R227, RZ ;  /* 0x000000e398987224 */ /* 0x000fca00078e02ff */
[----:B------:R-:W-:-:S07]  /*fa60*/  VIMNMX R153, R153, R152, !PT ;  /* 0x0000009899997248 */ /* 0x000fce0007fe0100 */
.L_x_2990:
[----:B------:R-:W-:-:S04]  /*fa70*/  VIADD R153, R153, 0x5f ;  /* 0x0000005f99997836 */ /* 0x000fc80000000000 */
[----:B------:R-:W-:-:S05]  /*fa80*/  IMAD.HI R153, R153, 0x2aaaaaab, RZ ;  /* 0x2aaaaaab99997827 */ /* 0x000fca00078e02ff */
[----:B------:R-:W-:-:S04]  /*fa90*/  SHF.R.U32.HI R20, RZ, 0x1f, R153 ;  /* 0x0000001fff147819 */ /* 0x000fc80000011699 */
[----:B------:R-:W-:-:S04]  /*faa0*/  LEA.HI.SX32 R20, R153, R20, 0x1c ;  /* 0x0000001499147211 */ /* 0x000fc800078fe2ff */
[----:B------:R-:W-:-:S04]  /*fab0*/  VIMNMX R222, R229, R20, !PT ;  /* 0x00000014e5de7248 */ /* 0x000fc80007fe0100 */
[----:B------:R-:W-:-:S13]  /*fac0*/  ISETP.GE.AND P0, PT, R3, R222, PT ;  /* 0x000000de0300720c */ /* 0x000fda0003f06270 */
[----:B------:R-:W-:Y:S05]  /*fad0*/  @!P0 BRA `(.L_x_2994) ;  /* 0x0000001c00f48947 */ /* 0x000fea0003800000 */
[----:B------:R-:W-:Y:S02]  /*fae0*/  IMAD.MOV.U32 R201, RZ, RZ, R5 ;  /* 0x000000ffffc97224 */ /* 0x000fe400078e0005 */
[----:B------:R-:W-:Y:S02]  /*faf0*/  IMAD.MOV.U32 R200, RZ, RZ, R0 ;  /* 0x000000ffffc87224 */ /* 0x000fe400078e0000 */
[----:B------:R-:W-:-:S07]  /*fb00*/  IMAD.MOV.U32 R21, RZ, RZ, R3 ;  /* 0x000000ffff157224 */ /* 0x000fce00078e0003 */
.L_x_3006:
[----:B------:R-:W-:Y:S01]  /*fb10*/  IMAD.U32 R0, RZ, RZ, UR50 ;  /* 0x00000032ff007e24 */ /* 0x000fe2000f8e00ff */
[----:B------:R-:W-:Y:S05]  /*fb20*/  YIELD ;  /* 0x0000000000007946 */ /* 0x000fea0003800000 */
[----:B------:R-:W-:Y:S01]  /*fb30*/  ISETP.NE.AND P2, PT, R0, 0x3, PT ;  /* 0x000000030000780c */ /* 0x000fe20003f45270 */
[----:B------:R-:W-:Y:S02]  /*fb40*/  VIADD R2, R2, 0x1 ;  /* 0x0000000102027836 */ /* 0x000fe40000000000 */
[----:B0-----:R-:W-:Y:S02]  /*fb50*/  IMAD.MOV.U32 R3, RZ, RZ, R21 ;  /* 0x000000ffff037224 */ /* 0x001fe400078e0015 */
[----:B------:R-:W-:Y:S01]  /*fb60*/  VIADD R21, R21, 0xffffffff ;  /* 0xffffffff15157836 */ /* 0x000fe20000000000 */
[----:B------:R-:W-:-:S02]  /*fb70*/  ISETP.NE.AND P1, PT, R2, 0x2, PT ;  /* 0x000000020200780c */ /* 0x000fc40003f25270 */
[----:B------:R-:W-:Y:S02]  /*fb80*/  ISETP.GT.AND P0, PT, R3, R222, PT ;  /* 0x000000de0300720c */ /* 0x000fe40003f04270 */
[----:B------:R-:W-:Y:S02]  /*fb90*/  SEL R5, RZ, 0x1, P1 ;  /* 0x00000001ff057807 */ /* 0x000fe40000800000 */
[----:B------:R-:W-:Y:S02]  /*fba0*/  SEL R2, R2, RZ, P1 ;  /* 0x000000ff02027207 */ /* 0x000fe40000800000 */
[----:B------:R-:W-:Y:S01]  /*fbb0*/  LOP3.LUT R206, R206, R5, RZ, 0x3c, !PT ;  /* 0x00000005cece7212 */ /* 0x000fe200078e3cff */
[----:B------:R-:W-:Y:S06]  /*fbc0*/  @!P2 BRA `(.L_x_2995) ;  /* 0x000000000004a947 */ /* 0x000fec0003800000 */
[----:B------:R-:W-:Y:S01]  /*fbd0*/  BPT.TRAP 0x1 ;  /* 0x000000040000795c */ /* 0x000fe20000300000 */
.L_x_2995:
[----:B------:R-:W-:Y:S01]  /*fbe0*/  IMAD R3, R2, 0x8, R23 ;  /* 0x0000000802037824 */ /* 0x000fe200078e0217 */
[----:B------:R-:W-:-:S04]  /*fbf0*/  SHF.L.U32 R20, R206, 0x1f, RZ ;  /* 0x0000001fce147819 */ /* 0x000fc800000006ff */
[----:B------:R0:W1:Y:S01]  /*fc00*/  SYNCS.PHASECHK.TRANS64.TRYWAIT P1, [R3+URZ+0x22830], R20 ;  /* 0x02283014030075a7 */ /* 0x000062000802017f */
[----:B------:R-:W-:Y:S05]  /*fc10*/  @!P2 BRA `(.L_x_2996) ;  /* 0x000000000004a947 */ /* 0x000fea0003800000 */
[----:B------:R-:W-:Y:S01]  /*fc20*/  BPT.TRAP 0x1 ;  /* 0x000000040000795c */ /* 0x000fe20000300000 */
.L_x_2996:
[----:B------:R-:W-:Y:S02]  /*fc30*/  IMAD R156, R2, 0x300, R224 ;  /* 0x00000300029c7824 */ /* 0x000fe400078e02e0 */
[----:B------:R-:W-:Y:S01]  /*fc40*/  IMAD.MOV.U32 R157, RZ, RZ, 0x40000040 ;  /* 0x40000040ff9d7424 */ /* 0x000fe200078e00ff */
[----:B-1----:R-:W-:Y:S06]  /*fc50*/  @P1 BRA `(.L_x_2997) ;  /* 0x0000000000081947 */ /* 0x002fec0003800000 */
[----:B------:R-:W1:Y:S02]  /*fc60*/  SYNCS.PHASECHK.TRANS64.TRYWAIT P1, [R3+URZ+0x22830], R20 ;  /* 0x02283014030075a7 */ /* 0x000e64000802017f */
[----:B-1----:R-:W-:Y:S05]  /*fc70*/  @!P1 BRA `(.L_x_2998) ;  /* 0x0000011000649947 */ /* 0x002fea0003800000 */
.L_x_2997:
        /* <DEDUP_REMOVED lines=14> */
[----:B------:R-:W3:Y:S01]  /*fd60*/  S2R R5, SR_TID.X ;  /* 0x0000000000057919 */ /* 0x000ee20000002100 */
        /* <DEDUP_REMOVED lines=13> */
[----:B---3--:R-:W-:-:S04]  /*fe40*/  SHF.R.U32.HI R5, RZ, 0x7, R5 ;  /* 0x00000007ff057819 */ /* 0x008fc80000011605 */
        /* <DEDUP_REMOVED lines=14> */
.L_x_2999:
[----:B------:R-:W-:Y:S01]  /*ff30*/  FMNMX.FTZ R0, R152, R200, !PT ;  /* 0x000000c898007209 */ /* 0x000fe20007810000 */
[----:B------:R-:W-:-:S03]  /*ff40*/  UMOV UR48, UR43 ;  /* 0x0000002b00307c82 */ /* 0x000fc60008000000 */
        /* <DEDUP_REMOVED lines=26> */
[----:B---3--:R-:W-:-:S05]  /*100f0*/  FMNMX.FTZ R0, R0, R5, !PT ;  /* 0x0000000500007209 */ /* 0x008fca0007810000 */
[C---:B------:R-:W-:Y:S01]  /*10100*/  FMUL.FTZ R5, R0.reuse, UR48 ;  /* 0x0000003000057c20 */ /* 0x040fe20008410000 */
[----:B------:R-:W-:-:S03]  /*10110*/  FADD.FTZ R200, -R0, R200 ;  /* 0x000000c800c87221 */ /* 0x000fc60000010100 */
[--C-:B------:R-:W-:Y:S01]  /*10120*/  FFMA.FTZ R203, R172, UR48, -R5.reuse ;  /* 0x00000030accb7c23 */ /* 0x100fe20008010805 */
[--C-:B------:R-:W-:Y:S01]  /*10130*/  FFMA.FTZ R152, R152, UR48, -R5.reuse ;  /* 0x0000003098987c23 */ /* 0x100fe20008010805 */
[----:B------:R-:W-:Y:S01]  /*10140*/  FMUL.FTZ R172, R200, UR48 ;  /* 0x00000030c8ac7c20 */ /* 0x000fe20008410000 */
        /* <DEDUP_REMOVED lines=24> */
[----:B------:R-:W-:-:S04]  /*102d0*/  FFMA.FTZ R197, R197, UR48, -R5 ;  /* 0x00000030c5c57c23 */ /* 0x000fc80008010805 */
        /* <DEDUP_REMOVED lines=16> */
[----:B------:R-:W-:Y:S01]  /*103e0*/  MUFU.EX2 R219, R168 ;  /* 0x000000a800db7308 */ /* 0x000fe20000000800 */
[----:B-----5:R-:W-:Y:S01]  /*103f0*/  FADD.FTZ R5, R156, R5 ;  /* 0x000000059c057221 */ /* 0x020fe20000010000 */
[-C--:B------:R-:W-:Y:S01]  /*10400*/  FMUL.FTZ R45, R45, R172.reuse ;  /* 0x000000ac2d2d7220 */ /* 0x080fe20000410000 */
[-C--:B------:R-:W-:Y:S01]  /*10410*/  FMUL.FTZ R48, R48, R172.reuse ;  /* 0x000000ac30307220 */ /* 0x080fe20000410000 */
[-C--:B------:R-:W-:Y:S01]  /*10420*/  FMUL.FTZ R49, R49, R172.reuse ;  /* 0x000000ac31317220 */ /* 0x080fe20000410000 */
[-C--:B------:R-:W-:Y:S01]  /*10430*/  FMUL.FTZ R52, R52, R172.reuse ;  /* 0x000000ac34347220 */ /* 0x080fe20000410000 */
[-C--:B------:R-:W-:Y:S01]  /*10440*/  FMUL.FTZ R53, R53, R172.reuse ;  /* 0x000000ac35357220 */ /* 0x080fe20000410000 */
[-C--:B------:R-:W-:Y:S01]  /*10450*/  FMUL.FTZ R56, R56, R172.reuse ;  /* 0x000000ac38387220 */ /* 0x080fe20000410000 */
[----:B------:R-:W4:Y:S01]  /*10460*/  MUFU.EX2 R221, R160 ;  /* 0x000000a000dd7308 */ /* 0x000f220000000800 */
[----:B---3--:R-:W-:Y:S01]  /*10470*/  FADD.FTZ R8, R157, R5 ;  /* 0x000000059d087221 */ /* 0x008fe20000010000 */
[----:B------:R-:W-:Y:S01]  /*10480*/  FMNMX.FTZ R5, R154, R201, !PT ;  /* 0x000000c99a057209 */ /* 0x000fe20007810000 */
[----:B------:R-:W-:Y:S01]  /*10490*/  FMUL.FTZ R57, R57, R172 ;  /* 0x000000ac39397220 */ /* 0x000fe20000410000 */
[----:B------:R-:W-:Y:S01]  /*104a0*/  F2FP.F16.F32.PACK_AB R202, R157, R156 ;  /* 0x0000009c9dca723e */ /* 0x000fe200000000ff */
[-C--:B------:R-:W-:Y:S01]  /*104b0*/  FMUL.FTZ R60, R60, R172.reuse ;  /* 0x000000ac3c3c7220 */ /* 0x080fe20000410000 */
[----:B------:R-:W-:Y:S01]  /*104c0*/  FMNMX.FTZ R5, R155, R5, !PT ;  /* 0x000000059b057209 */ /* 0x000fe20007810000 */
[-C--:B------:R-:W-:Y:S01]  /*104d0*/  FMUL.FTZ R61, R61, R172.reuse ;  /* 0x000000ac3d3d7220 */ /* 0x080fe20000410000 */
[----:B------:R-:W-:Y:S01]  /*104e0*/  MUFU.EX2 R220, R164 ;  /* 0x000000a400dc7308 */ /* 0x000fe20000000800 */
[-C--:B------:R-:W-:Y:S01]  /*104f0*/  FMUL.FTZ R64, R64, R172.reuse ;  /* 0x000000ac40407220 */ /* 0x080fe20000410000 */
[----:B------:R-:W-:Y:S01]  /*10500*/  FMNMX.FTZ R5, R158, R5, !PT ;  /* 0x000000059e057209 */ /* 0x000fe20007810000 */
[-C--:B------:R-:W-:Y:S01]  /*10510*/  FMUL.FTZ R65, R65, R172.reuse ;  /* 0x000000ac41417220 */ /* 0x080fe20000410000 */
[-C--:B------:R-:W-:Y:S01]  /*10520*/  FMUL.FTZ R68, R68, R172.reuse ;  /* 0x000000ac44447220 */ /* 0x080fe20000410000 */
[-C--:B------:R-:W-:Y:S01]  /*10530*/  FMUL.FTZ R69, R69, R172.reuse ;  /* 0x000000ac45457220 */ /* 0x080fe20000410000 */
[----:B------:R-:W-:Y:S01]  /*10540*/  FMNMX.FTZ R5, R159, R5, !PT ;  /* 0x000000059f057209 */ /* 0x000fe20007810000 */
[-C--:B------:R-:W-:Y:S01]  /*10550*/  FMUL.FTZ R72, R72, R172.reuse ;  /* 0x000000ac48487220 */ /* 0x080fe20000410000 */
[----:B------:R-:W-:Y:S01]  /*10560*/  MUFU.EX2 R165, R165 ;  /* 0x000000a500a57308 */ /* 0x000fe20000000800 */
[----:B----4-:R-:W-:Y:S01]  /*10570*/  FADD.FTZ R8, R221, R8 ;  /* 0x00000008dd087221 */ /* 0x010fe20000010000 */
[----:B------:R-:W-:Y:S01]  /*10580*/  FMNMX.FTZ R5, R162, R5, !PT ;  /* 0x00000005a2057209 */ /* 0x000fe20007810000 */
[-C--:B------:R-:W-:Y:S01]  /*10590*/  FMUL.FTZ R73, R73, R172.reuse ;  /* 0x000000ac49497220 */ /* 0x080fe20000410000 */
[-C--:B------:R-:W-:Y:S01]  /*105a0*/  FMUL.FTZ R76, R76, R172.reuse ;  /* 0x000000ac4c4c7220 */ /* 0x080fe20000410000 */
        /* <DEDUP_REMOVED lines=58> */
[----:B------:R-:W-:Y:S01]  /*10950*/  FMUL.FTZ R149, R149, R172 ;  /* 0x000000ac95957220 */ /* 0x000fe20000410000 */
[----:B------:R-:W-:Y:S02]  /*10960*/  MUFU.EX2 R164, R184 ;  /* 0x000000b800a47308 */ /* 0x000fe40000000800 */
[----:B------:R-:W-:-:S04]  /*10970*/  FMNMX.FTZ R5, R194, R5, !PT ;  /* 0x00000005c2057209 */ /* 0x000fc80007810000 */
[----:B------:R-:W-:Y:S02]  /*10980*/  FMNMX.FTZ R5, R195, R5, !PT ;  /* 0x00000005c3057209 */ /* 0x000fe40007810000 */
[----:B------:R-:W-:Y:S02]  /*10990*/  MUFU.EX2 R185, R185 ;  /* 0x000000b900b97308 */ /* 0x000fe40000000800 */
[----:B------:R-:W-:-:S04]  /*109a0*/  FMNMX.FTZ R5, R198, R5, !PT ;  /* 0x00000005c6057209 */ /* 0x000fc80007810000 */
[----:B------:R-:W-:Y:S02]  /*109b0*/  FMNMX.FTZ R5, R199, R5, !PT ;  /* 0x00000005c7057209 */ /* 0x000fe40007810000 */
[----:B------:R-:W-:Y:S03]  /*109c0*/  MUFU.EX2 R189, R189 ;  /* 0x000000bd00bd7308 */ /* 0x000fe60000000800 */
[----:B------:R-:W3:Y:S05]  /*109d0*/  SHFL.BFLY PT, R152, R5, 0x2, 0x1f ;  /* 0x0c401f0005987f89 */ /* 0x000eea00000e0000 */
[----:B------:R-:W-:Y:S08]  /*109e0*/  MUFU.EX2 R193, R193 ;  /* 0x000000c100c17308 */ /* 0x000ff00000000800 */
[----:B------:R-:W-:Y:S08]  /*109f0*/  MUFU.EX2 R196, R196 ;  /* 0x000000c400c47308 */ /* 0x000ff00000000800 */
[----:B------:R-:W-:Y:S01]  /*10a00*/  MUFU.EX2 R197, R197 ;  /* 0x000000c500c57308 */ /* 0x000fe20000000800 */
[----:B---3--:R-:W-:-:S05]  /*10a10*/  FMNMX.FTZ R5, R5, R152, !PT ;  /* 0x0000009805057209 */ /* 0x008fca0007810000 */
[----:B------:R-:W3:Y:S02]  /*10a20*/  SHFL.BFLY PT, R153, R5, 0x1, 0x1f ;  /* 0x0c201f0005997f89 */ /* 0x000ee400000e0000 */
[----:B------:R-:W4:Y:S02]  /*10a30*/  MUFU.EX2 R152, R161 ;  /* 0x000000a100987308 */ /* 0x000f240000000800 */
[C---:B----4-:R-:W-:Y:S01]  /*10a40*/  FADD.FTZ R8, R152.reuse, R8 ;  /* 0x0000000898087221 */ /* 0x050fe20000010000 */
[----:B------:R-:W-:-:S03]  /*10a50*/  F2FP.F16.F32.PACK_AB R152, R152, R221 ;  /* 0x000000dd9898723e */ /* 0x000fc600000000ff */
[----:B------:R-:W-:Y:S01]  /*10a60*/  FADD.FTZ R8, R220, R8 ;  /* 0x00000008dc087221 */ /* 0x000fe20000010000 */
[----:B---3--:R-:W-:-:S03]  /*10a70*/  FMNMX.FTZ R5, R5, R153, !PT ;  /* 0x0000009905057209 */ /* 0x008fc60007810000 */
[----:B------:R-:W-:Y:S02]  /*10a80*/  FADD.FTZ R8, R165, R8 ;  /* 0x00000008a5087221 */ /* 0x000fe40000010000 */
[C---:B------:R-:W-:Y:S01]  /*10a90*/  FMUL.FTZ R153, R5.reuse, UR48 ;  /* 0x0000003005997c20 */ /* 0x040fe20008410000 */
[----:B------:R-:W-:Y:S01]  /*10aa0*/  FADD.FTZ R168, -R5, R201 ;  /* 0x000000c905a87221 */ /* 0x000fe20000010100 */
[----:B------:R-:W-:Y:S02]  /*10ab0*/  FADD.FTZ R8, R219, R8 ;  /* 0x00000008db087221 */ /* 0x000fe40000010000 */
[--C-:B------:R-:W-:Y:S01]  /*10ac0*/  FFMA.FTZ R154, R154, UR48, -R153.reuse ;  /* 0x000000309a9a7c23 */ /* 0x100fe20008010899 */
[----:B------:R-:W-:Y:S01]  /*10ad0*/  FMUL.FTZ R168, R168, UR48 ;  /* 0x00000030a8a87c20 */ /* 0x000fe20008410000 */
        /* <DEDUP_REMOVED lines=25> */
[----:B------:R-:W-:Y:S01]  /*10c70*/  FFMA.FTZ R199, R199, UR48, -R153 ;  /* 0x00000030c7c77c23 */ /* 0x000fe20008010899 */
[----:B------:R-:W-:Y:S01]  /*10c80*/  FADD.FTZ R8, R156, R8 ;  /* 0x000000089c087221 */ /* 0x000fe20000010000 */
[----:B------:R-:W5:Y:S01]  /*10c90*/  MUFU.EX2 R158, R158 ;  /* 0x0000009e009e7308 */ /* 0x000f620000000800 */
[----:B---3--:R-:W-:Y:S01]  /*10ca0*/  FFMA.FTZ R4, R174, R4, R154 ;  /* 0x00000004ae047223 */ /* 0x008fe2000001009a */
[----:B------:R-:W-:Y:S01]  /*10cb0*/  F2FP.F16.F32.PACK_AB R156, R156, R219 ;  /* 0x000000db9c9c723e */ /* 0x000fe200000000ff */
[----:B------:R-:W-:Y:S01]  /*10cc0*/  FADD.FTZ R8, R169, R8 ;  /* 0x00000008a9087221 */ /* 0x000fe20000010000 */
[-C--:B------:R-:W-:Y:S01]  /*10cd0*/  FMUL.FTZ R26, R26, R174.reuse ;  /* 0x000000ae1a1a7220 */ /* 0x080fe20000410000 */
[-C--:B------:R-:W-:Y:S01]  /*10ce0*/  FMUL.FTZ R27, R27, R174.reuse ;  /* 0x000000ae1b1b7220 */ /* 0x080fe20000410000 */
[----:B------:R-:W-:Y:S01]  /*10cf0*/  FMUL.FTZ R30, R30, R174 ;  /* 0x000000ae1e1e7220 */ /* 0x000fe20000410000 */
[----:B------:R-:W-:Y:S01]  /*10d00*/  FADD.FTZ R8, R173, R8 ;  /* 0x00000008ad087221 */ /* 0x000fe20000010000 */
[----:B------:R-:W3:Y:S01]  /*10d10*/  MUFU.EX2 R159, R159 ;  /* 0x0000009f009f7308 */ /* 0x000ee20000000800 */
[C---:B----4-:R-:W-:Y:S01]  /*10d20*/  FADD.FTZ R4, R155.reuse, R4 ;  /* 0x000000049b047221 */ /* 0x050fe20000010000 */
[----:B------:R-:W-:Y:S01]  /*10d30*/  F2FP.F16.F32.PACK_AB R201, R155, R154 ;  /* 0x0000009a9bc9723e */ /* 0x000fe200000000ff */
[----:B------:R-:W-:-:S02]  /*10d40*/  VIADD R154, R3, 0x22840 ;  /* 0x00022840039a7836 */ /* 0x000fc40000000000 */
[----:B------:R-:W-:Y:S01]  /*10d50*/  FADD.FTZ R8, R160, R8 ;  /* 0x00000008a0087221 */ /* 0x000fe20000010000 */
[----:B------:R-:W-:Y:S01]  /*10d60*/  F2FP.F16.F32.PACK_AB R160, R177, R160 ;  /* 0x000000a0b1a0723e */ /* 0x000fe200000000ff */
[-C--:B------:R-:W-:Y:S01]  /*10d70*/  FMUL.FTZ R31, R31, R174.reuse ;  /* 0x000000ae1f1f7220 */ /* 0x080fe20000410000 */
[-C--:B------:R-:W-:Y:S01]  /*10d80*/  FMUL.FTZ R34, R34, R174.reuse ;  /* 0x000000ae22227220 */ /* 0x080fe20000410000 */
[----:B------:R4:W0:Y:S01]  /*10d90*/  MUFU.EX2 R153, R162 ;  /* 0x000000a200997308 */ /* 0x0008220000000800 */
[----:B-----5:R-:W-:Y:S01]  /*10da0*/  FADD.FTZ R4, R158, R4 ;  /* 0x000000049e047221 */ /* 0x020fe20000010000 */
[----:B------:R-:W-:Y:S01]  /*10db0*/  FADD.FTZ R8, R177, R8 ;  /* 0x00000008b1087221 */ /* 0x000fe20000010000 */
[-C--:B------:R-:W-:Y:S01]  /*10dc0*/  FMUL.FTZ R35, R35, R174.reuse ;  /* 0x000000ae23237220 */ /* 0x080fe20000410000 */
[-C--:B------:R-:W-:Y:S01]  /*10dd0*/  FMUL.FTZ R38, R38, R174.reuse ;  /* 0x000000ae26267220 */ /* 0x080fe20000410000 */
[-C--:B------:R-:W-:Y:S01]  /*10de0*/  FMUL.FTZ R39, R39, R174.reuse ;  /* 0x000000ae27277220 */ /* 0x080fe20000410000 */
[----:B------:R-:W-:Y:S01]  /*10df0*/  FADD.FTZ R8, R180, R8 ;  /* 0x00000008b4087221 */ /* 0x000fe20000010000 */
[----:B------:R-:W-:Y:S01]  /*10e00*/  FMUL.FTZ R42, R42, R174 ;  /* 0x000000ae2a2a7220 */ /* 0x000fe20000410000 */
[----:B------:R-:W5:Y:S01]  /*10e10*/  MUFU.EX2 R163, R163 ;  /* 0x000000a300a37308 */ /* 0x000f620000000800 */
[C---:B---3--:R-:W-:Y:S01]  /*10e20*/  FADD.FTZ R4, R159.reuse, R4 ;  /* 0x000000049f047221 */ /* 0x048fe20000010000 */
[----:B------:R-:W-:Y:S01]  /*10e30*/  F2FP.F16.F32.PACK_AB R203, R159, R158 ;  /* 0x0000009e9fcb723e */ /* 0x000fe200000000ff */
[-C--:B------:R-:W-:Y:S01]  /*10e40*/  FMUL.FTZ R43, R43, R174.reuse ;  /* 0x000000ae2b2b7220 */ /* 0x080fe20000410000 */
[----:B------:R-:W-:Y:S01]  /*10e50*/  F2FP.F16.F32.PACK_AB R158, R173, R169 ;  /* 0x000000a9ad9e723e */ /* 0x000fe200000000ff */
[----:B------:R-:W-:Y:S01]  /*10e60*/  FMUL.FTZ R46, R46, R174 ;  /* 0x000000ae2e2e7220 */ /* 0x000fe20000410000 */
[----:B----4-:R-:W-:Y:S01]  /*10e70*/  F2FP.F16.F32.PACK_AB R162, R181, R180 ;  /* 0x000000b4b5a2723e */ /* 0x010fe200000000ff */
[-C--:B------:R-:W-:Y:S01]  /*10e80*/  FMUL.FTZ R47, R47, R174.reuse ;  /* 0x000000ae2f2f7220 */ /* 0x080fe20000410000 */
[----:B------:R3:W4:Y:S01]  /*10e90*/  MUFU.EX2 R155, R157 ;  /* 0x0000009d009b7308 */ /* 0x0007220000000800 */
        /* <DEDUP_REMOVED lines=8> */
[----:B---3--:R-:W-:-:S02]  /*10f20*/  IMAD.U32 R157, RZ, RZ, UR47 ;  /* 0x0000002fff9d7e24 */ /* 0x008fc4000f8e00ff */
[C---:B-----5:R-:W-:Y:S01]  /*10f30*/  FADD.FTZ R4, R163.reuse, R4 ;  /* 0x00000004a3047221 */ /* 0x060fe20000010000 */
[----:B------:R-:W-:Y:S01]  /*10f40*/  F2FP.F16.F32.PACK_AB R153, R163, R153 ;  /* 0x00000099a399723e */ /* 0x000fe200000000ff */
[-C--:B------:R-:W-:Y:S01]  /*10f50*/  FMUL.FTZ R62, R62, R174.reuse ;  /* 0x000000ae3e3e7220 */ /* 0x080fe20000410000 */
[-C--:B------:R-:W-:Y:S01]  /*10f60*/  FMUL.FTZ R63, R63, R174.reuse ;  /* 0x000000ae3f3f7220 */ /* 0x080fe20000410000 */
[----:B------:R-:W-:Y:S01]  /*10f70*/  PRMT R154, R157, 0x654, R154 ;  /* 0x000006549d9a7816 */ /* 0x000fe2000000009a */
[-C--:B------:R-:W-:Y:S01]  /*10f80*/  FMUL.FTZ R66, R66, R174.reuse ;  /* 0x000000ae42427220 */ /* 0x080fe20000410000 */
[----:B------:R-:W3:Y:S01]  /*10f90*/  MUFU.EX2 R157, R170 ;  /* 0x000000aa009d7308 */ /* 0x000ee20000000800 */
[----:B----4-:R-:W-:Y:S01]  /*10fa0*/  FADD.FTZ R4, R155, R4 ;  /* 0x000000049b047221 */ /* 0x010fe20000010000 */
[----:B------:R4:W-:Y:S01]  /*10fb0*/  SYNCS.ARRIVE.TRANS64.RED.A1T0 RZ, [R154+URZ], RZ ;  /* 0x000000ff9aff79a7 */ /* 0x0009e2000810043f */
[-C--:B------:R-:W-:Y:S01]  /*10fc0*/  FMUL.FTZ R67, R67, R174.reuse ;  /* 0x000000ae43437220 */ /* 0x080fe20000410000 */
[-C--:B------:R-:W-:Y:S01]  /*10fd0*/  FMUL.FTZ R70, R70, R174.reuse ;  /* 0x000000ae46467220 */ /* 0x080fe20000410000 */
[-C--:B------:R-:W-:Y:S01]  /*10fe0*/  FMUL.FTZ R71, R71, R174.reuse ;  /* 0x000000ae47477220 */ /* 0x080fe20000410000 */
[-C--:B------:R-:W-:Y:S01]  /*10ff0*/  FMUL.FTZ R74, R74, R174.reuse ;  /* 0x000000ae4a4a7220 */ /* 0x080fe20000410000 */
[----:B------:R-:W-:Y:S01]  /*11000*/  FMUL.FTZ R75, R75, R174 ;  /* 0x000000ae4b4b7220 */ /* 0x000fe20000410000 */
[----:B------:R-:W5:Y:S01]  /*11010*/  MUFU.EX2 R171, R171 ;  /* 0x000000ab00ab7308 */ /* 0x000f620000000800 */
[----:B0-----:R-:W-:Y:S01]  /*11020*/  FADD.FTZ R4, R167, R4 ;  /* 0x00000004a7047221 */ /* 0x001fe20000010000 */
[----:B----4-:R-:W-:Y:S01]  /*11030*/  F2FP.F16.F32.PACK_AB R154, R165, R220 ;  /* 0x000000dca59a723e */ /* 0x010fe200000000ff */
[-C--:B------:R-:W-:Y:S01]  /*11040*/  FMUL.FTZ R78, R78, R174.reuse ;  /* 0x000000ae4e4e7220 */ /* 0x080fe20000410000 */
[----:B------:R-:W-:Y:S01]  /*11050*/  F2FP.F16.F32.PACK_AB R155, R167, R155 ;  /* 0x0000009ba79b723e */ /* 0x000fe200000000ff */
        /* <DEDUP_REMOVED lines=12> */
[C---:B-----5:R-:W-:Y:S01]  /*11120*/  FADD.FTZ R4, R171.reuse, R4 ;  /* 0x00000004ab047221 */ /* 0x060fe20000010000 */
[----:B------:R-:W-:Y:S01]  /*11130*/  F2FP.F16.F32.PACK_AB R157, R171, R157 ;  /* 0x0000009dab9d723e */ /* 0x000fe200000000ff */
[----:B------:R-:W-:Y:S01]  /*11140*/  FADD.FTZ R171, R181, R8 ;  /* 0x00000008b5ab7221 */ /* 0x000fe20000010000 */
[-C--:B------:R-:W-:Y:S01]  /*11150*/  FMUL.FTZ R98, R98, R174.reuse ;  /* 0x000000ae62627220 */ /* 0x080fe20000410000 */
[-C--:B------:R-:W-:Y:S01]  /*11160*/  FMUL.FTZ R99, R99, R174.reuse ;  /* 0x000000ae63637220 */ /* 0x080fe20000410000 */
[----:B------:R-:W-:Y:S01]  /*11170*/  FMUL.FTZ R102, R102, R174 ;  /* 0x000000ae66667220 */ /* 0x000fe20000410000 */
[----:B------:R-:W-:Y:S01]  /*11180*/  FADD.FTZ R176, R164, R171 ;  /* 0x000000aba4b07221 */ /* 0x000fe20000010000 */
[----:B------:R-:W4:Y:S01]  /*11190*/  MUFU.EX2 R161, R178 ;  /* 0x000000b200a17308 */ /* 0x000f220000000800 */
[----:B0-----:R-:W-:Y:S01]  /*111a0*/  FADD.FTZ R4, R159, R4 ;  /* 0x000000049f047221 */ /* 0x001fe20000010000 */
[C---:B------:R-:W-:Y:S01]  /*111b0*/  F2FP.F16.F32.PACK_AB R164, R185.reuse, R164 ;  /* 0x000000a4b9a4723e */ /* 0x040fe200000000ff */
[----:B------:R-:W-:Y:S01]  /*111c0*/  FADD.FTZ R173, R185, R176 ;  /* 0x000000b0b9ad7221 */ /* 0x000fe20000010000 */
        /* <DEDUP_REMOVED lines=14> */
[-C--:B------:R-:W-:Y:S01]  /*112b0*/  FMUL.FTZ R122, R122, R174.reuse ;  /* 0x000000ae7a7a7220 */ /* 0x080fe20000410000 */
        /* <DEDUP_REMOVED lines=19> */
[----:B------:R-:W-:-:S02]  /*113f0*/  FMUL.FTZ R151, R151, R174 ;  /* 0x000000ae97977220 */ /* 0x000fc40000410000 */
[----:B------:R-:W3:Y:S01]  /*11400*/  MUFU.EX2 R187, R187 ;  /* 0x000000bb00bb7308 */ /* 0x000ee20000000800 */
[C---:B----4-:R-:W-:Y:S01]  /*11410*/  FADD.FTZ R170, R183.reuse, R170 ;  /* 0x000000aab7aa7221 */ /* 0x050fe20000010000 */
[----:B------:R-:W-:-:S06]  /*11420*/  F2FP.F16.F32.PACK_AB R163, R183, R163 ;  /* 0x000000a3b7a3723e */ /* 0x000fcc00000000ff */
[----:B------:R-:W4:Y:S01]  /*11430*/  MUFU.EX2 R166, R188 ;  /* 0x000000bc00a67308 */ /* 0x000f220000000800 */
[----:B0-----:R-:W-:-:S07]  /*11440*/  FADD.FTZ R170, R165, R170 ;  /* 0x000000aaa5aa7221 */ /* 0x001fce0000010000 */
[----:B------:R-:W0:Y:S01]  /*11450*/  MUFU.EX2 R167, R190 ;  /* 0x000000be00a77308 */ /* 0x000e220000000800 */
[C---:B---3--:R-:W-:Y:S01]  /*11460*/  FADD.FTZ R170, R187.reuse, R170 ;  /* 0x000000aabbaa7221 */ /* 0x048fe20000010000 */
[----:B------:R-:W-:-:S06]  /*11470*/  F2FP.F16.F32.PACK_AB R165, R187, R165 ;  /* 0x000000a5bba5723e */ /* 0x000fcc00000000ff */
[----:B------:R-:W3:Y:S01]  /*11480*/  MUFU.EX2 R4, R191 ;  /* 0x000000bf00047308 */ /* 0x000ee20000000800 */
[----:B----4-:R-:W-:Y:S01]  /*11490*/  FADD.FTZ R176, R166, R173 ;  /* 0x000000ada6b07221 */ /* 0x010fe20000010000 */
[----:B------:R-:W-:-:S03]  /*114a0*/  F2FP.F16.F32.PACK_AB R166, R189, R166 ;  /* 0x000000a6bda6723e */ /* 0x000fc600000000ff */
[----:B------:R-:W-:-:S03]  /*114b0*/  FADD.FTZ R175, R189, R176 ;  /* 0x000000b0bdaf7221 */ /* 0x000fc60000010000 */
        /* <DEDUP_REMOVED lines=10> */
[----:B0-----:R-:W-:Y:S01]  /*11560*/  FADD.FTZ R173, R169, R170 ;  /* 0x000000aaa9ad7221 */ /* 0x001fe20000010000 */
[----:B------:R-:W-:-:S06]  /*11570*/  FADD.FTZ R4, R196, R175 ;  /* 0x000000afc4047221 */ /* 0x000fcc0000010000 */
[----:B------:R-:W0:Y:S01]  /*11580*/  MUFU.EX2 R176, R199 ;  /* 0x000000c700b07308 */ /* 0x000e220000000800 */
[C---:B---3--:R-:W-:Y:S01]  /*11590*/  FADD.FTZ R170, R8.reuse, R173 ;  /* 0x000000ad08aa7221 */ /* 0x048fe20000010000 */
[----:B------:R-:W-:Y:S01]  /*115a0*/  F2FP.F16.F32.PACK_AB R169, R8, R169 ;  /* 0x000000a908a9723e */ /* 0x000fe200000000ff */
[----:B------:R-:W-:Y:S02]  /*115b0*/  FADD.FTZ R8, R197, R4 ;  /* 0x00000004c5087221 */ /* 0x000fe40000010000 */
[----:B----4-:R-:W-:Y:S01]  /*115c0*/  FADD.FTZ R173, R171, R170 ;  /* 0x000000aaabad7221 */ /* 0x010fe20000010000 */
[----:B------:R-:W-:-:S03]  /*115d0*/  F2FP.F16.F32.PACK_AB R170, R197, R196 ;  /* 0x000000c4c5aa723e */ /* 0x000fc600000000ff */
[C---:B0-----:R-:W-:Y:S01]  /*115e0*/  FADD.FTZ R4, R176.reuse, R173 ;  /* 0x000000adb0047221 */ /* 0x041fe20000010000 */
[----:B------:R-:W-:Y:S01]  /*115f0*/  F2FP.F16.F32.PACK_AB R171, R176, R171 ;  /* 0x000000abb0ab723e */ /* 0x000fe200000000ff */
[----:B------:R-:W-:Y:S06]  /*11600*/  @!P2 BRA `(.L_x_3000) ;  /* 0x000000000004a947 */ /* 0x000fec0003800000 */
[----:B------:R-:W-:Y:S01]  /*11610*/  BPT.TRAP 0x1 ;  /* 0x000000040000795c */ /* 0x000fe20000300000 */
.L_x_3000:
[----:B------:R0:W3:Y:S01]  /*11620*/  SYNCS.PHASECHK.TRANS64.TRYWAIT P1, [R3+URZ+0x22850], R20 ;  /* 0x02285014030075a7 */ /* 0x0000e2000802017f */
[----:B------:R-:W-:Y:S05]  /*11630*/  @!P2 BRA `(.L_x_3001) ;  /* 0x000000000004a947 */ /* 0x000fea0003800000 */
[----:B------:R-:W-:Y:S01]  /*11640*/  BPT.TRAP 0x1 ;  /* 0x000000040000795c */ /* 0x000fe20000300000 */
.L_x_3001:
[----:B------:R-:W-:Y:S01]  /*11650*/  IMAD.MOV.U32 R173, RZ, RZ, 0xc00 ;  /* 0x00000c00ffad7424 */ /* 0x000fe200078e00ff */
[----:B------:R-:W-:Y:S03]  /*11660*/  BSSY B0, `(.L_x_3002) ;  /* 0x0000005000007945 */ /* 0x000fe60003800000 */
[----:B------:R-:W-:Y:S01]  /*11670*/  IMAD R174, R2, R173, UR49 ;  /* 0x0000003102ae7e24 */ /* 0x000fe2000f8e02ad */
[----:B---3--:R-:W-:Y:S06]  /*11680*/  @P1 BRA `(.L_x_3003) ;  /* 0x0000000000081947 */ /* 0x008fec0003800000 */
[----:B------:R-:W3:Y:S02]  /*11690*/  SYNCS.PHASECHK.TRANS64.TRYWAIT P1, [R3+URZ+0x22850], R20 ;  /* 0x02285014030075a7 */ /* 0x000ee4000802017f */
[----:B---3--:R-:W-:Y:S05]  /*116a0*/  @!P1 BRA `(.L_x_3004) ;  /* 0x000000f400ec9947 */ /* 0x008fea0003800000 */
.L_x_3003:
[----:B------:R-:W-:Y:S05]  /*116b0*/  BSYNC B0 ;  /* 0x0000000000007941 */ /* 0x000fea0003800000 */
.L_x_3002:
[----:B------:R-:W4:Y:S01]  /*116c0*/  S2R R175, SR_TID.X ;  /* 0x0000000000af7919 */ /* 0x000f220000002100 */
[----:B------:R-:W-:Y:S05]  /*116d0*/  WARPSYNC.ALL ;  /* 0x0000000000007948 */ /* 0x000fea0003800000 */
[----:B------:R-:W-:Y:S02]  /*116e0*/  IMAD.MOV.U32 R172, RZ, RZ, R174 ;  /* 0x000000ffffac7224 */ /* 0x000fe400078e00ae */
[----:B------:R-:W-:-:S03]  /*116f0*/  IMAD.MOV.U32 R173, RZ, RZ, 0x40000040 ;  /* 0x40000040ffad7424 */ /* 0x000fc600078e00ff */
[----:B------:R-:W-:Y:S01]  /*11700*/  R2UR UR6, R172 ;  /* 0x00000000ac0672ca */ /* 0x000fe200000e0000 */
[----:B------:R-:W-:Y:S01]  /*11710*/  VIADD R172, R174, 0x80 ;  /* 0x00000080aeac7836 */ /* 0x000fe20000000000 */
[----:B------:R-:W-:Y:S01]  /*11720*/  R2UR UR7, R173 ;  /* 0x00000000ad0772ca */ /* 0x000fe200000e0000 */
[----:B------:R-:W-:Y:S01]  /*11730*/  IMAD.MOV.U32 R173, RZ, RZ, 0x40000040 ;  /* 0x40000040ffad7424 */ /* 0x000fe200078e00ff */
[----:B----4-:R-:W-:-:S05]  /*11740*/  SHF.R.U32.HI R175, RZ, 0x7, R175 ;  /* 0x00000007ffaf7819 */ /* 0x010fca00000116af */
[----:B01-3--:R-:W-:Y:S02]  /*11750*/  VIADD R20, R175, 0x8 ;  /* 0x00000008af147836 */ /* 0x00bfe40000000000 */
[----:B------:R-:W-:-:S03]  /*11760*/  IMAD.U32 R175, RZ, RZ, UR50 ;  /* 0x00000032ffaf7e24 */ /* 0x000fc6000f8e00ff */
[----:B------:R0:W-:Y:S02]  /*11770*/  BAR.SYNC.DEFER_BLOCKING R20, 0x100 ;  /* 0x000400140000751d */ /* 0x0001e40000010000 */
[----:B------:R-:W-:-:S04]  /*11780*/  ISETP.NE.AND P1, PT, R175, 0x3, PT ;  /* 0x00000003af00780c */ /* 0x000fc80003f25270 */
        /* <DEDUP_REMOVED lines=17> */
[----:B------:R-:W-:Y:S02]  /*118a0*/  R2UR UR6, R152 ;  /* 0x00000000980672ca */ /* 0x000fe400000e0000 */
[----:B------:R-:W-:Y:S01]  /*118b0*/  R2UR UR7, R153 ;  /* 0x00000000990772ca */ /* 0x000fe200000e0000 */
[----:B------:R-:W-:Y:S01]  /*118c0*/  IMAD.MOV.U32 R153, RZ, RZ, 0x40000040 ;  /* 0x40000040ff997424 */ /* 0x000fe200078e00ff */
[----:B------:R-:W-:Y:S01]  /*118d0*/  IADD3 R152, R174, 0x200, RZ ;  /* 0x00000200ae987810 */ /* 0x000fe20007ffe0ff */
[----:B------:R-:W-:Y:S02]  /*118e0*/  WARPGROUP.DEPBAR.LE gsb0, 0x0 ;  /* 0x00008000000079c5 */ /* 0x000fe40000010000 */
[----:B------:R-:W-:-:S15]  /*118f0*/  WARPGROUP.ARRIVE ;  /* 0x00000000000079c5 */ /* 0x000fde0000000000 */
[----:B------:R-:W-:-:S05]  /*11900*/  NOP ;  /* 0x0000000000007918 */ /* 0x000fca0000000000 */
        /* <DEDUP_REMOVED lines=18> */
.L_x_3005:
[----:B------:R-:W-:Y:S02]  /*11a30*/  VIADD R3, R3, 0x22860 ;  /* 0x0002286003037836 */ /* 0x000fe40000000000 */
[----:B------:R-:W-:Y:S02]  /*11a40*/  IMAD.U32 R20, RZ, RZ, UR47 ;  /* 0x0000002fff147e24 */ /* 0x000fe4000f8e00ff */
[----:B------:R-:W-:Y:S02]  /*11a50*/  IMAD.MOV.U32 R201, RZ, RZ, R5 ;  /* 0x000000ffffc97224 */ /* 0x000fe400078e0005 */
[----:B------:R-:W-:Y:S01]  /*11a60*/  IMAD.MOV.U32 R200, RZ, RZ, R0 ;  /* 0x000000ffffc87224 */ /* 0x000fe200078e0000 */
[----:B------:R-:W-:-:S04]  /*11a70*/  PRMT R3, R20, 0x654, R3 ;  /* 0x0000065414037816 */ /* 0x000fc80000000003 */
[----:B------:R0:W-:Y:S01]  /*11a80*/  SYNCS.ARRIVE.TRANS64.RED.A1T0 RZ, [R3+URZ], RZ ;  /* 0x000000ff03ff79a7 */ /* 0x0001e2000810043f */
[----:B------:R-:W-:Y:S05]  /*11a90*/  @P0 BRA `(.L_x_3006) ;  /* 0xffffffe0001c0947 */ /* 0x000fea000383ffff */
[----:B0-----:R-:W-:-:S07]  /*11aa0*/  IMAD.MOV.U32 R3, RZ, RZ, R21 ;  /* 0x000000ffff037224 */ /* 0x001fce00078e0015 */
.L_x_2994:
[----:B------:R-:W-:-:S13]  /*11ab0*/  ISETP.GE.AND P0, PT, R3, R229, PT ;  /* 0x000000e50300720c */ /* 0x000fda0003f06270 */
[----:B------:R-:W-:Y:S05]  /*11ac0*/  @!P0 BRA `(.L_x_3007) ;  /* 0x00000030008c8947 */ /* 0x000fea0003800000 */
[----:B------:R-:W-:Y:S02]  /*11ad0*/  IMAD.MOV.U32 R202, RZ, RZ, R5 ;  /* 0x000000ffffca7224 */ /* 0x000fe400078e0005 */
[----:B------:R-:W-:-:S07]  /*11ae0*/  IMAD.MOV.U32 R203, RZ, RZ, R0 ;  /* 0x000000ffffcb7224 */ /* 0x000fce00078e0000 */
.L_x_3027:
[----:B------:R-:W-:Y:S01]  /*11af0*/  IMAD.U32 R0, RZ, RZ, UR50 ;  /* 0x00000032ff007e24 */ /* 0x000fe2000f8e00ff */
[----:B------:R-:W-:Y:S05]  /*11b00*/  YIELD ;  /* 0x0000000000007946 */ /* 0x000fea0003800000 */
[----:B------:R-:W-:Y:S01]  /*11b10*/  ISETP.NE.AND P1, PT, R0, 0x3, PT ;  /* 0x000000030000780c */ /* 0x000fe20003f25270 */
[----:B------:R-:W-:-:S05]  /*11b20*/  VIADD R2, R2, 0x1 ;  /* 0x0000000102027836 */ /* 0x000fca0000000000 */
[----:B------:R-:W-:-:S04]  /*11b30*/  ISETP.NE.AND P0, PT, R2, 0x2, PT ;  /* 0x000000020200780c */ /* 0x000fc80003f05270 */
[----:B------:R-:W-:Y:S02]  /*11b40*/  SEL R5, RZ, 0x1, P0 ;  /* 0x00000001ff057807 */ /* 0x000fe40000000000 */
[----:B------:R-:W-:Y:S02]  /*11b50*/  SEL R2, R2, RZ, P0 ;  /* 0x000000ff02027207 */ /* 0x000fe40000000000 */
[----:B------:R-:W-:Y:S01]  /*11b60*/  LOP3.LUT R206, R206, R5, RZ, 0x3c, !PT ;  /* 0x00000005cece7212 */ /* 0x000fe200078e3cff */
[----:B0-----:R-:W-:Y:S06]  /*11b70*/  @!P1 BRA `(.L_x_3008) ;  /* 0x0000000000049947 */ /* 0x001fec0003800000 */
[----:B------:R-:W-:Y:S01]  /*11b80*/  BPT.TRAP 0x1 ;  /* 0x000000040000795c */ /* 0x000fe20000300000 */
.L_x_3008:
[----:B------:R-:W-:Y:S01]  /*11b90*/  IMAD R20, R2, 0x8, R23 ;  /* 0x0000000802147824 */ /* 0x000fe200078e0217 */
[----:B------:R-:W-:-:S04]  /*11ba0*/  SHF.L.U32 R21, R206, 0x1f, RZ ;  /* 0x0000001fce157819 */ /* 0x000fc800000006ff */
[----:B------:R0:W1:Y:S01]  /*11bb0*/  SYNCS.PHASECHK.TRANS64.TRYWAIT P0, [R20+URZ+0x22830], R21 ;  /* 0x02283015140075a7 */ /* 0x000062000800017f */
[----:B------:R-:W-:Y:S05]  /*11bc0*/  @!P1 BRA `(.L_x_3009) ;  /* 0x0000000000049947 */ /* 0x000fea0003800000 */
[----:B------:R-:W-:Y:S01]  /*11bd0*/  BPT.TRAP 0x1 ;  /* 0x000000040000795c */ /* 0x000fe20000300000 */
.L_x_3009:
[----:B------:R-:W-:Y:S02]  /*11be0*/  IMAD R156, R2, 0x300, R224 ;  /* 0x00000300029c7824 */ /* 0x000fe400078e02e0 */
[----:B------:R-:W-:Y:S01]  /*11bf0*/  IMAD.MOV.U32 R157, RZ, RZ, 0x40000040 ;  /* 0x40000040ff9d7424 */ /* 0x000fe200078e00ff */
[----:B-1----:R-:W-:Y:S06]  /*11c00*/  @P0 BRA `(.L_x_3010) ;  /* 0x0000000000080947 */ /* 0x002fec0003800000 */
[----:B------:R-:W1:Y:S02]  /*11c10*/  SYNCS.PHASECHK.TRANS64.TRYWAIT P0, [R20+URZ+0x22830], R21 ;  /* 0x02283015140075a7 */ /* 0x000e64000800017f */
[----:B-1----:R-:W-:Y:S05]  /*11c20*/  @!P0 BRA `(.L_x_3011) ;  /* 0x000000f000a08947 */ /* 0x002fea0003800000 */
.L_x_3010:
        /* <DEDUP_REMOVED lines=43> */
.L_x_3012:
[----:B------:R-:W3:Y:S01]  /*11ee0*/  LDC R0, c[0x0][0x448] ;  /* 0x00011200ff007b82 */ /* 0x000ee20000000800 */
[----:B------:R-:W-:Y:S01]  /*11ef0*/  IMAD.IADD R222, R226, 0x1, R218 ;  /* 0x00000001e2de7824 */ /* 0x000fe200078e02da */
[----:B------:R-:W-:Y:S01]  /*11f00*/  ULOP3.LUT UR4, URZ, UR40, URZ, 0x33, !UPT ;  /* 0x000000283f047292 */ /* 0x000fe2000f8e333f */
[----:B---3--:R-:W-:-:S13]  /*11f10*/  ISETP.NE.AND P0, PT, R0, 0x1, PT ;  /* 0x000000010000780c */ /* 0x008fda0003f05270 */
[----:B------:R-:W3:Y:S08]  /*11f20*/  @P0 LDC R5, c[0x0][0x44c] ;  /* 0x00011300ff050b82 */ /* 0x000ef00000000800 */
[----:B------:R-:W4:Y:S01]  /*11f30*/  @P0 LDC R0, c[0x0][0x450] ;  /* 0x00011400ff000b82 */ /* 0x000f220000000800 */
[----:B---3--:R-:W-:-:S05]  /*11f40*/  @P0 IMAD.HI.U32 R5, R222, R5, RZ ;  /* 0x00000005de050227 */ /* 0x008fca00078e00ff */
[----:B----4-:R-:W-:Y:S01]  /*11f50*/  @P0 SHF.R.U32.HI R222, RZ, R0, R5 ;  /* 0x00000000ffde0219 */ /* 0x010fe20000011605 */
[----:B------:R-:W-:Y:S01]  /*11f60*/  VIADD R0, R20, 0x22840 ;  /* 0x0002284014007836 */ /* 0x000fe20000000000 */
[----:B------:R-:W-:Y:S01]  /*11f70*/  ISETP.GE.AND P0, PT, R227, 0x1, PT ;  /* 0x00000001e300780c */ /* 0x000fe20003f06270 */
[----:B------:R-:W-:Y:S02]  /*11f80*/  IMAD.U32 R5, RZ, RZ, UR47 ;  /* 0x0000002fff057e24 */ /* 0x000fe4000f8e00ff */
[----:B------:R-:W3:Y:S03]  /*11f90*/  SHFL.IDX PT, R223, R222, RZ, 0x1c1f ;  /* 0x001c1fffdedf7589 */ /* 0x000ee600000e0000 */
[----:B------:R-:W-:-:S04]  /*11fa0*/  PRMT R0, R5, 0x654, R0 ;  /* 0x0000065405007816 */ /* 0x000fc80000000000 */
[----:B------:R4:W-:Y:S02]  /*11fb0*/  SYNCS.ARRIVE.TRANS64.RED.A1T0 RZ, [R0+URZ], RZ ;  /* 0x000000ff00ff79a7 */ /* 0x0009e4000810043f */
[----:B----4-:R-:W-:-:S04]  /*11fc0*/  IMAD R0, R3, -0x60, RZ ;  /* 0xffffffa003007824 */ /* 0x010fc800078e02ff */
[----:B------:R-:W-:-:S04]  /*11fd0*/  VIADD R5, R0, 0x1 ;  /* 0x0000000100057836 */ /* 0x000fc80000000000 */
[----:B------:R-:W-:-:S05]  /*11fe0*/  IMAD R5, R210, -0x2, R5 ;  /* 0xfffffffed2057824 */ /* 0x000fca00078e0205 */
[----:B------:R-:W-:-:S05]  /*11ff0*/  IADD3 R220, -R207, R5, R208 ;  /* 0x00000005cfdc7210 */ /* 0x000fca0007ffe1d0 */
[C---:B------:R-:W-:Y:S02]  /*12000*/  VIADD R221, R220.reuse, UR45 ;  /* 0x0000002ddcdd7c36 */ /* 0x040fe40008000000 */
[----:B------:R-:W-:Y:S02]  /*12010*/  VIADD R220, R220, UR4 ;  /* 0x00000004dcdc7c36 */ /* 0x000fe40008000000 */
[C---:B---3--:R-:W-:Y:S02]  /*12020*/  IMAD.IADD R219, R223.reuse, 0x1, R221 ;  /* 0x00000001dfdb7824 */ /* 0x048fe400078e02dd */
        /* <DEDUP_REMOVED lines=14> */
.L_x_3015:
[----:B------:R-:W-:-:S05]  /*12110*/  IMAD.U32 R225, RZ, RZ, UR38 ;  /* 0x00000026ffe17e24 */ /* 0x000fca000f8e00ff */
[----:B------:R-:W-:-:S13]  /*12120*/  ISETP.NE.AND P0, PT, R225, 0x1, PT ;  /* 0x00000001e100780c */ /* 0x000fda0003f05270 */
[----:B------:R-:W3:Y:S02]  /*12130*/  @P0 LDC.64 R200, c[0x0][0x9e8] ;  /* 0x00027a00ffc80b82 */ /* 0x000ee40000000a00 */
[----:B---3--:R-:W-:-:S05]  /*12140*/  @P0 IMAD.HI.U32 R200, R223, R200, RZ ;  /* 0x000000c8dfc80227 */ /* 0x008fca00078e00ff */
[----:B------:R-:W-:-:S07]  /*12150*/  @P0 SHF.R.U32.HI R223, RZ, R201, R200 ;  /* 0x000000c9ffdf0219 */ /* 0x000fce00000116c8 */
.L_x_3016:
[----:B------:R-:W-:Y:S05]  /*12160*/  BSYNC B0 ;  /* 0x0000000000007941 */ /* 0x000fea0003800000 */
.L_x_3014:
[----:B------:R-:W-:-:S04]  /*12170*/  IMAD R200, R210, -0x2, R0 ;  /* 0xfffffffed2c87824 */ /* 0x000fc800078e0200 */
[----:B------:R-:W-:-:S05]  /*12180*/  IMAD R200, R223, R225, R200 ;  /* 0x000000e1dfc87224 */ /* 0x000fca00078e02c8 */
[----:B------:R-:W-:Y:S02]  /*12190*/  VIMNMX R5, R5, R200, !PT ;  /* 0x000000c805057248 */ /* 0x000fe40007fe0100 */
[----:B------:R-:W-:-:S07]  /*121a0*/  VIADDMNMX R219, R200, R225, R219, PT ;  /* 0x000000e1c8db7246 */ /* 0x000fce00038001db */
.L_x_3013:
[----:B------:R-:W-:Y:S02]  /*121b0*/  ISETP.GE.AND P0, PT, R0, 0x1, PT ;  /* 0x000000010000780c */ /* 0x000fe40003f06270 */
[----:B------:R-:W-:Y:S02]  /*121c0*/  LOP3.LUT R22, R22, 0xfffdffff, RZ, 0xc0, !PT ;  /* 0xfffdffff16167812 */ /* 0x000fe400078ec0ff */
[----:B------:R-:W-:-:S09]  /*121d0*/  ISETP.GE.AND P2, PT, R0, 0x9, PT ;  /* 0x000000090000780c */ /* 0x000fd20003f46270 */
[----:B------:R-:W-:Y:S02]  /*121e0*/  @P0 LOP3.LUT R22, R22, 0x20000, RZ, 0xfc, !PT ;  /* 0x0002000016160812 */ /* 0x000fe400078efcff */
[----:B------:R-:W-:Y:S02]  /*121f0*/  ISETP.GT.AND P0, PT, R5, RZ, !P0 ;  /* 0x000000ff0500720c */ /* 0x000fe40004704270 */
[----:B------:R-:W-:Y:S02]  /*12200*/  LOP3.LUT R22, R22, 0xfffffffd, RZ, 0xc0, !PT ;  /* 0xfffffffd16167812 */ /* 0x000fe400078ec0ff */
[----:B------:R-:W-:Y:S02]  /*12210*/  ISETP.LT.OR P1, PT, R219, 0x1, P0 ;  /* 0x00000001db00780c */ /* 0x000fe40000721670 */
[----:B------:R-:W-:Y:S02]  /*12220*/  ISETP.GE.AND P0, PT, R0, 0x2, PT ;  /* 0x000000020000780c */ /* 0x000fe40003f06270 */
[----:B------:R-:W-:-:S02]  /*12230*/  FSEL R152, R152, -INF , !P1 ;  /* 0xff80000098987808 */ /* 0x000fc40004800000 */
[----:B------:R-:W-:Y:S02]  /*12240*/  ISETP.GT.AND P1, PT, R5, 0x1, !P0 ;  /* 0x000000010500780c */ /* 0x000fe40004724270 */
[----:B------:R-:W-:Y:S02]  /*12250*/  @P2 LOP3.LUT R22, R22, 0x2, RZ, 0xfc, !PT ;  /* 0x0000000216162812 */ /* 0x000fe400078efcff */
[----:B------:R-:W-:Y:S02]  /*12260*/  ISETP.LT.OR P1, PT, R219, 0x2, P1 ;  /* 0x00000002db00780c */ /* 0x000fe40000f21670 */
[----:B------:R-:W-:Y:S02]  /*12270*/  LOP3.LUT R22, R22, 0xfffffffb, RZ, 0xc0, !PT ;  /* 0xfffffffb16167812 */ /* 0x000fe400078ec0ff */
[----:B------:R-:W-:Y:S02]  /*12280*/  FSEL R153, R153, -INF , !P1 ;  /* 0xff80000099997808 */ /* 0x000fe40004800000 */
[----:B------:R-:W-:-:S02]  /*12290*/  ISETP.GT.AND P1, PT, R5, 0x8, !P2 ;  /* 0x000000080500780c */ /* 0x000fc40005724270 */
[----:B------:R-:W-:Y:S02]  /*122a0*/  ISETP.GE.AND P2, PT, R0, 0xa, PT ;  /* 0x0000000a0000780c */ /* 0x000fe40003f46270 */
[----:B------:R-:W-:-:S04]  /*122b0*/  ISETP.LT.OR P1, PT, R219, 0x9, P1 ;  /* 0x00000009db00780c */ /* 0x000fc80000f21670 */
[----:B------:R-:W-:Y:S02]  /*122c0*/  FSEL R156, R156, -INF , !P1 ;  /* 0xff8000009c9c7808 */ /* 0x000fe40004800000 */
        /* <DEDUP_REMOVED lines=115> */
[----:B------:R-:W-:Y:S01]  /*12a00*/  ISETP.GE.AND P6, PT, R227, 0x1, PT ;  /* 0x00000001e300780c */ /* 0x000fe20003fc6270 */
[--C-:B---3--:R-:W-:Y:S02]  /*12a10*/  IMAD.IADD R221, R221, 0x1, R5.reuse ;  /* 0x00000001dddd7824 */ /* 0x108fe400078e0205 */
        /* <DEDUP_REMOVED lines=14> */
.L_x_3019:
[----:B------:R-:W-:-:S05]  /*12b00*/  IMAD.U32 R219, RZ, RZ, UR38 ;  /* 0x00000026ffdb7e24 */ /* 0x000fca000f8e00ff */
[----:B------:R-:W-:-:S13]  /*12b10*/  ISETP.NE.AND P6, PT, R219, 0x1, PT ;  /* 0x00000001db00780c */ /* 0x000fda0003fc5270 */
[----:B------:R-:W3:Y:S02]  /*12b20*/  @P6 LDC.64 R160, c[0x0][0x9e8] ;  /* 0x00027a00ffa06b82 */ /* 0x000ee40000000a00 */
[----:B---3--:R-:W-:-:S05]  /*12b30*/  @P6 IMAD.HI.U32 R160, R5, R160, RZ ;  /* 0x000000a005a06227 */ /* 0x008fca00078e00ff */
[----:B------:R-:W-:-:S07]  /*12b40*/  @P6 SHF.R.U32.HI R5, RZ, R161, R160 ;  /* 0x000000a1ff056219 */ /* 0x000fce00000116a0 */
.L_x_3020:
[----:B------:R-:W-:Y:S05]  /*12b50*/  BSYNC B0 ;  /* 0x0000000000007941 */ /* 0x000fea0003800000 */
.L_x_3018:
[----:B------:R-:W-:-:S04]  /*12b60*/  IMAD R0, R210, -0x2, R0 ;  /* 0xfffffffed2007824 */ /* 0x000fc800078e0200 */
[----:B------:R-:W-:-:S05]  /*12b70*/  IMAD R0, R5, R219, R0 ;  /* 0x000000db05007224 */ /* 0x000fca00078e0200 */
[----:B------:R-:W-:Y:S02]  /*12b80*/  VIMNMX R220, R220, R0, !PT ;  /* 0x00000000dcdc7248 */ /* 0x000fe40007fe0100 */
[----:B------:R-:W-:-:S07]  /*12b90*/  VIADDMNMX R221, R0, R219, R221, PT ;  /* 0x000000db00dd7246 */ /* 0x000fce00038001dd */
.L_x_3017:
        /* <DEDUP_REMOVED lines=62> */
[----:B------:R-:W3:Y:S01]  /*12f80*/  SHFL.BFLY PT, R5, R0, 0x2, 0x1f ;  /* 0x0c401f0000057f89 */ /* 0x000ee200000e0000 */
[----:B------:R-:W-:-:S02]  /*12f90*/  LOP3.LUT P6, RZ, R22, 0x40, RZ, 0xc0, !PT ;  /* 0x0000004016ff7812 */ /* 0x000fc400078cc0ff */
[C---:B------:R-:W-:Y:S02]  /*12fa0*/  ISETP.GT.AND P0, PT, R220.reuse, 0x28, !P0 ;  /* 0x00000028dc00780c */ /* 0x040fe40004704270 */
[----:B------:R-:W-:Y:S02]  /*12fb0*/  ISETP.GT.AND P1, PT, R220, 0x48, !P1 ;  /* 0x00000048dc00780c */ /* 0x000fe40004f24270 */
[C---:B------:R-:W-:Y:S02]  /*12fc0*/  ISETP.LT.OR P0, PT, R221.reuse, 0x29, P0 ;  /* 0x00000029dd00780c */ /* 0x040fe40000701670 */
[----:B------:R-:W-:Y:S02]  /*12fd0*/  ISETP.LT.OR P1, PT, R221, 0x49, P1 ;  /* 0x00000049dd00780c */ /* 0x000fe40000f21670 */
[----:B------:R-:W-:Y:S02]  /*12fe0*/  FSEL R174, R174, -INF , !P0 ;  /* 0xff800000aeae7808 */ /* 0x000fe40004000000 */
[----:B------:R-:W-:-:S02]  /*12ff0*/  LOP3.LUT P0, RZ, R22, 0x1000, RZ, 0xc0, !PT ;  /* 0x0000100016ff7812 */ /* 0x000fc4000780c0ff */
[----:B------:R-:W-:Y:S02]  /*13000*/  FSEL R190, R190, -INF , !P1 ;  /* 0xff800000bebe7808 */ /* 0x000fe40004800000 */
[----:B------:R-:W-:Y:S02]  /*13010*/  ISETP.GT.AND P0, PT, R220, 0x29, !P0 ;  /* 0x00000029dc00780c */ /* 0x000fe40004704270 */
[----:B------:R-:W-:Y:S02]  /*13020*/  LOP3.LUT P1, RZ, R22, 0x20000, RZ, 0xc0, !PT ;  /* 0x0002000016ff7812 */ /* 0x000fe4000782c0ff */
[----:B------:R-:W-:Y:S02]  /*13030*/  ISETP.LT.OR P0, PT, R221, 0x2a, P0 ;  /* 0x0000002add00780c */ /* 0x000fe40000701670 */
[----:B------:R-:W-:Y:S02]  /*13040*/  ISETP.GT.AND P2, PT, R220, 0x49, !P2 ;  /* 0x00000049dc00780c */ /* 0x000fe40005744270 */
[----:B------:R-:W-:-:S02]  /*13050*/  FSEL R175, R175, -INF , !P0 ;  /* 0xff800000afaf7808 */ /* 0x000fc40004000000 */
[----:B------:R-:W-:Y:S02]  /*13060*/  LOP3.LUT P0, RZ, R22, 0x800, RZ, 0xc0, !PT ;  /* 0x0000080016ff7812 */ /* 0x000fe4000780c0ff */
[----:B---3--:R-:W-:Y:S02]  /*13070*/  FMNMX.FTZ R0, R0, R5, !PT ;  /* 0x0000000500007209 */ /* 0x008fe40007810000 */
[C---:B------:R-:W-:Y:S02]  /*13080*/  ISETP.GT.AND P0, PT, R220.reuse, 0x30, !P0 ;  /* 0x00000030dc00780c */ /* 0x040fe40004704270 */
[C---:B------:R-:W-:Y:S01]  /*13090*/  ISETP.LT.OR P2, PT, R221.reuse, 0x4a, P2 ;  /* 0x0000004add00780c */ /* 0x040fe20001741670 */
[----:B------:R-:W3:Y:S01]  /*130a0*/  SHFL.BFLY PT, R5, R0, 0x1, 0x1f ;  /* 0x0c201f0000057f89 */ /* 0x000ee200000e0000 */
[----:B------:R-:W-:Y:S02]  /*130b0*/  ISETP.LT.OR P0, PT, R221, 0x31, P0 ;  /* 0x00000031dd00780c */ /* 0x000fe40000701670 */
[----:B------:R-:W-:-:S02]  /*130c0*/  ISETP.GT.AND P3, PT, R220, 0x50, !P3 ;  /* 0x00000050dc00780c */ /* 0x000fc40005f64270 */
[----:B------:R-:W-:Y:S02]  /*130d0*/  FSEL R178, R178, -INF , !P0 ;  /* 0xff800000b2b27808 */ /* 0x000fe40004000000 */
[----:B------:R-:W-:Y:S02]  /*130e0*/  LOP3.LUT P0, RZ, R22, 0x400, RZ, 0xc0, !PT ;  /* 0x0000040016ff7812 */ /* 0x000fe4000780c0ff */
[----:B------:R-:W-:Y:S02]  /*130f0*/  FSEL R191, R191, -INF , !P2 ;  /* 0xff800000bfbf7808 */ /* 0x000fe40005000000 */
[----:B------:R-:W-:Y:S02]  /*13100*/  ISETP.GT.AND P0, PT, R220, 0x31, !P0 ;  /* 0x00000031dc00780c */ /* 0x000fe40004704270 */
[C---:B------:R-:W-:Y:S02]  /*13110*/  ISETP.LT.OR P3, PT, R221.reuse, 0x51, P3 ;  /* 0x00000051dd00780c */ /* 0x040fe40001f61670 */
[----:B------:R-:W-:-:S02]  /*13120*/  ISETP.LT.OR P0, PT, R221, 0x32, P0 ;  /* 0x00000032dd00780c */ /* 0x000fc40000701670 */
[----:B------:R-:W-:Y:S02]  /*13130*/  ISETP.GT.AND P4, PT, R220, 0x51, !P4 ;  /* 0x00000051dc00780c */ /* 0x000fe40006784270 */
[----:B------:R-:W-:Y:S02]  /*13140*/  FSEL R179, R179, -INF , !P0 ;  /* 0xff800000b3b37808 */ /* 0x000fe40004000000 */
[----:B------:R-:W-:Y:S02]  /*13150*/  LOP3.LUT P0, RZ, R22, 0x200, RZ, 0xc0, !PT ;  /* 0x0000020016ff7812 */ /* 0x000fe4000780c0ff */
[----:B------:R-:W-:Y:S02]  /*13160*/  FSEL R194, R194, -INF , !P3 ;  /* 0xff800000c2c27808 */ /* 0x000fe40005800000 */
[----:B------:R-:W-:Y:S02]  /*13170*/  ISETP.GT.AND P0, PT, R220, 0x38, !P0 ;  /* 0x00000038dc00780c */ /* 0x000fe40004704270 */
[----:B---3--:R-:W-:-:S02]  /*13180*/  FMNMX.FTZ R0, R0, R5, !PT ;  /* 0x0000000500007209 */ /* 0x008fc40007810000 */
[C---:B------:R-:W-:Y:S02]  /*13190*/  ISETP.LT.OR P0, PT, R221.reuse, 0x39, P0 ;  /* 0x00000039dd00780c */ /* 0x040fe40000701670 */
[----:B------:R-:W-:Y:S01]  /*131a0*/  ISETP.GT.AND P5, PT, R220, 0x58, !P5 ;  /* 0x00000058dc00780c */ /* 0x000fe20006fa4270 */
[----:B------:R-:W-:Y:S01]  /*131b0*/  FMUL.FTZ R5, R0, UR48 ;  /* 0x0000003000057c20 */ /* 0x000fe20008410000 */
[----:B------:R-:W-:Y:S02]  /*131c0*/  FSEL R182, R182, -INF , !P0 ;  /* 0xff800000b6b67808 */ /* 0x000fe40004000000 */
[----:B------:R-:W-:Y:S02]  /*131d0*/  LOP3.LUT P0, RZ, R22, 0x100, RZ, 0xc0, !PT ;  /* 0x0000010016ff7812 */ /* 0x000fe4000780c0ff */
[----:B------:R-:W-:Y:S02]  /*131e0*/  ISETP.LT.OR P4, PT, R221, 0x52, P4 ;  /* 0x00000052dd00780c */ /* 0x000fe40002781670 */
[----:B------:R-:W-:-:S02]  /*131f0*/  ISETP.GT.AND P0, PT, R220, 0x39, !P0 ;  /* 0x00000039dc00780c */ /* 0x000fc40004704270 */
[C---:B------:R-:W-:Y:S02]  /*13200*/  ISETP.LT.OR P5, PT, R221.reuse, 0x59, P5 ;  /* 0x00000059dd00780c */ /* 0x040fe40002fa1670 */
[----:B------:R-:W-:Y:S02]  /*13210*/  ISETP.LT.OR P0, PT, R221, 0x3a, P0 ;  /* 0x0000003add00780c */ /* 0x000fe40000701670 */
[----:B------:R-:W-:Y:S02]  /*13220*/  FSEL R195, R195, -INF , !P4 ;  /* 0xff800000c3c37808 */ /* 0x000fe40006000000 */
[----:B------:R-:W-:Y:S02]  /*13230*/  FSEL R183, R183, -INF , !P0 ;  /* 0xff800000b7b77808 */ /* 0x000fe40004000000 */
[----:B------:R-:W-:Y:S02]  /*13240*/  LOP3.LUT P0, RZ, R22, 0x80, RZ, 0xc0, !PT ;  /* 0x0000008016ff7812 */ /* 0x000fe4000780c0ff */
[----:B------:R-:W-:-:S02]  /*13250*/  FSEL R198, R198, -INF , !P5 ;  /* 0xff800000c6c67808 */ /* 0x000fc40006800000 */
[----:B------:R-:W-:-:S04]  /*13260*/  ISETP.GT.AND P0, PT, R220, 0x40, !P0 ;  /* 0x00000040dc00780c */ /* 0x000fc80004704270 */
[----:B------:R-:W-:-:S04]  /*13270*/  ISETP.LT.OR P0, PT, R221, 0x41, P0 ;  /* 0x00000041dd00780c */ /* 0x000fc80000701670 */
[----:B------:R-:W-:Y:S02]  /*13280*/  FSEL R186, R186, -INF , !P0 ;  /* 0xff800000baba7808 */ /* 0x000fe40004000000 */
[----:B------:R-:W-:Y:S02]  /*13290*/  ISETP.GT.AND P0, PT, R220, 0x41, !P6 ;  /* 0x00000041dc00780c */ /* 0x000fe40007704270 */
[----:B------:R-:W-:Y:S02]  /*132a0*/  LOP3.LUT P6, RZ, R22, 0x1, RZ, 0xc0, !PT ;  /* 0x0000000116ff7812 */ /* 0x000fe400078cc0ff */
[----:B------:R-:W-:-:S04]  /*132b0*/  ISETP.LT.OR P0, PT, R221, 0x42, P0 ;  /* 0x00000042dd00780c */ /* 0x000fc80000701670 */
[----:B------:R-:W-:Y:S02]  /*132c0*/  FSEL R187, R187, -INF , !P0 ;  /* 0xff800000bbbb7808 */ /* 0x000fe40004000000 */
[----:B------:R-:W-:-:S04]  /*132d0*/  FSETP.NEU.FTZ.AND P0, PT, R0, -INF , PT ;  /* 0xff8000000000780b */ /* 0x000fc80003f1d000 */
[----:B------:R-:W-:Y:S02]  /*132e0*/  FSEL R160, R0, RZ, P0 ;  /* 0x000000ff00a07208 */ /* 0x000fe40000000000 */
[----:B------:R-:W-:Y:S02]  /*132f0*/  FSEL R5, R5, RZ, P0 ;  /* 0x000000ff05057208 */ /* 0x000fe40000000000 */
[----:B------:R-:W-:Y:S01]  /*13300*/  ISETP.GT.AND P0, PT, R220, RZ, !P1 ;  /* 0x000000ffdc00720c */ /* 0x000fe20004f04270 */
[----:B------:R-:W-:Y:S02]  /*13310*/  FADD.FTZ R160, -R160, R203 ;  /* 0x000000cba0a07221 */ /* 0x000fe40000010100 */
[--C-:B------:R-:W-:Y:S01]  /*13320*/  FFMA.FTZ R152, R152, UR48, -R5.reuse ;  /* 0x0000003098987c23 */ /* 0x100fe20008010805 */
[----:B------:R-:W-:Y:S01]  /*13330*/  ISETP.LT.OR P0, PT, R221, 0x1, P0 ;  /* 0x00000001dd00780c */ /* 0x000fe20000701670 */
[--C-:B------:R-:W-:Y:S01]  /*13340*/  FFMA.FTZ R153, R153, UR48, -R5.reuse ;  /* 0x0000003099997c23 */ /* 0x100fe20008010805 */
[--C-:B------:R-:W-:Y:S01]  /*13350*/  FFMA.FTZ R156, R156, UR48, -R5.reuse ;  /* 0x000000309c9c7c23 */ /* 0x100fe20008010805 */
[--C-:B------:R-:W-:Y:S01]  /*13360*/  FFMA.FTZ R157, R157, UR48, -R5.reuse ;  /* 0x000000309d9d7c23 */ /* 0x100fe20008010805 */
[----:B------:R-:W-:Y:S01]  /*13370*/  FSEL R154, R154, -INF , !P0 ;  /* 0xff8000009a9a7808 */ /* 0x000fe20004000000 */
        /* <DEDUP_REMOVED lines=20> */
[----:B------:R-:W-:Y:S01]  /*134c0*/  FMNMX.FTZ R5, R154, R202, !PT ;  /* 0x000000ca9a057209 */ /* 0x000fe20007810000 */
[----:B------:R-:W-:Y:S01]  /*134d0*/  FMUL.FTZ R160, R160, UR48 ;  /* 0x00000030a0a07c20 */ /* 0x000fe20008410000 */
[----:B------:R-:W-:Y:S01]  /*134e0*/  MUFU.EX2 R152, R152 ;  /* 0x0000009800987308 */ /* 0x000fe20000000800 */
[----:B------:R-:W-:-:S02]  /*134f0*/  ISETP.GT.AND P0, PT, R220, 0x59, !P6 ;  /* 0x00000059dc00780c */ /* 0x000fc40007704270 */
[----:B------:R-:W-:Y:S02]  /*13500*/  FMNMX.FTZ R5, R155, R5, !PT ;  /* 0x000000059b057209 */ /* 0x000fe40007810000 */
[----:B------:R-:W-:Y:S02]  /*13510*/  ISETP.LT.OR P0, PT, R221, 0x5a, P0 ;  /* 0x0000005add00780c */ /* 0x000fe40000701670 */
[----:B------:R-:W-:Y:S01]  /*13520*/  FMNMX.FTZ R5, R158, R5, !PT ;  /* 0x000000059e057209 */ /* 0x000fe20007810000 */
[----:B------:R-:W3:Y:S01]  /*13530*/  MUFU.EX2 R161, R160 ;  /* 0x000000a000a17308 */ /* 0x000ee20000000800 */
[----:B------:R-:W-:Y:S02]  /*13540*/  FSEL R199, R199, -INF , !P0 ;  /* 0xff800000c7c77808 */ /* 0x000fe40004000000 */
[----:B------:R-:W-:Y:S02]  /*13550*/  FMNMX.FTZ R5, R159, R5, !PT ;  /* 0x000000059f057209 */ /* 0x000fe40007810000 */
[----:B------:R-:W-:-:S02]  /*13560*/  ISETP.NE.AND P6, PT, R223, 0x3, PT ;  /* 0x00000003df00780c */ /* 0x000fc40003fc5270 */
[----:B------:R-:W-:Y:S01]  /*13570*/  FMNMX.FTZ R5, R162, R5, !PT ;  /* 0x00000005a2057209 */ /* 0x000fe20007810000 */
[----:B------:R-:W4:Y:S03]  /*13580*/  MUFU.EX2 R153, R153 ;  /* 0x0000009900997308 */ /* 0x000f260000000800 */
[----:B------:R-:W-:-:S04]  /*13590*/  FMNMX.FTZ R5, R163, R5, !PT ;  /* 0x00000005a3057209 */ /* 0x000fc80007810000 */
[----:B------:R-:W-:Y:S01]  /*135a0*/  FMNMX.FTZ R5, R166, R5, !PT ;  /* 0x00000005a6057209 */ /* 0x000fe20007810000 */
[----:B------:R-:W5:Y:S01]  /*135b0*/  MUFU.EX2 R156, R156 ;  /* 0x0000009c009c7308 */ /* 0x000f620000000800 */
[----:B---3--:R-:W-:Y:S01]  /*135c0*/  FFMA.FTZ R8, R161, R8, R152 ;  /* 0x00000008a1087223 */ /* 0x008fe20000010098 */
[----:B------:R-:W-:Y:S01]  /*135d0*/  FMUL.FTZ R24, R24, R161 ;  /* 0x000000a118187220 */ /* 0x000fe20000410000 */
        /* <DEDUP_REMOVED lines=8> */
[----:B------:R-:W-:Y:S01]  /*13660*/  FMUL.FTZ R32, R32, R161 ;  /* 0x000000a120207220 */ /* 0x000fe20000410000 */
[----:B------:R-:W-:Y:S01]  /*13670*/  FMNMX.FTZ R5, R171, R5, !PT ;  /* 0x00000005ab057209 */ /* 0x000fe20007810000 */
[-C--:B------:R-:W-:Y:S01]  /*13680*/  FMUL.FTZ R33, R33, R161.reuse ;  /* 0x000000a121217220 */ /* 0x080fe20000410000 */
[-C--:B------:R-:W-:Y:S01]  /*13690*/  FMUL.FTZ R36, R36, R161.reuse ;  /* 0x000000a124247220 */ /* 0x080fe20000410000 */
[----:B------:R-:W-:Y:S01]  /*136a0*/  FMUL.FTZ R37, R37, R161 ;  /* 0x000000a125257220 */ /* 0x000fe20000410000 */
[----:B------:R-:W-:Y:S01]  /*136b0*/  FMNMX.FTZ R5, R174, R5, !PT ;  /* 0x00000005ae057209 */ /* 0x000fe20007810000 */
[----:B------:R-:W4:Y:S01]  /*136c0*/  MUFU.EX2 R200, R200 ;  /* 0x000000c800c87308 */ /* 0x000f220000000800 */
[----:B-----5:R-:W-:Y:S01]  /*136d0*/  FADD.FTZ R8, R156, R8 ;  /* 0x000000089c087221 */ /* 0x020fe20000010000 */
[----:B------:R-:W-:Y:S01]  /*136e0*/  FMUL.FTZ R40, R40, R161 ;  /* 0x000000a128287220 */ /* 0x000fe20000410000 */
[----:B------:R-:W-:Y:S01]  /*136f0*/  FMNMX.FTZ R5, R175, R5, !PT ;  /* 0x00000005af057209 */ /* 0x000fe20007810000 */
[-C--:B------:R-:W-:Y:S01]  /*13700*/  FMUL.FTZ R41, R41, R161.reuse ;  /* 0x000000a129297220 */ /* 0x080fe20000410000 */
[-C--:B------:R-:W-:Y:S01]  /*13710*/  FMUL.FTZ R44, R44, R161.reuse ;  /* 0x000000a12c2c7220 */ /* 0x080fe20000410000 */
[----:B------:R-:W-:Y:S01]  /*13720*/  FMUL.FTZ R45, R45, R161 ;  /* 0x000000a12d2d7220 */ /* 0x000fe20000410000 */
[----:B------:R-:W-:Y:S01]  /*13730*/  FMNMX.FTZ R5, R178, R5, !PT ;  /* 0x00000005b2057209 */ /* 0x000fe20007810000 */
[----:B------:R-:W5:Y:S01]  /*13740*/  MUFU.EX2 R201, R201 ;  /* 0x000000c900c97308 */ /* 0x000f620000000800 */
[----:B---3--:R-:W-:Y:S01]  /*13750*/  FADD.FTZ R8, R157, R8 ;  /* 0x000000089d087221 */ /* 0x008fe20000010000 */
[----:B------:R-:W-:Y:S01]  /*13760*/  FMUL.FTZ R48, R48, R161 ;  /* 0x000000a130307220 */ /* 0x000fe20000410000 */
[----:B------:R-:W-:Y:S01]  /*13770*/  FMNMX.FTZ R5, R179, R5, !PT ;  /* 0x00000005b3057209 */ /* 0x000fe20007810000 */
[-C--:B------:R-:W-:Y:S01]  /*13780*/  FMUL.FTZ R49, R49, R161.reuse ;  /* 0x000000a131317220 */ /* 0x080fe20000410000 */
[-C--:B------:R-:W-:Y:S01]  /*13790*/  FMUL.FTZ R52, R52, R161.reuse ;  /* 0x000000a134347220 */ /* 0x080fe20000410000 */
[----:B------:R-:W-:Y:S01]  /*137a0*/  FMUL.FTZ R53, R53, R161 ;  /* 0x000000a135357220 */ /* 0x000fe20000410000 */
[----:B------:R-:W-:Y:S01]  /*137b0*/  FMNMX.FTZ R5, R182, R5, !PT ;  /* 0x00000005b6057209 */ /* 0x000fe20007810000 */
[----:B------:R-:W3:Y:S01]  /*137c0*/  MUFU.EX2 R164, R164 ;  /* 0x000000a400a47308 */ /* 0x000ee20000000800 */
[----:B----4-:R-:W-:Y:S01]  /*137d0*/  FADD.FTZ R8, R200, R8 ;  /* 0x00000008c8087221 */ /* 0x010fe20000010000 */
        /* <DEDUP_REMOVED lines=36> */
[-C--:B------:R-:W-:Y:S01]  /*13a20*/  FMUL.FTZ R93, R93, R161.reuse ;  /* 0x000000a15d5d7220 */ /* 0x080fe20000410000 */
[-C--:B------:R-:W-:Y:S01]  /*13a30*/  FMUL.FTZ R96, R96, R161.reuse ;  /* 0x000000a160607220 */ /* 0x080fe20000410000 */
[----:B------:R-:W5:Y:S01]  /*13a40*/  SHFL.BFLY PT, R153, R5, 0x2, 0x1f ;  /* 0x0c401f0005997f89 */ /* 0x000f6200000e0000 */
        /* <DEDUP_REMOVED lines=22> */
[----:B------:R-:W-:Y:S01]  /*13bb0*/  FMUL.FTZ R128, R128, R161 ;  /* 0x000000a180807220 */ /* 0x000fe20000410000 */
[----:B-----5:R-:W-:Y:S01]  /*13bc0*/  FMNMX.FTZ R5, R5, R153, !PT ;  /* 0x0000009905057209 */ /* 0x020fe20007810000 */
[----:B------:R-:W-:Y:S01]  /*13bd0*/  MUFU.EX2 R168, R184 ;  /* 0x000000b800a87308 */ /* 0x000fe20000000800 */
[----:B---3--:R-:W-:Y:S01]  /*13be0*/  FADD.FTZ R8, R176, R8 ;  /* 0x00000008b0087221 */ /* 0x008fe20000010000 */
[-C--:B------:R-:W-:Y:S01]  /*13bf0*/  FMUL.FTZ R129, R129, R161.reuse ;  /* 0x000000a181817220 */ /* 0x080fe20000410000 */
[-C--:B------:R-:W-:Y:S01]  /*13c00*/  FMUL.FTZ R132, R132, R161.reuse ;  /* 0x000000a184847220 */ /* 0x080fe20000410000 */
[----:B------:R-:W0:Y:S01]  /*13c10*/  SHFL.BFLY PT, R153, R5, 0x1, 0x1f ;  /* 0x0c201f0005997f89 */ /* 0x000e2200000e0000 */
        /* <DEDUP_REMOVED lines=10> */
[----:B------:R-:W-:Y:S01]  /*13cc0*/  FMUL.FTZ R149, R149, R161 ;  /* 0x000000a195957220 */ /* 0x000fe20000410000 */
[----:B------:R-:W4:Y:S08]  /*13cd0*/  MUFU.EX2 R181, R181 ;  /* 0x000000b500b57308 */ /* 0x000f300000000800 */
[----:B------:R-:W5:Y:S01]  /*13ce0*/  MUFU.EX2 R185, R185 ;  /* 0x000000b900b97308 */ /* 0x000f620000000800 */
[----:B---3--:R-:W-:Y:S01]  /*13cf0*/  FADD.FTZ R8, R180, R8 ;  /* 0x00000008b4087221 */ /* 0x008fe20000010000 */
[----:B0-----:R-:W-:-:S04]  /*13d00*/  FMNMX.FTZ R5, R5, R153, !PT ;  /* 0x0000009905057209 */ /* 0x001fc80007810000 */
[C---:B------:R-:W-:Y:S01]  /*13d10*/  FSETP.NEU.FTZ.AND P0, PT, R5.reuse, -INF , PT ;  /* 0xff8000000500780b */ /* 0x040fe20003f1d000 */
[----:B------:R-:W-:Y:S01]  /*13d20*/  FMUL.FTZ R184, R5, UR48 ;  /* 0x0000003005b87c20 */ /* 0x000fe20008410000 */
[----:B------:R-:W0:Y:S01]  /*13d30*/  MUFU.EX2 R188, R188 ;  /* 0x000000bc00bc7308 */ /* 0x000e220000000800 */
[----:B----4-:R-:W-:Y:S01]  /*13d40*/  FADD.FTZ R8, R181, R8 ;  /* 0x00000008b5087221 */ /* 0x010fe20000010000 */
[----:B------:R-:W-:Y:S02]  /*13d50*/  FSEL R169, R5, RZ, P0 ;  /* 0x000000ff05a97208 */ /* 0x000fe40000000000 */
[----:B------:R-:W-:Y:S01]  /*13d60*/  FSEL R184, R184, RZ, P0 ;  /* 0x000000ffb8b87208 */ /* 0x000fe20000000000 */
[----:B------:R-:W-:Y:S02]  /*13d70*/  FADD.FTZ R8, R168, R8 ;  /* 0x00000008a8087221 */ /* 0x000fe40000010000 */
[----:B------:R-:W-:Y:S01]  /*13d80*/  FADD.FTZ R169, -R169, R202 ;  /* 0x000000caa9a97221 */ /* 0x000fe20000010100 */
[----:B------:R-:W3:Y:S01]  /*13d90*/  MUFU.EX2 R189, R189 ;  /* 0x000000bd00bd7308 */ /* 0x000ee20000000800 */
[--C-:B------:R-:W-:Y:S01]  /*13da0*/  FFMA.FTZ R222, R154, UR48, -R184.reuse ;  /* 0x000000309ade7c23 */ /* 0x100fe200080108b8 */
[--C-:B------:R-:W-:Y:S01]  /*13db0*/  FFMA.FTZ R221, R158, UR48, -R184.reuse ;  /* 0x000000309edd7c23 */ /* 0x100fe200080108b8 */
[----:B------:R-:W-:Y:S01]  /*13dc0*/  FMUL.FTZ R169, R169, UR48 ;  /* 0x00000030a9a97c20 */ /* 0x000fe20008410000 */
[--C-:B------:R-:W-:Y:S01]  /*13dd0*/  FFMA.FTZ R155, R155, UR48, -R184.reuse ;  /* 0x000000309b9b7c23 */ /* 0x100fe200080108b8 */
[----:B------:R-:W-:Y:S01]  /*13de0*/  F2FP.F16.F32.PACK_AB R158, R165, R164 ;  /* 0x000000a4a59e723e */ /* 0x000fe200000000ff */
[--C-:B------:R-:W-:Y:S01]  /*13df0*/  FFMA.FTZ R159, R159, UR48, -R184.reuse ;  /* 0x000000309f9f7c23 */ /* 0x100fe200080108b8 */
[----:B------:R-:W-:Y:S01]  /*13e00*/  F2FP.F16.F32.PACK_AB R164, R177, R176 ;  /* 0x000000b0b1a4723e */ /* 0x000fe200000000ff */
[----:B------:R-:W-:Y:S01]  /*13e10*/  MUFU.EX2 R222, R222 ;  /* 0x000000de00de7308 */ /* 0x000fe20000000800 */
[--C-:B------:R-:W-:Y:S01]  /*13e20*/  FFMA.FTZ R220, R162, UR48, -R184.reuse ;  /* 0x00000030a2dc7c23 */ /* 0x100fe200080108b8 */
[----:B------:R-:W-:Y:S01]  /*13e30*/  FFMA.FTZ R163, R163, UR48, -R184 ;  /* 0x00000030a3a37c23 */ /* 0x000fe200080108b8 */
[----:B-----5:R-:W-:Y:S01]  /*13e40*/  FADD.FTZ R8, R185, R8 ;  /* 0x00000008b9087221 */ /* 0x020fe20000010000 */
[----:B------:R-:W-:Y:S01]  /*13e50*/  F2FP.F16.F32.PACK_AB R154, R157, R156 ;  /* 0x0000009c9d9a723e */ /* 0x000fe200000000ff */
[--C-:B------:R-:W-:Y:S01]  /*13e60*/  FFMA.FTZ R219, R166, UR48, -R184.reuse ;  /* 0x00000030a6db7c23 */ /* 0x100fe200080108b8 */
[----:B------:R-:W-:Y:S01]  /*13e70*/  FFMA.FTZ R153, R174, UR48, -R184 ;  /* 0x00000030ae997c23 */ /* 0x000fe200080108b8 */
[----:B0-----:R-:W-:Y:S01]  /*13e80*/  FADD.FTZ R8, R188, R8 ;  /* 0x00000008bc087221 */ /* 0x001fe20000010000 */
[----:B------:R-:W0:Y:S01]  /*13e90*/  MUFU.EX2 R176, R169 ;  /* 0x000000a900b07308 */ /* 0x000e220000000800 */
[--C-:B------:R-:W-:Y:S01]  /*13ea0*/  FFMA.FTZ R167, R167, UR48, -R184.reuse ;  /* 0x00000030a7a77c23 */ /* 0x100fe200080108b8 */
[----:B------:R-:W-:Y:S01]  /*13eb0*/  FFMA.FTZ R203, R170, UR48, -R184 ;  /* 0x00000030aacb7c23 */ /* 0x000fe200080108b8 */
[----:B---3--:R-:W-:Y:S01]  /*13ec0*/  FADD.FTZ R165, R189, R8 ;  /* 0x00000008bda57221 */ /* 0x008fe20000010000 */
        /* <DEDUP_REMOVED lines=11> */
[----:B------:R-:W-:Y:S01]  /*13f80*/  FFMA.FTZ R194, R194, UR48, -R184 ;  /* 0x00000030c2c27c23 */ /* 0x000fe200080108b8 */
[----:B------:R-:W4:Y:S01]  /*13f90*/  MUFU.EX2 R221, R221 ;  /* 0x000000dd00dd7308 */ /* 0x000f220000000800 */
[----:B0-----:R-:W-:Y:S01]  /*13fa0*/  FFMA.FTZ R4, R176, R4, R222 ;  /* 0x00000004b0047223 */ /* 0x001fe200000100de */
[--C-:B------:R-:W-:Y:S01]  /*13fb0*/  FFMA.FTZ R195, R195, UR48, -R184.reuse ;  /* 0x00000030c3c37c23 */ /* 0x100fe200080108b8 */
[----:B------:R-:W-:Y:S01]  /*13fc0*/  F2FP.F16.F32.PACK_AB R162, R173, R172 ;  /* 0x000000acada2723e */ /* 0x000fe200000000ff */
[--C-:B------:R-:W-:Y:S01]  /*13fd0*/  FFMA.FTZ R198, R198, UR48, -R184.reuse ;  /* 0x00000030c6c67c23 */ /* 0x100fe200080108b8 */
[----:B------:R-:W-:Y:S01]  /*13fe0*/  FFMA.FTZ R184, R199, UR48, -R184 ;  /* 0x00000030c7b87c23 */ /* 0x000fe200080108b8 */
[----:B------:R-:W-:Y:S01]  /*13ff0*/  F2FP.F16.F32.PACK_AB R156, R201, R200 ;  /* 0x000000c8c99c723e */ /* 0x000fe200000000ff */
[----:B------:R-:W-:Y:S01]  /*14000*/  FMUL.FTZ R26, R26, R176 ;  /* 0x000000b01a1a7220 */ /* 0x000fe20000410000 */
[----:B------:R-:W0:Y:S01]  /*14010*/  MUFU.EX2 R192, R192 ;  /* 0x000000c000c07308 */ /* 0x000e220000000800 */
[----:B---3--:R-:W-:Y:S01]  /*14020*/  FADD.FTZ R4, R155, R4 ;  /* 0x000000049b047221 */ /* 0x008fe20000010000 */
[----:B------:R-:W-:Y:S01]  /*14030*/  F2FP.F16.F32.PACK_AB R166, R181, R180 ;  /* 0x000000b4b5a6723e */ /* 0x000fe200000000ff */
[----:B------:R-:W-:Y:S01]  /*14040*/  FMUL.FTZ R27, R27, R176 ;  /* 0x000000b01b1b7220 */ /* 0x000fe20000410000 */
[----:B------:R-:W-:Y:S01]  /*14050*/  F2FP.F16.F32.PACK_AB R168, R185, R168 ;  /* 0x000000a8b9a8723e */ /* 0x000fe200000000ff */
[----:B------:R-:W-:Y:S01]  /*14060*/  FMUL.FTZ R30, R30, R176 ;  /* 0x000000b01e1e7220 */ /* 0x000fe20000410000 */
[----:B------:R-:W-:Y:S01]  /*14070*/  F2FP.F16.F32.PACK_AB R170, R189, R188 ;  /* 0x000000bcbdaa723e */ /* 0x000fe200000000ff */
        /* <DEDUP_REMOVED lines=56> */
[----:B------:R-:W-:Y:S01]  /*14400*/  FMUL.FTZ R111, R111, R176 ;  /* 0x000000b06f6f7220 */ /* 0x000fe20000410000 */
        /* <DEDUP_REMOVED lines=28> */
[----:B------:R-:W-:-:S04]  /*145d0*/  FMUL.FTZ R151, R151, R176 ;  /* 0x000000b097977220 */ /* 0x000fc80000410000 */
[----:B------:R-:W0:Y:S01]  /*145e0*/  MUFU.EX2 R175, R175 ;  /* 0x000000af00af7308 */ /* 0x000e220000000800 */
[----:B---3--:R-:W-:-:S07]  /*145f0*/  FADD.FTZ R4, R171, R4 ;  /* 0x00000004ab047221 */ /* 0x008fce0000010000 */
[----:B------:R-:W3:Y:S01]  /*14600*/  MUFU.EX2 R178, R178 ;  /* 0x000000b200b27308 */ /* 0x000ee20000000800 */
[----:B----4-:R-:W-:-:S07]  /*14610*/  FADD.FTZ R4, R165, R4 ;  /* 0x00000004a5047221 */ /* 0x010fce0000010000 */
[----:B------:R-:W4:Y:S01]  /*14620*/  MUFU.EX2 R179, R179 ;  /* 0x000000b300b37308 */ /* 0x000f220000000800 */
[C---:B0-----:R-:W-:Y:S01]  /*14630*/  FADD.FTZ R153, R175.reuse, R4 ;  /* 0x00000004af997221 */ /* 0x041fe20000010000 */
[----:B------:R-:W-:-:S06]  /*14640*/  F2FP.F16.F32.PACK_AB R163, R175, R165 ;  /* 0x000000a5afa3723e */ /* 0x000fcc00000000ff */
[----:B------:R-:W0:Y:S01]  /*14650*/  MUFU.EX2 R182, R182 ;  /* 0x000000b600b67308 */ /* 0x000e220000000800 */
[----:B---3--:R-:W-:-:S07]  /*14660*/  FADD.FTZ R4, R178, R153 ;  /* 0x00000099b2047221 */ /* 0x008fce0000010000 */
[----:B------:R-:W3:Y:S01]  /*14670*/  MUFU.EX2 R183, R183 ;  /* 0x000000b700b77308 */ /* 0x000ee20000000800 */
[C---:B----4-:R-:W-:Y:S01]  /*14680*/  FADD.FTZ R153, R179.reuse, R4 ;  /* 0x00000004b3997221 */ /* 0x050fe20000010000 */
[----:B------:R-:W-:-:S06]  /*14690*/  F2FP.F16.F32.PACK_AB R165, R179, R178 ;  /* 0x000000b2b3a5723e */ /* 0x000fcc00000000ff */
[----:B------:R-:W4:Y:S01]  /*146a0*/  MUFU.EX2 R169, R186 ;  /* 0x000000ba00a97308 */ /* 0x000f220000000800 */
[----:B0-----:R-:W-:Y:S01]  /*146b0*/  FADD.FTZ R4, R182, R153 ;  /* 0x00000099b6047221 */ /* 0x001fe20000010000 */
[----:B------:R-:W-:Y:S02]  /*146c0*/  F2FP.F16.F32.PACK_AB R153, R155, R222 ;  /* 0x000000de9b99723e */ /* 0x000fe400000000ff */
[----:B------:R-:W-:Y:S02]  /*146d0*/  F2FP.F16.F32.PACK_AB R155, R159, R221 ;  /* 0x000000dd9f9b723e */ /* 0x000fe400000000ff */
[----:B------:R-:W-:Y:S02]  /*146e0*/  F2FP.F16.F32.PACK_AB R159, R167, R219 ;  /* 0x000000dba79f723e */ /* 0x000fe400000000ff */
[----:B------:R-:W0:Y:S01]  /*146f0*/  MUFU.EX2 R187, R187 ;  /* 0x000000bb00bb7308 */ /* 0x000e220000000800 */
[C---:B---3--:R-:W-:Y:S01]  /*14700*/  FADD.FTZ R4, R183.reuse, R4 ;  /* 0x00000004b7047221 */ /* 0x048fe20000010000 */
[----:B------:R-:W-:-:S06]  /*14710*/  F2FP.F16.F32.PACK_AB R167, R183, R182 ;  /* 0x000000b6b7a7723e */ /* 0x000fcc00000000ff */
[----:B------:R-:W3:Y:S01]  /*14720*/  MUFU.EX2 R190, R190 ;  /* 0x000000be00be7308 */ /* 0x000ee20000000800 */
[----:B----4-:R-:W-:-:S07]  /*14730*/  FADD.FTZ R4, R169, R4 ;  /* 0x00000004a9047221 */ /* 0x010fce0000010000 */
[----:B------:R-:W4:Y:S01]  /*14740*/  MUFU.EX2 R191, R191 ;  /* 0x000000bf00bf7308 */ /* 0x000f220000000800 */
[C---:B0-----:R-:W-:Y:S01]  /*14750*/  FADD.FTZ R161, R187.reuse, R4 ;  /* 0x00000004bba17221 */ /* 0x041fe20000010000 */
[----:B------:R-:W-:-:S06]  /*14760*/  F2FP.F16.F32.PACK_AB R169, R187, R169 ;  /* 0x000000a9bba9723e */ /* 0x000fcc00000000ff */
[----:B------:R-:W0:Y:S01]  /*14770*/  MUFU.EX2 R173, R194 ;  /* 0x000000c200ad7308 */ /* 0x000e220000000800 */
[----:B---3--:R-:W-:Y:S01]  /*14780*/  FADD.FTZ R4, R190, R161 ;  /* 0x000000a1be047221 */ /* 0x008fe20000010000 */
[----:B------:R-:W-:-:S06]  /*14790*/  F2FP.F16.F32.PACK_AB R161, R171, R203 ;  /* 0x000000cbaba1723e */ /* 0x000fcc00000000ff */
[----:B------:R-:W3:Y:S01]  /*147a0*/  MUFU.EX2 R195, R195 ;  /* 0x000000c300c37308 */ /* 0x000ee20000000800 */
[----:B----4-:R-:W-:-:S07]  /*147b0*/  FADD.FTZ R4, R191, R4 ;  /* 0x00000004bf047221 */ /* 0x010fce0000010000 */
[----:B------:R-:W4:Y:S01]  /*147c0*/  MUFU.EX2 R198, R198 ;  /* 0x000000c600c67308 */ /* 0x000f220000000800 */
[----:B0-----:R-:W-:-:S07]  /*147d0*/  FADD.FTZ R4, R173, R4 ;  /* 0x00000004ad047221 */ /* 0x001fce0000010000 */
[----:B------:R-:W0:Y:S01]  /*147e0*/  MUFU.EX2 R184, R184 ;  /* 0x000000b800b87308 */ /* 0x000e220000000800 */
[C---:B---3--:R-:W-:Y:S01]  /*147f0*/  FADD.FTZ R171, R195.reuse, R4 ;  /* 0x00000004c3ab7221 */ /* 0x048fe20000010000 */
[----:B------:R-:W-:-:S03]  /*14800*/  F2FP.F16.F32.PACK_AB R173, R195, R173 ;  /* 0x000000adc3ad723e */ /* 0x000fc600000000ff */
[----:B----4-:R-:W-:Y:S01]  /*14810*/  FADD.FTZ R175, R198, R171 ;  /* 0x000000abc6af7221 */ /* 0x010fe20000010000 */
[----:B------:R-:W-:-:S03]  /*14820*/  F2FP.F16.F32.PACK_AB R171, R191, R190 ;  /* 0x000000bebfab723e */ /* 0x000fc600000000ff */
[C---:B0-----:R-:W-:Y:S01]  /*14830*/  FADD.FTZ R4, R184.reuse, R175 ;  /* 0x000000afb8047221 */ /* 0x041fe20000010000 */
[----:B------:R-:W-:Y:S01]  /*14840*/  F2FP.F16.F32.PACK_AB R175, R184, R198 ;  /* 0x000000c6b8af723e */ /* 0x000fe200000000ff */
[----:B------:R-:W-:Y:S06]  /*14850*/  @!P6 BRA `(.L_x_3021) ;  /* 0x000000000004e947 */ /* 0x000fec0003800000 */
[----:B------:R-:W-:Y:S01]  /*14860*/  BPT.TRAP 0x1 ;  /* 0x000000040000795c */ /* 0x000fe20000300000 */
.L_x_3021:
[----:B------:R0:W3:Y:S01]  /*14870*/  SYNCS.PHASECHK.TRANS64.TRYWAIT P0, [R20+URZ+0x22850], R21 ;  /* 0x02285015140075a7 */ /* 0x0000e2000800017f */
[----:B------:R-:W-:Y:S05]  /*14880*/  @!P6 BRA `(.L_x_3022) ;  /* 0x000000000004e947 */ /* 0x000fea0003800000 */
[----:B------:R-:W-:Y:S01]  /*14890*/  BPT.TRAP 0x1 ;  /* 0x000000040000795c */ /* 0x000fe20000300000 */
.L_x_3022:
[----:B------:R-:W-:Y:S01]  /*148a0*/  IMAD.MOV.U32 R177, RZ, RZ, 0xc00 ;  /* 0x00000c00ffb17424 */ /* 0x000fe200078e00ff */
[----:B------:R-:W-:Y:S03]  /*148b0*/  BSSY B0, `(.L_x_3023) ;  /* 0x0000005000007945 */ /* 0x000fe60003800000 */
[----:B------:R-:W-:Y:S01]  /*148c0*/  IMAD R176, R2, R177, UR49 ;  /* 0x0000003102b07e24 */ /* 0x000fe2000f8e02b1 */
[----:B---3--:R-:W-:Y:S06]  /*148d0*/  @P0 BRA `(.L_x_3024) ;  /* 0x0000000000080947 */ /* 0x008fec0003800000 */
[----:B------:R-:W3:Y:S02]  /*148e0*/  SYNCS.PHASECHK.TRANS64.TRYWAIT P0, [R20+URZ+0x22850], R21 ;  /* 0x02285015140075a7 */ /* 0x000ee4000800017f */
[----:B---3--:R-:W-:Y:S05]  /*148f0*/  @!P0 BRA `(.L_x_3025) ;  /* 0x000000c400808947 */ /* 0x008fea0003800000 */
.L_x_3024:
[----:B------:R-:W-:Y:S05]  /*14900*/  BSYNC B0 ;  /* 0x0000000000007941 */ /* 0x000fea0003800000 */
.L_x_3023:
[----:B------:R-:W4:Y:S01]  /*14910*/  S2R R178, SR_TID.X ;  /* 0x0000000000b27919 */ /* 0x000f220000002100 */
[----:B------:R-:W-:Y:S05]  /*14920*/  WARPSYNC.ALL ;  /* 0x0000000000007948 */ /* 0x000fea0003800000 */
[----:B------:R-:W-:Y:S01]  /*14930*/  IMAD.MOV.U32 R177, RZ, RZ, 0x40000040 ;  /* 0x40000040ffb17424 */ /* 0x000fe200078e00ff */
[----:B------:R-:W-:-:S04]  /*14940*/  R2UR UR6, R176 ;  /* 0x00000000b00672ca */ /* 0x000fc800000e0000 */
[----:B------:R-:W-:Y:S02]  /*14950*/  R2UR UR7, R177 ;  /* 0x00000000b10772ca */ /* 0x000fe400000e0000 */
[----:B----4-:R-:W-:-:S05]  /*14960*/  SHF.R.U32.HI R178, RZ, 0x7, R178 ;  /* 0x00000007ffb27819 */ /* 0x010fca00000116b2 */
[----:B01-3--:R-:W-:Y:S02]  /*14970*/  VIADD R21, R178, 0x8 ;  /* 0x00000008b2157836 */ /* 0x00bfe40000000000 */
[----:B------:R-:W-:-:S03]  /*14980*/  IMAD.U32 R178, RZ, RZ, UR50 ;  /* 0x00000032ffb27e24 */ /* 0x000fc6000f8e00ff */
[----:B------:R0:W-:Y:S02]  /*14990*/  BAR.SYNC.DEFER_BLOCKING R21, 0x100 ;  /* 0x000400150000751d */ /* 0x0001e40000010000 */
[----:B------:R-:W-:-:S04]  /*149a0*/  ISETP.NE.AND P0, PT, R178, 0x3, PT ;  /* 0x00000003b200780c */ /* 0x000fc80003f05270 */
        /* <DEDUP_REMOVED lines=44> */
.L_x_3026:
[C---:B------:R-:W-:Y:S01]  /*14c70*/  ISETP.GT.AND P0, PT, R3.reuse, R229, PT ;  /* 0x000000e50300720c */ /* 0x040fe20003f04270 */
[----:B------:R-:W-:Y:S02]  /*14c80*/  VIADD R20, R20, 0x22860 ;  /* 0x0002286014147836 */ /* 0x000fe40000000000 */
[----:B------:R-:W-:Y:S02]  /*14c90*/  IMAD.U32 R21, RZ, RZ, UR47 ;  /* 0x0000002fff157e24 */ /* 0x000fe4000f8e00ff */
[----:B------:R-:W-:Y:S02]  /*14ca0*/  VIADD R3, R3, 0xffffffff ;  /* 0xffffffff03037836 */ /* 0x000fe40000000000 */
[----:B------:R-:W-:Y:S01]  /*14cb0*/  IMAD.MOV.U32 R202, RZ, RZ, R5 ;  /* 0x000000ffffca7224 */ /* 0x000fe200078e0005 */
[----:B------:R-:W-:Y:S01]  /*14cc0*/  PRMT R20, R21, 0x654, R20 ;  /* 0x0000065415147816 */ /* 0x000fe20000000014 */
[----:B------:R-:W-:-:S03]  /*14cd0*/  IMAD.MOV.U32 R203, RZ, RZ, R0 ;  /* 0x000000ffffcb7224 */ /* 0x000fc600078e0000 */
[----:B------:R0:W-:Y:S01]  /*14ce0*/  SYNCS.ARRIVE.TRANS64.RED.A1T0 RZ, [R20+URZ], RZ ;  /* 0x000000ff14ff79a7 */ /* 0x0001e2000810043f */
[----:B------:R-:W-:Y:S05]  /*14cf0*/  @P0 BRA `(.L_x_3027) ;  /* 0xffffffcc007c0947 */ /* 0x000fea000383ffff */
.L_x_3007:
[----:B------:R-:W3:Y:S01]  /*14d00*/  LDL.LU R152, [R1+0x10] ;  /* 0x0000100001987983 */ /* 0x000ee20000300800 */
[----:B------:R-:W-:Y:S05]  /*14d10*/  WARPSYNC.ALL ;  /* 0x0000000000007948 */ /* 0x000fea0003800000 */
[----:B------:R-:W1:Y:S01]  /*14d20*/  SHFL.BFLY PT, R3, R8, 0x2, 0x1f ;  /* 0x0c401f0008037f89 */ /* 0x000e6200000e0000 */
[----:B------:R-:W-:Y:S01]  /*14d30*/  VIADD R2, R2, 0x1 ;  /* 0x0000000102027836 */ /* 0x000fe20000000000 */
[----:B------:R2:W-:Y:S08]  /*14d40*/  BAR.ARV R9, 0x100 ;  /* 0x000400090000751d */ /* 0x0005f00000002000 */
[----:B------:R-:W-:Y:S06]  /*14d50*/  BAR.ARV 0x8, 0x180 ;  /* 0x0206000000007b1d */ /* 0x000fec0000002000 */
[----:B------:R-:W-:Y:S01]  /*14d60*/  ISETP.NE.AND P1, PT, R2, 0x2, PT ;  /* 0x000000020200780c */ /* 0x000fe20003f25270 */
[----:B0-----:R-:W-:Y:S01]  /*14d70*/  IMAD.U32 R20, RZ, RZ, UR48 ;  /* 0x00000030ff147e24 */ /* 0x001fe2000f8e00ff */
[----:B------:R-:W0:Y:S01]  /*14d80*/  SHFL.BFLY PT, R7, R4, 0x2, 0x1f ;  /* 0x0c401f0004077f89 */ /* 0x000e2200000e0000 */
[----:B------:R-:W-:Y:S01]  /*14d90*/  IMAD.U32 R21, RZ, RZ, UR48 ;  /* 0x00000030ff157e24 */ /* 0x000fe2000f8e00ff */
[----:B------:R-:W-:Y:S01]  /*14da0*/  SEL R11, RZ, 0x1, P1 ;  /* 0x00000001ff0b7807 */ /* 0x000fe20000800000 */
[----:B-1----:R-:W-:Y:S01]  /*14db0*/  FADD.FTZ R3, R3, R8 ;  /* 0x0000000803037221 */ /* 0x002fe20000010000 */
[----:B------:R-:W-:-:S02]  /*14dc0*/  PLOP3.LUT P0, PT, PT, PT, PT, 0x8, 0x0 ;  /* 0x000000000000781c */ /* 0x000fc40003f0e170 */
[----:B------:R-:W-:Y:S02]  /*14dd0*/  LOP3.LUT R206, R206, R11, RZ, 0x3c, !PT ;  /* 0x0000000bcece7212 */ /* 0x000fe400078e3cff */
[----:B------:R-:W1:Y:S01]  /*14de0*/  SHFL.BFLY PT, R6, R3, 0x1, 0x1f ;  /* 0x0c201f0003067f89 */ /* 0x000e6200000e0000 */
[----:B------:R-:W-:Y:S01]  /*14df0*/  SEL R2, R2, RZ, P1 ;  /* 0x000000ff02027207 */ /* 0x000fe20000800000 */
[----:B0-----:R-:W-:-:S05]  /*14e00*/  FADD.FTZ R7, R7, R4 ;  /* 0x0000000407077221 */ /* 0x001fca0000010000 */
[----:B------:R-:W0:Y:S01]  /*14e10*/  SHFL.BFLY PT, R10, R7, 0x1, 0x1f ;  /* 0x0c201f00070a7f89 */ /* 0x000e2200000e0000 */
[----:B-1----:R-:W-:Y:S01]  /*14e20*/  FADD.FTZ R8, R3, R6 ;  /* 0x0000000603087221 */ /* 0x002fe20000010000 */
[----:B------:R-:W-:Y:S01]  /*14e30*/  IMAD.MOV.U32 R6, RZ, RZ, RZ ;  /* 0x000000ffff067224 */ /* 0x000fe200078e00ff */
[----:B------:R-:W-:-:S03]  /*14e40*/  MOV R3, RZ ;  /* 0x000000ff00037202 */ /* 0x000fc60000000f00 */
[----:B------:R-:W-:-:S13]  /*14e50*/  FSETP.NE.FTZ.AND P2, PT, R8, RZ, PT ;  /* 0x000000ff0800720b */ /* 0x000fda0003f55000 */
[----:B------:R-:W1:Y:S01]  /*14e60*/  @P2 MUFU.RCP R6, R8 ;  /* 0x0000000800062308 */ /* 0x000e620000001000 */
[----:B------:R-:W-:Y:S01]  /*14e70*/  @P2 FMUL.FTZ R20, R20, 0.69314718246459960938 ;  /* 0x3f31721814142820 */ /* 0x000fe20000410000 */
[----:B0-----:R-:W-:Y:S01]  /*14e80*/  FADD.FTZ R10, R7, R10 ;  /* 0x0000000a070a7221 */ /* 0x001fe20000010000 */
[----:B------:R-:W-:-:S04]  /*14e90*/  IMAD.MOV.U32 R7, RZ, RZ, -0x800000 ;  /* 0xff800000ff077424 */ /* 0x000fc800078e00ff */
[----:B------:R-:W-:Y:S01]  /*14ea0*/  FSETP.NE.FTZ.AND P3, PT, R10, RZ, PT ;  /* 0x000000ff0a00720b */ /* 0x000fe20003f75000 */
[----:B------:R-:W0:Y:S01]  /*14eb0*/  @P2 MUFU.LG2 R23, R8 ;  /* 0x0000000800172308 */ /* 0x000e220000000c00 */
[-C--:B-1----:R-:W-:Y:S01]  /*14ec0*/  FMUL.FTZ R178, R120, R6.reuse ;  /* 0x0000000678b27220 */ /* 0x082fe20000410000 */
[-C--:B------:R-:W-:Y:S01]  /*14ed0*/  FMUL.FTZ R156, R32, R6.reuse ;  /* 0x00000006209c7220 */ /* 0x080fe20000410000 */
[----:B------:R-:W-:-:S09]  /*14ee0*/  FMUL.FTZ R24, R24, R6 ;  /* 0x0000000618187220 */ /* 0x000fd20000410000 */
[----:B------:R-:W1:Y:S01]  /*14ef0*/  @P3 MUFU.LG2 R120, R10 ;  /* 0x0000000a00783308 */ /* 0x000e620000000c00 */
[----:B------:R-:W-:Y:S01]  /*14f00*/  @P3 FMUL.FTZ R21, R21, 0.69314718246459960938 ;  /* 0x3f31721815153820 */ /* 0x000fe20000410000 */
[-C--:B------:R-:W-:Y:S01]  /*14f10*/  FMUL.FTZ R25, R25, R6.reuse ;  /* 0x0000000619197220 */ /* 0x080fe20000410000 */
[-C--:B------:R-:W-:Y:S01]  /*14f20*/  FMUL.FTZ R155, R28, R6.reuse ;  /* 0x000000061c9b7220 */ /* 0x080fe20000410000 */
[-C--:B------:R-:W-:Y:S01]  /*14f30*/  FMUL.FTZ R29, R29, R6.reuse ;  /* 0x000000061d1d7220 */ /* 0x080fe20000410000 */
[----:B0-----:R-:W-:Y:S01]  /*14f40*/  @P2 FMUL.FTZ R23, R23, 0.69314718246459960938 ;  /* 0x3f31721817172820 */ /* 0x001fe20000410000 */
[-C--:B------:R-:W-:Y:S01]  /*14f50*/  FMUL.FTZ R33, R33, R6.reuse ;  /* 0x0000000621217220 */ /* 0x080fe20000410000 */
[-C--:B------:R-:W-:Y:S01]  /*14f60*/  FMUL.FTZ R157, R36, R6.reuse ;  /* 0x00000006249d7220 */ /* 0x080fe20000410000 */
[----:B------:R-:W0:Y:S01]  /*14f70*/  @P3 MUFU.RCP R3, R10 ;  /* 0x0000000a00033308 */ /* 0x000e220000001000 */
        /* <DEDUP_REMOVED lines=61> */
[----:B------:R-:W-:Y:S01]  /*15350*/  FMUL.FTZ R35, R71, R3 ;  /* 0x0000000347237220 */ /* 0x000fe20000410000 */
[----:B------:R-:W-:-:S02]  /*15360*/  IMAD.MOV.U32 R6, RZ, RZ, -0x800000 ;  /* 0xff800000ff067424 */ /* 0x000fc400078e00ff */
[-C--:B------:R-:W-:Y:S01]  /*15370*/  FMUL.FTZ R26, R26, R3.reuse ;  /* 0x000000031a1a7220 */ /* 0x080fe20000410000 */
        /* <DEDUP_REMOVED lines=62> */
.L_x_2911:
[----:B------:R-:W-:Y:S05]  /*15760*/  WARPSYNC.ALL ;  /* 0x0000000000007948 */ /* 0x000fea0003800000 */
[----:B------:R-:W1:Y:S08]  /*15770*/  S2UR UR47, SR_CgaCtaId ;  /* 0x00000000002f79c3 */ /* 0x000e700000008800 */
[----:B------:R-:W-:Y:S06]  /*15780*/  BAR.SYNC.DEFER_BLOCKING 0x5, 0x180 ;  /* 0x0146000000007b1d */ /* 0x000fec0000010000 */
[----:B------:R-:W-:Y:S01]  /*15790*/  UMOV UR4, 0x400 ;  /* 0x0000040000047882 */ /* 0x000fe20000000000 */
[----:B------:R-:W-:Y:S01]  /*157a0*/  BSSY B0, `(.L_x_3028) ;  /* 0x00002f8000007945 */ /* 0x000fe20003800000 */
[----:B-1----:R-:W-:-:S06]  /*157b0*/  ULEA UR4, UR47, UR4, 0x18 ;  /* 0x000000042f047291 */ /* 0x002fcc000f8ec03f */
[----:B------:R-:W-:-:S05]  /*157c0*/  IMAD.U32 R23, RZ, RZ, UR4 ;  /* 0x00000004ff177e24 */ /* 0x000fca000f8e00ff */
[----:B------:R1:W2:Y:S01]  /*157d0*/  LDS.128 R120, [R23+0x228d0] ;  /* 0x0228d00017787984 */ /* 0x0002a20000000c00 */
[----:B------:R-:W-:Y:S06]  /*157e0*/  BAR.ARV 0x4, 0x180 ;  /* 0x0106000000007b1d */ /* 0x000fec0000002000 */
[----:B------:R-:W-:Y:S05]  /*157f0*/  @P0 BRA `(.L_x_3029) ;  /* 0x0000002000340947 */ /* 0x000fea0003800000 */
[----:B------:R-:W0:Y:S04]  /*15800*/  LDL R5, [R1+0x30] ;  /* 0x0000300001057983 */ /* 0x000e280000100800 */
[----:B------:R-:W3:Y:S01]  /*15810*/  LDL R184, [R1+0xc] ;  /* 0x00000c0001b87983 */ /* 0x000ee20000100800 */
[----:B------:R-:W4:Y:S01]  /*15820*/  S2R R0, SR_SWINHI ;  /* 0x0000000000007919 */ /* 0x000f220000002f00 */
[----:B------:R-:W-:Y:S05]  /*15830*/  WARPSYNC.ALL ;  /* 0x0000000000007948 */ /* 0x000fea0003800000 */
[----:B------:R-:W-:Y:S01]  /*15840*/  F2FP.F16.F32.PACK_AB R24, R25, R24 ;  /* 0x000000181918723e */ /* 0x000fe200000000ff */
[----:B------:R-:W-:Y:S01]  /*15850*/  ULDC.64 UR4, c[0x0][0xc00] ;  /* 0x0003000000047ab9 */ /* 0x000fe20000000a00 */
[----:B------:R-:W3:Y:S01]  /*15860*/  LDL R176, [R1+0x8] ;  /* 0x0000080001b07983 */ /* 0x000ee20000100800 */
[----:B------:R-:W-:-:S02]  /*15870*/  MOV R20, R23 ;  /* 0x0000001700147202 */ /* 0x000fc40000000f00 */
[----:B----4-:R-:W-:Y:S02]  /*15880*/  MOV R21, R0 ;  /* 0x0000000000157202 */ /* 0x010fe40000000f00 */
        /* <DEDUP_REMOVED lines=28> */
[----:B0-----:R-:W-:-:S03]  /*15a50*/  IMAD.WIDE R152, R5, 0x2, R20 ;  /* 0x0000000205987825 */ /* 0x001fc600078e0214 */
[C---:B------:R-:W-:Y:S02]  /*15a60*/  IADD3 R183, P2, R152.reuse, 0x40, RZ ;  /* 0x0000004098b77810 */ /* 0x040fe40007f5e0ff */
[----:B------:R-:W-:Y:S02]  /*15a70*/  IADD3 R185, P3, R152, 0x60, RZ ;  /* 0x0000006098b97810 */ /* 0x000fe40007f7e0ff */
[----:B------:R-:W-:Y:S02]  /*15a80*/  LOP3.LUT R46, R183, 0x380, RZ, 0xc0, !PT ;  /* 0x00000380b72e7812 */ /* 0x000fe400078ec0ff */
[----:B------:R-:W-:Y:S02]  /*15a90*/  LOP3.LUT R102, R185, 0x380, RZ, 0xc0, !PT ;  /* 0x00000380b9667812 */ /* 0x000fe400078ec0ff */
[----:B------:R-:W-:Y:S02]  /*15aa0*/  SHF.R.U64 R46, R46, 0x3, RZ ;  /* 0x000000032e2e7819 */ /* 0x000fe400000012ff */
[----:B------:R-:W-:-:S02]  /*15ab0*/  IADD3 R110, P5, R152, 0x4020, RZ ;  /* 0x00004020986e7810 */ /* 0x000fc40007fbe0ff */
[----:B------:R-:W-:Y:S02]  /*15ac0*/  SHF.R.U64 R102, R102, 0x3, RZ ;  /* 0x0000000366667819 */ /* 0x000fe400000012ff */
[C---:B------:R-:W-:Y:S02]  /*15ad0*/  IADD3 R181, P1, R152.reuse, 0x20, RZ ;  /* 0x0000002098b57810 */ /* 0x040fe40007f3e0ff */
[----:B------:R-:W-:Y:S02]  /*15ae0*/  IADD3 R114, P0, R152, 0x4040, RZ ;  /* 0x0000404098727810 */ /* 0x000fe40007f1e0ff */
[----:B------:R-:W-:Y:S02]  /*15af0*/  LOP3.LUT R46, R46, R183, RZ, 0x3c, !PT ;  /* 0x000000b72e2e7212 */ /* 0x000fe400078e3cff */
[----:B------:R-:W-:Y:S02]  /*15b00*/  IADD3 R106, P4, R152, 0x4000, RZ ;  /* 0x00004000986a7810 */ /* 0x000fe40007f9e0ff */
[----:B------:R-:W-:-:S02]  /*15b10*/  LOP3.LUT R102, R102, R185, RZ, 0x3c, !PT ;  /* 0x000000b966667212 */ /* 0x000fc400078e3cff */
[----:B------:R-:W-:Y:S02]  /*15b20*/  LOP3.LUT R183, R110, 0x380, RZ, 0xc0, !PT ;  /* 0x000003806eb77812 */ /* 0x000fe400078ec0ff */
[----:B------:R-:W-:Y:S02]  /*15b30*/  LOP3.LUT R42, R181, 0x380, RZ, 0xc0, !PT ;  /* 0x00000380b52a7812 */ /* 0x000fe400078ec0ff */
[----:B------:R-:W-:Y:S01]  /*15b40*/  LOP3.LUT R185, R114, 0x380, RZ, 0xc0, !PT ;  /* 0x0000038072b97812 */ /* 0x000fe200078ec0ff */
[--C-:B------:R-:W-:Y:S01]  /*15b50*/  IMAD.X R103, RZ, RZ, R153.reuse, P3 ;  /* 0x000000ffff677224 */ /* 0x100fe200018e0699 */
[----:B------:R-:W-:Y:S01]  /*15b60*/  SHF.R.U64 R183, R183, 0x3, RZ ;  /* 0x00000003b7b77819 */ /* 0x000fe200000012ff */
[----:B------:R-:W-:Y:S01]  /*15b70*/  IMAD.X R107, RZ, RZ, R153, P4 ;  /* 0x000000ffff6b7224 */ /* 0x000fe200020e0699 */
[----:B------:R-:W-:Y:S02]  /*15b80*/  IADD3 R130, P3, R152, 0x8020, RZ ;  /* 0x0000802098827810 */ /* 0x000fe40007f7e0ff */
[----:B------:R-:W-:-:S02]  /*15b90*/  SHF.R.U64 R42, R42, 0x3, RZ ;  /* 0x000000032a2a7819 */ /* 0x000fc400000012ff */
[----:B------:R-:W-:Y:S01]  /*15ba0*/  SHF.R.U64 R185, R185, 0x3, RZ ;  /* 0x00000003b9b97819 */ /* 0x000fe200000012ff */
[--C-:B------:R-:W-:Y:S01]  /*15bb0*/  IMAD.X R43, RZ, RZ, R153.reuse, P1 ;  /* 0x000000ffff2b7224 */ /* 0x100fe200008e0699 */
[C---:B------:R-:W-:Y:S01]  /*15bc0*/  IADD3 R134, P4, R152.reuse, 0x8040, RZ ;  /* 0x0000804098867810 */ /* 0x040fe20007f9e0ff */
[----:B------:R-:W-:Y:S01]  /*15bd0*/  IMAD.X R47, RZ, RZ, R153, P2 ;  /* 0x000000ffff2f7224 */ /* 0x000fe200010e0699 */
[C---:B------:R-:W-:Y:S02]  /*15be0*/  LOP3.LUT R39, R152.reuse, 0x380, RZ, 0xc0, !PT ;  /* 0x0000038098277812 */ /* 0x040fe400078ec0ff */
[C---:B------:R-:W-:Y:S02]  /*15bf0*/  IADD3 R118, P1, R152.reuse, 0x4060, RZ ;  /* 0x0000406098767810 */ /* 0x040fe40007f3e0ff */
[----:B------:R-:W-:Y:S02]  /*15c00*/  LOP3.LUT R110, R183, R110, RZ, 0x3c, !PT ;  /* 0x0000006eb76e7212 */ /* 0x000fe400078e3cff */
[----:B------:R-:W-:-:S02]  /*15c10*/  IADD3 R38, P2, R152, 0x8000, RZ ;  /* 0x0000800098267810 */ /* 0x000fc40007f5e0ff */
[----:B------:R-:W-:Y:S02]  /*15c20*/  LOP3.LUT R42, R42, R181, RZ, 0x3c, !PT ;  /* 0x000000b52a2a7212 */ /* 0x000fe400078e3cff */
[----:B------:R-:W-:Y:S02]  /*15c30*/  LOP3.LUT R114, R185, R114, RZ, 0x3c, !PT ;  /* 0x00000072b9727212 */ /* 0x000fe400078e3cff */
[----:B------:R-:W-:Y:S02]  /*15c40*/  LOP3.LUT R183, R130, 0x380, RZ, 0xc0, !PT ;  /* 0x0000038082b77812 */ /* 0x000fe400078ec0ff */
[----:B------:R-:W-:Y:S02]  /*15c50*/  LOP3.LUT R181, R106, 0x380, RZ, 0xc0, !PT ;  /* 0x000003806ab57812 */ /* 0x000fe400078ec0ff */
[----:B------:R-:W-:Y:S01]  /*15c60*/  LOP3.LUT R185, R134, 0x380, RZ, 0xc0, !PT ;  /* 0x0000038086b97812 */ /* 0x000fe200078ec0ff */
[--C-:B------:R-:W-:Y:S01]  /*15c70*/  IMAD.X R119, RZ, RZ, R153.reuse, P1 ;  /* 0x000000ffff777224 */ /* 0x100fe200008e0699 */
[----:B------:R-:W-:Y:S01]  /*15c80*/  SHF.R.U64 R39, R39, 0x3, RZ ;  /* 0x0000000327277819 */ /* 0x000fe200000012ff */
[--C-:B------:R-:W-:Y:S01]  /*15c90*/  IMAD.X R111, RZ, RZ, R153.reuse, P5 ;  /* 0x000000ffff6f7224 */ /* 0x100fe200028e0699 */
[----:B------:R-:W-:Y:S01]  /*15ca0*/  SHF.R.U64 R183, R183, 0x3, RZ ;  /* 0x00000003b7b77819 */ /* 0x000fe200000012ff */
[--C-:B------:R-:W-:Y:S01]  /*15cb0*/  IMAD.X R115, RZ, RZ, R153.reuse, P0 ;  /* 0x000000ffff737224 */ /* 0x100fe200000e0699 */
[----:B-----5:R-:W-:Y:S01]  /*15cc0*/  IADD3 R30, P1, R152, 0xc020, RZ ;  /* 0x0000c020981e7810 */ /* 0x020fe20007f3e0ff */
[--C-:B------:R-:W-:Y:S01]  /*15cd0*/  IMAD.X R127, RZ, RZ, R153.reuse, P2 ;  /* 0x000000ffff7f7224 */ /* 0x100fe200010e0699 */
[----:B------:R-:W-:Y:S01]  /*15ce0*/  SHF.R.U64 R181, R181, 0x3, RZ ;  /* 0x00000003b5b57819 */ /* 0x000fe200000012ff */
[----:B------:R-:W-:Y:S01]  /*15cf0*/  IMAD.X R131, RZ, RZ, R153, P3 ;  /* 0x000000ffff837224 */ /* 0x000fe200018e0699 */
[----:B------:R-:W-:-:S02]  /*15d00*/  SHF.R.U64 R185, R185, 0x3, RZ ;  /* 0x00000003b9b97819 */ /* 0x000fc400000012ff */
[C---:B--2---:R-:W-:Y:S02]  /*15d10*/  IADD3 R120, P5, R152.reuse, 0x8060, RZ ;  /* 0x0000806098787810 */ /* 0x044fe40007fbe0ff */
[C---:B------:R-:W-:Y:S02]  /*15d20*/  IADD3 R0, P0, R152.reuse, 0xc000, RZ ;  /* 0x0000c00098007810 */ /* 0x040fe40007f1e0ff */
[C---:B------:R-:W-:Y:S02]  /*15d30*/  IADD3 R34, P2, R152.reuse, 0xc040, RZ ;  /* 0x0000c04098227810 */ /* 0x040fe40007f5e0ff */
[----:B------:R-:W-:Y:S02]  /*15d40*/  IADD3 R5, P3, R152, 0xc060, RZ ;  /* 0x0000c06098057810 */ /* 0x000fe40007f7e0ff */
[----:B------:R-:W-:Y:S02]  /*15d50*/  LOP3.LUT R152, R39, R152, RZ, 0x3c, !PT ;  /* 0x0000009827987212 */ /* 0x000fe400078e3cff */
[----:B------:R-:W-:-:S02]  /*15d60*/  LOP3.LUT R130, R183, R130, RZ, 0x3c, !PT ;  /* 0x00000082b7827212 */ /* 0x000fc400078e3cff */
[----:B------:R-:W-:Y:S02]  /*15d70*/  LOP3.LUT R187, R118, 0x380, RZ, 0xc0, !PT ;  /* 0x0000038076bb7812 */ /* 0x000fe400078ec0ff */
[----:B------:R-:W-:Y:S02]  /*15d80*/  LOP3.LUT R106, R181, R106, RZ, 0x3c, !PT ;  /* 0x0000006ab56a7212 */ /* 0x000fe400078e3cff */
[----:B------:R-:W-:Y:S02]  /*15d90*/  LOP3.LUT R134, R185, R134, RZ, 0x3c, !PT ;  /* 0x00000086b9867212 */ /* 0x000fe400078e3cff */
        /* <DEDUP_REMOVED lines=8> */
[----:B------:R-:W-:Y:S01]  /*15e20*/  MOV R42, R42 ;  /* 0x0000002a002a7202 */ /* 0x000fe20000000f00 */
[----:B------:R0:W-:Y:S01]  /*15e30*/  STSM.16.M88.4 [R152], R24 ;  /* 0x0000001898007844 */ /* 0x0001e20000000200 */
[----:B------:R-:W-:-:S02]  /*15e40*/  MOV R46, R46 ;  /* 0x0000002e002e7202 */ /* 0x000fc40000000f00 */
[----:B------:R-:W-:Y:S02]  /*15e50*/  LOP3.LUT R118, R187, R118, RZ, 0x3c, !PT ;  /* 0x00000076bb767212 */ /* 0x000fe400078e3cff */
[----:B------:R-:W-:Y:S02]  /*15e60*/  LOP3.LUT R146, R183, R30, RZ, 0x3c, !PT ;  /* 0x0000001eb7927212 */ /* 0x000fe400078e3cff */
[----:B------:R-:W-:Y:S01]  /*15e70*/  MOV R102, R102 ;  /* 0x0000006600667202 */ /* 0x000fe20000000f00 */
[----:B------:R2:W-:Y:S01]  /*15e80*/  STSM.16.M88.4 [R42], R8 ;  /* 0x000000082a007844 */ /* 0x0005e20000000200 */
[----:B------:R-:W-:Y:S02]  /*15e90*/  LOP3.LUT R126, R181, R38, RZ, 0x3c, !PT ;  /* 0x00000026b57e7212 */ /* 0x000fe400078e3cff */
[----:B------:R-:W-:Y:S02]  /*15ea0*/  LOP3.LUT R150, R185, R34, RZ, 0x3c, !PT ;  /* 0x00000022b9967212 */ /* 0x000fe400078e3cff */
[----:B------:R-:W-:-:S02]  /*15eb0*/  MOV R106, R106 ;  /* 0x0000006a006a7202 */ /* 0x000fc40000000f00 */
[----:B------:R-:W-:Y:S02]  /*15ec0*/  F2FP.F16.F32.PACK_AB R30, R61, R163 ;  /* 0x000000a33d1e723e */ /* 0x000fe400000000ff */
[----:B0-----:R-:W-:Y:S02]  /*15ed0*/  F2FP.F16.F32.PACK_AB R24, R49, R160 ;  /* 0x000000a03118723e */ /* 0x001fe400000000ff */
[----:B------:R-:W-:Y:S02]  /*15ee0*/  F2FP.F16.F32.PACK_AB R25, R51, R50 ;  /* 0x000000323319723e */ /* 0x000fe400000000ff */
[----:B------:R-:W-:Y:S02]  /*15ef0*/  F2FP.F16.F32.PACK_AB R26, R53, R161 ;  /* 0x000000a1351a723e */ /* 0x000fe400000000ff */
[----:B------:R-:W-:Y:S01]  /*15f00*/  F2FP.F16.F32.PACK_AB R27, R55, R54 ;  /* 0x00000036371b723e */ /* 0x000fe200000000ff */
[----:B------:R0:W-:Y:S01]  /*15f10*/  STSM.16.M88.4 [R46], R12 ;  /* 0x0000000c2e007844 */ /* 0x0001e20000000200 */
[----:B------:R-:W-:-:S02]  /*15f20*/  LOP3.LUT R38, R5, 0x380, RZ, 0xc0, !PT ;  /* 0x0000038005267812 */ /* 0x000fc400078ec0ff */
[----:B------:R-:W-:Y:S02]  /*15f30*/  MOV R110, R110 ;  /* 0x0000006e006e7202 */ /* 0x000fe40000000f00 */
[----:B------:R-:W-:Y:S02]  /*15f40*/  F2FP.F16.F32.PACK_AB R34, R69, R164 ;  /* 0x000000a44522723e */ /* 0x000fe400000000ff */
[----:B------:R-:W-:Y:S02]  /*15f50*/  MOV R114, R114 ;  /* 0x0000007200727202 */ /* 0x000fe40000000f00 */
[----:B--2---:R-:W-:Y:S02]  /*15f60*/  F2FP.F16.F32.PACK_AB R8, R73, R165 ;  /* 0x000000a54908723e */ /* 0x004fe400000000ff */
[----:B------:R-:W-:Y:S02]  /*15f70*/  F2FP.F16.F32.PACK_AB R9, R75, R74 ;  /* 0x0000004a4b09723e */ /* 0x000fe400000000ff */
[----:B------:R-:W-:-:S02]  /*15f80*/  F2FP.F16.F32.PACK_AB R10, R77, R166 ;  /* 0x000000a64d0a723e */ /* 0x000fc400000000ff */
[----:B------:R-:W-:Y:S01]  /*15f90*/  F2FP.F16.F32.PACK_AB R11, R79, R78 ;  /* 0x0000004e4f0b723e */ /* 0x000fe200000000ff */
[----:B------:R-:W-:Y:S01]  /*15fa0*/  STSM.16.M88.4 [R102], R24 ;  /* 0x0000001866007844 */ /* 0x000fe20000000200 */
[----:B------:R-:W-:Y:S02]  /*15fb0*/  MOV R118, R118 ;  /* 0x0000007600767202 */ /* 0x000fe40000000f00 */
[----:B0-----:R-:W-:Y:S02]  /*15fc0*/  F2FP.F16.F32.PACK_AB R12, R81, R167 ;  /* 0x000000a7510c723e */ /* 0x001fe400000000ff */
[----:B------:R-:W-:Y:S02]  /*15fd0*/  F2FP.F16.F32.PACK_AB R13, R83, R82 ;  /* 0x00000052530d723e */ /* 0x000fe400000000ff */
[----:B------:R-:W-:Y:S02]  /*15fe0*/  F2FP.F16.F32.PACK_AB R14, R85, R168 ;  /* 0x000000a8550e723e */ /* 0x000fe400000000ff */
[----:B------:R-:W-:Y:S01]  /*15ff0*/  F2FP.F16.F32.PACK_AB R15, R87, R86 ;  /* 0x00000056570f723e */ /* 0x000fe200000000ff */
[----:B------:R-:W-:Y:S01]  /*16000*/  STSM.16.M88.4 [R106], R28 ;  /* 0x0000001c6a007844 */ /* 0x000fe20000000200 */
[----:B------:R-:W-:-:S03]  /*16010*/  SHF.R.U64 R38, R38, 0x3, RZ ;  /* 0x0000000326267819 */ /* 0x000fc600000012ff */
[----:B------:R-:W-:Y:S01]  /*16020*/  STSM.16.M88.4 [R110], R32 ;  /* 0x000000206e007844 */ /* 0x000fe20000000200 */
[----:B------:R-:W-:-:S03]  /*16030*/  LOP3.LUT R38, R38, R5, RZ, 0x3c, !PT ;  /* 0x0000000526267212 */ /* 0x000fc600078e3cff */
[----:B------:R-:W-:Y:S01]  /*16040*/  STSM.16.M88.4 [R114], R8 ;  /* 0x0000000872007844 */ /* 0x000fe20000000200 */
[----:B------:R-:W-:-:S03]  /*16050*/  IMAD.X R143, RZ, RZ, R153, P0 ;  /* 0x000000ffff8f7224 */ /* 0x000fc600000e0699 */
[----:B------:R0:W-:Y:S01]  /*16060*/  STSM.16.M88.4 [R118], R12 ;  /* 0x0000000c76007844 */ /* 0x0001e20000000200 */
[----:B------:R-:W-:Y:S01]  /*16070*/  ISETP.NE.U32.AND P0, PT, RZ, UR4, PT ;  /* 0x00000004ff007c0c */ /* 0x000fe2000bf05070 */
[----:B------:R-:W-:Y:S01]  /*16080*/  IMAD.X R151, RZ, RZ, R153, P2 ;  /* 0x000000ffff977224 */ /* 0x000fe200010e0699 */
[----:B------:R-:W-:Y:S02]  /*16090*/  LOP3.LUT R187, R120, 0x380, RZ, 0xc0, !PT ;  /* 0x0000038078bb7812 */ /* 0x000fe400078ec0ff */
[----:B------:R-:W-:Y:S01]  /*160a0*/  ISETP.NE.AND.EX P0, PT, RZ, UR5, PT, P0 ;  /* 0x00000005ff007c0c */ /* 0x000fe2000bf05300 */
[----:B------:R-:W-:Y:S01]  /*160b0*/  ULDC.64 UR4, c[0x0][0xc08] ;  /* 0x0003020000047ab9 */ /* 0x000fe20000000a00 */
[----:B0-----:R-:W-:Y:S02]  /*160c0*/  F2FP.F16.F32.PACK_AB R12, R4, R178 ;  /* 0x000000b2040c723e */ /* 0x001fe400000000ff */
[----:B------:R-:W3:Y:S01]  /*160d0*/  LDC.64 R4, c[0x0][0xc00] ;  /* 0x00030000ff047b82 */ /* 0x000ee20000000a00 */
[----:B------:R-:W-:-:S02]  /*160e0*/  ISETP.NE.U32.AND P2, PT, RZ, UR4, PT ;  /* 0x00000004ff007c0c */ /* 0x000fc4000bf45070 */
[----:B------:R-:W-:Y:S01]  /*160f0*/  LOP3.LUT R181, R0, 0x380, RZ, 0xc0, !PT ;  /* 0x0000038000b57812 */ /* 0x000fe200078ec0ff */
[--C-:B------:R-:W-:Y:S01]  /*16100*/  IMAD.X R39, RZ, RZ, R153.reuse, P3 ;  /* 0x000000ffff277224 */ /* 0x100fe200018e0699 */
[----:B------:R-:W-:Y:S01]  /*16110*/  SHF.R.U64 R187, R187, 0x3, RZ ;  /* 0x00000003bbbb7819 */ /* 0x000fe200000012ff */
[--C-:B------:R-:W-:Y:S01]  /*16120*/  IMAD.X R135, RZ, RZ, R153.reuse, P4 ;  /* 0x000000ffff877224 */ /* 0x100fe200020e0699 */
[----:B------:R-:W-:Y:S01]  /*16130*/  ISETP.NE.AND.EX P2, PT, RZ, UR5, PT, P2 ;  /* 0x00000005ff007c0c */ /* 0x000fe2000bf45320 */
[----:B------:R-:W-:Y:S01]  /*16140*/  IMAD.X R139, RZ, RZ, R153, P5 ;  /* 0x000000ffff8b7224 */ /* 0x000fe200028e0699 */
[----:B------:R-:W-:Y:S02]  /*16150*/  SHF.R.U64 R181, R181, 0x3, RZ ;  /* 0x00000003b5b57819 */ /* 0x000fe400000012ff */
[----:B------:R-:W-:Y:S02]  /*16160*/  LOP3.LUT R138, R187, R120, RZ, 0x3c, !PT ;  /* 0x00000078bb8a7212 */ /* 0x000fe400078e3cff */
[----:B------:R-:W-:-:S02]  /*16170*/  MOV R126, R126 ;  /* 0x0000007e007e7202 */ /* 0x000fc40000000f00 */
[----:B------:R-:W-:Y:S02]  /*16180*/  F2FP.F16.F32.PACK_AB R24, R89, R169 ;  /* 0x000000a95918723e */ /* 0x000fe400000000ff */
[----:B------:R-:W-:Y:S02]  /*16190*/  F2FP.F16.F32.PACK_AB R25, R91, R90 ;  /* 0x0000005a5b19723e */ /* 0x000fe400000000ff */
[----:B------:R-:W-:Y:S02]  /*161a0*/  F2FP.F16.F32.PACK_AB R26, R93, R170 ;  /* 0x000000aa5d1a723e */ /* 0x000fe400000000ff */
[----:B------:R-:W-:Y:S01]  /*161b0*/  F2FP.F16.F32.PACK_AB R27, R95, R94 ;  /* 0x0000005e5f1b723e */ /* 0x000fe200000000ff */
[----:B------:R-:W-:Y:S01]  /*161c0*/  IMAD.X R147, RZ, RZ, R153, P1 ;  /* 0x000000ffff937224 */ /* 0x000fe200008e0699 */
[----:B------:R-:W-:Y:S02]  /*161d0*/  MOV R130, R130 ;  /* 0x0000008200827202 */ /* 0x000fe40000000f00 */
[----:B------:R-:W-:-:S02]  /*161e0*/  MOV R41, R38 ;  /* 0x0000002600297202 */ /* 0x000fc40000000f00 */
[----:B------:R-:W-:Y:S02]  /*161f0*/  LOP3.LUT R142, R181, R0, RZ, 0x3c, !PT ;  /* 0x00000000b58e7212 */ /* 0x000fe400078e3cff */
[----:B------:R-:W-:Y:S02]  /*16200*/  MOV R134, R134 ;  /* 0x0000008600867202 */ /* 0x000fe40000000f00 */
[----:B------:R-:W-:Y:S02]  /*16210*/  F2FP.F16.F32.PACK_AB R38, R109, R174 ;  /* 0x000000ae6d26723e */ /* 0x000fe400000000ff */
[----:B------:R-:W-:Y:S02]  /*16220*/  F2FP.F16.F32.PACK_AB R39, R56, R52 ;  /* 0x000000343827723e */ /* 0x000fe400000000ff */
[----:B------:R-:W-:Y:S02]  /*16230*/  MOV R0, R138 ;  /* 0x0000008a00007202 */ /* 0x000fe40000000f00 */
[----:B------:R-:W-:-:S02]  /*16240*/  F2FP.F16.F32.PACK_AB R8, R113, R175 ;  /* 0x000000af7108723e */ /* 0x000fc400000000ff */
[----:B------:R-:W-:Y:S02]  /*16250*/  F2FP.F16.F32.PACK_AB R9, R63, R60 ;  /* 0x0000003c3f09723e */ /* 0x000fe400000000ff */
[----:B------:R-:W-:Y:S02]  /*16260*/  F2FP.F16.F32.PACK_AB R10, R117, R177 ;  /* 0x000000b1750a723e */ /* 0x000fe400000000ff */
[----:B------:R-:W-:Y:S01]  /*16270*/  F2FP.F16.F32.PACK_AB R11, R71, R68 ;  /* 0x00000044470b723e */ /* 0x000fe200000000ff */
[----:B------:R0:W-:Y:S01]  /*16280*/  STSM.16.M88.4 [R126], R24 ;  /* 0x000000187e007844 */ /* 0x0001e20000000200 */
[----:B------:R-:W-:Y:S02]  /*16290*/  MOV R142, R142 ;  /* 0x0000008e008e7202 */ /* 0x000fe40000000f00 */
[----:B------:R-:W-:Y:S01]  /*162a0*/  F2FP.F16.F32.PACK_AB R13, R76, R72 ;  /* 0x000000484c0d723e */ /* 0x000fe200000000ff */
[----:B------:R-:W-:Y:S01]  /*162b0*/  STSM.16.M88.4 [R130], R64 ;  /* 0x0000004082007844 */ /* 0x000fe20000000200 */
[----:B------:R-:W-:-:S02]  /*162c0*/  F2FP.F16.F32.PACK_AB R14, R125, R179 ;  /* 0x000000b37d0e723e */ /* 0x000fc400000000ff */
[----:B------:R-:W-:Y:S01]  /*162d0*/  F2FP.F16.F32.PACK_AB R15, R84, R80 ;  /* 0x00000050540f723e */ /* 0x000fe200000000ff */
[----:B------:R-:W-:Y:S01]  /*162e0*/  STSM.16.M88.4 [R134], R36 ;  /* 0x0000002486007844 */ /* 0x000fe20000000200 */
[----:B------:R-:W-:Y:S02]  /*162f0*/  MOV R146, R146 ;  /* 0x0000009200927202 */ /* 0x000fe40000000f00 */
[----:B------:R-:W-:Y:S01]  /*16300*/  F2FP.F16.F32.PACK_AB R181, R92, R88 ;  /* 0x000000585cb5723e */ /* 0x000fe200000000ff */
[----:B------:R3:W-:Y:S01]  /*16310*/  STSM.16.M88.4 [R0], R8 ;  /* 0x0000000800007844 */ /* 0x0007e20000000200 */
[----:B------:R-:W-:Y:S02]  /*16320*/  F2FP.F16.F32.PACK_AB R183, R100, R96 ;  /* 0x0000006064b7723e */ /* 0x000fe400000000ff */
[----:B------:R-:W-:Y:S02]  /*16330*/  MOV R150, R150 ;  /* 0x0000009600967202 */ /* 0x000fe40000000f00 */
[----:B------:R-:W-:-:S02]  /*16340*/  F2FP.F16.F32.PACK_AB R138, R141, R140 ;  /* 0x0000008c8d8a723e */ /* 0x000fc400000000ff */
[----:B------:R-:W-:Y:S02]  /*16350*/  F2FP.F16.F32.PACK_AB R139, R116, R112 ;  /* 0x00000070748b723e */ /* 0x000fe400000000ff */
[----:B0-----:R-:W-:Y:S02]  /*16360*/  F2FP.F16.F32.PACK_AB R24, R145, R144 ;  /* 0x000000909118723e */ /* 0x001fe400000000ff */
[----:B------:R-:W-:Y:S02]  /*16370*/  F2FP.F16.F32.PACK_AB R25, R128, R124 ;  /* 0x0000007c8019723e */ /* 0x000fe400000000ff */
[----:B------:R-:W-:Y:S02]  /*16380*/  F2FP.F16.F32.PACK_AB R26, R149, R148 ;  /* 0x00000094951a723e */ /* 0x000fe400000000ff */
[----:B------:R-:W-:Y:S01]  /*16390*/  F2FP.F16.F32.PACK_AB R27, R3, R154 ;  /* 0x0000009a031b723e */ /* 0x000fe200000000ff */
[----:B---3--:R-:W-:Y:S01]  /*163a0*/  IMAD.WIDE R8, R184, 0x4, R4 ;  /* 0x00000004b8087825 */ /* 0x008fe200078e0204 */
[----:B------:R0:W-:Y:S01]  /*163b0*/  STSM.16.M88.4 [R142], R12 ;  /* 0x0000000c8e007844 */ /* 0x0001e20000000200 */
[----:B------:R-:W2:Y:S03]  /*163c0*/  @P2 LDC.64 R4, c[0x0][0xc08] ;  /* 0x00030200ff042b82 */ /* 0x000ea60000000a00 */
[----:B------:R3:W-:Y:S04]  /*163d0*/  STSM.16.M88.4 [R146], R180 ;  /* 0x000000b492007844 */ /* 0x0007e80000000200 */
[----:B------:R3:W-:Y:S01]  /*163e0*/  STSM.16.M88.4 [R150], R136 ;  /* 0x0000008896007844 */ /* 0x0007e20000000200 */
[----:B------:R-:W-:Y:S01]  /*163f0*/  ULDC UR4, c[0x0][0xa88] ;  /* 0x0002a20000047ab9 */ /* 0x000fe20000000800 */
[----:B------:R-:W-:Y:S01]  /*16400*/  IMAD.MOV.U32 R76, RZ, RZ, RZ ;  /* 0x000000ffff4c7224 */ /* 0x000fe200078e00ff */
[----:B------:R-:W4:Y:S01]  /*16410*/  LDC R3, c[0x0][0xbe8] ;  /* 0x0002fa00ff037b82 */ /* 0x000f220000000800 */
[----:B------:R3:W-:Y:S07]  /*16420*/  STSM.16.M88.4 [R41], R24 ;  /* 0x0000001829007844 */ /* 0x0007ee0000000200 */
[----:B------:R-:W-:Y:S01]  /*16430*/  BAR.SYNC.DEFER_BLOCKING 0x1, 0x100 ;  /* 0x0044000000007b1d */ /* 0x000fe20000010000 */
[----:B------:R-:W-:-:S02]  /*16440*/  IMAD.U32 R10, RZ, RZ, UR4 ;  /* 0x00000004ff0a7e24 */ /* 0x000fc4000f8e00ff */
[----:B--2---:R-:W-:-:S03]  /*16450*/  @P2 IMAD.WIDE R4, R184, 0x4, R4 ;  /* 0x00000004b8042825 */ /* 0x004fc600078e0204 */
[----:B------:R3:W5:Y:S04]  /*16460*/  @P0 LDG.E R76, desc[UR52][R8.64] ;  /* 0x00000034084c0981 */ /* 0x000768000c1e1900 */
[----:B------:R3:W5:Y:S01]  /*16470*/  @P2 LDG.E R10, desc[UR52][R4.64] ;  /* 0x00000034040a2981 */ /* 0x000762000c1e1900 */
[----:B----4-:R-:W-:-:S13]  /*16480*/  ISETP.NE.AND P1, PT, R3, 0x1, PT ;  /* 0x000000010300780c */ /* 0x010fda0003f25270 */
[----:B0-----:R-:W0:Y:S08]  /*16490*/  @P1 LDC R12, c[0x0][0xbec] ;  /* 0x0002fb00ff0c1b82 */ /* 0x001e300000000800 */
[----:B------:R-:W2:Y:S01]  /*164a0*/  @P1 LDC R13, c[0x0][0xbf0] ;  /* 0x0002fc00ff0d1b82 */ /* 0x000ea20000000800 */
[----:B------:R-:W-:Y:S01]  /*164b0*/  SHF.R.S32.HI R78, RZ, 0x1f, R176 ;  /* 0x0000001fff4e7819 */ /* 0x000fe200000114b0 */
[----:B---3--:R-:W-:Y:S06]  /*164c0*/  @P2 BRA `(.L_x_3030) ;  /* 0x0000000000102947 */ /* 0x008fec0003800000 */
[----:B------:R-:W-:Y:S05]  /*164d0*/  @!P0 BRA `(.L_x_3030) ;  /* 0x00000000000c8947 */ /* 0x000fea0003800000 */
[----:B------:R-:W3:Y:S04]  /*164e0*/  LDG.E R5, desc[UR52][R8.64] ;  /* 0x0000003408057981 */ /* 0x000ee8000c1e1900 */
[----:B-----5:R-:W3:Y:S02]  /*164f0*/  LDG.E R10, desc[UR52][R8.64+0x4] ;  /* 0x00000434080a7981 */ /* 0x020ee4000c1e1900 */
[----:B---3--:R-:W-:-:S07]  /*16500*/  IMAD.IADD R10, R10, 0x1, -R5 ;  /* 0x000000010a0a7824 */ /* 0x008fce00078e0a05 */
.L_x_3030:
[----:B------:R-:W3:Y:S01]  /*16510*/  S2R R24, SR_TID.X ;  /* 0x0000000000187919 */ /* 0x000ee20000002100 */
[----:B------:R-:W-:Y:S01]  /*16520*/  ULDC.64 UR4, c[0x0][0xb90] ;  /* 0x0002e40000047ab9 */ /* 0x000fe20000000a00 */
[----:B------:R-:W-:Y:S01]  /*16530*/  IMAD.IADD R15, R226, 0x1, R218 ;  /* 0x00000001e20f7824 */ /* 0x000fe200078e02da */
[----:B-----5:R-:W-:Y:S01]  /*16540*/  SHF.R.S32.HI R77, RZ, 0x1f, R76 ;  /* 0x0000001fff4d7819 */ /* 0x020fe2000001144c */
[----:B------:R-:W-:Y:S01]  /*16550*/  IMAD R0, R78, UR4, RZ ;  /* 0x000000044e007c24 */ /* 0x000fe2000f8e02ff */
[----:B------:R-:W-:Y:S01]  /*16560*/  SHF.R.S32.HI R80, RZ, 0x1f, R184 ;  /* 0x0000001fff507819 */ /* 0x000fe200000114b8 */
[----:B------:R-:W-:Y:S01]  /*16570*/  IMAD.MOV.U32 R9, RZ, RZ, R15 ;  /* 0x000000ffff097224 */ /* 0x000fe200078e000f */
[----:B------:R-:W-:Y:S01]  /*16580*/  SEL R81, R184, RZ, !P0 ;  /* 0x000000ffb8517207 */ /* 0x000fe20004000000 */
[----:B------:R-:W-:Y:S01]  /*16590*/  IMAD R11, R176, UR5, R0 ;  /* 0x00000005b00b7c24 */ /* 0x000fe2000f8e0200 */
[----:B------:R-:W-:Y:S01]  /*165a0*/  SEL R80, R80, RZ, !P0 ;  /* 0x000000ff50507207 */ /* 0x000fe20004000000 */
[----:B0-----:R-:W-:Y:S01]  /*165b0*/  @P1 IMAD.HI.U32 R0, R15, R12, RZ ;  /* 0x0000000c0f001227 */ /* 0x001fe200078e00ff */
[----:B------:R-:W0:Y:S03]  /*165c0*/  @P1 LDC R85, c[0x0][0xbec] ;  /* 0x0002fb00ff551b82 */ /* 0x000e260000000800 */
[----:B------:R-:W-:Y:S01]  /*165d0*/  IMAD.WIDE.U32 R4, R176, UR4, R76 ;  /* 0x00000004b0047c25 */ /* 0x000fe2000f8e004c */
[----:B--2---:R-:W-:Y:S01]  /*165e0*/  @P1 SHF.R.U32.HI R9, RZ, R13, R0 ;  /* 0x0000000dff091219 */ /* 0x004fe20000011600 */
[----:B------:R-:W-:-:S02]  /*165f0*/  ULDC.64 UR4, c[0x0][0xb98] ;  /* 0x0002e60000047ab9 */ /* 0x000fc40000000a00 */
[----:B------:R-:W-:Y:S01]  /*16600*/  IMAD.IADD R5, R5, 0x1, R11 ;  /* 0x0000000105057824 */ /* 0x000fe200078e020b */
[----:B------:R-:W2:Y:S01]  /*16610*/  @P1 LDC R87, c[0x0][0xbf0] ;  /* 0x0002fc00ff571b82 */ /* 0x000ea20000000800 */
[----:B------:R-:W-:Y:S02]  /*16620*/  IMAD.MOV R0, RZ, RZ, -R9 ;  /* 0x000000ffff007224 */ /* 0x000fe400078e0a09 */
[----:B------:R-:W-:-:S04]  /*16630*/  IMAD.WIDE.U32 R4, R81, UR4, R4 ;  /* 0x0000000451047c25 */ /* 0x000fc8000f8e0004 */
[----:B------:R-:W-:Y:S01]  /*16640*/  IMAD R11, R3, R0, R15 ;  /* 0x00000000030b7224 */ /* 0x000fe200078e020f */
[----:B------:R-:W-:Y:S01]  /*16650*/  SHF.R.S32.HI R15, RZ, 0x1f, R9 ;  /* 0x0000001fff0f7819 */ /* 0x000fe20000011409 */
[----:B------:R-:W-:Y:S01]  /*16660*/  IMAD R83, R10, R3, RZ ;  /* 0x000000030a537224 */ /* 0x000fe200078e02ff */
[----:B------:R-:W-:Y:S01]  /*16670*/  IADD3 R4, P2, R9, R4, RZ ;  /* 0x0000000409047210 */ /* 0x000fe20007f5e0ff */
[----:B---3--:R-:W-:-:S05]  /*16680*/  VIADD R24, R24, 0xffffff80 ;  /* 0xffffff8018187836 */ /* 0x008fca0000000000 */
[----:B------:R-:W-:-:S04]  /*16690*/  SHF.R.S32.HI R8, RZ, 0x1f, R24 ;  /* 0x0000001fff087819 */ /* 0x000fc80000011418 */
[CC--:B------:R-:W-:Y:S02]  /*166a0*/  LEA.HI R12, R8.reuse, R24.reuse, RZ, 0x7 ;  /* 0x00000018080c7211 */ /* 0x0c0fe400078f38ff */
[----:B------:R-:W-:Y:S02]  /*166b0*/  LEA.HI R79, R8, R24, RZ, 0x3 ;  /* 0x00000018084f7211 */ /* 0x000fe400078f18ff */
[----:B------:R-:W-:Y:S02]  /*166c0*/  LOP3.LUT R8, R12, 0xffffff80, RZ, 0xc0, !PT ;  /* 0xffffff800c087812 */ /* 0x000fe400078ec0ff */
[----:B------:R-:W-:Y:S02]  /*166d0*/  LOP3.LUT R82, R79, 0xfffffff8, RZ, 0xc0, !PT ;  /* 0xfffffff84f527812 */ /* 0x000fe400078ec0ff */
[----:B------:R-:W-:Y:S01]  /*166e0*/  SHF.R.S32.HI R79, RZ, 0x3, R79 ;  /* 0x00000003ff4f7819 */ /* 0x000fe2000001144f */
[----:B------:R-:W-:Y:S02]  /*166f0*/  IMAD.IADD R14, R24, 0x1, -R8 ;  /* 0x00000001180e7824 */ /* 0x000fe400078e0a08 */
[----:B------:R-:W-:-:S02]  /*16700*/  IMAD R8, R80, UR4, RZ ;  /* 0x0000000450087c24 */ /* 0x000fc4000f8e02ff */
[----:B------:R-:W-:Y:S01]  /*16710*/  IMAD.IADD R82, R24, 0x1, -R82 ;  /* 0x0000000118527824 */ /* 0x000fe200078e0a52 */
[----:B------:R-:W-:Y:S01]  /*16720*/  SHF.R.S32.HI R25, RZ, 0x1f, R14 ;  /* 0x0000001fff197819 */ /* 0x000fe2000001140e */
[----:B------:R-:W-:Y:S01]  /*16730*/  IMAD R8, R81, UR5, R8 ;  /* 0x0000000551087c24 */ /* 0x000fe2000f8e0208 */
[----:B------:R-:W-:Y:S01]  /*16740*/  ULDC.64 UR4, c[0x0][0xb88] ;  /* 0x0002e20000047ab9 */ /* 0x000fe20000000a00 */
[----:B------:R-:W-:Y:S01]  /*16750*/  IMAD.SHL.U32 R0, R82, 0x8, RZ ;  /* 0x0000000852007824 */ /* 0x000fe200078e00ff */
[----:B------:R-:W-:Y:S02]  /*16760*/  LEA.HI R24, R25, R14, RZ, 0x2 ;  /* 0x0000000e19187211 */ /* 0x000fe400078f10ff */
[----:B------:R-:W-:Y:S01]  /*16770*/  IADD3.X R5, R15, R5, R8, P2, !PT ;  /* 0x000000050f057210 */ /* 0x000fe200017fe408 */
[----:B------:R-:W-:Y:S01]  /*16780*/  IMAD R13, R79, 0x40, R0 ;  /* 0x000000404f0d7824 */ /* 0x000fe200078e0200 */
[----:B------:R-:W-:Y:S02]  /*16790*/  SHF.R.S32.HI R8, RZ, 0x1f, R11 ;  /* 0x0000001fff087819 */ /* 0x000fe4000001140b */
[----:B------:R-:W-:Y:S01]  /*167a0*/  SHF.R.S32.HI R26, RZ, 0x2, R24 ;  /* 0x00000002ff1a7819 */ /* 0x000fe20000011418 */
[----:B------:R-:W-:Y:S01]  /*167b0*/  IMAD.WIDE.U32 R4, R11, UR4, R4 ;  /* 0x000000040b047c25 */ /* 0x000fe2000f8e0004 */
[----:B------:R-:W-:-:S02]  /*167c0*/  SHF.R.S32.HI R27, RZ, 0x1f, R24 ;  /* 0x0000001fff1b7819 */ /* 0x000fc40000011418 */
[----:B------:R-:W-:Y:S01]  /*167d0*/  LOP3.LUT P0, RZ, R14, 0x3, RZ, 0xc0, !PT ;  /* 0x000000030eff7812 */ /* 0x000fe2000780c0ff */
[----:B------:R-:W-:Y:S01]  /*167e0*/  IMAD R8, R8, UR4, RZ ;  /* 0x0000000408087c24 */ /* 0x000fe2000f8e02ff */
[----:B------:R-:W-:Y:S01]  /*167f0*/  LEA.HI R27, R27, R26, RZ, 0x3 ;  /* 0x0000001a1b1b7211 */ /* 0x000fe200078f18ff */
[----:B------:R-:W-:Y:S01]  /*16800*/  IMAD.WIDE R20, R13, 0x2, R20 ;  /* 0x000000020d147825 */ /* 0x000fe200078e0214 */
[----:B------:R-:W-:Y:S02]  /*16810*/  SHF.R.S32.HI R13, RZ, 0x7, R12 ;  /* 0x00000007ff0d7819 */ /* 0x000fe4000001140c */
[----:B------:R-:W-:Y:S01]  /*16820*/  LEA.HI R14, R25, R14, RZ, 0x5 ;  /* 0x0000000e190e7211 */ /* 0x000fe200078f28ff */
[----:B------:R-:W-:Y:S01]  /*16830*/  IMAD R9, R11, UR5, R8 ;  /* 0x000000050b097c24 */ /* 0x000fe2000f8e0208 */
[----:B------:R-:W-:Y:S01]  /*16840*/  ULDC.64 UR4, c[0x0][0xb50] ;  /* 0x0002d40000047ab9 */ /* 0x000fe20000000a00 */
[----:B------:R-:W-:Y:S02]  /*16850*/  IADD3 R73, P5, R20, 0x1000, RZ ;  /* 0x0000100014497810 */ /* 0x000fe40007fbe0ff */
[----:B------:R-:W-:Y:S01]  /*16860*/  IMAD.IADD R5, R5, 0x1, R9 ;  /* 0x0000000105057824 */ /* 0x000fe200078e0209 */
[----:B------:R-:W-:-:S02]  /*16870*/  LEA R8, P2, R4, UR4, 0x2 ;  /* 0x0000000404087c11 */ /* 0x000fc4000f8410ff */
[----:B------:R-:W-:Y:S02]  /*16880*/  IADD3 R69, P4, R20, 0x2000, RZ ;  /* 0x0000200014457810 */ /* 0x000fe40007f9e0ff */
[----:B------:R-:W-:Y:S01]  /*16890*/  LEA.HI.X R11, R4, UR5, R5, 0x2, P2 ;  /* 0x00000005040b7c11 */ /* 0x000fe200090f1405 */
[----:B------:R-:W-:Y:S01]  /*168a0*/  ULDC.64 UR4, c[0x0][0xaa0] ;  /* 0x0002a80000047ab9 */ /* 0x000fe20000000a00 */
[C---:B------:R-:W-:Y:S02]  /*168b0*/  IADD3 R65, P2, R20.reuse, 0x3000, RZ ;  /* 0x0000300014417810 */ /* 0x040fe40007f5e0ff */
[----:B------:R-:W-:Y:S01]  /*168c0*/  IADD3 R61, P3, R20, 0x4000, RZ ;  /* 0x00004000143d7810 */ /* 0x000fe20007f7e0ff */
[----:B------:R-:W-:Y:S01]  /*168d0*/  SHFL.IDX PT, R15, R11, RZ, 0x1c1f ;  /* 0x001c1fff0b0f7589 */ /* 0x000fe200000e0000 */
[----:B------:R-:W-:Y:S02]  /*168e0*/  LOP3.LUT R64, R65, 0x380, RZ, 0xc0, !PT ;  /* 0x0000038041407812 */ /* 0x000fe400078ec0ff */
[----:B------:R-:W-:-:S02]  /*168f0*/  LOP3.LUT R72, R73, 0x380, RZ, 0xc0, !PT ;  /* 0x0000038049487812 */ /* 0x000fc400078ec0ff */
[----:B------:R-:W-:Y:S02]  /*16900*/  SHF.R.U64 R64, R64, 0x3, RZ ;  /* 0x0000000340407819 */ /* 0x000fe400000012ff */
[----:B------:R-:W-:Y:S02]  /*16910*/  LOP3.LUT R68, R69, 0x380, RZ, 0xc0, !PT ;  /* 0x0000038045447812 */ /* 0x000fe400078ec0ff */
[----:B------:R-:W-:Y:S02]  /*16920*/  LOP3.LUT R60, R61, 0x380, RZ, 0xc0, !PT ;  /* 0x000003803d3c7812 */ /* 0x000fe400078ec0ff */
[----:B------:R-:W-:Y:S01]  /*16930*/  LOP3.LUT R64, R64, R65, RZ, 0x3c, !PT ;  /* 0x0000004140407212 */ /* 0x000fe200078e3cff */
[----:B------:R-:W-:Y:S01]  /*16940*/  IMAD.X R65, RZ, RZ, R21, P2 ;  /* 0x000000ffff417224 */ /* 0x000fe200010e0615 */
[----:B------:R-:W-:Y:S02]  /*16950*/  IADD3 R49, P2, R20, 0x7000, RZ ;  /* 0x0000700014317810 */ /* 0x000fe40007f5e0ff */
[----:B------:R-:W-:-:S02]  /*16960*/  SHF.R.U64 R72, R72, 0x3, RZ ;  /* 0x0000000348487819 */ /* 0x000fc400000012ff */
[----:B------:R-:W-:Y:S02]  /*16970*/  SHF.R.U64 R68, R68, 0x3, RZ ;  /* 0x0000000344447819 */ /* 0x000fe400000012ff */
[----:B------:R-:W-:Y:S02]  /*16980*/  SHF.R.U64 R60, R60, 0x3, RZ ;  /* 0x000000033c3c7819 */ /* 0x000fe400000012ff */
[----:B------:R-:W-:Y:S02]  /*16990*/  LOP3.LUT R48, R49, 0x380, RZ, 0xc0, !PT ;  /* 0x0000038031307812 */ /* 0x000fe400078ec0ff */
[----:B------:R-:W-:Y:S01]  /*169a0*/  LOP3.LUT R72, R72, R73, RZ, 0x3c, !PT ;  /* 0x0000004948487212 */ /* 0x000fe200078e3cff */
[--C-:B------:R-:W-:Y:S01]  /*169b0*/  IMAD.X R73, RZ, RZ, R21.reuse, P5 ;  /* 0x000000ffff497224 */ /* 0x100fe200028e0615 */
[----:B------:R-:W-:Y:S01]  /*169c0*/  LOP3.LUT R68, R68, R69, RZ, 0x3c, !PT ;  /* 0x0000004544447212 */ /* 0x000fe200078e3cff */
[--C-:B------:R-:W-:Y:S01]  /*169d0*/  IMAD.X R69, RZ, RZ, R21.reuse, P4 ;  /* 0x000000ffff457224 */ /* 0x100fe200020e0615 */
[----:B------:R-:W-:Y:S01]  /*169e0*/  LOP3.LUT R60, R60, R61, RZ, 0x3c, !PT ;  /* 0x0000003d3c3c7212 */ /* 0x000fe200078e3cff */
[----:B------:R-:W-:Y:S01]  /*169f0*/  IMAD.X R61, RZ, RZ, R21, P3 ;  /* 0x000000ffff3d7224 */ /* 0x000fe200018e0615 */
[----:B------:R-:W-:-:S02]  /*16a00*/  LOP3.LUT R27, R27, 0xfffffff8, RZ, 0xc0, !PT ;  /* 0xfffffff81b1b7812 */ /* 0x000fc400078ec0ff */
[----:B------:R-:W-:Y:S02]  /*16a10*/  LEA.HI R12, R12, R13, RZ, 0x1 ;  /* 0x0000000d0c0c7211 */ /* 0x000fe400078f08ff */
[----:B------:R-:W-:Y:S01]  /*16a20*/  IADD3 R57, P5, R20, 0x5000, RZ ;  /* 0x0000500014397810 */ /* 0x000fe20007fbe0ff */
[----:B------:R-:W-:Y:S01]  /*16a30*/  IMAD.IADD R27, R26, 0x1, -R27 ;  /* 0x000000011a1b7824 */ /* 0x000fe200078e0a1b */
[C---:B------:R-:W-:Y:S01]  /*16a40*/  IADD3 R53, P4, R20.reuse, 0x6000, RZ ;  /* 0x0000600014357810 */ /* 0x040fe20007f9e0ff */
[----:B------:R-:W-:Y:S01]  /*16a50*/  SHFL.IDX PT, R26, R8, 0x1, 0x1c1f ;  /* 0x003c1f00081a7f89 */ /* 0x000fe200000e0000 */
[----:B------:R-:W-:Y:S02]  /*16a60*/  IADD3 R45, P3, R20, 0x8000, RZ ;  /* 0x00008000142d7810 */ /* 0x000fe40007f7e0ff */
[----:B------:R-:W-:Y:S02]  /*16a70*/  SHF.R.U64 R48, R48, 0x3, RZ ;  /* 0x0000000330307819 */ /* 0x000fe400000012ff */
[----:B------:R-:W-:-:S02]  /*16a80*/  LOP3.LUT R12, R12, 0x3fffffe, RZ, 0xc0, !PT ;  /* 0x03fffffe0c0c7812 */ /* 0x000fc400078ec0ff */
[----:B------:R-:W-:Y:S02]  /*16a90*/  SHF.R.S32.HI R14, RZ, 0x5, R14 ;  /* 0x00000005ff0e7819 */ /* 0x000fe4000001140e */
[----:B------:R-:W-:Y:S01]  /*16aa0*/  LOP3.LUT R56, R57, 0x380, RZ, 0xc0, !PT ;  /* 0x0000038039387812 */ /* 0x000fe200078ec0ff */
[----:B------:R-:W-:Y:S01]  /*16ab0*/  IMAD.IADD R12, R13, 0x1, -R12 ;  /* 0x000000010d0c7824 */ /* 0x000fe200078e0a0c */
[----:B------:R-:W-:Y:S01]  /*16ac0*/  LOP3.LUT R52, R53, 0x380, RZ, 0xc0, !PT ;  /* 0x0000038035347812 */ /* 0x000fe200078ec0ff */
[----:B------:R-:W-:Y:S01]  /*16ad0*/  IMAD R27, R14, 0x10, R27 ;  /* 0x000000100e1b7824 */ /* 0x000fe200078e021b */
[----:B------:R-:W-:Y:S01]  /*16ae0*/  LOP3.LUT R44, R45, 0x380, RZ, 0xc0, !PT ;  /* 0x000003802d2c7812 */ /* 0x000fe200078ec0ff */
[----:B------:R-:W3:Y:S01]  /*16af0*/  SHFL.IDX PT, R14, R8, RZ, 0x1c1f ;  /* 0x001c1fff080e7589 */ /* 0x000ee200000e0000 */
[----:B------:R-:W-:Y:S01]  /*16b00*/  LOP3.LUT R48, R48, R49, RZ, 0x3c, !PT ;  /* 0x0000003130307212 */ /* 0x000fe200078e3cff */
[----:B------:R-:W-:Y:S01]  /*16b10*/  IMAD.X R49, RZ, RZ, R21, P2 ;  /* 0x000000ffff317224 */ /* 0x000fe200010e0615 */
[----:B------:R-:W-:Y:S01]  /*16b20*/  IADD3 R33, P2, R20, 0xb000, RZ ;  /* 0x0000b00014217810 */ /* 0x000fe20007f5e0ff */
[----:B------:R-:W-:Y:S01]  /*16b30*/  IMAD R9, R12, 0x40, R27 ;  /* 0x000000400c097824 */ /* 0x000fe200078e021b */
[----:B------:R-:W-:Y:S01]  /*16b40*/  SHF.R.U64 R56, R56, 0x3, RZ ;  /* 0x0000000338387819 */ /* 0x000fe200000012ff */
[----:B------:R-:W4:Y:S01]  /*16b50*/  SHFL.IDX PT, R27, R11, 0x1, 0x1c1f ;  /* 0x003c1f000b1b7f89 */ /* 0x000f2200000e0000 */
[----:B------:R-:W-:Y:S01]  /*16b60*/  SHF.R.U64 R52, R52, 0x3, RZ ;  /* 0x0000000334347819 */ /* 0x000fe200000012ff */
[----:B------:R-:W-:Y:S01]  /*16b70*/  IMAD.IADD R4, R9, 0x1, R218 ;  /* 0x0000000109047824 */ /* 0x000fe200078e02da */
[----:B------:R-:W-:-:S02]  /*16b80*/  SHF.R.U64 R44, R44, 0x3, RZ ;  /* 0x000000032c2c7819 */ /* 0x000fc400000012ff */
[----:B------:R-:W-:Y:S02]  /*16b90*/  LOP3.LUT R32, R33, 0x380, RZ, 0xc0, !PT ;  /* 0x0000038021207812 */ /* 0x000fe400078ec0ff */
        /* <DEDUP_REMOVED lines=8> */
[----:B------:R-:W-:Y:S02]  /*16c20*/  IADD3 R29, P3, R20, 0xc000, RZ ;  /* 0x0000c000141d7810 */ /* 0x000fe40007f7e0ff */
[----:B------:R-:W-:Y:S02]  /*16c30*/  SHF.R.U64 R32, R32, 0x3, RZ ;  /* 0x0000000320207819 */ /* 0x000fe400000012ff */
[----:B------:R-:W-:Y:S02]  /*16c40*/  LOP3.LUT R40, R41, 0x380, RZ, 0xc0, !PT ;  /* 0x0000038029287812 */ /* 0x000fe400078ec0ff */
[----:B------:R-:W-:Y:S02]  /*16c50*/  LOP3.LUT R36, R37, 0x380, RZ, 0xc0, !PT ;  /* 0x0000038025247812 */ /* 0x000fe400078ec0ff */
[----:B------:R-:W-:Y:S02]  /*16c60*/  LOP3.LUT R28, R29, 0x380, RZ, 0xc0, !PT ;  /* 0x000003801d1c7812 */ /* 0x000fe400078ec0ff */
[----:B------:R-:W-:Y:S01]  /*16c70*/  LOP3.LUT R32, R32, R33, RZ, 0x3c, !PT ;  /* 0x0000002120207212 */ /* 0x000fe200078e3cff */
[----:B------:R-:W-:Y:S01]  /*16c80*/  IMAD.X R33, RZ, RZ, R21, P2 ;  /* 0x000000ffff217224 */ /* 0x000fe200010e0615 */
[C---:B------:R-:W-:Y:S01]  /*16c90*/  ISETP.GE.OR P2, PT, R4.reuse, R83, P0 ;  /* 0x000000530400720c */ /* 0x040fe20000746670 */
[----:B------:R-:W-:Y:S01]  /*16ca0*/  VIADD R4, R4, 0x8 ;  /* 0x0000000804047836 */ /* 0x000fe20000000000 */
[----:B------:R-:W-:-:S02]  /*16cb0*/  SHF.R.U64 R40, R40, 0x3, RZ ;  /* 0x0000000328287819 */ /* 0x000fc400000012ff */
[----:B------:R-:W-:Y:S02]  /*16cc0*/  SHF.R.U64 R36, R36, 0x3, RZ ;  /* 0x0000000324247819 */ /* 0x000fe400000012ff */
[----:B------:R-:W-:Y:S02]  /*16cd0*/  SHF.R.U64 R28, R28, 0x3, RZ ;  /* 0x000000031c1c7819 */ /* 0x000fe400000012ff */
[----:B------:R-:W-:Y:S01]  /*16ce0*/  LOP3.LUT R40, R40, R41, RZ, 0x3c, !PT ;  /* 0x0000002928287212 */ /* 0x000fe200078e3cff */
[--C-:B------:R-:W-:Y:S01]  /*16cf0*/  IMAD.X R41, RZ, RZ, R21.reuse, P5 ;  /* 0x000000ffff297224 */ /* 0x100fe200028e0615 */
[----:B------:R-:W-:Y:S01]  /*16d00*/  LOP3.LUT R36, R36, R37, RZ, 0x3c, !PT ;  /* 0x0000002524247212 */ /* 0x000fe200078e3cff */
[--C-:B------:R-:W-:Y:S01]  /*16d10*/  IMAD.X R37, RZ, RZ, R21.reuse, P4 ;  /* 0x000000ffff257224 */ /* 0x100fe200020e0615 */
[----:B------:R-:W-:Y:S01]  /*16d20*/  LOP3.LUT R28, R28, R29, RZ, 0x3c, !PT ;  /* 0x0000001d1c1c7212 */ /* 0x000fe200078e3cff */
[----:B------:R-:W-:Y:S01]  /*16d30*/  IMAD.X R29, RZ, RZ, R21, P3 ;  /* 0x000000ffff1d7224 */ /* 0x000fe200018e0615 */
[----:B------:R-:W-:Y:S01]  /*16d40*/  ISETP.GE.OR P0, PT, R4, R83, P0 ;  /* 0x000000530400720c */ /* 0x000fe20000706670 */
[----:B---3--:R-:W-:Y:S01]  /*16d50*/  @!P2 ST.E desc[UR52][R14.64], R7 ;  /* 0x000000070e00a985 */ /* 0x008fe2000c101934 */
[----:B------:R-:W-:-:S02]  /*16d60*/  IADD3 R25, P5, R20, 0xd000, RZ ;  /* 0x0000d00014197810 */ /* 0x000fc40007fbe0ff */
[C---:B------:R-:W-:Y:S02]  /*16d70*/  IADD3 R13, P4, R20.reuse, 0xe000, RZ ;  /* 0x0000e000140d7810 */ /* 0x040fe40007f9e0ff */
[C---:B------:R-:W-:Y:S02]  /*16d80*/  LOP3.LUT R5, R20.reuse, 0x380, RZ, 0xc0, !PT ;  /* 0x0000038014057812 */ /* 0x040fe400078ec0ff */
[----:B------:R-:W-:Y:S02]  /*16d90*/  IADD3 R9, P3, R20, 0xf000, RZ ;  /* 0x0000f00014097810 */ /* 0x000fe40007f7e0ff */
[----:B------:R-:W-:Y:S02]  /*16da0*/  LOP3.LUT R24, R25, 0x380, RZ, 0xc0, !PT ;  /* 0x0000038019187812 */ /* 0x000fe400078ec0ff */
[----:B------:R-:W-:Y:S01]  /*16db0*/  LOP3.LUT R12, R13, 0x380, RZ, 0xc0, !PT ;  /* 0x000003800d0c7812 */ /* 0x000fe200078ec0ff */
[----:B----4-:R3:W-:Y:S01]  /*16dc0*/  @!P0 ST.E desc[UR52][R26.64], R6 ;  /* 0x000000061a008985 */ /* 0x0107e2000c101934 */
[----:B------:R-:W-:-:S02]  /*16dd0*/  SHF.R.U64 R5, R5, 0x3, RZ ;  /* 0x0000000305057819 */ /* 0x000fc400000012ff */
[----:B------:R-:W-:Y:S01]  /*16de0*/  LOP3.LUT R4, R9, 0x380, RZ, 0xc0, !PT ;  /* 0x0000038009047812 */ /* 0x000fe200078ec0ff */
[----:B------:R-:W5:Y:S01]  /*16df0*/  LD.E.128 R72, desc[UR52][R72.64] ;  /* 0x0000003448487980 */ /* 0x000f62000c101d00 */
[----:B------:R-:W-:Y:S02]  /*16e00*/  SHF.R.U64 R24, R24, 0x3, RZ ;  /* 0x0000000318187819 */ /* 0x000fe400000012ff */
[----:B------:R-:W-:Y:S01]  /*16e10*/  SHF.R.U64 R12, R12, 0x3, RZ ;  /* 0x000000030c0c7819 */ /* 0x000fe200000012ff */
[----:B------:R-:W5:Y:S01]  /*16e20*/  LD.E.128 R68, desc[UR52][R68.64] ;  /* 0x0000003444447980 */ /* 0x000f62000c101d00 */
[----:B------:R-:W-:Y:S01]  /*16e30*/  LOP3.LUT R20, R5, R20, RZ, 0x3c, !PT ;  /* 0x0000001405147212 */ /* 0x000fe200078e3cff */
[--C-:B------:R-:W-:Y:S01]  /*16e40*/  IMAD.X R5, RZ, RZ, R21.reuse, P3 ;  /* 0x000000ffff057224 */ /* 0x100fe200018e0615 */
[----:B------:R-:W-:Y:S01]  /*16e50*/  SHF.R.U64 R4, R4, 0x3, RZ ;  /* 0x0000000304047819 */ /* 0x000fe200000012ff */
[----:B------:R-:W5:Y:S01]  /*16e60*/  LD.E.128 R64, desc[UR52][R64.64] ;  /* 0x0000003440407980 */ /* 0x000f62000c101d00 */
[----:B------:R-:W-:Y:S01]  /*16e70*/  LOP3.LUT R24, R24, R25, RZ, 0x3c, !PT ;  /* 0x0000001918187212 */ /* 0x000fe200078e3cff */
[--C-:B------:R-:W-:Y:S01]  /*16e80*/  IMAD.X R25, RZ, RZ, R21.reuse, P5 ;  /* 0x000000ffff197224 */ /* 0x100fe200028e0615 */
[----:B------:R-:W-:Y:S01]  /*16e90*/  LOP3.LUT R12, R12, R13, RZ, 0x3c, !PT ;  /* 0x0000000d0c0c7212 */ /* 0x000fe200078e3cff */
[----:B------:R-:W-:Y:S01]  /*16ea0*/  IMAD.X R13, RZ, RZ, R21, P4 ;  /* 0x000000ffff0d7224 */ /* 0x000fe200020e0615 */
[----:B------:R-:W-:Y:S01]  /*16eb0*/  LOP3.LUT R4, R4, R9, RZ, 0x3c, !PT ;  /* 0x0000000904047212 */ /* 0x000fe200078e3cff */
[----:B------:R-:W5:Y:S04]  /*16ec0*/  LD.E.128 R60, desc[UR52][R60.64] ;  /* 0x000000343c3c7980 */ /* 0x000f68000c101d00 */
[----:B------:R4:W5:Y:S04]  /*16ed0*/  LD.E.128 R8, desc[UR52][R20.64] ;  /* 0x0000003414087980 */ /* 0x000968000c101d00 */
[----:B------:R-:W5:Y:S04]  /*16ee0*/  LD.E.128 R56, desc[UR52][R56.64] ;  /* 0x0000003438387980 */ /* 0x000f68000c101d00 */
[----:B------:R-:W5:Y:S01]  /*16ef0*/  LD.E.128 R52, desc[UR52][R52.64] ;  /* 0x0000003434347980 */ /* 0x000f62000c101d00 */
[----:B----4-:R-:W-:-:S03]  /*16f00*/  IMAD R21, R77, UR4, RZ ;  /* 0x000000044d157c24 */ /* 0x010fc6000f8e02ff */
[----:B------:R-:W5:Y:S01]  /*16f10*/  LD.E.128 R48, desc[UR52][R48.64] ;  /* 0x0000003430307980 */ /* 0x000f62000c101d00 */
[C---:B------:R-:W-:Y:S02]  /*16f20*/  IMAD R77, R76.reuse, UR5, R21 ;  /* 0x000000054c4d7c24 */ /* 0x040fe4000f8e0215 */
[----:B------:R-:W-:Y:S01]  /*16f30*/  IMAD.WIDE.U32 R20, R76, UR4, RZ ;  /* 0x000000044c147c25 */ /* 0x000fe2000f8e00ff */
[----:B------:R-:W-:Y:S01]  /*16f40*/  ULDC.64 UR4, c[0x0][0xae8] ;  /* 0x0002ba0000047ab9 */ /* 0x000fe20000000a00 */
[----:B------:R-:W5:Y:S02]  /*16f50*/  LD.E.128 R44, desc[UR52][R44.64] ;  /* 0x000000342c2c7980 */ /* 0x000f64000c101d00 */
[----:B------:R-:W-:Y:S02]  /*16f60*/  IMAD.IADD R21, R21, 0x1, R77 ;  /* 0x0000000115157824 */ /* 0x000fe400078e024d */
[----:B------:R-:W-:Y:S01]  /*16f70*/  IMAD R77, R82, 0x20, R79 ;  /* 0x00000020524d7824 */ /* 0x000fe200078e024f */
[----:B------:R-:W5:Y:S01]  /*16f80*/  LD.E.128 R40, desc[UR52][R40.64] ;  /* 0x0000003428287980 */ /* 0x000f62000c101d00 */
[----:B------:R-:W-:-:S02]  /*16f90*/  IMAD R78, R78, UR4, RZ ;  /* 0x000000044e4e7c24 */ /* 0x000fc4000f8e02ff */
[----:B------:R-:W-:Y:S01]  /*16fa0*/  IMAD.IADD R82, R218, 0x1, R77 ;  /* 0x00000001da527824 */ /* 0x000fe200078e024d */
[----:B------:R-:W5:Y:S01]  /*16fb0*/  LD.E.128 R36, desc[UR52][R36.64] ;  /* 0x0000003424247980 */ /* 0x000f62000c101d00 */
[C---:B------:R-:W-:Y:S02]  /*16fc0*/  IMAD R77, R176.reuse, UR5, R78 ;  /* 0x00000005b04d7c24 */ /* 0x040fe4000f8e024e */
[----:B------:R-:W-:Y:S01]  /*16fd0*/  IMAD.WIDE.U32 R20, R176, UR4, R20 ;  /* 0x00000004b0147c25 */ /* 0x000fe2000f8e0014 */
[----:B------:R-:W-:Y:S01]  /*16fe0*/  ULDC.64 UR4, c[0x0][0xaf0] ;  /* 0x0002bc0000047ab9 */ /* 0x000fe20000000a00 */
[----:B------:R-:W5:Y:S02]  /*16ff0*/  LD.E.128 R32, desc[UR52][R32.64] ;  /* 0x0000003420207980 */ /* 0x000f64000c101d00 */
[----:B0-----:R-:W-:Y:S01]  /*17000*/  @P1 IMAD.HI.U32 R76, R82, R85, RZ ;  /* 0x00000055524c1227 */ /* 0x001fe200078e00ff */
[----:B------:R-:W-:Y:S01]  /*17010*/  IADD3 R21, R21, R77, RZ ;  /* 0x0000004d15157210 */ /* 0x000fe20007ffe0ff */
[----:B------:R-:W5:Y:S02]  /*17020*/  LD.E.128 R28, desc[UR52][R28.64] ;  /* 0x000000341c1c7980 */ /* 0x000f64000c101d00 */
[----:B------:R-:W-:Y:S01]  /*17030*/  IMAD.MOV.U32 R77, RZ, RZ, R82 ;  /* 0x000000ffff4d7224 */ /* 0x000fe200078e0052 */
[----:B--2---:R-:W-:Y:S01]  /*17040*/  @P1 SHF.R.U32.HI R77, RZ, R87, R76 ;  /* 0x00000057ff4d1219 */ /* 0x004fe2000001164c */
[----:B------:R-:W-:Y:S01]  /*17050*/  IMAD R80, R80, UR4, RZ ;  /* 0x0000000450507c24 */ /* 0x000fe2000f8e02ff */
[----:B---3--:R-:W5:Y:S02]  /*17060*/  LD.E.128 R24, desc[UR52][R24.64] ;  /* 0x0000003418187980 */ /* 0x008f64000c101d00 */
[--C-:B------:R-:W-:Y:S01]  /*17070*/  SHF.R.S32.HI R76, RZ, 0x1f, R77.reuse ;  /* 0x0000001fff4c7819 */ /* 0x100fe2000001144d */
[----:B------:R-:W-:Y:S01]  /*17080*/  IMAD.MOV R78, RZ, RZ, -R77 ;  /* 0x000000ffff4e7224 */ /* 0x000fe200078e0a4d */
[----:B------:R-:W5:Y:S01]  /*17090*/  LD.E.128 R12, desc[UR52][R12.64] ;  /* 0x000000340c0c7980 */ /* 0x000f62000c101d00 */
[----:B------:R-:W-:-:S02]  /*170a0*/  IMAD R85, R81, UR5, R80 ;  /* 0x0000000551557c24 */ /* 0x000fc4000f8e0250 */
[----:B------:R-:W-:Y:S01]  /*170b0*/  IMAD.WIDE.U32 R20, R81, UR4, R20 ;  /* 0x0000000451147c25 */ /* 0x000fe2000f8e0014 */
[----:B------:R-:W-:Y:S01]  /*170c0*/  ULDC.64 UR4, c[0x0][0xae0] ;  /* 0x0002b80000047ab9 */ /* 0x000fe20000000a00 */
[----:B------:R-:W5:Y:S02]  /*170d0*/  LD.E.128 R4, desc[UR52][R4.64] ;  /* 0x0000003404047980 */ /* 0x000f64000c101d00 */
[----:B------:R-:W-:Y:S02]  /*170e0*/  IMAD R76, R76, UR4, RZ ;  /* 0x000000044c4c7c24 */ /* 0x000fe4000f8e02ff */
[----:B------:R-:W-:Y:S01]  /*170f0*/  IMAD R3, R3, R78, R82 ;  /* 0x0000004e03037224 */ /* 0x000fe200078e0252 */
[----:B------:R-:W-:Y:S01]  /*17100*/  @!PT LDS RZ, [RZ] ;  /* 0x00000000fffff984 */ /* 0x000fe20000000800 */
[----:B------:R-:W-:Y:S01]  /*17110*/  @!PT LDS RZ, [RZ] ;  /* 0x00000000fffff984 */ /* 0x000fe20000000800 */
[----:B------:R-:W-:Y:S01]  /*17120*/  @!PT LDS RZ, [RZ] ;  /* 0x00000000fffff984 */ /* 0x000fe20000000800 */
[----:B------:R-:W-:Y:S01]  /*17130*/  @!PT LDS RZ, [RZ] ;  /* 0x00000000fffff984 */ /* 0x000fe20000000800 */
[----:B------:R0:W-:Y:S06]  /*17140*/  MEMBAR.ALL.CTA ;  /* 0x0000000000007992 */ /* 0x0001ec0000008000 */
[----:B0-----:R-:W0:Y:S01]  /*17150*/  FENCE.VIEW.ASYNC.S ;  /* 0x00000000000073c6 */ /* 0x001e220000000000 */
[----:B------:R-:W-:-:S02]  /*17160*/  IMAD.IADD R21, R21, 0x1, R85 ;  /* 0x0000000115157824 */ /* 0x000fc400078e0255 */
        /* <DEDUP_REMOVED lines=8> */
[----:B------:R-:W-:Y:S01]  /*171f0*/  ULDC.64 UR4, c[0x0][0xa80] ;  /* 0x0002a00000047ab9 */ /* 0x000fe20000000a00 */
[----:B------:R-:W-:Y:S01]  /*17200*/  IMAD.IADD R218, R79, 0x1, R218 ;  /* 0x000000014fda7824 */ /* 0x000fe200078e02da */
[----:B------:R-:W-:Y:S01]  /*17210*/  LEA R82, P2, R20, UR4, 0x1 ;  /* 0x0000000414527c11 */ /* 0x000fe2000f8408ff */
[----:B------:R-:W-:Y:S02]  /*17220*/  IMAD.IADD R21, R21, 0x1, R77 ;  /* 0x0000000115157824 */ /* 0x000fe400078e024d */
[----:B------:R-:W-:-:S03]  /*17230*/  VIADD R3, R23, 0x22820 ;  /* 0x0002282017037836 */ /* 0x000fc60000000000 */
[----:B------:R-:W-:Y:S02]  /*17240*/  LEA.HI.X R84, R20, UR5, R21, 0x1, P2 ;  /* 0x0000000514547c11 */ /* 0x000fe400090f0c15 */
[C---:B------:R-:W-:Y:S02]  /*17250*/  ISETP.GE.AND P2, PT, R218.reuse, R83, PT ;  /* 0x00000053da00720c */ /* 0x040fe40003f46270 */
[----:B------:R-:W-:Y:S01]  /*17260*/  PRMT R3, RZ, 0x654, R3 ;  /* 0x00000654ff037816 */ /* 0x000fe20000000003 */
[C---:B------:R-:W-:Y:S02]  /*17270*/  VIADD R76, R218.reuse, 0x20 ;  /* 0x00000020da4c7836 */ /* 0x040fe40000000000 */
[----:B------:R-:W-:Y:S01]  /*17280*/  VIADD R78, R218, 0x40 ;  /* 0x00000040da4e7836 */ /* 0x000fe20000000000 */
[----:B0-----:R0:W-:Y:S01]  /*17290*/  SYNCS.ARRIVE.TRANS64.RED.A1T0 RZ, [R3+URZ], RZ ;  /* 0x000000ff03ff79a7 */ /* 0x0011e2000810043f */
[C---:B------:R-:W-:Y:S02]  /*172a0*/  VIADD R86, R0.reuse, 0xc0 ;  /* 0x000000c000567836 */ /* 0x040fe40000000000 */
[----:B------:R-:W-:-:S02]  /*172b0*/  VIADD R88, R0, 0x40 ;  /* 0x0000004000587836 */ /* 0x000fc40000000000 */
[----:B------:R-:W-:Y:S01]  /*172c0*/  VIADD R90, R0, 0x80 ;  /* 0x00000080005a7836 */ /* 0x000fe20000000000 */
[----:B------:R2:W3:Y:S01]  /*172d0*/  SHFL.IDX PT, R81, R82, RZ, 0x181f ;  /* 0x00181fff52517589 */ /* 0x0004e200000e0000 */
[----:B------:R-:W-:Y:S03]  /*172e0*/  BSSY B1, `(.L_x_3031) ;  /* 0x000001a000017945 */ /* 0x000fe60003800000 */
[----:B0-----:R2:W0:Y:S01]  /*172f0*/  SHFL.IDX PT, R3, R84, RZ, 0x181f ;  /* 0x00181fff54037589 */ /* 0x00142200000e0000 */
[-C--:B------:R-:W-:Y:S02]  /*17300*/  ISETP.GE.AND P1, PT, R76, R83.reuse, PT ;  /* 0x000000534c00720c */ /* 0x080fe40003f26270 */
[----:B------:R-:W-:Y:S02]  /*17310*/  ISETP.GE.AND P0, PT, R78, R83, PT ;  /* 0x000000534e00720c */ /* 0x000fe40003f06270 */
[----:B------:R-:W-:-:S02]  /*17320*/  SHF.R.S32.HI R87, RZ, 0x1f, R0 ;  /* 0x0000001fff577819 */ /* 0x000fc40000011400 */
[----:B------:R-:W-:Y:S02]  /*17330*/  SHF.R.S32.HI R85, RZ, 0x1f, R86 ;  /* 0x0000001fff557819 */ /* 0x000fe40000011456 */
[----:B------:R-:W-:Y:S02]  /*17340*/  SHF.R.S32.HI R89, RZ, 0x1f, R88 ;  /* 0x0000001fff597819 */ /* 0x000fe40000011458 */
[----:B------:R-:W-:Y:S01]  /*17350*/  SHF.R.S32.HI R91, RZ, 0x1f, R90 ;  /* 0x0000001fff5b7819 */ /* 0x000fe2000001145a */
[----:B--2---:R-:W-:Y:S06]  /*17360*/  @P2 BRA `(.L_x_3032) ;  /* 0x0000000000442947 */ /* 0x004fec0003800000 */
[----:B------:R-:W-:Y:S02]  /*17370*/  ULDC UR4, c[0x0][0xac8] ;  /* 0x0002b20000047ab9 */ /* 0x000fe40000000800 */
[----:B------:R-:W-:Y:S02]  /*17380*/  ISETP.GE.AND P2, PT, R0, UR4, PT ;  /* 0x0000000400007c0c */ /* 0x000fe4000bf46270 */
[----:B------:R-:W-:Y:S02]  /*17390*/  ISETP.GE.AND P3, PT, R88, UR4, PT ;  /* 0x0000000458007c0c */ /* 0x000fe4000bf66270 */
[----:B------:R-:W-:-:S09]  /*173a0*/  ISETP.GE.AND P4, PT, R90, UR4, PT ;  /* 0x000000045a007c0c */ /* 0x000fd2000bf86270 */
[----:B---3--:R-:W-:-:S04]  /*173b0*/  @!P2 LEA R20, P5, R0, R81, 0x1 ;  /* 0x000000510014a211 */ /* 0x008fc800078a08ff */
[----:B0-----:R-:W-:Y:S02]  /*173c0*/  @!P2 LEA.HI.X R21, R0, R3, R87, 0x1, P5 ;  /* 0x000000030015a211 */ /* 0x001fe400028f0c57 */
        /* <DEDUP_REMOVED lines=11> */
.L_x_3032:
[----:B------:R-:W-:Y:S05]  /*17480*/  BSYNC B1 ;  /* 0x0000000000017941 */ /* 0x000fea0003800000 */
.L_x_3031:
[----:B0-----:R0:W4:Y:S01]  /*17490*/  SHFL.IDX PT, R3, R84, 0x1, 0x181f ;  /* 0x00381f0054037f89 */ /* 0x00112200000e0000 */
[----:B------:R-:W-:Y:S03]  /*174a0*/  BSSY B1, `(.L_x_3033) ;  /* 0x0000014000017945 */ /* 0x000fe60003800000 */
[----:B--2--5:R0:W2:Y:S01]  /*174b0*/  SHFL.IDX PT, R29, R82, 0x1, 0x181f ;  /* 0x00381f00521d7f89 */ /* 0x0240a200000e0000 */
[----:B------:R-:W-:Y:S05]  /*174c0*/  @P1 BRA `(.L_x_3034) ;  /* 0x0000000000441947 */ /* 0x000fea0003800000 */
[----:B------:R-:W-:Y:S02]  /*174d0*/  ULDC UR4, c[0x0][0xac8] ;  /* 0x0002b20000047ab9 */ /* 0x000fe40000000800 */
[----:B------:R-:W-:Y:S02]  /*174e0*/  ISETP.GE.AND P4, PT, R0, UR4, PT ;  /* 0x0000000400007c0c */ /* 0x000fe4000bf86270 */
[----:B------:R-:W-:Y:S02]  /*174f0*/  ISETP.GE.AND P3, PT, R88, UR4, PT ;  /* 0x0000000458007c0c */ /* 0x000fe4000bf66270 */
[----:B------:R-:W-:Y:S02]  /*17500*/  ISETP.GE.AND P2, PT, R90, UR4, PT ;  /* 0x000000045a007c0c */ /* 0x000fe4000bf46270 */
[----:B------:R-:W-:-:S07]  /*17510*/  ISETP.GE.AND P1, PT, R86, UR4, PT ;  /* 0x0000000456007c0c */ /* 0x000fce000bf26270 */
[----:B--2---:R-:W-:-:S04]  /*17520*/  @!P4 LEA R8, P5, R0, R29, 0x1 ;  /* 0x0000001d0008c211 */ /* 0x004fc800078a08ff */
        /* <DEDUP_REMOVED lines=11> */
.L_x_3034:
[----:B------:R-:W-:Y:S05]  /*175e0*/  BSYNC B1 ;  /* 0x0000000000017941 */ /* 0x000fea0003800000 */
.L_x_3033:
[----:B----4-:R4:W0:Y:S01]  /*175f0*/  SHFL.IDX PT, R3, R84, 0x2, 0x181f ;  /* 0x00581f0054037f89 */ /* 0x01082200000e0000 */
[----:B------:R-:W-:Y:S03]  /*17600*/  BSSY B1, `(.L_x_3035) ;  /* 0x0000014000017945 */ /* 0x000fe60003800000 */
[----:B--2---:R4:W2:Y:S01]  /*17610*/  SHFL.IDX PT, R25, R82, 0x2, 0x181f ;  /* 0x00581f0052197f89 */ /* 0x0048a200000e0000 */
[----:B------:R-:W-:Y:S05]  /*17620*/  @P0 BRA `(.L_x_3036) ;  /* 0x0000000000440947 */ /* 0x000fea0003800000 */
[----:B------:R-:W-:Y:S02]  /*17630*/  ULDC UR4, c[0x0][0xac8] ;  /* 0x0002b20000047ab9 */ /* 0x000fe40000000800 */
[----:B------:R-:W-:Y:S02]  /*17640*/  ISETP.GE.AND P3, PT, R0, UR4, PT ;  /* 0x0000000400007c0c */ /* 0x000fe4000bf66270 */
[----:B------:R-:W-:Y:S02]  /*17650*/  ISETP.GE.AND P2, PT, R88, UR4, PT ;  /* 0x0000000458007c0c */ /* 0x000fe4000bf46270 */
[----:B------:R-:W-:Y:S02]  /*17660*/  ISETP.GE.AND P1, PT, R90, UR4, PT ;  /* 0x000000045a007c0c */ /* 0x000fe4000bf26270 */
[----:B------:R-:W-:-:S07]  /*17670*/  ISETP.GE.AND P0, PT, R86, UR4, PT ;  /* 0x0000000456007c0c */ /* 0x000fce000bf06270 */
[-C--:B--2---:R-:W-:Y:S02]  /*17680*/  @!P3 LEA R8, P5, R0, R25.reuse, 0x1 ;  /* 0x000000190008b211 */ /* 0x084fe400078a08ff */
[----:B------:R-:W-:Y:S02]  /*17690*/  @!P2 LEA R10, P4, R88, R25, 0x1 ;  /* 0x00000019580aa211 */ /* 0x000fe400078808ff */
[----:B0-----:R-:W-:Y:S02]  /*176a0*/  @!P3 LEA.HI.X R9, R0, R3, R87, 0x1, P5 ;  /* 0x000000030009b211 */ /* 0x001fe400028f0c57 */
        /* <DEDUP_REMOVED lines=9> */
.L_x_3036:
[----:B------:R-:W-:Y:S05]  /*17740*/  BSYNC B1 ;  /* 0x0000000000017941 */ /* 0x000fea0003800000 */
.L_x_3035:
[----:B0-----:R-:W-:Y:S01]  /*17750*/  VIADD R8, R218, 0x60 ;  /* 0x00000060da087836 */ /* 0x001fe20000000000 */
[----:B------:R0:W0:Y:S04]  /*17760*/  SHFL.IDX PT, R3, R84, 0x3, 0x181f ;  /* 0x00781f0054037f89 */ /* 0x00002800000e0000 */
        /* <DEDUP_REMOVED lines=22> */
.L_x_3029:
[----:B------:R-:W3:Y:S01]  /*178d0*/  LDL R9, [R1+0xc] ;  /* 0x00000c0001097983 */ /* 0x000ee20000100800 */
[----:B------:R-:W-:Y:S01]  /*178e0*/  ULDC.64 UR4, c[0x0][0xc00] ;  /* 0x0003000000047ab9 */ /* 0x000fe20000000a00 */
[----:B------:R-:W3:Y:S01]  /*178f0*/  LDC.64 R4, c[0x0][0xc00] ;  /* 0x00030000ff047b82 */ /* 0x000ee20000000a00 */
[----:B------:R-:W-:Y:S01]  /*17900*/  ISETP.NE.U32.AND P0, PT, RZ, UR4, PT ;  /* 0x00000004ff007c0c */ /* 0x000fe2000bf05070 */
[----:B------:R-:W-:-:S03]  /*17910*/  IMAD.MOV.U32 R0, RZ, RZ, RZ ;  /* 0x000000ffff007224 */ /* 0x000fc600078e00ff */
[----:B------:R-:W-:Y:S01]  /*17920*/  ISETP.NE.AND.EX P0, PT, RZ, UR5, PT, P0 ;  /* 0x00000005ff007c0c */ /* 0x000fe2000bf05300 */
[----:B------:R-:W-:Y:S02]  /*17930*/  ULDC.64 UR4, c[0x0][0xc08] ;  /* 0x0003020000047ab9 */ /* 0x000fe40000000a00 */
[----:B------:R-:W-:Y:S01]  /*17940*/  ISETP.NE.U32.AND P1, PT, RZ, UR4, PT ;  /* 0x00000004ff007c0c */ /* 0x000fe2000bf25070 */
[----:B------:R-:W4:Y:S03]  /*17950*/  LDC R25, c[0x0][0xbe8] ;  /* 0x0002fa00ff197b82 */ /* 0x000f260000000800 */
[----:B------:R-:W-:-:S13]  /*17960*/  ISETP.NE.AND.EX P1, PT, RZ, UR5, PT, P1 ;  /* 0x00000005ff007c0c */ /* 0x000fda000bf25310 */
[----:B------:R-:W0:Y:S01]  /*17970*/  @P1 LDC.64 R6, c[0x0][0xc08] ;  /* 0x00030200ff061b82 */ /* 0x000e220000000a00 */
[----:B------:R-:W-:Y:S02]  /*17980*/  ULDC UR4, c[0x0][0xa88] ;  /* 0x0002a20000047ab9 */ /* 0x000fe40000000800 */
[----:B------:R-:W-:Y:S01]  /*17990*/  IMAD.U32 R8, RZ, RZ, UR4 ;  /* 0x00000004ff087e24 */ /* 0x000fe2000f8e00ff */
[----:B------:R-:W1:Y:S01]  /*179a0*/  S2R R28, SR_TID.X ;  /* 0x00000000001c7919 */ /* 0x000e620000002100 */
[----:B---3--:R-:W-:-:S04]  /*179b0*/  IMAD.WIDE R4, R9, 0x4, R4 ;  /* 0x0000000409047825 */ /* 0x008fc800078e0204 */
[----:B0-----:R-:W-:Y:S01]  /*179c0*/  @P1 IMAD.WIDE R6, R9, 0x4, R6 ;  /* 0x0000000409061825 */ /* 0x001fe200078e0206 */
[----:B------:R0:W5:Y:S04]  /*179d0*/  @P0 LDG.E R0, desc[UR52][R4.64] ;  /* 0x0000003404000981 */ /* 0x000168000c1e1900 */
[----:B------:R0:W5:Y:S01]  /*179e0*/  @P1 LDG.E R8, desc[UR52][R6.64] ;  /* 0x0000003406081981 */ /* 0x000162000c1e1900 */
[----:B----4-:R-:W-:Y:S01]  /*179f0*/  ISETP.NE.AND P2, PT, R25, 0x1, PT ;  /* 0x000000011900780c */ /* 0x010fe20003f45270 */
[----:B-1----:R-:W-:-:S05]  /*17a00*/  VIADD R28, R28, 0xffffff80 ;  /* 0xffffff801c1c7836 */ /* 0x002fca0000000000 */
[----:B------:R-:W-:Y:S02]  /*17a10*/  SHF.R.S32.HI R3, RZ, 0x1f, R28 ;  /* 0x0000001fff037819 */ /* 0x000fe4000001141c */
[----:B------:R-:W-:Y:S02]  /*17a20*/  ISETP.GE.AND P3, PT, R28, 0x80, PT ;  /* 0x000000801c00780c */ /* 0x000fe40003f66270 */
[----:B------:R-:W-:-:S03]  /*17a30*/  LEA.HI R20, R3, R28, RZ, 0x3 ;  /* 0x0000001c03147211 */ /* 0x000fc600078f18ff */
[----:B------:R-:W1:Y:S01]  /*17a40*/  @P2 LDC R27, c[0x0][0xbec] ;  /* 0x0002fb00ff1b2b82 */ /* 0x000e620000000800 */
[----:B0-----:R-:W-:Y:S07]  /*17a50*/  @P1 BRA `(.L_x_3038) ;  /* 0x0000000000101947 */ /* 0x001fee0003800000 */
[----:B------:R-:W-:Y:S05]  /*17a60*/  @!P0 BRA `(.L_x_3038) ;  /* 0x00000000000c8947 */ /* 0x000fea0003800000 */
[----:B------:R-:W3:Y:S04]  /*17a70*/  LDG.E R3, desc[UR52][R4.64] ;  /* 0x0000003404037981 */ /* 0x000ee8000c1e1900 */
[----:B-----5:R-:W3:Y:S02]  /*17a80*/  LDG.E R8, desc[UR52][R4.64+0x4] ;  /* 0x0000043404087981 */ /* 0x020ee4000c1e1900 */
[----:B---3--:R-:W-:-:S07]  /*17a90*/  IMAD.IADD R8, R8, 0x1, -R3 ;  /* 0x0000000108087824 */ /* 0x008fce00078e0a03 */
.L_x_3038:
[----:B------:R-:W3:Y:S01]  /*17aa0*/  LDL R26, [R1+0x8] ;  /* 0x00000800011a7983 */ /* 0x000ee20000100800 */
[----:B------:R-:W-:Y:S01]  /*17ab0*/  SHF.R.S32.HI R3, RZ, 0x1f, R9 ;  /* 0x0000001fff037819 */ /* 0x000fe20000011409 */
[----:B------:R-:W-:Y:S01]  /*17ac0*/  BSSY B1, `(.L_x_3039) ;  /* 0x000002e000017945 */ /* 0x000fe20003800000 */
[----:B------:R-:W-:Y:S02]  /*17ad0*/  LOP3.LUT R24, R20, 0xfffffff8, RZ, 0xc0, !PT ;  /* 0xfffffff814187812 */ /* 0x000fe400078ec0ff */
[----:B------:R-:W-:Y:S02]  /*17ae0*/  SEL R13, R9, RZ, !P0 ;  /* 0x000000ff090d7207 */ /* 0x000fe40004000000 */
[----:B------:R-:W-:Y:S02]  /*17af0*/  SEL R14, R3, RZ, !P0 ;  /* 0x000000ff030e7207 */ /* 0x000fe40004000000 */
[----:B-----5:R-:W-:Y:S02]  /*17b00*/  SHF.R.S32.HI R11, RZ, 0x1f, R0 ;  /* 0x0000001fff0b7819 */ /* 0x020fe40000011400 */
[----:B---3--:R-:W-:Y:S01]  /*17b10*/  SHF.R.S32.HI R12, RZ, 0x1f, R26 ;  /* 0x0000001fff0c7819 */ /* 0x008fe2000001141a */
[----:B------:R-:W-:Y:S06]  /*17b20*/  @P3 BRA `(.L_x_3040) ;  /* 0x00000000009c3947 */ /* 0x000fec0003800000 */
[----:B------:R-:W0:Y:S01]  /*17b30*/  S2R R5, SR_TID.X ;  /* 0x0000000000057919 */ /* 0x000e220000002100 */
[----:B------:R-:W3:Y:S02]  /*17b40*/  LDC R9, c[0x0][0xbe8] ;  /* 0x0002fa00ff097b82 */ /* 0x000ee40000000800 */
[----:B---3--:R-:W-:Y:S01]  /*17b50*/  IMAD R3, R8, R9, RZ ;  /* 0x0000000908037224 */ /* 0x008fe200078e02ff */
[----:B0-----:R-:W-:-:S04]  /*17b60*/  IADD3 R10, R218, -0x80, R5 ;  /* 0xffffff80da0a7810 */ /* 0x001fc80007ffe005 */
        /* <DEDUP_REMOVED lines=13> */
[----:B------:R-:W3:Y:S01]  /*17c40*/  @P0 LDC R21, c[0x0][0xbf0] ;  /* 0x0002fc00ff150b82 */ /* 0x000ee20000000800 */
[----:B------:R-:W-:-:S04]  /*17c50*/  IMAD.WIDE.U32 R4, R13, UR4, R4 ;  /* 0x000000040d047c25 */ /* 0x000fc8000f8e0004 */
[----:B0-----:R-:W-:-:S05]  /*17c60*/  @P0 IMAD.HI.U32 R6, R10, R15, RZ ;  /* 0x0000000f0a060227 */ /* 0x001fca00078e00ff */
[----:B---3--:R-:W-:Y:S01]  /*17c70*/  @P0 SHF.R.U32.HI R3, RZ, R21, R6 ;  /* 0x00000015ff030219 */ /* 0x008fe20000011606 */
[----:B------:R-:W-:-:S03]  /*17c80*/  IMAD R6, R14, UR4, RZ ;  /* 0x000000040e067c24 */ /* 0x000fc6000f8e02ff */
[----:B------:R-:W-:Y:S01]  /*17c90*/  IADD3 R4, P0, R3, R4, RZ ;  /* 0x0000000403047210 */ /* 0x000fe20007f1e0ff */
[--C-:B------:R-:W-:Y:S02]  /*17ca0*/  IMAD.MOV R7, RZ, RZ, -R3.reuse ;  /* 0x000000ffff077224 */ /* 0x100fe400078e0a03 */
        /* <DEDUP_REMOVED lines=12> */
[----:B------:R-:W-:Y:S01]  /*17d70*/  LEA.HI.X R7, R4, UR5, R3, 0x2, P0 ;  /* 0x0000000504077c11 */ /* 0x000fe200080f1403 */
[----:B------:R-:W-:-:S05]  /*17d80*/  IMAD.MOV.U32 R3, RZ, RZ, -0x800000 ;  /* 0xff800000ff037424 */ /* 0x000fca00078e00ff */
[----:B------:R0:W-:Y:S02]  /*17d90*/  STG.E desc[UR52][R6.64], R3 ;  /* 0x0000000306007986 */ /* 0x0001e4000c101934 */
.L_x_3040:
[----:B------:R-:W-:Y:S05]  /*17da0*/  BSYNC B1 ;  /* 0x0000000000017941 */ /* 0x000fea0003800000 */
.L_x_3039:
[----:B------:R-:W3:Y:S01]  /*17db0*/  @P2 LDC R9, c[0x0][0xbf0] ;  /* 0x0002fc00ff092b82 */ /* 0x000ee20000000800 */
[----:B------:R-:W-:Y:S01]  /*17dc0*/  ULDC.64 UR4, c[0x0][0xaa0] ;  /* 0x0002a80000047ab9 */ /* 0x000fe20000000a00 */
[----:B------:R-:W-:Y:S01]  /*17dd0*/  SHF.R.S32.HI R29, RZ, 0x3, R20 ;  /* 0x00000003ff1d7819 */ /* 0x000fe20000011414 */
[----:B0-----:R-:W-:Y:S02]  /*17de0*/  IMAD R3, R11, UR4, RZ ;  /* 0x000000040b037c24 */ /* 0x001fe4000f8e02ff */
[----:B------:R-:W-:Y:S02]  /*17df0*/  IMAD.IADD R24, R28, 0x1, -R24 ;  /* 0x000000011c187824 */ /* 0x000fe400078e0a18 */
[C---:B------:R-:W-:Y:S02]  /*17e00*/  IMAD R3, R0.reuse, UR5, R3 ;  /* 0x0000000500037c24 */ /* 0x040fe4000f8e0203 */
[----:B------:R-:W-:Y:S01]  /*17e10*/  IMAD.WIDE.U32 R4, R0, UR4, RZ ;  /* 0x0000000400047c25 */ /* 0x000fe2000f8e00ff */
[----:B------:R-:W-:-:S03]  /*17e20*/  ULDC.64 UR4, c[0x0][0xae8] ;  /* 0x0002ba0000047ab9 */ /* 0x000fc60000000a00 */
[----:B------:R-:W-:Y:S02]  /*17e30*/  IMAD R7, R24, 0x20, R29 ;  /* 0x0000002018077824 */ /* 0x000fe400078e021d */
[----:B------:R-:W-:Y:S02]  /*17e40*/  IMAD R0, R12, UR4, RZ ;  /* 0x000000040c007c24 */ /* 0x000fe4000f8e02ff */
[----:B------:R-:W-:Y:S02]  /*17e50*/  IMAD.IADD R10, R218, 0x1, R7 ;  /* 0x00000001da0a7824 */ /* 0x000fe400078e0207 */
[----:B------:R-:W-:Y:S02]  /*17e60*/  IMAD R7, R26, UR5, R0 ;  /* 0x000000051a077c24 */ /* 0x000fe4000f8e0200 */
[----:B------:R-:W-:Y:S02]  /*17e70*/  IMAD.IADD R5, R5, 0x1, R3 ;  /* 0x0000000105057824 */ /* 0x000fe400078e0203 */
[----:B-1----:R-:W-:-:S04]  /*17e80*/  @P2 IMAD.HI.U32 R0, R10, R27, RZ ;  /* 0x0000001b0a002227 */ /* 0x002fc800078e00ff */
[----:B------:R-:W-:Y:S01]  /*17e90*/  IMAD.WIDE.U32 R4, R26, UR4, R4 ;  /* 0x000000041a047c25 */ /* 0x000fe2000f8e0004 */
[----:B------:R-:W-:-:S03]  /*17ea0*/  ULDC.64 UR4, c[0x0][0xaf0] ;  /* 0x0002bc0000047ab9 */ /* 0x000fc60000000a00 */
[----:B------:R-:W-:Y:S01]  /*17eb0*/  IMAD.MOV.U32 R3, RZ, RZ, R10 ;  /* 0x000000ffff037224 */ /* 0x000fe200078e000a */
[----:B---3--:R-:W-:Y:S01]  /*17ec0*/  @P2 SHF.R.U32.HI R3, RZ, R9, R0 ;  /* 0x00000009ff032219 */ /* 0x008fe20000011600 */
[----:B------:R-:W-:Y:S02]  /*17ed0*/  IMAD.IADD R5, R5, 0x1, R7 ;  /* 0x0000000105057824 */ /* 0x000fe400078e0207 */
[----:B------:R-:W-:Y:S01]  /*17ee0*/  IMAD R6, R14, UR4, RZ ;  /* 0x000000040e067c24 */ /* 0x000fe2000f8e02ff */
[--C-:B------:R-:W-:Y:S01]  /*17ef0*/  SHF.R.S32.HI R0, RZ, 0x1f, R3.reuse ;  /* 0x0000001fff007819 */ /* 0x100fe20000011403 */
[----:B------:R-:W-:Y:S02]  /*17f00*/  IMAD.MOV R7, RZ, RZ, -R3 ;  /* 0x000000ffff077224 */ /* 0x000fe400078e0a03 */
[C---:B------:R-:W-:Y:S02]  /*17f10*/  IMAD R9, R13.reuse, UR5, R6 ;  /* 0x000000050d097c24 */ /* 0x040fe4000f8e0206 */
[----:B------:R-:W-:Y:S01]  /*17f20*/  IMAD.WIDE.U32 R4, R13, UR4, R4 ;  /* 0x000000040d047c25 */ /* 0x000fe2000f8e0004 */
[----:B------:R-:W-:-:S03]  /*17f30*/  ULDC.64 UR4, c[0x0][0xae0] ;  /* 0x0002b80000047ab9 */ /* 0x000fc60000000a00 */
[----:B------:R-:W-:Y:S02]  /*17f40*/  IMAD R7, R25, R7, R10 ;  /* 0x0000000719077224 */ /* 0x000fe400078e020a */
[----:B------:R-:W-:Y:S02]  /*17f50*/  IMAD R6, R0, UR4, RZ ;  /* 0x0000000400067c24 */ /* 0x000fe4000f8e02ff */
[----:B------:R-:W-:Y:S01]  /*17f60*/  IMAD.IADD R5, R5, 0x1, R9 ;  /* 0x0000000105057824 */ /* 0x000fe200078e0209 */
        /* <DEDUP_REMOVED lines=22> */
[----:B------:R0:W1:Y:S04]  /*180d0*/  SHFL.IDX PT, R0, R4, RZ, 0x181f ;  /* 0x00181fff04007589 */ /* 0x00006800000e0000 */
[----:B------:R0:W3:Y:S02]  /*180e0*/  SHFL.IDX PT, R14, R3, RZ, 0x181f ;  /* 0x00181fff030e7589 */ /* 0x0000e400000e0000 */
.L_x_3245:
[----:B------:R-:W-:Y:S01]  /*180f0*/  IMAD R8, R8, R25, RZ ;  /* 0x0000001908087224 */ /* 0x000fe200078e02ff */
[----:B------:R-:W-:Y:S01]  /*18100*/  BSSY B1, `(.L_x_3042) ;  /* 0x0000015000017945 */ /* 0x000fe20003800000 */
[----:B------:R-:W-:-:S05]  /*18110*/  IMAD.IADD R7, R29, 0x1, R218 ;  /* 0x000000011d077824 */ /* 0x000fca00078e02da */
[----:B------:R-:W-:-:S13]  /*18120*/  ISETP.GE.AND P0, PT, R7, R8, PT ;  /* 0x000000080700720c */ /* 0x000fda0003f06270 */
        /* <DEDUP_REMOVED lines=8> */
[----:B-1----:R-:W-:Y:S02]  /*181b0*/  @!P3 LEA.HI.X R13, R9, R0, R20, 0x1, P5 ;  /* 0x00000000090db211 */ /* 0x002fe400028f0c14 */
        /* <DEDUP_REMOVED lines=9> */
.L_x_3043:
[----:B------:R-:W-:Y:S05]  /*18250*/  BSYNC B1 ;  /* 0x0000000000017941 */ /* 0x000fea0003800000 */
.L_x_3042:
[----:B------:R-:W-:-:S03]  /*18260*/  UMOV UR4, 0xffffffff ;  /* 0xffffffff00047882 */ /* 0x000fc60000000000 */
[----:B------:R-:W-:Y:S05]  /*18270*/  BRA.DIV UR4, `(.L_x_3044) ;  /* 0x0000008e04687947 */ /* 0x000fea000b800000 */
[----:B-1----:R1:W0:Y:S04]  /*18280*/  SHFL.IDX PT, R0, R4, 0x1, 0x181f ;  /* 0x00381f0004007f89 */ /* 0x00222800000e0000 */
[----:B---34-:R1:W3:Y:S02]  /*18290*/  SHFL.IDX PT, R14, R3, 0x1, 0x181f ;  /* 0x00381f00030e7f89 */ /* 0x0182e400000e0000 */
.L_x_3249:
        /* <DEDUP_REMOVED lines=21> */
.L_x_3046:
[----:B------:R-:W-:Y:S05]  /*183f0*/  BSYNC B1 ;  /* 0x0000000000017941 */ /* 0x000fea0003800000 */
.L_x_3045:
[----:B------:R-:W-:-:S03]  /*18400*/  UMOV UR4, 0xffffffff ;  /* 0xffffffff00047882 */ /* 0x000fc60000000000 */
[----:B------:R-:W-:Y:S05]  /*18410*/  BRA.DIV UR4, `(.L_x_3047) ;  /* 0x0000008e04487947 */ /* 0x000fea000b800000 */
[----:B0-----:R0:W0:Y:S04]  /*18420*/  SHFL.IDX PT, R0, R4, 0x2, 0x181f ;  /* 0x00581f0004007f89 */ /* 0x00102800000e0000 */
[----:B---34-:R3:W4:Y:S02]  /*18430*/  SHFL.IDX PT, R14, R3, 0x2, 0x181f ;  /* 0x00581f00030e7f89 */ /* 0x01872400000e0000 */
.L_x_3253:
        /* <DEDUP_REMOVED lines=21> */
.L_x_3049:
[----:B------:R-:W-:Y:S05]  /*18590*/  BSYNC B1 ;  /* 0x0000000000017941 */ /* 0x000fea0003800000 */
.L_x_3048:
[----:B------:R-:W-:-:S03]  /*185a0*/  UMOV UR4, 0xffffffff ;  /* 0xffffffff00047882 */ /* 0x000fc60000000000 */
[----:B------:R-:W-:Y:S05]  /*185b0*/  BRA.DIV UR4, `(.L_x_3050) ;  /* 0x0000008e04287947 */ /* 0x000fea000b800000 */
[----:B0-----:R0:W0:Y:S04]  /*185c0*/  SHFL.IDX PT, R0, R4, 0x3, 0x181f ;  /* 0x00781f0004007f89 */ /* 0x00102800000e0000 */
[----:B----4-:R4:W0:Y:S02]  /*185d0*/  SHFL.IDX PT, R14, R3, 0x3, 0x181f ;  /* 0x00781f00030e7f89 */ /* 0x01082400000e0000 */
.L_x_3257:
[----:B-1-34-:R-:W-:-:S05]  /*185e0*/  VIADD R3, R7, 0x60 ;  /* 0x0000006007037836 */ /* 0x01afca0000000000 */
        /* <DEDUP_REMOVED lines=19> */
.L_x_3037:
[----:B------:R-:W-:Y:S05]  /*18720*/  BSYNC B0 ;  /* 0x0000000000007941 */ /* 0x000fea0003800000 */
.L_x_3028:
[----:B------:R-:W-:Y:S02]  /*18730*/  ULDC UR4, c[0x0][0xc3c] ;  /* 0x00030f0000047ab9 */ /* 0x000fe40000000800 */
[----:B--2---:R-:W-:-:S13]  /*18740*/  ISETP.GE.AND P0, PT, R123, UR4, PT ;  /* 0x000000047b007c0c */ /* 0x004fda000bf06270 */
[----:B------:R-:W-:Y:S05]  /*18750*/  @!P0 BRA `(.L_x_3051) ;  /* 0xfffffe88000c8947 */ /* 0x000fea000383ffff */
[----:B------:R-:W-:Y:S05]  /*18760*/  BRA `(.L_x_2831) ;  /* 0x0000007000b07947 */ /* 0x000fea0003800000 */
.L_x_2829:
        /* <DEDUP_REMOVED lines=16> */
.L_x_3052:
        /* <DEDUP_REMOVED lines=41> */
.L_x_3058:
        /* <DEDUP_REMOVED lines=12> */
.L_x_3057:
[----:B------:R-:W-:Y:S05]  /*18bc0*/  BSYNC B0 ;  /* 0x0000000000007941 */ /* 0x000fea0003800000 */
.L_x_3056:
        /* <DEDUP_REMOVED lines=17> */
[----:B------:R-:W-:-:S05]  /*18ce0*/  IMAD.IADD R6, R3, 0x1, R6 ;  /* 0x0000000103067824 */ /* 0x000fca00078e0206 */
[----:B------:R-:W-:-:S13]  /*18cf0*/  ISETP.GT.AND P6, PT, R6, UR6, PT ;  /* 0x0000000606007c0c */ /* 0x000fda000bfc4270 */
[----:B------:R-:W-:Y:S05]  /*18d00*/  @!P6 BRA `(.L_x_3058) ;  /* 0xfffffffc007ce947 */ /* 0x000fea000383ffff */
.L_x_3054:
        /* <DEDUP_REMOVED lines=20> */
.L_x_3059:
[----:B---3--:R-:W-:Y:S01]  /*18e50*/  IMAD R16, R16, UR5, R13 ;  /* 0x0000000510107c24 */ /* 0x008fe2000f8e020d */
[----:B------:R-:W-:Y:S01]  /*18e60*/  IABS R2, R6 ;  /* 0x0000000600027213 */ /* 0x000fe20000000000 */
[----:B01----:R-:W-:-:S03]  /*18e70*/  IMAD.MOV R11, RZ, RZ, -R3 ;  /* 0x000000ffff0b7224 */ /* 0x003fc600078e0a03 */
[----:B--2---:R-:W-:Y:S01]  /*18e80*/  IADD3 R9, -R16, UR6, RZ ;  /* 0x0000000610097c10 */ /* 0x004fe2000fffe1ff */
        /* <DEDUP_REMOVED lines=22> */
[----:B------:R-:W-:Y:S02]  /*18ff0*/  IMAD R6, R6, R2, R9 ;  /* 0x0000000206067224 */ /* 0x000fe400078e0209 */
[----:B------:R-:W-:Y:S01]  /*19000*/  IMAD.MOV.U32 R2, RZ, RZ, RZ ;  /* 0x000000ffff027224 */ /* 0x000fe200078e00ff */
[----:B------:R-:W-:Y:S02]  /*19010*/  VIADDMNMX R15, R8, UR5, R7, PT ;  /* 0x00000005080f7c46 */ /* 0x000fe4000b800107 */
[----:B------:R-:W-:-:S02]  /*19020*/  IABS R11, R6 ;  /* 0x00000006000b7213 */ /* 0x000fc40000000000 */
[----:B------:R-:W-:Y:S01]  /*19030*/  IABS R8, R15 ;  /* 0x0000000f00087213 */ /* 0x000fe20000000000 */
[----:B------:R-:W-:-:S03]  /*19040*/  IMAD.MOV R18, RZ, RZ, -R15 ;  /* 0x000000ffff127224 */ /* 0x000fc600078e0a0f */
[----:B------:R-:W0:Y:S08]  /*19050*/  I2F.RP R7, R8 ;  /* 0x0000000800077306 */ /* 0x000e300000209400 */
[----:B0-----:R-:W0:Y:S02]  /*19060*/  MUFU.RCP R7, R7 ;  /* 0x0000000700077308 */ /* 0x001e240000001000 */
[----:B0-----:R-:W-:-:S06]  /*19070*/  VIADD R3, R7, 0xffffffe ;  /* 0x0ffffffe07037836 */ /* 0x001fcc0000000000 */
[----:B------:R-:W0:Y:S02]  /*19080*/  F2I.FTZ.U32.TRUNC.NTZ R3, R3 ;  /* 0x0000000300037305 */ /* 0x000e24000021f000 */
[----:B0-----:R-:W-:-:S04]  /*19090*/  IMAD.MOV R10, RZ, RZ, -R3 ;  /* 0x000000ffff0a7224 */ /* 0x001fc800078e0a03 */
[----:B------:R-:W-:Y:S01]  /*190a0*/  IMAD.MOV.U32 R9, RZ, RZ, R10 ;  /* 0x000000ffff097224 */ /* 0x000fe200078e000a */
[----:B------:R-:W-:-:S03]  /*190b0*/  IABS R10, R15 ;  /* 0x0000000f000a7213 */ /* 0x000fc60000000000 */
        /* <DEDUP_REMOVED lines=20> */
.L_x_3055:
[----:B------:R-:W-:Y:S02]  /*19200*/  IMAD.MOV.U32 R17, RZ, RZ, RZ ;  /* 0x000000ffff117224 */ /* 0x000fe400078e00ff */
[----:B------:R-:W-:Y:S02]  /*19210*/  IMAD.U32 R16, RZ, RZ, UR6 ;  /* 0x00000006ff107e24 */ /* 0x000fe4000f8e00ff */
[----:B------:R-:W-:-:S07]  /*19220*/  IMAD.MOV.U32 R18, RZ, RZ, RZ ;  /* 0x000000ffff127224 */ /* 0x000fce00078e00ff */
.L_x_3060:
[----:B------:R-:W-:-:S13]  /*19230*/  ISETP.NE.AND P0, PT, R5, RZ, PT ;  /* 0x000000ff0500720c */ /* 0x000fda0003f05270 */
[----:B------:R-:W0:Y:S01]  /*19240*/  @!P0 S2R R3, SR_CgaCtaId ;  /* 0x0000000000038919 */ /* 0x000e220000008800 */
[----:B------:R-:W-:-:S04]  /*19250*/  @!P0 MOV R2, 0x400 ;  /* 0x0000040000028802 */ /* 0x000fc80000000f00 */
[----:B0-----:R-:W-:-:S05]  /*19260*/  @!P0 LEA R2, R3, R2, 0x18 ;  /* 0x0000000203028211 */ /* 0x001fca00078ec0ff */
[----:B------:R0:W-:Y:S01]  /*19270*/  @!P0 STS.128 [R2+0x228d0], R16 ;  /* 0x0228d01002008388 */ /* 0x0001e20000000c00 */
[----:B------:R-:W-:Y:S06]  /*19280*/  BAR.ARV 0x5, 0x180 ;  /* 0x0146000000007b1d */ /* 0x000fec0000002000 */
.L_x_3053:
[----:B------:R2:W-:Y:S01]  /*19290*/  STL [R1+0x24], RZ ;  /* 0x000024ff01007387 */ /* 0x0005e20000100800 */
[----:B------:R-:W-:Y:S01]  /*192a0*/  ULDC UR4, c[0x0][0xc3c] ;  /* 0x00030f0000047ab9 */ /* 0x000fe20000000800 */
[----:B------:R-:W-:Y:S01]  /*192b0*/  IMAD.MOV.U32 R26, RZ, RZ, 0x1 ;  /* 0x00000001ff1a7424 */ /* 0x000fe200078e00ff */
[----:B-1----:R-:W-:Y:S01]  /*192c0*/  ISETP.GE.AND P0, PT, R19, UR4, PT ;  /* 0x0000000413007c0c */ /* 0x002fe2000bf06270 */
[----:B------:R-:W-:-:S12]  /*192d0*/  IMAD.MOV.U32 R25, RZ, RZ, RZ ;  /* 0x000000ffff197224 */ /* 0x000fd800078e00ff */
[----:B--2---:R-:W-:Y:S05]  /*192e0*/  @P0 BRA `(.L_x_3061) ;  /* 0x0000006000f40947 */ /* 0x004fea0003800000 */
[----:B------:R-:W1:Y:S01]  /*192f0*/  S2UR UR5, SR_CgaCtaId ;  /* 0x00000000000579c3 */ /* 0x000e620000008800 */
[C---:B0-----:R-:W-:Y:S01]  /*19300*/  IMAD.SHL.U32 R2, R0.reuse, 0x8, RZ ;  /* 0x0000000800027824 */ /* 0x041fe200078e00ff */
[----:B------:R-:W-:Y:S01]  /*19310*/  LOP3.LUT R4, R0, 0x7f, RZ, 0xc0, !PT ;  /* 0x0000007f00047812 */ /* 0x000fe200078ec0ff */
[----:B------:R-:W-:Y:S01]  /*19320*/  UMOV UR4, 0x400 ;  /* 0x0000040000047882 */ /* 0x000fe20000000000 */
[----:B------:R0:W-:Y:S01]  /*19330*/  STL [R1+0x24], RZ ;  /* 0x000024ff01007387 */ /* 0x0001e20000100800 */
[----:B------:R-:W-:Y:S01]  /*19340*/  BSSY B8, `(.L_x_3061) ;  /* 0x0000637000087945 */ /* 0x000fe20003800000 */
[----:B------:R-:W-:Y:S01]  /*19350*/  LOP3.LUT R3, R2, 0x1f8, RZ, 0xc0, !PT ;  /* 0x000001f802037812 */ /* 0x000fe200078ec0ff */
[----:B------:R-:W-:Y:S01]  /*19360*/  IMAD.SHL.U32 R30, R4, 0x8, RZ ;  /* 0x00000008041e7824 */ /* 0x000fe200078e00ff */
[----:B------:R-:W-:Y:S01]  /*19370*/  LOP3.LUT R2, R2, 0x38, RZ, 0xc0, !PT ;  /* 0x0000003802027812 */ /* 0x000fe200078ec0ff */
[----:B------:R-:W-:Y:S01]  /*19380*/  IMAD.MOV.U32 R27, RZ, RZ, 0x1 ;  /* 0x00000001ff1b7424 */ /* 0x000fe200078e00ff */
[----:B------:R-:W-:Y:S01]  /*19390*/  LOP3.LUT R3, R3, 0x38, R0, 0x78, !PT ;  /* 0x0000003803037812 */ /* 0x000fe200078e7800 */
[----:B------:R-:W-:Y:S01]  /*193a0*/  IMAD.SHL.U32 R0, R0, 0x10, RZ ;  /* 0x0000001000007824 */ /* 0x000fe200078e00ff */
[----:B------:R-:W-:Y:S01]  /*193b0*/  CS2R R24, SRZ ;  /* 0x0000000000187805 */ /* 0x000fe2000001ff00 */
[----:B------:R-:W-:Y:S01]  /*193c0*/  IMAD.MOV.U32 R26, RZ, RZ, 0x1 ;  /* 0x00000001ff1a7424 */ /* 0x000fe200078e00ff */
[----:B------:R-:W-:Y:S01]  /*193d0*/  LOP3.LUT R30, R3, 0x200, R30, 0xf8, !PT ;  /* 0x00000200031e7812 */ /* 0x000fe200078ef81e */
[----:B------:R-:W-:Y:S01]  /*193e0*/  ULDC.64 UR40, c[0x0][0x198] ;  /* 0x0000660000287ab9 */ /* 0x000fe20000000a00 */
[----:B------:R-:W-:Y:S01]  /*193f0*/  SHF.R.U32.HI R3, RZ, 0x3, R4 ;  /* 0x00000003ff037819 */ /* 0x000fe20000011604 */
[----:B------:R-:W-:Y:S01]  /*19400*/  ULOP3.LUT UR38, UR36, 0x2, URZ, 0xfc, !UPT ;  /* 0x0000000224267892 */ /* 0x000fe2000f8efc3f */
[----:B------:R-:W-:-:S02]  /*19410*/  ULDC UR37, c[0x0][0xc] ;  /* 0x0000030000257ab9 */ /* 0x000fc40000000800 */
[----:B------:R-:W-:Y:S02]  /*19420*/  LOP3.LUT R3, R3, 0x70, R0, 0xf8, !PT ;  /* 0x0000007003037812 */ /* 0x000fe400078ef800 */
[C---:B------:R-:W-:Y:S01]  /*19430*/  LOP3.LUT R0, R2.reuse, 0x40, RZ, 0xfc, !PT ;  /* 0x0000004002007812 */ /* 0x040fe200078efcff */
[----:B-1----:R-:W-:Y:S01]  /*19440*/  ULEA UR4, UR5, UR4, 0x18 ;  /* 0x0000000405047291 */ /* 0x002fe2000f8ec03f */
[C---:B------:R-:W-:Y:S02]  /*19450*/  LOP3.LUT R3, R2.reuse, 0x80, RZ, 0xfc, !PT ;  /* 0x0000008002037812 */ /* 0x040fe400078efcff */
[----:B------:R-:W-:-:S03]  /*19460*/  LOP3.LUT R2, R2, 0xc0, RZ, 0xfc, !PT ;  /* 0x000000c002027812 */ /* 0x000fc600078efcff */
[----:B------:R-:W-:-:S04]  /*19470*/  IMAD.U32 R23, RZ, RZ, UR4 ;  /* 0x00000004ff177e24 */ /* 0x000fc8000f8e00ff */
[----:B------:R-:W-:-:S05]  /*19480*/  IMAD R0, R30, 0x2, R23 ;  /* 0x000000021e007824 */ /* 0x000fca00078e0217 */
[----:B------:R0:W-:Y:S02]  /*19490*/  STL [R1+0x8], R0 ;  /* 0x0000080001007387 */ /* 0x0001e40000100800 */
.L_x_3176:
[----:B------:R-:W-:Y:S05]  /*194a0*/  YIELD ;  /* 0x0000000000007946 */ /* 0x000fea0003800000 */
[----:B------:R-:W-:Y:S01]  /*194b0*/  ULDC.64 UR4, c[0x0][0xa28] ;  /* 0x00028a0000047ab9 */ /* 0x000fe20000000a00 */
[----:B------:R-:W-:Y:S01]  /*194c0*/  IMAD.MOV.U32 R31, RZ, RZ, RZ ;  /* 0x000000ffff1f7224 */ /* 0x000fe200078e00ff */
[----:B------:R-:W-:Y:S01]  /*194d0*/  ISETP.NE.U32.AND P0, PT, RZ, UR4, PT ;  /* 0x00000004ff007c0c */ /* 0x000fe2000bf05070 */
[----:B0123--:R-:W1:Y:S01]  /*194e0*/  LDC.64 R4, c[0x0][0xa00] ;  /* 0x00028000ff047b82 */ /* 0x00fe620000000a00 */
[----:B------:R-:W-:Y:S01]  /*194f0*/  IMAD.MOV.U32 R8, RZ, RZ, RZ ;  /* 0x000000ffff087224 */ /* 0x000fe200078e00ff */
[----:B------:R-:W-:Y:S01]  /*19500*/  ULDC.64 UR6, c[0x0][0xa10] ;  /* 0x0002840000067ab9 */ /* 0x000fe20000000a00 */
[----:B------:R-:W-:Y:S01]  /*19510*/  ISETP.NE.AND.EX P0, PT, RZ, UR5, PT, P0 ;  /* 0x00000005ff007c0c */ /* 0x000fe2000bf05300 */
[----:B------:R-:W-:-:S12]  /*19520*/  ULDC.64 UR4, c[0x0][0xa18] ;  /* 0x0002860000047ab9 */ /* 0x000fd80000000a00 */
[----:B------:R-:W2:Y:S02]  /*19530*/  @P0 LDC.64 R2, c[0x0][0xa28] ;  /* 0x00028a00ff020b82 */ /* 0x000ea40000000a00 */
[----:B--2---:R-:W-:-:S05]  /*19540*/  @P0 IMAD.WIDE R2, R19, 0x4, R2 ;  /* 0x0000000413020825 */ /* 0x004fca00078e0202 */
[----:B------:R2:W5:Y:S01]  /*19550*/  @P0 LDG.E R31, desc[UR52][R2.64] ;  /* 0x00000034021f0981 */ /* 0x000562000c1e1900 */
[----:B------:R-:W-:Y:S01]  /*19560*/  ISETP.NE.U32.AND P0, PT, RZ, UR4, PT ;  /* 0x00000004ff007c0c */ /* 0x000fe2000bf05070 */
[----:B-1----:R-:W-:Y:S01]  /*19570*/  IMAD.WIDE R4, R19, 0x4, R4 ;  /* 0x0000000413047825 */ /* 0x002fe200078e0204 */
[----:B------:R-:W-:Y:S02]  /*19580*/  ISETP.NE.U32.AND P1, PT, RZ, UR6, PT ;  /* 0x00000006ff007c0c */ /* 0x000fe4000bf25070 */
[----:B------:R-:W-:Y:S01]  /*19590*/  ISETP.NE.AND.EX P2, PT, RZ, UR5, PT, P0 ;  /* 0x00000005ff007c0c */ /* 0x000fe2000bf45300 */
[----:B------:R-:W-:Y:S01]  /*195a0*/  ULDC.64 UR4, c[0x0][0xa00] ;  /* 0x0002800000047ab9 */ /* 0x000fe20000000a00 */
[----:B------:R-:W-:Y:S01]  /*195b0*/  ISETP.NE.AND.EX P1, PT, RZ, UR7, PT, P1 ;  /* 0x00000007ff007c0c */ /* 0x000fe2000bf25310 */
[----:B0-----:R-:W-:Y:S01]  /*195c0*/  IMAD.MOV.U32 R0, RZ, RZ, RZ ;  /* 0x000000ffff007224 */ /* 0x001fe200078e00ff */
[----:B------:R-:W-:Y:S01]  /*195d0*/  ISETP.NE.U32.AND P0, PT, RZ, UR4, PT ;  /* 0x00000004ff007c0c */ /* 0x000fe2000bf05070 */
[----:B--2---:R-:W0:Y:S03]  /*195e0*/  LDC.64 R2, c[0x0][0xa10] ;  /* 0x00028400ff027b82 */ /* 0x004e260000000a00 */
[----:B------:R-:W-:-:S05]  /*195f0*/  ISETP.NE.AND.EX P0, PT, RZ, UR5, PT, P0 ;  /* 0x00000005ff007c0c */ /* 0x000fca000bf05300 */
[----:B------:R-:W1:Y:S08]  /*19600*/  @P2 LDC.64 R6, c[0x0][0xa18] ;  /* 0x00028600ff062b82 */ /* 0x000e700000000a00 */
[----:B------:R-:W2:Y:S01]  /*19610*/  @P0 LDG.E R8, desc[UR52][R4.64] ;  /* 0x0000003404080981 */ /* 0x000ea2000c1e1900 */
[----:B------:R-:W-:Y:S01]  /*19620*/  ULDC UR4, c[0x0][0x288] ;  /* 0x0000a20000047ab9 */ /* 0x000fe20000000800 */
[----:B0-----:R-:W-:-:S05]  /*19630*/  IMAD.WIDE R2, R19, 0x4, R2 ;  /* 0x0000000413027825 */ /* 0x001fca00078e0202 */
[----:B------:R-:W5:Y:S01]  /*19640*/  @P1 LDG.E R0, desc[UR52][R2.64] ;  /* 0x0000003402001981 */ /* 0x000f62000c1e1900 */
[----:B-1----:R-:W-:-:S03]  /*19650*/  @P2 IMAD.WIDE R6, R19, 0x4, R6 ;  /* 0x0000000413062825 */ /* 0x002fc600078e0206 */
[----:B--2---:R0:W-:Y:S02]  /*19660*/  STL [R1+0xc], R8 ;  /* 0x00000c0801007387 */ /* 0x0041e40000100800 */
[----:B0-----:R-:W-:Y:S01]  /*19670*/  IMAD.U32 R8, RZ, RZ, UR4 ;  /* 0x00000004ff087e24 */ /* 0x001fe2000f8e00ff */
[----:B------:R-:W-:-:S05]  /*19680*/  ULDC.64 UR4, c[0x0][0x418] ;  /* 0x0001060000047ab9 */ /* 0x000fca0000000a00 */
        /* <DEDUP_REMOVED lines=11> */
[----:B------:R-:W-:Y:S01]  /*19740*/  IMAD.MOV.U32 R12, RZ, RZ, R8 ;  /* 0x000000ffff0c7224 */ /* 0x000fe200078e0008 */
[----:B------:R-:W-:Y:S06]  /*19750*/  @P2 BRA `(.L_x_3062) ;  /* 0x0000000000142947 */ /* 0x000fec0003800000 */
[----:B------:R-:W-:Y:S05]  /*19760*/  @!P0 BRA `(.L_x_3062) ;  /* 0x0000000000108947 */ /* 0x000fea0003800000 */
[----:B0-----:R-:W2:Y:S04]  /*19770*/  LDG.E R8, desc[UR52][R4.64] ;  /* 0x0000003404087981 */ /* 0x001ea8000c1e1900 */
[----:B------:R-:W2:Y:S02]  /*19780*/  LDG.E R7, desc[UR52][R4.64+0x4] ;  /* 0x0000043404077981 */ /* 0x000ea4000c1e1900 */
[----:B--2---:R-:W-:-:S05]  /*19790*/  IMAD.IADD R12, R7, 0x1, -R8 ;  /* 0x00000001070c7824 */ /* 0x004fca00078e0a08 */
[----:B------:R1:W-:Y:S02]  /*197a0*/  STL [R1+0x4], R12 ;  /* 0x0000040c01007387 */ /* 0x0003e40000100800 */
.L_x_3062:
[----:B------:R-:W-:Y:S02]  /*197b0*/  ULDC.64 UR4, c[0x0][0xa20] ;  /* 0x0002880000047ab9 */ /* 0x000fe40000000a00 */
[----:B------:R-:W-:-:S04]  /*197c0*/  ISETP.NE.U32.AND P0, PT, RZ, UR4, PT ;  /* 0x00000004ff007c0c */ /* 0x000fc8000bf05070 */
[----:B------:R-:W-:-:S13]  /*197d0*/  ISETP.NE.AND.EX P0, PT, RZ, UR5, PT, P0 ;  /* 0x00000005ff007c0c */ /* 0x000fda000bf05300 */
[----:B------:R-:W-:Y:S05]  /*197e0*/  @!P0 BRA `(.L_x_3063) ;  /* 0x0000000000108947 */ /* 0x000fea0003800000 */
[----:B------:R-:W2:Y:S02]  /*197f0*/  LDC.64 R4, c[0x0][0xa20] ;  /* 0x00028800ff047b82 */ /* 0x000ea40000000a00 */
[----:B--2---:R-:W-:-:S05]  /*19800*/  IMAD.WIDE R4, R19, 0x4, R4 ;  /* 0x0000000413047825 */ /* 0x004fca00078e0204 */
[----:B------:R2:W5:Y:S01]  /*19810*/  LDG.E R10, desc[UR52][R4.64] ;  /* 0x00000034040a7981 */ /* 0x000562000c1e1900 */
[----:B------:R-:W-:Y:S05]  /*19820*/  BRA `(.L_x_3064) ;  /* 0x0000000000247947 */ /* 0x000fea0003800000 */
.L_x_3063:
[----:B------:R-:W-:Y:S02]  /*19830*/  ULDC.64 UR4, c[0x0][0xa08] ;  /* 0x0002820000047ab9 */ /* 0x000fe40000000a00 */
[----:B------:R-:W-:-:S04]  /*19840*/  ISETP.NE.U32.AND P0, PT, RZ, UR4, PT ;  /* 0x00000004ff007c0c */ /* 0x000fc8000bf05070 */
[----:B------:R-:W-:-:S13]  /*19850*/  ISETP.NE.AND.EX P0, PT, RZ, UR5, PT, P0 ;  /* 0x00000005ff007c0c */ /* 0x000fda000bf05300 */
[----:B------:R-:W-:Y:S05]  /*19860*/  @!P0 BRA `(.L_x_3064) ;  /* 0x0000000000148947 */ /* 0x000fea0003800000 */
[----:B------:R-:W2:Y:S02]  /*19870*/  LDC.64 R4, c[0x0][0xa08] ;  /* 0x00028200ff047b82 */ /* 0x000ea40000000a00 */
[----:B--2---:R-:W-:-:S05]  /*19880*/  IMAD.WIDE R4, R19, 0x4, R4 ;  /* 0x0000000413047825 */ /* 0x004fca00078e0204 */
[----:B------:R-:W2:Y:S04]  /*19890*/  LDG.E R10, desc[UR52][R4.64] ;  /* 0x00000034040a7981 */ /* 0x000ea8000c1e1900 */
[----:B------:R-:W2:Y:S02]  /*198a0*/  LDG.E R7, desc[UR52][R4.64+0x4] ;  /* 0x0000043404077981 */ /* 0x000ea4000c1e1900 */
[----:B--2---:R-:W-:-:S07]  /*198b0*/  IMAD.IADD R10, R7, 0x1, -R10 ;  /* 0x00000001070a7824 */ /* 0x004fce00078e0a0a */
.L_x_3064:
[----:B--2---:R-:W2:Y:S01]  /*198c0*/  @P1 LDG.E R5, desc[UR52][R2.64] ;  /* 0x0000003402051981 */ /* 0x004ea2000c1e1900 */
[----:B------:R-:W3:Y:S03]  /*198d0*/  LDC R7, c[0x0][0x448] ;  /* 0x00011200ff077b82 */ /* 0x000ee60000000800 */
[----:B------:R4:W2:Y:S01]  /*198e0*/  @P1 LDG.E R4, desc[UR52][R2.64+0x4] ;  /* 0x0000043402041981 */ /* 0x0008a2000c1e1900 */
[----:B------:R-:W-:Y:S02]  /*198f0*/  IMAD.SHL.U32 R35, R17, 0x80, RZ ;  /* 0x0000008011237824 */ /* 0x000fe400078e00ff */
[----:B-----5:R-:W-:Y:S02]  /*19900*/  IMAD.IADD R10, R10, 0x1, -R31 ;  /* 0x000000010a0a7824 */ /* 0x020fe400078e0a1f */
[----:B----4-:R-:W4:Y:S01]  /*19910*/  LDC.64 R2, c[0x0][0x9e0] ;  /* 0x00027800ff027b82 */ /* 0x010f220000000a00 */
[----:B---3--:R-:W-:-:S13]  /*19920*/  ISETP.NE.AND P2, PT, R7, 0x1, PT ;  /* 0x000000010700780c */ /* 0x008fda0003f45270 */
[----:B------:R-:W3:Y:S01]  /*19930*/  @P2 LDC R7, c[0x0][0x44c] ;  /* 0x00011300ff072b82 */ /* 0x000ee20000000800 */
[----:B----4-:R-:W-:-:S07]  /*19940*/  ISETP.GE.AND P3, PT, R3, 0x1, PT ;  /* 0x000000010300780c */ /* 0x010fce0003f66270 */
[----:B0-----:R-:W0:Y:S01]  /*19950*/  @P2 LDC R8, c[0x0][0x450] ;  /* 0x00011400ff082b82 */ /* 0x001e220000000800 */
[----:B--2---:R-:W-:Y:S02]  /*19960*/  @P1 IMAD.IADD R6, R4, 0x1, -R5 ;  /* 0x0000000104061824 */ /* 0x004fe400078e0a05 */
[----:B------:R-:W-:Y:S02]  /*19970*/  VIADD R4, R35, 0x7f ;  /* 0x0000007f23047836 */ /* 0x000fe40000000000 */
[----:B------:R-:W-:Y:S02]  /*19980*/  IMAD.IADD R17, R10, 0x1, R6 ;  /* 0x000000010a117824 */ /* 0x000fe400078e0206 */
[----:B---3--:R-:W-:-:S03]  /*19990*/  @P2 IMAD.HI.U32 R5, R4, R7, RZ ;  /* 0x0000000704052227 */ /* 0x008fc600078e00ff */
[C---:B------:R-:W-:Y:S02]  /*199a0*/  IADD3 R7, R17.reuse, 0x1, -R12 ;  /* 0x0000000111077810 */ /* 0x040fe40007ffe80c */
[----:B0-----:R-:W-:Y:S01]  /*199b0*/  @P2 SHF.R.U32.HI R4, RZ, R8, R5 ;  /* 0x00000008ff042219 */ /* 0x001fe20000011605 */
[----:B------:R-:W-:-:S04]  /*199c0*/  VIADD R5, R17, 0x5f ;  /* 0x0000005f11057836 */ /* 0x000fc80000000000 */
[----:B------:R-:W-:-:S04]  /*199d0*/  IMAD.HI R5, R5, 0x2aaaaaab, RZ ;  /* 0x2aaaaaab05057827 */ /* 0x000fc800078e02ff */
[----:B------:R-:W-:Y:S01]  /*199e0*/  IMAD.IADD R11, R7, 0x1, R4 ;  /* 0x00000001070b7824 */ /* 0x000fe200078e0204 */
[----:B------:R-:W-:-:S03]  /*199f0*/  SHF.R.U32.HI R4, RZ, 0x1f, R5 ;  /* 0x0000001fff047819 */ /* 0x000fc60000011605 */
[----:B------:R-:W-:Y:S01]  /*19a00*/  IMAD.IADD R2, R11, 0x1, R2 ;  /* 0x000000010b027824 */ /* 0x000fe200078e0202 */
[----:B------:R-:W-:Y:S01]  /*19a10*/  LEA.HI.SX32 R9, R5, R4, 0x1c ;  /* 0x0000000405097211 */ /* 0x000fe200078fe2ff */
[----:B------:R-:W-:Y:S06]  /*19a20*/  @!P3 BRA `(.L_x_3065) ;  /* 0x000000000048b947 */ /* 0x000fec0003800000 */
[C---:B------:R-:W-:Y:S01]  /*19a30*/  ISETP.GT.AND P0, PT, R11.reuse, RZ, PT ;  /* 0x000000ff0b00720c */ /* 0x040fe20003f04270 */
[----:B------:R-:W-:Y:S01]  /*19a40*/  BSSY B0, `(.L_x_3066) ;  /* 0x000000e000007945 */ /* 0x000fe20003800000 */
[----:B------:R-:W-:-:S11]  /*19a50*/  VIADD R8, R11, 0xffffffff ;  /* 0xffffffff0b087836 */ /* 0x000fd60000000000 */
[----:B------:R-:W-:Y:S05]  /*19a60*/  @P0 BRA `(.L_x_3067) ;  /* 0x00000000001c0947 */ /* 0x000fea0003800000 */
[----:B------:R-:W-:Y:S02]  /*19a70*/  ISETP.NE.AND P0, PT, R3, 0x1, PT ;  /* 0x000000010300780c */ /* 0x000fe40003f05270 */
[----:B------:R-:W-:-:S11]  /*19a80*/  IADD3 R11, -R11, RZ, RZ ;  /* 0x000000ff0b0b7210 */ /* 0x000fd60007ffe1ff */
[----:B------:R-:W0:Y:S02]  /*19a90*/  @P0 LDC.64 R4, c[0x0][0x9e8] ;  /* 0x00027a00ff040b82 */ /* 0x000e240000000a00 */
[----:B0-----:R-:W-:-:S05]  /*19aa0*/  @P0 IMAD.HI.U32 R4, R11, R4, RZ ;  /* 0x000000040b040227 */ /* 0x001fca00078e00ff */
[----:B------:R-:W-:-:S04]  /*19ab0*/  @P0 SHF.R.U32.HI R11, RZ, R5, R4 ;  /* 0x00000005ff0b0219 */ /* 0x000fc80000011604 */
[----:B------:R-:W-:Y:S01]  /*19ac0*/  LOP3.LUT R8, RZ, R11, RZ, 0x33, !PT ;  /* 0x0000000bff087212 */ /* 0x000fe200078e33ff */
[----:B------:R-:W-:Y:S06]  /*19ad0*/  BRA `(.L_x_3068) ;  /* 0x0000000000107947 */ /* 0x000fec0003800000 */
.L_x_3067:
[----:B------:R-:W-:-:S13]  /*19ae0*/  ISETP.NE.AND P0, PT, R3, 0x1, PT ;  /* 0x000000010300780c */ /* 0x000fda0003f05270 */
[----:B------:R-:W0:Y:S02]  /*19af0*/  @P0 LDC.64 R4, c[0x0][0x9e8] ;  /* 0x00027a00ff040b82 */ /* 0x000e240000000a00 */
[----:B0-----:R-:W-:-:S05]  /*19b00*/  @P0 IMAD.HI.U32 R4, R8, R4, RZ ;  /* 0x0000000408040227 */ /* 0x001fca00078e00ff */
[----:B------:R-:W-:-:S07]  /*19b10*/  @P0 SHF.R.U32.HI R8, RZ, R5, R4 ;  /* 0x00000005ff080219 */ /* 0x000fce0000011604 */
.L_x_3068:
[----:B------:R-:W-:Y:S05]  /*19b20*/  BSYNC B0 ;  /* 0x0000000000007941 */ /* 0x000fea0003800000 */
.L_x_3066:
[----:B------:R-:W-:-:S05]  /*19b30*/  IMAD R5, R8, R3, R3 ;  /* 0x0000000308057224 */ /* 0x000fca00078e0203 */
[----:B------:R-:W-:-:S07]  /*19b40*/  VIMNMX R2, R2, R5, PT ;  /* 0x0000000502027248 */ /* 0x000fce0003fe0100 */
.L_x_3065:
[----:B------:R-:W0:Y:S01]  /*19b50*/  @P2 LDC R4, c[0x0][0x44c] ;  /* 0x00011300ff042b82 */ /* 0x000e220000000800 */
[----:B------:R-:W-:Y:S01]  /*19b60*/  IMAD.MOV.U32 R5, RZ, RZ, R35 ;  /* 0x000000ffff057224 */ /* 0x000fe200078e0023 */
[----:B------:R-:W-:Y:S01]  /*19b70*/  ULDC UR4, c[0x0][0x9dc] ;  /* 0x0002770000047ab9 */ /* 0x000fe20000000800 */
[----:B------:R-:W-:-:S05]  /*19b80*/  IMAD.IADD R8, R17, 0x1, -R12 ;  /* 0x0000000111087824 */ /* 0x000fca00078e0a0c */
[----:B------:R-:W2:Y:S01]  /*19b90*/  @P2 LDC R11, c[0x0][0x450] ;  /* 0x00011400ff0b2b82 */ /* 0x000ea20000000800 */
[----:B0-----:R-:W-:-:S05]  /*19ba0*/  @P2 IMAD.HI.U32 R4, R35, R4, RZ ;  /* 0x0000000423042227 */ /* 0x001fca00078e00ff */
[----:B--2---:R-:W-:-:S05]  /*19bb0*/  @P2 SHF.R.U32.HI R5, RZ, R11, R4 ;  /* 0x0000000bff052219 */ /* 0x004fca0000011604 */
[----:B-1----:R-:W-:-:S04]  /*19bc0*/  IMAD.IADD R12, R8, 0x1, R5 ;  /* 0x00000001080c7824 */ /* 0x002fc800078e0205 */
        /* <DEDUP_REMOVED lines=12> */
.L_x_3071:
[----:B------:R-:W-:-:S13]  /*19c90*/  ISETP.NE.AND P0, PT, R3, 0x1, PT ;  /* 0x000000010300780c */ /* 0x000fda0003f05270 */
[----:B------:R-:W0:Y:S02]  /*19ca0*/  @P0 LDC.64 R4, c[0x0][0x9e8] ;  /* 0x00027a00ff040b82 */ /* 0x000e240000000a00 */
[----:B0-----:R-:W-:-:S05]  /*19cb0*/  @P0 IMAD.HI.U32 R4, R12, R4, RZ ;  /* 0x000000040c040227 */ /* 0x001fca00078e00ff */
[----:B------:R-:W-:-:S07]  /*19cc0*/  @P0 SHF.R.U32.HI R12, RZ, R5, R4 ;  /* 0x00000005ff0c0219 */ /* 0x000fce0000011604 */
.L_x_3072:
[----:B------:R-:W-:Y:S05]  /*19cd0*/  BSYNC B0 ;  /* 0x0000000000007941 */ /* 0x000fea0003800000 */
.L_x_3070:
[----:B------:R-:W-:-:S05]  /*19ce0*/  IMAD R12, R12, R3, RZ ;  /* 0x000000030c0c7224 */ /* 0x000fca00078e02ff */
[----:B------:R-:W-:-:S07]  /*19cf0*/  VIMNMX R11, R11, R12, !PT ;  /* 0x0000000c0b0b7248 */ /* 0x000fce0007fe0100 */
.L_x_3069:
[----:B------:R-:W-:Y:S01]  /*19d00*/  VIADD R2, R2, 0x5f ;  /* 0x0000005f02027836 */ /* 0x000fe20000000000 */
[----:B------:R-:W-:Y:S01]  /*19d10*/  BSSY B0, `(.L_x_3073) ;  /* 0x0000138000007945 */ /* 0x000fe20003800000 */
        /* <DEDUP_REMOVED lines=14> */
[----:B------:R-:W-:-:S07]  /*19e00*/  SHF.R.U32.HI R4, RZ, 0x6, R3 ;  /* 0x00000006ff047819 */ /* 0x000fce0000011603 */
[----:B------:R-:W-:Y:S02]  /*19e10*/  @P0 VIADD R5, R6, 0x5f ;  /* 0x0000005f06050836 */ /* 0x000fe40000000000 */
[----:B------:R-:W-:Y:S02]  /*19e20*/  IMAD.MOV.U32 R6, RZ, RZ, R4 ;  /* 0x000000ffff067224 */ /* 0x000fe400078e0004 */
[----:B------:R-:W-:-:S05]  /*19e30*/  @P0 IMAD.HI R5, R5, 0x2aaaaaab, RZ ;  /* 0x2aaaaaab05050827 */ /* 0x000fca00078e02ff */
[----:B------:R-:W-:-:S04]  /*19e40*/  @P0 SHF.R.U32.HI R2, RZ, 0x1f, R5 ;  /* 0x0000001fff020819 */ /* 0x000fc80000011605 */
        /* <DEDUP_REMOVED lines=11> */
.L_x_3260:
[----:B-1----:R-:W-:Y:S02]  /*19f00*/  ISETP.NE.AND P0, PT, R14, RZ, PT ;  /* 0x000000ff0e00720c */ /* 0x002fe40003f05270 */
[----:B------:R-:W-:-:S11]  /*19f10*/  PLOP3.LUT P6, PT, PT, PT, PT, 0x8, 0x0 ;  /* 0x000000000000781c */ /* 0x000fd60003fce170 */
[----:B------:R-:W-:Y:S05]  /*19f20*/  @P0 BRA `(.L_x_3076) ;  /* 0x00000000000c0947 */ /* 0x000fea0003800000 */
[----:B------:R-:W-:-:S03]  /*19f30*/  UMOV UR4, 0xffffffff ;  /* 0xffffffff00047882 */ /* 0x000fc60000000000 */
[----:B------:R-:W-:Y:S05]  /*19f40*/  BRA.DIV UR4, `(.L_x_3077) ;  /* 0x0000007604407947 */ /* 0x000fea000b800000 */
[----:B------:R-:W-:-:S13]  /*19f50*/  ELECT P6, URZ, PT ;  /* 0x00000000003f782f */ /* 0x000fda00038c0000 */
.L_x_3076:
        /* <DEDUP_REMOVED lines=9> */
.L_x_3263:
[----:B------:R-:W-:Y:S05]  /*19ff0*/  BSYNC B1 ;  /* 0x0000000000017941 */ /* 0x000fea0003800000 */
.L_x_3078:
[----:B------:R-:W-:Y:S04]  /*1a000*/  BSSY B1, `(.L_x_3080) ;  /* 0x000007b000017945 */ /* 0x000fe80003800000 */
[----:B------:R-:W-:Y:S05]  /*1a010*/  @!P6 BRA `(.L_x_3081) ;  /* 0x0000000400e4e947 */ /* 0x000fea0003800000 */
[----:B------:R-:W-:Y:S01]  /*1a020*/  IMAD R12, R24, 0x8, R23 ;  /* 0x00000008180c7824 */ /* 0x000fe200078e0217 */
[----:B0-----:R-:W-:Y:S01]  /*1a030*/  SHF.L.U32 R2, R27, 0x1f, RZ ;  /* 0x0000001f1b027819 */ /* 0x001fe200000006ff */
[----:B------:R-:W0:Y:S01]  /*1a040*/  S2R R3, SR_TID.X ;  /* 0x0000000000037919 */ /* 0x000e220000002100 */
[----:B------:R-:W-:Y:S02]  /*1a050*/  BSSY B2, `(.L_x_3082) ;  /* 0x0000005000027945 */ /* 0x000fe40003800000 */
[----:B------:R-:W1:Y:S01]  /*1a060*/  SYNCS.PHASECHK.TRANS64.TRYWAIT P0, [R12+URZ+0x228a0], R2 ;  /* 0x0228a0020c0075a7 */ /* 0x000e62000800017f */
[----:B0-----:R-:W-:-:S04]  /*1a070*/  LOP3.LUT R3, R3, 0x7f, RZ, 0xc0, !PT ;  /* 0x0000007f03037812 */ /* 0x001fc800078ec0ff */
[----:B------:R-:W-:Y:S01]  /*1a080*/  ISETP.NE.AND P1, PT, R3, RZ, PT ;  /* 0x000000ff0300720c */ /* 0x000fe20003f25270 */
[----:B-1----:R-:W-:-:S12]  /*1a090*/  @!P0 BRA `(.L_x_3083) ;  /* 0x0000007400208947 */ /* 0x002fd80003800000 */
.L_x_3264:
[----:B------:R-:W-:Y:S05]  /*1a0a0*/  BSYNC B2 ;  /* 0x0000000000027941 */ /* 0x000fea0003800000 */
.L_x_3082:
        /* <DEDUP_REMOVED lines=9> */
.L_x_3085:
[----:B------:R-:W-:Y:S05]  /*1a140*/  BSYNC B2 ;  /* 0x0000000000027941 */ /* 0x000fea0003800000 */
.L_x_3084:
        /* <DEDUP_REMOVED lines=12> */
.L_x_3086:
        /* <DEDUP_REMOVED lines=13> */
.L_x_3265:
[----:B------:R-:W-:Y:S05]  /*1a2e0*/  BSYNC B2 ;  /* 0x0000000000027941 */ /* 0x000fea0003800000 */
.L_x_3087:
        /* <DEDUP_REMOVED lines=11> */
.L_x_3090:
[----:B------:R-:W-:Y:S05]  /*1a3a0*/  BSYNC B2 ;  /* 0x0000000000027941 */ /* 0x000fea0003800000 */
.L_x_3089:
[----:B------:R-:W-:Y:S01]  /*1a3b0*/  R2UR UR6, R2 ;  /* 0x00000000020672ca */ /* 0x000fe200000e0000 */
[----:B------:R-:W-:Y:S01]  /*1a3c0*/  UIADD3 UR4, UP0, UR40, 0x670, URZ ;  /* 0x0000067028047890 */ /* 0x000fe2000ff1e03f */
[----:B------:R-:W-:Y:S01]  /*1a3d0*/  R2UR UR7, R3 ;  /* 0x00000000030772ca */ /* 0x000fe200000e0000 */
[----:B------:R-:W-:Y:S01]  /*1a3e0*/  VIADD R12, R12, 0x228b0 ;  /* 0x000228b00c0c7836 */ /* 0x000fe20000000000 */
[----:B------:R-:W-:Y:S01]  /*1a3f0*/  R2UR UR10, R11 ;  /* 0x000000000b0a72ca */ /* 0x000fe200000e0000 */
[----:B------:R-:W-:Y:S01]  /*1a400*/  IMAD R11, R24, 0xc000, R23 ;  /* 0x0000c000180b7824 */ /* 0x000fe200078e0217 */
[----:B------:R-:W-:Y:S01]  /*1a410*/  PLOP3.LUT P0, PT, PT, PT, PT, 0x80, 0x0 ;  /* 0x000000000000781c */ /* 0x000fe20003f0f070 */
[----:B------:R-:W-:Y:S02]  /*1a420*/  UIADD3.X UR5, URZ, UR41, URZ, UP0, !UPT ;  /* 0x000000293f057290 */ /* 0x000fe400087fe43f */
[----:B------:R-:W-:-:S10]  /*1a430*/  VIADD R13, R11, 0x400 ;  /* 0x000004000b0d7836 */ /* 0x000fd40000000000 */
.L_x_3091:
        /* <DEDUP_REMOVED lines=15> */
.L_x_3092:
        /* <DEDUP_REMOVED lines=15> */
.L_x_3093:
        /* <DEDUP_REMOVED lines=15> */
.L_x_3094:
        /* <DEDUP_REMOVED lines=10> */
.L_x_3081:
[----:B------:R-:W-:Y:S05]  /*1a7b0*/  BSYNC B1 ;  /* 0x0000000000017941 */ /* 0x000fea0003800000 */
.L_x_3080:
[----:B------:R-:W-:Y:S01]  /*1a7c0*/  VIADD R11, R6, 0xfffffffe ;  /* 0xfffffffe060b7836 */ /* 0x000fe20000000000 */
[----:B------:R-:W-:Y:S01]  /*1a7d0*/  PLOP3.LUT P0, PT, PT, PT, PT, 0x8, 0x0 ;  /* 0x000000000000781c */ /* 0x000fe20003f0e170 */
[----:B------:R-:W-:-:S03]  /*1a7e0*/  VIADD R24, R24, 0x1 ;  /* 0x0000000118187836 */ /* 0x000fc60000000000 */
[----:B------:R-:W-:Y:S02]  /*1a7f0*/  ISETP.GE.AND P2, PT, R11, R4, PT ;  /* 0x000000040b00720c */ /* 0x000fe40003f46270 */
[----:B------:R-:W-:-:S04]  /*1a800*/  ISETP.NE.AND P1, PT, R24, 0x2, PT ;  /* 0x000000021800780c */ /* 0x000fc80003f25270 */
[----:B0-----:R-:W-:Y:S02]  /*1a810*/  SEL R2, RZ, 0x1, P1 ;  /* 0x00000001ff027807 */ /* 0x001fe40000800000 */
[----:B------:R-:W-:Y:S02]  /*1a820*/  SEL R24, R24, RZ, P1 ;  /* 0x000000ff18187207 */ /* 0x000fe40000800000 */
[----:B------:R-:W-:-:S03]  /*1a830*/  LOP3.LUT R27, R27, R2, RZ, 0x3c, !PT ;  /* 0x000000021b1b7212 */ /* 0x000fc600078e3cff */
[----:B------:R-:W-:Y:S05]  /*1a840*/  @!P2 BRA `(.L_x_3074) ;  /* 0x000000080010a947 */ /* 0x000fea0003800000 */
.L_x_3110:
[----:B------:R-:W-:Y:S05]  /*1a850*/  YIELD ;  /* 0x0000000000007946 */ /* 0x000fea0003800000 */
[----:B------:R-:W-:Y:S04]  /*1a860*/  BSSY B1, `(.L_x_3095) ;  /* 0x000007a000017945 */ /* 0x000fe80003800000 */
[----:B------:R-:W-:Y:S05]  /*1a870*/  @!P6 BRA `(.L_x_3096) ;  /* 0x0000000400e0e947 */ /* 0x000fea0003800000 */
[----:B------:R-:W-:Y:S01]  /*1a880*/  IMAD R10, R24, 0x8, R23 ;  /* 0x00000008180a7824 */ /* 0x000fe200078e0217 */
[----:B------:R-:W-:Y:S01]  /*1a890*/  SHF.L.U32 R2, R27, 0x1f, RZ ;  /* 0x0000001f1b027819 */ /* 0x000fe200000006ff */
[----:B------:R-:W0:Y:S01]  /*1a8a0*/  S2R R3, SR_TID.X ;  /* 0x0000000000037919 */ /* 0x000e220000002100 */
[----:B------:R-:W-:Y:S02]  /*1a8b0*/  BSSY B2, `(.L_x_3097) ;  /* 0x0000005000027945 */ /* 0x000fe40003800000 */
[----:B------:R-:W1:Y:S01]  /*1a8c0*/  SYNCS.PHASECHK.TRANS64.TRYWAIT P1, [R10+URZ+0x228a0], R2 ;  /* 0x0228a0020a0075a7 */ /* 0x000e62000802017f */
[----:B0-----:R-:W-:-:S04]  /*1a8d0*/  LOP3.LUT R3, R3, 0x7f, RZ, 0xc0, !PT ;  /* 0x0000007f03037812 */ /* 0x001fc800078ec0ff */
[----:B------:R-:W-:Y:S01]  /*1a8e0*/  ISETP.NE.AND P2, PT, R3, RZ, PT ;  /* 0x000000ff0300720c */ /* 0x000fe20003f45270 */
[----:B-1----:R-:W-:-:S12]  /*1a8f0*/  @!P1 BRA `(.L_x_3098) ;  /* 0x0000006c00309947 */ /* 0x002fd80003800000 */
.L_x_3266:
[----:B------:R-:W-:Y:S05]  /*1a900*/  BSYNC B2 ;  /* 0x0000000000027941 */ /* 0x000fea0003800000 */
.L_x_3097:
        /* <DEDUP_REMOVED lines=9> */
.L_x_3100:
[----:B------:R-:W-:Y:S05]  /*1a9a0*/  BSYNC B2 ;  /* 0x0000000000027941 */ /* 0x000fea0003800000 */
.L_x_3099:
        /* <DEDUP_REMOVED lines=11> */
.L_x_3101:
        /* <DEDUP_REMOVED lines=13> */
.L_x_3267:
[----:B------:R-:W-:Y:S05]  /*1ab30*/  BSYNC B2 ;  /* 0x0000000000027941 */ /* 0x000fea0003800000 */
.L_x_3102:
        /* <DEDUP_REMOVED lines=11> */
.L_x_3105:
[----:B------:R-:W-:Y:S05]  /*1abf0*/  BSYNC B2 ;  /* 0x0000000000027941 */ /* 0x000fea0003800000 */
.L_x_3104:
        /* <DEDUP_REMOVED lines=9> */
.L_x_3106:
        /* <DEDUP_REMOVED lines=15> */
.L_x_3107:
        /* <DEDUP_REMOVED lines=15> */
.L_x_3108:
        /* <DEDUP_REMOVED lines=15> */
.L_x_3109:
        /* <DEDUP_REMOVED lines=10> */
.L_x_3096:
[----:B------:R-:W-:Y:S05]  /*1b000*/  BSYNC B1 ;  /* 0x0000000000017941 */ /* 0x000fea0003800000 */
.L_x_3095:
        /* <DEDUP_REMOVED lines=8> */
.L_x_3074:
[----:B------:R-:W-:Y:S05]  /*1b090*/  BSYNC B0 ;  /* 0x0000000000007941 */ /* 0x000fea0003800000 */
.L_x_3073:
[----:B------:R-:W0:Y:S01]  /*1b0a0*/  LDC R0, c[0x0][0x448] ;  /* 0x00011200ff007b82 */ /* 0x000e220000000800 */
[----:B------:R-:W-:Y:S07]  /*1b0b0*/  @!P0 WARPSYNC.ALL ;  /* 0x0000000000008948 */ /* 0x000fee0003800000 */
[----:B------:R-:W1:Y:S08]  /*1b0c0*/  LDC.64 R2, c[0x0][0x9e0] ;  /* 0x00027800ff027b82 */ /* 0x000e700000000a00 */
[----:B------:R-:W-:Y:S01]  /*1b0d0*/  @!P0 BAR.SYNC.DEFER_BLOCKING 0xc, 0x180 ;  /* 0x0306000000008b1d */ /* 0x000fe20000010000 */
[----:B0-----:R-:W-:Y:S01]  /*1b0e0*/  ISETP.NE.AND P1, PT, R0, 0x1, PT ;  /* 0x000000010000780c */ /* 0x001fe20003f25270 */
[----:B------:R-:W-:Y:S01]  /*1b0f0*/  VIADD R0, R35, 0x7f ;  /* 0x0000007f23007836 */ /* 0x000fe20000000000 */
[----:B-1----:R-:W-:-:S11]  /*1b100*/  ISETP.GE.AND P2, PT, R3, 0x1, PT ;  /* 0x000000010300780c */ /* 0x002fd60003f46270 */
[----:B------:R-:W0:Y:S08]  /*1b110*/  @P1 LDC R5, c[0x0][0x44c] ;  /* 0x00011300ff051b82 */ /* 0x000e300000000800 */
[----:B------:R-:W1:Y:S01]  /*1b120*/  @P1 LDC R4, c[0x0][0x450] ;  /* 0x00011400ff041b82 */ /* 0x000e620000000800 */
[----:B0-----:R-:W-:-:S05]  /*1b130*/  @P1 IMAD.HI.U32 R5, R0, R5, RZ ;  /* 0x0000000500051227 */ /* 0x001fca00078e00ff */
[----:B-1----:R-:W-:-:S05]  /*1b140*/  @P1 SHF.R.U32.HI R0, RZ, R4, R5 ;  /* 0x00000004ff001219 */ /* 0x002fca0000011605 */
        /* <DEDUP_REMOVED lines=14> */
.L_x_3113:
[----:B------:R-:W-:-:S13]  /*1b230*/  ISETP.NE.AND P0, PT, R3, 0x1, PT ;  /* 0x000000010300780c */ /* 0x000fda0003f05270 */
[----:B------:R-:W0:Y:S02]  /*1b240*/  @P0 LDC.64 R4, c[0x0][0x9e8] ;  /* 0x00027a00ff040b82 */ /* 0x000e240000000a00 */
[----:B0-----:R-:W-:-:S05]  /*1b250*/  @P0 IMAD.HI.U32 R4, R0, R4, RZ ;  /* 0x0000000400040227 */ /* 0x001fca00078e00ff */
[----:B------:R-:W-:-:S07]  /*1b260*/  @P0 SHF.R.U32.HI R0, RZ, R5, R4 ;  /* 0x00000005ff000219 */ /* 0x000fce0000011604 */
.L_x_3114:
[----:B------:R-:W-:Y:S05]  /*1b270*/  BSYNC B0 ;  /* 0x0000000000007941 */ /* 0x000fea0003800000 */
.L_x_3112:
[----:B------:R-:W-:-:S05]  /*1b280*/  IMAD R5, R0, R3, R3 ;  /* 0x0000000300057224 */ /* 0x000fca00078e0203 */
[----:B------:R-:W-:-:S07]  /*1b290*/  VIMNMX R2, R2, R5, PT ;  /* 0x0000000502027248 */ /* 0x000fce0003fe0100 */
.L_x_3111:
[----:B------:R-:W0:Y:S01]  /*1b2a0*/  @P1 LDC R0, c[0x0][0x44c] ;  /* 0x00011300ff001b82 */ /* 0x000e220000000800 */
[----:B------:R-:W-:Y:S01]  /*1b2b0*/  VIADD R2, R2, 0x5f ;  /* 0x0000005f02027836 */ /* 0x000fe20000000000 */
[----:B------:R-:W-:Y:S01]  /*1b2c0*/  ULDC UR4, c[0x0][0x9dc] ;  /* 0x0002770000047ab9 */ /* 0x000fe20000000800 */
[----:B------:R-:W-:Y:S02]  /*1b2d0*/  IMAD.MOV.U32 R7, RZ, RZ, R35 ;  /* 0x000000ffff077224 */ /* 0x000fe400078e0023 */
[----:B------:R-:W-:-:S03]  /*1b2e0*/  IMAD.HI R2, R2, 0x2aaaaaab, RZ ;  /* 0x2aaaaaab02027827 */ /* 0x000fc600078e02ff */
[----:B------:R-:W1:Y:S01]  /*1b2f0*/  @P1 LDC R5, c[0x0][0x450] ;  /* 0x00011400ff051b82 */ /* 0x000e620000000800 */
[----:B0-----:R-:W-:-:S05]  /*1b300*/  @P1 IMAD.HI.U32 R0, R35, R0, RZ ;  /* 0x0000000023001227 */ /* 0x001fca00078e00ff */
[----:B-1----:R-:W-:Y:S02]  /*1b310*/  @P1 SHF.R.U32.HI R7, RZ, R5, R0 ;  /* 0x00000005ff071219 */ /* 0x002fe40000011600 */
[----:B------:R-:W-:-:S03]  /*1b320*/  SHF.R.U32.HI R5, RZ, 0x1f, R2 ;  /* 0x0000001fff057819 */ /* 0x000fc60000011602 */
[----:B------:R-:W-:Y:S01]  /*1b330*/  IMAD.IADD R8, R8, 0x1, R7 ;  /* 0x0000000108087824 */ /* 0x000fe200078e0207 */
[----:B------:R-:W-:-:S03]  /*1b340*/  LEA.HI.SX32 R2, R2, R5, 0x1c ;  /* 0x0000000502027211 */ /* 0x000fc600078fe2ff */
[----:B------:R-:W-:Y:S01]  /*1b350*/  VIADD R0, R8, -UR4 ;  /* 0x8000000408007c36 */ /* 0x000fe20008000000 */
[----:B------:R-:W-:-:S05]  /*1b360*/  VIMNMX R33, R9, R2, PT ;  /* 0x0000000209217248 */ /* 0x000fca0003fe0100 */
        /* <DEDUP_REMOVED lines=12> */
.L_x_3117:
[----:B------:R-:W-:-:S13]  /*1b430*/  ISETP.NE.AND P0, PT, R3, 0x1, PT ;  /* 0x000000010300780c */ /* 0x000fda0003f05270 */
[----:B------:R-:W1:Y:S02]  /*1b440*/  @P0 LDC.64 R4, c[0x0][0x9e8] ;  /* 0x00027a00ff040b82 */ /* 0x000e640000000a00 */
[----:B-1----:R-:W-:-:S05]  /*1b450*/  @P0 IMAD.HI.U32 R4, R8, R4, RZ ;  /* 0x0000000408040227 */ /* 0x002fca00078e00ff */
[----:B------:R-:W-:-:S07]  /*1b460*/  @P0 SHF.R.U32.HI R8, RZ, R5, R4 ;  /* 0x00000005ff080219 */ /* 0x000fce0000011604 */
.L_x_3118:
[----:B------:R-:W-:Y:S05]  /*1b470*/  BSYNC B0 ;  /* 0x0000000000007941 */ /* 0x000fea0003800000 */
.L_x_3116:
[----:B------:R-:W-:-:S05]  /*1b480*/  IMAD R3, R8, R3, RZ ;  /* 0x0000000308037224 */ /* 0x000fca00078e02ff */
[----:B------:R-:W-:-:S07]  /*1b490*/  VIMNMX R0, R0, R3, !PT ;  /* 0x0000000300007248 */ /* 0x000fce0007fe0100 */
.L_x_3115:
        /* <DEDUP_REMOVED lines=24> */
.L_x_3120:
        /* <DEDUP_REMOVED lines=9> */
[----:B------:R-:W-:Y:S01]  /*1b6b0*/  MOV R13, RZ ;  /* 0x000000ff000d7202 */ /* 0x000fe20000000f00 */
[----:B------:R-:W1:Y:S01]  /*1b6c0*/  LDC.64 R2, c[0x4][R2] ;  /* 0x0100000002027b82 */ /* 0x000e620000000a00 */
        /* <DEDUP_REMOVED lines=8> */
[----:B01----:R-:W-:Y:S05]  /*1b750*/  CALL.ABS.NOINC R2 ;  /* 0x0000000002007343 */ /* 0x003fea0003c00000 */
.L_x_3123:
[----:B------:R-:W-:Y:S05]  /*1b760*/  BSYNC B6 ;  /* 0x0000000000067941 */ /* 0x000fea0003800000 */
.L_x_3122:
        /* <DEDUP_REMOVED lines=20> */
.L_x_3126:
        /* <DEDUP_REMOVED lines=15> */
.L_x_3125:
[----:B------:R-:W-:Y:S05]  /*1b9a0*/  BSYNC B6 ;  /* 0x0000000000067941 */ /* 0x000fea0003800000 */
.L_x_3124:
[----:B------:R-:W-:Y:S01]  /*1b9b0*/  ULDC.64 UR4, c[0x0][0x9f8] ;  /* 0x00027e0000047ab9 */ /* 0x000fe20000000a00 */
[----:B------:R-:W-:Y:S01]  /*1b9c0*/  IMAD.MOV.U32 R29, RZ, RZ, R19 ;  /* 0x000000ffff1d7224 */ /* 0x000fe200078e0013 */
[----:B------:R-:W-:Y:S01]  /*1b9d0*/  ISETP.NE.U32.AND P0, PT, RZ, UR4, PT ;  /* 0x00000004ff007c0c */ /* 0x000fe2000bf05070 */
[----:B------:R-:W1:Y:S01]  /*1b9e0*/  S2R R20, SR_TID.X ;  /* 0x0000000000147919 */ /* 0x000e620000002100 */
[----:B------:R-:W2:Y:S01]  /*1b9f0*/  LDC R10, c[0x0][0x430] ;  /* 0x00010c00ff0a7b82 */ /* 0x000ea20000000800 */
[----:B------:R-:W-:Y:S01]  /*1ba00*/  VIADD R0, R33, 0xffffffff ;  /* 0xffffffff21007836 */ /* 0x000fe20000000000 */
[----:B------:R-:W-:Y:S01]  /*1ba10*/  ISETP.NE.AND.EX P0, PT, RZ, UR5, PT, P0 ;  /* 0x00000005ff007c0c */ /* 0x000fe2000bf05300 */
[----:B------:R-:W-:Y:S01]  /*1ba20*/  IMAD.MOV.U32 R37, RZ, RZ, RZ ;  /* 0x000000ffff257224 */ /* 0x000fe200078e00ff */
[----:B------:R-:W-:Y:S01]  /*1ba30*/  LOP3.LUT R22, R22, 0xffffffdf, RZ, 0xc0, !PT ;  /* 0xffffffdf16167812 */ /* 0x000fe200078ec0ff */
[----:B------:R-:W-:-:S10]  /*1ba40*/  ULDC UR4, c[0x0][0x320] ;  /* 0x0000c80000047ab9 */ /* 0x000fd40000000800 */
[----:B------:R-:W3:Y:S01]  /*1ba50*/  @P0 LDC.64 R2, c[0x0][0x9f8] ;  /* 0x00027e00ff020b82 */ /* 0x000ee20000000a00 */
[----:B-1----:R-:W-:Y:S01]  /*1ba60*/  LOP3.LUT R20, R20, 0x7f, RZ, 0xc0, !PT ;  /* 0x0000007f14147812 */ /* 0x002fe200078ec0ff */
[----:B---3--:R-:W-:-:S05]  /*1ba70*/  @P0 IMAD.WIDE R2, R19, 0x4, R2 ;  /* 0x0000000413020825 */ /* 0x008fca00078e0202 */
[----:B------:R1:W3:Y:S01]  /*1ba80*/  @P0 LDG.E R29, desc[UR52][R2.64] ;  /* 0x00000034021d0981 */ /* 0x0002e2000c1e1900 */
[----:B------:R-:W-:Y:S02]  /*1ba90*/  SHF.R.U32.HI R21, RZ, 0x3, R20 ;  /* 0x00000003ff157819 */ /* 0x000fe40000011614 */
[----:B--2---:R-:W-:Y:S01]  /*1baa0*/  ISETP.NE.AND P1, PT, R10, 0x1, PT ;  /* 0x000000010a00780c */ /* 0x004fe20003f25270 */
[----:B------:R-:W2:-:S12]  /*1bab0*/  S2R R20, SR_TID.X ;  /* 0x0000000000147919 */ /* 0x000e980000002100 */
[----:B------:R-:W4:Y:S08]  /*1bac0*/  @P1 LDC R5, c[0x0][0x434] ;  /* 0x00010d00ff051b82 */ /* 0x000f300000000800 */
[----:B------:R-:W0:Y:S01]  /*1bad0*/  @P1 LDC R7, c[0x0][0x438] ;  /* 0x00010e00ff071b82 */ /* 0x000e220000000800 */
[----:B--2---:R-:W-:-:S05]  /*1bae0*/  IMAD.SHL.U32 R20, R20, 0x10, RZ ;  /* 0x0000001014147824 */ /* 0x004fca00078e00ff */
[----:B------:R-:W-:-:S05]  /*1baf0*/  LOP3.LUT R20, R21, 0x70, R20, 0xf8, !PT ;  /* 0x0000007015147812 */ /* 0x000fca00078ef814 */
[----:B------:R-:W-:-:S05]  /*1bb00*/  IMAD R8, R0, 0x60, R20 ;  /* 0x0000006000087824 */ /* 0x000fca00078e0214 */
[C---:B------:R-:W-:Y:S01]  /*1bb10*/  ISETP.GE.AND P0, PT, R8.reuse, R17, PT ;  /* 0x000000110800720c */ /* 0x040fe20003f06270 */
[----:B------:R-:W-:-:S03]  /*1bb20*/  IMAD.IADD R8, R8, 0x1, R31 ;  /* 0x0000000108087824 */ /* 0x000fc600078e021f */
[----:B------:R-:W-:Y:S01]  /*1bb30*/  ISETP.GT.U32.OR P0, PT, R20, 0x5f, P0 ;  /* 0x0000005f1400780c */ /* 0x000fe20000704470 */
[----:B----4-:R-:W-:-:S04]  /*1bb40*/  @P1 IMAD.HI.U32 R4, R8, R5, RZ ;  /* 0x0000000508041227 */ /* 0x010fc800078e00ff */
[----:B------:R-:W-:Y:S01]  /*1bb50*/  IMAD.MOV.U32 R9, RZ, RZ, R8 ;  /* 0x000000ffff097224 */ /* 0x000fe200078e0008 */
[----:B0-----:R-:W-:-:S07]  /*1bb60*/  @P1 SHF.R.U32.HI R9, RZ, R7, R4 ;  /* 0x00000007ff091219 */ /* 0x001fce0000011604 */
[----:B-1----:R-:W0:Y:S01]  /*1bb70*/  @!P0 LDC.64 R2, c[0x0][0x428] ;  /* 0x00010a00ff028b82 */ /* 0x002e220000000a00 */
[--C-:B------:R-:W-:Y:S01]  /*1bb80*/  @!P0 SHF.R.S32.HI R7, RZ, 0x1f, R9.reuse ;  /* 0x0000001fff078819 */ /* 0x100fe20000011409 */
[----:B------:R-:W-:-:S06]  /*1bb90*/  @!P0 IMAD.MOV.U32 R6, RZ, RZ, R9 ;  /* 0x000000ffff068224 */ /* 0x000fcc00078e0009 */
[----:B------:R-:W1:Y:S01]  /*1bba0*/  @!P0 LDC.64 R4, c[0x0][0x418] ;  /* 0x00010600ff048b82 */ /* 0x000e620000000a00 */
[----:B------:R-:W-:Y:S01]  /*1bbb0*/  UMOV UR5, 0xffffffff ;  /* 0xffffffff00057882 */ /* 0x000fe20000000000 */
[----:B---3--:R-:W-:Y:S01]  /*1bbc0*/  SHF.R.S32.HI R34, RZ, 0x1f, R29 ;  /* 0x0000001fff227819 */ /* 0x008fe2000001141d */
[----:B0-----:R-:W-:-:S04]  /*1bbd0*/  @!P0 IMAD.WIDE.U32 R6, R29, R2, R6 ;  /* 0x000000021d068225 */ /* 0x001fc800078e0006 */
[----:B------:R-:W-:Y:S01]  /*1bbe0*/  @!P0 IMAD R2, R34, R2, RZ ;  /* 0x0000000222028224 */ /* 0x000fe200078e02ff */
[----:B-1----:R-:W-:-:S03]  /*1bbf0*/  @!P0 LEA R4, P1, R6, R4, 0x2 ;  /* 0x0000000406048211 */ /* 0x002fc600078210ff */
[----:B------:R-:W-:-:S04]  /*1bc00*/  @!P0 IMAD R3, R29, R3, R2 ;  /* 0x000000031d038224 */ /* 0x000fc800078e0202 */
[----:B------:R-:W-:-:S05]  /*1bc10*/  @!P0 IMAD.IADD R3, R7, 0x1, R3 ;  /* 0x0000000107038824 */ /* 0x000fca00078e0203 */
[----:B------:R-:W-:-:S05]  /*1bc20*/  @!P0 LEA.HI.X R5, R6, R5, R3, 0x2, P1 ;  /* 0x0000000506058211 */ /* 0x000fca00008f1403 */
[----:B------:R0:W5:Y:S01]  /*1bc30*/  @!P0 LDG.E R37, desc[UR52][R4.64] ;  /* 0x0000003404258981 */ /* 0x000162000c1e1900 */
[----:B------:R-:W-:Y:S01]  /*1bc40*/  ISETP.GT.U32.AND P0, PT, R20, 0x5f, PT ;  /* 0x0000005f1400780c */ /* 0x000fe20003f04070 */
[----:B------:R-:W-:Y:S01]  /*1bc50*/  IMAD.U32 R2, RZ, RZ, UR38 ;  /* 0x00000026ff027e24 */ /* 0x000fe2000f8e00ff */
[----:B------:R-:W1:Y:S01]  /*1bc60*/  S2R R20, SR_TID.X ;  /* 0x0000000000147919 */ /* 0x000e620000002100 */
[----:B------:R-:W-:-:S03]  /*1bc70*/  IMAD.MOV R3, RZ, RZ, -R9 ;  /* 0x000000ffff037224 */ /* 0x000fc600078e0a09 */
[----:B------:R-:W-:Y:S01]  /*1bc80*/  ISETP.NE.AND P2, PT, R2, 0x3, PT ;  /* 0x000000030200780c */ /* 0x000fe20003f45270 */
[----:B------:R-:W-:-:S06]  /*1bc90*/  IMAD R3, R10, R3, R8 ;  /* 0x000000030a037224 */ /* 0x000fcc00078e0208 */
[----:B------:R-:W-:Y:S01]  /*1bca0*/  @P0 LOP3.LUT R22, R22, 0x20, RZ, 0xfc, !PT ;  /* 0x0000002016160812 */ /* 0x000fe200078efcff */
[----:B------:R0:W-:Y:S03]  /*1bcb0*/  STL [R1], R3 ;  /* 0x0000000301007387 */ /* 0x0001e60000100800 */
[----:B------:R-:W-:-:S04]  /*1bcc0*/  LOP3.LUT R22, R22, 0xffffffbf, RZ, 0xc0, !PT ;  /* 0xffffffbf16167812 */ /* 0x000fc800078ec0ff */
[----:B------:R-:W-:-:S04]  /*1bcd0*/  @P2 LOP3.LUT R22, R22, 0x40, RZ, 0xfc, !PT ;  /* 0x0000004016162812 */ /* 0x000fc800078efcff */
[----:B------:R-:W-:Y:S01]  /*1bce0*/  LOP3.LUT R22, R22, 0xfffffff7, RZ, 0xc0, !PT ;  /* 0xfffffff716167812 */ /* 0x000fe200078ec0ff */
[----:B-1----:R-:W-:-:S05]  /*1bcf0*/  IMAD.SHL.U32 R20, R20, 0x8, RZ ;  /* 0x0000000814147824 */ /* 0x002fca00078e00ff */
[----:B------:R-:W-:-:S04]  /*1bd00*/  LOP3.LUT R20, R20, 0x38, RZ, 0xc0, !PT ;  /* 0x0000003814147812 */ /* 0x000fc800078ec0ff */
[C---:B------:R-:W-:Y:S02]  /*1bd10*/  LOP3.LUT R13, R20.reuse, 0x40, RZ, 0xfc, !PT ;  /* 0x00000040140d7812 */ /* 0x040fe400078efcff */
[----:B------:R-:W-:Y:S02]  /*1bd20*/  LOP3.LUT R12, R20, 0x80, RZ, 0xfc, !PT ;  /* 0x00000080140c7812 */ /* 0x000fe400078efcff */
[----:B------:R-:W-:Y:S02]  /*1bd30*/  ISETP.GE.AND P4, PT, R13, UR4, PT ;  /* 0x000000040d007c0c */ /* 0x000fe4000bf86270 */
[----:B------:R-:W-:Y:S02]  /*1bd40*/  ISETP.GE.AND P3, PT, R12, UR4, PT ;  /* 0x000000040c007c0c */ /* 0x000fe4000bf66270 */
[C---:B------:R-:W-:Y:S02]  /*1bd50*/  ISETP.GE.AND P0, PT, R20.reuse, UR4, PT ;  /* 0x0000000414007c0c */ /* 0x040fe4000bf06270 */
[----:B------:R-:W-:-:S04]  /*1bd60*/  LOP3.LUT R11, R20, 0xc0, RZ, 0xfc, !PT ;  /* 0x000000c0140b7812 */ /* 0x000fc800078efcff */
[----:B------:R-:W-:-:S03]  /*1bd70*/  ISETP.GE.AND P1, PT, R11, UR4, PT ;  /* 0x000000040b007c0c */ /* 0x000fc6000bf26270 */
[----:B------:R-:W-:-:S04]  /*1bd80*/  @P4 LOP3.LUT R22, R22, 0x8, RZ, 0xfc, !PT ;  /* 0x0000000816164812 */ /* 0x000fc800078efcff */
[----:B------:R-:W-:-:S04]  /*1bd90*/  LOP3.LUT R22, R22, 0xffffffef, RZ, 0xc0, !PT ;  /* 0xffffffef16167812 */ /* 0x000fc800078ec0ff */
[----:B------:R-:W-:-:S04]  /*1bda0*/  LOP3.LUT R22, R22, 0xfffffffb, RZ, 0xc0, !PT ;  /* 0xfffffffb16167812 */ /* 0x000fc800078ec0ff */
[----:B------:R-:W-:-:S04]  /*1bdb0*/  @P3 LOP3.LUT R22, R22, 0x4, RZ, 0xfc, !PT ;  /* 0x0000000416163812 */ /* 0x000fc800078efcff */
[----:B------:R-:W-:-:S04]  /*1bdc0*/  @P0 LOP3.LUT R22, R22, 0x10, RZ, 0xfc, !PT ;  /* 0x0000001016160812 */ /* 0x000fc800078efcff */
[----:B------:R-:W-:-:S04]  /*1bdd0*/  LOP3.LUT R22, R22, 0xfffffffd, RZ, 0xc0, !PT ;  /* 0xfffffffd16167812 */ /* 0x000fc800078ec0ff */
[----:B------:R-:W-:Y:S01]  /*1bde0*/  @P1 LOP3.LUT R22, R22, 0x2, RZ, 0xfc, !PT ;  /* 0x0000000216161812 */ /* 0x000fe200078efcff */
[----:B0-----:R-:W-:Y:S06]  /*1bdf0*/  BRA.DIV UR5, `(.L_x_3127) ;  /* 0x0000005a05187947 */ /* 0x001fec000b800000 */
.L_x_3270:
[----:B------:R-:W-:Y:S02]  /*1be00*/  SHF.R.S32.HI R28, RZ, 0x1f, R18 ;  /* 0x0000001fff1c7819 */ /* 0x000fe40000011412 */
[----:B------:R-:W-:Y:S01]  /*1be10*/  SEL R6, RZ, 0x1, P0 ;  /* 0x00000001ff067807 */ /* 0x000fe20000000000 */
[----:B------:R-:W-:Y:S06]  /*1be20*/  @!P2 BRA `(.L_x_3128) ;  /* 0x000000000004a947 */ /* 0x000fec0003800000 */
[----:B------:R-:W-:Y:S01]  /*1be30*/  BPT.TRAP 0x1 ;  /* 0x000000040000795c */ /* 0x000fe20000300000 */
.L_x_3128:
[----:B------:R-:W-:Y:S01]  /*1be40*/  IMAD R33, R0, -0x60, R17 ;  /* 0xffffffa000217824 */ /* 0x000fe200078e0211 */
[----:B------:R-:W-:Y:S01]  /*1be50*/  SHF.L.U32 R0, R26, 0x1f, RZ ;  /* 0x0000001f1a007819 */ /* 0x000fe200000006ff */
[----:B------:R-:W-:Y:S01]  /*1be60*/  IMAD R17, R25, 0x8, R23 ;  /* 0x0000000819117824 */ /* 0x000fe200078e0217 */
[----:B------:R-:W-:Y:S03]  /*1be70*/  BSSY B0, `(.L_x_3129) ;  /* 0x0000003000007945 */ /* 0x000fe60003800000 */
[----:B------:R-:W0:Y:S02]  /*1be80*/  SYNCS.PHASECHK.TRANS64.TRYWAIT P0, [R17+URZ+0x22840], R0 ;  /* 0x02284000110075a7 */ /* 0x000e24000800017f */
[----:B0-----:R-:W-:Y:S05]  /*1be90*/  @!P0 BRA `(.L_x_3130) ;  /* 0x0000005800248947 */ /* 0x001fea0003800000 */
.L_x_3271:
[----:B------:R-:W-:Y:S05]  /*1bea0*/  BSYNC B0 ;  /* 0x0000000000007941 */ /* 0x000fea0003800000 */
.L_x_3129:
[----:B------:R-:W0:Y:S01]  /*1beb0*/  LDL R2, [R1] ;  /* 0x0000000001027983 */ /* 0x000e220000100800 */
[----:B------:R-:W-:Y:S01]  /*1bec0*/  ULDC.64 UR4, c[0x0][0x300] ;  /* 0x0000c00000047ab9 */ /* 0x000fe20000000a00 */
[----:B-----5:R-:W-:Y:S01]  /*1bed0*/  SHF.R.S32.HI R4, RZ, 0x1f, R37 ;  /* 0x0000001fff047819 */ /* 0x020fe20000011425 */
[----:B------:R-:W1:Y:S01]  /*1bee0*/  S2R R8, SR_TID.X ;  /* 0x0000000000087919 */ /* 0x000e620000002100 */
[----:B------:R-:W-:Y:S01]  /*1bef0*/  LOP3.LUT R22, R22, 0xfffffffe, RZ, 0xc0, !PT ;  /* 0xfffffffe16167812 */ /* 0x000fe200078ec0ff */
[----:B-1----:R-:W-:-:S05]  /*1bf00*/  IMAD.SHL.U32 R8, R8, 0x8, RZ ;  /* 0x0000000808087824 */ /* 0x002fca00078e00ff */
[----:B------:R-:W-:Y:S02]  /*1bf10*/  LOP3.LUT R8, R8, 0x38, RZ, 0xc0, !PT ;  /* 0x0000003808087812 */ /* 0x000fe400078ec0ff */
[----:B0-----:R-:W-:-:S05]  /*1bf20*/  SHF.R.S32.HI R0, RZ, 0x1f, R2 ;  /* 0x0000001fff007819 */ /* 0x001fca0000011402 */
[----:B------:R0:W-:Y:S04]  /*1bf30*/  STL [R1+0x28], R0 ;  /* 0x0000280001007387 */ /* 0x0001e80000100800 */
[----:B------:R1:W-:Y:S01]  /*1bf40*/  STL [R1+0x2c], R4 ;  /* 0x00002c0401007387 */ /* 0x0003e20000100800 */
[----:B0-----:R-:W-:-:S04]  /*1bf50*/  IMAD R0, R0, UR4, RZ ;  /* 0x0000000400007c24 */ /* 0x001fc8000f8e02ff */
[C---:B------:R-:W-:Y:S02]  /*1bf60*/  IMAD R0, R2.reuse, UR5, R0 ;  /* 0x0000000502007c24 */ /* 0x040fe4000f8e0200 */
[----:B------:R-:W-:Y:S01]  /*1bf70*/  IMAD.WIDE.U32 R2, R2, UR4, RZ ;  /* 0x0000000402027c25 */ /* 0x000fe2000f8e00ff */
        /* <DEDUP_REMOVED lines=12> */
[----:B0-----:R-:W-:-:S04]  /*1c040*/  LOP3.LUT R4, R4, 0x7f, RZ, 0xc0, !PT ;  /* 0x0000007f04047812 */ /* 0x001fc800078ec0ff */
        /* <DEDUP_REMOVED lines=64> */
.L_x_3285:
        /* <DEDUP_REMOVED lines=10> */
.L_x_3132:
        /* <DEDUP_REMOVED lines=11> */
.L_x_3133:
[----:B0-----:R0:W5:Y:S01]  /*1c5a0*/  LDL.LU R3, [R1+0xc] ;  /* 0x00000c0001037983 */ /* 0x0011620000300800 */
[C---:B------:R-:W-:Y:S01]  /*1c5b0*/  LOP3.LUT P2, RZ, R22.reuse, 0x8, RZ, 0xc0, !PT ;  /* 0x0000000816ff7812 */ /* 0x040fe2000784c0ff */
[----:B------:R0:W-:Y:S01]  /*1c5c0*/  SYNCS.ARRIVE.TRANS64.A1T0 RZ, [R17+URZ+0x22830], RZ ;  /* 0x022830ff11ff79a7 */ /* 0x0001e2000810003f */
[----:B------:R-:W-:-:S13]  /*1c5d0*/  LOP3.LUT P1, RZ, R22, 0x4, RZ, 0xc0, !PT ;  /* 0x0000000416ff7812 */ /* 0x000fda000782c0ff */
[----:B------:R-:W-:Y:S05]  /*1c5e0*/  WARPSYNC.ALL ;  /* 0x0000000000007948 */ /* 0x000fea0003800000 */
[----:B------:R-:W-:Y:S01]  /*1c5f0*/  BAR.SYNC.DEFER_BLOCKING 0x8, 0x180 ;  /* 0x0206000000007b1d */ /* 0x000fe20000010000 */
[----:B------:R-:W-:Y:S02]  /*1c600*/  LOP3.LUT P0, RZ, R22, 0x2, RZ, 0xc0, !PT ;  /* 0x0000000216ff7812 */ /* 0x000fe4000780c0ff */
[----:B------:R-:W-:Y:S02]  /*1c610*/  SEL R0, RZ, 0x2, P2 ;  /* 0x00000002ff007807 */ /* 0x000fe40001000000 */
[----:B------:R-:W-:Y:S01]  /*1c620*/  SEL R2, RZ, 0x4, P1 ;  /* 0x00000004ff027807 */ /* 0x000fe20000800000 */
[----:B------:R-:W-:Y:S01]  /*1c630*/  ULDC.64 UR4, c[0x0][0xa00] ;  /* 0x0002800000047ab9 */ /* 0x000fe20000000a00 */
[----:B------:R-:W-:Y:S01]  /*1c640*/  SEL R36, RZ, 0x8, P0 ;  /* 0x00000008ff247807 */ /* 0x000fe20000000000 */
[----:B------:R-:W-:Y:S01]  /*1c650*/  BSSY B6, `(.L_x_3134) ;  /* 0x0000025000067945 */ /* 0x000fe20003800000 */
[----:B------:R-:W-:-:S02]  /*1c660*/  IADD3 R0, R2, R0, R6 ;  /* 0x0000000002007210 */ /* 0x000fc40007ffe006 */
[----:B------:R-:W-:-:S03]  /*1c670*/  ISETP.NE.U32.AND P0, PT, RZ, UR4, PT ;  /* 0x00000004ff007c0c */ /* 0x000fc6000bf05070 */
[----:B------:R-:W-:Y:S01]  /*1c680*/  IMAD.IADD R36, R0, 0x1, R36 ;  /* 0x0000000100247824 */ /* 0x000fe200078e0224 */
[----:B------:R-:W-:Y:S01]  /*1c690*/  ISETP.NE.AND.EX P0, PT, RZ, UR5, PT, P0 ;  /* 0x00000005ff007c0c */ /* 0x000fe2000bf05300 */
[----:B------:R-:W-:Y:S01]  /*1c6a0*/  VIADD R0, R23, 0x18400 ;  /* 0x0001840017007836 */ /* 0x000fe20000000000 */
[----:B------:R-:W-:Y:S02]  /*1c6b0*/  ULDC.64 UR4, c[0x0][0x298] ;  /* 0x0000a60000047ab9 */ /* 0x000fe40000000a00 */
[----:B------:R-:W-:Y:S02]  /*1c6c0*/  SEL R2, R19, RZ, !P0 ;  /* 0x000000ff13027207 */ /* 0x000fe40004000000 */
[----:B------:R-:W-:Y:S02]  /*1c6d0*/  LOP3.LUT P1, RZ, R0, 0x3ff, RZ, 0xc0, !PT ;  /* 0x000003ff00ff7812 */ /* 0x000fe4000782c0ff */
[----:B------:R-:W-:-:S04]  /*1c6e0*/  SHF.R.S32.HI R0, RZ, 0x1f, R19 ;  /* 0x0000001fff007819 */ /* 0x000fc80000011413 */
[----:B------:R-:W-:-:S05]  /*1c6f0*/  SEL R0, R0, RZ, !P0 ;  /* 0x000000ff00007207 */ /* 0x000fca0004000000 */
[----:B------:R1:W-:Y:S04]  /*1c700*/  STL [R1+0x30], R0 ;  /* 0x0000300001007387 */ /* 0x0003e80000100800 */
[----:B------:R2:W-:Y:S01]  /*1c710*/  STL [R1+0x14], R2 ;  /* 0x0000140201007387 */ /* 0x0005e20000100800 */
[----:B-1---5:R-:W-:-:S05]  /*1c720*/  SHF.R.S32.HI R0, RZ, 0x1f, R3 ;  /* 0x0000001fff007819 */ /* 0x022fca0000011403 */
[----:B------:R-:W-:-:S04]  /*1c730*/  IMAD R0, R0, UR4, RZ ;  /* 0x0000000400007c24 */ /* 0x000fc8000f8e02ff */
[C---:B------:R-:W-:Y:S02]  /*1c740*/  IMAD R0, R3.reuse, UR5, R0 ;  /* 0x0000000503007c24 */ /* 0x040fe4000f8e0200 */
[----:B--2---:R-:W-:-:S04]  /*1c750*/  IMAD.WIDE.U32 R2, R3, UR4, RZ ;  /* 0x0000000403027c25 */ /* 0x004fc8000f8e00ff */
[----:B------:R-:W-:Y:S01]  /*1c760*/  IMAD.IADD R0, R3, 0x1, R0 ;  /* 0x0000000103007824 */ /* 0x000fe200078e0200 */
[----:B------:R1:W-:Y:S04]  /*1c770*/  STL.64 [R1+0x18], R2 ;  /* 0x0000180201007387 */ /* 0x0003e80000100a00 */
[----:B------:R1:W-:Y:S01]  /*1c780*/  STL [R1+0xc], R0 ;  /* 0x00000c0001007387 */ /* 0x0003e20000100800 */
[----:B------:R-:W-:Y:S05]  /*1c790*/  @!P1 BRA `(.L_x_3135) ;  /* 0x0000000000409947 */ /* 0x000fea0003800000 */
[----:B-1----:R-:W-:Y:S01]  /*1c7a0*/  MOV R2, 0x0 ;  /* 0x0000000000027802 */ /* 0x002fe20000000f00 */
[----:B------:R-:W-:Y:S01]  /*1c7b0*/  ULDC.64 UR4, c[0x4][0x98] ;  /* 0x0100260000047ab9 */ /* 0x000fe20000000a00 */
[----:B------:R-:W-:Y:S01]  /*1c7c0*/  ULDC.64 UR6, c[0x4][0xa0] ;  /* 0x0100280000067ab9 */ /* 0x000fe20000000a00 */
[----:B------:R-:W-:Y:S01]  /*1c7d0*/  ULDC.64 UR8, c[0x4][0x20] ;  /* 0x0100080000087ab9 */ /* 0x000fe20000000a00 */
[----:B------:R-:W-:Y:S01]  /*1c7e0*/  IMAD.U32 R4, RZ, RZ, UR4 ;  /* 0x00000004ff047e24 */ /* 0x000fe2000f8e00ff */
[----:B------:R-:W-:Y:S01]  /*1c7f0*/  MOV R8, 0x70 ;  /* 0x0000007000087802 */ /* 0x000fe20000000f00 */
[----:B------:R-:W1:Y:S01]  /*1c800*/  LDC.64 R2, c[0x4][R2] ;  /* 0x0100000002027b82 */ /* 0x000e620000000a00 */
        /* <DEDUP_REMOVED lines=8> */
[----:B01----:R-:W-:Y:S05]  /*1c890*/  CALL.ABS.NOINC R2 ;  /* 0x0000000002007343 */ /* 0x003fea0003c00000 */
.L_x_3135:
[----:B------:R-:W-:Y:S05]  /*1c8a0*/  BSYNC B6 ;  /* 0x0000000000067941 */ /* 0x000fea0003800000 */
.L_x_3134:
[----:B-1----:R-:W2:Y:S01]  /*1c8b0*/  LDL.LU R0, [R1+0xc] ;  /* 0x00000c0001007983 */ /* 0x002ea20000300800 */
[----:B------:R-:W-:Y:S01]  /*1c8c0*/  ULDC.64 UR4, c[0x0][0x2d8] ;  /* 0x0000b60000047ab9 */ /* 0x000fe20000000a00 */
[----:B------:R-:W1:Y:S02]  /*1c8d0*/  LDC R7, c[0x0][0x448] ;  /* 0x00011200ff077b82 */ /* 0x000e640000000800 */
[----:B------:R-:W2:Y:S04]  /*1c8e0*/  LDL.LU.64 R2, [R1+0x18] ;  /* 0x0000180001027983 */ /* 0x000ea80000300a00 */
[----:B------:R-:W3:Y:S04]  /*1c8f0*/  LDL.LU R20, [R1+0x30] ;  /* 0x0000300001147983 */ /* 0x000ee80000300800 */
[----:B------:R-:W4:Y:S04]  /*1c900*/  LDL.LU R21, [R1+0x14] ;  /* 0x0000140001157983 */ /* 0x000f280000300800 */
[----:B------:R0:W5:Y:S01]  /*1c910*/  LDL R8, [R1+0x8] ;  /* 0x0000080001087983 */ /* 0x0001620000100800 */
[----:B-1----:R-:W-:-:S13]  /*1c920*/  ISETP.NE.AND P0, PT, R7, 0x1, PT ;  /* 0x000000010700780c */ /* 0x002fda0003f05270 */
[----:B------:R-:W1:Y:S01]  /*1c930*/  @P0 LDC R6, c[0x0][0x44c] ;  /* 0x00011300ff060b82 */ /* 0x000e620000000800 */
[----:B--2---:R-:W-:Y:S02]  /*1c940*/  IMAD.MOV.U32 R3, RZ, RZ, R0 ;  /* 0x000000ffff037224 */ /* 0x004fe400078e0000 */
[----:B------:R-:W-:Y:S02]  /*1c950*/  IMAD R0, R28, UR4, RZ ;  /* 0x000000041c007c24 */ /* 0x000fe4000f8e02ff */
[----:B------:R-:W-:-:S04]  /*1c960*/  IMAD.WIDE.U32 R2, R18, UR4, R2 ;  /* 0x0000000412027c25 */ /* 0x000fc8000f8e0002 */
[----:B------:R-:W-:Y:S01]  /*1c970*/  IMAD R0, R18, UR5, R0 ;  /* 0x0000000512007c24 */ /* 0x000fe2000f8e0200 */
[----:B------:R-:W-:-:S03]  /*1c980*/  ULDC.64 UR4, c[0x0][0x2e0] ;  /* 0x0000b80000047ab9 */ /* 0x000fc60000000a00 */
[----:B------:R-:W-:Y:S02]  /*1c990*/  IMAD.IADD R3, R3, 0x1, R0 ;  /* 0x0000000103037824 */ /* 0x000fe400078e0200 */
[----:B---3--:R-:W-:Y:S02]  /*1c9a0*/  IMAD R0, R20, UR4, RZ ;  /* 0x0000000414007c24 */ /* 0x008fe4000f8e02ff */
[----:B------:R-:W2:Y:S01]  /*1c9b0*/  S2R R20, SR_TID.X ;  /* 0x0000000000147919 */ /* 0x000ea20000002100 */
[----:B----4-:R-:W-:-:S04]  /*1c9c0*/  IMAD.WIDE.U32 R2, R21, UR4, R2 ;  /* 0x0000000415027c25 */ /* 0x010fc8000f8e0002 */
[----:B------:R-:W-:Y:S01]  /*1c9d0*/  IMAD R0, R21, UR5, R0 ;  /* 0x0000000515007c24 */ /* 0x000fe2000f8e0200 */
[----:B------:R-:W3:Y:S01]  /*1c9e0*/  S2R R9, SR_TID.X ;  /* 0x0000000000097919 */ /* 0x000ee20000002100 */
[----:B------:R-:W-:Y:S02]  /*1c9f0*/  ULDC.64 UR4, c[0x0][0x2d0] ;  /* 0x0000b40000047ab9 */ /* 0x000fe40000000a00 */
[----:B------:R-:W-:Y:S02]  /*1ca00*/  IMAD.IADD R3, R3, 0x1, R0 ;  /* 0x0000000103037824 */ /* 0x000fe400078e0200 */
[----:B------:R-:W4:Y:S01]  /*1ca10*/  @P0 LDC R0, c[0x0][0x450] ;  /* 0x00011400ff000b82 */ /* 0x000f220000000800 */
[----:B--2---:R-:W-:-:S04]  /*1ca20*/  LOP3.LUT R20, R20, 0x7f, RZ, 0xc0, !PT ;  /* 0x0000007f14147812 */ /* 0x004fc800078ec0ff */
[----:B------:R-:W-:Y:S02]  /*1ca30*/  SHF.R.U32.HI R21, RZ, 0x3, R20 ;  /* 0x00000003ff157819 */ /* 0x000fe40000011614 */
[----:B------:R-:W2:Y:S02]  /*1ca40*/  S2R R20, SR_TID.X ;  /* 0x0000000000147919 */ /* 0x000ea40000002100 */
[----:B--2---:R-:W-:-:S05]  /*1ca50*/  IMAD.SHL.U32 R20, R20, 0x10, RZ ;  /* 0x0000001014147824 */ /* 0x004fca00078e00ff */
[----:B------:R-:W-:-:S05]  /*1ca60*/  LOP3.LUT R20, R21, 0x70, R20, 0xf8, !PT ;  /* 0x0000007015147812 */ /* 0x000fca00078ef814 */
[----:B------:R-:W-:Y:S02]  /*1ca70*/  IMAD.IADD R5, R20, 0x1, R35 ;  /* 0x0000000114057824 */ /* 0x000fe400078e0223 */
[----:B------:R0:W5:Y:S02]  /*1ca80*/  LDL R20, [R1+0x4] ;  /* 0x0000040001147983 */ /* 0x0001640000100800 */
[----:B-1----:R-:W-:-:S04]  /*1ca90*/  @P0 IMAD.HI.U32 R6, R5, R6, RZ ;  /* 0x0000000605060227 */ /* 0x002fc800078e00ff */
[----:B------:R-:W-:Y:S01]  /*1caa0*/  IMAD.MOV.U32 R4, RZ, RZ, R5 ;  /* 0x000000ffff047224 */ /* 0x000fe200078e0005 */
[----:B----4-:R-:W-:Y:S01]  /*1cab0*/  @P0 SHF.R.U32.HI R4, RZ, R0, R6 ;  /* 0x00000000ff040219 */ /* 0x010fe20000011606 */
[----:B------:R-:W1:Y:S04]  /*1cac0*/  S2R R21, SR_TID.X ;  /* 0x0000000000157919 */ /* 0x000e680000002100 */
        /* <DEDUP_REMOVED lines=13> */
[----:B---3--:R-:W-:Y:S01]  /*1cba0*/  IMAD.SHL.U32 R9, R9, 0x8, RZ ;  /* 0x0000000809097824 */ /* 0x008fe200078e00ff */
[C---:B------:R-:W-:Y:S01]  /*1cbb0*/  LEA R0, P0, R2.reuse, UR4, 0x1 ;  /* 0x0000000402007c11 */ /* 0x040fe2000f8008ff */
[----:B------:R-:W-:Y:S01]  /*1cbc0*/  IMAD.IADD R4, R3, 0x1, R4 ;  /* 0x0000000103047824 */ /* 0x000fe200078e0204 */
[----:B------:R-:W-:Y:S02]  /*1cbd0*/  ULDC UR4, c[0x0][0x2b8] ;  /* 0x0000ae0000047ab9 */ /* 0x000fe40000000800 */
[----:B------:R-:W-:Y:S02]  /*1cbe0*/  LOP3.LUT R9, R9, 0x38, RZ, 0xc0, !PT ;  /* 0x0000003809097812 */ /* 0x000fe400078ec0ff */
[----:B------:R-:W-:Y:S01]  /*1cbf0*/  LEA.HI.X R4, R2, UR5, R4, 0x1, P0 ;  /* 0x0000000502047c11 */ /* 0x000fe200080f0c04 */
[----:B------:R-:W-:Y:S01]  /*1cc00*/  UMOV UR5, 0xffffffff ;  /* 0xffffffff00057882 */ /* 0x000fe20000000000 */
[----:B-1----:R-:W-:-:S02]  /*1cc10*/  LOP3.LUT R21, R21, 0x7f, RZ, 0xc0, !PT ;  /* 0x0000007f15157812 */ /* 0x002fc400078ec0ff */
[----:B------:R-:W-:Y:S02]  /*1cc20*/  ISETP.GE.AND P1, PT, R9, UR4, PT ;  /* 0x0000000409007c0c */ /* 0x000fe4000bf26270 */
[----:B------:R-:W-:Y:S01]  /*1cc30*/  SHF.R.U32.HI R10, RZ, 0x3, R21 ;  /* 0x00000003ff0a7819 */ /* 0x000fe20000011615 */
[----:B0-----:R-:W-:Y:S10]  /*1cc40*/  BRA.DIV UR5, `(.L_x_3136) ;  /* 0x0000005205cc7947 */ /* 0x001ff4000b800000 */
[----:B------:R-:W0:Y:S01]  /*1cc50*/  SHFL.IDX PT, R3, R0, RZ, 0x181f ;  /* 0x00181fff00037589 */ /* 0x000e2200000e0000 */
[----:B-----5:R-:W-:Y:S02]  /*1cc60*/  IMAD R5, R20, R7, RZ ;  /* 0x0000000714057224 */ /* 0x020fe400078e02ff */
[----:B------:R-:W-:Y:S01]  /*1cc70*/  IMAD.IADD R35, R10, 0x1, R35 ;  /* 0x000000010a237824 */ /* 0x000fe200078e0223 */
[----:B------:R-:W1:Y:S03]  /*1cc80*/  SHFL.IDX PT, R2, R4, RZ, 0x181f ;  /* 0x00181fff04027589 */ /* 0x000e6600000e0000 */
[C---:B------:R-:W-:Y:S01]  /*1cc90*/  VIADD R6, R35.reuse, 0x10 ;  /* 0x0000001023067836 */ /* 0x040fe20000000000 */
[----:B------:R-:W-:-:S13]  /*1cca0*/  ISETP.GE.AND P0, PT, R35, R5, PT ;  /* 0x000000052300720c */ /* 0x000fda0003f06270 */
        /* <DEDUP_REMOVED lines=60> */
[----:B------:R-:W2:Y:S04]  /*1d070*/  SHFL.IDX PT, R4, R4, 0x7, 0x181f ;  /* 0x00f81f0004047f89 */ /* 0x000ea800000e0000 */
[----:B------:R-:W3:Y:S01]  /*1d080*/  SHFL.IDX PT, R0, R0, 0x7, 0x181f ;  /* 0x00f81f0000007f89 */ /* 0x000ee200000e0000 */
[----:B0-----:R-:W-:-:S05]  /*1d090*/  @!P0 LEA R3, P2, R9, R3, 0x1 ;  /* 0x0000000309038211 */ /* 0x001fca00078408ff */
[----:B-1----:R-:W-:-:S05]  /*1d0a0*/  @!P0 IMAD.X R2, RZ, RZ, R2, P2 ;  /* 0x000000ffff028224 */ /* 0x002fca00010e0602 */
[----:B------:R-:W-:-:S04]  /*1d0b0*/  @!P0 LOP3.LUT R3, R3, R2, RZ, 0x3c, !PT ;  /* 0x0000000203038212 */ /* 0x000fc800078e3cff */
[----:B------:R-:W-:-:S04]  /*1d0c0*/  @!P0 LOP3.LUT R2, R3, R2, RZ, 0x3c, !PT ;  /* 0x0000000203028212 */ /* 0x000fc800078e3cff */
[----:B------:R-:W-:-:S05]  /*1d0d0*/  @!P0 LOP3.LUT R3, R3, R2, RZ, 0x3c, !PT ;  /* 0x0000000203038212 */ /* 0x000fca00078e3cff */
[----:B--23--:R1:W-:Y:S02]  /*1d0e0*/  @!P0 LDGSTS.E.BYPASS.LTC128B.128 [R8+0x1b400], desc[UR52][R2.64], !P1 ;  /* 0x1b40000002088fae */ /* 0x00c3e4000c901d74 */
.L_x_3302:
[----:B------:R-:W-:-:S05]  /*1d0f0*/  VIADD R35, R35, 0x70 ;  /* 0x0000007023237836 */ /* 0x000fca0000000000 */
[----:B------:R-:W-:-:S13]  /*1d100*/  ISETP.GE.AND P0, PT, R35, R5, PT ;  /* 0x000000052300720c */ /* 0x000fda0003f06270 */
[----:B01----:R-:W-:-:S05]  /*1d110*/  @!P0 LEA R2, P2, R9, R0, 0x1 ;  /* 0x0000000009028211 */ /* 0x003fca00078408ff */
[----:B------:R-:W-:-:S05]  /*1d120*/  @!P0 IMAD.X R3, RZ, RZ, R4, P2 ;  /* 0x000000ffff038224 */ /* 0x000fca00010e0604 */
[----:B------:R-:W-:Y:S01]  /*1d130*/  @!PT LDS RZ, [RZ] ;  /* 0x00000000fffff984 */ /* 0x000fe20000000800 */
[----:B------:R-:W-:Y:S01]  /*1d140*/  @!PT LDS RZ, [RZ] ;  /* 0x00000000fffff984 */ /* 0x000fe20000000800 */
[----:B------:R-:W-:Y:S01]  /*1d150*/  @!PT LDS RZ, [RZ] ;  /* 0x00000000fffff984 */ /* 0x000fe20000000800 */
[----:B------:R0:W-:Y:S01]  /*1d160*/  @!P0 LDGSTS.E.BYPASS.LTC128B.128 [R8+0x1bc00], desc[UR52][R2.64], !P1 ;  /* 0x1bc0000002088fae */ /* 0x0001e2000c901d74 */
[----:B------:R-:W-:Y:S01]  /*1d170*/  PLOP3.LUT P0, PT, PT, PT, PT, 0x80, 0x0 ;  /* 0x000000000000781c */ /* 0x000fe20003f0f070 */
[----:B------:R-:W-:-:S12]  /*1d180*/  NOP ;  /* 0x0000000000007918 */ /* 0x000fd80000000000 */
.L_x_3137:
        /* <DEDUP_REMOVED lines=18> */
.L_x_3303:
[----:B------:R-:W-:Y:S05]  /*1d2b0*/  BSYNC B0 ;  /* 0x0000000000007941 */ /* 0x000fea0003800000 */
.L_x_3138:
[----:B------:R-:W-:-:S05]  /*1d2c0*/  IMAD.U32 R2, RZ, RZ, UR38 ;  /* 0x00000026ff027e24 */ /* 0x000fca000f8e00ff */
[----:B------:R-:W-:-:S13]  /*1d2d0*/  ISETP.NE.AND P0, PT, R2, 0x3, PT ;  /* 0x000000030200780c */ /* 0x000fda0003f05270 */
[----:B------:R-:W-:Y:S05]  /*1d2e0*/  @!P0 BRA `(.L_x_3140) ;  /* 0x0000000000048947 */ /* 0x000fea0003800000 */
[----:B------:R-:W-:Y:S01]  /*1d2f0*/  BPT.TRAP 0x1 ;  /* 0x000000040000795c */ /* 0x000fe20000300000 */
.L_x_3140:
[----:B0-----:R-:W-:Y:S01]  /*1d300*/  SHF.L.U32 R0, R26, 0x1f, RZ ;  /* 0x0000001f1a007819 */ /* 0x001fe200000006ff */
[----:B------:R-:W-:Y:S03]  /*1d310*/  BSSY B0, `(.L_x_3141) ;  /* 0x0000003000007945 */ /* 0x000fe60003800000 */
[----:B------:R-:W0:Y:S02]  /*1d320*/  SYNCS.PHASECHK.TRANS64.TRYWAIT P0, [R17+URZ+0x22860], R0 ;  /* 0x02286000110075a7 */ /* 0x000e24000800017f */
[----:B0-----:R-:W-:Y:S05]  /*1d330*/  @!P0 BRA `(.L_x_3142) ;  /* 0x0000005400c88947 */ /* 0x001fea0003800000 */
.L_x_3304:
[----:B------:R-:W-:Y:S05]  /*1d340*/  BSYNC B0 ;  /* 0x0000000000007941 */ /* 0x000fea0003800000 */
.L_x_3141:
[----:B------:R-:W0:Y:S01]  /*1d350*/  LDL.LU R3, [R1+0x28] ;  /* 0x0000280001037983 */ /* 0x000e220000300800 */
[----:B------:R-:W-:-:S03]  /*1d360*/  ULDC.64 UR4, c[0x0][0x328] ;  /* 0x0000ca0000047ab9 */ /* 0x000fc60000000a00 */
[----:B------:R-:W2:Y:S04]  /*1d370*/  LDL.LU R2, [R1] ;  /* 0x0000000001027983 */ /* 0x000ea80000300800 */
[----:B------:R-:W3:Y:S01]  /*1d380*/  LDL.LU R4, [R1+0x2c] ;  /* 0x00002c0001047983 */ /* 0x000ee20000300800 */
[----:B0-----:R-:W-:-:S04]  /*1d390*/  IMAD R0, R3, UR4, RZ ;  /* 0x0000000403007c24 */ /* 0x001fc8000f8e02ff */
[C---:B--2---:R-:W-:Y:S02]  /*1d3a0*/  IMAD R5, R2.reuse, UR5, R0 ;  /* 0x0000000502057c24 */ /* 0x044fe4000f8e0200 */
[----:B------:R-:W-:Y:S01]  /*1d3b0*/  IMAD.WIDE.U32 R2, R2, UR4, RZ ;  /* 0x0000000402027c25 */ /* 0x000fe2000f8e00ff */
        /* <DEDUP_REMOVED lines=18> */
[----:B------:R-:W-:Y:S01]  /*1d4e0*/  LOP3.LUT R7, R36, 0x1, RZ, 0xc0, !PT ;  /* 0x0000000124077812 */ /* 0x000fe200078ec0ff */
[----:B------:R-:W-:Y:S01]  /*1d4f0*/  IMAD R4, R4, 0x2, R23 ;  /* 0x0000000204047824 */ /* 0x000fe200078e0217 */
[C---:B------:R-:W-:Y:S01]  /*1d500*/  LOP3.LUT P2, RZ, R36.reuse, 0x2, RZ, 0xc0, !PT ;  /* 0x0000000224ff7812 */ /* 0x040fe2000784c0ff */
[----:B------:R-:W1:Y:S01]  /*1d510*/  SHFL.IDX PT, R14, R5, RZ, 0x181f ;  /* 0x00181fff050e7589 */ /* 0x000e6200000e0000 */
[----:B------:R-:W-:Y:S02]  /*1d520*/  ISETP.NE.U32.AND P3, PT, R7, 0x1, PT ;  /* 0x000000010700780c */ /* 0x000fe40003f65070 */
[----:B------:R-:W-:Y:S01]  /*1d530*/  LOP3.LUT P1, RZ, R36, 0x4, RZ, 0xc0, !PT ;  /* 0x0000000424ff7812 */ /* 0x000fe2000782c0ff */
[----:B------:R-:W2:Y:S03]  /*1d540*/  SHFL.IDX PT, R3, R6, RZ, 0x181f ;  /* 0x00181fff06037589 */ /* 0x000ea600000e0000 */
[----:B------:R-:W-:Y:S01]  /*1d550*/  ISETP.LT.OR P4, PT, R33, 0x1, !P1 ;  /* 0x000000012100780c */ /* 0x000fe20004f81670 */
        /* <DEDUP_REMOVED lines=14> */
[----:B0-----:R-:W-:-:S03]  /*1d640*/  IADD3 R8, P4, R14, R0, RZ ;  /* 0x000000000e087210 */ /* 0x001fc60007f9e0ff */
[----:B------:R-:W-:Y:S04]  /*1d650*/  SHFL.IDX PT, R14, R5, 0x2, 0x181f ;  /* 0x00581f00050e7f89 */ /* 0x000fe800000e0000 */
[----:B-1----:R-:W0:Y:S02]  /*1d660*/  SHFL.IDX PT, R3, R6, 0x1, 0x181f ;  /* 0x00381f0006037f89 */ /* 0x002e2400000e0000 */
        /* <DEDUP_REMOVED lines=46> */
.L_x_3318:
        /* <DEDUP_REMOVED lines=15> */
.L_x_3144:
        /* <DEDUP_REMOVED lines=11> */
.L_x_3145:
[----:B------:R-:W2:Y:S01]  /*1daf0*/  LDL.LU R2, [R1+0x20] ;  /* 0x0000200001027983 */ /* 0x000ea20000300800 */
[----:B------:R0:W-:Y:S01]  /*1db00*/  SYNCS.ARRIVE.TRANS64.A1T0 RZ, [R17+URZ+0x22850], RZ ;  /* 0x022850ff11ff79a7 */ /* 0x0001e2000810003f */
[----:B------:R-:W-:Y:S01]  /*1db10*/  BSSY B0, `(.L_x_3146) ;  /* 0x00000e0000007945 */ /* 0x000fe20003800000 */
[----:B--2---:R-:W-:-:S05]  /*1db20*/  VIADD R10, R2, 0xfffffffe ;  /* 0xfffffffe020a7836 */ /* 0x004fca0000000000 */
[----:B------:R-:W-:-:S13]  /*1db30*/  ISETP.GE.AND P0, PT, R10, R32, PT ;  /* 0x000000200a00720c */ /* 0x000fda0003f06270 */
[----:B0-----:R-:W-:Y:S05]  /*1db40*/  @!P0 BRA `(.L_x_3147) ;  /* 0x0000000c00708947 */ /* 0x001fea0003800000 */
.L_x_3160:
[----:B0-----:R-:W0:Y:S01]  /*1db50*/  S2R R2, SR_TID.X ;  /* 0x0000000000027919 */ /* 0x001e220000002100 */
[----:B------:R-:W1:Y:S01]  /*1db60*/  LDC R6, c[0x0][0x430] ;  /* 0x00010c00ff067b82 */ /* 0x000e620000000800 */
[----:B------:R-:W-:Y:S01]  /*1db70*/  IMAD R7, R10, 0x60, R31 ;  /* 0x000000600a077824 */ /* 0x000fe200078e021f */
[----:B--23--:R-:W2:Y:S01]  /*1db80*/  S2R R4, SR_TID.X ;  /* 0x0000000000047919 */ /* 0x00cea20000002100 */
[----:B------:R-:W-:Y:S02]  /*1db90*/  IMAD.U32 R12, RZ, RZ, UR38 ;  /* 0x00000026ff0c7e24 */ /* 0x000fe4000f8e00ff */
[----:B------:R-:W-:Y:S01]  /*1dba0*/  VIADD R25, R25, 0x1 ;  /* 0x0000000119197836 */ /* 0x000fe20000000000 */
[----:B-1----:R-:W-:Y:S02]  /*1dbb0*/  ISETP.NE.AND P0, PT, R6, 0x1, PT ;  /* 0x000000010600780c */ /* 0x002fe40003f05270 */
[----:B0-----:R-:W-:Y:S01]  /*1dbc0*/  LOP3.LUT R2, R2, 0x7f, RZ, 0xc0, !PT ;  /* 0x0000007f02027812 */ /* 0x001fe200078ec0ff */
[----:B--2---:R-:W-:-:S03]  /*1dbd0*/  IMAD.SHL.U32 R4, R4, 0x10, RZ ;  /* 0x0000001004047824 */ /* 0x004fc600078e00ff */
[----:B------:R-:W-:-:S07]  /*1dbe0*/  SHF.R.U32.HI R2, RZ, 0x3, R2 ;  /* 0x00000003ff027819 */ /* 0x000fce0000011602 */
[----:B------:R-:W0:Y:S01]  /*1dbf0*/  @P0 LDC R3, c[0x0][0x438] ;  /* 0x00010e00ff030b82 */ /* 0x000e220000000800 */
[----:B------:R-:W-:-:S04]  /*1dc00*/  LOP3.LUT R4, R2, 0x70, R4, 0xf8, !PT ;  /* 0x0000007002047812 */ /* 0x000fc800078ef804 */
[----:B------:R-:W-:-:S03]  /*1dc10*/  ISETP.GT.U32.AND P1, PT, R4, 0x5f, PT ;  /* 0x0000005f0400780c */ /* 0x000fc60003f24070 */
[----:B------:R-:W1:Y:S01]  /*1dc20*/  @P0 LDC R2, c[0x0][0x434] ;  /* 0x00010d00ff020b82 */ /* 0x000e620000000800 */
[----:B------:R-:W-:-:S04]  /*1dc30*/  IMAD.IADD R7, R4, 0x1, R7 ;  /* 0x0000000104077824 */ /* 0x000fc800078e0207 */
[----:B------:R-:W-:-:S05]  /*1dc40*/  IMAD.MOV.U32 R11, RZ, RZ, R7 ;  /* 0x000000ffff0b7224 */ /* 0x000fca00078e0007 */
[----:B------:R-:W2:Y:S08]  /*1dc50*/  @!P1 LDC.64 R4, c[0x0][0x428] ;  /* 0x00010a00ff049b82 */ /* 0x000eb00000000a00 */
[----:B------:R-:W3:Y:S01]  /*1dc60*/  @!P1 LDC.64 R8, c[0x0][0x418] ;  /* 0x00010600ff089b82 */ /* 0x000ee20000000a00 */
[----:B-1----:R-:W-:-:S05]  /*1dc70*/  @P0 IMAD.HI.U32 R2, R7, R2, RZ ;  /* 0x0000000207020227 */ /* 0x002fca00078e00ff */
[----:B0-----:R-:W-:-:S04]  /*1dc80*/  @P0 SHF.R.U32.HI R11, RZ, R3, R2 ;  /* 0x00000003ff0b0219 */ /* 0x001fc80000011602 */
[--C-:B------:R-:W-:Y:S01]  /*1dc90*/  @!P1 SHF.R.S32.HI R3, RZ, 0x1f, R11.reuse ;  /* 0x0000001fff039819 */ /* 0x100fe2000001140b */
[----:B------:R-:W-:-:S04]  /*1dca0*/  @!P1 IMAD.MOV.U32 R2, RZ, RZ, R11 ;  /* 0x000000ffff029224 */ /* 0x000fc800078e000b */
[----:B--2---:R-:W-:-:S04]  /*1dcb0*/  @!P1 IMAD.WIDE.U32 R2, R29, R4, R2 ;  /* 0x000000041d029225 */ /* 0x004fc800078e0002 */
[----:B------:R-:W-:Y:S01]  /*1dcc0*/  @!P1 IMAD R4, R34, R4, RZ ;  /* 0x0000000422049224 */ /* 0x000fe200078e02ff */
[----:B---3--:R-:W-:-:S03]  /*1dcd0*/  @!P1 LEA R8, P0, R2, R8, 0x2 ;  /* 0x0000000802089211 */ /* 0x008fc600078010ff */
[----:B------:R-:W-:-:S04]  /*1dce0*/  @!P1 IMAD R5, R29, R5, R4 ;  /* 0x000000051d059224 */ /* 0x000fc800078e0204 */
[----:B------:R-:W-:Y:S02]  /*1dcf0*/  @!P1 IMAD.IADD R3, R5, 0x1, R3 ;  /* 0x0000000105039824 */ /* 0x000fe400078e0203 */
[----:B------:R-:W-:-:S03]  /*1dd00*/  IMAD.MOV.U32 R5, RZ, RZ, RZ ;  /* 0x000000ffff057224 */ /* 0x000fc600078e00ff */
[----:B------:R-:W-:Y:S01]  /*1dd10*/  @!P1 LEA.HI.X R9, R2, R9, R3, 0x2, P0 ;  /* 0x0000000902099211 */ /* 0x000fe200000f1403 */
[----:B------:R-:W-:Y:S01]  /*1dd20*/  IMAD.MOV R2, RZ, RZ, -R11 ;  /* 0x000000ffff027224 */ /* 0x000fe200078e0a0b */
[----:B------:R-:W-:-:S03]  /*1dd30*/  ISETP.NE.AND P0, PT, R25, 0x2, PT ;  /* 0x000000021900780c */ /* 0x000fc60003f05270 */
[----:B------:R0:W5:Y:S01]  /*1dd40*/  @!P1 LDG.E R5, desc[UR52][R8.64] ;  /* 0x0000003408059981 */ /* 0x000162000c1e1900 */
[----:B------:R-:W-:Y:S01]  /*1dd50*/  ISETP.NE.AND P1, PT, R12, 0x3, PT ;  /* 0x000000030c00780c */ /* 0x000fe20003f25270 */
[----:B------:R-:W-:Y:S05]  /*1dd60*/  YIELD ;  /* 0x0000000000007946 */ /* 0x000fea0003800000 */
[----:B------:R-:W-:Y:S01]  /*1dd70*/  SEL R3, RZ, 0x1, P0 ;  /* 0x00000001ff037807 */ /* 0x000fe20000000000 */
[----:B------:R-:W-:Y:S01]  /*1dd80*/  IMAD R6, R6, R2, R7 ;  /* 0x0000000206067224 */ /* 0x000fe200078e0207 */
[----:B------:R-:W-:Y:S02]  /*1dd90*/  SEL R25, R25, RZ, P0 ;  /* 0x000000ff19197207 */ /* 0x000fe40000000000 */
[----:B------:R-:W-:Y:S01]  /*1dda0*/  LOP3.LUT R26, R26, R3, RZ, 0x3c, !PT ;  /* 0x000000031a1a7212 */ /* 0x000fe200078e3cff */
[----:B------:R-:W-:-:S02]  /*1ddb0*/  IMAD.MOV.U32 R3, RZ, RZ, R10 ;  /* 0x000000ffff037224 */ /* 0x000fc400078e000a */
[----:B------:R-:W-:-:S03]  /*1ddc0*/  VIADD R10, R10, 0xffffffff ;  /* 0xffffffff0a0a7836 */ /* 0x000fc60000000000 */
[----:B------:R-:W-:Y:S01]  /*1ddd0*/  ISETP.GT.AND P2, PT, R3, R32, PT ;  /* 0x000000200300720c */ /* 0x000fe20003f44270 */
[----:B0-----:R-:W-:-:S12]  /*1dde0*/  @!P1 BRA `(.L_x_3148) ;  /* 0x0000000000049947 */ /* 0x001fd80003800000 */
[----:B------:R-:W-:Y:S01]  /*1ddf0*/  BPT.TRAP 0x1 ;  /* 0x000000040000795c */ /* 0x000fe20000300000 */
.L_x_3148:
[----:B------:R-:W-:Y:S01]  /*1de00*/  IMAD R4, R25, 0x8, R23 ;  /* 0x0000000819047824 */ /* 0x000fe200078e0217 */
[----:B------:R-:W-:Y:S01]  /*1de10*/  SHF.L.U32 R21, R26, 0x1f, RZ ;  /* 0x0000001f1a157819 */ /* 0x000fe200000006ff */
[----:B------:R-:W-:Y:S01]  /*1de20*/  BSSY B1, `(.L_x_3149) ;  /* 0x0000004000017945 */ /* 0x000fe20003800000 */
[----:B------:R-:W-:Y:S02]  /*1de30*/  SHF.R.S32.HI R17, RZ, 0x1f, R6 ;  /* 0x0000001fff117819 */ /* 0x000fe40000011406 */
[----:B------:R-:W0:Y:S02]  /*1de40*/  SYNCS.PHASECHK.TRANS64.TRYWAIT P0, [R4+URZ+0x22840], R21 ;  /* 0x02284015040075a7 */ /* 0x000e24000800017f */
[----:B0-----:R-:W-:Y:S05]  /*1de50*/  @!P0 BRA `(.L_x_3150) ;  /* 0x00000054005c8947 */ /* 0x001fea0003800000 */
.L_x_3319:
[----:B------:R-:W-:Y:S05]  /*1de60*/  BSYNC B1 ;  /* 0x0000000000017941 */ /* 0x000fea0003800000 */
.L_x_3149:
        /* <DEDUP_REMOVED lines=11> */
[----:B------:R-:W-:-:S04]  /*1df20*/  ULDC.64 UR4, c[0x0][0x308] ;  /* 0x0000c20000047ab9 */ /* 0x000fc80000000a00 */
[----:B------:R-:W-:Y:S01]  /*1df30*/  IADD3 R3, R3, R7, RZ ;  /* 0x0000000703037210 */ /* 0x000fe20007ffe0ff */
[----:B------:R-:W-:-:S04]  /*1df40*/  IMAD R7, R28, UR4, RZ ;  /* 0x000000041c077c24 */ /* 0x000fc8000f8e02ff */
[C---:B------:R-:W-:Y:S02]  /*1df50*/  IMAD R7, R18.reuse, UR5, R7 ;  /* 0x0000000512077c24 */ /* 0x040fe4000f8e0207 */
[----:B------:R-:W-:Y:S01]  /*1df60*/  IMAD.WIDE.U32 R2, R18, UR4, R2 ;  /* 0x0000000412027c25 */ /* 0x000fe2000f8e0002 */
[----:B------:R-:W-:-:S03]  /*1df70*/  ULDC.64 UR4, c[0x0][0x2e8] ;  /* 0x0000ba0000047ab9 */ /* 0x000fc60000000a00 */
[----:B------:R-:W-:Y:S01]  /*1df80*/  IMAD.IADD R7, R7, 0x1, R3 ;  /* 0x0000000107077824 */ /* 0x000fe200078e0203 */
[----:B------:R-:W-:Y:S01]  /*1df90*/  LEA R8, P0, R2, UR4, 0x1 ;  /* 0x0000000402087c11 */ /* 0x000fe2000f8008ff */
[----:B------:R-:W-:-:S03]  /*1dfa0*/  UMOV UR4, 0xffffffff ;  /* 0xffffffff00047882 */ /* 0x000fc60000000000 */
[----:B------:R-:W-:Y:S01]  /*1dfb0*/  LEA.HI.X R9, R2, UR5, R7, 0x1, P0 ;  /* 0x0000000502097c11 */ /* 0x000fe200080f0c07 */
[----:B------:R-:W-:Y:S01]  /*1dfc0*/  IMAD R7, R25, 0x1800, R30 ;  /* 0x0000180019077824 */ /* 0x000fe200078e021e */
[----:B------:R-:W-:Y:S07]  /*1dfd0*/  BRA.DIV UR4, `(.L_x_3151) ;  /* 0x0000005604107947 */ /* 0x000fee000b800000 */
        /* <DEDUP_REMOVED lines=29> */
.L_x_3333:
        /* <DEDUP_REMOVED lines=8> */
.L_x_3152:
        /* <DEDUP_REMOVED lines=11> */
.L_x_3153:
[----:B------:R2:W-:Y:S01]  /*1e2e0*/  SYNCS.ARRIVE.TRANS64.A1T0 RZ, [R4+URZ+0x22830], RZ ;  /* 0x022830ff04ff79a7 */ /* 0x0005e2000810003f */
[----:B------:R-:W-:Y:S05]  /*1e2f0*/  @!P3 BRA `(.L_x_3154) ;  /* 0x000000000004b947 */ /* 0x000fea0003800000 */
[----:B------:R-:W-:Y:S01]  /*1e300*/  BPT.TRAP 0x1 ;  /* 0x000000040000795c */ /* 0x000fe20000300000 */
.L_x_3154:
[----:B------:R-:W3:Y:S01]  /*1e310*/  SYNCS.PHASECHK.TRANS64.TRYWAIT P0, [R4+URZ+0x22860], R21 ;  /* 0x02286015040075a7 */ /* 0x000ee2000800017f */
[----:B------:R-:W-:Y:S04]  /*1e320*/  BSSY B1, `(.L_x_3155) ;  /* 0x0000002000017945 */ /* 0x000fe80003800000 */
[----:B---3--:R-:W-:Y:S05]  /*1e330*/  @!P0 BRA `(.L_x_3156) ;  /* 0x0000005400dc8947 */ /* 0x008fea0003800000 */
.L_x_3334:
[----:B------:R-:W-:Y:S05]  /*1e340*/  BSYNC B1 ;  /* 0x0000000000017941 */ /* 0x000fea0003800000 */
.L_x_3155:
        /* <DEDUP_REMOVED lines=68> */
.L_x_3348:
        /* <DEDUP_REMOVED lines=11> */
.L_x_3158:
        /* <DEDUP_REMOVED lines=11> */
.L_x_3159:
[----:B------:R0:W-:Y:S01]  /*1e8f0*/  SYNCS.ARRIVE.TRANS64.A1T0 RZ, [R4+URZ+0x22850], RZ ;  /* 0x022850ff04ff79a7 */ /* 0x0001e2000810003f */
[----:B------:R-:W-:Y:S05]  /*1e900*/  @P2 BRA `(.L_x_3160) ;  /* 0xfffffff000902947 */ /* 0x000fea000383ffff */
.L_x_3147:
[----:B------:R-:W-:Y:S05]  /*1e910*/  BSYNC B0 ;  /* 0x0000000000007941 */ /* 0x000fea0003800000 */
.L_x_3146:
[----:B------:R-:W1:Y:S01]  /*1e920*/  S2R R2, SR_TID.X ;  /* 0x0000000000027919 */ /* 0x000e620000002100 */
[----:B------:R-:W-:Y:S01]  /*1e930*/  VIADD R25, R25, 0x1 ;  /* 0x0000000119197836 */ /* 0x000fe20000000000 */
[----:B------:R-:W-:Y:S04]  /*1e940*/  BSSY B0, `(.L_x_3161) ;  /* 0x0000012000007945 */ /* 0x000fe80003800000 */
[----:B------:R-:W-:-:S04]  /*1e950*/  ISETP.NE.AND P0, PT, R25, 0x2, PT ;  /* 0x000000021900780c */ /* 0x000fc80003f05270 */
[----:B------:R-:W-:Y:S02]  /*1e960*/  SEL R5, RZ, 0x1, P0 ;  /* 0x00000001ff057807 */ /* 0x000fe40000000000 */
        /* <DEDUP_REMOVED lines=15> */
.L_x_3162:
[----:B------:R-:W-:Y:S05]  /*1ea60*/  BSYNC B0 ;  /* 0x0000000000007941 */ /* 0x000fea0003800000 */
.L_x_3161:
[----:B------:R-:W-:Y:S02]  /*1ea70*/  LOP3.LUT R26, R26, R5, RZ, 0x3c, !PT ;  /* 0x000000051a1a7212 */ /* 0x000fe400078e3cff */
[----:B------:R-:W-:-:S07]  /*1ea80*/  SEL R25, R25, RZ, P0 ;  /* 0x000000ff19197207 */ /* 0x000fce0000000000 */
.L_x_3121:
[----:B------:R-:W-:Y:S05]  /*1ea90*/  BSYNC B7 ;  /* 0x0000000000077941 */ /* 0x000fea0003800000 */
.L_x_3119:
[----:B------:R-:W-:-:S13]  /*1eaa0*/  LOP3.LUT P0, RZ, R22, 0x80, RZ, 0xc0, !PT ;  /* 0x0000008016ff7812 */ /* 0x000fda000780c0ff */
[----:B------:R-:W-:Y:S05]  /*1eab0*/  @!P0 BRA `(.L_x_3163) ;  /* 0x0000000000248947 */ /* 0x000fea0003800000 */
[----:B------:R-:W-:Y:S05]  /*1eac0*/  WARPSYNC.ALL ;  /* 0x0000000000007948 */ /* 0x000fea0003800000 */
[----:B------:R-:W1:Y:S08]  /*1ead0*/  S2UR UR5, SR_CgaCtaId ;  /* 0x00000000000579c3 */ /* 0x000e700000008800 */
[----:B------:R-:W-:Y:S06]  /*1eae0*/  BAR.SYNC.DEFER_BLOCKING 0x5, 0x180 ;  /* 0x0146000000007b1d */ /* 0x000fec0000010000 */
[----:B------:R-:W-:-:S02]  /*1eaf0*/  UMOV UR4, 0x400 ;  /* 0x0000040000047882 */ /* 0x000fc40000000000 */
[----:B-1----:R-:W-:-:S06]  /*1eb00*/  ULEA UR4, UR5, UR4, 0x18 ;  /* 0x0000000405047291 */ /* 0x002fcc000f8ec03f */
[----:B------:R-:W-:-:S05]  /*1eb10*/  IMAD.U32 R23, RZ, RZ, UR4 ;  /* 0x00000004ff177e24 */ /* 0x000fca000f8e00ff */
[----:B------:R1:W4:Y:S01]  /*1eb20*/  LDS.128 R16, [R23+0x228d0] ;  /* 0x0228d00017107984 */ /* 0x0003220000000c00 */
[----:B------:R-:W-:Y:S06]  /*1eb30*/  BAR.ARV 0x4, 0x180 ;  /* 0x0106000000007b1d */ /* 0x000fec0000002000 */
[----:B------:R-:W-:Y:S05]  /*1eb40*/  BRA `(.L_x_3164) ;  /* 0x0000000800cc7947 */ /* 0x000fea0003800000 */
.L_x_3163:
        /* <DEDUP_REMOVED lines=8> */
[----:B------:R-:W1:Y:S02]  /*1ebd0*/  @!P1 LDC.64 R2, c[0x0][0xc80] ;  /* 0x00032000ff029b82 */ /* 0x000e640000000a00 */
[----:B-1----:R-:W-:-:S06]  /*1ebe0*/  @!P1 IMAD.WIDE R2, R5, 0x4, R2 ;  /* 0x0000000405029825 */ /* 0x002fcc00078e0202 */
[----:B------:R-:W4:Y:S01]  /*1ebf0*/  @!P1 LDG.E R2, desc[UR52][R2.64] ;  /* 0x0000003402029981 */ /* 0x000f22000c1e1900 */
[----:B------:R-:W-:Y:S01]  /*1ec00*/  IMAD.MOV.U32 R5, RZ, RZ, RZ ;  /* 0x000000ffff057224 */ /* 0x000fe200078e00ff */
[C---:B------:R-:W-:Y:S02]  /*1ec10*/  ISETP.GE.U32.AND P2, PT, R8.reuse, 0x2, PT ;  /* 0x000000020800780c */ /* 0x040fe40003f46070 */
[C---:B------:R-:W-:Y:S01]  /*1ec20*/  ISETP.GE.U32.AND P3, PT, R8.reuse, 0x4, PT ;  /* 0x000000040800780c */ /* 0x040fe20003f66070 */
[----:B------:R-:W-:Y:S01]  /*1ec30*/  SHFL.IDX PT, R0, R16, RZ, 0x1f ;  /* 0x00001fff10007589 */ /* 0x000fe200000e0000 */
[C---:B------:R-:W-:Y:S02]  /*1ec40*/  ISETP.GE.U32.AND P4, PT, R8.reuse, 0x8, PT ;  /* 0x000000080800780c */ /* 0x040fe40003f86070 */
[C---:B------:R-:W-:Y:S01]  /*1ec50*/  ISETP.GE.U32.AND P5, PT, R8.reuse, 0x10, PT ;  /* 0x000000100800780c */ /* 0x040fe20003fa6070 */
[----:B0-23--:R-:W-:Y:S01]  /*1ec60*/  SHFL.IDX PT, R4, R16, 0x1, 0x1f ;  /* 0x00201f0010047f89 */ /* 0x00dfe200000e0000 */
        /* <DEDUP_REMOVED lines=18> */
.L_x_3358:
[----:B------:R-:W-:Y:S02]  /*1ed90*/  ULDC UR4, c[0x0][0xc38] ;  /* 0x00030e0000047ab9 */ /* 0x000fe40000000800 */
[----:B------:R-:W-:-:S04]  /*1eda0*/  IMAD.U32 R7, RZ, RZ, UR4 ;  /* 0x00000004ff077e24 */ /* 0x000fc8000f8e00ff */
[----:B-1----:R-:W-:-:S04]  /*1edb0*/  IMAD R14, R14, R7, RZ ;  /* 0x000000070e0e7224 */ /* 0x002fc800078e02ff */
[----:B------:R-:W-:-:S05]  /*1edc0*/  IMAD.IADD R9, R4, 0x1, R14 ;  /* 0x0000000104097824 */ /* 0x000fca00078e020e */
[----:B------:R-:W-:-:S13]  /*1edd0*/  ISETP.GT.AND P6, PT, R9, R0, PT ;  /* 0x000000000900720c */ /* 0x000fda0003fc4270 */
[----:B------:R-:W-:Y:S05]  /*1ede0*/  @P6 BRA `(.L_x_3166) ;  /* 0x00000000009c6947 */ /* 0x000fea0003800000 */
.L_x_3171:
        /* <DEDUP_REMOVED lines=14> */
.L_x_3169:
[----:B------:R-:W-:Y:S05]  /*1eed0*/  BSYNC B0 ;  /* 0x0000000000007941 */ /* 0x000fea0003800000 */
.L_x_3168:
        /* <DEDUP_REMOVED lines=18> */
.L_x_3366:
[----:B------:R-:W-:Y:S02]  /*1f000*/  ULDC UR4, c[0x0][0xc38] ;  /* 0x00030e0000047ab9 */ /* 0x000fe40000000800 */
[----:B------:R-:W-:-:S04]  /*1f010*/  IMAD.U32 R7, RZ, RZ, UR4 ;  /* 0x00000004ff077e24 */ /* 0x000fc8000f8e00ff */
[----:B-1----:R-:W-:-:S04]  /*1f020*/  IMAD R14, R14, R7, RZ ;  /* 0x000000070e0e7224 */ /* 0x002fc800078e02ff */
[----:B------:R-:W-:-:S05]  /*1f030*/  IMAD.IADD R9, R14, 0x1, R9 ;  /* 0x000000010e097824 */ /* 0x000fca00078e0209 */
[----:B------:R-:W-:-:S13]  /*1f040*/  ISETP.GT.AND P6, PT, R9, R0, PT ;  /* 0x000000000900720c */ /* 0x000fda0003fc4270 */
[----:B------:R-:W-:Y:S05]  /*1f050*/  @!P6 BRA `(.L_x_3171) ;  /* 0xfffffffc0064e947 */ /* 0x000fea000383ffff */
.L_x_3166:
        /* <DEDUP_REMOVED lines=8> */
.L_x_3370:
[----:B------:R-:W-:Y:S01]  /*1f0e0*/  ISETP.NE.AND P0, PT, R3, RZ, PT ;  /* 0x000000ff0300720c */ /* 0x000fe20003f05270 */
[----:B------:R-:W-:-:S12]  /*1f0f0*/  IMAD.MOV.U32 R14, RZ, RZ, RZ ;  /* 0x000000ffff0e7224 */ /* 0x000fd800078e00ff */
[----:B------:R-:W-:Y:S05]  /*1f100*/  @!P0 BRA `(.L_x_3173) ;  /* 0x0000000000108947 */ /* 0x000fea0003800000 */
[----:B------:R-:W-:Y:S01]  /*1f110*/  UMOV UR4, 0xffffffff ;  /* 0xffffffff00047882 */ /* 0x000fe20000000000 */
[----:B------:R-:W-:Y:S02]  /*1f120*/  VIADD R12, R4, 0xffffffff ;  /* 0xffffffff040c7836 */ /* 0x000fe40000000000 */
[----:B------:R-:W-:Y:S05]  /*1f130*/  BRA.DIV UR4, `(.L_x_3174) ;  /* 0x0000005a04607947 */ /* 0x000fea000b800000 */
[----:B------:R3:W4:Y:S02]  /*1f140*/  SHFL.IDX PT, R14, R2, R12, 0x1f ;  /* 0x00001f0c020e7589 */ /* 0x00072400000e0000 */
.L_x_3173:
[----:B0--3--:R-:W0:Y:S01]  /*1f150*/  LDC.64 R2, c[0x0][0xc90] ;  /* 0x00032400ff027b82 */ /* 0x009e220000000a00 */
[----:B------:R-:W-:-:S04]  /*1f160*/  IMAD.IADD R19, R4, 0x1, R19 ;  /* 0x0000000104137824 */ /* 0x000fc800078e0213 */
[----:B0-----:R-:W-:-:S05]  /*1f170*/  IMAD.WIDE R2, R19, 0x4, R2 ;  /* 0x0000000413027825 */ /* 0x001fca00078e0202 */
[----:B------:R0:W1:Y:S01]  /*1f180*/  LDG.E R6, desc[UR52][R2.64] ;  /* 0x0000003402067981 */ /* 0x000062000c1e1900 */
[----:B----4-:R-:W-:Y:S02]  /*1f190*/  IMAD R16, R14, R7, R16 ;  /* 0x000000070e107224 */ /* 0x010fe400078e0210 */
[----:B0-----:R-:W-:Y:S02]  /*1f1a0*/  IMAD.MOV.U32 R2, RZ, RZ, RZ ;  /* 0x000000ffff027224 */ /* 0x001fe400078e00ff */
[----:B-12---:R-:W-:-:S05]  /*1f1b0*/  IMAD R4, R5, R6, RZ ;  /* 0x0000000605047224 */ /* 0x006fca00078e02ff */
        /* <DEDUP_REMOVED lines=36> */
[----:B0-----:R-:W-:-:S05]  /*1f400*/  IADD3 R2, RZ, -R3, RZ ;  /* 0x80000003ff027210 */ /* 0x001fca0007ffe0ff */
        /* <DEDUP_REMOVED lines=22> */
.L_x_3167:
[----:B------:R-:W-:Y:S01]  /*1f570*/  UMOV UR4, URZ ;  /* 0x0000003f00047c82 */ /* 0x000fe20008000000 */
[----:B------:R-:W-:Y:S01]  /*1f580*/  UMOV UR5, URZ ;  /* 0x0000003f00057c82 */ /* 0x000fe20008000000 */
[----:B------:R-:W-:Y:S01]  /*1f590*/  ULDC UR6, c[0x0][0xc3c] ;  /* 0x00030f0000067ab9 */ /* 0x000fe20000000800 */
[----:B------:R-:W-:Y:S02]  /*1f5a0*/  IMAD.MOV.U32 R16, RZ, RZ, R0 ;  /* 0x000000ffff107224 */ /* 0x000fe400078e0000 */
[----:B------:R-:W-:Y:S02]  /*1f5b0*/  IMAD.U32 R17, RZ, RZ, UR4 ;  /* 0x00000004ff117e24 */ /* 0x000fe4000f8e00ff */
[----:B------:R-:W-:Y:S02]  /*1f5c0*/  IMAD.U32 R18, RZ, RZ, UR5 ;  /* 0x00000005ff127e24 */ /* 0x000fe4000f8e00ff */
[----:B------:R-:W-:-:S07]  /*1f5d0*/  IMAD.U32 R19, RZ, RZ, UR6 ;  /* 0x00000006ff137e24 */ /* 0x000fce000f8e00ff */
.L_x_3175:
        /* <DEDUP_REMOVED lines=10> */
.L_x_3164:
[----:B------:R-:W-:Y:S02]  /*1f680*/  ULDC UR4, c[0x0][0xc3c] ;  /* 0x00030f0000047ab9 */ /* 0x000fe40000000800 */
[----:B----4-:R-:W-:-:S13]  /*1f690*/  ISETP.GE.AND P0, PT, R19, UR4, PT ;  /* 0x0000000413007c0c */ /* 0x010fda000bf06270 */
[----:B------:R-:W-:Y:S05]  /*1f6a0*/  @!P0 BRA `(.L_x_3176) ;  /* 0xffffff9c007c8947 */ /* 0x000fea000383ffff */
[----:B------:R-:W-:Y:S05]  /*1f6b0*/  BSYNC B8 ;  /* 0x0000000000087941 */ /* 0x000fea0003800000 */
.L_x_3061:
[----:B------:R-:W4:Y:S01]  /*1f6c0*/  LDL.LU R0, [R1+0x24] ;  /* 0x0000240001007983 */ /* 0x000f220000300800 */
[----:B------:R-:W-:Y:S01]  /*1f6d0*/  BSSY B0, `(.L_x_3177) ;  /* 0x000000b000007945 */ /* 0x000fe20003800000 */
[----:B------:R-:W2:Y:S01]  /*1f6e0*/  S2R R5, SR_CgaCtaId ;  /* 0x0000000000057919 */ /* 0x000ea20000008800 */
[----:B----4-:R-:W-:-:S05]  /*1f6f0*/  VIADD R0, R0, 0x1 ;  /* 0x0000000100007836 */ /* 0x010fca0000000000 */
[----:B0-----:R-:W-:-:S04]  /*1f700*/  LEA.HI R2, R0, R0, RZ, 0x1 ;  /* 0x0000000000027211 */ /* 0x001fc800078f08ff */
[----:B------:R-:W-:Y:S02]  /*1f710*/  LOP3.LUT R3, R2, 0xfffffffe, RZ, 0xc0, !PT ;  /* 0xfffffffe02037812 */ /* 0x000fe400078ec0ff */
[----:B------:R-:W-:-:S03]  /*1f720*/  MOV R2, 0x400 ;  /* 0x0000040000027802 */ /* 0x000fc60000000f00 */
[----:B------:R-:W-:Y:S01]  /*1f730*/  IMAD.IADD R0, R0, 0x1, -R3 ;  /* 0x0000000100007824 */ /* 0x000fe200078e0a03 */
[----:B--23--:R-:W-:-:S04]  /*1f740*/  LEA R4, R5, R2, 0x18 ;  /* 0x0000000205047211 */ /* 0x00cfc800078ec0ff */
[----:B------:R-:W-:-:S04]  /*1f750*/  SHF.L.U32 R0, R0, 0x1f, RZ ;  /* 0x0000001f00007819 */ /* 0x000fc800000006ff */
[----:B------:R-:W0:Y:S02]  /*1f760*/  SYNCS.PHASECHK.TRANS64.TRYWAIT P0, [R4+URZ+0x22820], R0 ;  /* 0x02282000040075a7 */ /* 0x000e24000800017f */
[----:B0-----:R-:W-:Y:S05]  /*1f770*/  @!P0 BRA `(.L_x_3178) ;  /* 0x0000005000f48947 */ /* 0x001fea0003800000 */
.L_x_3373:
[----:B------:R-:W-:Y:S05]  /*1f780*/  BSYNC B0 ;  /* 0x0000000000007941 */ /* 0x000fea0003800000 */
.L_x_3177:
[----:B------:R-:W-:-:S03]  /*1f790*/  UMOV UR4, 0xffffffff ;  /* 0xffffffff00047882 */ /* 0x000fc60000000000 */
[----:B------:R-:W-:Y:S05]  /*1f7a0*/  BRA.DIV UR4, `(.L_x_3179) ;  /* 0x0000005204fc7947 */ /* 0x000fea000b800000 */
[----:B0-----:R-:W0:Y:S02]  /*1f7b0*/  S2R R0, SR_TID.X ;  /* 0x0000000000007919 */ /* 0x001e240000002100 */
[----:B0-----:R-:W-:-:S04]  /*1f7c0*/  SHF.R.U32.HI R0, RZ, 0x5, R0 ;  /* 0x00000005ff007819 */ /* 0x001fc80000011600 */
[----:B------:R-:W-:-:S05]  /*1f7d0*/  LOP3.LUT R0, R0, 0x3, RZ, 0xc0, !PT ;  /* 0x0000000300007812 */ /* 0x000fca00078ec0ff */
[----:B------:R0:W2:Y:S02]  /*1f7e0*/  SHFL.IDX PT, R14, R0, RZ, 0x1f ;  /* 0x00001fff000e7589 */ /* 0x0000a400000e0000 */
.L_x_3376:
[----:B--2---:R-:W-:-:S13]  /*1f7f0*/  ISETP.NE.AND P0, PT, R14, RZ, PT ;  /* 0x000000ff0e00720c */ /* 0x004fda0003f05270 */
[----:B------:R-:W-:Y:S05]  /*1f800*/  @P0 BRA `(.L_x_2831) ;  /* 0x0000000000880947 */ /* 0x000fea0003800000 */
[----:B------:R-:W-:-:S03]  /*1f810*/  UMOV UR4, 0xffffffff ;  /* 0xffffffff00047882 */ /* 0x000fc60000000000 */
[----:B------:R-:W-:Y:S05]  /*1f820*/  BRA.DIV UR4, `(.L_x_3180) ;  /* 0x0000005604107947 */ /* 0x000fea000b800000 */
[----:B------:R-:W-:-:S13]  /*1f830*/  ELECT P6, URZ, PT ;  /* 0x00000000003f782f */ /* 0x000fda00038c0000 */
.L_x_3379:
[----:B------:R-:W-:Y:S05]  /*1f840*/  @!P6 BRA `(.L_x_2831) ;  /* 0x000000000078e947 */ /* 0x000fea0003800000 */
[----:B------:R-:W-:-:S06]  /*1f850*/  ULOP3.LUT UR4, UR36, 0x2, URZ, 0xfc, !UPT ;  /* 0x0000000224047892 */ /* 0x000fcc000f8efc3f */
[----:B0-----:R-:W-:-:S05]  /*1f860*/  IMAD.U32 R0, RZ, RZ, UR4 ;  /* 0x00000004ff007e24 */ /* 0x001fca000f8e00ff */
[----:B------:R-:W-:-:S13]  /*1f870*/  ISETP.NE.AND P0, PT, R0, 0x3, PT ;  /* 0x000000030000780c */ /* 0x000fda0003f05270 */
[----:B------:R-:W-:Y:S05]  /*1f880*/  @!P0 BRA `(.L_x_3181) ;  /* 0x0000000000048947 */ /* 0x000fea0003800000 */
[----:B------:R-:W-:Y:S01]  /*1f890*/  BPT.TRAP 0x1 ;  /* 0x000000040000795c */ /* 0x000fe20000300000 */
.L_x_3181:
[C---:B------:R-:W-:Y:S01]  /*1f8a0*/  IMAD R5, R25.reuse, 0x8, R4 ;  /* 0x0000000819057824 */ /* 0x040fe200078e0204 */
[----:B------:R-:W-:Y:S01]  /*1f8b0*/  SHF.L.U32 R0, R26, 0x1f, RZ ;  /* 0x0000001f1a007819 */ /* 0x000fe200000006ff */
[----:B------:R-:W-:-:S03]  /*1f8c0*/  VIADD R25, R25, 0x1 ;  /* 0x0000000119197836 */ /* 0x000fc60000000000 */
[----:B------:R-:W0:Y:S02]  /*1f8d0*/  SYNCS.PHASECHK.TRANS64.TRYWAIT P1, [R5+URZ+0x22840], R0 ;  /* 0x02284000050075a7 */ /* 0x000e24000802017f */
[----:B------:R-:W-:-:S04]  /*1f8e0*/  ISETP.NE.AND P2, PT, R25, 0x2, PT ;  /* 0x000000021900780c */ /* 0x000fc80003f45270 */
[----:B------:R-:W-:Y:S01]  /*1f8f0*/  SEL R3, RZ, 0x1, P2 ;  /* 0x00000001ff037807 */ /* 0x000fe20001000000 */
[----:B0-----:R-:W-:Y:S08]  /*1f900*/  @!P1 BRA `(.L_x_3182) ;  /* 0x0000005000f89947 */ /* 0x001ff00003800000 */
.L_x_3380:
[----:B------:R-:W-:Y:S02]  /*1f910*/  SEL R25, R25, RZ, P2 ;  /* 0x000000ff19197207 */ /* 0x000fe40001000000 */
[----:B------:R-:W-:Y:S01]  /*1f920*/  LOP3.LUT R2, R26, R3, RZ, 0x3c, !PT ;  /* 0x000000031a027212 */ /* 0x000fe200078e3cff */
[----:B------:R-:W-:Y:S06]  /*1f930*/  @!P0 BRA `(.L_x_3183) ;  /* 0x0000000000048947 */ /* 0x000fec0003800000 */
[----:B------:R-:W-:Y:S01]  /*1f940*/  BPT.TRAP 0x1 ;  /* 0x000000040000795c */ /* 0x000fe20000300000 */
.L_x_3183:
[----:B------:R-:W-:Y:S01]  /*1f950*/  IMAD R25, R25, 0x8, R4 ;  /* 0x0000000819197824 */ /* 0x000fe200078e0204 */
[----:B------:R-:W-:-:S04]  /*1f960*/  SHF.L.U32 R2, R2, 0x1f, RZ ;  /* 0x0000001f02027819 */ /* 0x000fc800000006ff */
[----:B------:R-:W2:Y:S02]  /*1f970*/  SYNCS.PHASECHK.TRANS64.TRYWAIT P1, [R25+URZ+0x22840], R2 ;  /* 0x02284002190075a7 */ /* 0x000ea4000802017f */
[----:B--2---:R-:W-:Y:S05]  /*1f980*/  @!P1 BRA `(.L_x_3184) ;  /* 0x0000005000ec9947 */ /* 0x004fea0003800000 */
.L_x_3381:
[----:B------:R-:W-:Y:S05]  /*1f990*/  @!P0 BRA `(.L_x_3185) ;  /* 0x0000000000048947 */ /* 0x000fea0003800000 */
[----:B------:R-:W-:Y:S01]  /*1f9a0*/  BPT.TRAP 0x1 ;  /* 0x000000040000795c */ /* 0x000fe20000300000 */
.L_x_3185:
[----:B------:R-:W3:Y:S02]  /*1f9b0*/  SYNCS.PHASECHK.TRANS64.TRYWAIT P1, [R5+URZ+0x22860], R0 ;  /* 0x02286000050075a7 */ /* 0x000ee4000802017f */
[----:B---3--:R-:W-:Y:S05]  /*1f9c0*/  @!P1 BRA `(.L_x_3186) ;  /* 0x0000005000f09947 */ /* 0x008fea0003800000 */
.L_x_3382:
[----:B------:R-:W-:Y:S05]  /*1f9d0*/  @!P0 BRA `(.L_x_3187) ;  /* 0x0000000000048947 */ /* 0x000fea0003800000 */
[----:B------:R-:W-:Y:S01]  /*1f9e0*/  BPT.TRAP 0x1 ;  /* 0x000000040000795c */ /* 0x000fe20000300000 */
.L_x_3187:
[----:B----4-:R4:W0:Y:S02]  /*1f9f0*/  SYNCS.PHASECHK.TRANS64.TRYWAIT P0, [R25+URZ+0x22860], R2 ;  /* 0x02286002190075a7 */ /* 0x010824000800017f */
[----:B0-----:R-:W-:Y:S05]  /*1fa00*/  @!P0 NANOSLEEP.SYNCS 0x989680 ;  /* 0x009896800000895d */ /* 0x001fea0003900000 */
[----:B------:R-:W0:Y:S02]  /*1fa10*/  @!P0 SYNCS.PHASECHK.TRANS64 P0, [R25+URZ+0x22860], R2 ;  /* 0x02286002190085a7 */ /* 0x000e24000800007f */
[----:B0-----:R-:W-:Y:S05]  /*1fa20*/  @!P0 BRA `(.L_x_3187) ;  /* 0xfffffffc00f08947 */ /* 0x001fea000383ffff */
.L_x_2831:
[----:B------:R-:W-:Y:S05]  /*1fa30*/  BSYNC B9 ;  /* 0x0000000000097941 */ /* 0x000fea0003800000 */
.L_x_2828:
[----:B------:R-:W-:Y:S05]  /*1fa40*/  EXIT ;  /* 0x000000000000794d */ /* 0x000fea0003800000 */
.L_x_2857:
[----:B0-----:R0:W1:Y:S02]  /*1fa50*/  SYNCS.PHASECHK.TRANS64.TRYWAIT P4, [R89+URZ+0x22890], R102 ;  /* 0x02289066590075a7 */ /* 0x001064000808017f */
[----:B-1----:R-:W-:Y:S05]  /*1fa60*/  @!P4 NANOSLEEP.SYNCS 0x989680 ;  /* 0x009896800000c95d */ /* 0x002fea0003900000 */
[----:B------:R-:W1:Y:S02]  /*1fa70*/  @!P4 SYNCS.PHASECHK.TRANS64 P4, [R89+URZ+0x22890], R102 ;  /* 0x022890665900c5a7 */ /* 0x000e64000808007f */
[----:B-1----:R-:W-:Y:S05]  /*1fa80*/  @!P4 BRA `(.L_x_2857) ;  /* 0xfffffffc00f0c947 */ /* 0x002fea000383ffff */
[----:B------:R-:W-:Y:S05]  /*1fa90*/  BRA `(.L_x_3188) ;  /* 0xfffffe3400147947 */ /* 0x000fea000383ffff */
.L_x_2858:
        /* <DEDUP_REMOVED lines=8> */
.L_x_3190:
[----:B------:R-:W-:Y:S05]  /*1fb20*/  BSYNC B1 ;  /* 0x0000000000017941 */ /* 0x000fea0003800000 */
.L_x_3189:
        /* <DEDUP_REMOVED lines=8> */
.L_x_3191:
[----:B------:R-:W-:Y:S01]  /*1fbb0*/  IMAD.MOV.U32 R35, RZ, RZ, R14 ;  /* 0x000000ffff237224 */ /* 0x000fe200078e000e */
[----:B------:R-:W-:Y:S06]  /*1fbc0*/  BRA `(.L_x_3192) ;  /* 0xfffffe3000dc7947 */ /* 0x000fec000383ffff */
.L_x_2867:
        /* <DEDUP_REMOVED lines=8> */
.L_x_3194:
[----:B------:R-:W-:Y:S05]  /*1fc50*/  BSYNC B1 ;  /* 0x0000000000017941 */ /* 0x000fea0003800000 */
.L_x_3193:
        /* <DEDUP_REMOVED lines=8> */
.L_x_3195:
[----:B------:R-:W-:Y:S01]  /*1fce0*/  IMAD.MOV.U32 R93, RZ, RZ, R14 ;  /* 0x000000ffff5d7224 */ /* 0x000fe200078e000e */
[----:B------:R-:W-:Y:S06]  /*1fcf0*/  BRA `(.L_x_3196) ;  /* 0xfffffe3800407947 */ /* 0x000fec000383ffff */
.L_x_2877:
[----:B-1----:R1:W2:Y:S02]  /*1fd00*/  SYNCS.PHASECHK.TRANS64.TRYWAIT P3, [R89+URZ+0x22890], R102 ;  /* 0x02289066590075a7 */ /* 0x0022a4000806017f */
[----:B--2---:R-:W-:Y:S05]  /*1fd10*/  @!P3 NANOSLEEP.SYNCS 0x989680 ;  /* 0x009896800000b95d */ /* 0x004fea0003900000 */
[----:B------:R-:W2:Y:S02]  /*1fd20*/  @!P3 SYNCS.PHASECHK.TRANS64 P3, [R89+URZ+0x22890], R102 ;  /* 0x022890665900b5a7 */ /* 0x000ea4000806007f */
[----:B--2---:R-:W-:Y:S05]  /*1fd30*/  @!P3 BRA `(.L_x_2877) ;  /* 0xfffffffc00f0b947 */ /* 0x004fea000383ffff */
[----:B------:R-:W-:Y:S05]  /*1fd40*/  BRA `(.L_x_3197) ;  /* 0xfffffe4000f87947 */ /* 0x000fea000383ffff */
.L_x_2878:
        /* <DEDUP_REMOVED lines=8> */
.L_x_3199:
[----:B------:R-:W-:Y:S05]  /*1fdd0*/  BSYNC B1 ;  /* 0x0000000000017941 */ /* 0x000fea0003800000 */
.L_x_3198:
        /* <DEDUP_REMOVED lines=8> */
.L_x_3200:
[----:B------:R-:W-:Y:S05]  /*1fe60*/  BRA `(.L_x_3201) ;  /* 0xfffffe4000c87947 */ /* 0x000fea000383ffff */
.L_x_2883:
        /* <DEDUP_REMOVED lines=8> */
.L_x_3203:
[----:B------:R-:W-:Y:S05]  /*1fef0*/  BSYNC B1 ;  /* 0x0000000000017941 */ /* 0x000fea0003800000 */
.L_x_3202:
        /* <DEDUP_REMOVED lines=8> */
.L_x_3204:
[----:B------:R-:W-:Y:S01]  /*1ff80*/  IMAD.MOV.U32 R36, RZ, RZ, R14 ;  /* 0x000000ffff247224 */ /* 0x000fe200078e000e */
[----:B------:R-:W-:Y:S06]  /*1ff90*/  BRA `(.L_x_3205) ;  /* 0xfffffe48005c7947 */ /* 0x000fec000383ffff */
.L_x_2888:
[----:B0-----:R0:W1:Y:S02]  /*1ffa0*/  SYNCS.PHASECHK.TRANS64.TRYWAIT P1, [R89+URZ+0x22890], R102 ;  /* 0x02289066590075a7 */ /* 0x001064000802017f */
[----:B-1----:R-:W-:Y:S05]  /*1ffb0*/  @!P1 NANOSLEEP.SYNCS 0x989680 ;  /* 0x009896800000995d */ /* 0x002fea0003900000 */
[----:B------:R-:W1:Y:S02]  /*1ffc0*/  @!P1 SYNCS.PHASECHK.TRANS64 P1, [R89+URZ+0x22890], R102 ;  /* 0x02289066590095a7 */ /* 0x000e64000802007f */
[----:B-1----:R-:W-:Y:S05]  /*1ffd0*/  @!P1 BRA `(.L_x_2888) ;  /* 0xfffffffc00f09947 */ /* 0x002fea000383ffff */
[----:B------:R-:W-:Y:S05]  /*1ffe0*/  BRA `(.L_x_3206) ;  /* 0xfffffe5000447947 */ /* 0x000fea000383ffff */
.L_x_2889:
[----:B------:R-:W-:Y:S01]  /*1fff0*/  BSSY B1, `(.L_x_3207) ;  /* 0x0000008000017945 */ /* 0x000fe20003800000 */
[----:B------:R-:W-:Y:S01]  /*20000*/  MOV R13, R34 ;  /* 0x00000022000d7202 */ /* 0x000fe20000000f00 */
[----:B------:R-:W-:Y:S02]  /*20010*/  IMAD.MOV.U32 R12, RZ, RZ, RZ ;  /* 0x000000ffff0c7224 */ /* 0x000fe400078e00ff */
[----:B------:R-:W-:Y:S02]  /*20020*/  IMAD.MOV.U32 R11, RZ, RZ, 0x1c1f ;  /* 0x00001c1fff0b7424 */ /* 0x000fe400078e00ff */
[----:B------:R-:W-:-:S07]  /*20030*/  IMAD.MOV.U32 R15, RZ, RZ, -0x1 ;  /* 0xffffffffff0f7424 */ /* 0x000fce00078e00ff */
[----:B0-----:R-:W-:Y:S05]  /*20040*/  WARPSYNC.COLLECTIVE R15, `(.L_x_3208) ;  /* 0x000000000f087348 */ /* 0x001fea0003c00000 */
[----:B------:R1:W2:Y:S02]  /*20050*/  SHFL.IDX P6, R14, R13, R12, R11 ;  /* 0x0000000c0d0e7389 */ /* 0x0002a400000c000b */
[----:B012---:R-:W-:Y:S01]  /*20060*/  ENDCOLLECTIVE ;  /* 0x000000000000791b */ /* 0x007fe20003800000 */
.L_x_3208:
[----:B------:R-:W-:Y:S05]  /*20070*/  BSYNC B1 ;  /* 0x0000000000017941 */ /* 0x000fea0003800000 */
.L_x_3207:
        /* <DEDUP_REMOVED lines=8> */
.L_x_3209:
[----:B------:R-:W-:Y:S05]  /*20100*/  BRA `(.L_x_3210) ;  /* 0xfffffe50006c7947 */ /* 0x000fea000383ffff */
.L_x_2892:
        /* <DEDUP_REMOVED lines=8> */
.L_x_3212:
[----:B------:R-:W-:Y:S05]  /*20190*/  BSYNC B1 ;  /* 0x0000000000017941 */ /* 0x000fea0003800000 */
.L_x_3211:
        /* <DEDUP_REMOVED lines=8> */
.L_x_3213:
[----:B------:R-:W-:Y:S05]  /*20220*/  BRA `(.L_x_3214) ;  /* 0xfffffe50006c7947 */ /* 0x000fea000383ffff */
.L_x_2896:
[----:B------:R0:W0:Y:S02]  /*20230*/  SYNCS.PHASECHK.TRANS64.TRYWAIT P2, [R89+URZ+0x228b0], R102 ;  /* 0x0228b066590075a7 */ /* 0x000024000804017f */
[----:B0-----:R-:W-:Y:S05]  /*20240*/  @!P2 NANOSLEEP.SYNCS 0x989680 ;  /* 0x009896800000a95d */ /* 0x001fea0003900000 */
[----:B------:R-:W0:Y:S02]  /*20250*/  @!P2 SYNCS.PHASECHK.TRANS64 P2, [R89+URZ+0x228b0], R102 ;  /* 0x0228b0665900a5a7 */ /* 0x000e24000804007f */
[----:B0-----:R-:W-:Y:S05]  /*20260*/  @!P2 BRA `(.L_x_2896) ;  /* 0xfffffffc00f0a947 */ /* 0x001fea000383ffff */
[----:B------:R-:W-:Y:S05]  /*20270*/  BRA `(.L_x_3215) ;  /* 0xfffffe5000e47947 */ /* 0x000fea000383ffff */
.L_x_2912:
[----:B------:R-:W-:Y:S01]  /*20280*/  BSSY B0, `(.L_x_3216) ;  /* 0x0000007000007945 */ /* 0x000fe20003800000 */
[----:B------:R-:W-:Y:S02]  /*20290*/  IMAD.MOV.U32 R12, RZ, RZ, RZ ;  /* 0x000000ffff0c7224 */ /* 0x000fe400078e00ff */
[----:B------:R-:W-:Y:S02]  /*202a0*/  IMAD.MOV.U32 R11, RZ, RZ, 0x1f ;  /* 0x0000001fff0b7424 */ /* 0x000fe400078e00ff */
[----:B------:R-:W-:-:S07]  /*202b0*/  IMAD.MOV.U32 R15, RZ, RZ, -0x1 ;  /* 0xffffffffff0f7424 */ /* 0x000fce00078e00ff */
[----:B-----5:R-:W-:Y:S05]  /*202c0*/  WARPSYNC.COLLECTIVE R15, `(.L_x_3217) ;  /* 0x000000000f087348 */ /* 0x020fea0003c00000 */
[----:B------:R0:W1:Y:S02]  /*202d0*/  SHFL.IDX P6, R14, R13, R12, R11 ;  /* 0x0000000c0d0e7389 */ /* 0x00006400000c000b */
[----:B01---5:R-:W-:Y:S01]  /*202e0*/  ENDCOLLECTIVE ;  /* 0x000000000000791b */ /* 0x023fe20003800000 */
.L_x_3217:
[----:B------:R-:W-:Y:S05]  /*202f0*/  BSYNC B0 ;  /* 0x0000000000007941 */ /* 0x000fea0003800000 */
.L_x_3216:
[----:B------:R-:W-:Y:S05]  /*20300*/  BRA `(.L_x_3218) ;  /* 0xfffffe64007c7947 */ /* 0x000fea000383ffff */
.L_x_2924:
[----:B------:R-:W-:Y:S01]  /*20310*/  BSSY B1, `(.L_x_3219) ;  /* 0x0000008000017945 */ /* 0x000fe20003800000 */
[----:B0-----:R-:W-:Y:S02]  /*20320*/  IMAD.MOV.U32 R13, RZ, RZ, R6 ;  /* 0x000000ffff0d7224 */ /* 0x001fe400078e0006 */
[----:B------:R-:W-:Y:S02]  /*20330*/  IMAD.MOV.U32 R12, RZ, RZ, RZ ;  /* 0x000000ffff0c7224 */ /* 0x000fe400078e00ff */
[----:B------:R-:W-:Y:S02]  /*20340*/  IMAD.MOV.U32 R11, RZ, RZ, 0x1c1f ;  /* 0x00001c1fff0b7424 */ /* 0x000fe400078e00ff */
[----:B------:R-:W-:-:S07]  /*20350*/  IMAD.MOV.U32 R15, RZ, RZ, -0x1 ;  /* 0xffffffffff0f7424 */ /* 0x000fce00078e00ff */
[----:B------:R-:W-:Y:S05]  /*20360*/  WARPSYNC.COLLECTIVE R15, `(.L_x_3220) ;  /* 0x000000000f087348 */ /* 0x000fea0003c00000 */
[----:B------:R0:W1:Y:S02]  /*20370*/  SHFL.IDX P6, R14, R13, R12, R11 ;  /* 0x0000000c0d0e7389 */ /* 0x00006400000c000b */
[----:B01----:R-:W-:Y:S01]  /*20380*/  ENDCOLLECTIVE ;  /* 0x000000000000791b */ /* 0x003fe20003800000 */
.L_x_3220:
[----:B------:R-:W-:Y:S05]  /*20390*/  BSYNC B1 ;  /* 0x0000000000017941 */ /* 0x000fea0003800000 */
.L_x_3219:
        /* <DEDUP_REMOVED lines=8> */
.L_x_3221:
[----:B------:R-:W-:Y:S02]  /*20420*/  IMAD.MOV.U32 R13, RZ, RZ, R8 ;  /* 0x000000ffff0d7224 */ /* 0x000fe400078e0008 */
[----:B------:R-:W-:-:S07]  /*20430*/  IMAD.MOV.U32 R0, RZ, RZ, R14 ;  /* 0x000000ffff007224 */ /* 0x000fce00078e000e */
[----:B------:R-:W-:Y:S05]  /*20440*/  WARPSYNC.COLLECTIVE R15, `(.L_x_3222) ;  /* 0x000000000f087348 */ /* 0x000fea0003c00000 */
[----:B------:R0:W1:Y:S02]  /*20450*/  SHFL.IDX P6, R14, R13, R12, R11 ;  /* 0x0000000c0d0e7389 */ /* 0x00006400000c000b */
[----:B01----:R-:W-:Y:S01]  /*20460*/  ENDCOLLECTIVE ;  /* 0x000000000000791b */ /* 0x003fe20003800000 */
.L_x_3222:
[----:B------:R-:W-:Y:S02]  /*20470*/  IMAD.MOV.U32 R13, RZ, RZ, R7 ;  /* 0x000000ffff0d7224 */ /* 0x000fe400078e0007 */
[----:B------:R-:W-:-:S07]  /*20480*/  IMAD.MOV.U32 R5, RZ, RZ, R14 ;  /* 0x000000ffff057224 */ /* 0x000fce00078e000e */
[----:B------:R-:W-:Y:S05]  /*20490*/  WARPSYNC.COLLECTIVE R15, `(.L_x_3223) ;  /* 0x000000000f087348 */ /* 0x000fea0003c00000 */
[----:B------:R0:W1:Y:S02]  /*204a0*/  SHFL.IDX P6, R14, R13, R12, R11 ;  /* 0x0000000c0d0e7389 */ /* 0x00006400000c000b */
[----:B01----:R-:W-:Y:S01]  /*204b0*/  ENDCOLLECTIVE ;  /* 0x000000000000791b */ /* 0x003fe20003800000 */
.L_x_3223:
[----:B------:R-:W-:Y:S05]  /*204c0*/  BRA `(.L_x_3224) ;  /* 0xfffffe6800f87947 */ /* 0x000fea000383ffff */
.L_x_2927:
[----:B------:R-:W-:Y:S01]  /*204d0*/  BSSY B1, `(.L_x_3225) ;  /* 0x0000008000017945 */ /* 0x000fe20003800000 */
[----:B------:R-:W-:Y:S02]  /*204e0*/  IMAD.MOV.U32 R13, RZ, RZ, R6 ;  /* 0x000000ffff0d7224 */ /* 0x000fe400078e0006 */
[----:B------:R-:W-:Y:S02]  /*204f0*/  IMAD.MOV.U32 R12, RZ, RZ, 0x1 ;  /* 0x00000001ff0c7424 */ /* 0x000fe400078e00ff */
[----:B------:R-:W-:Y:S02]  /*20500*/  IMAD.MOV.U32 R11, RZ, RZ, 0x1c1f ;  /* 0x00001c1fff0b7424 */ /* 0x000fe400078e00ff */
[----:B------:R-:W-:-:S07]  /*20510*/  IMAD.MOV.U32 R15, RZ, RZ, -0x1 ;  /* 0xffffffffff0f7424 */ /* 0x000fce00078e00ff */
[----:B-1----:R-:W-:Y:S05]  /*20520*/  WARPSYNC.COLLECTIVE R15, `(.L_x_3226) ;  /* 0x000000000f087348 */ /* 0x002fea0003c00000 */
[----:B------:R0:W2:Y:S02]  /*20530*/  SHFL.IDX P6, R14, R13, R12, R11 ;  /* 0x0000000c0d0e7389 */ /* 0x0000a400000c000b */
[----:B012---:R-:W-:Y:S01]  /*20540*/  ENDCOLLECTIVE ;  /* 0x000000000000791b */ /* 0x007fe20003800000 */
.L_x_3226:
[----:B------:R-:W-:Y:S05]  /*20550*/  BSYNC B1 ;  /* 0x0000000000017941 */ /* 0x000fea0003800000 */
.L_x_3225:
        /* <DEDUP_REMOVED lines=8> */
.L_x_3227:
[----:B------:R-:W-:Y:S02]  /*205e0*/  IMAD.MOV.U32 R13, RZ, RZ, R8 ;  /* 0x000000ffff0d7224 */ /* 0x000fe400078e0008 */
[----:B------:R-:W-:-:S07]  /*205f0*/  IMAD.MOV.U32 R0, RZ, RZ, R14 ;  /* 0x000000ffff007224 */ /* 0x000fce00078e000e */
[----:B------:R-:W-:Y:S05]  /*20600*/  WARPSYNC.COLLECTIVE R15, `(.L_x_3228) ;  /* 0x000000000f087348 */ /* 0x000fea0003c00000 */
[----:B------:R0:W1:Y:S02]  /*20610*/  SHFL.IDX P6, R14, R13, R12, R11 ;  /* 0x0000000c0d0e7389 */ /* 0x00006400000c000b */
[----:B01----:R-:W-:Y:S01]  /*20620*/  ENDCOLLECTIVE ;  /* 0x000000000000791b */ /* 0x003fe20003800000 */
.L_x_3228:
[----:B------:R-:W-:Y:S02]  /*20630*/  IMAD.MOV.U32 R13, RZ, RZ, R7 ;  /* 0x000000ffff0d7224 */ /* 0x000fe400078e0007 */
[----:B------:R-:W-:-:S07]  /*20640*/  IMAD.MOV.U32 R5, RZ, RZ, R14 ;  /* 0x000000ffff057224 */ /* 0x000fce00078e000e */
[----:B------:R-:W-:Y:S05]  /*20650*/  WARPSYNC.COLLECTIVE R15, `(.L_x_3229) ;  /* 0x000000000f087348 */ /* 0x000fea0003c00000 */
[----:B------:R0:W1:Y:S02]  /*20660*/  SHFL.IDX P6, R14, R13, R12, R11 ;  /* 0x0000000c0d0e7389 */ /* 0x00006400000c000b */
[----:B01----:R-:W-:Y:S01]  /*20670*/  ENDCOLLECTIVE ;  /* 0x000000000000791b */ /* 0x003fe20003800000 */
.L_x_3229:
[----:B------:R-:W-:Y:S05]  /*20680*/  BRA `(.L_x_3230) ;  /* 0xfffffe6c00507947 */ /* 0x000fea000383ffff */
.L_x_2931:
[----:B0-----:R0:W1:Y:S02]  /*20690*/  SYNCS.PHASECHK.TRANS64.TRYWAIT P0, [R23+URZ+0x22800], R36 ;  /* 0x02280024170075a7 */ /* 0x001064000800017f */
[----:B-1----:R-:W-:Y:S05]  /*206a0*/  @!P0 NANOSLEEP.SYNCS 0x989680 ;  /* 0x009896800000895d */ /* 0x002fea0003900000 */
[----:B------:R-:W1:Y:S02]  /*206b0*/  @!P0 SYNCS.PHASECHK.TRANS64 P0, [R23+URZ+0x22800], R36 ;  /* 0x02280024170085a7 */ /* 0x000e64000800007f */
[----:B-1----:R-:W-:Y:S05]  /*206c0*/  @!P0 BRA `(.L_x_2931) ;  /* 0xfffffffc00f08947 */ /* 0x002fea000383ffff */
[----:B------:R-:W-:Y:S05]  /*206d0*/  BRA `(.L_x_3231) ;  /* 0xfffffe7000547947 */ /* 0x000fea000383ffff */
.L_x_2939:
[----:B------:R-:W1:Y:S01]  /*206e0*/  LDC R37, c[0x0][0x3f4] ;  /* 0x0000fd00ff257b82 */ /* 0x000e620000000800 */
[----:B------:R-:W-:Y:S01]  /*206f0*/  BSSY B1, `(.L_x_3232) ;  /* 0x0000008000017945 */ /* 0x000fe20003800000 */
[----:B0-----:R-:W-:Y:S02]  /*20700*/  IMAD.MOV.U32 R13, RZ, RZ, R20 ;  /* 0x000000ffff0d7224 */ /* 0x001fe400078e0014 */
[----:B------:R-:W-:Y:S02]  /*20710*/  IMAD.MOV.U32 R12, RZ, RZ, RZ ;  /* 0x000000ffff0c7224 */ /* 0x000fe400078e00ff */
[----:B------:R-:W-:Y:S02]  /*20720*/  IMAD.MOV.U32 R11, RZ, RZ, 0x1c1f ;  /* 0x00001c1fff0b7424 */ /* 0x000fe400078e00ff */
[----:B------:R-:W-:-:S07]  /*20730*/  IMAD.MOV.U32 R15, RZ, RZ, -0x1 ;  /* 0xffffffffff0f7424 */ /* 0x000fce00078e00ff */
[----:B-1----:R-:W-:Y:S05]  /*20740*/  WARPSYNC.COLLECTIVE R15, `(.L_x_3233) ;  /* 0x000000000f087348 */ /* 0x002fea0003c00000 */
[----:B------:R0:W2:Y:S02]  /*20750*/  SHFL.IDX P6, R14, R13, R12, R11 ;  /* 0x0000000c0d0e7389 */ /* 0x0000a400000c000b */
[----:B012---:R-:W-:Y:S01]  /*20760*/  ENDCOLLECTIVE ;  /* 0x000000000000791b */ /* 0x007fe20003800000 */
.L_x_3233:
[----:B------:R-:W-:Y:S05]  /*20770*/  BSYNC B1 ;  /* 0x0000000000017941 */ /* 0x000fea0003800000 */
.L_x_3232:
[----:B------:R-:W-:Y:S01]  /*20780*/  IMAD.MOV.U32 R13, RZ, RZ, R10 ;  /* 0x000000ffff0d7224 */ /* 0x000fe200078e000a */
[----:B------:R-:W-:Y:S01]  /*20790*/  ISETP.GE.AND P0, PT, R16, R37, PT ;  /* 0x000000251000720c */ /* 0x000fe20003f06270 */
[----:B------:R-:W-:Y:S02]  /*207a0*/  IMAD.MOV.U32 R12, RZ, RZ, RZ ;  /* 0x000000ffff0c7224 */ /* 0x000fe400078e00ff */
[----:B------:R-:W-:Y:S02]  /*207b0*/  IMAD.MOV.U32 R11, RZ, RZ, 0x1c1f ;  /* 0x00001c1fff0b7424 */ /* 0x000fe400078e00ff */
[----:B------:R-:W-:Y:S02]  /*207c0*/  IMAD.MOV.U32 R15, RZ, RZ, -0x1 ;  /* 0xffffffffff0f7424 */ /* 0x000fe400078e00ff */
[----:B------:R-:W-:Y:S02]  /*207d0*/  IMAD.MOV.U32 R0, RZ, RZ, R14 ;  /* 0x000000ffff007224 */ /* 0x000fe400078e000e */
[----:B------:R-:W-:-:S07]  /*207e0*/  IMAD R27, R207, R8, RZ ;  /* 0x00000008cf1b7224 */ /* 0x000fce00078e02ff */
[----:B------:R-:W-:Y:S05]  /*207f0*/  WARPSYNC.COLLECTIVE R15, `(.L_x_3234) ;  /* 0x000000000f087348 */ /* 0x000fea0003c00000 */
[----:B------:R0:W1:Y:S02]  /*20800*/  SHFL.IDX P6, R14, R13, R12, R11 ;  /* 0x0000000c0d0e7389 */ /* 0x00006400000c000b */
[----:B01----:R-:W-:Y:S01]  /*20810*/  ENDCOLLECTIVE ;  /* 0x000000000000791b */ /* 0x003fe20003800000 */
.L_x_3234:
[----:B------:R-:W-:Y:S01]  /*20820*/  ISETP.GE.OR P1, PT, R36, R27, P0 ;  /* 0x0000001b2400720c */ /* 0x000fe20000726670 */
[----:B------:R-:W-:-:S12]  /*20830*/  IMAD.MOV.U32 R13, RZ, RZ, R25 ;  /* 0x000000ffff0d7224 */ /* 0x000fd800078e0019 */
[C---:B------:R-:W-:Y:S01]  /*20840*/  @!P1 IMAD.SHL.U32 R9, R16.reuse, 0x2, RZ ;  /* 0x0000000210099824 */ /* 0x040fe200078e00ff */
[----:B------:R-:W-:Y:S01]  /*20850*/  @!P1 SHF.L.U64.HI R21, R16, 0x1, R17 ;  /* 0x0000000110159819 */ /* 0x000fe20000010211 */
[----:B------:R-:W-:-:S07]  /*20860*/  IMAD.MOV.U32 R3, RZ, RZ, R14 ;  /* 0x000000ffff037224 */ /* 0x000fce00078e000e */
[----:B------:R-:W-:Y:S05]  /*20870*/  WARPSYNC.COLLECTIVE R15, `(.L_x_3235) ;  /* 0x000000000f087348 */ /* 0x000fea0003c00000 */
[----:B------:R0:W1:Y:S02]  /*20880*/  SHFL.IDX P6, R14, R13, R12, R11 ;  /* 0x0000000c0d0e7389 */ /* 0x00006400000c000b */
[----:B01----:R-:W-:Y:S01]  /*20890*/  ENDCOLLECTIVE ;  /* 0x000000000000791b */ /* 0x003fe20003800000 */
.L_x_3235:
[----:B------:R-:W-:-:S05]  /*208a0*/  @!P1 IADD3 R4, P2, R3, R9, RZ ;  /* 0x0000000903049210 */ /* 0x000fca0007f5e0ff */
[----:B------:R-:W-:-:S06]  /*208b0*/  @!P1 IMAD.X R5, R0, 0x1, R21, P2 ;  /* 0x0000000100059824 */ /* 0x000fcc00010e0615 */
[----:B------:R-:W5:Y:S01]  /*208c0*/  @!P1 LD.E.128 R4, desc[UR52][R4.64] ;  /* 0x0000003404049980 */ /* 0x000f62000c101d00 */
[----:B------:R-:W-:Y:S01]  /*208d0*/  MOV R13, R24 ;  /* 0x00000018000d7202 */ /* 0x000fe20000000f00 */
[----:B------:R-:W-:-:S07]  /*208e0*/  IMAD.MOV.U32 R8, RZ, RZ, R14 ;  /* 0x000000ffff087224 */ /* 0x000fce00078e000e */
[----:B-----5:R-:W-:Y:S05]  /*208f0*/  WARPSYNC.COLLECTIVE R15, `(.L_x_3236) ;  /* 0x000000000f087348 */ /* 0x020fea0003c00000 */
[----:B------:R0:W1:Y:S02]  /*20900*/  SHFL.IDX P6, R14, R13, R12, R11 ;  /* 0x0000000c0d0e7389 */ /* 0x00006400000c000b */
[----:B01---5:R-:W-:Y:S01]  /*20910*/  ENDCOLLECTIVE ;  /* 0x000000000000791b */ /* 0x023fe20003800000 */
.L_x_3236:
[----:B------:R-:W-:-:S05]  /*20920*/  @!P1 IADD3 R14, P2, R14, R9, RZ ;  /* 0x000000090e0e9210 */ /* 0x000fca0007f5e0ff */
[----:B------:R-:W-:-:S04]  /*20930*/  @!P1 IMAD.X R3, R8, 0x1, R21, P2 ;  /* 0x0000000108039824 */ /* 0x000fc800010e0615 */
[----:B------:R-:W-:-:S05]  /*20940*/  @!P1 IMAD.MOV.U32 R15, RZ, RZ, R3 ;  /* 0x000000ffff0f9224 */ /* 0x000fca00078e0003 */
[----:B------:R0:W5:Y:S01]  /*20950*/  @!P1 LD.E.128 R28, desc[UR52][R14.64] ;  /* 0x000000340e1c9980 */ /* 0x000162000c101d00 */
[----:B------:R-:W-:Y:S02]  /*20960*/  IMAD.MOV.U32 R13, RZ, RZ, R20 ;  /* 0x000000ffff0d7224 */ /* 0x000fe400078e0014 */
[----:B------:R-:W-:Y:S02]  /*20970*/  IMAD.MOV.U32 R12, RZ, RZ, 0x1 ;  /* 0x00000001ff0c7424 */ /* 0x000fe400078e00ff */
[----:B0-----:R-:W-:-:S07]  /*20980*/  IMAD.MOV.U32 R15, RZ, RZ, -0x1 ;  /* 0xffffffffff0f7424 */ /* 0x001fce00078e00ff */
[----:B-----5:R-:W-:Y:S05]  /*20990*/  WARPSYNC.COLLECTIVE R15, `(.L_x_3237) ;  /* 0x000000000f087348 */ /* 0x020fea0003c00000 */
[----:B------:R0:W1:Y:S02]  /*209a0*/  SHFL.IDX P6, R14, R13, R12, R11 ;  /* 0x0000000c0d0e7389 */ /* 0x00006400000c000b */
[----:B01---5:R-:W-:Y:S01]  /*209b0*/  ENDCOLLECTIVE ;  /* 0x000000000000791b */ /* 0x023fe20003800000 */
.L_x_3237:
[----:B------:R-:W-:Y:S01]  /*209c0*/  CS2R R42, SRZ ;  /* 0x00000000002a7805 */ /* 0x000fe2000001ff00 */
[----:B------:R-:W-:Y:S01]  /*209d0*/  IMAD.MOV.U32 R13, RZ, RZ, R10 ;  /* 0x000000ffff0d7224 */ /* 0x000fe200078e000a */
[----:B------:R-:W-:Y:S01]  /*209e0*/  CS2R R40, SRZ ;  /* 0x0000000000287805 */ /* 0x000fe2000001ff00 */
[----:B------:R-:W-:-:S04]  /*209f0*/  @!P1 IMAD.MOV.U32 R42, RZ, RZ, R4 ;  /* 0x000000ffff2a9224 */ /* 0x000fc800078e0004 */
[----:B------:R-:W-:-:S05]  /*20a00*/  IMAD.MOV.U32 R0, RZ, RZ, R42 ;  /* 0x000000ffff007224 */ /* 0x000fca00078e002a */
[----:B------:R-:W-:Y:S01]  /*20a10*/  PRMT R48, R48, 0x5410, R0 ;  /* 0x0000541030307816 */ /* 0x000fe20000000000 */
[----:B------:R-:W-:-:S07]  /*20a20*/  IMAD.MOV.U32 R0, RZ, RZ, R14 ;  /* 0x000000ffff007224 */ /* 0x000fce00078e000e */
[----:B------:R-:W-:Y:S05]  /*20a30*/  WARPSYNC.COLLECTIVE R15, `(.L_x_3238) ;  /* 0x000000000f087348 */ /* 0x000fea0003c00000 */
[----:B------:R0:W1:Y:S02]  /*20a40*/  SHFL.IDX P6, R14, R13, R12, R11 ;  /* 0x0000000c0d0e7389 */ /* 0x00006400000c000b */
[----:B01----:R-:W-:Y:S01]  /*20a50*/  ENDCOLLECTIVE ;  /* 0x000000000000791b */ /* 0x003fe20003800000 */
.L_x_3238:
[----:B------:R-:W-:-:S04]  /*20a60*/  @!P1 IMAD.MOV.U32 R43, RZ, RZ, R5 ;  /* 0x000000ffff2b9224 */ /* 0x000fc800078e0005 */
[----:B------:R-:W-:-:S05]  /*20a70*/  IMAD.MOV.U32 R3, RZ, RZ, R43 ;  /* 0x000000ffff037224 */ /* 0x000fca00078e002b */
[----:B------:R-:W-:Y:S01]  /*20a80*/  PRMT R44, R3, 0x7610, R44 ;  /* 0x00007610032c7816 */ /* 0x000fe2000000002c */
[----:B------:R-:W-:Y:S02]  /*20a90*/  IMAD.MOV.U32 R13, RZ, RZ, R25 ;  /* 0x000000ffff0d7224 */ /* 0x000fe400078e0019 */
[----:B------:R-:W-:-:S07]  /*20aa0*/  IMAD.MOV.U32 R3, RZ, RZ, R14 ;  /* 0x000000ffff037224 */ /* 0x000fce00078e000e */
[----:B------:R-:W-:Y:S05]  /*20ab0*/  WARPSYNC.COLLECTIVE R15, `(.L_x_3239) ;  /* 0x000000000f087348 */ /* 0x000fea0003c00000 */
[----:B------:R0:W1:Y:S02]  /*20ac0*/  SHFL.IDX P6, R14, R13, R12, R11 ;  /* 0x0000000c0d0e7389 */ /* 0x00006400000c000b */
[----:B01----:R-:W-:Y:S01]  /*20ad0*/  ENDCOLLECTIVE ;  /* 0x000000000000791b */ /* 0x003fe20003800000 */
.L_x_3239:
[----:B------:R-:W-:Y:S02]  /*20ae0*/  @!P1 IMAD.MOV.U32 R40, RZ, RZ, R6 ;  /* 0x000000ffff289224 */ /* 0x000fe400078e0006 */
[----:B------:R-:W-:Y:S01]  /*20af0*/  @!P1 IMAD.MOV.U32 R41, RZ, RZ, R7 ;  /* 0x000000ffff299224 */ /* 0x000fe200078e0007 */
[----:B------:R-:W-:Y:S01]  /*20b00*/  CS2R R6, SRZ ;  /* 0x0000000000067805 */ /* 0x000fe2000001ff00 */
[----:B------:R-:W-:Y:S01]  /*20b10*/  IMAD.MOV.U32 R10, RZ, RZ, R40 ;  /* 0x000000ffff0a7224 */ /* 0x000fe200078e0028 */
[----:B------:R-:W-:Y:S01]  /*20b20*/  CS2R R4, SRZ ;  /* 0x0000000000047805 */ /* 0x000fe2000001ff00 */
[----:B------:R-:W-:Y:S02]  /*20b30*/  IMAD.MOV.U32 R21, RZ, RZ, R41 ;  /* 0x000000ffff157224 */ /* 0x000fe400078e0029 */
[----:B------:R-:W-:Y:S02]  /*20b40*/  @!P1 IMAD.MOV.U32 R6, RZ, RZ, R28 ;  /* 0x000000ffff069224 */ /* 0x000fe400078e001c */
[----:B------:R-:W-:-:S02]  /*20b50*/  IMAD.MOV.U32 R13, RZ, RZ, R24 ;  /* 0x000000ffff0d7224 */ /* 0x000fc400078e0018 */
[----:B------:R-:W-:Y:S02]  /*20b60*/  @!P1 IMAD.MOV.U32 R7, RZ, RZ, R29 ;  /* 0x000000ffff079224 */ /* 0x000fe400078e001d */
[----:B------:R-:W-:Y:S02]  /*20b70*/  @!P1 IMAD.MOV.U32 R4, RZ, RZ, R30 ;  /* 0x000000ffff049224 */ /* 0x000fe400078e001e */
[----:B------:R-:W-:Y:S01]  /*20b80*/  @!P1 IMAD.MOV.U32 R5, RZ, RZ, R31 ;  /* 0x000000ffff059224 */ /* 0x000fe200078e001f */
[----:B------:R-:W-:Y:S01]  /*20b90*/  PRMT R9, R10, 0x5410, R21 ;  /* 0x000054100a097816 */ /* 0x000fe20000000015 */
[----:B------:R-:W-:Y:S02]  /*20ba0*/  IMAD.MOV.U32 R10, RZ, RZ, R6 ;  /* 0x000000ffff0a7224 */ /* 0x000fe400078e0006 */
[----:B------:R-:W-:-:S07]  /*20bb0*/  IMAD.MOV.U32 R8, RZ, RZ, R14 ;  /* 0x000000ffff087224 */ /* 0x000fce00078e000e */
[----:B------:R-:W-:Y:S05]  /*20bc0*/  WARPSYNC.COLLECTIVE R15, `(.L_x_3240) ;  /* 0x000000000f087348 */ /* 0x000fea0003c00000 */
[----:B------:R0:W1:Y:S02]  /*20bd0*/  SHFL.IDX P6, R14, R13, R12, R11 ;  /* 0x0000000c0d0e7389 */ /* 0x00006400000c000b */
[----:B01----:R-:W-:Y:S01]  /*20be0*/  ENDCOLLECTIVE ;  /* 0x000000000000791b */ /* 0x003fe20003800000 */
.L_x_3240:
[----:B------:R-:W-:Y:S02]  /*20bf0*/  PRMT R48, R10, 0x7610, R48 ;  /* 0x000076100a307816 */ /* 0x000fe40000000030 */
[----:B------:R-:W-:Y:S01]  /*20c00*/  CS2R R28, SRZ ;  /* 0x00000000001c7805 */ /* 0x000fe2000001ff00 */
[----:B------:R-:W-:Y:S02]  /*20c10*/  IMAD.MOV.U32 R11, RZ, RZ, R7 ;  /* 0x000000ffff0b7224 */ /* 0x000fe400078e0007 */
[----:B------:R-:W-:Y:S02]  /*20c20*/  IMAD.MOV.U32 R12, RZ, RZ, R4 ;  /* 0x000000ffff0c7224 */ /* 0x000fe400078e0004 */
[----:B------:R-:W-:Y:S01]  /*20c30*/  IMAD.MOV.U32 R13, RZ, RZ, R5 ;  /* 0x000000ffff0d7224 */ /* 0x000fe200078e0005 */
[----:B------:R-:W-:Y:S02]  /*20c40*/  PRMT R25, R11, 0x7610, R25 ;  /* 0x000076100b197816 */ /* 0x000fe40000000019 */
[----:B------:R-:W-:-:S02]  /*20c50*/  PRMT R53, R12, 0x7610, R53 ;  /* 0x000076100c357816 */ /* 0x000fc40000000035 */
[----:B------:R-:W-:Y:S01]  /*20c60*/  PRMT R24, R13, 0x7610, R24 ;  /* 0x000076100d187816 */ /* 0x000fe20000000018 */
[----:B------:R-:W-:Y:S06]  /*20c70*/  BRA `(.L_x_3241) ;  /* 0xfffffe7c00407947 */ /* 0x000fec000383ffff */
.L_x_2943:
[----:B-1----:R1:W2:Y:S02]  /*20c80*/  SYNCS.PHASECHK.TRANS64.TRYWAIT P1, [R23+URZ+0x22800], R10 ;  /* 0x0228000a170075a7 */ /* 0x0022a4000802017f */
[----:B--2---:R-:W-:Y:S05]  /*20c90*/  @!P1 NANOSLEEP.SYNCS 0x989680 ;  /* 0x009896800000995d */ /* 0x004fea0003900000 */
[----:B------:R-:W2:Y:S02]  /*20ca0*/  @!P1 SYNCS.PHASECHK.TRANS64 P1, [R23+URZ+0x22800], R10 ;  /* 0x0228000a170095a7 */ /* 0x000ea4000802007f */
[----:B--2---:R-:W-:Y:S05]  /*20cb0*/  @!P1 BRA `(.L_x_2943) ;  /* 0xfffffffc00f09947 */ /* 0x004fea000383ffff */
[----:B------:R-:W-:Y:S05]  /*20cc0*/  BRA `(.L_x_3242) ;  /* 0xfffffe7c00dc7947 */ /* 0x000fea000383ffff */
.L_x_2949:
[----:B--2---:R2:W3:Y:S02]  /*20cd0*/  SYNCS.PHASECHK.TRANS64.TRYWAIT P0, [R3+URZ+0x22830], R20 ;  /* 0x02283014030075a7 */ /* 0x0044e4000800017f */
[----:B---3--:R-:W-:Y:S05]  /*20ce0*/  @!P0 NANOSLEEP.SYNCS 0x989680 ;  /* 0x009896800000895d */ /* 0x008fea0003900000 */
[----:B------:R-:W3:Y:S02]  /*20cf0*/  @!P0 SYNCS.PHASECHK.TRANS64 P0, [R3+URZ+0x22830], R20 ;  /* 0x02283014030085a7 */ /* 0x000ee4000800007f */
[----:B---3--:R-:W-:Y:S05]  /*20d00*/  @!P0 BRA `(.L_x_2949) ;  /* 0xfffffffc00f08947 */ /* 0x008fea000383ffff */
[----:B------:R-:W-:Y:S05]  /*20d10*/  BRA `(.L_x_2948) ;  /* 0xfffffe8c006c7947 */ /* 0x000fea000383ffff */
.L_x_2963:
[----:B----4-:R4:W0:Y:S02]  /*20d20*/  SYNCS.PHASECHK.TRANS64.TRYWAIT P0, [R3+URZ+0x22850], R20 ;  /* 0x02285014030075a7 */ /* 0x010824000800017f */
[----:B0-----:R-:W-:Y:S05]  /*20d30*/  @!P0 NANOSLEEP.SYNCS 0x989680 ;  /* 0x009896800000895d */ /* 0x001fea0003900000 */
[----:B------:R-:W0:Y:S02]  /*20d40*/  @!P0 SYNCS.PHASECHK.TRANS64 P0, [R3+URZ+0x22850], R20 ;  /* 0x02285014030085a7 */ /* 0x000e24000800007f */
[----:B0-----:R-:W-:Y:S05]  /*20d50*/  @!P0 BRA `(.L_x_2963) ;  /* 0xfffffffc00f08947 */ /* 0x001fea000383ffff */
[----:B------:R-:W-:Y:S05]  /*20d60*/  BRA `(.L_x_2962) ;  /* 0xfffffeb0005c7947 */ /* 0x000fea000383ffff */
.L_x_2973:
[----:B-1----:R1:W2:Y:S02]  /*20d70*/  SYNCS.PHASECHK.TRANS64.TRYWAIT P0, [R20+URZ+0x22830], R21 ;  /* 0x02283015140075a7 */ /* 0x0022a4000800017f */
[----:B--2---:R-:W-:Y:S05]  /*20d80*/  @!P0 NANOSLEEP.SYNCS 0x989680 ;  /* 0x009896800000895d */ /* 0x004fea0003900000 */
[----:B------:R-:W2:Y:S02]  /*20d90*/  @!P0 SYNCS.PHASECHK.TRANS64 P0, [R20+URZ+0x22830], R21 ;  /* 0x02283015140085a7 */ /* 0x000ea4000800007f */
[----:B--2---:R-:W-:Y:S05]  /*20da0*/  @!P0 BRA `(.L_x_2973) ;  /* 0xfffffffc00f08947 */ /* 0x004fea000383ffff */
[----:B------:R-:W-:Y:S05]  /*20db0*/  BRA `(.L_x_2972) ;  /* 0xfffffeb800587947 */ /* 0x000fea000383ffff */
.L_x_2987:
[----:B-1----:R1:W3:Y:S02]  /*20dc0*/  SYNCS.PHASECHK.TRANS64.TRYWAIT P0, [R20+URZ+0x22850], R21 ;  /* 0x02285015140075a7 */ /* 0x0022e4000800017f */
[----:B---3--:R-:W-:Y:S05]  /*20dd0*/  @!P0 NANOSLEEP.SYNCS 0x989680 ;  /* 0x009896800000895d */ /* 0x008fea0003900000 */
[----:B------:R-:W3:Y:S02]  /*20de0*/  @!P0 SYNCS.PHASECHK.TRANS64 P0, [R20+URZ+0x22850], R21 ;  /* 0x02285015140085a7 */ /* 0x000ee4000800007f */
[----:B---3--:R-:W-:Y:S05]  /*20df0*/  @!P0 BRA `(.L_x_2987) ;  /* 0xfffffffc00f08947 */ /* 0x008fea000383ffff */
[----:B------:R-:W-:Y:S05]  /*20e00*/  BRA `(.L_x_2986) ;  /* 0xfffffee400847947 */ /* 0x000fea000383ffff */
.L_x_2998:
[----:B-1----:R1:W3:Y:S02]  /*20e10*/  SYNCS.PHASECHK.TRANS64.TRYWAIT P1, [R3+URZ+0x22830], R20 ;  /* 0x02283014030075a7 */ /* 0x0022e4000802017f */
[----:B---3--:R-:W-:Y:S05]  /*20e20*/  @!P1 NANOSLEEP.SYNCS 0x989680 ;  /* 0x009896800000995d */ /* 0x008fea0003900000 */
[----:B------:R-:W3:Y:S02]  /*20e30*/  @!P1 SYNCS.PHASECHK.TRANS64 P1, [R3+URZ+0x22830], R20 ;  /* 0x02283014030095a7 */ /* 0x000ee4000802007f */
[----:B---3--:R-:W-:Y:S05]  /*20e40*/  @!P1 BRA `(.L_x_2998) ;  /* 0xfffffffc00f09947 */ /* 0x008fea000383ffff */
[----:B------:R-:W-:Y:S05]  /*20e50*/  BRA `(.L_x_2997) ;  /* 0xfffffeec00887947 */ /* 0x000fea000383ffff */
.L_x_3004:
[----:B---3--:R3:W4:Y:S02]  /*20e60*/  SYNCS.PHASECHK.TRANS64.TRYWAIT P1, [R3+URZ+0x22850], R20 ;  /* 0x02285014030075a7 */ /* 0x008724000802017f */
[----:B----4-:R-:W-:Y:S05]  /*20e70*/  @!P1 NANOSLEEP.SYNCS 0x989680 ;  /* 0x009896800000995d */ /* 0x010fea0003900000 */
[----:B------:R-:W4:Y:S02]  /*20e80*/  @!P1 SYNCS.PHASECHK.TRANS64 P1, [R3+URZ+0x22850], R20 ;  /* 0x02285014030095a7 */ /* 0x000f24000802007f */
[----:B----4-:R-:W-:Y:S05]  /*20e90*/  @!P1 BRA `(.L_x_3004) ;  /* 0xfffffffc00f09947 */ /* 0x010fea000383ffff */
[----:B------:R-:W-:Y:S05]  /*20ea0*/  BRA `(.L_x_3003) ;  /* 0xffffff0800007947 */ /* 0x000fea000383ffff */
.L_x_3011:
[----:B-1----:R1:W3:Y:S02]  /*20eb0*/  SYNCS.PHASECHK.TRANS64.TRYWAIT P0, [R20+URZ+0x22830], R21 ;  /* 0x02283015140075a7 */ /* 0x0022e4000800017f */
[----:B---3--:R-:W-:Y:S05]  /*20ec0*/  @!P0 NANOSLEEP.SYNCS 0x989680 ;  /* 0x009896800000895d */ /* 0x008fea0003900000 */
[----:B------:R-:W3:Y:S02]  /*20ed0*/  @!P0 SYNCS.PHASECHK.TRANS64 P0, [R20+URZ+0x22830], R21 ;  /* 0x02283015140085a7 */ /* 0x000ee4000800007f */
[----:B---3--:R-:W-:Y:S05]  /*20ee0*/  @!P0 BRA `(.L_x_3011) ;  /* 0xfffffffc00f08947 */ /* 0x008fea000383ffff */
[----:B------:R-:W-:Y:S05]  /*20ef0*/  BRA `(.L_x_3010) ;  /* 0xffffff0c004c7947 */ /* 0x000fea000383ffff */
.L_x_3025:
[----:B---3--:R3:W4:Y:S02]  /*20f00*/  SYNCS.PHASECHK.TRANS64.TRYWAIT P0, [R20+URZ+0x22850], R21 ;  /* 0x02285015140075a7 */ /* 0x008724000800017f */
[----:B----4-:R-:W-:Y:S05]  /*20f10*/  @!P0 NANOSLEEP.SYNCS 0x989680 ;  /* 0x009896800000895d */ /* 0x010fea0003900000 */
[----:B------:R-:W4:Y:S02]  /*20f20*/  @!P0 SYNCS.PHASECHK.TRANS64 P0, [R20+URZ+0x22850], R21 ;  /* 0x02285015140085a7 */ /* 0x000f24000800007f */
[----:B----4-:R-:W-:Y:S05]  /*20f30*/  @!P0 BRA `(.L_x_3025) ;  /* 0xfffffffc00f08947 */ /* 0x010fea000383ffff */
[----:B------:R-:W-:Y:S05]  /*20f40*/  BRA `(.L_x_3024) ;  /* 0xffffff38006c7947 */ /* 0x000fea000383ffff */
.L_x_3041:
[----:B------:R-:W-:Y:S02]  /*20f50*/  IMAD.MOV.U32 R13, RZ, RZ, R4 ;  /* 0x000000ffff0d7224 */ /* 0x000fe400078e0004 */
[----:B------:R-:W-:Y:S02]  /*20f60*/  IMAD.MOV.U32 R12, RZ, RZ, RZ ;  /* 0x000000ffff0c7224 */ /* 0x000fe400078e00ff */
[----:B------:R-:W-:Y:S02]  /*20f70*/  IMAD.MOV.U32 R11, RZ, RZ, 0x181f ;  /* 0x0000181fff0b7424 */ /* 0x000fe400078e00ff */
[----:B------:R-:W-:-:S07]  /*20f80*/  IMAD.MOV.U32 R15, RZ, RZ, -0x1 ;  /* 0xffffffffff0f7424 */ /* 0x000fce00078e00ff */
[----:B--2---:R-:W-:Y:S05]  /*20f90*/  WARPSYNC.COLLECTIVE R15, `(.L_x_3243) ;  /* 0x000000000f087348 */ /* 0x004fea0003c00000 */
[----:B------:R0:W1:Y:S02]  /*20fa0*/  SHFL.IDX P6, R14, R13, R12, R11 ;  /* 0x0000000c0d0e7389 */ /* 0x00006400000c000b */
[----:B012---:R-:W-:Y:S01]  /*20fb0*/  ENDCOLLECTIVE ;  /* 0x000000000000791b */ /* 0x007fe20003800000 */
.L_x_3243:
[----:B------:R-:W-:Y:S02]  /*20fc0*/  IMAD.MOV.U32 R13, RZ, RZ, R3 ;  /* 0x000000ffff0d7224 */ /* 0x000fe400078e0003 */
[----:B------:R-:W-:-:S07]  /*20fd0*/  IMAD.MOV.U32 R0, RZ, RZ, R14 ;  /* 0x000000ffff007224 */ /* 0x000fce00078e000e */
[----:B------:R-:W-:Y:S05]  /*20fe0*/  WARPSYNC.COLLECTIVE R15, `(.L_x_3244) ;  /* 0x000000000f087348 */ /* 0x000fea0003c00000 */
[----:B------:R0:W1:Y:S02]  /*20ff0*/  SHFL.IDX P6, R14, R13, R12, R11 ;  /* 0x0000000c0d0e7389 */ /* 0x00006400000c000b */
[----:B01----:R-:W-:Y:S01]  /*21000*/  ENDCOLLECTIVE ;  /* 0x000000000000791b */ /* 0x003fe20003800000 */
.L_x_3244:
[----:B------:R-:W-:Y:S05]  /*21010*/  BRA `(.L_x_3245) ;  /* 0xffffff7000347947 */ /* 0x000fea000383ffff */
.L_x_3044:
        /* <DEDUP_REMOVED lines=8> */
.L_x_3247:
[----:B------:R-:W-:Y:S05]  /*210a0*/  BSYNC B1 ;  /* 0x0000000000017941 */ /* 0x000fea0003800000 */
.L_x_3246:
        /* <DEDUP_REMOVED lines=8> */
.L_x_3248:
[----:B------:R-:W-:Y:S05]  /*21130*/  BRA `(.L_x_3249) ;  /* 0xffffff7000587947 */ /* 0x000fea000383ffff */
.L_x_3047:
        /* <DEDUP_REMOVED lines=8> */
.L_x_3251:
[----:B------:R-:W-:Y:S05]  /*211c0*/  BSYNC B1 ;  /* 0x0000000000017941 */ /* 0x000fea0003800000 */
.L_x_3250:
        /* <DEDUP_REMOVED lines=8> */
.L_x_3252:
[----:B------:R-:W-:Y:S05]  /*21250*/  BRA `(.L_x_3253) ;  /* 0xffffff7000787947 */ /* 0x000fea000383ffff */
.L_x_3050:
        /* <DEDUP_REMOVED lines=8> */
.L_x_3255:
[----:B------:R-:W-:Y:S05]  /*212e0*/  BSYNC B1 ;  /* 0x0000000000017941 */ /* 0x000fea0003800000 */
.L_x_3254:
        /* <DEDUP_REMOVED lines=8> */
.L_x_3256:
[----:B------:R-:W-:Y:S05]  /*21370*/  BRA `(.L_x_3257) ;  /* 0xffffff7000987947 */ /* 0x000fea000383ffff */
.L_x_3075:
[----:B------:R-:W0:Y:S01]  /*21380*/  S2R R12, SR_TID.X ;  /* 0x00000000000c7919 */ /* 0x000e220000002100 */
[----:B------:R-:W-:Y:S01]  /*21390*/  BSSY B1, `(.L_x_3258) ;  /* 0x000000a000017945 */ /* 0x000fe20003800000 */
[----:B------:R-:W-:Y:S02]  /*213a0*/  IMAD.MOV.U32 R11, RZ, RZ, 0x1f ;  /* 0x0000001fff0b7424 */ /* 0x000fe400078e00ff */
[----:B------:R-:W-:Y:S01]  /*213b0*/  IMAD.MOV.U32 R15, RZ, RZ, -0x1 ;  /* 0xffffffffff0f7424 */ /* 0x000fe200078e00ff */
[----:B0-----:R-:W-:-:S04]  /*213c0*/  SHF.R.U32.HI R12, RZ, 0x5, R12 ;  /* 0x00000005ff0c7819 */ /* 0x001fc8000001160c */
[----:B------:R-:W-:-:S05]  /*213d0*/  LOP3.LUT R12, R12, 0x3, RZ, 0xc0, !PT ;  /* 0x000000030c0c7812 */ /* 0x000fca00078ec0ff */
[----:B------:R-:W-:Y:S02]  /*213e0*/  IMAD.MOV.U32 R13, RZ, RZ, R12 ;  /* 0x000000ffff0d7224 */ /* 0x000fe400078e000c */
[----:B------:R-:W-:-:S07]  /*213f0*/  IMAD.MOV.U32 R12, RZ, RZ, RZ ;  /* 0x000000ffff0c7224 */ /* 0x000fce00078e00ff */
[----:B------:R-:W-:Y:S05]  /*21400*/  WARPSYNC.COLLECTIVE R15, `(.L_x_3259) ;  /* 0x000000000f087348 */ /* 0x000fea0003c00000 */
[----:B------:R0:W1:Y:S02]  /*21410*/  SHFL.IDX P6, R14, R13, R12, R11 ;  /* 0x0000000c0d0e7389 */ /* 0x00006400000c000b */
[----:B01----:R-:W-:Y:S01]  /*21420*/  ENDCOLLECTIVE ;  /* 0x000000000000791b */ /* 0x003fe20003800000 */
.L_x_3259:
[----:B------:R-:W-:Y:S05]  /*21430*/  BSYNC B1 ;  /* 0x0000000000017941 */ /* 0x000fea0003800000 */
.L_x_3258:
[----:B------:R-:W-:Y:S05]  /*21440*/  BRA `(.L_x_3260) ;  /* 0xffffff8800ac7947 */ /* 0x000fea000383ffff */
.L_x_3077:
[----:B------:R-:W-:Y:S01]  /*21450*/  BSSY B1, `(.L_x_3261) ;  /* 0x0000006000017945 */ /* 0x000fe20003800000 */
[----:B------:R-:W-:-:S07]  /*21460*/  IMAD.MOV.U32 R15, RZ, RZ, -0x1 ;  /* 0xffffffffff0f7424 */ /* 0x000fce00078e00ff */
[----:B0-----:R-:W-:Y:S05]  /*21470*/  WARPSYNC.COLLECTIVE R15, `(.L_x_3262) ;  /* 0x000000000f0c7348 */ /* 0x001fea0003c00000 */
[----:B------:R-:W-:Y:S02]  /*21480*/  ELECT P6, UR62, PT ;  /* 0x00000000003e782f */ /* 0x000fe400038c0000 */
[----:B------:R-:W-:Y:S01]  /*21490*/  MOV R14, UR62 ;  /* 0x0000003e000e7c02 */ /* 0x000fe20008000f00 */
[----:B0-----:R-:W-:Y:S10]  /*214a0*/  ENDCOLLECTIVE ;  /* 0x000000000000791b */ /* 0x001ff40003800000 */
.L_x_3262:
[----:B------:R-:W-:Y:S05]  /*214b0*/  BSYNC B1 ;  /* 0x0000000000017941 */ /* 0x000fea0003800000 */
.L_x_3261:
[----:B------:R-:W-:Y:S05]  /*214c0*/  BRA `(.L_x_3076) ;  /* 0xffffff8800a47947 */ /* 0x000fea000383ffff */
.L_x_3079:
[----:B0-----:R0:W1:Y:S02]  /*214d0*/  SYNCS.PHASECHK.TRANS64.TRYWAIT P0, [R23+URZ+0x22820], R2 ;  /* 0x02282002170075a7 */ /* 0x001064000800017f */
[----:B-1----:R-:W-:Y:S05]  /*214e0*/  @!P0 NANOSLEEP.SYNCS 0x989680 ;  /* 0x009896800000895d */ /* 0x002fea0003900000 */
[----:B------:R-:W1:Y:S02]  /*214f0*/  @!P0 SYNCS.PHASECHK.TRANS64 P0, [R23+URZ+0x22820], R2 ;  /* 0x02282002170085a7 */ /* 0x000e64000800007f */
[----:B-1----:R-:W-:Y:S05]  /*21500*/  @!P0 BRA `(.L_x_3079) ;  /* 0xfffffffc00f08947 */ /* 0x002fea000383ffff */
[----:B------:R-:W-:Y:S05]  /*21510*/  BRA `(.L_x_3263) ;  /* 0xffffff8800b47947 */ /* 0x000fea000383ffff */
.L_x_3083:
[----:B0-----:R0:W1:Y:S02]  /*21520*/  SYNCS.PHASECHK.TRANS64.TRYWAIT P0, [R12+URZ+0x228a0], R2 ;  /* 0x0228a0020c0075a7 */ /* 0x001064000800017f */
[----:B-1----:R-:W-:Y:S05]  /*21530*/  @!P0 NANOSLEEP.SYNCS 0x989680 ;  /* 0x009896800000895d */ /* 0x002fea0003900000 */
[----:B------:R-:W1:Y:S02]  /*21540*/  @!P0 SYNCS.PHASECHK.TRANS64 P0, [R12+URZ+0x228a0], R2 ;  /* 0x0228a0020c0085a7 */ /* 0x000e64000800007f */
[----:B-1----:R-:W-:Y:S05]  /*21550*/  @!P0 BRA `(.L_x_3083) ;  /* 0xfffffffc00f08947 */ /* 0x002fea000383ffff */
[----:B------:R-:W-:Y:S05]  /*21560*/  BRA `(.L_x_3264) ;  /* 0xffffff8800cc7947 */ /* 0x000fea000383ffff */
.L_x_3088:
[----:B-1----:R1:W2:Y:S02]  /*21570*/  SYNCS.PHASECHK.TRANS64.TRYWAIT P0, [R12+URZ+0x228c0], R2 ;  /* 0x0228c0020c0075a7 */ /* 0x0022a4000800017f */
[----:B--2---:R-:W-:Y:S05]  /*21580*/  @!P0 NANOSLEEP.SYNCS 0x989680 ;  /* 0x009896800000895d */ /* 0x004fea0003900000 */
[----:B------:R-:W2:Y:S02]  /*21590*/  @!P0 SYNCS.PHASECHK.TRANS64 P0, [R12+URZ+0x228c0], R2 ;  /* 0x0228c0020c0085a7 */ /* 0x000ea4000800007f */
[----:B--2---:R-:W-:Y:S05]  /*215a0*/  @!P0 BRA `(.L_x_3088) ;  /* 0xfffffffc00f08947 */ /* 0x004fea000383ffff */
[----:B------:R-:W-:Y:S05]  /*215b0*/  BRA `(.L_x_3265) ;  /* 0xffffff8c00487947 */ /* 0x000fea000383ffff */
.L_x_3098:
[----:B0-----:R0:W1:Y:S02]  /*215c0*/  SYNCS.PHASECHK.TRANS64.TRYWAIT P1, [R10+URZ+0x228a0], R2 ;  /* 0x0228a0020a0075a7 */ /* 0x001064000802017f */
[----:B-1----:R-:W-:Y:S05]  /*215d0*/  @!P1 NANOSLEEP.SYNCS 0x989680 ;  /* 0x009896800000995d */ /* 0x002fea0003900000 */
[----:B------:R-:W1:Y:S02]  /*215e0*/  @!P1 SYNCS.PHASECHK.TRANS64 P1, [R10+URZ+0x228a0], R2 ;  /* 0x0228a0020a0095a7 */ /* 0x000e64000802007f */
[----:B-1----:R-:W-:Y:S05]  /*215f0*/  @!P1 BRA `(.L_x_3098) ;  /* 0xfffffffc00f09947 */ /* 0x002fea000383ffff */
[----:B------:R-:W-:Y:S05]  /*21600*/  BRA `(.L_x_3266) ;  /* 0xffffff9000bc7947 */ /* 0x000fea000383ffff */
.L_x_3103:
[----:B-1----:R1:W2:Y:S02]  /*21610*/  SYNCS.PHASECHK.TRANS64.TRYWAIT P1, [R10+URZ+0x228c0], R2 ;  /* 0x0228c0020a0075a7 */ /* 0x0022a4000802017f */
[----:B--2---:R-:W-:Y:S05]  /*21620*/  @!P1 NANOSLEEP.SYNCS 0x989680 ;  /* 0x009896800000995d */ /* 0x004fea0003900000 */
[----:B------:R-:W2:Y:S02]  /*21630*/  @!P1 SYNCS.PHASECHK.TRANS64 P1, [R10+URZ+0x228c0], R2 ;  /* 0x0228c0020a0095a7 */ /* 0x000ea4000802007f */
[----:B--2---:R-:W-:Y:S05]  /*21640*/  @!P1 BRA `(.L_x_3103) ;  /* 0xfffffffc00f09947 */ /* 0x004fea000383ffff */
[----:B------:R-:W-:Y:S05]  /*21650*/  BRA `(.L_x_3267) ;  /* 0xffffff9400347947 */ /* 0x000fea000383ffff */
.L_x_3127:
        /* <DEDUP_REMOVED lines=8> */
[----:B-----5:R-:W-:Y:S05]  /*216e0*/  WARPSYNC.COLLECTIVE R15, `(.L_x_3269) ;  /* 0x000000000f087348 */ /* 0x020fea0003c00000 */
[----:B------:R0:W1:Y:S02]  /*216f0*/  SHFL.IDX P6, R14, R13, R12, R11 ;  /* 0x0000000c0d0e7389 */ /* 0x00006400000c000b */
[----:B01---5:R-:W-:Y:S01]  /*21700*/  ENDCOLLECTIVE ;  /* 0x000000000000791b */ /* 0x023fe20003800000 */
.L_x_3269:
[----:B------:R-:W-:Y:S05]  /*21710*/  BSYNC B0 ;  /* 0x0000000000007941 */ /* 0x000fea0003800000 */
.L_x_3268:
[----:B------:R-:W-:Y:S05]  /*21720*/  BRA `(.L_x_3270) ;  /* 0xffffffa400b47947 */ /* 0x000fea000383ffff */
.L_x_3130:
[----:B0-----:R0:W1:Y:S02]  /*21730*/  SYNCS.PHASECHK.TRANS64.TRYWAIT P0, [R17+URZ+0x22840], R0 ;  /* 0x02284000110075a7 */ /* 0x001064000800017f */
[----:B-1----:R-:W-:Y:S05]  /*21740*/  @!P0 NANOSLEEP.SYNCS 0x989680 ;  /* 0x009896800000895d */ /* 0x002fea0003900000 */
[----:B------:R-:W1:Y:S02]  /*21750*/  @!P0 SYNCS.PHASECHK.TRANS64 P0, [R17+URZ+0x22840], R0 ;  /* 0x02284000110085a7 */ /* 0x000e64000800007f */
[----:B-1----:R-:W-:Y:S05]  /*21760*/  @!P0 BRA `(.L_x_3130) ;  /* 0xfffffffc00f08947 */ /* 0x002fea000383ffff */
[----:B------:R-:W-:Y:S05]  /*21770*/  BRA `(.L_x_3271) ;  /* 0xffffffa400c87947 */ /* 0x000fea000383ffff */
.L_x_3131:
        /* <DEDUP_REMOVED lines=8> */
.L_x_3273:
[----:B------:R-:W-:Y:S05]  /*21800*/  BSYNC B0 ;  /* 0x0000000000007941 */ /* 0x000fea0003800000 */
.L_x_3272:
        /* <DEDUP_REMOVED lines=9> */
.L_x_3274:
[----:B------:R-:W-:Y:S02]  /*218a0*/  IMAD.MOV.U32 R13, RZ, RZ, R4 ;  /* 0x000000ffff0d7224 */ /* 0x000fe400078e0004 */
[----:B------:R-:W-:Y:S02]  /*218b0*/  IMAD.MOV.U32 R12, RZ, RZ, 0x1 ;  /* 0x00000001ff0c7424 */ /* 0x000fe400078e00ff */
[----:B------:R-:W-:-:S07]  /*218c0*/  IMAD.MOV.U32 R3, RZ, RZ, R14 ;  /* 0x000000ffff037224 */ /* 0x000fce00078e000e */
[----:B------:R-:W-:Y:S05]  /*218d0*/  WARPSYNC.COLLECTIVE R15, `(.L_x_3275) ;  /* 0x000000000f087348 */ /* 0x000fea0003c00000 */
[----:B------:R0:W1:Y:S02]  /*218e0*/  SHFL.IDX P6, R14, R13, R12, R11 ;  /* 0x0000000c0d0e7389 */ /* 0x00006400000c000b */
[----:B01----:R-:W-:Y:S01]  /*218f0*/  ENDCOLLECTIVE ;  /* 0x000000000000791b */ /* 0x003fe20003800000 */
.L_x_3275:
        /* <DEDUP_REMOVED lines=15> */
.L_x_3276:
[----:B------:R-:W-:Y:S02]  /*219f0*/  @P0 IMAD R7, R5, 0x2, R23 ;  /* 0x0000000205070824 */ /* 0x000fe400078e0217 */
[----:B------:R-:W-:Y:S02]  /*21a00*/  IMAD.MOV.U32 R13, RZ, RZ, R4 ;  /* 0x000000ffff0d7224 */ /* 0x000fe400078e0004 */
[----:B------:R-:W-:Y:S02]  /*21a10*/  IMAD.MOV.U32 R12, RZ, RZ, 0x2 ;  /* 0x00000002ff0c7424 */ /* 0x000fe400078e00ff */
[----:B------:R-:W-:-:S07]  /*21a20*/  IMAD.MOV.U32 R3, RZ, RZ, R14 ;  /* 0x000000ffff037224 */ /* 0x000fce00078e000e */
[----:B------:R-:W-:Y:S05]  /*21a30*/  WARPSYNC.COLLECTIVE R15, `(.L_x_3277) ;  /* 0x000000000f087348 */ /* 0x000fea0003c00000 */
[----:B------:R0:W1:Y:S02]  /*21a40*/  SHFL.IDX P6, R14, R13, R12, R11 ;  /* 0x0000000c0d0e7389 */ /* 0x00006400000c000b */
[----:B01----:R-:W-:Y:S01]  /*21a50*/  ENDCOLLECTIVE ;  /* 0x000000000000791b */ /* 0x003fe20003800000 */
.L_x_3277:
        /* <DEDUP_REMOVED lines=15> */
.L_x_3278:
[----:B------:R-:W-:Y:S02]  /*21b50*/  @P0 IMAD R7, R5, 0x2, R23 ;  /* 0x0000000205070824 */ /* 0x000fe400078e0217 */
[----:B------:R-:W-:Y:S02]  /*21b60*/  IMAD.MOV.U32 R13, RZ, RZ, R4 ;  /* 0x000000ffff0d7224 */ /* 0x000fe400078e0004 */
[----:B------:R-:W-:Y:S02]  /*21b70*/  IMAD.MOV.U32 R12, RZ, RZ, 0x3 ;  /* 0x00000003ff0c7424 */ /* 0x000fe400078e00ff */
[----:B------:R-:W-:-:S07]  /*21b80*/  IMAD.MOV.U32 R3, RZ, RZ, R14 ;  /* 0x000000ffff037224 */ /* 0x000fce00078e000e */
[----:B------:R-:W-:Y:S05]  /*21b90*/  WARPSYNC.COLLECTIVE R15, `(.L_x_3279) ;  /* 0x000000000f087348 */ /* 0x000fea0003c00000 */
[----:B------:R0:W1:Y:S02]  /*21ba0*/  SHFL.IDX P6, R14, R13, R12, R11 ;  /* 0x0000000c0d0e7389 */ /* 0x00006400000c000b */
[----:B01----:R-:W-:Y:S01]  /*21bb0*/  ENDCOLLECTIVE ;  /* 0x000000000000791b */ /* 0x003fe20003800000 */
.L_x_3279:
        /* <DEDUP_REMOVED lines=15> */
.L_x_3280:
[----:B------:R-:W-:Y:S02]  /*21cb0*/  @P0 IMAD R7, R5, 0x2, R23 ;  /* 0x0000000205070824 */ /* 0x000fe400078e0217 */
[----:B------:R-:W-:Y:S02]  /*21cc0*/  IMAD.MOV.U32 R13, RZ, RZ, R4 ;  /* 0x000000ffff0d7224 */ /* 0x000fe400078e0004 */
[----:B------:R-:W-:Y:S02]  /*21cd0*/  IMAD.MOV.U32 R12, RZ, RZ, 0x4 ;  /* 0x00000004ff0c7424 */ /* 0x000fe400078e00ff */
[----:B------:R-:W-:-:S07]  /*21ce0*/  IMAD.MOV.U32 R3, RZ, RZ, R14 ;  /* 0x000000ffff037224 */ /* 0x000fce00078e000e */
[----:B------:R-:W-:Y:S05]  /*21cf0*/  WARPSYNC.COLLECTIVE R15, `(.L_x_3281) ;  /* 0x000000000f087348 */ /* 0x000fea0003c00000 */
[----:B------:R0:W1:Y:S02]  /*21d00*/  SHFL.IDX P6, R14, R13, R12, R11 ;  /* 0x0000000c0d0e7389 */ /* 0x00006400000c000b */
[----:B01----:R-:W-:Y:S01]  /*21d10*/  ENDCOLLECTIVE ;  /* 0x000000000000791b */ /* 0x003fe20003800000 */
.L_x_3281:
        /* <DEDUP_REMOVED lines=15> */
.L_x_3282:
[----:B------:R-:W-:Y:S02]  /*21e10*/  @P0 IMAD R7, R5, 0x2, R23 ;  /* 0x0000000205070824 */ /* 0x000fe400078e0217 */
[----:B------:R-:W-:Y:S02]  /*21e20*/  IMAD.MOV.U32 R13, RZ, RZ, R4 ;  /* 0x000000ffff0d7224 */ /* 0x000fe400078e0004 */
[----:B------:R-:W-:Y:S02]  /*21e30*/  IMAD.MOV.U32 R12, RZ, RZ, 0x5 ;  /* 0x00000005ff0c7424 */ /* 0x000fe400078e00ff */
[----:B------:R-:W-:-:S07]  /*21e40*/  IMAD.MOV.U32 R3, RZ, RZ, R14 ;  /* 0x000000ffff037224 */ /* 0x000fce00078e000e */
[----:B------:R-:W-:Y:S05]  /*21e50*/  WARPSYNC.COLLECTIVE R15, `(.L_x_3283) ;  /* 0x000000000f087348 */ /* 0x000fea0003c00000 */
[----:B------:R0:W1:Y:S02]  /*21e60*/  SHFL.IDX P6, R14, R13, R12, R11 ;  /* 0x0000000c0d0e7389 */ /* 0x00006400000c000b */
[----:B01----:R-:W-:Y:S01]  /*21e70*/  ENDCOLLECTIVE ;  /* 0x000000000000791b */ /* 0x003fe20003800000 */
.L_x_3283:
        /* <DEDUP_REMOVED lines=10> */
.L_x_3284:
[----:B------:R-:W-:Y:S01]  /*21f20*/  @!PT LDS RZ, [RZ] ;  /* 0x00000000fffff984 */ /* 0x000fe20000000800 */
[----:B------:R-:W-:Y:S01]  /*21f30*/  @!PT LDS RZ, [RZ] ;  /* 0x00000000fffff984 */ /* 0x000fe20000000800 */
[----:B------:R-:W-:Y:S01]  /*21f40*/  @!PT LDS RZ, [RZ] ;  /* 0x00000000fffff984 */ /* 0x000fe20000000800 */
[----:B------:R1:W-:Y:S01]  /*21f50*/  @P0 LDGSTS.E.BYPASS.LTC128B.128 [R7+0x1e400], desc[UR52][R2.64], !P2 ;  /* 0x1e40000002070fae */ /* 0x0003e2000d101d74 */
[----:B------:R-:W-:Y:S01]  /*21f60*/  IMAD.MOV.U32 R0, RZ, RZ, R14 ;  /* 0x000000ffff007224 */ /* 0x000fe200078e000e */
[----:B------:R-:W-:Y:S06]  /*21f70*/  BRA `(.L_x_3285) ;  /* 0xffffffa400347947 */ /* 0x000fec000383ffff */
.L_x_3136:
[----:B------:R-:W-:Y:S01]  /*21f80*/  IMAD.MOV.U32 R13, RZ, RZ, R4 ;  /* 0x000000ffff0d7224 */ /* 0x000fe200078e0004 */
[----:B------:R-:W-:Y:S01]  /*21f90*/  MOV R12, RZ ;  /* 0x000000ff000c7202 */ /* 0x000fe20000000f00 */
[----:B------:R-:W-:Y:S02]  /*21fa0*/  IMAD.MOV.U32 R11, RZ, RZ, 0x181f ;  /* 0x0000181fff0b7424 */ /* 0x000fe400078e00ff */
[----:B------:R-:W-:Y:S02]  /*21fb0*/  IMAD.MOV.U32 R15, RZ, RZ, -0x1 ;  /* 0xffffffffff0f7424 */ /* 0x000fe400078e00ff */
[----:B-----5:R-:W-:Y:S02]  /*21fc0*/  IMAD R5, R20, R7, RZ ;  /* 0x0000000714057224 */ /* 0x020fe400078e02ff */
[----:B------:R-:W-:-:S07]  /*21fd0*/  IMAD.IADD R35, R10, 0x1, R35 ;  /* 0x000000010a237824 */ /* 0x000fce00078e0223 */
[----:B------:R-:W-:Y:S05]  /*21fe0*/  WARPSYNC.COLLECTIVE R15, `(.L_x_3286) ;  /* 0x000000000f087348 */ /* 0x000fea0003c00000 */
[----:B------:R0:W1:Y:S02]  /*21ff0*/  SHFL.IDX P6, R14, R13, R12, R11 ;  /* 0x0000000c0d0e7389 */ /* 0x00006400000c000b */
[----:B01----:R-:W-:Y:S01]  /*22000*/  ENDCOLLECTIVE ;  /* 0x000000000000791b */ /* 0x003fe20003800000 */
.L_x_3286:
[C---:B------:R-:W-:Y:S01]  /*22010*/  VIADD R6, R35.reuse, 0x10 ;  /* 0x0000001023067836 */ /* 0x040fe20000000000 */
[----:B------:R-:W-:Y:S01]  /*22020*/  ISETP.GE.AND P0, PT, R35, R5, PT ;  /* 0x000000052300720c */ /* 0x000fe20003f06270 */
[----:B------:R-:W-:Y:S02]  /*22030*/  IMAD.MOV.U32 R13, RZ, RZ, R0 ;  /* 0x000000ffff0d7224 */ /* 0x000fe400078e0000 */
[----:B------:R-:W-:-:S10]  /*22040*/  IMAD.MOV.U32 R2, RZ, RZ, R14 ;  /* 0x000000ffff027224 */ /* 0x000fd400078e000e */
[----:B------:R-:W-:Y:S05]  /*22050*/  WARPSYNC.COLLECTIVE R15, `(.L_x_3287) ;  /* 0x000000000f087348 */ /* 0x000fea0003c00000 */
[----:B------:R0:W1:Y:S02]  /*22060*/  SHFL.IDX P6, R14, R13, R12, R11 ;  /* 0x0000000c0d0e7389 */ /* 0x00006400000c000b */
[----:B01----:R-:W-:Y:S01]  /*22070*/  ENDCOLLECTIVE ;  /* 0x000000000000791b */ /* 0x003fe20003800000 */
.L_x_3287:
[----:B------:R-:W-:Y:S02]  /*22080*/  IMAD.MOV.U32 R13, RZ, RZ, R4 ;  /* 0x000000ffff0d7224 */ /* 0x000fe400078e0004 */
[----:B------:R-:W-:Y:S02]  /*22090*/  IMAD.MOV.U32 R12, RZ, RZ, 0x1 ;  /* 0x00000001ff0c7424 */ /* 0x000fe400078e00ff */
[----:B------:R-:W-:-:S07]  /*220a0*/  IMAD.MOV.U32 R3, RZ, RZ, R14 ;  /* 0x000000ffff037224 */ /* 0x000fce00078e000e */
[----:B------:R-:W-:Y:S05]  /*220b0*/  WARPSYNC.COLLECTIVE R15, `(.L_x_3288) ;  /* 0x000000000f087348 */ /* 0x000fea0003c00000 */
[----:B------:R0:W1:Y:S02]  /*220c0*/  SHFL.IDX P6, R14, R13, R12, R11 ;  /* 0x0000000c0d0e7389 */ /* 0x00006400000c000b */
[----:B01----:R-:W-:Y:S01]  /*220d0*/  ENDCOLLECTIVE ;  /* 0x000000000000791b */ /* 0x003fe20003800000 */
.L_x_3288:
        /* <DEDUP_REMOVED lines=15> */
.L_x_3289:
[----:B------:R-:W-:Y:S02]  /*221d0*/  IMAD.MOV.U32 R13, RZ, RZ, R4 ;  /* 0x000000ffff0d7224 */ /* 0x000fe400078e0004 */
[----:B------:R-:W-:Y:S02]  /*221e0*/  IMAD.MOV.U32 R12, RZ, RZ, 0x2 ;  /* 0x00000002ff0c7424 */ /* 0x000fe400078e00ff */
[----:B------:R-:W-:-:S07]  /*221f0*/  IMAD.MOV.U32 R3, RZ, RZ, R14 ;  /* 0x000000ffff037224 */ /* 0x000fce00078e000e */
[----:B------:R-:W-:Y:S05]  /*22200*/  WARPSYNC.COLLECTIVE R15, `(.L_x_3290) ;  /* 0x000000000f087348 */ /* 0x000fea0003c00000 */
[----:B------:R0:W1:Y:S02]  /*22210*/  SHFL.IDX P6, R14, R13, R12, R11 ;  /* 0x0000000c0d0e7389 */ /* 0x00006400000c000b */
[----:B01----:R-:W-:Y:S01]  /*22220*/  ENDCOLLECTIVE ;  /* 0x000000000000791b */ /* 0x003fe20003800000 */
.L_x_3290:
        /* <DEDUP_REMOVED lines=16> */
.L_x_3291:
[----:B------:R-:W-:Y:S02]  /*22330*/  IMAD.MOV.U32 R13, RZ, RZ, R4 ;  /* 0x000000ffff0d7224 */ /* 0x000fe400078e0004 */
[----:B------:R-:W-:Y:S02]  /*22340*/  IMAD.MOV.U32 R12, RZ, RZ, 0x3 ;  /* 0x00000003ff0c7424 */ /* 0x000fe400078e00ff */
[----:B------:R-:W-:-:S07]  /*22350*/  IMAD.MOV.U32 R3, RZ, RZ, R14 ;  /* 0x000000ffff037224 */ /* 0x000fce00078e000e */
[----:B------:R-:W-:Y:S05]  /*22360*/  WARPSYNC.COLLECTIVE R15, `(.L_x_3292) ;  /* 0x000000000f087348 */ /* 0x000fea0003c00000 */
[----:B------:R0:W1:Y:S02]  /*22370*/  SHFL.IDX P6, R14, R13, R12, R11 ;  /* 0x0000000c0d0e7389 */ /* 0x00006400000c000b */
[----:B01----:R-:W-:Y:S01]  /*22380*/  ENDCOLLECTIVE ;  /* 0x000000000000791b */ /* 0x003fe20003800000 */
.L_x_3292:
        /* <DEDUP_REMOVED lines=16> */
.L_x_3293:
[----:B------:R-:W-:Y:S02]  /*22490*/  IMAD.MOV.U32 R13, RZ, RZ, R4 ;  /* 0x000000ffff0d7224 */ /* 0x000fe400078e0004 */
[----:B------:R-:W-:Y:S02]  /*224a0*/  IMAD.MOV.U32 R12, RZ, RZ, 0x4 ;  /* 0x00000004ff0c7424 */ /* 0x000fe400078e00ff */
[----:B------:R-:W-:-:S07]  /*224b0*/  IMAD.MOV.U32 R3, RZ, RZ, R14 ;  /* 0x000000ffff037224 */ /* 0x000fce00078e000e */
[----:B------:R-:W-:Y:S05]  /*224c0*/  WARPSYNC.COLLECTIVE R15, `(.L_x_3294) ;  /* 0x000000000f087348 */ /* 0x000fea0003c00000 */
[----:B------:R0:W1:Y:S02]  /*224d0*/  SHFL.IDX P6, R14, R13, R12, R11 ;  /* 0x0000000c0d0e7389 */ /* 0x00006400000c000b */
[----:B01----:R-:W-:Y:S01]  /*224e0*/  ENDCOLLECTIVE ;  /* 0x000000000000791b */ /* 0x003fe20003800000 */
.L_x_3294:
        /* <DEDUP_REMOVED lines=16> */
.L_x_3295:
[----:B------:R-:W-:Y:S02]  /*225f0*/  IMAD.MOV.U32 R13, RZ, RZ, R4 ;  /* 0x000000ffff0d7224 */ /* 0x000fe400078e0004 */
[----:B------:R-:W-:Y:S02]  /*22600*/  IMAD.MOV.U32 R12, RZ, RZ, 0x5 ;  /* 0x00000005ff0c7424 */ /* 0x000fe400078e00ff */
[----:B------:R-:W-:-:S07]  /*22610*/  IMAD.MOV.U32 R3, RZ, RZ, R14 ;  /* 0x000000ffff037224 */ /* 0x000fce00078e000e */
[----:B------:R-:W-:Y:S05]  /*22620*/  WARPSYNC.COLLECTIVE R15, `(.L_x_3296) ;  /* 0x000000000f087348 */ /* 0x000fea0003c00000 */
[----:B------:R0:W1:Y:S02]  /*22630*/  SHFL.IDX P6, R14, R13, R12, R11 ;  /* 0x0000000c0d0e7389 */ /* 0x00006400000c000b */
[----:B01----:R-:W-:Y:S01]  /*22640*/  ENDCOLLECTIVE ;  /* 0x000000000000791b */ /* 0x003fe20003800000 */
.L_x_3296:
        /* <DEDUP_REMOVED lines=16> */
.L_x_3297:
[----:B------:R-:W-:Y:S02]  /*22750*/  IMAD.MOV.U32 R13, RZ, RZ, R4 ;  /* 0x000000ffff0d7224 */ /* 0x000fe400078e0004 */
[----:B------:R-:W-:Y:S02]  /*22760*/  IMAD.MOV.U32 R12, RZ, RZ, 0x6 ;  /* 0x00000006ff0c7424 */ /* 0x000fe400078e00ff */
[----:B------:R-:W-:-:S07]  /*22770*/  IMAD.MOV.U32 R3, RZ, RZ, R14 ;  /* 0x000000ffff037224 */ /* 0x000fce00078e000e */
[----:B------:R-:W-:Y:S05]  /*22780*/  WARPSYNC.COLLECTIVE R15, `(.L_x_3298) ;  /* 0x000000000f087348 */ /* 0x000fea0003c00000 */
[----:B------:R0:W1:Y:S02]  /*22790*/  SHFL.IDX P6, R14, R13, R12, R11 ;  /* 0x0000000c0d0e7389 */ /* 0x00006400000c000b */
[----:B01----:R-:W-:Y:S01]  /*227a0*/  ENDCOLLECTIVE ;  /* 0x000000000000791b */ /* 0x003fe20003800000 */
.L_x_3298:
        /* <DEDUP_REMOVED lines=16> */
.L_x_3299:
[----:B------:R-:W-:Y:S02]  /*228b0*/  IMAD.MOV.U32 R13, RZ, RZ, R4 ;  /* 0x000000ffff0d7224 */ /* 0x000fe400078e0004 */
[----:B------:R-:W-:Y:S02]  /*228c0*/  IMAD.MOV.U32 R12, RZ, RZ, 0x7 ;  /* 0x00000007ff0c7424 */ /* 0x000fe400078e00ff */
[----:B------:R-:W-:-:S07]  /*228d0*/  IMAD.MOV.U32 R3, RZ, RZ, R14 ;  /* 0x000000ffff037224 */ /* 0x000fce00078e000e */
[----:B------:R-:W-:Y:S05]  /*228e0*/  WARPSYNC.COLLECTIVE R15, `(.L_x_3300) ;  /* 0x000000000f087348 */ /* 0x000fea0003c00000 */
[----:B------:R0:W1:Y:S02]  /*228f0*/  SHFL.IDX P6, R14, R13, R12, R11 ;  /* 0x0000000c0d0e7389 */ /* 0x00006400000c000b */
[----:B01----:R-:W-:Y:S01]  /*22900*/  ENDCOLLECTIVE ;  /* 0x000000000000791b */ /* 0x003fe20003800000 */
.L_x_3300:
        /* <DEDUP_REMOVED lines=10> */
.L_x_3301:
[----:B------:R-:W-:Y:S01]  /*229b0*/  @!PT LDS RZ, [RZ] ;  /* 0x00000000fffff984 */ /* 0x000fe20000000800 */
[----:B------:R-:W-:Y:S01]  /*229c0*/  @!PT LDS RZ, [RZ] ;  /* 0x00000000fffff984 */ /* 0x000fe20000000800 */
[----:B------:R-:W-:Y:S01]  /*229d0*/  @!PT LDS RZ, [RZ] ;  /* 0x00000000fffff984 */ /* 0x000fe20000000800 */
[----:B------:R0:W-:Y:S01]  /*229e0*/  @!P0 LDGSTS.E.BYPASS.LTC128B.128 [R8+0x1b400], desc[UR52][R2.64], !P1 ;  /* 0x1b40000002088fae */ /* 0x0001e2000c901d74 */
[----:B------:R-:W-:Y:S01]  /*229f0*/  IMAD.MOV.U32 R0, RZ, RZ, R14 ;  /* 0x000000ffff007224 */ /* 0x000fe200078e000e */
[----:B------:R-:W-:Y:S06]  /*22a00*/  BRA `(.L_x_3302) ;  /* 0xffffffa400b87947 */ /* 0x000fec000383ffff */
.L_x_3139:
[----:B0-----:R0:W1:Y:S02]  /*22a10*/  SYNCS.PHASECHK.TRANS64.TRYWAIT P0, [R23+URZ+0x22820], R0 ;  /* 0x02282000170075a7 */ /* 0x001064000800017f */
[----:B-1----:R-:W-:Y:S05]  /*22a20*/  @!P0 NANOSLEEP.SYNCS 0x989680 ;  /* 0x009896800000895d */ /* 0x002fea0003900000 */
[----:B------:R-:W1:Y:S02]  /*22a30*/  @!P0 SYNCS.PHASECHK.TRANS64 P0, [R23+URZ+0x22820], R0 ;  /* 0x02282000170085a7 */ /* 0x000e64000800007f */
[----:B-1----:R-:W-:Y:S05]  /*22a40*/  @!P0 BRA `(.L_x_3139) ;  /* 0xfffffffc00f08947 */ /* 0x002fea000383ffff */
[----:B------:R-:W-:Y:S05]  /*22a50*/  BRA `(.L_x_3303) ;  /* 0xffffffa800147947 */ /* 0x000fea000383ffff */
.L_x_3142:
[----:B0-----:R0:W1:Y:S02]  /*22a60*/  SYNCS.PHASECHK.TRANS64.TRYWAIT P0, [R17+URZ+0x22860], R0 ;  /* 0x02286000110075a7 */ /* 0x001064000800017f */
[----:B-1----:R-:W-:Y:S05]  /*22a70*/  @!P0 NANOSLEEP.SYNCS 0x989680 ;  /* 0x009896800000895d */ /* 0x002fea0003900000 */
[----:B------:R-:W1:Y:S02]  /*22a80*/  @!P0 SYNCS.PHASECHK.TRANS64 P0, [R17+URZ+0x22860], R0 ;  /* 0x02286000110085a7 */ /* 0x000e64000800007f */
[----:B-1----:R-:W-:Y:S05]  /*22a90*/  @!P0 BRA `(.L_x_3142) ;  /* 0xfffffffc00f08947 */ /* 0x002fea000383ffff */
[----:B------:R-:W-:Y:S05]  /*22aa0*/  BRA `(.L_x_3304) ;  /* 0xffffffa800247947 */ /* 0x000fea000383ffff */
.L_x_3143:
        /* <DEDUP_REMOVED lines=8> */
.L_x_3306:
[----:B------:R-:W-:Y:S05]  /*22b30*/  BSYNC B0 ;  /* 0x0000000000007941 */ /* 0x000fea0003800000 */
.L_x_3305:
[----:B------:R-:W0:Y:S01]  /*22b40*/  S2R R7, SR_TID.X ;  /* 0x0000000000077919 */ /* 0x000e220000002100 */
[----:B------:R-:W-:Y:S01]  /*22b50*/  IMAD.MOV.U32 R13, RZ, RZ, R5 ;  /* 0x000000ffff0d7224 */ /* 0x000fe200078e0005 */
[----:B------:R-:W-:Y:S01]  /*22b60*/  MOV R3, R14 ;  /* 0x0000000e00037202 */ /* 0x000fe20000000f00 */
[----:B------:R-:W-:Y:S01]  /*22b70*/  IMAD.MOV.U32 R12, RZ, RZ, RZ ;  /* 0x000000ffff0c7224 */ /* 0x000fe200078e00ff */
[C---:B------:R-:W-:Y:S01]  /*22b80*/  LOP3.LUT P2, RZ, R36.reuse, 0x2, RZ, 0xc0, !PT ;  /* 0x0000000224ff7812 */ /* 0x040fe2000784c0ff */
[----:B------:R-:W-:Y:S01]  /*22b90*/  IMAD.MOV.U32 R11, RZ, RZ, 0x181f ;  /* 0x0000181fff0b7424 */ /* 0x000fe200078e00ff */
[----:B------:R-:W-:Y:S01]  /*22ba0*/  LOP3.LUT P1, RZ, R36, 0x4, RZ, 0xc0, !PT ;  /* 0x0000000424ff7812 */ /* 0x000fe2000782c0ff */
[----:B------:R-:W-:Y:S02]  /*22bb0*/  IMAD.MOV.U32 R15, RZ, RZ, -0x1 ;  /* 0xffffffffff0f7424 */ /* 0x000fe400078e00ff */
[----:B------:R-:W-:Y:S01]  /*22bc0*/  IMAD R4, R4, 0x2, R23 ;  /* 0x0000000204047824 */ /* 0x000fe200078e0217 */
[----:B------:R-:W-:-:S13]  /*22bd0*/  ISETP.LT.OR P4, PT, R33, 0x1, !P1 ;  /* 0x000000012100780c */ /* 0x000fda0004f81670 */
[----:B0-----:R-:W-:Y:S05]  /*22be0*/  WARPSYNC.COLLECTIVE R15, `(.L_x_3307) ;  /* 0x000000000f087348 */ /* 0x001fea0003c00000 */
[----:B------:R1:W2:Y:S02]  /*22bf0*/  SHFL.IDX P6, R14, R13, R12, R11 ;  /* 0x0000000c0d0e7389 */ /* 0x0002a400000c000b */
[----:B012---:R-:W-:Y:S01]  /*22c00*/  ENDCOLLECTIVE ;  /* 0x000000000000791b */ /* 0x007fe20003800000 */
.L_x_3307:
[----:B------:R-:W-:Y:S02]  /*22c10*/  IMAD.MOV.U32 R13, RZ, RZ, R6 ;  /* 0x000000ffff0d7224 */ /* 0x000fe400078e0006 */
[----:B------:R-:W-:Y:S02]  /*22c20*/  IMAD.MOV.U32 R12, RZ, RZ, 0x1 ;  /* 0x00000001ff0c7424 */ /* 0x000fe400078e00ff */
[----:B------:R-:W-:-:S05]  /*22c30*/  IMAD.SHL.U32 R7, R7, 0x8, RZ ;  /* 0x0000000807077824 */ /* 0x000fca00078e00ff */
[----:B------:R-:W-:-:S05]  /*22c40*/  LOP3.LUT R7, R7, 0x38, RZ, 0xc0, !PT ;  /* 0x0000003807077812 */ /* 0x000fca00078ec0ff */
[----:B------:R-:W-:Y:S01]  /*22c50*/  IMAD.SHL.U32 R0, R7, 0x2, RZ ;  /* 0x0000000207007824 */ /* 0x000fe200078e00ff */
[----:B------:R-:W-:-:S04]  /*22c60*/  LOP3.LUT R7, R36, 0x1, RZ, 0xc0, !PT ;  /* 0x0000000124077812 */ /* 0x000fc800078ec0ff */
[----:B------:R-:W-:Y:S02]  /*22c70*/  IADD3 R2, P0, R14, R0, RZ ;  /* 0x000000000e027210 */ /* 0x000fe40007f1e0ff */
[----:B------:R-:W-:-:S13]  /*22c80*/  ISETP.NE.U32.AND P3, PT, R7, 0x1, PT ;  /* 0x000000010700780c */ /* 0x000fda0003f65070 */
[----:B------:R-:W-:Y:S05]  /*22c90*/  WARPSYNC.COLLECTIVE R15, `(.L_x_3308) ;  /* 0x000000000f087348 */ /* 0x000fea0003c00000 */
[----:B------:R0:W1:Y:S02]  /*22ca0*/  SHFL.IDX P6, R14, R13, R12, R11 ;  /* 0x0000000c0d0e7389 */ /* 0x00006400000c000b */
[----:B01----:R-:W-:Y:S01]  /*22cb0*/  ENDCOLLECTIVE ;  /* 0x000000000000791b */ /* 0x003fe20003800000 */
.L_x_3308:
        /* <DEDUP_REMOVED lines=17> */
.L_x_3309:
[----:B------:R-:W-:Y:S02]  /*22dd0*/  IMAD.MOV.U32 R13, RZ, RZ, R6 ;  /* 0x000000ffff0d7224 */ /* 0x000fe400078e0006 */
[----:B------:R-:W-:Y:S01]  /*22de0*/  IMAD.MOV.U32 R12, RZ, RZ, 0x2 ;  /* 0x00000002ff0c7424 */ /* 0x000fe200078e00ff */
[----:B------:R-:W-:-:S13]  /*22df0*/  IADD3 R2, P4, R14, R0, RZ ;  /* 0x000000000e027210 */ /* 0x000fda0007f9e0ff */
[----:B------:R-:W-:Y:S05]  /*22e00*/  WARPSYNC.COLLECTIVE R15, `(.L_x_3310) ;  /* 0x000000000f087348 */ /* 0x000fea0003c00000 */
[----:B------:R0:W1:Y:S02]  /*22e10*/  SHFL.IDX P6, R14, R13, R12, R11 ;  /* 0x0000000c0d0e7389 */ /* 0x00006400000c000b */
[----:B01----:R-:W-:Y:S01]  /*22e20*/  ENDCOLLECTIVE ;  /* 0x000000000000791b */ /* 0x003fe20003800000 */
.L_x_3310:
        /* <DEDUP_REMOVED lines=17> */
.L_x_3311:
[----:B------:R-:W-:Y:S02]  /*22f40*/  IMAD.MOV.U32 R13, RZ, RZ, R6 ;  /* 0x000000ffff0d7224 */ /* 0x000fe400078e0006 */
[----:B------:R-:W-:Y:S01]  /*22f50*/  IMAD.MOV.U32 R12, RZ, RZ, 0x3 ;  /* 0x00000003ff0c7424 */ /* 0x000fe200078e00ff */
[----:B------:R-:W-:-:S13]  /*22f60*/  IADD3 R2, P4, R14, R0, RZ ;  /* 0x000000000e027210 */ /* 0x000fda0007f9e0ff */
[----:B------:R-:W-:Y:S05]  /*22f70*/  WARPSYNC.COLLECTIVE R15, `(.L_x_3312) ;  /* 0x000000000f087348 */ /* 0x000fea0003c00000 */
[----:B------:R0:W1:Y:S02]  /*22f80*/  SHFL.IDX P6, R14, R13, R12, R11 ;  /* 0x0000000c0d0e7389 */ /* 0x00006400000c000b */
[----:B01----:R-:W-:Y:S01]  /*22f90*/  ENDCOLLECTIVE ;  /* 0x000000000000791b */ /* 0x003fe20003800000 */
.L_x_3312:
        /* <DEDUP_REMOVED lines=17> */
.L_x_3313:
[----:B------:R-:W-:Y:S02]  /*230b0*/  IMAD.MOV.U32 R13, RZ, RZ, R6 ;  /* 0x000000ffff0d7224 */ /* 0x000fe400078e0006 */
[----:B------:R-:W-:Y:S01]  /*230c0*/  IMAD.MOV.U32 R12, RZ, RZ, 0x4 ;  /* 0x00000004ff0c7424 */ /* 0x000fe200078e00ff */
[----:B------:R-:W-:-:S13]  /*230d0*/  IADD3 R2, P4, R14, R0, RZ ;  /* 0x000000000e027210 */ /* 0x000fda0007f9e0ff */
[----:B------:R-:W-:Y:S05]  /*230e0*/  WARPSYNC.COLLECTIVE R15, `(.L_x_3314) ;  /* 0x000000000f087348 */ /* 0x000fea0003c00000 */
[----:B------:R0:W1:Y:S02]  /*230f0*/  SHFL.IDX P6, R14, R13, R12, R11 ;  /* 0x0000000c0d0e7389 */ /* 0x00006400000c000b */
[----:B01----:R-:W-:Y:S01]  /*23100*/  ENDCOLLECTIVE ;  /* 0x000000000000791b */ /* 0x003fe20003800000 */
.L_x_3314:
        /* <DEDUP_REMOVED lines=17> */
.L_x_3315:
[----:B------:R-:W-:Y:S02]  /*23220*/  IMAD.MOV.U32 R13, RZ, RZ, R6 ;  /* 0x000000ffff0d7224 */ /* 0x000fe400078e0006 */
[----:B------:R-:W-:Y:S01]  /*23230*/  IMAD.MOV.U32 R12, RZ, RZ, 0x5 ;  /* 0x00000005ff0c7424 */ /* 0x000fe200078e00ff */
[----:B------:R-:W-:-:S13]  /*23240*/  IADD3 R2, P4, R14, R0, RZ ;  /* 0x000000000e027210 */ /* 0x000fda0007f9e0ff */
[----:B------:R-:W-:Y:S05]  /*23250*/  WARPSYNC.COLLECTIVE R15, `(.L_x_3316) ;  /* 0x000000000f087348 */ /* 0x000fea0003c00000 */
[----:B------:R0:W1:Y:S02]  /*23260*/  SHFL.IDX P6, R14, R13, R12, R11 ;  /* 0x0000000c0d0e7389 */ /* 0x00006400000c000b */
[----:B01----:R-:W-:Y:S01]  /*23270*/  ENDCOLLECTIVE ;  /* 0x000000000000791b */ /* 0x003fe20003800000 */
.L_x_3316:
        /* <DEDUP_REMOVED lines=12> */
.L_x_3317:
        /* <DEDUP_REMOVED lines=9> */
.L_x_3150:
[----:B0-----:R0:W1:Y:S02]  /*233d0*/  SYNCS.PHASECHK.TRANS64.TRYWAIT P0, [R4+URZ+0x22840], R21 ;  /* 0x02284015040075a7 */ /* 0x001064000800017f */
[----:B-1----:R-:W-:Y:S05]  /*233e0*/  @!P0 NANOSLEEP.SYNCS 0x989680 ;  /* 0x009896800000895d */ /* 0x002fea0003900000 */
[----:B------:R-:W1:Y:S02]  /*233f0*/  @!P0 SYNCS.PHASECHK.TRANS64 P0, [R4+URZ+0x22840], R21 ;  /* 0x02284015040085a7 */ /* 0x000e64000800007f */
[----:B-1----:R-:W-:Y:S05]  /*23400*/  @!P0 BRA `(.L_x_3150) ;  /* 0xfffffffc00f08947 */ /* 0x002fea000383ffff */
[----:B------:R-:W-:Y:S05]  /*23410*/  BRA `(.L_x_3319) ;  /* 0xffffffa800907947 */ /* 0x000fea000383ffff */
.L_x_3151:
        /* <DEDUP_REMOVED lines=8> */
.L_x_3321:
[----:B------:R-:W-:Y:S05]  /*234a0*/  BSYNC B1 ;  /* 0x0000000000017941 */ /* 0x000fea0003800000 */
.L_x_3320:
        /* <DEDUP_REMOVED lines=9> */
.L_x_3322:
[----:B------:R-:W-:Y:S02]  /*23540*/  IMAD.MOV.U32 R13, RZ, RZ, R9 ;  /* 0x000000ffff0d7224 */ /* 0x000fe400078e0009 */
[----:B------:R-:W-:Y:S02]  /*23550*/  IMAD.MOV.U32 R12, RZ, RZ, 0x1 ;  /* 0x00000001ff0c7424 */ /* 0x000fe400078e00ff */
[----:B------:R-:W-:-:S07]  /*23560*/  IMAD.MOV.U32 R2, RZ, RZ, R14 ;  /* 0x000000ffff027224 */ /* 0x000fce00078e000e */
[----:B------:R-:W-:Y:S05]  /*23570*/  WARPSYNC.COLLECTIVE R15, `(.L_x_3323) ;  /* 0x000000000f087348 */ /* 0x000fea0003c00000 */
[----:B------:R0:W1:Y:S02]  /*23580*/  SHFL.IDX P6, R14, R13, R12, R11 ;  /* 0x0000000c0d0e7389 */ /* 0x00006400000c000b */
[----:B01----:R-:W-:Y:S01]  /*23590*/  ENDCOLLECTIVE ;  /* 0x000000000000791b */ /* 0x003fe20003800000 */
.L_x_3323:
        /* <DEDUP_REMOVED lines=11> */
.L_x_3324:
[----:B------:R-:W-:Y:S02]  /*23650*/  IMAD.MOV.U32 R13, RZ, RZ, R9 ;  /* 0x000000ffff0d7224 */ /* 0x000fe400078e0009 */
[----:B------:R-:W-:Y:S02]  /*23660*/  IMAD.MOV.U32 R12, RZ, RZ, 0x2 ;  /* 0x00000002ff0c7424 */ /* 0x000fe400078e00ff */
[----:B------:R-:W-:-:S07]  /*23670*/  IMAD.MOV.U32 R2, RZ, RZ, R14 ;  /* 0x000000ffff027224 */ /* 0x000fce00078e000e */
[----:B------:R-:W-:Y:S05]  /*23680*/  WARPSYNC.COLLECTIVE R15, `(.L_x_3325) ;  /* 0x000000000f087348 */ /* 0x000fea0003c00000 */
[----:B------:R0:W1:Y:S02]  /*23690*/  SHFL.IDX P6, R14, R13, R12, R11 ;  /* 0x0000000c0d0e7389 */ /* 0x00006400000c000b */
[----:B01----:R-:W-:Y:S01]  /*236a0*/  ENDCOLLECTIVE ;  /* 0x000000000000791b */ /* 0x003fe20003800000 */
.L_x_3325:
        /* <DEDUP_REMOVED lines=11> */
.L_x_3326:
[----:B------:R-:W-:Y:S02]  /*23760*/  IMAD.MOV.U32 R13, RZ, RZ, R9 ;  /* 0x000000ffff0d7224 */ /* 0x000fe400078e0009 */
[----:B------:R-:W-:Y:S02]  /*23770*/  IMAD.MOV.U32 R12, RZ, RZ, 0x3 ;  /* 0x00000003ff0c7424 */ /* 0x000fe400078e00ff */
[----:B------:R-:W-:-:S07]  /*23780*/  IMAD.MOV.U32 R2, RZ, RZ, R14 ;  /* 0x000000ffff027224 */ /* 0x000fce00078e000e */
[----:B------:R-:W-:Y:S05]  /*23790*/  WARPSYNC.COLLECTIVE R15, `(.L_x_3327) ;  /* 0x000000000f087348 */ /* 0x000fea0003c00000 */
[----:B------:R0:W1:Y:S02]  /*237a0*/  SHFL.IDX P6, R14, R13, R12, R11 ;  /* 0x0000000c0d0e7389 */ /* 0x00006400000c000b */
[----:B01----:R-:W-:Y:S01]  /*237b0*/  ENDCOLLECTIVE ;  /* 0x000000000000791b */ /* 0x003fe20003800000 */
.L_x_3327:
        /* <DEDUP_REMOVED lines=11> */
.L_x_3328:
[----:B------:R-:W-:Y:S02]  /*23870*/  IMAD.MOV.U32 R13, RZ, RZ, R9 ;  /* 0x000000ffff0d7224 */ /* 0x000fe400078e0009 */
[----:B------:R-:W-:Y:S02]  /*23880*/  IMAD.MOV.U32 R12, RZ, RZ, 0x4 ;  /* 0x00000004ff0c7424 */ /* 0x000fe400078e00ff */
[----:B------:R-:W-:-:S07]  /*23890*/  IMAD.MOV.U32 R2, RZ, RZ, R14 ;  /* 0x000000ffff027224 */ /* 0x000fce00078e000e */
[----:B------:R-:W-:Y:S05]  /*238a0*/  WARPSYNC.COLLECTIVE R15, `(.L_x_3329) ;  /* 0x000000000f087348 */ /* 0x000fea0003c00000 */
[----:B------:R0:W1:Y:S02]  /*238b0*/  SHFL.IDX P6, R14, R13, R12, R11 ;  /* 0x0000000c0d0e7389 */ /* 0x00006400000c000b */
[----:B01----:R-:W-:Y:S01]  /*238c0*/  ENDCOLLECTIVE ;  /* 0x000000000000791b */ /* 0x003fe20003800000 */
.L_x_3329:
        /* <DEDUP_REMOVED lines=11> */
.L_x_3330:
[----:B------:R-:W-:Y:S02]  /*23980*/  IMAD.MOV.U32 R13, RZ, RZ, R9 ;  /* 0x000000ffff0d7224 */ /* 0x000fe400078e0009 */
[----:B------:R-:W-:Y:S02]  /*23990*/  IMAD.MOV.U32 R12, RZ, RZ, 0x5 ;  /* 0x00000005ff0c7424 */ /* 0x000fe400078e00ff */
[----:B------:R-:W-:-:S07]  /*239a0*/  IMAD.MOV.U32 R2, RZ, RZ, R14 ;  /* 0x000000ffff027224 */ /* 0x000fce00078e000e */
[----:B------:R-:W-:Y:S05]  /*239b0*/  WARPSYNC.COLLECTIVE R15, `(.L_x_3331) ;  /* 0x000000000f087348 */ /* 0x000fea0003c00000 */
[----:B------:R0:W1:Y:S02]  /*239c0*/  SHFL.IDX P6, R14, R13, R12, R11 ;  /* 0x0000000c0d0e7389 */ /* 0x00006400000c000b */
[----:B01----:R-:W-:Y:S01]  /*239d0*/  ENDCOLLECTIVE ;  /* 0x000000000000791b */ /* 0x003fe20003800000 */
.L_x_3331:
        /* <DEDUP_REMOVED lines=11> */
.L_x_3332:
[----:B------:R-:W-:Y:S01]  /*23a90*/  IMAD.MOV.U32 R2, RZ, RZ, R14 ;  /* 0x000000ffff027224 */ /* 0x000fe200078e000e */
[----:B------:R-:W-:Y:S06]  /*23aa0*/  BRA `(.L_x_3333) ;  /* 0xffffffa400c07947 */ /* 0x000fec000383ffff */
.L_x_3156:
[----:B---3--:R3:W4:Y:S02]  /*23ab0*/  SYNCS.PHASECHK.TRANS64.TRYWAIT P0, [R4+URZ+0x22860], R21 ;  /* 0x02286015040075a7 */ /* 0x008724000800017f */
[----:B----4-:R-:W-:Y:S05]  /*23ac0*/  @!P0 NANOSLEEP.SYNCS 0x989680 ;  /* 0x009896800000895d */ /* 0x010fea0003900000 */
[----:B------:R-:W4:Y:S02]  /*23ad0*/  @!P0 SYNCS.PHASECHK.TRANS64 P0, [R4+URZ+0x22860], R21 ;  /* 0x02286015040085a7 */ /* 0x000f24000800007f */
[----:B----4-:R-:W-:Y:S05]  /*23ae0*/  @!P0 BRA `(.L_x_3156) ;  /* 0xfffffffc00f08947 */ /* 0x010fea000383ffff */
[----:B------:R-:W-:Y:S05]  /*23af0*/  BRA `(.L_x_3334) ;  /* 0xffffffa800107947 */ /* 0x000fea000383ffff */
.L_x_3157:
        /* <DEDUP_REMOVED lines=8> */
.L_x_3336:
[----:B------:R-:W-:Y:S05]  /*23b80*/  BSYNC B1 ;  /* 0x0000000000017941 */ /* 0x000fea0003800000 */
.L_x_3335:
        /* <DEDUP_REMOVED lines=9> */
.L_x_3337:
[----:B------:R-:W-:Y:S02]  /*23c20*/  IMAD.MOV.U32 R13, RZ, RZ, R7 ;  /* 0x000000ffff0d7224 */ /* 0x000fe400078e0007 */
[----:B------:R-:W-:Y:S01]  /*23c30*/  IMAD.MOV.U32 R12, RZ, RZ, 0x1 ;  /* 0x00000001ff0c7424 */ /* 0x000fe200078e00ff */
[----:B------:R-:W-:-:S13]  /*23c40*/  IADD3 R2, P0, R14, R0, RZ ;  /* 0x000000000e027210 */ /* 0x000fda0007f1e0ff */
[----:B------:R-:W-:Y:S05]  /*23c50*/  WARPSYNC.COLLECTIVE R15, `(.L_x_3338) ;  /* 0x000000000f087348 */ /* 0x000fea0003c00000 */
[----:B------:R0:W1:Y:S02]  /*23c60*/  SHFL.IDX P6, R14, R13, R12, R11 ;  /* 0x0000000c0d0e7389 */ /* 0x00006400000c000b */
[----:B01----:R-:W-:Y:S01]  /*23c70*/  ENDCOLLECTIVE ;  /* 0x000000000000791b */ /* 0x003fe20003800000 */
.L_x_3338:
        /* <DEDUP_REMOVED lines=13> */
.L_x_3339:
[----:B------:R-:W-:Y:S02]  /*23d50*/  IMAD.MOV.U32 R13, RZ, RZ, R7 ;  /* 0x000000ffff0d7224 */ /* 0x000fe400078e0007 */
[----:B------:R-:W-:Y:S01]  /*23d60*/  IMAD.MOV.U32 R12, RZ, RZ, 0x2 ;  /* 0x00000002ff0c7424 */ /* 0x000fe200078e00ff */
[----:B------:R-:W-:-:S13]  /*23d70*/  IADD3 R2, P0, R14, R0, RZ ;  /* 0x000000000e027210 */ /* 0x000fda0007f1e0ff */
[----:B------:R-:W-:Y:S05]  /*23d80*/  WARPSYNC.COLLECTIVE R15, `(.L_x_3340) ;  /* 0x000000000f087348 */ /* 0x000fea0003c00000 */
[----:B------:R0:W1:Y:S02]  /*23d90*/  SHFL.IDX P6, R14, R13, R12, R11 ;  /* 0x0000000c0d0e7389 */ /* 0x00006400000c000b */
[----:B01----:R-:W-:Y:S01]  /*23da0*/  ENDCOLLECTIVE ;  /* 0x000000000000791b */ /* 0x003fe20003800000 */
.L_x_3340:
        /* <DEDUP_REMOVED lines=13> */
.L_x_3341:
[----:B------:R-:W-:Y:S02]  /*23e80*/  IMAD.MOV.U32 R13, RZ, RZ, R7 ;  /* 0x000000ffff0d7224 */ /* 0x000fe400078e0007 */
[----:B------:R-:W-:Y:S01]  /*23e90*/  IMAD.MOV.U32 R12, RZ, RZ, 0x3 ;  /* 0x00000003ff0c7424 */ /* 0x000fe200078e00ff */
[----:B------:R-:W-:-:S13]  /*23ea0*/  IADD3 R2, P0, R14, R0, RZ ;  /* 0x000000000e027210 */ /* 0x000fda0007f1e0ff */
[----:B------:R-:W-:Y:S05]  /*23eb0*/  WARPSYNC.COLLECTIVE R15, `(.L_x_3342) ;  /* 0x000000000f087348 */ /* 0x000fea0003c00000 */
[----:B------:R0:W1:Y:S02]  /*23ec0*/  SHFL.IDX P6, R14, R13, R12, R11 ;  /* 0x0000000c0d0e7389 */ /* 0x00006400000c000b */
[----:B01----:R-:W-:Y:S01]  /*23ed0*/  ENDCOLLECTIVE ;  /* 0x000000000000791b */ /* 0x003fe20003800000 */
.L_x_3342:
        /* <DEDUP_REMOVED lines=13> */
.L_x_3343:
[----:B------:R-:W-:Y:S02]  /*23fb0*/  IMAD.MOV.U32 R13, RZ, RZ, R7 ;  /* 0x000000ffff0d7224 */ /* 0x000fe400078e0007 */
[----:B------:R-:W-:Y:S01]  /*23fc0*/  IMAD.MOV.U32 R12, RZ, RZ, 0x4 ;  /* 0x00000004ff0c7424 */ /* 0x000fe200078e00ff */
[----:B------:R-:W-:-:S13]  /*23fd0*/  IADD3 R2, P0, R14, R0, RZ ;  /* 0x000000000e027210 */ /* 0x000fda0007f1e0ff */
[----:B------:R-:W-:Y:S05]  /*23fe0*/  WARPSYNC.COLLECTIVE R15, `(.L_x_3344) ;  /* 0x000000000f087348 */ /* 0x000fea0003c00000 */
[----:B------:R0:W1:Y:S02]  /*23ff0*/  SHFL.IDX P6, R14, R13, R12, R11 ;  /* 0x0000000c0d0e7389 */ /* 0x00006400000c000b */
[----:B01----:R-:W-:Y:S01]  /*24000*/  ENDCOLLECTIVE ;  /* 0x000000000000791b */ /* 0x003fe20003800000 */
.L_x_3344:
        /* <DEDUP_REMOVED lines=13> */
.L_x_3345:
[----:B------:R-:W-:Y:S02]  /*240e0*/  IMAD.MOV.U32 R13, RZ, RZ, R7 ;  /* 0x000000ffff0d7224 */ /* 0x000fe400078e0007 */
[----:B------:R-:W-:Y:S01]  /*240f0*/  IMAD.MOV.U32 R12, RZ, RZ, 0x5 ;  /* 0x00000005ff0c7424 */ /* 0x000fe200078e00ff */
[----:B------:R-:W-:-:S13]  /*24100*/  IADD3 R2, P0, R14, R0, RZ ;  /* 0x000000000e027210 */ /* 0x000fda0007f1e0ff */
[----:B------:R-:W-:Y:S05]  /*24110*/  WARPSYNC.COLLECTIVE R15, `(.L_x_3346) ;  /* 0x000000000f087348 */ /* 0x000fea0003c00000 */
[----:B------:R0:W1:Y:S02]  /*24120*/  SHFL.IDX P6, R14, R13, R12, R11 ;  /* 0x0000000c0d0e7389 */ /* 0x00006400000c000b */
[----:B01----:R-:W-:Y:S01]  /*24130*/  ENDCOLLECTIVE ;  /* 0x000000000000791b */ /* 0x003fe20003800000 */
.L_x_3346:
        /* <DEDUP_REMOVED lines=13> */
.L_x_3347:
[----:B------:R-:W-:Y:S05]  /*24210*/  BRA `(.L_x_3348) ;  /* 0xffffffa4005c7947 */ /* 0x000fea000383ffff */
.L_x_3165:
        /* <DEDUP_REMOVED lines=8> */
.L_x_3350:
[----:B------:R-:W-:Y:S05]  /*242a0*/  BSYNC B0 ;  /* 0x0000000000007941 */ /* 0x000fea0003800000 */
.L_x_3349:
        /* <DEDUP_REMOVED lines=9> */
.L_x_3351:
[----:B------:R-:W-:Y:S02]  /*24340*/  ULDC UR4, c[0x0][0xc3c] ;  /* 0x00030f0000047ab9 */ /* 0x000fe40000000800 */
[----:B------:R-:W-:-:S13]  /*24350*/  ISETP.GE.OR P1, PT, R5, UR4, !P0 ;  /* 0x0000000405007c0c */ /* 0x000fda000c726670 */
[----:B------:R-:W0:Y:S01]  /*24360*/  @!P1 LDC.64 R2, c[0x0][0xc80] ;  /* 0x00032000ff029b82 */ /* 0x000e220000000a00 */
[----:B------:R-:W-:Y:S01]  /*24370*/  IMAD.MOV.U32 R11, RZ, RZ, RZ ;  /* 0x000000ffff0b7224 */ /* 0x000fe200078e00ff */
[----:B------:R-:W-:Y:S01]  /*24380*/  MOV R4, R14 ;  /* 0x0000000e00047202 */ /* 0x000fe20000000f00 */
        /* <DEDUP_REMOVED lines=13> */
.L_x_3352:
[----:B------:R-:W-:Y:S01]  /*24460*/  IMAD.MOV.U32 R12, RZ, RZ, 0x2 ;  /* 0x00000002ff0c7424 */ /* 0x000fe200078e00ff */
[----:B------:R-:W-:-:S05]  /*24470*/  SEL R6, R14, RZ, P1 ;  /* 0x000000ff0e067207 */ /* 0x000fca0000800000 */
[----:B------:R-:W-:-:S04]  /*24480*/  IMAD.IADD R6, R5, 0x1, R6 ;  /* 0x0000000105067824 */ /* 0x000fc800078e0206 */
[----:B------:R-:W-:-:S07]  /*24490*/  IMAD.MOV.U32 R13, RZ, RZ, R6 ;  /* 0x000000ffff0d7224 */ /* 0x000fce00078e0006 */
[----:B------:R-:W-:Y:S05]  /*244a0*/  WARPSYNC.COLLECTIVE R15, `(.L_x_3353) ;  /* 0x000000000f087348 */ /* 0x000fea0003c00000 */
[----:B------:R0:W1:Y:S02]  /*244b0*/  SHFL.UP P6, R14, R13, R12, R11 ;  /* 0x0400000c0d0e7389 */ /* 0x00006400000c000b */
[----:B01----:R-:W-:Y:S01]  /*244c0*/  ENDCOLLECTIVE ;  /* 0x000000000000791b */ /* 0x003fe20003800000 */
.L_x_3353:
[----:B------:R-:W-:Y:S01]  /*244d0*/  IMAD.MOV.U32 R12, RZ, RZ, 0x4 ;  /* 0x00000004ff0c7424 */ /* 0x000fe200078e00ff */
[----:B------:R-:W-:-:S05]  /*244e0*/  SEL R7, R14, RZ, P2 ;  /* 0x000000ff0e077207 */ /* 0x000fca0001000000 */
[----:B------:R-:W-:-:S04]  /*244f0*/  IMAD.IADD R7, R6, 0x1, R7 ;  /* 0x0000000106077824 */ /* 0x000fc800078e0207 */
[----:B------:R-:W-:-:S07]  /*24500*/  IMAD.MOV.U32 R13, RZ, RZ, R7 ;  /* 0x000000ffff0d7224 */ /* 0x000fce00078e0007 */
[----:B------:R-:W-:Y:S05]  /*24510*/  WARPSYNC.COLLECTIVE R15, `(.L_x_3354) ;  /* 0x000000000f087348 */ /* 0x000fea0003c00000 */
[----:B------:R0:W1:Y:S02]  /*24520*/  SHFL.UP P6, R14, R13, R12, R11 ;  /* 0x0400000c0d0e7389 */ /* 0x00006400000c000b */
[----:B01----:R-:W-:Y:S01]  /*24530*/  ENDCOLLECTIVE ;  /* 0x000000000000791b */ /* 0x003fe20003800000 */
.L_x_3354:
[----:B------:R-:W-:Y:S01]  /*24540*/  IMAD.MOV.U32 R12, RZ, RZ, 0x8 ;  /* 0x00000008ff0c7424 */ /* 0x000fe200078e00ff */
[----:B------:R-:W-:-:S05]  /*24550*/  SEL R2, R14, RZ, P3 ;  /* 0x000000ff0e027207 */ /* 0x000fca0001800000 */
[----:B------:R-:W-:-:S04]  /*24560*/  IMAD.IADD R2, R7, 0x1, R2 ;  /* 0x0000000107027824 */ /* 0x000fc800078e0202 */
[----:B------:R-:W-:-:S07]  /*24570*/  IMAD.MOV.U32 R13, RZ, RZ, R2 ;  /* 0x000000ffff0d7224 */ /* 0x000fce00078e0002 */
[----:B------:R-:W-:Y:S05]  /*24580*/  WARPSYNC.COLLECTIVE R15, `(.L_x_3355) ;  /* 0x000000000f087348 */ /* 0x000fea0003c00000 */
[----:B------:R0:W1:Y:S02]  /*24590*/  SHFL.UP P6, R14, R13, R12, R11 ;  /* 0x0400000c0d0e7389 */ /* 0x00006400000c000b */
[----:B01----:R-:W-:Y:S01]  /*245a0*/  ENDCOLLECTIVE ;  /* 0x000000000000791b */ /* 0x003fe20003800000 */
.L_x_3355:
[----:B------:R-:W-:Y:S01]  /*245b0*/  IMAD.MOV.U32 R12, RZ, RZ, 0x10 ;  /* 0x00000010ff0c7424 */ /* 0x000fe200078e00ff */
[----:B------:R-:W-:-:S05]  /*245c0*/  SEL R3, R14, RZ, P4 ;  /* 0x000000ff0e037207 */ /* 0x000fca0002000000 */
[----:B------:R-:W-:-:S04]  /*245d0*/  IMAD.IADD R3, R2, 0x1, R3 ;  /* 0x0000000102037824 */ /* 0x000fc800078e0203 */
[----:B------:R-:W-:-:S07]  /*245e0*/  IMAD.MOV.U32 R13, RZ, RZ, R3 ;  /* 0x000000ffff0d7224 */ /* 0x000fce00078e0003 */
[----:B------:R-:W-:Y:S05]  /*245f0*/  WARPSYNC.COLLECTIVE R15, `(.L_x_3356) ;  /* 0x000000000f087348 */ /* 0x000fea0003c00000 */
[----:B------:R0:W1:Y:S02]  /*24600*/  SHFL.UP P6, R14, R13, R12, R11 ;  /* 0x0400000c0d0e7389 */ /* 0x00006400000c000b */
[----:B01----:R-:W-:Y:S01]  /*24610*/  ENDCOLLECTIVE ;  /* 0x000000000000791b */ /* 0x003fe20003800000 */
.L_x_3356:
        /* <DEDUP_REMOVED lines=8> */
.L_x_3357:
[----:B------:R-:W-:Y:S05]  /*246a0*/  BRA `(.L_x_3358) ;  /* 0xffffffa400b87947 */ /* 0x000fea000383ffff */
.L_x_3170:
[----:B------:R-:W-:Y:S01]  /*246b0*/  BSSY B0, `(.L_x_3359) ;  /* 0x0000008000007945 */ /* 0x000fe20003800000 */
[----:B-----5:R-:W-:Y:S02]  /*246c0*/  IMAD.MOV.U32 R13, RZ, RZ, R5 ;  /* 0x000000ffff0d7224 */ /* 0x020fe400078e0005 */
[----:B------:R-:W-:Y:S02]  /*246d0*/  IMAD.MOV.U32 R12, RZ, RZ, 0x1 ;  /* 0x00000001ff0c7424 */ /* 0x000fe400078e00ff */
[----:B------:R-:W-:Y:S02]  /*246e0*/  IMAD.MOV.U32 R11, RZ, RZ, RZ ;  /* 0x000000ffff0b7224 */ /* 0x000fe400078e00ff */
[----:B------:R-:W-:-:S07]  /*246f0*/  IMAD.MOV.U32 R15, RZ, RZ, -0x1 ;  /* 0xffffffffff0f7424 */ /* 0x000fce00078e00ff */
[----:B0-----:R-:W-:Y:S05]  /*24700*/  WARPSYNC.COLLECTIVE R15, `(.L_x_3360) ;  /* 0x000000000f087348 */ /* 0x001fea0003c00000 */
[----:B------:R1:W2:Y:S02]  /*24710*/  SHFL.UP P6, R14, R13, R12, R11 ;  /* 0x0400000c0d0e7389 */ /* 0x0002a400000c000b */
[----:B012---:R-:W-:Y:S01]  /*24720*/  ENDCOLLECTIVE ;  /* 0x000000000000791b */ /* 0x007fe20003800000 */
.L_x_3360:
[----:B------:R-:W-:Y:S05]  /*24730*/  BSYNC B0 ;  /* 0x0000000000007941 */ /* 0x000fea0003800000 */
.L_x_3359:
        /* <DEDUP_REMOVED lines=8> */
.L_x_3361:
[----:B------:R-:W-:Y:S01]  /*247c0*/  IMAD.MOV.U32 R12, RZ, RZ, 0x4 ;  /* 0x00000004ff0c7424 */ /* 0x000fe200078e00ff */
[----:B------:R-:W-:-:S05]  /*247d0*/  SEL R2, R14, RZ, P2 ;  /* 0x000000ff0e027207 */ /* 0x000fca0001000000 */
[----:B------:R-:W-:-:S04]  /*247e0*/  IMAD.IADD R2, R13, 0x1, R2 ;  /* 0x000000010d027824 */ /* 0x000fc800078e0202 */
[----:B------:R-:W-:-:S07]  /*247f0*/  IMAD.MOV.U32 R13, RZ, RZ, R2 ;  /* 0x000000ffff0d7224 */ /* 0x000fce00078e0002 */
[----:B------:R-:W-:Y:S05]  /*24800*/  WARPSYNC.COLLECTIVE R15, `(.L_x_3362) ;  /* 0x000000000f087348 */ /* 0x000fea0003c00000 */
[----:B------:R0:W1:Y:S02]  /*24810*/  SHFL.UP P6, R14, R13, R12, R11 ;  /* 0x0400000c0d0e7389 */ /* 0x00006400000c000b */
[----:B01----:R-:W-:Y:S01]  /*24820*/  ENDCOLLECTIVE ;  /* 0x000000000000791b */ /* 0x003fe20003800000 */
.L_x_3362:
[----:B------:R-:W-:Y:S01]  /*24830*/  IMAD.MOV.U32 R12, RZ, RZ, 0x8 ;  /* 0x00000008ff0c7424 */ /* 0x000fe200078e00ff */
[----:B------:R-:W-:-:S05]  /*24840*/  SEL R3, R14, RZ, P3 ;  /* 0x000000ff0e037207 */ /* 0x000fca0001800000 */
[----:B------:R-:W-:-:S04]  /*24850*/  IMAD.IADD R3, R2, 0x1, R3 ;  /* 0x0000000102037824 */ /* 0x000fc800078e0203 */
[----:B------:R-:W-:-:S07]  /*24860*/  IMAD.MOV.U32 R13, RZ, RZ, R3 ;  /* 0x000000ffff0d7224 */ /* 0x000fce00078e0003 */
[----:B------:R-:W-:Y:S05]  /*24870*/  WARPSYNC.COLLECTIVE R15, `(.L_x_3363) ;  /* 0x000000000f087348 */ /* 0x000fea0003c00000 */
[----:B------:R0:W1:Y:S02]  /*24880*/  SHFL.UP P6, R14, R13, R12, R11 ;  /* 0x0400000c0d0e7389 */ /* 0x00006400000c000b */
[----:B01----:R-:W-:Y:S01]  /*24890*/  ENDCOLLECTIVE ;  /* 0x000000000000791b */ /* 0x003fe20003800000 */
.L_x_3363:
[----:B------:R-:W-:Y:S01]  /*248a0*/  IMAD.MOV.U32 R12, RZ, RZ, 0x10 ;  /* 0x00000010ff0c7424 */ /* 0x000fe200078e00ff */
[----:B------:R-:W-:-:S05]  /*248b0*/  SEL R4, R14, RZ, P4 ;  /* 0x000000ff0e047207 */ /* 0x000fca0002000000 */
[----:B------:R-:W-:-:S04]  /*248c0*/  IMAD.IADD R4, R3, 0x1, R4 ;  /* 0x0000000103047824 */ /* 0x000fc800078e0204 */
[----:B------:R-:W-:-:S07]  /*248d0*/  IMAD.MOV.U32 R13, RZ, RZ, R4 ;  /* 0x000000ffff0d7224 */ /* 0x000fce00078e0004 */
[----:B------:R-:W-:Y:S05]  /*248e0*/  WARPSYNC.COLLECTIVE R15, `(.L_x_3364) ;  /* 0x000000000f087348 */ /* 0x000fea0003c00000 */
[----:B------:R0:W1:Y:S02]  /*248f0*/  SHFL.UP P6, R14, R13, R12, R11 ;  /* 0x0400000c0d0e7389 */ /* 0x00006400000c000b */
[----:B01----:R-:W-:Y:S01]  /*24900*/  ENDCOLLECTIVE ;  /* 0x000000000000791b */ /* 0x003fe20003800000 */
.L_x_3364:
        /* <DEDUP_REMOVED lines=8> */
.L_x_3365:
[----:B------:R-:W-:Y:S05]  /*24990*/  BRA `(.L_x_3366) ;  /* 0xffffffa400987947 */ /* 0x000fea000383ffff */
.L_x_3172:
[----:B------:R-:W-:Y:S01]  /*249a0*/  BSSY B0, `(.L_x_3367) ;  /* 0x0000006000007945 */ /* 0x000fe20003800000 */
[----:B------:R-:W-:Y:S01]  /*249b0*/  PLOP3.LUT P6, PT, P6, PT, PT, 0x8, 0x0 ;  /* 0x000000000000781c */ /* 0x000fe200037ce170 */
[----:B------:R-:W-:-:S12]  /*249c0*/  IMAD.MOV.U32 R15, RZ, RZ, -0x1 ;  /* 0xffffffffff0f7424 */ /* 0x000fd800078e00ff */
[----:B0-----:R-:W-:Y:S05]  /*249d0*/  WARPSYNC.COLLECTIVE R15, `(.L_x_3368) ;  /* 0x000000000f087348 */ /* 0x001fea0003c00000 */
[----:B------:R-:W-:Y:S01]  /*249e0*/  VOTE.ANY R14, PT, P6 ;  /* 0x00000000000e7806 */ /* 0x000fe200030e0100 */
[----:B0-----:R-:W-:Y:S06]  /*249f0*/  ENDCOLLECTIVE ;  /* 0x000000000000791b */ /* 0x001fec0003800000 */
.L_x_3368:
[----:B------:R-:W-:Y:S05]  /*24a00*/  BSYNC B0 ;  /* 0x0000000000007941 */ /* 0x000fea0003800000 */
.L_x_3367:
        /* <DEDUP_REMOVED lines=9> */
.L_x_3369:
[----:B------:R-:W-:Y:S01]  /*24aa0*/  IMAD.MOV.U32 R5, RZ, RZ, R14 ;  /* 0x000000ffff057224 */ /* 0x000fe200078e000e */
[----:B------:R-:W-:Y:S06]  /*24ab0*/  BRA `(.L_x_3370) ;  /* 0xffffffa400887947 */ /* 0x000fec000383ffff */
.L_x_3174:
[----:B------:R-:W-:Y:S01]  /*24ac0*/  BSSY B0, `(.L_x_3371) ;  /* 0x0000007000007945 */ /* 0x000fe20003800000 */
[----:B------:R-:W-:Y:S02]  /*24ad0*/  IMAD.MOV.U32 R13, RZ, RZ, R2 ;  /* 0x000000ffff0d7224 */ /* 0x000fe400078e0002 */
[----:B------:R-:W-:Y:S02]  /*24ae0*/  IMAD.MOV.U32 R11, RZ, RZ, 0x1f ;  /* 0x0000001fff0b7424 */ /* 0x000fe400078e00ff */
[----:B------:R-:W-:-:S07]  /*24af0*/  IMAD.MOV.U32 R15, RZ, RZ, -0x1 ;  /* 0xffffffffff0f7424 */ /* 0x000fce00078e00ff */
[----:B012---:R-:W-:Y:S05]  /*24b00*/  WARPSYNC.COLLECTIVE R15, `(.L_x_3372) ;  /* 0x000000000f087348 */ /* 0x007fea0003c00000 */
[----:B------:R3:W4:Y:S02]  /*24b10*/  SHFL.IDX P6, R14, R13, R12, R11 ;  /* 0x0000000c0d0e7389 */ /* 0x00072400000c000b */
[----:B01234-:R-:W-:Y:S01]  /*24b20*/  ENDCOLLECTIVE ;  /* 0x000000000000791b */ /* 0x01ffe20003800000 */
.L_x_3372:
[----:B------:R-:W-:Y:S05]  /*24b30*/  BSYNC B0 ;  /* 0x0000000000007941 */ /* 0x000fea0003800000 */
.L_x_3371:
[----:B------:R-:W-:Y:S05]  /*24b40*/  BRA `(.L_x_3173) ;  /* 0xffffffa400807947 */ /* 0x000fea000383ffff */
.L_x_3178:
[----:B0-----:R0:W2:Y:S02]  /*24b50*/  SYNCS.PHASECHK.TRANS64.TRYWAIT P0, [R4+URZ+0x22820], R0 ;  /* 0x02282000040075a7 */ /* 0x0010a4000800017f */
[----:B--2---:R-:W-:Y:S05]  /*24b60*/  @!P0 NANOSLEEP.SYNCS 0x989680 ;  /* 0x009896800000895d */ /* 0x004fea0003900000 */
[----:B------:R-:W2:Y:S02]  /*24b70*/  @!P0 SYNCS.PHASECHK.TRANS64 P0, [R4+URZ+0x22820], R0 ;  /* 0x02282000040085a7 */ /* 0x000ea4000800007f */
[----:B--2---:R-:W-:Y:S05]  /*24b80*/  @!P0 BRA `(.L_x_3178) ;  /* 0xfffffffc00f08947 */ /* 0x004fea000383ffff */
[----:B------:R-:W-:Y:S05]  /*24b90*/  BRA `(.L_x_3373) ;  /* 0xffffffa800f87947 */ /* 0x000fea000383ffff */
.L_x_3179:
[----:B------:R-:W2:Y:S01]  /*24ba0*/  S2R R2, SR_TID.X ;  /* 0x0000000000027919 */ /* 0x000ea20000002100 */
[----:B------:R-:W-:Y:S01]  /*24bb0*/  BSSY B0, `(.L_x_3374) ;  /* 0x000000a000007945 */ /* 0x000fe20003800000 */
[----:B------:R-:W-:Y:S02]  /*24bc0*/  IMAD.MOV.U32 R12, RZ, RZ, RZ ;  /* 0x000000ffff0c7224 */ /* 0x000fe400078e00ff */
[----:B------:R-:W-:Y:S02]  /*24bd0*/  IMAD.MOV.U32 R11, RZ, RZ, 0x1f ;  /* 0x0000001fff0b7424 */ /* 0x000fe400078e00ff */
[----:B------:R-:W-:Y:S01]  /*24be0*/  IMAD.MOV.U32 R15, RZ, RZ, -0x1 ;  /* 0xffffffffff0f7424 */ /* 0x000fe200078e00ff */
[----:B--2---:R-:W-:-:S04]  /*24bf0*/  SHF.R.U32.HI R2, RZ, 0x5, R2 ;  /* 0x00000005ff027819 */ /* 0x004fc80000011602 */
[----:B------:R-:W-:-:S05]  /*24c00*/  LOP3.LUT R2, R2, 0x3, RZ, 0xc0, !PT ;  /* 0x0000000302027812 */ /* 0x000fca00078ec0ff */
[----:B------:R-:W-:-:S07]  /*24c10*/  IMAD.MOV.U32 R13, RZ, RZ, R2 ;  /* 0x000000ffff0d7224 */ /* 0x000fce00078e0002 */
[----:B01----:R-:W-:Y:S05]  /*24c20*/  WARPSYNC.COLLECTIVE R15, `(.L_x_3375) ;  /* 0x000000000f087348 */ /* 0x003fea0003c00000 */
[----:B------:R2:W3:Y:S02]  /*24c30*/  SHFL.IDX P6, R14, R13, R12, R11 ;  /* 0x0000000c0d0e7389 */ /* 0x0004e400000c000b */
[----:B0123--:R-:W-:Y:S01]  /*24c40*/  ENDCOLLECTIVE ;  /* 0x000000000000791b */ /* 0x00ffe20003800000 */
.L_x_3375:
[----:B------:R-:W-:Y:S05]  /*24c50*/  BSYNC B0 ;  /* 0x0000000000007941 */ /* 0x000fea0003800000 */
.L_x_3374:
[----:B------:R-:W-:Y:S05]  /*24c60*/  BRA `(.L_x_3376) ;  /* 0xffffffa800e07947 */ /* 0x000fea000383ffff */
.L_x_3180:
[----:B------:R-:W-:Y:S01]  /*24c70*/  BSSY B0, `(.L_x_3377) ;  /* 0x0000006000007945 */ /* 0x000fe20003800000 */
[----:B------:R-:W-:-:S07]  /*24c80*/  IMAD.MOV.U32 R15, RZ, RZ, -0x1 ;  /* 0xffffffffff0f7424 */ /* 0x000fce00078e00ff */
[----:B01----:R-:W-:Y:S05]  /*24c90*/  WARPSYNC.COLLECTIVE R15, `(.L_x_3378) ;  /* 0x000000000f0c7348 */ /* 0x003fea0003c00000 */
[----:B------:R-:W-:Y:S02]  /*24ca0*/  ELECT P6, UR62, PT ;  /* 0x00000000003e782f */ /* 0x000fe400038c0000 */
[----:B------:R-:W-:Y:S01]  /*24cb0*/  MOV R14, UR62 ;  /* 0x0000003e000e7c02 */ /* 0x000fe20008000f00 */
[----:B01----:R-:W-:Y:S10]  /*24cc0*/  ENDCOLLECTIVE ;  /* 0x000000000000791b */ /* 0x003ff40003800000 */
.L_x_3378:
[----:B------:R-:W-:Y:S05]  /*24cd0*/  BSYNC B0 ;  /* 0x0000000000007941 */ /* 0x000fea0003800000 */
.L_x_3377:
[----:B------:R-:W-:Y:S05]  /*24ce0*/  BRA `(.L_x_3379) ;  /* 0xffffffa800d47947 */ /* 0x000fea000383ffff */
.L_x_3182:
[----:B0-----:R0:W2:Y:S02]  /*24cf0*/  SYNCS.PHASECHK.TRANS64.TRYWAIT P1, [R5+URZ+0x22840], R0 ;  /* 0x02284000050075a7 */ /* 0x0010a4000802017f */
[----:B--2---:R-:W-:Y:S05]  /*24d00*/  @!P1 NANOSLEEP.SYNCS 0x989680 ;  /* 0x009896800000995d */ /* 0x004fea0003900000 */
[----:B------:R-:W2:Y:S02]  /*24d10*/  @!P1 SYNCS.PHASECHK.TRANS64 P1, [R5+URZ+0x22840], R0 ;  /* 0x02284000050095a7 */ /* 0x000ea4000802007f */
[----:B--2---:R-:W-:Y:S05]  /*24d20*/  @!P1 BRA `(.L_x_3182) ;  /* 0xfffffffc00f09947 */ /* 0x004fea000383ffff */
[----:B------:R-:W-:Y:S05]  /*24d30*/  BRA `(.L_x_3380) ;  /* 0xffffffa800f47947 */ /* 0x000fea000383ffff */
.L_x_3184:
[----:B--2---:R2:W3:Y:S02]  /*24d40*/  SYNCS.PHASECHK.TRANS64.TRYWAIT P1, [R25+URZ+0x22840], R2 ;  /* 0x02284002190075a7 */ /* 0x0044e4000802017f */
[----:B---3--:R-:W-:Y:S05]  /*24d50*/  @!P1 NANOSLEEP.SYNCS 0x989680 ;  /* 0x009896800000995d */ /* 0x008fea0003900000 */
[----:B------:R-:W3:Y:S02]  /*24d60*/  @!P1 SYNCS.PHASECHK.TRANS64 P1, [R25+URZ+0x22840], R2 ;  /* 0x02284002190095a7 */ /* 0x000ee4000802007f */
[----:B---3--:R-:W-:Y:S05]  /*24d70*/  @!P1 BRA `(.L_x_3184) ;  /* 0xfffffffc00f09947 */ /* 0x008fea000383ffff */
[----:B------:R-:W-:Y:S05]  /*24d80*/  BRA `(.L_x_3381) ;  /* 0xffffffac00007947 */ /* 0x000fea000383ffff */
.L_x_3186:
[----:B---3--:R3:W4:Y:S02]  /*24d90*/  SYNCS.PHASECHK.TRANS64.TRYWAIT P1, [R5+URZ+0x22860], R0 ;  /* 0x02286000050075a7 */ /* 0x008724000802017f */
[----:B----4-:R-:W-:Y:S05]  /*24da0*/  @!P1 NANOSLEEP.SYNCS 0x989680 ;  /* 0x009896800000995d */ /* 0x010fea0003900000 */
[----:B------:R-:W4:Y:S02]  /*24db0*/  @!P1 SYNCS.PHASECHK.TRANS64 P1, [R5+URZ+0x22860], R0 ;  /* 0x02286000050095a7 */ /* 0x000f24000802007f */
[----:B----4-:R-:W-:Y:S05]  /*24dc0*/  @!P1 BRA `(.L_x_3186) ;  /* 0xfffffffc00f09947 */ /* 0x010fea000383ffff */
[----:B------:R-:W-:Y:S05]  /*24dd0*/  BRA `(.L_x_3382) ;  /* 0xffffffa800fc7947 */ /* 0x000fea000383ffff */
.L_x_3383:
        /* <DEDUP_REMOVED lines=10> */
.L_x_6458:


//--------------------- .text._ZN7cutlass13device_kernelIN5flash11enable_sm90INS1_16FlashAttnFwdSm90INS1_25CollectiveMainloopFwdSm90ILi2EN4cute5tupleIJNS5_1CILi1EEES8_S8_EEENS6_IJNS7_ILi128EEENS7_ILi96EEENS7_ILi64EEEEEELi256ENS_6half_tEfNS_4arch4Sm90ELb0ELb1ELb0ELb1ELb1ELb0ELb1ELb1ELb0ELb1ELb0ELb0EEENS1_21CollectiveEpilogueFwdINS6_IJSA_NS7_ILi256EEESB_EEES9_SE_SG_Li256ELb1ELb1ELb0ELb0EEENS1_36VarlenDynamicPersistentTileSchedulerILi128ELi96ELi256ELi128ELb0ELb1ELb1ELb1ELb0ELb1EEEEEEEEEvNT_6ParamsE --------------------------
	.section	.text._ZN7cutlass13device_kernelIN5flash11enable_sm90INS1_16FlashAttnFwdSm90INS1_25CollectiveMainloopFwdSm90ILi2EN4cute5tupleIJNS5_1CILi1EEES8_S8_EEENS6_IJNS7_ILi128EEENS7_ILi96EEENS7_ILi64EEEEEELi256ENS_6half_tEfNS_4arch4Sm90ELb0ELb1ELb0ELb1ELb1ELb0ELb1ELb1ELb0ELb1ELb0ELb0EEENS1_21CollectiveEpilogueFwdINS6_IJSA_NS7_ILi256EEESB_EEES9_SE_SG_Li256ELb1ELb1ELb0ELb0EEENS1_36VarlenDynamicPersistentTileSchedulerILi128ELi96ELi256ELi128ELb0ELb1ELb1ELb1ELb0ELb1EEEEEEEEEvNT_6ParamsE,"ax",@progbits
	.align	128
.text._ZN7cutlass13device_kernelIN5flash11enable_sm90INS1_16FlashAttnFwdSm90INS1_25CollectiveMainloopFwdSm90ILi2EN4cute5tupleIJNS5_1CILi1EEES8_S8_EEENS6_IJNS7_ILi128EEENS7_ILi96EEENS7_ILi64EEEEEELi256ENS_6half_tEfNS_4arch4Sm90ELb0ELb1ELb0ELb1ELb1ELb0ELb1ELb1ELb0ELb1ELb0ELb0EEENS1_21CollectiveEpilogueFwdINS6_IJSA_NS7_ILi256EEESB_EEES9_SE_SG_Li256ELb1ELb1ELb0ELb0EEENS1_36VarlenDynamicPersistentTileSchedulerILi128ELi96ELi256ELi128ELb0ELb1ELb1ELb1ELb0ELb1EEEEEEEEEvNT_6ParamsE:
        .type           _ZN7cutlass13device_kernelIN5flash11enable_sm90INS1_16FlashAttnFwdSm90INS1_25CollectiveMainloopFwdSm90ILi2EN4cute5tupleIJNS5_1CILi1EEES8_S8_EEENS6_IJNS7_ILi128EEENS7_ILi96EEENS7_ILi64EEEEEELi256ENS_6half_tEfNS_4arch4Sm90ELb0ELb1ELb0ELb1ELb1ELb0ELb1ELb1ELb0ELb1ELb0ELb0EEENS1_21CollectiveEpilogueFwdINS6_IJSA_NS7_ILi256EEESB_EEES9_SE_SG_Li256ELb1ELb1ELb0ELb0EEENS1_36VarlenDynamicPersistentTileSchedulerILi128ELi96ELi256ELi128ELb0ELb1ELb1ELb1ELb0ELb1EEEEEEEEEvNT_6ParamsE,@function
        .size           _ZN7cutlass13device_kernelIN5flash11enable_sm90INS1_16FlashAttnFwdSm90INS1_25CollectiveMainloopFwdSm90ILi2EN4cute5tupleIJNS5_1CILi1EEES8_S8_EEENS6_IJNS7_ILi128EEENS7_ILi96EEENS7_ILi64EEEEEELi256ENS_6half_tEfNS_4arch4Sm90ELb0ELb1ELb0ELb1ELb1ELb0ELb1ELb1ELb0ELb1ELb0ELb0EEENS1_21CollectiveEpilogueFwdINS6_IJSA_NS7_ILi256EEESB_EEES9_SE_SG_Li256ELb1ELb1ELb0ELb0EEENS1_36VarlenDynamicPersistentTileSchedulerILi128ELi96ELi256ELi128ELb0ELb1ELb1ELb1ELb0ELb1EEEEEEEEEvNT_6ParamsE,(.L_x_6459 - _ZN7cutlass13device_kernelIN5flash11enable_sm90INS1_16FlashAttnFwdSm90INS1_25CollectiveMainloopFwdSm90ILi2EN4cute5tupleIJNS5_1CILi1EEES8_S8_EEENS6_IJNS7_ILi128EEENS7_ILi96EEENS7_ILi64EEEEEELi256ENS_6half_tEfNS_4arch4Sm90ELb0ELb1ELb0ELb1ELb1ELb0ELb1ELb1ELb0ELb1ELb0ELb0EEENS1_21CollectiveEpilogueFwdINS6_IJSA_NS7_ILi256EEESB_EEES9_SE_SG_Li256ELb1ELb1ELb0ELb0EEENS1_36VarlenDynamicPersistentTileSchedulerILi128ELi96ELi256ELi128ELb0ELb1ELb1ELb1ELb0ELb1EEEEEEEEEvNT_6ParamsE)
        .other          _ZN7cutlass13device_kernelIN5flash11enable_sm90INS1_16FlashAttnFwdSm90INS1_25CollectiveMainloopFwdSm90ILi2EN4cute5tupleIJNS5_1CILi1EEES8_S8_EEENS6_IJNS7_ILi128EEENS7_ILi96EEENS7_ILi64EEEEEELi256ENS_6half_tEfNS_4arch4Sm90ELb0ELb1ELb0ELb1ELb1ELb0ELb1ELb1ELb0ELb1ELb0ELb0EEENS1_21CollectiveEpilogueFwdINS6_IJSA_NS7_ILi256EEESB_EEES9_SE_SG_Li256ELb1ELb1ELb0ELb0EEENS1_36VarlenDynamicPersistentTileSchedulerILi128ELi96ELi256ELi128ELb0ELb1ELb1ELb1ELb0ELb1EEEEEEEEEvNT_6ParamsE,@"STO_CUDA_ENTRY STV_DEFAULT"
_ZN7cutlass13device_kernelIN5flash11enable_sm90INS1_16FlashAttnFwdSm90INS1_25CollectiveMainloopFwdSm90ILi2EN4cute5tupleIJNS5_1CILi1EEES8_S8_EEENS6_IJNS7_ILi128EEENS7_ILi96EEENS7_ILi64EEEEEELi256ENS_6half_tEfNS_4arch4Sm90ELb0ELb1ELb0ELb1ELb1ELb0ELb1ELb1ELb0ELb1ELb0ELb0EEENS1_21CollectiveEpilogueFwdINS6_IJSA_NS7_ILi256EEESB_EEES9_SE_SG_Li256ELb1ELb1ELb0ELb0EEENS1_36VarlenDynamicPersistentTileSchedulerILi128ELi96ELi256ELi128ELb0ELb1ELb1ELb1ELb0ELb1EEEEEEEEEvNT_6ParamsE:
        /* <DEDUP_REMOVED lines=47> */
.L_x_3384:
        /* <DEDUP_REMOVED lines=22> */
.L_x_3385:
        /* <DEDUP_REMOVED lines=18> */
.L_x_3386:
        /* <DEDUP_REMOVED lines=22> */
.L_x_3387:
        /* <DEDUP_REMOVED lines=23> */
.L_x_3388:
        /* <DEDUP_REMOVED lines=16> */
.L_x_3390:
[----:B------:R-:W-:-:S08]  /*0940*/  NOP ;  /* 0x0000000000007918 */ /* 0x000fd00000000000 */
[----:B------:R-:W1:Y:S02]  /*0950*/  USETMAXREG.TRY_ALLOC.CTAPOOL UP0, 0xe8 ;  /* 0x000000e8000079c8 */ /* 0x000e640008000600 */
[----:B-1----:R-:W-:-:S13]  /*0960*/  PLOP3.LUT P0, PT, PT, PT, UP0, 0x80, 0x0 ;  /* 0x000000000000781c */ /* 0x002fda0003f0f008 */
[----:B------:R-:W-:Y:S05]  /*0970*/  @!P0 BRA `(.L_x_3390) ;  /* 0xfffffffc00f08947 */ /* 0x000fea000383ffff */
[----:B------:R-:W-:Y:S01]  /*0980*/  ISETP.NE.AND P0, PT, R28, 0x1, PT ;  /* 0x000000011c00780c */ /* 0x000fe20003f05270 */
[----:B------:R-:W1:Y:S08]  /*0990*/  S2UR UR13, SR_CgaCtaId ;  /* 0x00000000000d79c3 */ /* 0x000e700000008800 */
[----:B------:R-:W-:Y:S06]  /*09a0*/  BAR.ARV 0x8, 0x180 ;  /* 0x0206000000007b1d */ /* 0x000fec0000002000 */
[----:B------:R-:W-:Y:S01]  /*09b0*/  UMOV UR42, 0x400 ;  /* 0x00000400002a7882 */ /* 0x000fe20000000000 */
[----:B------:R-:W-:Y:S01]  /*09c0*/  ULDC UR4, c[0x0][0xd3c] ;  /* 0x00034f0000047ab9 */ /* 0x000fe20000000800 */
[----:B------:R-:W-:Y:S08]  /*09d0*/  @!P0 BAR.ARV 0x9, 0x100 ;  /* 0x0244000000008b1d */ /* 0x000ff00000002000 */
[----:B------:R-:W-:Y:S01]  /*09e0*/  BAR.SYNC.DEFER_BLOCKING 0x5, 0x180 ;  /* 0x0146000000007b1d */ /* 0x000fe20000010000 */
[----:B------:R-:W-:-:S02]  /*09f0*/  IADD3 R212, P1, R16, 0x1f0, RZ ;  /* 0x000001f010d47810 */ /* 0x000fc40007f3e0ff */
[----:B------:R-:W-:Y:S01]  /*0a00*/  IADD3 R214, P2, R16, 0x1fc, RZ ;  /* 0x000001fc10d67810 */ /* 0x000fe20007f5e0ff */
[----:B-1----:R-:W-:Y:S02]  /*0a10*/  ULEA UR42, UR13, UR42, 0x18 ;  /* 0x0000002a0d2a7291 */ /* 0x002fe4000f8ec03f */
[--C-:B------:R-:W-:Y:S01]  /*0a20*/  IMAD.X R211, RZ, RZ, R17.reuse, P1 ;  /* 0x000000ffffd37224 */ /* 0x100fe200008e0611 */
[----:B------:R-:W-:Y:S01]  /*0a30*/  STL.64 [R1+0x1f0], RZ ;  /* 0x0001f0ff01007387 */ /* 0x000fe20000100a00 */
[----:B------:R-:W-:-:S03]  /*0a40*/  IMAD.X R213, RZ, RZ, R17, P2 ;  /* 0x000000ffffd57224 */ /* 0x000fc600010e0611 */
[----:B------:R-:W-:Y:S04]  /*0a50*/  STL [R1+0x1f8], RZ ;  /* 0x0001f8ff01007387 */ /* 0x000fe80000100800 */
[----:B------:R-:W-:Y:S04]  /*0a60*/  STL [R1+0x1fc], RZ ;  /* 0x0001fcff01007387 */ /* 0x000fe80000100800 */
[----:B------:R-:W1:Y:S01]  /*0a70*/  LDS.128 R12, [UR42+0x324d0] ;  /* 0x0324d02aff0c7984 */ /* 0x000e620008000c00 */
[----:B------:R-:W-:Y:S06]  /*0a80*/  BAR.ARV 0x4, 0x180 ;  /* 0x0106000000007b1d */ /* 0x000fec0000002000 */
[----:B-1----:R-:W-:-:S13]  /*0a90*/  ISETP.GE.AND P0, PT, R15, UR4, PT ;  /* 0x000000040f007c0c */ /* 0x002fda000bf06270 */
[----:B------:R-:W-:Y:S05]  /*0aa0*/  @P0 EXIT ;  /* 0x000000000000094d */ /* 0x000fea0003800000 */
[----:B------:R-:W1:Y:S01]  /*0ab0*/  S2R R0, SR_TID.X ;  /* 0x0000000000007919 */ /* 0x000e620000002100 */
[----:B------:R-:W2:Y:S01]  /*0ac0*/  S2UR UR4, SR_SWINHI ;  /* 0x00000000000479c3 */ /* 0x000ea20000002f00 */
[----:B------:R-:W-:Y:S01]  /*0ad0*/  IMAD.MOV.U32 R197, RZ, RZ, 0x2 ;  /* 0x00000002ffc57424 */ /* 0x000fe200078e00ff */
[----:B------:R-:W-:Y:S01]  /*0ae0*/  R2UR UR12, R13 ;  /* 0x000000000d0c72ca */ /* 0x000fe200000e0000 */
[----:B------:R-:W-:Y:S01]  /*0af0*/  VIADD R207, R28, 0x8 ;  /* 0x000000081ccf7836 */ /* 0x000fe20000000000 */
[----:B------:R-:W-:Y:S02]  /*0b00*/  R2UR UR5, R15 ;  /* 0x000000000f0572ca */ /* 0x000fe400000e0000 */
[----:B------:R-:W-:Y:S02]  /*0b10*/  R2UR UR6, R14 ;  /* 0x000000000e0672ca */ /* 0x000fe400000e0000 */
[----:B------:R-:W-:Y:S01]  /*0b20*/  IADD3 R206, -R28, 0xb, RZ ;  /* 0x0000000b1cce7810 */ /* 0x000fe20007ffe1ff */
[----:B------:R-:W-:Y:S01]  /*0b30*/  UMOV UR58, UR42 ;  /* 0x0000002a003a7c82 */ /* 0x000fe20008000000 */
[----:B--2---:R-:W-:Y:S01]  /*0b40*/  UMOV UR59, UR4 ;  /* 0x00000004003b7c82 */ /* 0x004fe20008000000 */
[----:B-1----:R-:W-:-:S05]  /*0b50*/  VIADD R203, R0, 0xffffff80 ;  /* 0xffffff8000cb7836 */ /* 0x002fca0000000000 */
[----:B------:R-:W-:-:S04]  /*0b60*/  SHF.R.S32.HI R0, RZ, 0x1f, R203 ;  /* 0x0000001fff007819 */ /* 0x000fc800000114cb */
[CC--:B------:R-:W-:Y:S02]  /*0b70*/  LEA.HI R30, R0.reuse, R203.reuse, RZ, 0x7 ;  /* 0x000000cb001e7211 */ /* 0x0c0fe400078f38ff */
[-C--:B0-----:R-:W-:Y:S02]  /*0b80*/  LEA.HI R2, R0, R203.reuse, RZ, 0x4 ;  /* 0x000000cb00027211 */ /* 0x081fe400078f20ff */
[----:B------:R-:W-:Y:S02]  /*0b90*/  LOP3.LUT R210, R30, 0xffffff80, RZ, 0xc0, !PT ;  /* 0xffffff801ed27812 */ /* 0x000fe400078ec0ff */
[CC--:B------:R-:W-:Y:S02]  /*0ba0*/  LEA.HI R4, R0.reuse, R203.reuse, RZ, 0x5 ;  /* 0x000000cb00047211 */ /* 0x0c0fe400078f28ff */
[----:B------:R-:W-:Y:S01]  /*0bb0*/  SHF.R.S32.HI R7, RZ, 0x4, R2 ;  /* 0x00000004ff077819 */ /* 0x000fe20000011402 */
[----:B------:R-:W-:Y:S01]  /*0bc0*/  IMAD.IADD R210, R203, 0x1, -R210 ;  /* 0x00000001cbd27824 */ /* 0x000fe200078e0ad2 */
[----:B------:R-:W-:Y:S01]  /*0bd0*/  LEA.HI R8, R0, R203, RZ, 0x2 ;  /* 0x000000cb00087211 */ /* 0x000fe200078f10ff */
[----:B------:R-:W-:Y:S01]  /*0be0*/  IMAD.SHL.U32 R5, R4, 0x20, RZ ;  /* 0x0000002004057824 */ /* 0x000fe200078e00ff */
[----:B------:R-:W-:-:S02]  /*0bf0*/  LOP3.LUT R4, R2, 0x3fffff0, RZ, 0xc0, !PT ;  /* 0x03fffff002047812 */ /* 0x000fc400078ec0ff */
[----:B------:R-:W-:Y:S02]  /*0c00*/  SHF.R.S32.HI R3, RZ, 0x1f, R210 ;  /* 0x0000001fff037819 */ /* 0x000fe400000114d2 */
[----:B------:R-:W-:Y:S01]  /*0c10*/  LEA.HI R2, R2, R7, RZ, 0x1 ;  /* 0x0000000702027211 */ /* 0x000fe200078f08ff */
[----:B------:R-:W-:Y:S01]  /*0c20*/  IMAD.IADD R4, R203, 0x1, -R4 ;  /* 0x00000001cb047824 */ /* 0x000fe200078e0a04 */
[----:B------:R-:W-:Y:S02]  /*0c30*/  LEA.HI R29, R3, R210, RZ, 0x2 ;  /* 0x000000d2031d7211 */ /* 0x000fe400078f10ff */
[----:B------:R-:W-:Y:S02]  /*0c40*/  LOP3.LUT R9, R5, 0xfffffc00, RZ, 0xc0, !PT ;  /* 0xfffffc0005097812 */ /* 0x000fe400078ec0ff */
[----:B------:R-:W-:Y:S02]  /*0c50*/  LOP3.LUT R6, R2, 0x1ffffffe, RZ, 0xc0, !PT ;  /* 0x1ffffffe02067812 */ /* 0x000fe400078ec0ff */
[----:B------:R-:W-:Y:S01]  /*0c60*/  SHF.R.S32.HI R2, RZ, 0x2, R29 ;  /* 0x00000002ff027819 */ /* 0x000fe2000001141d */
[----:B------:R-:W-:Y:S01]  /*0c70*/  IMAD R9, R4, 0x40, R9 ;  /* 0x0000004004097824 */ /* 0x000fe200078e0209 */
[----:B------:R-:W-:Y:S01]  /*0c80*/  SHF.R.S32.HI R5, RZ, 0x1f, R29 ;  /* 0x0000001fff057819 */ /* 0x000fe2000001141d */
[----:B------:R-:W-:Y:S01]  /*0c90*/  IMAD.IADD R6, R7, 0x1, -R6 ;  /* 0x0000000107067824 */ /* 0x000fe200078e0a06 */
[----:B------:R-:W-:-:S02]  /*0ca0*/  LOP3.LUT R8, R8, 0xfffffffc, RZ, 0xc0, !PT ;  /* 0xfffffffc08087812 */ /* 0x000fc400078ec0ff */
[----:B------:R-:W-:Y:S01]  /*0cb0*/  LEA.HI R5, R5, R2, RZ, 0x3 ;  /* 0x0000000205057211 */ /* 0x000fe200078f18ff */
[----:B------:R-:W-:Y:S01]  /*0cc0*/  IMAD R6, R6, 0x8, R9 ;  /* 0x0000000806067824 */ /* 0x000fe200078e0209 */
[----:B------:R-:W-:Y:S01]  /*0cd0*/  LEA.HI R3, R3, R210, RZ, 0x5 ;  /* 0x000000d203037211 */ /* 0x000fe200078f28ff */
[----:B------:R-:W-:Y:S01]  /*0ce0*/  IMAD.IADD R8, R203, 0x1, -R8 ;  /* 0x00000001cb087824 */ /* 0x000fe200078e0a08 */
[----:B------:R-:W-:Y:S01]  /*0cf0*/  LOP3.LUT R5, R5, 0xfffffff8, RZ, 0xc0, !PT ;  /* 0xfffffff805057812 */ /* 0x000fe200078ec0ff */
[----:B------:R-:W-:Y:S01]  /*0d00*/  IMAD.WIDE R196, R6, R197, UR58 ;  /* 0x0000003a06c47e25 */ /* 0x000fe2000f8e02c5 */
[----:B------:R-:W-:Y:S02]  /*0d10*/  SHF.R.S32.HI R3, RZ, 0x5, R3 ;  /* 0x00000005ff037819 */ /* 0x000fe40000011403 */
[----:B------:R-:W-:Y:S01]  /*0d20*/  LEA.HI R4, R8, R8, RZ, 0x1 ;  /* 0x0000000808047211 */ /* 0x000fe200078f08ff */
[----:B------:R-:W-:Y:S01]  /*0d30*/  IMAD.IADD R2, R2, 0x1, -R5 ;  /* 0x0000000102027824 */ /* 0x000fe200078e0a05 */
[----:B------:R-:W-:-:S02]  /*0d40*/  IADD3 R9, P5, R196, 0x4000, RZ ;  /* 0x00004000c4097810 */ /* 0x000fc40007fbe0ff */
[----:B------:R-:W-:Y:S01]  /*0d50*/  LOP3.LUT R5, R4, 0x1ffffffe, RZ, 0xc0, !PT ;  /* 0x1ffffffe04057812 */ /* 0x000fe200078ec0ff */
[----:B------:R-:W-:Y:S01]  /*0d60*/  IMAD R31, R3, 0x10, R2 ;  /* 0x00000010031f7824 */ /* 0x000fe200078e0202 */
[C---:B------:R-:W-:Y:S02]  /*0d70*/  IADD3 R3, P3, R196.reuse, 0x20, RZ ;  /* 0x00000020c4037810 */ /* 0x040fe40007f7e0ff */
[----:B------:R-:W-:Y:S01]  /*0d80*/  IADD3 R13, P0, R196, 0x4040, RZ ;  /* 0x00004040c40d7810 */ /* 0x000fe20007f1e0ff */
[----:B------:R-:W-:Y:S01]  /*0d90*/  IMAD.IADD R33, R8, 0x1, -R5 ;  /* 0x0000000108217824 */ /* 0x000fe200078e0a05 */
[----:B------:R-:W-:Y:S02]  /*0da0*/  LOP3.LUT R2, R3, 0x380, RZ, 0xc0, !PT ;  /* 0x0000038003027812 */ /* 0x000fe400078ec0ff */
[----:B------:R-:W-:Y:S02]  /*0db0*/  LOP3.LUT R8, R9, 0x380, RZ, 0xc0, !PT ;  /* 0x0000038009087812 */ /* 0x000fe400078ec0ff */
[----:B------:R-:W-:-:S02]  /*0dc0*/  SHF.R.U64 R2, R2, 0x3, RZ ;  /* 0x0000000302027819 */ /* 0x000fc400000012ff */
[----:B------:R-:W-:Y:S02]  /*0dd0*/  IADD3 R7, P6, R196, 0x60, RZ ;  /* 0x00000060c4077810 */ /* 0x000fe40007fde0ff */
[----:B------:R-:W-:Y:S01]  /*0de0*/  LOP3.LUT R2, R2, R3, RZ, 0x3c, !PT ;  /* 0x0000000302027212 */ /* 0x000fe200078e3cff */
[----:B------:R-:W-:Y:S01]  /*0df0*/  IMAD.X R3, RZ, RZ, R197, P3 ;  /* 0x000000ffff037224 */ /* 0x000fe200018e06c5 */
[----:B------:R-:W-:Y:S02]  /*0e00*/  SHF.R.U64 R8, R8, 0x3, RZ ;  /* 0x0000000308087819 */ /* 0x000fe400000012ff */
[----:B------:R-:W-:Y:S02]  /*0e10*/  LOP3.LUT R12, R13, 0x380, RZ, 0xc0, !PT ;  /* 0x000003800d0c7812 */ /* 0x000fe400078ec0ff */
[----:B------:R-:W-:Y:S02]  /*0e20*/  SHF.R.S32.HI R217, RZ, 0x7, R30 ;  /* 0x00000007ffd97819 */ /* 0x000fe4000001141e */
[----:B------:R-:W-:-:S02]  /*0e30*/  LOP3.LUT R6, R7, 0x380, RZ, 0xc0, !PT ;  /* 0x0000038007067812 */ /* 0x000fc400078ec0ff */
[----:B------:R-:W-:Y:S01]  /*0e40*/  LOP3.LUT R8, R8, R9, RZ, 0x3c, !PT ;  /* 0x0000000908087212 */ /* 0x000fe200078e3cff */
[----:B------:R-:W-:Y:S01]  /*0e50*/  IMAD.X R9, RZ, RZ, R197, P5 ;  /* 0x000000ffff097224 */ /* 0x000fe200028e06c5 */
[----:B------:R-:W-:Y:S02]  /*0e60*/  MOV R2, R2 ;  /* 0x0000000200027202 */ /* 0x000fe40000000f00 */
[C---:B------:R-:W-:Y:S02]  /*0e70*/  IADD3 R5, P2, R196.reuse, 0x40, RZ ;  /* 0x00000040c4057810 */ /* 0x040fe40007f5e0ff */
[----:B------:R-:W-:Y:S01]  /*0e80*/  IADD3 R11, P1, R196, 0x4020, RZ ;  /* 0x00004020c40b7810 */ /* 0x000fe20007f3e0ff */
[----:B------:R0:W-:Y:S01]  /*0e90*/  STL [R1+0x454], R2 ;  /* 0x0004540201007387 */ /* 0x0001e20000100800 */
[----:B------:R-:W-:Y:S02]  /*0ea0*/  SHF.R.U64 R12, R12, 0x3, RZ ;  /* 0x000000030c0c7819 */ /* 0x000fe400000012ff */
[----:B------:R-:W-:-:S02]  /*0eb0*/  LEA.HI R30, R30, R217, RZ, 0x1 ;  /* 0x000000d91e1e7211 */ /* 0x000fc400078f08ff */
[----:B------:R-:W-:Y:S02]  /*0ec0*/  SHF.R.U64 R6, R6, 0x3, RZ ;  /* 0x0000000306067819 */ /* 0x000fe400000012ff */
[----:B------:R-:W-:Y:S02]  /*0ed0*/  LOP3.LUT R4, R5, 0x380, RZ, 0xc0, !PT ;  /* 0x0000038005047812 */ /* 0x000fe400078ec0ff */
[----:B------:R-:W-:Y:S02]  /*0ee0*/  LOP3.LUT R10, R11, 0x380, RZ, 0xc0, !PT ;  /* 0x000003800b0a7812 */ /* 0x000fe400078ec0ff */
[----:B------:R-:W-:Y:S01]  /*0ef0*/  LOP3.LUT R12, R12, R13, RZ, 0x3c, !PT ;  /* 0x0000000d0c0c7212 */ /* 0x000fe200078e3cff */
[----:B------:R-:W-:Y:S01]  /*0f00*/  IMAD.X R13, RZ, RZ, R197, P0 ;  /* 0x000000ffff0d7224 */ /* 0x000fe200000e06c5 */
[----:B0-----:R-:W-:Y:S02]  /*0f10*/  MOV R2, R8 ;  /* 0x0000000800027202 */ /* 0x001fe40000000f00 */
[----:B------:R-:W-:-:S02]  /*0f20*/  LOP3.LUT R30, R30, 0x3fffffe, RZ, 0xc0, !PT ;  /* 0x03fffffe1e1e7812 */ /* 0x000fc400078ec0ff */
[----:B------:R-:W-:Y:S01]  /*0f30*/  LOP3.LUT R6, R6, R7, RZ, 0x3c, !PT ;  /* 0x0000000706067212 */ /* 0x000fe200078e3cff */
[--C-:B------:R-:W-:Y:S01]  /*0f40*/  IMAD.X R7, RZ, RZ, R197.reuse, P6 ;  /* 0x000000ffff077224 */ /* 0x100fe200030e06c5 */
[----:B------:R-:W-:Y:S01]  /*0f50*/  SHF.R.U64 R4, R4, 0x3, RZ ;  /* 0x0000000304047819 */ /* 0x000fe200000012ff */
[----:B------:R0:W-:Y:S01]  /*0f60*/  STL [R1+0x448], R2 ;  /* 0x0004480201007387 */ /* 0x0001e20000100800 */
[----:B------:R-:W-:Y:S01]  /*0f70*/  SHF.R.U64 R10, R10, 0x3, RZ ;  /* 0x000000030a0a7819 */ /* 0x000fe200000012ff */
[----:B------:R-:W-:Y:S01]  /*0f80*/  IMAD.IADD R30, R217, 0x1, -R30 ;  /* 0x00000001d91e7824 */ /* 0x000fe200078e0a1e */
[----:B------:R-:W-:Y:S01]  /*0f90*/  LOP3.LUT R4, R4, R5, RZ, 0x3c, !PT ;  /* 0x0000000504047212 */ /* 0x000fe200078e3cff */
[--C-:B------:R-:W-:Y:S01]  /*0fa0*/  IMAD.X R5, RZ, RZ, R197.reuse, P2 ;  /* 0x000000ffff057224 */ /* 0x100fe200010e06c5 */
[----:B------:R-:W-:Y:S01]  /*0fb0*/  LOP3.LUT R10, R10, R11, RZ, 0x3c, !PT ;  /* 0x0000000b0a0a7212 */ /* 0x000fe200078e3cff */
[----:B------:R-:W-:Y:S01]  /*0fc0*/  IMAD.X R11, RZ, RZ, R197, P1 ;  /* 0x000000ffff0b7224 */ /* 0x000fe200008e06c5 */
[----:B------:R-:W-:Y:S01]  /*0fd0*/  MOV R3, R6 ;  /* 0x0000000600037202 */ /* 0x000fe20000000f00 */
[----:B------:R-:W-:Y:S01]  /*0fe0*/  IMAD R204, R30, 0x40, R31 ;  /* 0x000000401ecc7824 */ /* 0x000fe200078e021f */
[----:B------:R-:W-:-:S02]  /*0ff0*/  LEA.HI R0, R0, R203, RZ, 0x3 ;  /* 0x000000cb00007211 */ /* 0x000fc400078f18ff */
[----:B0-----:R-:W-:Y:S01]  /*1000*/  MOV R2, R12 ;  /* 0x0000000c00027202 */ /* 0x001fe20000000f00 */
[----:B------:R0:W-:Y:S01]  /*1010*/  STL [R1+0x44c], R3 ;  /* 0x00044c0301007387 */ /* 0x0001e20000100800 */
[----:B------:R-:W-:Y:S02]  /*1020*/  SHF.R.S32.HI R208, RZ, 0x3, R0 ;  /* 0x00000003ffd07819 */ /* 0x000fe40000011400 */
[----:B------:R-:W-:Y:S01]  /*1030*/  MOV R4, R4 ;  /* 0x0000000400047202 */ /* 0x000fe20000000f00 */
[----:B------:R1:W-:Y:S01]  /*1040*/  STL [R1+0x440], R2 ;  /* 0x0004400201007387 */ /* 0x0003e20000100800 */
[C---:B------:R-:W-:Y:S02]  /*1050*/  IADD3 R19, P2, R196.reuse, 0x8020, RZ ;  /* 0x00008020c4137810 */ /* 0x040fe40007f5e0ff */
[----:B------:R-:W-:Y:S01]  /*1060*/  IADD3 R27, P1, R196, 0xc060, RZ ;  /* 0x0000c060c41b7810 */ /* 0x000fe20007f3e0ff */
[----:B------:R2:W-:Y:S01]  /*1070*/  STL [R1+0x450], R4 ;  /* 0x0004500401007387 */ /* 0x0005e20000100800 */
[----:B------:R-:W-:-:S02]  /*1080*/  LOP3.LUT R18, R19, 0x380, RZ, 0xc0, !PT ;  /* 0x0000038013127812 */ /* 0x000fc400078ec0ff */
[----:B0-----:R-:W-:Y:S02]  /*1090*/  MOV R3, R10 ;  /* 0x0000000a00037202 */ /* 0x001fe40000000f00 */
[----:B------:R-:W-:Y:S02]  /*10a0*/  IADD3 R15, P4, R196, 0x4060, RZ ;  /* 0x00004060c40f7810 */ /* 0x000fe40007f9e0ff */
[----:B-1----:R-:W-:Y:S01]  /*10b0*/  LOP3.LUT R2, R0, 0xfffffff8, RZ, 0xc0, !PT ;  /* 0xfffffff800027812 */ /* 0x002fe200078ec0ff */
[----:B------:R-:W-:Y:S01]  /*10c0*/  IMAD R0, R33, 0x8, R204 ;  /* 0x0000000821007824 */ /* 0x000fe200078e02cc */
[----:B------:R2:W-:Y:S01]  /*10d0*/  STL [R1+0x444], R3 ;  /* 0x0004440301007387 */ /* 0x0005e20000100800 */
[C---:B------:R-:W-:Y:S02]  /*10e0*/  IADD3 R223, P3, R196.reuse, 0x8000, RZ ;  /* 0x00008000c4df7810 */ /* 0x040fe40007f7e0ff */
[C---:B------:R-:W-:Y:S01]  /*10f0*/  IADD3 R21, P6, R196.reuse, 0x8040, RZ ;  /* 0x00008040c4157810 */ /* 0x040fe20007fde0ff */
[----:B------:R2:W-:Y:S01]  /*1100*/  STL [R1+0x458], R0 ;  /* 0x0004580001007387 */ /* 0x0005e20000100800 */
[----:B------:R-:W-:Y:S01]  /*1110*/  IADD3 R25, P5, R196, 0x8060, RZ ;  /* 0x00008060c4197810 */ /* 0x000fe20007fbe0ff */
[----:B------:R-:W-:Y:S01]  /*1120*/  IMAD.IADD R209, R203, 0x1, -R2 ;  /* 0x00000001cbd17824 */ /* 0x000fe200078e0a02 */
[----:B------:R-:W-:-:S02]  /*1130*/  SHF.R.U64 R18, R18, 0x3, RZ ;  /* 0x0000000312127819 */ /* 0x000fc400000012ff */
[----:B------:R-:W-:Y:S01]  /*1140*/  LOP3.LUT R26, R27, 0x380, RZ, 0xc0, !PT ;  /* 0x000003801b1a7812 */ /* 0x000fe200078ec0ff */
[----:B------:R-:W-:Y:S01]  /*1150*/  IMAD.SHL.U32 R189, R209, 0x8, RZ ;  /* 0x00000008d1bd7824 */ /* 0x000fe200078e00ff */
[----:B------:R-:W-:Y:S01]  /*1160*/  LOP3.LUT R14, R15, 0x380, RZ, 0xc0, !PT ;  /* 0x000003800f0e7812 */ /* 0x000fe200078ec0ff */
[----:B------:R-:W-:Y:S01]  /*1170*/  IMAD R209, R209, 0x20, R208 ;  /* 0x00000020d1d17824 */ /* 0x000fe200078e02d0 */
[----:B------:R-:W-:Y:S01]  /*1180*/  LOP3.LUT R222, R223, 0x380, RZ, 0xc0, !PT ;  /* 0x00000380dfde7812 */ /* 0x000fe200078ec0ff */
[----:B------:R-:W-:Y:S01]  /*1190*/  VIADD R191, R189, 0x40 ;  /* 0x00000040bdbf7836 */ /* 0x000fe20000000000 */
[----:B------:R-:W-:Y:S01]  /*11a0*/  LOP3.LUT R20, R21, 0x380, RZ, 0xc0, !PT ;  /* 0x0000038015147812 */ /* 0x000fe200078ec0ff */
[----:B------:R-:W-:Y:S01]  /*11b0*/  VIADD R190, R189, 0x80 ;  /* 0x00000080bdbe7836 */ /* 0x000fe20000000000 */
[----:B------:R-:W-:Y:S01]  /*11c0*/  LOP3.LUT R24, R25, 0x380, RZ, 0xc0, !PT ;  /* 0x0000038019187812 */ /* 0x000fe200078ec0ff */
[----:B------:R-:W-:Y:S01]  /*11d0*/  VIADD R192, R189, 0xc0 ;  /* 0x000000c0bdc07836 */ /* 0x000fe20000000000 */
[----:B------:R-:W-:Y:S01]  /*11e0*/  LOP3.LUT R18, R18, R19, RZ, 0x3c, !PT ;  /* 0x0000001312127212 */ /* 0x000fe200078e3cff */
[----:B------:R-:W-:Y:S01]  /*11f0*/  IMAD.X R19, RZ, RZ, R197, P2 ;  /* 0x000000ffff137224 */ /* 0x000fe200010e06c5 */
[----:B------:R-:W-:-:S02]  /*1200*/  SHF.R.U64 R26, R26, 0x3, RZ ;  /* 0x000000031a1a7819 */ /* 0x000fc400000012ff */
[----:B------:R-:W-:Y:S02]  /*1210*/  SHF.R.U64 R14, R14, 0x3, RZ ;  /* 0x000000030e0e7819 */ /* 0x000fe400000012ff */
[----:B------:R-:W-:Y:S02]  /*1220*/  SHF.R.U64 R222, R222, 0x3, RZ ;  /* 0x00000003dede7819 */ /* 0x000fe400000012ff */
        /* <DEDUP_REMOVED lines=13> */
[----:B------:R-:W-:Y:S01]  /*1300*/  MOV R221, R18 ;  /* 0x0000001200dd7202 */ /* 0x000fe20000000f00 */
[----:B------:R-:W-:Y:S01]  /*1310*/  IMAD.IADD R29, R210, 0x1, -R29 ;  /* 0x00000001d21d7824 */ /* 0x000fe200078e0a1d */
[----:B------:R-:W-:-:S02]  /*1320*/  IADD3 R181, P0, R16, 0x50, RZ ;  /* 0x0000005010b57810 */ /* 0x000fc40007f1e0ff */
[C---:B------:R-:W-:Y:S01]  /*1330*/  IADD3 R18, P1, R16.reuse, 0x11c, RZ ;  /* 0x0000011c10127810 */ /* 0x040fe20007f3e0ff */
[----:B------:R-:W-:Y:S01]  /*1340*/  IMAD.SHL.U32 R205, R29, 0x2, RZ ;  /* 0x000000021dcd7824 */ /* 0x000fe200078e00ff */
[----:B------:R-:W-:Y:S01]  /*1350*/  IADD3 R216, P2, R16, 0x200, RZ ;  /* 0x0000020010d87810 */ /* 0x000fe20007f5e0ff */
[--C-:B------:R-:W-:Y:S01]  /*1360*/  IMAD.X R195, RZ, RZ, R17.reuse, P0 ;  /* 0x000000ffffc37224 */ /* 0x100fe200000e0611 */
[----:B------:R-:W-:Y:S01]  /*1370*/  MOV R229, R14 ;  /* 0x0000000e00e57202 */ /* 0x000fe20000000f00 */
[--C-:B------:R-:W-:Y:S01]  /*1380*/  IMAD.X R157, RZ, RZ, R17.reuse, P1 ;  /* 0x000000ffff9d7224 */ /* 0x100fe200008e0611 */
[----:B------:R-:W-:Y:S01]  /*1390*/  MOV R222, R222 ;  /* 0x000000de00de7202 */ /* 0x000fe20000000f00 */
[----:B------:R-:W-:Y:S01]  /*13a0*/  IMAD.X R215, RZ, RZ, R17, P2 ;  /* 0x000000ffffd77224 */ /* 0x000fe200010e0611 */
[----:B------:R-:W-:Y:S02]  /*13b0*/  MOV R220, R20 ;  /* 0x0000001400dc7202 */ /* 0x000fe40000000f00 */
[----:B------:R-:W-:-:S02]  /*13c0*/  MOV R219, R24 ;  /* 0x0000001800db7202 */ /* 0x000fc40000000f00 */
[----:B------:R-:W-:Y:S02]  /*13d0*/  MOV R218, R26 ;  /* 0x0000001a00da7202 */ /* 0x000fe40000000f00 */
[----:B------:R-:W-:Y:S02]  /*13e0*/  SHF.R.S32.HI R201, RZ, 0x1f, R189 ;  /* 0x0000001fffc97819 */ /* 0x000fe400000114bd */
[----:B------:R-:W-:Y:S02]  /*13f0*/  SHF.R.S32.HI R200, RZ, 0x1f, R191 ;  /* 0x0000001fffc87819 */ /* 0x000fe400000114bf */
[----:B------:R-:W-:Y:S02]  /*1400*/  SHF.R.S32.HI R199, RZ, 0x1f, R190 ;  /* 0x0000001fffc77819 */ /* 0x000fe400000114be */
[----:B--2---:R-:W-:-:S07]  /*1410*/  SHF.R.S32.HI R198, RZ, 0x1f, R192 ;  /* 0x0000001fffc67819 */ /* 0x004fce00000114c0 */
.L_x_3523:
[----:B------:R-:W-:Y:S01]  /*1420*/  ULDC.64 UR8, c[0x0][0xb20] ;  /* 0x0002c80000087ab9 */ /* 0x000fe20000000a00 */
[----:B------:R-:W-:Y:S01]  /*1430*/  ULDC UR7, c[0x0][0x424] ;  /* 0x0001090000077ab9 */ /* 0x000fe20000000800 */
        /* <DEDUP_REMOVED lines=11> */
[----:B012---:R-:W-:Y:S02]  /*14f0*/  IMAD.U32 R2, RZ, RZ, UR8 ;  /* 0x00000008ff027e24 */ /* 0x007fe4000f8e00ff */
[----:B------:R-:W-:Y:S01]  /*1500*/  IMAD.U32 R3, RZ, RZ, UR9 ;  /* 0x00000009ff037e24 */ /* 0x000fe2000f8e00ff */
[----:B------:R-:W-:-:S04]  /*1510*/  @UP1 UIMAD.WIDE UR8, UR5, 0x4, UR10 ;  /* 0x00000004050818a5 */ /* 0x000fc8000f8e020a */
[----:B------:R-:W2:Y:S02]  /*1520*/  @P0 LDG.E R2, desc[UR36][R2.64] ;  /* 0x0000002402020981 */ /* 0x000ea4000c1e1900 */
[----:B------:R-:W-:Y:S02]  /*1530*/  IMAD.U32 R4, RZ, RZ, UR8 ;  /* 0x00000008ff047e24 */ /* 0x000fe4000f8e00ff */
[----:B------:R-:W-:Y:S01]  /*1540*/  IMAD.U32 R5, RZ, RZ, UR9 ;  /* 0x00000009ff057e24 */ /* 0x000fe2000f8e00ff */
[----:B------:R-:W-:-:S04]  /*1550*/  ULDC.64 UR8, c[0x0][0x418] ;  /* 0x0001060000087ab9 */ /* 0x000fc80000000a00 */
[----:B---3--:R-:W3:Y:S01]  /*1560*/  @P2 LDG.E R4, desc[UR36][R4.64] ;  /* 0x0000002404042981 */ /* 0x008ee2000c1e1900 */
[----:B------:R-:W-:Y:S01]  /*1570*/  UISETP.NE.U32.AND UP0, UPT, UR8, URZ, UPT ;  /* 0x0000003f0800728c */ /* 0x000fe2000bf05070 */
[----:B------:R-:W-:Y:S01]  /*1580*/  UMOV UR4, URZ ;  /* 0x0000003f00047c82 */ /* 0x000fe20008000000 */
[----:B------:R-:W-:Y:S02]  /*1590*/  ULDC UR43, c[0x0][0x288] ;  /* 0x0000a200002b7ab9 */ /* 0x000fe40000000800 */
[----:B------:R-:W-:Y:S01]  /*15a0*/  UISETP.NE.AND.EX UP0, UPT, UR9, URZ, UPT, UP0 ;  /* 0x0000003f0900728c */ /* 0x000fe2000bf05300 */
[----:B------:R-:W-:Y:S02]  /*15b0*/  UMOV UR61, UR6 ;  /* 0x00000006003d7c82 */ /* 0x000fe40008000000 */
[----:B------:R-:W-:Y:S01]  /*15c0*/  ULDC.64 UR8, c[0x0][0xb18] ;  /* 0x0002c60000087ab9 */ /* 0x000fe20000000a00 */
[----:B------:R-:W-:Y:S01]  /*15d0*/  USEL UR7, UR7, 0x1, UP0 ;  /* 0x0000000107077887 */ /* 0x000fe20008000000 */
[----:B------:R-:W-:-:S03]  /*15e0*/  ISETP.NE.U32.AND P1, PT, RZ, UR8, PT ;  /* 0x00000008ff007c0c */ /* 0x000fc6000bf25070 */
[----:B------:R-:W-:Y:S01]  /*15f0*/  UIMAD UR44, UR7, UR44, URZ ;  /* 0x0000002c072c72a4 */ /* 0x000fe2000f8e023f */
[----:B------:R-:W-:Y:S02]  /*1600*/  ISETP.NE.AND.EX P1, PT, RZ, UR9, PT, P1 ;  /* 0x00000009ff007c0c */ /* 0x000fe4000bf25310 */
[----:B--2---:R-:W-:Y:S02]  /*1610*/  @P0 R2UR UR4, R2 ;  /* 0x00000000020402ca */ /* 0x004fe400000e0000 */
[----:B---3--:R-:W-:Y:S01]  /*1620*/  @P2 R2UR UR43, R4 ;  /* 0x00000000042b22ca */ /* 0x008fe200000e0000 */
[----:B----4-:R-:W-:-:S14]  /*1630*/  @P2 BRA `(.L_x_3391) ;  /* 0x0000000000342947 */ /* 0x010fdc0003800000 */
        /* <DEDUP_REMOVED lines=13> */
.L_x_3391:
[----:B------:R-:W-:Y:S01]  /*1710*/  IMAD.U32 R202, RZ, RZ, UR5 ;  /* 0x00000005ffca7e24 */ /* 0x000fe2000f8e00ff */
[----:B------:R-:W-:Y:S06]  /*1720*/  @!P1 BRA `(.L_x_3392) ;  /* 0x00000000001c9947 */ /* 0x000fec0003800000 */
[----:B------:R-:W-:Y:S02]  /*1730*/  ULDC.64 UR6, c[0x0][0xb18] ;  /* 0x0002c60000067ab9 */ /* 0x000fe40000000a00 */
[----:B------:R-:W-:-:S06]  /*1740*/  UIMAD.WIDE UR6, UR5, 0x4, UR6 ;  /* 0x00000004050678a5 */ /* 0x000fcc000f8e0206 */
[----:B------:R-:W-:Y:S02]  /*1750*/  IMAD.U32 R2, RZ, RZ, UR6 ;  /* 0x00000006ff027e24 */ /* 0x000fe4000f8e00ff */
[----:B------:R-:W-:-:S05]  /*1760*/  IMAD.U32 R3, RZ, RZ, UR7 ;  /* 0x00000007ff037e24 */ /* 0x000fca000f8e00ff */
[----:B------:R-:W2:Y:S02]  /*1770*/  LDG.E R2, desc[UR36][R2.64] ;  /* 0x0000002402027981 */ /* 0x000ea4000c1e1900 */
[----:B--2---:R-:W-:Y:S01]  /*1780*/  R2UR UR44, R2 ;  /* 0x00000000022c72ca */ /* 0x004fe200000e0000 */
[----:B------:R-:W-:-:S14]  /*1790*/  BRA `(.L_x_3393) ;  /* 0x0000000000347947 */ /* 0x000fdc0003800000 */
.L_x_3392:
        /* <DEDUP_REMOVED lines=13> */
.L_x_3393:
[----:B------:R-:W2:Y:S01]  /*1870*/  LDL R0, [R1+0x470] ;  /* 0x0004700001007983 */ /* 0x000ea20000100800 */
[----:B------:R-:W-:Y:S01]  /*1880*/  UIADD3 UR11, UP0, UR58, 0x32430, URZ ;  /* 0x000324303a0b7890 */ /* 0x000fe2000ff1e03f */
[----:B------:R-:W-:Y:S01]  /*1890*/  IMAD.U32 R15, RZ, RZ, UR13 ;  /* 0x0000000dff0f7e24 */ /* 0x000fe2000f8e00ff */
[----:B------:R-:W-:Y:S01]  /*18a0*/  UIADD3 UR9, UP1, UR58, 0x32440, URZ ;  /* 0x000324403a097890 */ /* 0x000fe2000ff3e03f */
[----:B------:R-:W-:Y:S01]  /*18b0*/  IMAD.MOV.U32 R5, RZ, RZ, 0x80 ;  /* 0x00000080ff057424 */ /* 0x000fe200078e00ff */
[----:B------:R-:W-:Y:S01]  /*18c0*/  UIADD3 UR7, UP2, UR58, 0x32450, URZ ;  /* 0x000324503a077890 */ /* 0x000fe2000ff5e03f */
[----:B------:R-:W-:Y:S01]  /*18d0*/  IMAD.MOV.U32 R13, RZ, RZ, 0x80 ;  /* 0x00000080ff0d7424 */ /* 0x000fe200078e00ff */
[----:B------:R-:W-:Y:S01]  /*18e0*/  UIADD3 UR5, UP3, UR58, 0x32460, URZ ;  /* 0x000324603a057890 */ /* 0x000fe2000ff7e03f */
[----:B------:R-:W-:Y:S01]  /*18f0*/  IMAD.MOV.U32 R14, RZ, RZ, 0x100 ;  /* 0x00000100ff0e7424 */ /* 0x000fe200078e00ff */
[----:B------:R-:W-:Y:S01]  /*1900*/  UIADD3.X UR13, URZ, UR59, URZ, UP0, !UPT ;  /* 0x0000003b3f0d7290 */ /* 0x000fe200087fe43f */
[----:B------:R-:W-:Y:S01]  /*1910*/  IMAD.U32 R2, RZ, RZ, UR11 ;  /* 0x0000000bff027e24 */ /* 0x000fe2000f8e00ff */
[----:B------:R-:W-:Y:S01]  /*1920*/  UIADD3.X UR8, URZ, UR59, URZ, UP2, !UPT ;  /* 0x0000003b3f087290 */ /* 0x000fe200097fe43f */
[----:B------:R-:W-:Y:S01]  /*1930*/  IMAD.U32 R8, RZ, RZ, UR7 ;  /* 0x00000007ff087e24 */ /* 0x000fe2000f8e00ff */
[----:B------:R-:W-:Y:S01]  /*1940*/  UIADD3.X UR10, URZ, UR59, URZ, UP1, !UPT ;  /* 0x0000003b3f0a7290 */ /* 0x000fe20008ffe43f */
[----:B------:R-:W-:Y:S01]  /*1950*/  IMAD.U32 R10, RZ, RZ, UR5 ;  /* 0x00000005ff0a7e24 */ /* 0x000fe2000f8e00ff */
[----:B------:R-:W-:Y:S01]  /*1960*/  UIADD3 UR44, -UR4, UR44, URZ ;  /* 0x0000002c042c7290 */ /* 0x000fe2000fffe13f */
[----:B------:R-:W-:Y:S01]  /*1970*/  IMAD.U32 R3, RZ, RZ, UR13 ;  /* 0x0000000dff037e24 */ /* 0x000fe2000f8e00ff */
[----:B------:R-:W-:Y:S01]  /*1980*/  USHF.L.U32 UR60, UR12, 0x7, URZ ;  /* 0x000000070c3c7899 */ /* 0x000fe2000800063f */
[----:B------:R-:W-:Y:S01]  /*1990*/  IMAD.U32 R9, RZ, RZ, UR8 ;  /* 0x00000008ff097e24 */ /* 0x000fe2000f8e00ff */
[----:B------:R-:W-:Y:S01]  /*19a0*/  ULDC UR4, c[0x0][0x448] ;  /* 0x0001120000047ab9 */ /* 0x000fe20000000800 */
[----:B------:R-:W-:Y:S01]  /*19b0*/  STL.64 [R1+0x30], R14 ;  /* 0x0000300e01007387 */ /* 0x000fe20000100a00 */
[----:B------:R-:W-:Y:S01]  /*19c0*/  UISETP.NE.AND UP4, UPT, UR4, 0x1, UPT ;  /* 0x000000010400788c */ /* 0x000fe2000bf85270 */
[C---:B------:R-:W-:Y:S01]  /*19d0*/  IADD3 R47, P0, R16.reuse, 0x410, RZ ;  /* 0x00000410102f7810 */ /* 0x040fe20007f1e0ff */
[----:B------:R-:W-:Y:S01]  /*19e0*/  UIADD3 UR8, UR60, 0x7f, URZ ;  /* 0x0000007f3c087890 */ /* 0x000fe2000fffe03f */
[----:B------:R-:W-:Y:S01]  /*19f0*/  STL.64 [R1+0x18], R2 ;  /* 0x0000180201007387 */ /* 0x000fe20000100a00 */
[----:B------:R-:W-:Y:S01]  /*1a00*/  ULDC UR4, c[0x0][0x20] ;  /* 0x0000080000047ab9 */ /* 0x000fe20000000800 */
[----:B------:R-:W-:Y:S01]  /*1a10*/  UIADD3 UR38, UR44, 0x1, -UR43 ;  /* 0x000000012c267890 */ /* 0x000fe2000fffe82b */
[----:B------:R-:W-:Y:S01]  /*1a20*/  VIADD R19, R181, -UR4 ;  /* 0x80000004b5137c36 */ /* 0x000fe20008000000 */
[----:B------:R-:W-:Y:S01]  /*1a30*/  ULDC.64 UR4, c[0x0][0xad8] ;  /* 0x0002b60000047ab9 */ /* 0x000fe20000000a00 */
[----:B------:R-:W-:Y:S01]  /*1a40*/  STL.128 [R1+0x410], RZ ;  /* 0x000410ff01007387 */ /* 0x000fe20000100c00 */
[----:B------:R-:W-:Y:S01]  /*1a50*/  UISETP.GE.AND UP0, UPT, UR5, 0x1, UPT ;  /* 0x000000010500788c */ /* 0x000fe2000bf06270 */
[----:B------:R-:W-:Y:S01]  /*1a60*/  IADD3 R45, P1, R16, 0x28, RZ ;  /* 0x00000028102d7810 */ /* 0x000fe20007f3e0ff */
[----:B------:R-:W-:Y:S01]  /*1a70*/  UP2UR UR39, UPR, URZ, 0x10 ;  /* 0x000000103f277883 */ /* 0x000fe20008000000 */
[----:B------:R-:W-:Y:S01]  /*1a80*/  STL.128 [R1+0x420], RZ ;  /* 0x000420ff01007387 */ /* 0x000fe20000100c00 */
[----:B------:R-:W-:Y:S01]  /*1a90*/  UP2UR UR41, UPR, URZ, 0x1 ;  /* 0x000000013f297883 */ /* 0x000fe20008000000 */
[--C-:B------:R-:W-:Y:S01]  /*1aa0*/  IMAD.X R48, RZ, RZ, R17.reuse, P0 ;  /* 0x000000ffff307224 */ /* 0x100fe200000e0611 */
[----:B------:R-:W-:Y:S01]  /*1ab0*/  PLOP3.LUT P2, PT, PT, PT, UP0, 0x40, 0x0 ;  /* 0x000000000000781c */ /* 0x000fe20003f4e808 */
[----:B------:R-:W-:Y:S01]  /*1ac0*/  STL.128 [R1+0x200], RZ ;  /* 0x000200ff01007387 */ /* 0x000fe20000100c00 */
[----:B------:R-:W-:-:S03]  /*1ad0*/  IMAD.X R46, RZ, RZ, R17, P1 ;  /* 0x000000ffff2e7224 */ /* 0x000fc600008e0611 */
        /* <DEDUP_REMOVED lines=33> */
[----:B--2---:R-:W-:-:S02]  /*1cf0*/  R2UR UR6, R0 ;  /* 0x00000000000672ca */ /* 0x004fc400000e0000 */
[----:B------:R-:W0:Y:S11]  /*1d00*/  LDC R0, c[0x0][0xa80] ;  /* 0x0002a000ff007b82 */ /* 0x000e360000000800 */
[----:B------:R-:W-:-:S02]  /*1d10*/  IMAD.U32 R12, RZ, RZ, UR6 ;  /* 0x00000006ff0c7e24 */ /* 0x000fc4000f8e00ff */
[----:B------:R-:W-:Y:S01]  /*1d20*/  IMAD.U32 R4, RZ, RZ, UR6 ;  /* 0x00000006ff047e24 */ /* 0x000fe2000f8e00ff */
[----:B------:R-:W-:Y:S02]  /*1d30*/  UIADD3.X UR6, URZ, UR59, URZ, UP3, !UPT ;  /* 0x0000003b3f067290 */ /* 0x000fe40009ffe43f */
[----:B------:R-:W-:Y:S04]  /*1d40*/  STL.128 [R1], R12 ;  /* 0x0000000c01007387 */ /* 0x000fe80000100c00 */
[----:B------:R1:W-:Y:S01]  /*1d50*/  STL.64 [R1+0x28], R4 ;  /* 0x0000280401007387 */ /* 0x0003e20000100a00 */
[----:B------:R-:W-:Y:S01]  /*1d60*/  IMAD.U32 R11, RZ, RZ, UR6 ;  /* 0x00000006ff0b7e24 */ /* 0x000fe2000f8e00ff */
[----:B------:R-:W-:Y:S02]  /*1d70*/  @UP4 ULDC UR6, c[0x0][0x44c] ;  /* 0x0001130000064ab9 */ /* 0x000fe40000000800 */
[----:B0-----:R0:W-:Y:S01]  /*1d80*/  STL [R1+0x430], R0 ;  /* 0x0004300001007387 */ /* 0x0011e20000100800 */
[----:B------:R-:W-:-:S03]  /*1d90*/  UIMAD.WIDE.U32 UR6, UR8, UR6, URZ ;  /* 0x00000006080672a5 */ /* 0x000fc6000f8e003f */
[----:B------:R2:W-:Y:S01]  /*1da0*/  STL.128 [R1+0x40], R8 ;  /* 0x0000400801007387 */ /* 0x0005e20000100c00 */
[----:B-1----:R-:W-:Y:S01]  /*1db0*/  IMAD.U32 R4, RZ, RZ, UR9 ;  /* 0x00000009ff047e24 */ /* 0x002fe2000f8e00ff */
[----:B------:R-:W-:Y:S01]  /*1dc0*/  @UP4 ULDC UR9, c[0x0][0x450] ;  /* 0x0001140000094ab9 */ /* 0x000fe20000000800 */
[----:B------:R-:W-:Y:S01]  /*1dd0*/  IMAD.U32 R5, RZ, RZ, UR10 ;  /* 0x0000000aff057e24 */ /* 0x000fe2000f8e00ff */
[----:B------:R-:W-:Y:S01]  /*1de0*/  @UP4 USHF.R.U32.HI UR8, URZ, UR9, UR7 ;  /* 0x000000093f084299 */ /* 0x000fe20008011607 */
[----:B0-----:R-:W-:-:S03]  /*1df0*/  IMAD.U32 R0, RZ, RZ, UR12 ;  /* 0x0000000cff007e24 */ /* 0x001fc6000f8e00ff */
[----:B------:R2:W-:Y:S01]  /*1e00*/  STL.64 [R1+0x20], R4 ;  /* 0x0000200401007387 */ /* 0x0005e20000100a00 */
[----:B------:R-:W-:-:S03]  /*1e10*/  UIADD3 UR6, UR38, UR8, URZ ;  /* 0x0000000826067290 */ /* 0x000fc6000fffe03f */
[----:B------:R2:W-:Y:S01]  /*1e20*/  STL [R19], R0 ;  /* 0x0000000013007387 */ /* 0x0005e20000100800 */
[----:B------:R-:W-:Y:S01]  /*1e30*/  UIADD3 UR4, UR6, UR4, URZ ;  /* 0x0000000406047290 */ /* 0x000fe2000fffe03f */
[----:B------:R-:W-:Y:S11]  /*1e40*/  @P2 BRA `(.L_x_3394) ;  /* 0x0000000000442947 */ /* 0x000ff60003800000 */
        /* <DEDUP_REMOVED lines=10> */
.L_x_3395:
[----:B------:R-:W-:-:S11]  /*1ef0*/  UISETP.NE.AND UP0, UPT, UR5, 0x1, UPT ;  /* 0x000000010500788c */ /* 0x000fd6000bf05270 */
[----:B------:R-:W-:Y:S02]  /*1f00*/  @UP0 ULDC.64 UR10, c[0x0][0xae0] ;  /* 0x0002b800000a0ab9 */ /* 0x000fe40000000a00 */
[----:B------:R-:W-:-:S04]  /*1f10*/  UIMAD.WIDE.U32 UR6, UR8, UR10, URZ ;  /* 0x0000000a080672a5 */ /* 0x000fc8000f8e003f */
[----:B------:R-:W-:-:S12]  /*1f20*/  @UP0 USHF.R.U32.HI UR8, URZ, UR11, UR7 ;  /* 0x0000000b3f080299 */ /* 0x000fd80008011607 */
.L_x_3396:
[----:B------:R-:W-:-:S04]  /*1f30*/  UIMAD UR8, UR8, UR5, UR5 ;  /* 0x00000005080872a4 */ /* 0x000fc8000f8e0205 */
[----:B------:R-:W-:-:S04]  /*1f40*/  UISETP.LT.AND UP0, UPT, UR4, UR8, UPT ;  /* 0x000000080400728c */ /* 0x000fc8000bf01270 */
[----:B------:R-:W-:-:S12]  /*1f50*/  USEL UR4, UR4, UR8, UP0 ;  /* 0x0000000804047287 */ /* 0x000fd80008000000 */
.L_x_3394:
        /* <DEDUP_REMOVED lines=34> */
.L_x_3398:
[----:B------:R-:W-:-:S11]  /*2180*/  UISETP.NE.AND UP0, UPT, UR5, 0x1, UPT ;  /* 0x000000010500788c */ /* 0x000fd6000bf05270 */
[----:B------:R-:W-:Y:S02]  /*2190*/  @UP0 ULDC.64 UR10, c[0x0][0xae0] ;  /* 0x0002b800000a0ab9 */ /* 0x000fe40000000a00 */
[----:B------:R-:W-:-:S04]  /*21a0*/  UIMAD.WIDE.U32 UR6, UR4, UR10, URZ ;  /* 0x0000000a040672a5 */ /* 0x000fc8000f8e003f */
[----:B------:R-:W-:-:S12]  /*21b0*/  @UP0 USHF.R.U32.HI UR4, URZ, UR11, UR7 ;  /* 0x0000000b3f040299 */ /* 0x000fd80008011607 */
.L_x_3399:
[----:B------:R-:W-:-:S04]  /*21c0*/  UIMAD UR4, UR4, UR5, URZ ;  /* 0x00000005040472a4 */ /* 0x000fc8000f8e023f */
[----:B------:R-:W-:-:S04]  /*21d0*/  UISETP.LT.AND UP0, UPT, UR8, UR4, UPT ;  /* 0x000000040800728c */ /* 0x000fc8000bf01270 */
[----:B------:R-:W-:-:S12]  /*21e0*/  USEL UR8, UR8, UR4, !UP0 ;  /* 0x0000000408087287 */ /* 0x000fd8000c000000 */
.L_x_3397:
        /* <DEDUP_REMOVED lines=9> */
[----:B--2---:R-:W0:Y:S01]  /*2280*/  SHFL.IDX PT, R0, R217, RZ, 0x1f ;  /* 0x00001fffd9007589 */ /* 0x004e2200000e0000 */
        /* <DEDUP_REMOVED lines=87> */
.L_x_3401:
[----:B------:R-:W1:Y:S01]  /*2800*/  S2R R20, SR_TID.X ;  /* 0x0000000000147919 */ /* 0x000e620000002100 */
[----:B------:R-:W2:Y:S01]  /*2810*/  LDC R0, c[0x0][0x20] ;  /* 0x00000800ff007b82 */ /* 0x000ea20000000800 */
[----:B0-----:R-:W-:Y:S01]  /*2820*/  IADD3 R8, P0, R16, 0x100, RZ ;  /* 0x0000010010087810 */ /* 0x001fe20007f1e0ff */
[----:B------:R-:W-:Y:S01]  /*2830*/  IMAD.U32 R11, RZ, RZ, UR43 ;  /* 0x0000002bff0b7e24 */ /* 0x000fe2000f8e00ff */
[----:B------:R-:W-:Y:S01]  /*2840*/  STL.64 [R1+0x110], R24 ;  /* 0x0001101801007387 */ /* 0x000fe20000100a00 */
[----:B------:R-:W-:Y:S02]  /*2850*/  IMAD.U32 R13, RZ, RZ, UR44 ;  /* 0x0000002cff0d7e24 */ /* 0x000fe4000f8e00ff */
[----:B------:R-:W-:Y:S01]  /*2860*/  IMAD.X R9, RZ, RZ, R17, P0 ;  /* 0x000000ffff097224 */ /* 0x000fe200000e0611 */
[----:B------:R-:W-:Y:S01]  /*2870*/  STL.64 [R1+0x100], R204 ;  /* 0x000100cc01007387 */ /* 0x000fe20000100a00 */
[----:B------:R-:W0:Y:S03]  /*2880*/  LDC R15, c[0x0][0xad4] ;  /* 0x0002b500ff0f7b82 */ /* 0x000e260000000800 */
[----:B------:R3:W-:Y:S04]  /*2890*/  STL.64 [R1+0x108], R8 ;  /* 0x0001080801007387 */ /* 0x0007e80000100a00 */
[----:B------:R4:W-:Y:S01]  /*28a0*/  STL.U8 [R1+0x118], RZ ;  /* 0x000118ff01007387 */ /* 0x0009e20000100000 */
[----:B------:R-:W5:Y:S08]  /*28b0*/  LDC.64 R6, c[0x0][0x448] ;  /* 0x00011200ff067b82 */ /* 0x000f700000000a00 */
[----:B------:R-:W3:Y:S01]  /*28c0*/  LDC.64 R4, c[0x0][0xad8] ;  /* 0x0002b600ff047b82 */ /* 0x000ee20000000a00 */
[----:B--2---:R-:W-:-:S05]  /*28d0*/  IMAD.IADD R194, R18, 0x1, -R0 ;  /* 0x0000000112c27824 */ /* 0x004fca00078e0a00 */
[----:B------:R4:W-:Y:S01]  /*28e0*/  STL [R194+0x4], R11 ;  /* 0x0000040bc2007387 */ /* 0x0009e20000100800 */
[----:B-1----:R-:W-:Y:S01]  /*28f0*/  VIADD R203, R20, 0xffffff80 ;  /* 0xffffff8014cb7836 */ /* 0x002fe20000000000 */
[----:B------:R-:W1:Y:S02]  /*2900*/  LDC.64 R2, c[0x0][0xae0] ;  /* 0x0002b800ff027b82 */ /* 0x000e640000000a00 */
[----:B------:R4:W-:Y:S04]  /*2910*/  STL [R194+0x8], R13 ;  /* 0x0000080dc2007387 */ /* 0x0009e80000100800 */
[----:B0-----:R4:W-:Y:S02]  /*2920*/  STL [R194+0xc], R15 ;  /* 0x00000c0fc2007387 */ /* 0x0019e40000100800 */
[----:B------:R-:W0:Y:S02]  /*2930*/  LDC R10, c[0x0][0x450] ;  /* 0x00011400ff0a7b82 */ /* 0x000e240000000800 */
[----:B-----5:R4:W-:Y:S04]  /*2940*/  STL [R194+0x24], R6 ;  /* 0x00002406c2007387 */ /* 0x0209e80000100800 */
[----:B------:R4:W-:Y:S04]  /*2950*/  STL [R194+0x14], RZ ;  /* 0x000014ffc2007387 */ /* 0x0009e80000100800 */
[----:B------:R4:W-:Y:S04]  /*2960*/  STL [R194], R203 ;  /* 0x000000cbc2007387 */ /* 0x0009e80000100800 */
[----:B------:R4:W-:Y:S04]  /*2970*/  STL [R194+0x28], R7 ;  /* 0x00002807c2007387 */ /* 0x0009e80000100800 */
[----:B---3--:R4:W-:Y:S04]  /*2980*/  STL [R194+0x10], R4 ;  /* 0x00001004c2007387 */ /* 0x0089e80000100800 */
[----:B------:R4:W-:Y:S04]  /*2990*/  STL [R194+0x18], R5 ;  /* 0x00001805c2007387 */ /* 0x0009e80000100800 */
[----:B-1----:R4:W-:Y:S04]  /*29a0*/  STL [R194+0x1c], R2 ;  /* 0x00001c02c2007387 */ /* 0x0029e80000100800 */
[----:B------:R4:W-:Y:S04]  /*29b0*/  STL [R194+0x20], R3 ;  /* 0x00002003c2007387 */ /* 0x0009e80000100800 */
[----:B0-----:R4:W-:Y:S04]  /*29c0*/  STL [R194+0x2c], R10 ;  /* 0x00002c0ac2007387 */ /* 0x0019e80000100800 */
        /* <DEDUP_REMOVED lines=9> */
.L_x_3622:
[----:B------:R-:W-:Y:S05]  /*2a60*/  BSYNC B0 ;  /* 0x0000000000007941 */ /* 0x000fea0003800000 */
.L_x_3402:
[----:B------:R-:W2:Y:S04]  /*2a70*/  LDL R34, [R1] ;  /* 0x0000000001227983 */ /* 0x000ea80000100800 */
[----:B------:R1:W5:Y:S01]  /*2a80*/  LDL.64 R24, [R1+0x1f0] ;  /* 0x0001f00001187983 */ /* 0x0003620000100a00 */
[----:B------:R-:W-:Y:S01]  /*2a90*/  IMAD.MOV.U32 R10, RZ, RZ, R26 ;  /* 0x000000ffff0a7224 */ /* 0x000fe200078e001a */
[C---:B------:R-:W-:Y:S01]  /*2aa0*/  IADD3 R26, P0, R16.reuse, 0x14c, RZ ;  /* 0x0000014c101a7810 */ /* 0x040fe20007f1e0ff */
[----:B------:R-:W-:Y:S01]  /*2ab0*/  IMAD.MOV.U32 R11, RZ, RZ, R39 ;  /* 0x000000ffff0b7224 */ /* 0x000fe200078e0027 */
[C---:B------:R-:W-:Y:S01]  /*2ac0*/  IADD3 R6, P2, R16.reuse, 0x400, RZ ;  /* 0x0000040010067810 */ /* 0x040fe20007f5e0ff */
[----:B0-----:R-:W-:Y:S01]  /*2ad0*/  IMAD.MOV.U32 R8, RZ, RZ, R212 ;  /* 0x000000ffff087224 */ /* 0x001fe200078e00d4 */
[----:B------:R-:W-:Y:S01]  /*2ae0*/  IADD3 R20, P1, R16, 0x108, RZ ;  /* 0x0000010810147810 */ /* 0x000fe20007f3e0ff */
[----:B------:R-:W-:-:S02]  /*2af0*/  IMAD.MOV.U32 R9, RZ, RZ, R211 ;  /* 0x000000ffff097224 */ /* 0x000fc400078e00d3 */
[----:B------:R-:W-:Y:S02]  /*2b00*/  IMAD.U32 R12, RZ, RZ, UR58 ;  /* 0x0000003aff0c7e24 */ /* 0x000fe4000f8e00ff */
[----:B------:R-:W-:Y:S01]  /*2b10*/  IMAD.U32 R13, RZ, RZ, UR59 ;  /* 0x0000003bff0d7e24 */ /* 0x000fe2000f8e00ff */
[----:B------:R0:W-:Y:S01]  /*2b20*/  STL.128 [R1+0x150], R8 ;  /* 0x0001500801007387 */ /* 0x0001e20000100c00 */
[----:B------:R-:W-:Y:S01]  /*2b30*/  IMAD.MOV.U32 R14, RZ, RZ, R214 ;  /* 0x000000ffff0e7224 */ /* 0x000fe200078e00d6 */
[----:B------:R-:W-:Y:S05]  /*2b40*/  WARPSYNC.ALL ;  /* 0x0000000000007948 */ /* 0x000fea0003800000 */
[----:B------:R-:W-:Y:S01]  /*2b50*/  IMAD.MOV.U32 R15, RZ, RZ, R213 ;  /* 0x000000ffff0f7224 */ /* 0x000fe200078e00d5 */
[----:B------:R-:W-:Y:S01]  /*2b60*/  BSSY B0, `(.L_x_3404) ;  /* 0x0000031000007945 */ /* 0x000fe20003800000 */
[----:B------:R-:W-:-:S03]  /*2b70*/  IMAD.X R21, RZ, RZ, R17, P2 ;  /* 0x000000ffff157224 */ /* 0x000fc600010e0611 */
[----:B------:R3:W-:Y:S01]  /*2b80*/  STL.128 [R1+0x180], R12 ;  /* 0x0001800c01007387 */ /* 0x0007e20000100c00 */
[----:B0-----:R-:W-:Y:S02]  /*2b90*/  IMAD.MOV.U32 R8, RZ, RZ, R29 ;  /* 0x000000ffff087224 */ /* 0x001fe400078e001d */
[----:B------:R-:W-:Y:S02]  /*2ba0*/  IMAD.MOV.U32 R9, RZ, RZ, R42 ;  /* 0x000000ffff097224 */ /* 0x000fe400078e002a */
[----:B------:R-:W-:Y:S02]  /*2bb0*/  IMAD.MOV.U32 R10, RZ, RZ, R30 ;  /* 0x000000ffff0a7224 */ /* 0x000fe400078e001e */
[----:B------:R-:W-:-:S05]  /*2bc0*/  IMAD.MOV.U32 R11, RZ, RZ, R43 ;  /* 0x000000ffff0b7224 */ /* 0x000fca00078e002b */
[----:B------:R0:W-:Y:S01]  /*2bd0*/  STL.128 [R1+0x170], R8 ;  /* 0x0001700801007387 */ /* 0x0001e20000100c00 */
[----:B---3--:R-:W-:Y:S02]  /*2be0*/  IMAD.X R13, RZ, RZ, R17, P1 ;  /* 0x000000ffff0d7224 */ /* 0x008fe400008e0611 */
[----:B0-----:R-:W-:Y:S02]  /*2bf0*/  IMAD.MOV.U32 R8, RZ, RZ, R45 ;  /* 0x000000ffff087224 */ /* 0x001fe400078e002d */
[----:B------:R-:W-:Y:S02]  /*2c00*/  IMAD.MOV.U32 R9, RZ, RZ, R46 ;  /* 0x000000ffff097224 */ /* 0x000fe400078e002e */
[----:B------:R-:W-:Y:S02]  /*2c10*/  IMAD.MOV.U32 R10, RZ, RZ, R27 ;  /* 0x000000ffff0a7224 */ /* 0x000fe400078e001b */
[----:B------:R-:W-:Y:S02]  /*2c20*/  IMAD.MOV.U32 R11, RZ, RZ, R40 ;  /* 0x000000ffff0b7224 */ /* 0x000fe400078e0028 */
[----:B------:R-:W-:-:S03]  /*2c30*/  IMAD.X R27, RZ, RZ, R17, P0 ;  /* 0x000000ffff1b7224 */ /* 0x000fc600000e0611 */
[----:B------:R0:W-:Y:S02]  /*2c40*/  STL.128 [R1+0x190], R8 ;  /* 0x0001900801007387 */ /* 0x0001e40000100c00 */
[----:B0-----:R-:W-:Y:S02]  /*2c50*/  IMAD.MOV.U32 R8, RZ, RZ, R31 ;  /* 0x000000ffff087224 */ /* 0x001fe400078e001f */
[----:B------:R-:W-:Y:S02]  /*2c60*/  IMAD.MOV.U32 R9, RZ, RZ, R44 ;  /* 0x000000ffff097224 */ /* 0x000fe400078e002c */
[----:B------:R-:W-:Y:S02]  /*2c70*/  IMAD.MOV.U32 R10, RZ, RZ, R32 ;  /* 0x000000ffff0a7224 */ /* 0x000fe400078e0020 */
[----:B------:R-:W-:-:S05]  /*2c80*/  IMAD.MOV.U32 R11, RZ, RZ, R33 ;  /* 0x000000ffff0b7224 */ /* 0x000fca00078e0021 */
[----:B------:R0:W-:Y:S02]  /*2c90*/  STL.128 [R1+0x1a0], R8 ;  /* 0x0001a00801007387 */ /* 0x0001e40000100c00 */
[----:B0-----:R-:W-:Y:S02]  /*2ca0*/  IMAD.MOV.U32 R10, RZ, RZ, R26 ;  /* 0x000000ffff0a7224 */ /* 0x001fe400078e001a */
[----:B------:R-:W-:Y:S02]  /*2cb0*/  IMAD.MOV.U32 R11, RZ, RZ, R27 ;  /* 0x000000ffff0b7224 */ /* 0x000fe400078e001b */
[----:B------:R-:W-:Y:S01]  /*2cc0*/  IMAD.MOV.U32 R8, RZ, RZ, R6 ;  /* 0x000000ffff087224 */ /* 0x000fe200078e0006 */
[----:B------:R1:W-:Y:S01]  /*2cd0*/  BAR.SYNC.DEFER_BLOCKING R207, 0x100 ;  /* 0x000400cf0000751d */ /* 0x0003e20000010000 */
[----:B------:R-:W-:Y:S01]  /*2ce0*/  IMAD.MOV.U32 R9, RZ, RZ, R21 ;  /* 0x000000ffff097224 */ /* 0x000fe200078e0015 */
[----:B------:R-:W-:-:S05]  /*2cf0*/  IADD3 R6, P0, R16, 0x118, RZ ;  /* 0x0000011810067810 */ /* 0x000fca0007f1e0ff */
[----:B------:R-:W-:Y:S01]  /*2d00*/  IMAD.X R21, RZ, RZ, R17, P0 ;  /* 0x000000ffff157224 */ /* 0x000fe200000e0611 */
[----:B------:R0:W-:Y:S02]  /*2d10*/  STL.128 [R1+0x1b0], R8 ;  /* 0x0001b00801007387 */ /* 0x0001e40000100c00 */
[----:B0-----:R-:W-:Y:S02]  /*2d20*/  IMAD.MOV.U32 R8, RZ, RZ, R47 ;  /* 0x000000ffff087224 */ /* 0x001fe400078e002f */
[----:B------:R-:W-:Y:S02]  /*2d30*/  IMAD.MOV.U32 R9, RZ, RZ, R48 ;  /* 0x000000ffff097224 */ /* 0x000fe400078e0030 */
[----:B------:R-:W-:Y:S02]  /*2d40*/  IMAD.MOV.U32 R10, RZ, RZ, R20 ;  /* 0x000000ffff0a7224 */ /* 0x000fe400078e0014 */
[----:B------:R-:W-:Y:S02]  /*2d50*/  IMAD.MOV.U32 R11, RZ, RZ, R13 ;  /* 0x000000ffff0b7224 */ /* 0x000fe400078e000d */
[----:B------:R-:W-:-:S03]  /*2d60*/  IMAD.MOV.U32 R20, RZ, RZ, R6 ;  /* 0x000000ffff147224 */ /* 0x000fc600078e0006 */
[----:B------:R0:W-:Y:S04]  /*2d70*/  STL.128 [R1+0x1c0], R8 ;  /* 0x0001c00801007387 */ /* 0x0001e80000100c00 */
[----:B------:R-:W-:Y:S01]  /*2d80*/  STL.128 [R1+0x160], R20 ;  /* 0x0001601401007387 */ /* 0x000fe20000100c00 */
[----:B0-----:R-:W-:Y:S02]  /*2d90*/  IMAD.MOV.U32 R10, RZ, RZ, R28 ;  /* 0x000000ffff0a7224 */ /* 0x001fe400078e001c */
[----:B------:R-:W-:Y:S02]  /*2da0*/  IMAD.MOV.U32 R11, RZ, RZ, R41 ;  /* 0x000000ffff0b7224 */ /* 0x000fe400078e0029 */
[----:B------:R-:W-:Y:S02]  /*2db0*/  IMAD.MOV.U32 R8, RZ, RZ, R216 ;  /* 0x000000ffff087224 */ /* 0x000fe400078e00d8 */
        /* <DEDUP_REMOVED lines=11> */
.L_x_3405:
[----:B------:R-:W-:Y:S05]  /*2e70*/  BSYNC B0 ;  /* 0x0000000000007941 */ /* 0x000fea0003800000 */
.L_x_3404:
        /* <DEDUP_REMOVED lines=8> */
.L_x_3407:
[----:B------:R-:W-:Y:S05]  /*2f00*/  BSYNC B0 ;  /* 0x0000000000007941 */ /* 0x000fea0003800000 */
.L_x_3406:
[----:B------:R-:W-:Y:S04]  /*2f10*/  BSSY B0, `(.L_x_3408) ;  /* 0x0000004000007945 */ /* 0x000fe80003800000 */
[----:B-1----:R-:W-:Y:S05]  /*2f20*/  @P0 BRA `(.L_x_3409) ;  /* 0x0000000000080947 */ /* 0x002fea0003800000 */
[----:B------:R-:W1:Y:S02]  /*2f30*/  SYNCS.PHASECHK.TRANS64.TRYWAIT P0, [R24+URZ], R25 ;  /* 0x00000019180075a7 */ /* 0x000e64000800017f */
[----:B-1----:R-:W-:Y:S05]  /*2f40*/  @!P0 BRA `(.L_x_3410) ;  /* 0x00000254006c8947 */ /* 0x002fea0003800000 */
.L_x_3409:
[----:B------:R-:W-:Y:S05]  /*2f50*/  BSYNC B0 ;  /* 0x0000000000007941 */ /* 0x000fea0003800000 */
.L_x_3408:
        /* <DEDUP_REMOVED lines=58> */
.L_x_3623:
[----:B------:R-:W-:Y:S05]  /*3300*/  BSYNC B0 ;  /* 0x0000000000007941 */ /* 0x000fea0003800000 */
.L_x_3411:
[----:B------:R-:W2:Y:S04]  /*3310*/  LDL R10, [R1+0x28] ;  /* 0x00002800010a7983 */ /* 0x000ea80000100800 */
[----:B0-----:R0:W5:Y:S01]  /*3320*/  LDL.64 R8, [R1+0x1f0] ;  /* 0x0001f00001087983 */ /* 0x0011620000100a00 */
[----:B------:R-:W-:Y:S01]  /*3330*/  BSSY B0, `(.L_x_3413) ;  /* 0x0000005000007945 */ /* 0x000fe20003800000 */
[----:B--2---:R-:W-:-:S04]  /*3340*/  LOP3.LUT R10, R10, 0x1, RZ, 0xfc, !PT ;  /* 0x000000010a0a7812 */ /* 0x004fc800078efcff */
[----:B------:R-:W-:-:S13]  /*3350*/  ISETP.NE.AND P1, PT, R10, 0x3, PT ;  /* 0x000000030a00780c */ /* 0x000fda0003f25270 */
[----:B0-----:R-:W-:Y:S05]  /*3360*/  @!P1 BRA `(.L_x_3414) ;  /* 0x0000000000049947 */ /* 0x001fea0003800000 */
[----:B------:R-:W-:Y:S01]  /*3370*/  BPT.TRAP 0x1 ;  /* 0x000000040000795c */ /* 0x000fe20000300000 */
.L_x_3414:
[----:B------:R-:W-:Y:S05]  /*3380*/  BSYNC B0 ;  /* 0x0000000000007941 */ /* 0x000fea0003800000 */
.L_x_3413:
        /* <DEDUP_REMOVED lines=8> */
.L_x_3416:
[----:B------:R-:W-:Y:S05]  /*3410*/  BSYNC B0 ;  /* 0x0000000000007941 */ /* 0x000fea0003800000 */
.L_x_3415:
[----:B------:R-:W-:Y:S04]  /*3420*/  BSSY B0, `(.L_x_3417) ;  /* 0x0000004000007945 */ /* 0x000fe80003800000 */
[----:B-1----:R-:W-:Y:S05]  /*3430*/  @P0 BRA `(.L_x_3418) ;  /* 0x0000000000080947 */ /* 0x002fea0003800000 */
[----:B------:R-:W1:Y:S02]  /*3440*/  SYNCS.PHASECHK.TRANS64.TRYWAIT P0, [R8+URZ], R9 ;  /* 0x00000009080075a7 */ /* 0x000e64000800017f */
[----:B-1----:R-:W-:Y:S05]  /*3450*/  @!P0 BRA `(.L_x_3419) ;  /* 0x0000025000548947 */ /* 0x002fea0003800000 */
.L_x_3418:
[----:B------:R-:W-:Y:S05]  /*3460*/  BSYNC B0 ;  /* 0x0000000000007941 */ /* 0x000fea0003800000 */
.L_x_3417:
        /* <DEDUP_REMOVED lines=204> */
.L_x_3421:
[----:B------:R-:W-:Y:S05]  /*4130*/  BSYNC B0 ;  /* 0x0000000000007941 */ /* 0x000fea0003800000 */
.L_x_3420:
        /* <DEDUP_REMOVED lines=50> */
[----:B------:R-:W-:Y:S05]  /*4460*/  BSSY B0, `(.L_x_3422) ;  /* 0x000002c000007945 */ /* 0x000fea0003800000 */
        /* <DEDUP_REMOVED lines=8> */
[C---:B------:R-:W-:Y:S01]  /*44f0*/  IMAD R11, R8.reuse, -0x2, R11 ;  /* 0xfffffffe080b7824 */ /* 0x040fe200078e020b */
[----:B------:R-:W-:Y:S01]  /*4500*/  LOP3.LUT R10, RZ, R75, RZ, 0x33, !PT ;  /* 0x0000004bff0a7212 */ /* 0x000fe200078e33ff */
        /* <DEDUP_REMOVED lines=20> */
.L_x_3427:
[----:B------:R-:W-:Y:S05]  /*4650*/  BSYNC B2 ;  /* 0x0000000000027941 */ /* 0x000fea0003800000 */
.L_x_3426:
[----:B------:R-:W-:Y:S01]  /*4660*/  LOP3.LUT R11, RZ, R11, RZ, 0x33, !PT ;  /* 0x0000000bff0b7212 */ /* 0x000fe200078e33ff */
[----:B------:R-:W-:Y:S06]  /*4670*/  BRA `(.L_x_3428) ;  /* 0x0000000000187947 */ /* 0x000fec0003800000 */
.L_x_3425:
[----:B------:R-:W-:-:S13]  /*4680*/  ISETP.NE.AND P0, PT, R78, 0x1, PT ;  /* 0x000000014e00780c */ /* 0x000fda0003f05270 */
[----:B------:R-:W-:Y:S05]  /*4690*/  @!P0 BRA `(.L_x_3428) ;  /* 0x0000000000108947 */ /* 0x000fea0003800000 */
[----:B------:R-:W2:Y:S04]  /*46a0*/  LDL R10, [R194+0x1c] ;  /* 0x00001c00c20a7983 */ /* 0x000ea80000100800 */
[----:B------:R-:W3:Y:S01]  /*46b0*/  LDL R74, [R194+0x20] ;  /* 0x00002000c24a7983 */ /* 0x000ee20000100800 */
[----:B--2---:R-:W-:-:S05]  /*46c0*/  IMAD.HI.U32 R11, R11, R10, RZ ;  /* 0x0000000a0b0b7227 */ /* 0x004fca00078e00ff */
[----:B---3--:R-:W-:-:S07]  /*46d0*/  SHF.R.U32.HI R11, RZ, R74, R11 ;  /* 0x0000004aff0b7219 */ /* 0x008fce000001160b */
.L_x_3428:
[----:B------:R-:W-:Y:S05]  /*46e0*/  BSYNC B1 ;  /* 0x0000000000017941 */ /* 0x000fea0003800000 */
.L_x_3424:
[----:B------:R-:W-:-:S05]  /*46f0*/  IMAD R11, R78, R11, R20 ;  /* 0x0000000b4e0b7224 */ /* 0x000fca00078e0214 */
[----:B------:R-:W-:Y:S02]  /*4700*/  VIMNMX R8, R8, R11, !PT ;  /* 0x0000000b08087248 */ /* 0x000fe40007fe0100 */
[----:B------:R-:W-:-:S07]  /*4710*/  VIADDMNMX R9, R11, R78, R9, PT ;  /* 0x0000004e0b097246 */ /* 0x000fce0003800109 */
.L_x_3423:
[----:B------:R-:W-:Y:S05]  /*4720*/  BSYNC B0 ;  /* 0x0000000000007941 */ /* 0x000fea0003800000 */
.L_x_3422:
        /* <DEDUP_REMOVED lines=14> */
[C---:B------:R-:W-:Y:S02]  /*4810*/  ISETP.LT.OR P2, PT, R9.reuse, 0x11, P2 ;  /* 0x000000110900780c */ /* 0x040fe40001741670 */
        /* <DEDUP_REMOVED lines=117> */
.L_x_3434:
[----:B------:R-:W-:Y:S05]  /*4f70*/  BSYNC B2 ;  /* 0x0000000000027941 */ /* 0x000fea0003800000 */
.L_x_3433:
[----:B------:R-:W-:Y:S01]  /*4f80*/  LOP3.LUT R87, RZ, R87, RZ, 0x33, !PT ;  /* 0x00000057ff577212 */ /* 0x000fe200078e33ff */
[----:B------:R-:W-:Y:S06]  /*4f90*/  BRA `(.L_x_3435) ;  /* 0x0000000000187947 */ /* 0x000fec0003800000 */
.L_x_3432:
[----:B------:R-:W-:-:S13]  /*4fa0*/  ISETP.NE.AND P6, PT, R78, 0x1, PT ;  /* 0x000000014e00780c */ /* 0x000fda0003fc5270 */
[----:B------:R-:W-:Y:S05]  /*4fb0*/  @!P6 BRA `(.L_x_3435) ;  /* 0x000000000010e947 */ /* 0x000fea0003800000 */
[----:B------:R-:W2:Y:S04]  /*4fc0*/  LDL R10, [R194+0x1c] ;  /* 0x00001c00c20a7983 */ /* 0x000ea80000100800 */
[----:B------:R-:W3:Y:S01]  /*4fd0*/  LDL R12, [R194+0x20] ;  /* 0x00002000c20c7983 */ /* 0x000ee20000100800 */
[----:B--2---:R-:W-:-:S05]  /*4fe0*/  IMAD.HI.U32 R87, R87, R10, RZ ;  /* 0x0000000a57577227 */ /* 0x004fca00078e00ff */
[----:B---3--:R-:W-:-:S07]  /*4ff0*/  SHF.R.U32.HI R87, RZ, R12, R87 ;  /* 0x0000000cff577219 */ /* 0x008fce0000011657 */
.L_x_3435:
[----:B------:R-:W-:Y:S05]  /*5000*/  BSYNC B1 ;  /* 0x0000000000017941 */ /* 0x000fea0003800000 */
.L_x_3431:
[----:B------:R-:W-:-:S05]  /*5010*/  IMAD R87, R78, R87, R20 ;  /* 0x000000574e577224 */ /* 0x000fca00078e0214 */
[----:B------:R-:W-:Y:S02]  /*5020*/  VIADDMNMX R9, R87, R78, R9, PT ;  /* 0x0000004e57097246 */ /* 0x000fe40003800109 */
[----:B------:R-:W-:-:S07]  /*5030*/  VIMNMX R8, R8, R87, !PT ;  /* 0x0000005708087248 */ /* 0x000fce0007fe0100 */
.L_x_3430:
[----:B------:R-:W-:Y:S05]  /*5040*/  BSYNC B0 ;  /* 0x0000000000007941 */ /* 0x000fea0003800000 */
.L_x_3429:
        /* <DEDUP_REMOVED lines=10> */
[----:B------:R-:W4:Y:S01]  /*50f0*/  LDL R154, [R1+0x2e8] ;  /* 0x0002e800019a7983 */ /* 0x000f220000100800 */
[----:B------:R-:W-:Y:S02]  /*5100*/  ISETP.GT.AND P0, PT, R8, 0x9, !P0 ;  /* 0x000000090800780c */ /* 0x000fe40004704270 */
[----:B------:R-:W-:Y:S01]  /*5110*/  ISETP.NE.AND P1, PT, R25, RZ, PT ;  /* 0x000000ff1900720c */ /* 0x000fe20003f25270 */
[----:B------:R-:W2:Y:S01]  /*5120*/  LDL R30, [R1+0x210] ;  /* 0x00021000011e7983 */ /* 0x000ea20000100800 */
[----:B------:R-:W-:Y:S02]  /*5130*/  ISETP.LT.OR P0, PT, R9, 0xa, P0 ;  /* 0x0000000a0900780c */ /* 0x000fe40000701670 */
[----:B------:R-:W-:Y:S01]  /*5140*/  ISETP.NE.AND P6, PT, R28, RZ, PT ;  /* 0x000000ff1c00720c */ /* 0x000fe20003fc5270 */
[----:B------:R-:W4:Y:S01]  /*5150*/  LDL R228, [R1+0x2fc] ;  /* 0x0002fc0001e47983 */ /* 0x000f220000100800 */
[----:B------:R-:W-:-:S02]  /*5160*/  FSEL R93, R31, -INF , !P0 ;  /* 0xff8000001f5d7808 */ /* 0x000fc40004000000 */
[----:B------:R-:W-:Y:S01]  /*5170*/  ISETP.NE.AND P0, PT, R21, RZ, PT ;  /* 0x000000ff1500720c */ /* 0x000fe20003f05270 */
[----:B------:R-:W3:Y:S01]  /*5180*/  LDL R28, [R1+0x214] ;  /* 0x00021400011c7983 */ /* 0x000ee20000100800 */
[----:B------:R-:W-:Y:S02]  /*5190*/  FMNMX.FTZ R10, R85, R83, !PT ;  /* 0x00000053550a7209 */ /* 0x000fe40007810000 */
[----:B------:R-:W-:Y:S01]  /*51a0*/  ISETP.GT.AND P0, PT, R8, 0x10, !P0 ;  /* 0x000000100800780c */ /* 0x000fe20004704270 */
[----:B------:R-:W4:Y:S01]  /*51b0*/  LDL R60, [R1+0x22c] ;  /* 0x00022c00013c7983 */ /* 0x000f220000100800 */
[----:B------:R-:W-:Y:S02]  /*51c0*/  FMNMX.FTZ R10, R79, R10, !PT ;  /* 0x0000000a4f0a7209 */ /* 0x000fe40007810000 */
[----:B------:R-:W-:Y:S01]  /*51d0*/  ISETP.LT.OR P0, PT, R9, 0x11, P0 ;  /* 0x000000110900780c */ /* 0x000fe20000701670 */
[----:B------:R-:W4:Y:S01]  /*51e0*/  LDL R64, [R1+0x234] ;  /* 0x0002340001407983 */ /* 0x000f220000100800 */
[----:B------:R-:W-:-:S02]  /*51f0*/  FMNMX.FTZ R10, R81, R10, !PT ;  /* 0x0000000a510a7209 */ /* 0x000fc40007810000 */
[----:B------:R-:W-:Y:S01]  /*5200*/  FSEL R13, R34, -INF , !P0 ;  /* 0xff800000220d7808 */ /* 0x000fe20004000000 */
[----:B------:R-:W4:Y:S01]  /*5210*/  LDL R68, [R1+0x23c] ;  /* 0x00023c0001447983 */ /* 0x000f220000100800 */
[----:B------:R-:W-:Y:S02]  /*5220*/  ISETP.GT.AND P0, PT, R8, 0x11, !P1 ;  /* 0x000000110800780c */ /* 0x000fe40004f04270 */
[----:B------:R-:W-:Y:S01]  /*5230*/  ISETP.NE.AND P1, PT, R82, RZ, PT ;  /* 0x000000ff5200720c */ /* 0x000fe20003f25270 */
[----:B------:R-:W4:Y:S01]  /*5240*/  LDL R34, [R1+0x218] ;  /* 0x0002180001227983 */ /* 0x000f220000100800 */
[----:B------:R-:W-:Y:S02]  /*5250*/  ISETP.LT.OR P0, PT, R9, 0x12, P0 ;  /* 0x000000120900780c */ /* 0x000fe40000701670 */
[----:B------:R-:W-:Y:S01]  /*5260*/  FMNMX.FTZ R10, R137, R10, !PT ;  /* 0x0000000a890a7209 */ /* 0x000fe20007810000 */
[----:B------:R-:W4:Y:S01]  /*5270*/  LDL R72, [R1+0x244] ;  /* 0x0002440001487983 */ /* 0x000f220000100800 */
[----:B------:R-:W-:-:S02]  /*5280*/  FSEL R14, R35, -INF , !P0 ;  /* 0xff800000230e7808 */ /* 0x000fc40004000000 */
[----:B------:R-:W-:Y:S01]  /*5290*/  ISETP.GT.AND P0, PT, R8, 0x18, !P6 ;  /* 0x000000180800780c */ /* 0x000fe20007704270 */
[----:B------:R-:W4:Y:S01]  /*52a0*/  LDL R35, [R1+0x310] ;  /* 0x0003100001237983 */ /* 0x000f220000100800 */
[----:B------:R-:W-:Y:S02]  /*52b0*/  FMNMX.FTZ R10, R33, R10, !PT ;  /* 0x0000000a210a7209 */ /* 0x000fe40007810000 */
[----:B------:R-:W-:Y:S01]  /*52c0*/  ISETP.LT.OR P0, PT, R9, 0x19, P0 ;  /* 0x000000190900780c */ /* 0x000fe20000701670 */
[----:B------:R-:W4:Y:S01]  /*52d0*/  LDL R76, [R1+0x24c] ;  /* 0x00024c00014c7983 */ /* 0x000f220000100800 */
[----:B------:R-:W-:Y:S02]  /*52e0*/  ISETP.NE.AND P6, PT, R11, RZ, PT ;  /* 0x000000ff0b00720c */ /* 0x000fe40003fc5270 */
[----:B------:R-:W-:Y:S01]  /*52f0*/  FSEL R15, R38, -INF , !P0 ;  /* 0xff800000260f7808 */ /* 0x000fe20004000000 */
[----:B------:R-:W4:Y:S01]  /*5300*/  LDL R78, [R1+0x250] ;  /* 0x00025000014e7983 */ /* 0x000f220000100800 */
[----:B------:R-:W-:-:S02]  /*5310*/  ISETP.NE.AND P0, PT, R29, RZ, PT ;  /* 0x000000ff1d00720c */ /* 0x000fc40003f05270 */
[----:B------:R-:W-:Y:S01]  /*5320*/  FMNMX.FTZ R10, R133, R10, !PT ;  /* 0x0000000a850a7209 */ /* 0x000fe20007810000 */
[----:B------:R-:W4:Y:S01]  /*5330*/  LDL R29, [R1+0x1f0] ;  /* 0x0001f000011d7983 */ /* 0x000f220000100800 */
[----:B------:R-:W-:Y:S02]  /*5340*/  ISETP.GT.AND P0, PT, R8, 0x19, !P0 ;  /* 0x000000190800780c */ /* 0x000fe40004704270 */
[----:B------:R-:W-:Y:S01]  /*5350*/  FMNMX.FTZ R10, R131, R10, !PT ;  /* 0x0000000a830a7209 */ /* 0x000fe20007810000 */
[----:B------:R-:W4:Y:S01]  /*5360*/  LDL R38, [R1+0x21c] ;  /* 0x00021c0001267983 */ /* 0x000f220000100800 */
[----:B------:R-:W-:Y:S02]  /*5370*/  ISETP.LT.OR P0, PT, R9, 0x1a, P0 ;  /* 0x0000001a0900780c */ /* 0x000fe40000701670 */
[----:B------:R-:W-:Y:S01]  /*5380*/  FMNMX.FTZ R10, R223, R10, !PT ;  /* 0x0000000adf0a7209 */ /* 0x000fe20007810000 */
[----:B------:R-:W4:Y:S01]  /*5390*/  LDL R82, [R1+0x258] ;  /* 0x0002580001527983 */ /* 0x000f220000100800 */
[----:B------:R-:W-:-:S02]  /*53a0*/  FSEL R161, R39, -INF , !P0 ;  /* 0xff80000027a17808 */ /* 0x000fc40004000000 */
[----:B------:R-:W-:Y:S01]  /*53b0*/  ISETP.NE.AND P0, PT, R32, RZ, PT ;  /* 0x000000ff2000720c */ /* 0x000fe20003f05270 */
[----:B------:R-:W4:Y:S01]  /*53c0*/  LDL R86, [R1+0x260] ;  /* 0x0002600001567983 */ /* 0x000f220000100800 */
        /* <DEDUP_REMOVED lines=9> */
[----:B------:R-:W-:Y:S02]  /*5460*/  ISETP.NE.AND P0, PT, R36, RZ, PT ;  /* 0x000000ff2400720c */ /* 0x000fe40003f05270 */
[----:B------:R-:W-:Y:S01]  /*5470*/  FMNMX.FTZ R12, R73, R12, !PT ;  /* 0x0000000c490c7209 */ /* 0x000fe20007810000 */
[----:B------:R-:W4:Y:S01]  /*5480*/  LDL R42, [R1+0x200] ;  /* 0x00020000012a7983 */ /* 0x000f220000100800 */
[----:B------:R-:W-:Y:S02]  /*5490*/  ISETP.GT.AND P0, PT, R8, 0x21, !P0 ;  /* 0x000000210800780c */ /* 0x000fe40004704270 */
[----:B------:R-:W-:Y:S01]  /*54a0*/  FMNMX.FTZ R12, R77, R12, !PT ;  /* 0x0000000c4d0c7209 */ /* 0x000fe20007810000 */
[----:B------:R-:W4:Y:S01]  /*54b0*/  LDL R92, [R1+0x26c] ;  /* 0x00026c00015c7983 */ /* 0x000f220000100800 */
[----:B------:R-:W-:-:S02]  /*54c0*/  ISETP.LT.OR P0, PT, R9, 0x22, P0 ;  /* 0x000000220900780c */ /* 0x000fc40000701670 */
[----:B------:R-:W-:Y:S01]  /*54d0*/  FMNMX.FTZ R12, R185, R12, !PT ;  /* 0x0000000cb90c7209 */ /* 0x000fe20007810000 */
[----:B------:R-:W4:Y:S01]  /*54e0*/  LDL R94, [R1+0x270] ;  /* 0x00027000015e7983 */ /* 0x000f220000100800 */
[----:B------:R-:W-:Y:S02]  /*54f0*/  FSEL R158, R43, -INF , !P0 ;  /* 0xff8000002b9e7808 */ /* 0x000fe40004000000 */
[----:B------:R-:W-:Y:S01]  /*5500*/  ISETP.NE.AND P0, PT, R40, RZ, PT ;  /* 0x000000ff2800720c */ /* 0x000fe20003f05270 */
[----:B------:R-:W4:Y:S01]  /*5510*/  LDL R96, [R1+0x274] ;  /* 0x0002740001607983 */ /* 0x000f220000100800 */
[----:B------:R-:W-:Y:S02]  /*5520*/  FMNMX.FTZ R12, R53, R12, !PT ;  /* 0x0000000c350c7209 */ /* 0x000fe40007810000 */
[----:B------:R-:W-:Y:S01]  /*5530*/  ISETP.GT.AND P0, PT, R8, 0x28, !P0 ;  /* 0x000000280800780c */ /* 0x000fe20004704270 */
[----:B------:R-:W4:Y:S01]  /*5540*/  LDL R40, [R1+0x220] ;  /* 0x0002200001287983 */ /* 0x000f220000100800 */
[----:B------:R-:W-:-:S02]  /*5550*/  FMNMX.FTZ R12, R49, R12, !PT ;  /* 0x0000000c310c7209 */ /* 0x000fc40007810000 */
[----:B------:R-:W-:Y:S01]  /*5560*/  ISETP.LT.OR P0, PT, R9, 0x29, P0 ;  /* 0x000000290900780c */ /* 0x000fe20000701670 */
[----:B------:R-:W4:Y:S01]  /*5570*/  LDL R98, [R1+0x278] ;  /* 0x0002780001627983 */ /* 0x000f220000100800 */
[----:B------:R-:W-:Y:S02]  /*5580*/  FMNMX.FTZ R12, R57, R12, !PT ;  /* 0x0000000c390c7209 */ /* 0x000fe40007810000 */
[----:B------:R-:W-:Y:S01]  /*5590*/  FSEL R165, R46, -INF , !P0 ;  /* 0xff8000002ea57808 */ /* 0x000fe20004000000 */
[----:B------:R-:W4:Y:S01]  /*55a0*/  LDL R100, [R1+0x27c] ;  /* 0x00027c0001647983 */ /* 0x000f220000100800 */
[----:B------:R-:W-:Y:S02]  /*55b0*/  ISETP.NE.AND P0, PT, R44, RZ, PT ;  /* 0x000000ff2c00720c */ /* 0x000fe40003f05270 */
[----:B------:R-:W-:Y:S01]  /*55c0*/  FMNMX.FTZ R12, R37, R12, !PT ;  /* 0x0000000c250c7209 */ /* 0x000fe20007810000 */
[----:B------:R-:W4:Y:S01]  /*55d0*/  LDL R44, [R1+0x204] ;  /* 0x00020400012c7983 */ /* 0x000f220000100800 */
[----:B------:R-:W-:-:S02]  /*55e0*/  ISETP.GT.AND P0, PT, R8, 0x29, !P0 ;  /* 0x000000290800780c */ /* 0x000fc40004704270 */
[----:B------:R-:W-:Y:S01]  /*55f0*/  FMNMX.FTZ R12, R61, R12, !PT ;  /* 0x0000000c3d0c7209 */ /* 0x000fe20007810000 */
[----:B------:R-:W4:Y:S01]  /*5600*/  LDL R46, [R1+0x208] ;  /* 0x00020800012e7983 */ /* 0x000f220000100800 */
[----:B------:R-:W-:Y:S02]  /*5610*/  ISETP.LT.OR P0, PT, R9, 0x2a, P0 ;  /* 0x0000002a0900780c */ /* 0x000fe40000701670 */
[----:B------:R-:W-:Y:S01]  /*5620*/  FMNMX.FTZ R12, R41, R12, !PT ;  /* 0x0000000c290c7209 */ /* 0x000fe20007810000 */
[----:B------:R-:W4:Y:S01]  /*5630*/  LDL R102, [R1+0x280] ;  /* 0x0002800001667983 */ /* 0x000f220000100800 */
[----:B------:R-:W-:Y:S02]  /*5640*/  FSEL R171, R47, -INF , !P0 ;  /* 0xff8000002fab7808 */ /* 0x000fe40004000000 */
[----:B------:R-:W-:Y:S01]  /*5650*/  ISETP.NE.AND P0, PT, R74, RZ, PT ;  /* 0x000000ff4a00720c */ /* 0x000fe20003f05270 */
[----:B------:R-:W4:Y:S01]  /*5660*/  LDL R104, [R1+0x284] ;  /* 0x0002840001687983 */ /* 0x000f220000100800 */
[----:B------:R-:W-:-:S02]  /*5670*/  FMNMX.FTZ R12, R65, R12, !PT ;  /* 0x0000000c410c7209 */ /* 0x000fc40007810000 */
[C---:B------:R-:W-:Y:S01]  /*5680*/  ISETP.GT.AND P0, PT, R8.reuse, 0x30, !P0 ;  /* 0x000000300800780c */ /* 0x040fe20004704270 */
[----:B------:R-:W4:Y:S01]  /*5690*/  LDL R74, [R1+0x248] ;  /* 0x00024800014a7983 */ /* 0x000f220000100800 */
[----:B------:R-:W-:Y:S02]  /*56a0*/  FMNMX.FTZ R12, R45, R12, !PT ;  /* 0x0000000c2d0c7209 */ /* 0x000fe40007810000 */
[----:B------:R-:W-:Y:S01]  /*56b0*/  ISETP.LT.OR P0, PT, R9, 0x31, P0 ;  /* 0x000000310900780c */ /* 0x000fe20000701670 */
[----:B------:R-:W4:Y:S01]  /*56c0*/  LDL R106, [R1+0x288] ;  /* 0x00028800016a7983 */ /* 0x000f220000100800 */
[----:B------:R-:W-:Y:S02]  /*56d0*/  ISETP.GT.AND P2, PT, R8, 0x49, !P2 ;  /* 0x000000490800780c */ /* 0x000fe40005744270 */
[----:B------:R-:W-:Y:S01]  /*56e0*/  FSEL R19, R50, -INF , !P0 ;  /* 0xff80000032137808 */ /* 0x000fe20004000000 */
[----:B------:R-:W4:Y:S01]  /*56f0*/  LDL R108, [R1+0x28c] ;  /* 0x00028c00016c7983 */ /* 0x000f220000100800 */
[----:B------:R-:W-:-:S02]  /*5700*/  ISETP.NE.AND P0, PT, R48, RZ, PT ;  /* 0x000000ff3000720c */ /* 0x000fc40003f05270 */
[C---:B------:R-:W-:Y:S01]  /*5710*/  ISETP.GT.AND P3, PT, R8.reuse, 0x50, !P3 ;  /* 0x000000500800780c */ /* 0x040fe20005f64270 */
[----:B------:R-:W4:Y:S01]  /*5720*/  LDL R48, [R1+0x224] ;  /* 0x0002240001307983 */ /* 0x000f220000100800 */
[C---:B------:R-:W-:Y:S02]  /*5730*/  ISETP.GT.AND P0, PT, R8.reuse, 0x31, !P0 ;  /* 0x000000310800780c */ /* 0x040fe40004704270 */
[C---:B------:R-:W-:Y:S01]  /*5740*/  ISETP.LT.OR P2, PT, R9.reuse, 0x4a, P2 ;  /* 0x0000004a0900780c */ /* 0x040fe20001741670 */
[----:B------:R-:W4:Y:S01]  /*5750*/  LDL R110, [R1+0x290] ;  /* 0x00029000016e7983 */ /* 0x000f220000100800 */
[----:B------:R-:W-:Y:S02]  /*5760*/  ISETP.LT.OR P0, PT, R9, 0x32, P0 ;  /* 0x000000320900780c */ /* 0x000fe40000701670 */
[----:B------:R-:W-:Y:S01]  /*5770*/  ISETP.GT.AND P4, PT, R8, 0x51, !P4 ;  /* 0x000000510800780c */ /* 0x000fe20006784270 */
[----:B------:R-:W4:Y:S01]  /*5780*/  LDL R112, [R1+0x294] ;  /* 0x0002940001707983 */ /* 0x000f220000100800 */
[----:B------:R-:W-:-:S02]  /*5790*/  FSEL R156, R51, -INF , !P0 ;  /* 0xff800000339c7808 */ /* 0x000fc40004000000 */
[----:B------:R-:W-:Y:S01]  /*57a0*/  ISETP.NE.AND P0, PT, R80, RZ, PT ;  /* 0x000000ff5000720c */ /* 0x000fe20003f05270 */
[----:B------:R-:W4:Y:S01]  /*57b0*/  LDL R114, [R1+0x298] ;  /* 0x0002980001727983 */ /* 0x000f220000100800 */
[----:B------:R-:W-:Y:S02]  /*57c0*/  ISETP.LT.OR P3, PT, R9, 0x51, P3 ;  /* 0x000000510900780c */ /* 0x000fe40001f61670 */
[C---:B------:R-:W-:Y:S01]  /*57d0*/  ISETP.GT.AND P0, PT, R8.reuse, 0x38, !P0 ;  /* 0x000000380800780c */ /* 0x040fe20004704270 */
[----:B------:R-:W4:Y:S01]  /*57e0*/  LDL R80, [R1+0x254] ;  /* 0x0002540001507983 */ /* 0x000f220000100800 */
[----:B------:R-:W-:Y:S02]  /*57f0*/  FSEL R173, R63, -INF , !P2 ;  /* 0xff8000003fad7808 */ /* 0x000fe40005000000 */
[----:B------:R-:W-:Y:S01]  /*5800*/  ISETP.LT.OR P0, PT, R9, 0x39, P0 ;  /* 0x000000390900780c */ /* 0x000fe20000701670 */
[----:B------:R-:W4:Y:S01]  /*5810*/  LDL R116, [R1+0x29c] ;  /* 0x00029c0001747983 */ /* 0x000f220000100800 */
[----:B------:R-:W-:-:S02]  /*5820*/  ISETP.GT.AND P5, PT, R8, 0x58, !P5 ;  /* 0x000000580800780c */ /* 0x000fc40006fa4270 */
[----:B------:R-:W-:Y:S01]  /*5830*/  FSEL R159, R54, -INF , !P0 ;  /* 0xff800000369f7808 */ /* 0x000fe20004000000 */
[----:B------:R-:W4:Y:S01]  /*5840*/  LDL R118, [R1+0x2a0] ;  /* 0x0002a00001767983 */ /* 0x000f220000100800 */
[----:B------:R-:W-:Y:S02]  /*5850*/  ISETP.NE.AND P0, PT, R52, RZ, PT ;  /* 0x000000ff3400720c */ /* 0x000fe40003f05270 */
[C---:B------:R-:W-:Y:S01]  /*5860*/  ISETP.LT.OR P4, PT, R9.reuse, 0x52, P4 ;  /* 0x000000520900780c */ /* 0x040fe20002781670 */
[----:B------:R-:W4:Y:S01]  /*5870*/  LDL R120, [R1+0x2a4] ;  /* 0x0002a40001787983 */ /* 0x000f220000100800 */
[----:B------:R-:W-:Y:S02]  /*5880*/  ISETP.GT.AND P0, PT, R8, 0x39, !P0 ;  /* 0x000000390800780c */ /* 0x000fe40004704270 */
[----:B------:R-:W-:Y:S01]  /*5890*/  FSEL R174, R66, -INF , !P3 ;  /* 0xff80000042ae7808 */ /* 0x000fe20005800000 */
[----:B------:R-:W4:Y:S01]  /*58a0*/  LDL R122, [R1+0x2a8] ;  /* 0x0002a800017a7983 */ /* 0x000f220000100800 */
[----:B------:R-:W-:-:S02]  /*58b0*/  ISETP.LT.OR P0, PT, R9, 0x3a, P0 ;  /* 0x0000003a0900780c */ /* 0x000fc40000701670 */
[----:B------:R-:W-:Y:S01]  /*58c0*/  ISETP.LT.OR P5, PT, R9, 0x59, P5 ;  /* 0x000000590900780c */ /* 0x000fe20002fa1670 */
[----:B------:R-:W4:Y:S01]  /*58d0*/  LDL R66, [R1+0x238] ;  /* 0x0002380001427983 */ /* 0x000f220000100800 */
[----:B------:R-:W-:Y:S02]  /*58e0*/  FSEL R170, R55, -INF , !P0 ;  /* 0xff80000037aa7808 */ /* 0x000fe40004000000 */
[----:B------:R-:W-:Y:S01]  /*58f0*/  ISETP.GT.AND P0, PT, R8, 0x40, !P1 ;  /* 0x000000400800780c */ /* 0x000fe20004f04270 */
[----:B------:R-:W4:Y:S01]  /*5900*/  LDL R124, [R1+0x2ac] ;  /* 0x0002ac00017c7983 */ /* 0x000f220000100800 */
[----:B------:R-:W-:Y:S02]  /*5910*/  ISETP.NE.AND P1, PT, R84, RZ, PT ;  /* 0x000000ff5400720c */ /* 0x000fe40003f25270 */
[----:B------:R-:W-:Y:S01]  /*5920*/  ISETP.LT.OR P0, PT, R9, 0x41, P0 ;  /* 0x000000410900780c */ /* 0x000fe20000701670 */
[----:B------:R-:W4:Y:S01]  /*5930*/  LDL R84, [R1+0x25c] ;  /* 0x00025c0001547983 */ /* 0x000f220000100800 */
[----:B------:R-:W-:-:S02]  /*5940*/  ISETP.GT.AND P1, PT, R8, 0x48, !P1 ;  /* 0x000000480800780c */ /* 0x000fc40004f24270 */
[----:B------:R-:W-:Y:S01]  /*5950*/  FSEL R20, R58, -INF , !P0 ;  /* 0xff8000003a147808 */ /* 0x000fe20004000000 */
[----:B------:R-:W4:Y:S01]  /*5960*/  LDL R126, [R1+0x2b0] ;  /* 0x0002b000017e7983 */ /* 0x000f220000100800 */
[----:B------:R-:W-:Y:S02]  /*5970*/  ISETP.GT.AND P0, PT, R8, RZ, !P6 ;  /* 0x000000ff0800720c */ /* 0x000fe40007704270 */
[----:B------:R-:W-:Y:S01]  /*5980*/  ISETP.NE.AND P6, PT, R24, RZ, PT ;  /* 0x000000ff1800720c */ /* 0x000fe20003fc5270 */
[----:B------:R-:W4:Y:S01]  /*5990*/  LDL R58, [R1+0x228] ;  /* 0x00022800013a7983 */ /* 0x000f220000100800 */
[----:B------:R-:W-:Y:S02]  /*59a0*/  ISETP.LT.OR P0, PT, R9, 0x1, P0 ;  /* 0x000000010900780c */ /* 0x000fe40000701670 */
[----:B------:R-:W-:Y:S01]  /*59b0*/  FMNMX.FTZ R24, R69, R12, !PT ;  /* 0x0000000c45187209 */ /* 0x000fe20007810000 */
[----:B------:R-:W4:Y:S01]  /*59c0*/  LDL R128, [R1+0x2b4] ;  /* 0x0002b40001807983 */ /* 0x000f220000100800 */
[----:B------:R-:W-:-:S02]  /*59d0*/  FSEL R121, R26, -INF , !P0 ;  /* 0xff8000001a797808 */ /* 0x000fc40004000000 */
[----:B------:R-:W-:Y:S01]  /*59e0*/  ISETP.NE.AND P0, PT, R56, RZ, PT ;  /* 0x000000ff3800720c */ /* 0x000fe20003f05270 */
[----:B------:R-:W0:Y:S01]  /*59f0*/  SHFL.BFLY PT, R25, R24, 0x2, 0x1f ;  /* 0x0c401f0018197f89 */ /* 0x000e2200000e0000 */
[----:B------:R-:W-:Y:S02]  /*5a00*/  FMNMX.FTZ R10, R121, R89, !PT ;  /* 0x00000059790a7209 */ /* 0x000fe40007810000 */
[----:B------:R-:W-:Y:S01]  /*5a10*/  ISETP.GT.AND P0, PT, R8, 0x41, !P0 ;  /* 0x000000410800780c */ /* 0x000fe20004704270 */
[----:B------:R-:W4:Y:S01]  /*5a20*/  LDL R130, [R1+0x2b8] ;  /* 0x0002b80001827983 */ /* 0x000f220000100800 */
[----:B------:R-:W-:Y:S02]  /*5a30*/  FMNMX.FTZ R10, R91, R10, !PT ;  /* 0x0000000a5b0a7209 */ /* 0x000fe40007810000 */
[----:B------:R-:W-:Y:S01]  /*5a40*/  ISETP.LT.OR P0, PT, R9, 0x42, P0 ;  /* 0x000000420900780c */ /* 0x000fe20000701670 */
[----:B------:R-:W4:Y:S01]  /*5a50*/  LDL R132, [R1+0x2bc] ;  /* 0x0002bc0001847983 */ /* 0x000f220000100800 */
[----:B------:R-:W-:-:S02]  /*5a60*/  FMNMX.FTZ R10, R93, R10, !PT ;  /* 0x0000000a5d0a7209 */ /* 0x000fc40007810000 */
[----:B------:R-:W-:Y:S01]  /*5a70*/  ISETP.LT.OR P1, PT, R9, 0x49, P1 ;  /* 0x000000490900780c */ /* 0x000fe20000f21670 */
[----:B------:R-:W4:Y:S01]  /*5a80*/  LDL R134, [R1+0x2c0] ;  /* 0x0002c00001867983 */ /* 0x000f220000100800 */
[----:B------:R-:W-:Y:S02]  /*5a90*/  FMNMX.FTZ R11, R13, R10, !PT ;  /* 0x0000000a0d0b7209 */ /* 0x000fe40007810000 */
[----:B------:R-:W-:Y:S01]  /*5aa0*/  FSEL R164, R59, -INF , !P0 ;  /* 0xff8000003ba47808 */ /* 0x000fe20004000000 */
[----:B------:R-:W4:Y:S01]  /*5ab0*/  LDL R136, [R1+0x2c4] ;  /* 0x0002c40001887983 */ /* 0x000f220000100800 */
[----:B------:R-:W-:Y:S02]  /*5ac0*/  FMNMX.FTZ R10, R14, R11, !PT ;  /* 0x0000000b0e0a7209 */ /* 0x000fe40007810000 */
[----:B------:R-:W-:Y:S01]  /*5ad0*/  FSEL R172, R62, -INF , !P1 ;  /* 0xff8000003eac7808 */ /* 0x000fe20004800000 */
[----:B------:R-:W4:Y:S01]  /*5ae0*/  LDL R138, [R1+0x2c8] ;  /* 0x0002c800018a7983 */ /* 0x000f220000100800 */
[----:B------:R-:W-:-:S02]  /*5af0*/  FMNMX.FTZ R10, R15, R10, !PT ;  /* 0x0000000a0f0a7209 */ /* 0x000fc40007810000 */
[----:B------:R-:W-:Y:S01]  /*5b00*/  ISETP.GT.AND P0, PT, R8, 0x59, !P6 ;  /* 0x000000590800780c */ /* 0x000fe20007704270 */
[----:B------:R-:W4:Y:S01]  /*5b10*/  LDL R62, [R1+0x230] ;  /* 0x00023000013e7983 */ /* 0x000f220000100800 */
[----:B------:R-:W-:Y:S02]  /*5b20*/  FMNMX.FTZ R10, R161, R10, !PT ;  /* 0x0000000aa10a7209 */ /* 0x000fe40007810000 */
[----:B------:R-:W-:Y:S01]  /*5b30*/  FSEL R175, R67, -INF , !P4 ;  /* 0xff80000043af7808 */ /* 0x000fe20006000000 */
[----:B------:R-:W4:Y:S01]  /*5b40*/  LDL R140, [R1+0x2cc] ;  /* 0x0002cc00018c7983 */ /* 0x000f220000100800 */
[----:B------:R-:W-:Y:S02]  /*5b50*/  FMNMX.FTZ R11, R21, R10, !PT ;  /* 0x0000000a150b7209 */ /* 0x000fe40007810000 */
[----:B------:R-:W-:Y:S01]  /*5b60*/  ISETP.LT.OR P0, PT, R9, 0x5a, P0 ;  /* 0x0000005a0900780c */ /* 0x000fe20000701670 */
[----:B------:R-:W4:Y:S01]  /*5b70*/  LDL R142, [R1+0x2d0] ;  /* 0x0002d000018e7983 */ /* 0x000f220000100800 */
[----:B------:R-:W-:-:S02]  /*5b80*/  FMNMX.FTZ R10, R158, R11, !PT ;  /* 0x0000000b9e0a7209 */ /* 0x000fc40007810000 */
[----:B------:R-:W-:Y:S01]  /*5b90*/  FSEL R176, R70, -INF , !P5 ;  /* 0xff80000046b07808 */ /* 0x000fe20006800000 */
[----:B------:R-:W4:Y:S01]  /*5ba0*/  LDL R144, [R1+0x2d4] ;  /* 0x0002d40001907983 */ /* 0x000f220000100800 */
[----:B------:R-:W-:Y:S02]  /*5bb0*/  FMNMX.FTZ R10, R165, R10, !PT ;  /* 0x0000000aa50a7209 */ /* 0x000fe40007810000 */
[----:B------:R-:W-:Y:S01]  /*5bc0*/  FSEL R177, R71, -INF , !P0 ;  /* 0xff80000047b17808 */ /* 0x000fe20004000000 */
[----:B------:R-:W4:Y:S01]  /*5bd0*/  LDL R70, [R1+0x240] ;  /* 0x0002400001467983 */ /* 0x000f220000100800 */
[----:B------:R-:W-:Y:S02]  /*5be0*/  FMNMX.FTZ R10, R171, R10, !PT ;  /* 0x0000000aab0a7209 */ /* 0x000fe40007810000 */
[----:B0-----:R-:W-:Y:S01]  /*5bf0*/  FMNMX.FTZ R12, R24, R25, !PT ;  /* 0x00000019180c7209 */ /* 0x001fe20007810000 */
[----:B------:R-:W4:Y:S01]  /*5c00*/  LDL R146, [R1+0x2d8] ;  /* 0x0002d80001927983 */ /* 0x000f220000100800 */
[----:B------:R-:W-:-:S03]  /*5c10*/  FMNMX.FTZ R11, R19, R10, !PT ;  /* 0x0000000a130b7209 */ /* 0x000fc60007810000 */
        /* <DEDUP_REMOVED lines=20> */
[----:B------:R-:W0:Y:S01]  /*5d60*/  SHFL.BFLY PT, R9, R12, 0x1, 0x1f ;  /* 0x0c201f000c097f89 */ /* 0x000e2200000e0000 */
[----:B------:R-:W-:-:S03]  /*5d70*/  FMNMX.FTZ R25, R177, R8, !PT ;  /* 0x00000008b1197209 */ /* 0x000fc60007810000 */
[----:B------:R-:W4:Y:S04]  /*5d80*/  LDL R67, [R1+0x350] ;  /* 0x0003500001437983 */ /* 0x000f280000100800 */
[----:B------:R-:W-:Y:S04]  /*5d90*/  STL.64 [R1+0x410], R24 ;  /* 0x0004101801007387 */ /* 0x000fe80000100a00 */
[----:B------:R-:W4:Y:S04]  /*5da0*/  LDL R31, [R1+0x414] ;  /* 0x00041400011f7983 */ /* 0x000f280000100800 */
[----:B------:R-:W4:Y:S04]  /*5db0*/  LDL R71, [R1+0x358] ;  /* 0x0003580001477983 */ /* 0x000f280000100800 */
[----:B------:R-:W4:Y:S01]  /*5dc0*/  LDL R87, [R1+0x378] ;  /* 0x0003780001577983 */ /* 0x000f220000100800 */
[----:B0-----:R-:W-:-:S03]  /*5dd0*/  FMNMX.FTZ R10, R12, R9, !PT ;  /* 0x000000090c0a7209 */ /* 0x001fc60007810000 */
[----:B--2---:R0:W-:Y:S04]  /*5de0*/  STL [R1+0x210], R30 ;  /* 0x0002101e01007387 */ /* 0x0041e80000100800 */
[----:B------:R-:W2:Y:S04]  /*5df0*/  LDL.64 R8, [R1+0x88] ;  /* 0x0000880001087983 */ /* 0x000ea80000100a00 */
[----:B------:R-:W-:Y:S04]  /*5e00*/  STL [R1+0x410], R10 ;  /* 0x0004100a01007387 */ /* 0x000fe80000100800 */
[----:B------:R-:W2:Y:S04]  /*5e10*/  LDL R26, [R1+0x410] ;  /* 0x00041000011a7983 */ /* 0x000ea80000100800 */
[----:B---3--:R1:W-:Y:S04]  /*5e20*/  STL [R1+0x214], R28 ;  /* 0x0002141c01007387 */ /* 0x0083e80000100800 */
[----:B0-----:R-:W3:Y:S04]  /*5e30*/  LDL R30, [R1+0x3c8] ;  /* 0x0003c800011e7983 */ /* 0x001ee80000100800 */
[----:B----4-:R0:W-:Y:S04]  /*5e40*/  STL [R1+0x218], R34 ;  /* 0x0002182201007387 */ /* 0x0101e80000100800 */
[----:B-1----:R-:W4:Y:S04]  /*5e50*/  LDL R28, [R1+0x3c4] ;  /* 0x0003c400011c7983 */ /* 0x002f280000100800 */
[----:B------:R-:W3:Y:S04]  /*5e60*/  LDL R95, [R1+0x37c] ;  /* 0x00037c00015f7983 */ /* 0x000ee80000100800 */
[----:B0-----:R-:W3:Y:S04]  /*5e70*/  LDL R34, [R1+0x3d0] ;  /* 0x0003d00001227983 */ /* 0x001ee80000100800 */
[----:B------:R-:W3:Y:S04]  /*5e80*/  LDL R97, [R1+0x380] ;  /* 0x0003800001617983 */ /* 0x000ee80000100800 */
[----:B------:R-:W3:Y:S04]  /*5e90*/  LDL R99, [R1+0x384] ;  /* 0x0003840001637983 */ /* 0x000ee80000100800 */
[----:B------:R0:W-:Y:S04]  /*5ea0*/  STL [R1+0x21c], R38 ;  /* 0x00021c2601007387 */ /* 0x0001e80000100800 */
[----:B------:R-:W3:Y:S04]  /*5eb0*/  LDL R101, [R1+0x388] ;  /* 0x0003880001657983 */ /* 0x000ee80000100800 */
[----:B------:R-:W3:Y:S04]  /*5ec0*/  LDL R103, [R1+0x38c] ;  /* 0x00038c0001677983 */ /* 0x000ee80000100800 */
[----:B0-----:R-:W3:Y:S04]  /*5ed0*/  LDL R38, [R1+0x3d8] ;  /* 0x0003d80001267983 */ /* 0x001ee80000100800 */
[----:B------:R0:W-:Y:S04]  /*5ee0*/  STL [R1+0x20c], R32 ;  /* 0x00020c2001007387 */ /* 0x0001e80000100800 */
[----:B------:R-:W3:Y:S04]  /*5ef0*/  LDL R105, [R1+0x390] ;  /* 0x0003900001697983 */ /* 0x000ee80000100800 */
[----:B------:R-:W-:Y:S04]  /*5f00*/  STL [R1+0x200], R42 ;  /* 0x0002002a01007387 */ /* 0x000fe80000100800 */
[----:B0-----:R-:W3:Y:S04]  /*5f10*/  LDL R32, [R1+0x3cc] ;  /* 0x0003cc0001207983 */ /* 0x001ee80000100800 */
[----:B------:R-:W3:Y:S04]  /*5f20*/  LDL R107, [R1+0x394] ;  /* 0x00039400016b7983 */ /* 0x000ee80000100800 */
[----:B------:R-:W3:Y:S04]  /*5f30*/  LDL R109, [R1+0x398] ;  /* 0x00039800016d7983 */ /* 0x000ee80000100800 */
[----:B------:R0:W-:Y:S04]  /*5f40*/  STL [R1+0x220], R40 ;  /* 0x0002202801007387 */ /* 0x0001e80000100800 */
[----:B------:R-:W3:Y:S04]  /*5f50*/  LDL R111, [R1+0x39c] ;  /* 0x00039c00016f7983 */ /* 0x000ee80000100800 */
[----:B------:R-:W3:Y:S04]  /*5f60*/  LDL R113, [R1+0x3a0] ;  /* 0x0003a00001717983 */ /* 0x000ee80000100800 */
[----:B------:R1:W-:Y:S04]  /*5f70*/  STL [R1+0x204], R44 ;  /* 0x0002042c01007387 */ /* 0x0003e80000100800 */
[----:B------:R1:W-:Y:S04]  /*5f80*/  STL [R1+0x208], R46 ;  /* 0x0002082e01007387 */ /* 0x0003e80000100800 */
[----:B------:R-:W3:Y:S04]  /*5f90*/  LDL R115, [R1+0x3a4] ;  /* 0x0003a40001737983 */ /* 0x000ee80000100800 */
[----:B------:R-:W3:Y:S04]  /*5fa0*/  LDL R117, [R1+0x3a8] ;  /* 0x0003a80001757983 */ /* 0x000ee80000100800 */
[----:B------:R-:W3:Y:S04]  /*5fb0*/  LDL R119, [R1+0x3ac] ;  /* 0x0003ac0001777983 */ /* 0x000ee80000100800 */
[----:B------:R-:W3:Y:S04]  /*5fc0*/  LDL R123, [R1+0x3b0] ;  /* 0x0003b000017b7983 */ /* 0x000ee80000100800 */
[----:B------:R-:W3:Y:S04]  /*5fd0*/  LDL R125, [R1+0x3b4] ;  /* 0x0003b400017d7983 */ /* 0x000ee80000100800 */
[----:B------:R1:W-:Y:S04]  /*5fe0*/  STL [R1+0x224], R48 ;  /* 0x0002243001007387 */ /* 0x0003e80000100800 */
[----:B------:R-:W3:Y:S04]  /*5ff0*/  LDL R127, [R1+0x3b8] ;  /* 0x0003b800017f7983 */ /* 0x000ee80000100800 */
[----:B------:R-:W3:Y:S04]  /*6000*/  LDL R129, [R1+0x3bc] ;  /* 0x0003bc0001817983 */ /* 0x000ee80000100800 */
[----:B------:R-:W3:Y:S04]  /*6010*/  LDL R139, [R1+0x3c0] ;  /* 0x0003c000018b7983 */ /* 0x000ee80000100800 */
[----:B0-----:R-:W3:Y:S04]  /*6020*/  LDL R40, [R1+0x3dc] ;  /* 0x0003dc0001287983 */ /* 0x001ee80000100800 */
        /* <DEDUP_REMOVED lines=10> */
[----:B------:R-:W0:Y:S02]  /*60d0*/  SHFL.BFLY PT, R10, R31, 0x2, 0x1f ;  /* 0x0c401f001f0a7f89 */ /* 0x000e2400000e0000 */
[----:B0-----:R-:W-:Y:S01]  /*60e0*/  FMNMX.FTZ R10, R10, R31, !PT ;  /* 0x0000001f0a0a7209 */ /* 0x001fe20007810000 */
[----:B--2---:R-:W-:-:S02]  /*60f0*/  IMAD R8, R29, 0xc00, R8 ;  /* 0x00000c001d087824 */ /* 0x004fc400078e0208 */
[----:B------:R-:W-:Y:S01]  /*6100*/  FMUL.FTZ R12, R11, R26 ;  /* 0x0000001a0b0c7220 */ /* 0x000fe20000410000 */
[----:B------:R-:W2:Y:S04]  /*6110*/  LDL R29, [R1+0x304] ;  /* 0x00030400011d7983 */ /* 0x000ea80000100800 */
[----:B------:R-:W0:Y:S01]  /*6120*/  SHFL.BFLY PT, R27, R10, 0x1, 0x1f ;  /* 0x0c201f000a1b7f89 */ /* 0x000e2200000e0000 */
[----:B------:R-:W-:-:S03]  /*6130*/  FSETP.NEU.FTZ.AND P0, PT, R26, -INF , PT ;  /* 0xff8000001a00780b */ /* 0x000fc60003f1d000 */
[----:B------:R-:W2:Y:S01]  /*6140*/  LDL R31, [R1+0x308] ;  /* 0x00030800011f7983 */ /* 0x000ea20000100800 */
[----:B0-----:R-:W-:-:S03]  /*6150*/  FMNMX.FTZ R10, R10, R27, !PT ;  /* 0x0000001b0a0a7209 */ /* 0x001fc60007810000 */
[----:B------:R-:W2:Y:S01]  /*6160*/  LDL R27, [R1+0x300] ;  /* 0x00030000011b7983 */ /* 0x000ea20000100800 */
[----:B------:R-:W-:-:S05]  /*6170*/  FSEL R36, R12, RZ, P0 ;  /* 0x000000ff0c247208 */ /* 0x000fca0000000000 */
        /* <DEDUP_REMOVED lines=41> */
[----:B------:R-:W2:Y:S01]  /*6410*/  LDL R85, [R1+0x374] ;  /* 0x0003740001557983 */ /* 0x000ea20000100800 */
[----:B------:R-:W-:Y:S01]  /*6420*/  MUFU.EX2 R26, R26 ;  /* 0x0000001a001a7308 */ /* 0x000fe20000000800 */
[----:B------:R-:W-:-:S07]  /*6430*/  FSETP.NEU.FTZ.AND P0, PT, R10, -INF , PT ;  /* 0xff8000000a00780b */ /* 0x000fce0003f1d000 */
[----:B------:R-:W0:Y:S08]  /*6440*/  MUFU.EX2 R25, R25 ;  /* 0x0000001900197308 */ /* 0x000e300000000800 */
[----:B------:R-:W1:Y:S01]  /*6450*/  MUFU.EX2 R24, R24 ;  /* 0x0000001800187308 */ /* 0x000e620000000800 */
[----:B------:R0:W-:Y:S04]  /*6460*/  STL [R1+0x2ec], R160 ;  /* 0x0002eca001007387 */ /* 0x0001e80000100800 */
[----:B----4-:R-:W-:Y:S03]  /*6470*/  STL [R1+0x3c4], R28 ;  /* 0x0003c41c01007387 */ /* 0x010fe60000100800 */
[----:B------:R-:W-:Y:S01]  /*6480*/  MUFU.EX2 R137, R137 ;  /* 0x0000008900897308 */ /* 0x000fe20000000800 */
[----:B---3--:R-:W-:Y:S07]  /*6490*/  STL [R1+0x3c8], R30 ;  /* 0x0003c81e01007387 */ /* 0x008fee0000100800 */
[----:B0-----:R-:W-:Y:S01]  /*64a0*/  MUFU.EX2 R160, R135 ;  /* 0x0000008700a07308 */ /* 0x001fe20000000800 */
[----:B------:R-:W-:Y:S04]  /*64b0*/  STL [R1+0x3d8], R38 ;  /* 0x0003d82601007387 */ /* 0x000fe80000100800 */
[----:B------:R0:W-:Y:S03]  /*64c0*/  STL [R1+0x2f0], R162 ;  /* 0x0002f0a201007387 */ /* 0x0001e60000100800 */
[----:B------:R-:W-:Y:S01]  /*64d0*/  MUFU.EX2 R133, R133 ;  /* 0x0000008500857308 */ /* 0x000fe20000000800 */
[----:B------:R3:W-:Y:S07]  /*64e0*/  STL [R1+0x3cc], R32 ;  /* 0x0003cc2001007387 */ /* 0x0007ee0000100800 */
[----:B0-----:R-:W-:Y:S01]  /*64f0*/  MUFU.EX2 R162, R131 ;  /* 0x0000008300a27308 */ /* 0x001fe20000000800 */
[----:B---3--:R-:W-:Y:S01]  /*6500*/  VIADD R32, R8, 0x80 ;  /* 0x0000008008207836 */ /* 0x008fe20000000000 */
[----:B------:R0:W-:Y:S04]  /*6510*/  STL [R1+0x2e4], R152 ;  /* 0x0002e49801007387 */ /* 0x0001e80000100800 */
[----:B------:R-:W-:Y:S01]  /*6520*/  R2UR UR10, R32 ;  /* 0x00000000200a72ca */ /* 0x000fe200000e0000 */
[----:B------:R3:W-:Y:S01]  /*6530*/  STL [R1+0x310], R35 ;  /* 0x0003102301007387 */ /* 0x0007e20000100800 */
[----:B------:R-:W-:-:S02]  /*6540*/  R2UR UR6, R8 ;  /* 0x00000000080672ca */ /* 0x000fc400000e0000 */
[----:B0-----:R-:W-:Y:S01]  /*6550*/  F2FP.F16.F32.PACK_AB R152, R25, R26 ;  /* 0x0000001a1998723e */ /* 0x001fe200000000ff */
[----:B------:R0:W-:Y:S01]  /*6560*/  STL [R1+0x3d0], R34 ;  /* 0x0003d02201007387 */ /* 0x0001e20000100800 */
[----:B------:R-:W-:Y:S01]  /*6570*/  R2UR UR7, R9 ;  /* 0x00000000090772ca */ /* 0x000fe200000e0000 */
[----:B---3--:R-:W-:Y:S02]  /*6580*/  IMAD.MOV.U32 R35, RZ, RZ, R9 ;  /* 0x000000ffff237224 */ /* 0x008fe400078e0009 */
[----:B------:R-:W-:Y:S01]  /*6590*/  STL [R1+0x2e8], R154 ;  /* 0x0002e89a01007387 */ /* 0x000fe20000100800 */
[----:B0-----:R-:W-:-:S03]  /*65a0*/  VIADD R34, R8, 0x100 ;  /* 0x0000010008227836 */ /* 0x001fc60000000000 */
[----:B------:R-:W-:Y:S01]  /*65b0*/  STL [R1+0x2fc], R228 ;  /* 0x0002fce401007387 */ /* 0x000fe20000100800 */
[----:B------:R-:W-:-:S03]  /*65c0*/  R2UR UR15, R35 ;  /* 0x00000000230f72ca */ /* 0x000fc600000e0000 */
        /* <DEDUP_REMOVED lines=17> */
[----:B--2---:R0:W-:Y:S02]  /*66e0*/  STL [R1+0x304], R29 ;  /* 0x0003041d01007387 */ /* 0x0041e40000100800 */
[----:B0-----:R-:W-:-:S02]  /*66f0*/  FADD.FTZ R29, R26, R25 ;  /* 0x000000191a1d7221 */ /* 0x001fc40000010000 */
[----:B------:R0:W-:Y:S02]  /*6700*/  STL [R1+0x300], R27 ;  /* 0x0003001b01007387 */ /* 0x0001e40000100800 */
[----:B0-----:R0:W2:Y:S02]  /*6710*/  MUFU.EX2 R27, R12 ;  /* 0x0000000c001b7308 */ /* 0x0010a40000000800 */
[----:B0-----:R-:W-:-:S05]  /*6720*/  FMUL.FTZ R12, R10, R11 ;  /* 0x0000000b0a0c7220 */ /* 0x001fca0000410000 */
[----:B------:R-:W-:-:S05]  /*6730*/  FSEL R12, R12, RZ, P0 ;  /* 0x000000ff0c0c7208 */ /* 0x000fca0000000000 */
[-CC-:B------:R-:W-:Y:S01]  /*6740*/  FFMA.FTZ R121, R121, R11.reuse, -R12.reuse ;  /* 0x0000000b79797223 */ /* 0x180fe2000001080c */
[-CC-:B------:R-:W-:Y:S01]  /*6750*/  FFMA.FTZ R89, R89, R11.reuse, -R12.reuse ;  /* 0x0000000b59597223 */ /* 0x180fe2000001080c */
[-CC-:B------:R-:W-:Y:S01]  /*6760*/  FFMA.FTZ R91, R91, R11.reuse, -R12.reuse ;  /* 0x0000000b5b5b7223 */ /* 0x180fe2000001080c */
[----:B-1----:R-:W-:Y:S02]  /*6770*/  FADD.FTZ R30, R24, R29 ;  /* 0x0000001d181e7221 */ /* 0x002fe40000010000 */
[----:B------:R-:W-:Y:S01]  /*6780*/  MUFU.EX2 R28, R89 ;  /* 0x00000059001c7308 */ /* 0x000fe20000000800 */
[----:B------:R-:W-:Y:S01]  /*6790*/  FFMA.FTZ R93, R93, R11, -R12 ;  /* 0x0000000b5d5d7223 */ /* 0x000fe2000001080c */
[----:B--2---:R-:W-:-:S06]  /*67a0*/  FADD.FTZ R38, R27, R30 ;  /* 0x0000001e1b267221 */ /* 0x004fcc0000010000 */
[----:B------:R-:W0:Y:S08]  /*67b0*/  MUFU.EX2 R121, R121 ;  /* 0x0000007900797308 */ /* 0x000e300000000800 */
[----:B------:R-:W1:Y:S01]  /*67c0*/  MUFU.EX2 R91, R91 ;  /* 0x0000005b005b7308 */ /* 0x000e620000000800 */
[----:B------:R-:W-:-:S07]  /*67d0*/  FADD.FTZ R29, R137, R38 ;  /* 0x00000026891d7221 */ /* 0x000fce0000010000 */
[----:B------:R-:W2:Y:S01]  /*67e0*/  MUFU.EX2 R30, R93 ;  /* 0x0000005d001e7308 */ /* 0x000ea20000000800 */
[----:B------:R-:W-:Y:S01]  /*67f0*/  FADD.FTZ R32, R160, R29 ;  /* 0x0000001da0207221 */ /* 0x000fe20000010000 */
[----:B0-----:R-:W-:Y:S01]  /*6800*/  FADD.FTZ R26, R121, R28 ;  /* 0x0000001c791a7221 */ /* 0x001fe20000010000 */
[----:B------:R0:W-:Y:S02]  /*6810*/  STL [R1+0x30c], R33 ;  /* 0x00030c2101007387 */ /* 0x0001e40000100800 */
[----:B------:R-:W-:Y:S02]  /*6820*/  FADD.FTZ R187, R133, R32 ;  /* 0x0000002085bb7221 */ /* 0x000fe40000010000 */
[----:B------:R3:W-:Y:S01]  /*6830*/  STL [R1+0x314], R37 ;  /* 0x0003142501007387 */ /* 0x0007e20000100800 */
[----:B-1----:R-:W-:-:S03]  /*6840*/  FADD.FTZ R25, R91, R26 ;  /* 0x0000001a5b197221 */ /* 0x002fc60000010000 */
[----:B------:R1:W-:Y:S01]  /*6850*/  STL [R1+0x3d4], R36 ;  /* 0x0003d42401007387 */ /* 0x0003e20000100800 */
[--C-:B0-----:R-:W-:Y:S01]  /*6860*/  IMAD.MOV.U32 R33, RZ, RZ, R9.reuse ;  /* 0x000000ffff217224 */ /* 0x101fe200078e0009 */
[----:B------:R-:W-:Y:S01]  /*6870*/  F2FP.F16.F32.PACK_AB R154, R27, R24 ;  /* 0x000000181b9a723e */ /* 0x000fe200000000ff */
[----:B---3--:R-:W-:Y:S01]  /*6880*/  IMAD.MOV.U32 R37, RZ, RZ, R9 ;  /* 0x000000ffff257224 */ /* 0x008fe200078e0009 */
[----:B------:R-:W-:Y:S01]  /*6890*/  F2FP.F16.F32.PACK_AB R153, R28, R121 ;  /* 0x000000791c99723e */ /* 0x000fe200000000ff */
[----:B-1----:R-:W-:Y:S01]  /*68a0*/  VIADD R36, R8, 0x180 ;  /* 0x0000018008247836 */ /* 0x002fe20000000000 */
[----:B--2---:R-:W-:Y:S01]  /*68b0*/  F2FP.F16.F32.PACK_AB R155, R30, R91 ;  /* 0x0000005b1e9b723e */ /* 0x004fe200000000ff */
[----:B------:R-:W-:Y:S01]  /*68c0*/  FADD.FTZ R187, R162, R187 ;  /* 0x000000bba2bb7221 */ /* 0x000fe20000010000 */
[----:B------:R-:W-:Y:S01]  /*68d0*/  STL [R1+0x268], R90 ;  /* 0x0002685a01007387 */ /* 0x000fe20000100800 */
[----:B------:R-:W-:Y:S01]  /*68e0*/  R2UR UR11, R33 ;  /* 0x00000000210b72ca */ /* 0x000fe200000e0000 */
[----:B------:R-:W-:Y:S01]  /*68f0*/  FADD.FTZ R228, R30, R25 ;  /* 0x000000191ee47221 */ /* 0x000fe20000010000 */
[----:B------:R-:W-:Y:S01]  /*6900*/  R2UR UR18, R36 ;  /* 0x00000000241272ca */ /* 0x000fe200000e0000 */
[----:B------:R-:W-:Y:S01]  /*6910*/  STL [R1+0x26c], R92 ;  /* 0x00026c5c01007387 */ /* 0x000fe20000100800 */
[----:B------:R-:W-:-:S02]  /*6920*/  R2UR UR19, R37 ;  /* 0x00000000251372ca */ /* 0x000fc400000e0000 */
[----:B------:R-:W-:Y:S01]  /*6930*/  F2FP.F16.F32.PACK_AB R160, R160, R137 ;  /* 0x00000089a0a0723e */ /* 0x000fe200000000ff */
        /* <DEDUP_REMOVED lines=88> */
[-CC-:B------:R-:W-:Y:S02]  /*6ec0*/  FFMA.FTZ R227, R161, R11.reuse, -R12.reuse ;  /* 0x0000000ba1e37223 */ /* 0x180fe4000001080c */
[----:B------:R2:W-:Y:S01]  /*6ed0*/  STL [R1+0x2f8], R226 ;  /* 0x0002f8e201007387 */ /* 0x0005e20000100800 */
[-CC-:B0-----:R-:W-:Y:S01]  /*6ee0*/  FFMA.FTZ R224, R14, R11.reuse, -R12.reuse ;  /* 0x0000000b0ee07223 */ /* 0x181fe2000001080c */
[----:B--2---:R-:W-:Y:S01]  /*6ef0*/  FFMA.FTZ R226, R15, R11, -R12 ;  /* 0x0000000b0fe27223 */ /* 0x004fe2000001080c */
[----:B------:R-:W-:Y:S08]  /*6f00*/  MUFU.EX2 R13, R13 ;  /* 0x0000000d000d7308 */ /* 0x000ff00000000800 */
[----:B------:R-:W0:Y:S08]  /*6f10*/  MUFU.EX2 R224, R224 ;  /* 0x000000e000e07308 */ /* 0x000e300000000800 */
[----:B------:R-:W-:Y:S08]  /*6f20*/  MUFU.EX2 R226, R226 ;  /* 0x000000e200e27308 */ /* 0x000ff00000000800 */
[----:B------:R-:W2:Y:S01]  /*6f30*/  MUFU.EX2 R227, R227 ;  /* 0x000000e300e37308 */ /* 0x000ea20000000800 */
[----:B0-----:R-:W-:-:S02]  /*6f40*/  F2FP.F16.F32.PACK_AB R161, R224, R13 ;  /* 0x0000000de0a1723e */ /* 0x001fc400000000ff */
[----:B--2---:R-:W-:Y:S01]  /*6f50*/  F2FP.F16.F32.PACK_AB R163, R227, R226 ;  /* 0x000000e2e3a3723e */ /* 0x004fe200000000ff */
[----:B------:R-:W-:Y:S01]  /*6f60*/  FFMA.FTZ R21, R21, R11, -R12 ;  /* 0x0000000b15157223 */ /* 0x000fe2000001080c */
[----:B------:R-:W-:-:S03]  /*6f70*/  FADD.FTZ R228, R13, R228 ;  /* 0x000000e40de47221 */ /* 0x000fc60000010000 */
[----:B------:R-:W-:Y:S08]  /*6f80*/  MUFU.EX2 R223, R223 ;  /* 0x000000df00df7308 */ /* 0x000ff00000000800 */
[----:B------:R-:W0:Y:S08]  /*6f90*/  MUFU.EX2 R13, R225 ;  /* 0x000000e1000d7308 */ /* 0x000e300000000800 */
[----:B------:R-:W-:Y:S08]  /*6fa0*/  MUFU.EX2 R15, R193 ;  /* 0x000000c1000f7308 */ /* 0x000ff00000000800 */
[----:B------:R-:W2:Y:S08]  /*6fb0*/  MUFU.EX2 R14, R188 ;  /* 0x000000bc000e7308 */ /* 0x000eb00000000800 */
[----:B------:R-:W-:Y:S01]  /*6fc0*/  MUFU.EX2 R21, R21 ;  /* 0x0000001500157308 */ /* 0x000fe20000000800 */
        /* <DEDUP_REMOVED lines=33> */
[----:B---3--:R-:W-:-:S06]  /*71e0*/  WARPGROUP.ARRIVE ;  /* 0x00000000000079c5 */ /* 0x008fcc0000000000 */
[----:B------:R-:W-:Y:S01]  /*71f0*/  HGMMA.64x256x16.F32 R24, R160, gdesc[UR8].tnspB, R24, gsb0 ;  /* 0x43e00008a0187df0 */ /* 0x000fe20008000818 */
[----:B0-----:R-:W-:Y:S02]  /*7200*/  F2FP.F16.F32.PACK_AB R152, R13, R223 ;  /* 0x000000df0d98723e */ /* 0x001fe400000000ff */
[----:B--2---:R-:W-:Y:S01]  /*7210*/  F2FP.F16.F32.PACK_AB R154, R14, R15 ;  /* 0x0000000f0e9a723e */ /* 0x004fe200000000ff */
[-CC-:B------:R-:W-:Y:S01]  /*7220*/  FFMA.FTZ R19, R19, R11.reuse, -R12.reuse ;  /* 0x0000000b13137223 */ /* 0x180fe2000001080c */
[-CC-:B------:R-:W-:Y:S01]  /*7230*/  FFMA.FTZ R156, R156, R11.reuse, -R12.reuse ;  /* 0x0000000b9c9c7223 */ /* 0x180fe2000001080c */
[----:B------:R-:W-:Y:S01]  /*7240*/  FFMA.FTZ R159, R159, R11, -R12 ;  /* 0x0000000b9f9f7223 */ /* 0x000fe2000001080c */
        /* <DEDUP_REMOVED lines=9> */
[-CC-:B------:R-:W-:Y:S01]  /*72e0*/  FFMA.FTZ R161, R165, R11.reuse, -R12.reuse ;  /* 0x0000000ba5a17223 */ /* 0x180fe2000001080c */
[----:B------:R-:W-:-:S04]  /*72f0*/  FFMA.FTZ R158, R171, R11, -R12 ;  /* 0x0000000bab9e7223 */ /* 0x000fc8000001080c */
        /* <DEDUP_REMOVED lines=39> */
[----:B------:R-:W-:-:S06]  /*7570*/  FFMA.FTZ R162, R170, R11, -R12 ;  /* 0x0000000baaa27223 */ /* 0x000fcc000001080c */
[----:B------:R-:W0:Y:S01]  /*7580*/  MUFU.EX2 R162, R162 ;  /* 0x000000a200a27308 */ /* 0x000e220000000800 */
[----:B------:R-:W-:-:S04]  /*7590*/  FADD.FTZ R228, R224, R228 ;  /* 0x000000e4e0e47221 */ /* 0x000fc80000010000 */
        /* <DEDUP_REMOVED lines=14> */
[----:B------:R-:W-:Y:S01]  /*7680*/  MUFU.EX2 R179, R179 ;  /* 0x000000b300b37308 */ /* 0x000fe20000000800 */
[----:B------:R-:W-:-:S07]  /*7690*/  FADD.FTZ R187, R223, R187 ;  /* 0x000000bbdfbb7221 */ /* 0x000fce0000010000 */
        /* <DEDUP_REMOVED lines=100> */
[----:B------:R-:W-:Y:S02]  /*7ce0*/  FADD.FTZ R13, R14, R15 ;  /* 0x0000000f0e0d7221 */ /* 0x000fe40000010000 */
[----:B------:R-:W2:Y:S01]  /*7cf0*/  LDL R15, [R1+0x28] ;  /* 0x00002800010f7983 */ /* 0x000ea20000100800 */
[----:B------:R-:W-:Y:S01]  /*7d00*/  FADD.FTZ R161, R161, R160 ;  /* 0x000000a0a1a17221 */ /* 0x000fe20000010000 */
[----:B------:R-:W-:-:S03]  /*7d10*/  FADD.FTZ R13, R186, R13 ;  /* 0x0000000dba0d7221 */ /* 0x000fc60000010000 */
[----:B------:R-:W-:Y:S01]  /*7d20*/  FADD.FTZ R158, R158, R161 ;  /* 0x000000a19e9e7221 */ /* 0x000fe20000010000 */
[----:B------:R-:W-:Y:S02]  /*7d30*/  FADD.FTZ R184, R184, R13 ;  /* 0x0000000db8b87221 */ /* 0x000fe40000010000 */
[----:B------:R3:W5:Y:S01]  /*7d40*/  LDL R13, [R1+0x1f0] ;  /* 0x0001f000010d7983 */ /* 0x0007620000100800 */
        /* <DEDUP_REMOVED lines=78> */
[----:B------:R-:W2:Y:S04]  /*8230*/  LDL R14, [R1+0x200] ;  /* 0x00020000010e7983 */ /* 0x000ea80000100800 */
[----:B0-----:R-:W2:Y:S04]  /*8240*/  LDL R86, [R1+0x204] ;  /* 0x0002040001567983 */ /* 0x001ea80000100800 */
[----:B-1----:R-:W2:Y:S04]  /*8250*/  LDL R88, [R1+0x208] ;  /* 0x0002080001587983 */ /* 0x002ea80000100800 */
[----:B------:R-:W2:Y:S04]  /*8260*/  LDL R90, [R1+0x20c] ;  /* 0x00020c00015a7983 */ /* 0x000ea80000100800 */
[----:B------:R-:W2:Y:S04]  /*8270*/  LDL R24, [R1+0x210] ;  /* 0x0002100001187983 */ /* 0x000ea80000100800 */
[----:B----4-:R-:W4:Y:S04]  /*8280*/  LDL R92, [R1+0x214] ;  /* 0x00021400015c7983 */ /* 0x010f280000100800 */
[----:B------:R-:W4:Y:S04]  /*8290*/  LDL R94, [R1+0x218] ;  /* 0x00021800015e7983 */ /* 0x000f280000100800 */
[----:B---3--:R-:W3:Y:S04]  /*82a0*/  LDL R96, [R1+0x21c] ;  /* 0x00021c0001607983 */ /* 0x008ee80000100800 */
[----:B------:R-:W3:Y:S04]  /*82b0*/  LDL R26, [R1+0x220] ;  /* 0x00022000011a7983 */ /* 0x000ee80000100800 */
[----:B------:R-:W3:Y:S04]  /*82c0*/  LDL R98, [R1+0x224] ;  /* 0x0002240001627983 */ /* 0x000ee80000100800 */
[----:B------:R-:W3:Y:S04]  /*82d0*/  LDL R100, [R1+0x228] ;  /* 0x0002280001647983 */ /* 0x000ee80000100800 */
[----:B------:R-:W3:Y:S04]  /*82e0*/  LDL R102, [R1+0x22c] ;  /* 0x00022c0001667983 */ /* 0x000ee80000100800 */
[----:B------:R-:W3:Y:S04]  /*82f0*/  LDL R28, [R1+0x230] ;  /* 0x00023000011c7983 */ /* 0x000ee80000100800 */
[----:B------:R-:W3:Y:S04]  /*8300*/  LDL R104, [R1+0x234] ;  /* 0x0002340001687983 */ /* 0x000ee80000100800 */
[----:B------:R-:W3:Y:S04]  /*8310*/  LDL R106, [R1+0x238] ;  /* 0x00023800016a7983 */ /* 0x000ee80000100800 */
[----:B--2---:R-:W2:Y:S04]  /*8320*/  LDL R108, [R1+0x23c] ;  /* 0x00023c00016c7983 */ /* 0x004ea80000100800 */
        /* <DEDUP_REMOVED lines=132> */
[----:B------:R-:W-:-:S03]  /*8b70*/  LOP3.LUT R15, R15, 0x1, RZ, 0xfc, !PT ;  /* 0x000000010f0f7812 */ /* 0x000fc600078efcff */
[----:B------:R0:W-:Y:S04]  /*8b80*/  STL [R1+0x68], R6 ;  /* 0x0000680601007387 */ /* 0x0001e80000100800 */
[----:B------:R0:W-:Y:S04]  /*8b90*/  STL [R1+0x68], R6 ;  /* 0x0000680601007387 */ /* 0x0001e80000100800 */
[----:B------:R0:W-:Y:S04]  /*8ba0*/  STL [R1+0x68], R6 ;  /* 0x0000680601007387 */ /* 0x0001e80000100800 */
[----:B------:R0:W-:Y:S04]  /*8bb0*/  STL [R1+0x414], R10 ;  /* 0x0004140a01007387 */ /* 0x0001e80000100800 */
[----:B------:R0:W-:Y:S04]  /*8bc0*/  STL.64 [R1+0x420], R8 ;  /* 0x0004200801007387 */ /* 0x0001e80000100a00 */
[----:B------:R0:W-:Y:S04]  /*8bd0*/  STL [R1+0x200], R14 ;  /* 0x0002000e01007387 */ /* 0x0001e80000100800 */
[----:B------:R0:W-:Y:S04]  /*8be0*/  STL [R1+0x204], R86 ;  /* 0x0002045601007387 */ /* 0x0001e80000100800 */
[----:B------:R0:W-:Y:S04]  /*8bf0*/  STL [R1+0x208], R88 ;  /* 0x0002085801007387 */ /* 0x0001e80000100800 */
[----:B------:R0:W-:Y:S04]  /*8c00*/  STL [R1+0x20c], R90 ;  /* 0x00020c5a01007387 */ /* 0x0001e80000100800 */
[----:B------:R0:W-:Y:S04]  /*8c10*/  STL [R1+0x210], R24 ;  /* 0x0002101801007387 */ /* 0x0001e80000100800 */
[----:B----4-:R0:W-:Y:S04]  /*8c20*/  STL [R1+0x214], R92 ;  /* 0x0002145c01007387 */ /* 0x0101e80000100800 */
[----:B------:R0:W-:Y:S04]  /*8c30*/  STL [R1+0x218], R94 ;  /* 0x0002185e01007387 */ /* 0x0001e80000100800 */
        /* <DEDUP_REMOVED lines=8> */
[----:B--2---:R0:W-:Y:S04]  /*8cc0*/  STL [R1+0x23c], R108 ;  /* 0x00023c6c01007387 */ /* 0x0041e80000100800 */
        /* <DEDUP_REMOVED lines=116> */
.L_x_3437:
[----:B------:R-:W-:Y:S05]  /*9410*/  BSYNC B0 ;  /* 0x0000000000007941 */ /* 0x000fea0003800000 */
.L_x_3436:
        /* <DEDUP_REMOVED lines=33> */
.L_x_3440:
[----:B------:R-:W-:-:S13]  /*9630*/  ISETP.NE.AND P0, PT, R5, 0x1, PT ;  /* 0x000000010500780c */ /* 0x000fda0003f05270 */
[----:B------:R-:W-:-:S05]  /*9640*/  @P0 IMAD.HI.U32 R2, R6, R2, RZ ;  /* 0x0000000206020227 */ /* 0x000fca00078e00ff */
[----:B------:R-:W-:-:S07]  /*9650*/  @P0 SHF.R.U32.HI R6, RZ, R3, R2 ;  /* 0x00000003ff060219 */ /* 0x000fce0000011602 */
.L_x_3441:
[----:B------:R-:W-:Y:S05]  /*9660*/  BSYNC B0 ;  /* 0x0000000000007941 */ /* 0x000fea0003800000 */
.L_x_3439:
[----:B------:R-:W-:-:S05]  /*9670*/  IMAD R5, R6, R5, R5 ;  /* 0x0000000506057224 */ /* 0x000fca00078e0205 */
[----:B------:R-:W-:-:S07]  /*9680*/  VIMNMX R4, R4, R5, PT ;  /* 0x0000000504047248 */ /* 0x000fce0003fe0100 */
.L_x_3438:
        /* <DEDUP_REMOVED lines=8> */
.L_x_3445:
[----:B------:R-:W-:Y:S01]  /*9710*/  VIADD R0, R16, 0x150 ;  /* 0x0000015010007836 */ /* 0x000fe20000000000 */
[----:B------:R-:W-:-:S07]  /*9720*/  MOV R225, 0x9740 ;  /* 0x0000974000e17802 */ /* 0x000fce0000000f00 */
[----:B------:R-:W-:Y:S05]  /*9730*/  CALL.REL.NOINC `($_ZN7cutlass13device_kernelIN5flash11enable_sm90INS1_16FlashAttnFwdSm90INS1_25CollectiveMainloopFwdSm90ILi2EN4cute5tupleIJNS5_1CILi1EEES8_S8_EEENS6_IJNS7_ILi128EEENS7_ILi96EEENS7_ILi64EEEEEELi256ENS_6half_tEfNS_4arch4Sm90ELb0ELb1ELb0ELb1ELb1ELb0ELb1ELb1ELb0ELb1ELb0ELb0EEENS1_21CollectiveEpilogueFwdINS6_IJSA_NS7_ILi256EEESB_EEES9_SE_SG_Li256ELb1ELb1ELb0ELb0EEENS1_36VarlenDynamicPersistentTileSchedulerILi128ELi96ELi256ELi128ELb0ELb1ELb1ELb1ELb0ELb1EEEEEEEEEvNT_6ParamsE$_ZZN5flash25CollectiveMainloopFwdSm90ILi2EN4cute5tupleIJNS1_1CILi1EEES4_S4_EEENS2_IJNS3_ILi128EEENS3_ILi96EEENS3_ILi64EEEEEELi256EN7cutlass6half_tEfNSA_4arch4Sm90ELb0ELb1ELb0ELb1ELb1ELb0ELb1ELb1ELb0ELb1ELb0ELb0EE3mmaINS_16FlashAttnFwdSm90ISE_NS_21CollectiveEpilogueFwdINS2_IJS6_NS3_ILi256EEES7_EEES5_SB_SD_Li256ELb1ELb1ELb0ELb0EEENS_36VarlenDynamicPersistentTileSchedulerILi128ELi96ELi256ELi128ELb0ELb1ELb1ELb1ELb0ELb1EEEE13SharedStorageENS1_6TensorINS1_11ArrayEngineIfLm128EEENS1_6LayoutINS2_IJNS2_IJNS3_ILi2EEEST_NS3_ILi32EEEEEES4_S4_EEENS2_IJNS2_IJS4_ST_NS3_ILi4EEEEEENS3_ILi0EEESZ_EEEEEEENS_7SoftmaxILi2ELi0EEEEEbRKNSE_6ParamsENSA_13PipelineAsyncILi2EEES19_RNSA_13PipelineStateILj2EEERT0_RT1_iRiRKNS_16SeqlenInfoQKNewKILb1ELb0EEENS2_IJiiiiEEERT_ENKUliT_T0_T1_E_clIZSF_ISO_S12_S14_EbS17_S19_S19_S1C_S1E_S1G_iS1H_S1L_S1M_S1O_EUlRS1P_iE1_NS3_ILb0EEENS3_ILb1EEEEEDaiS1P_S1Q_S1R_) ;  /* 0x0000023000947944 */ /* 0x000fea0003c00000 */
[C---:B------:R-:W-:Y:S01]  /*9740*/  ISETP.GT.AND P0, PT, R11.reuse, R188, PT ;  /* 0x000000bc0b00720c */ /* 0x040fe20003f04270 */
[----:B------:R-:W-:-:S12]  /*9750*/  VIADD R11, R11, 0xffffffff ;  /* 0xffffffff0b0b7836 */ /* 0x000fd80000000000 */
[----:B------:R-:W-:Y:S05]  /*9760*/  @P0 BRA `(.L_x_3445) ;  /* 0xfffffffc00e80947 */ /* 0x000fea000383ffff */
[----:B------:R-:W-:Y:S05]  /*9770*/  BSYNC B0 ;  /* 0x0000000000007941 */ /* 0x000fea0003800000 */
.L_x_3444:
[----:B------:R-:W-:Y:S02]  /*9780*/  ULDC UR4, c[0x0][0x20] ;  /* 0x0000080000047ab9 */ /* 0x000fe40000000800 */
[----:B------:R-:W-:-:S05]  /*9790*/  VIADD R2, R181, -UR4 ;  /* 0x80000004b5027c36 */ /* 0x000fca0008000000 */
[----:B------:R-:W2:Y:S02]  /*97a0*/  LDL R0, [R2] ;  /* 0x0000000002007983 */ /* 0x000ea40000100800 */
[----:B--2---:R-:W-:-:S07]  /*97b0*/  IMAD.SHL.U32 R0, R0, 0x80, RZ ;  /* 0x0000008000007824 */ /* 0x004fce00078e00ff */
.L_x_3443:
[----:B------:R-:W-:Y:S05]  /*97c0*/  BSYNC B1 ;  /* 0x0000000000017941 */ /* 0x000fea0003800000 */
.L_x_3442:
        /* <DEDUP_REMOVED lines=26> */
.L_x_3448:
[----:B------:R-:W-:Y:S02]  /*9970*/  ULDC UR4, c[0x0][0xadc] ;  /* 0x0002b70000047ab9 */ /* 0x000fe40000000800 */
[----:B------:R-:W-:-:S05]  /*9980*/  IMAD.U32 R5, RZ, RZ, UR4 ;  /* 0x00000004ff057e24 */ /* 0x000fca000f8e00ff */
[----:B------:R-:W-:-:S13]  /*9990*/  ISETP.NE.AND P0, PT, R5, 0x1, PT ;  /* 0x000000010500780c */ /* 0x000fda0003f05270 */
[----:B------:R-:W0:Y:S02]  /*99a0*/  @P0 LDC.64 R6, c[0x0][0xae0] ;  /* 0x0002b800ff060b82 */ /* 0x000e240000000a00 */
[----:B0-----:R-:W-:-:S05]  /*99b0*/  @P0 IMAD.HI.U32 R4, R0, R6, RZ ;  /* 0x0000000600040227 */ /* 0x001fca00078e00ff */
[----:B------:R-:W-:-:S07]  /*99c0*/  @P0 SHF.R.U32.HI R0, RZ, R7, R4 ;  /* 0x00000007ff000219 */ /* 0x000fce0000011604 */
.L_x_3449:
[----:B------:R-:W-:Y:S05]  /*99d0*/  BSYNC B0 ;  /* 0x0000000000007941 */ /* 0x000fea0003800000 */
.L_x_3447:
[----:B------:R-:W-:-:S05]  /*99e0*/  IMAD R3, R0, R5, RZ ;  /* 0x0000000500037224 */ /* 0x000fca00078e02ff */
[----:B------:R-:W-:-:S07]  /*99f0*/  VIMNMX R2, R2, R3, !PT ;  /* 0x0000000302027248 */ /* 0x000fce0007fe0100 */
.L_x_3446:
[----:B------:R-:W-:-:S04]  /*9a00*/  VIADD R2, R2, 0x5f ;  /* 0x0000005f02027836 */ /* 0x000fc80000000000 */
[----:B------:R-:W-:-:S05]  /*9a10*/  IMAD.HI R2, R2, 0x2aaaaaab, RZ ;  /* 0x2aaaaaab02027827 */ /* 0x000fca00078e02ff */
[----:B------:R-:W-:-:S04]  /*9a20*/  SHF.R.U32.HI R3, RZ, 0x1f, R2 ;  /* 0x0000001fff037819 */ /* 0x000fc80000011602 */
[----:B------:R-:W-:-:S04]  /*9a30*/  LEA.HI.SX32 R2, R2, R3, 0x1c ;  /* 0x0000000302027211 */ /* 0x000fc800078fe2ff */
[----:B------:R-:W-:-:S04]  /*9a40*/  VIMNMX R2, R2, UR40, !PT ;  /* 0x0000002802027c48 */ /* 0x000fc8000ffe0100 */
[----:B------:R-:W-:-:S13]  /*9a50*/  ISETP.GE.AND P0, PT, R11, R2, PT ;  /* 0x000000020b00720c */ /* 0x000fda0003f06270 */
[----:B------:R-:W-:Y:S05]  /*9a60*/  @!P0 BRA `(.L_x_3450) ;  /* 0x0000009800088947 */ /* 0x000fea0003800000 */
.L_x_3469:
        /* <DEDUP_REMOVED lines=20> */
.L_x_3452:
[----:B------:R-:W-:Y:S05]  /*9bb0*/  BSYNC B0 ;  /* 0x0000000000007941 */ /* 0x000fea0003800000 */
.L_x_3451:
        /* <DEDUP_REMOVED lines=9> */
.L_x_3454:
[----:B------:R-:W-:Y:S05]  /*9c50*/  BSYNC B0 ;  /* 0x0000000000007941 */ /* 0x000fea0003800000 */
.L_x_3453:
[----:B------:R-:W-:Y:S04]  /*9c60*/  BSSY B0, `(.L_x_3455) ;  /* 0x0000006000007945 */ /* 0x000fe80003800000 */
[----:B--2---:R-:W-:Y:S05]  /*9c70*/  @P0 BRA `(.L_x_3456) ;  /* 0x0000000000100947 */ /* 0x004fea0003800000 */
[----:B-----5:R-:W-:Y:S01]  /*9c80*/  IMAD R6, R6, 0x8, R3 ;  /* 0x0000000806067824 */ /* 0x020fe200078e0203 */
[----:B------:R-:W-:-:S04]  /*9c90*/  SHF.L.U32 R7, R7, 0x1f, RZ ;  /* 0x0000001f07077819 */ /* 0x000fc800000006ff */
[----:B------:R-:W0:Y:S02]  /*9ca0*/  SYNCS.PHASECHK.TRANS64.TRYWAIT P0, [R6+URZ], R7 ;  /* 0x00000007060075a7 */ /* 0x000e24000800017f */
[----:B0-----:R-:W-:Y:S05]  /*9cb0*/  @!P0 BRA `(.L_x_3457) ;  /* 0x000001e800508947 */ /* 0x001fea0003800000 */
.L_x_3456:
[----:B------:R-:W-:Y:S05]  /*9cc0*/  BSYNC B0 ;  /* 0x0000000000007941 */ /* 0x000fea0003800000 */
.L_x_3455:
[----:B------:R-:W2:Y:S04]  /*9cd0*/  LDL R3, [R1+0x1f0] ;  /* 0x0001f00001037983 */ /* 0x000ea80000100800 */
[----:B-1----:R-:W2:Y:S01]  /*9ce0*/  LDL.64 R4, [R1+0x80] ;  /* 0x0000800001047983 */ /* 0x002ea20000100a00 */
        /* <DEDUP_REMOVED lines=55> */
.L_x_3459:
[----:B------:R-:W-:Y:S05]  /*a060*/  BSYNC B0 ;  /* 0x0000000000007941 */ /* 0x000fea0003800000 */
.L_x_3458:
        /* <DEDUP_REMOVED lines=11> */
.L_x_3461:
[----:B------:R-:W-:Y:S05]  /*a120*/  BSYNC B0 ;  /* 0x0000000000007941 */ /* 0x000fea0003800000 */
.L_x_3460:
[----:B------:R-:W-:Y:S04]  /*a130*/  BSSY B0, `(.L_x_3462) ;  /* 0x0000007000007945 */ /* 0x000fe80003800000 */
[----:B------:R-:W-:Y:S05]  /*a140*/  @P0 BRA `(.L_x_3463) ;  /* 0x0000000000140947 */ /* 0x000fea0003800000 */
[----:B------:R-:W2:Y:S02]  /*a150*/  LD.E.64 R4, desc[UR36][R22.64+0x40] ;  /* 0x0000402416047980 */ /* 0x000ea4000c101b00 */
[----:B--2---:R-:W-:-:S05]  /*a160*/  MOV R5, R4 ;  /* 0x0000000400057202 */ /* 0x004fca0000000f00 */
[----:B------:R-:W-:-:S04]  /*a170*/  IMAD R20, R20, 0x8, R5 ;  /* 0x0000000814147824 */ /* 0x000fc800078e0205 */
[----:B------:R-:W0:Y:S02]  /*a180*/  SYNCS.PHASECHK.TRANS64.TRYWAIT P0, [R20+URZ], R21 ;  /* 0x00000015140075a7 */ /* 0x000e24000800017f */
[----:B0-----:R-:W-:Y:S05]  /*a190*/  @!P0 BRA `(.L_x_3464) ;  /* 0x000001e4002c8947 */ /* 0x001fea0003800000 */
.L_x_3463:
[----:B------:R-:W-:Y:S05]  /*a1a0*/  BSYNC B0 ;  /* 0x0000000000007941 */ /* 0x000fea0003800000 */
.L_x_3462:
        /* <DEDUP_REMOVED lines=204> */
.L_x_3466:
[----:B------:R-:W-:Y:S05]  /*ae70*/  BSYNC B0 ;  /* 0x0000000000007941 */ /* 0x000fea0003800000 */
.L_x_3465:
        /* <DEDUP_REMOVED lines=141> */
[-C--:B---3--:R-:W-:Y:S01]  /*b750*/  FMUL.FTZ R74, R10, R81.reuse ;  /* 0x000000510a4a7220 */ /* 0x088fe20000410000 */
[----:B------:R-:W-:Y:S01]  /*b760*/  FADD.FTZ R8, R4, -R10 ;  /* 0x8000000a04087221 */ /* 0x000fe20000010000 */
[-C--:B------:R-:W-:Y:S01]  /*b770*/  FFMA.FTZ R153, R26, R81.reuse, -R126 ;  /* 0x000000511a997223 */ /* 0x080fe2000001087e */
[----:B------:R0:W-:Y:S01]  /*b780*/  MUFU.EX2 R4, R12 ;  /* 0x0000000c00047308 */ /* 0x0001e20000000800 */
[-CC-:B------:R-:W-:Y:S01]  /*b790*/  FFMA.FTZ R152, R24, R81.reuse, -R74.reuse ;  /* 0x0000005118987223 */ /* 0x180fe2000001084a */
[-CC-:B------:R-:W-:Y:S01]  /*b7a0*/  FFMA.FTZ R73, R25, R81.reuse, -R74.reuse ;  /* 0x0000005119497223 */ /* 0x180fe2000001084a */
[----:B------:R-:W3:Y:S01]  /*b7b0*/  LD.E R24, desc[UR36][R22.64+0x3f4] ;  /* 0x0003f42416187980 */ /* 0x000ee2000c101900 */
[-C--:B------:R-:W-:Y:S01]  /*b7c0*/  FMUL.FTZ R5, R8, R81.reuse ;  /* 0x0000005108057220 */ /* 0x080fe20000410000 */
[-C--:B------:R-:W-:Y:S01]  /*b7d0*/  FFMA.FTZ R154, R28, R81.reuse, -R74 ;  /* 0x000000511c9a7223 */ /* 0x080fe2000001084a */
[-CC-:B------:R-:W-:Y:S01]  /*b7e0*/  FFMA.FTZ R155, R30, R81.reuse, -R126.reuse ;  /* 0x000000511e9b7223 */ /* 0x180fe2000001087e */
[----:B------:R-:W2:Y:S01]  /*b7f0*/  LD.E R25, desc[UR36][R22.64+0x3fc] ;  /* 0x0003fc2416197980 */ /* 0x000ea2000c101900 */
[-C--:B------:R-:W-:Y:S01]  /*b800*/  FFMA.FTZ R26, R27, R81.reuse, -R126 ;  /* 0x000000511b1a7223 */ /* 0x080fe2000001087e */
[----:B------:R-:W-:Y:S01]  /*b810*/  MUFU.EX2 R152, R152 ;  /* 0x0000009800987308 */ /* 0x000fe20000000800 */
[-C--:B------:R-:W-:Y:S01]  /*b820*/  FFMA.FTZ R75, R29, R81.reuse, -R74 ;  /* 0x000000511d4b7223 */ /* 0x080fe2000001084a */
[-C--:B------:R-:W-:Y:S01]  /*b830*/  FFMA.FTZ R177, R31, R81.reuse, -R126 ;  /* 0x000000511fb17223 */ /* 0x080fe2000001087e */
[-C--:B------:R-:W-:Y:S01]  /*b840*/  FFMA.FTZ R15, R32, R81.reuse, -R74 ;  /* 0x00000051200f7223 */ /* 0x080fe2000001084a */
[-C--:B------:R-:W-:Y:S01]  /*b850*/  FFMA.FTZ R170, R34, R81.reuse, -R126 ;  /* 0x0000005122aa7223 */ /* 0x080fe2000001087e */
[-C--:B------:R-:W-:Y:S01]  /*b860*/  FFMA.FTZ R163, R33, R81.reuse, -R74 ;  /* 0x0000005121a37223 */ /* 0x080fe2000001084a */
[-C--:B------:R-:W-:Y:S01]  /*b870*/  FFMA.FTZ R172, R35, R81.reuse, -R126 ;  /* 0x0000005123ac7223 */ /* 0x080fe2000001087e */
[-C--:B------:R-:W-:Y:S01]  /*b880*/  FFMA.FTZ R14, R36, R81.reuse, -R74 ;  /* 0x00000051240e7223 */ /* 0x080fe2000001084a */
[----:B------:R-:W4:Y:S08]  /*b890*/  MUFU.EX2 R5, R5 ;  /* 0x0000000500057308 */ /* 0x000f300000000800 */
[----:B------:R-:W1:Y:S08]  /*b8a0*/  MUFU.EX2 R153, R153 ;  /* 0x0000009900997308 */ /* 0x000e700000000800 */
[----:B------:R-:W1:Y:S01]  /*b8b0*/  MUFU.EX2 R73, R73 ;  /* 0x0000004900497308 */ /* 0x000e620000000800 */
[-CC-:B------:R-:W-:Y:S01]  /*b8c0*/  FFMA.FTZ R171, R38, R81.reuse, -R126.reuse ;  /* 0x0000005126ab7223 */ /* 0x180fe2000001087e */
[-C--:B------:R-:W-:Y:S01]  /*b8d0*/  FFMA.FTZ R173, R39, R81.reuse, -R126 ;  /* 0x0000005127ad7223 */ /* 0x080fe2000001087e */
[-CC-:B------:R-:W-:Y:S01]  /*b8e0*/  FFMA.FTZ R162, R37, R81.reuse, -R74.reuse ;  /* 0x0000005125a27223 */ /* 0x180fe2000001084a */
[-C--:B0-----:R-:W-:Y:S01]  /*b8f0*/  FFMA.FTZ R12, R40, R81.reuse, -R74 ;  /* 0x00000051280c7223 */ /* 0x081fe2000001084a */
[-C--:B------:R-:W-:Y:S01]  /*b900*/  FFMA.FTZ R176, R42, R81.reuse, -R126 ;  /* 0x000000512ab07223 */ /* 0x080fe2000001087e */
[-C--:B------:R-:W-:Y:S01]  /*b910*/  FFMA.FTZ R161, R41, R81.reuse, -R74 ;  /* 0x0000005129a17223 */ /* 0x080fe2000001084a */
[-C--:B------:R-:W-:Y:S01]  /*b920*/  FFMA.FTZ R183, R43, R81.reuse, -R126 ;  /* 0x000000512bb77223 */ /* 0x080fe2000001087e */
[----:B------:R-:W0:Y:S01]  /*b930*/  MUFU.EX2 R26, R26 ;  /* 0x0000001a001a7308 */ /* 0x000e220000000800 */
[-C--:B------:R-:W-:Y:S01]  /*b940*/  FFMA.FTZ R13, R44, R81.reuse, -R74 ;  /* 0x000000512c0d7223 */ /* 0x080fe2000001084a */
[-C--:B------:R-:W-:Y:S01]  /*b950*/  FFMA.FTZ R184, R46, R81.reuse, -R126 ;  /* 0x000000512eb87223 */ /* 0x080fe2000001087e */
[-C--:B------:R-:W-:Y:S01]  /*b960*/  FFMA.FTZ R160, R45, R81.reuse, -R74 ;  /* 0x000000512da07223 */ /* 0x080fe2000001084a */
[-C--:B------:R-:W-:Y:S01]  /*b970*/  FFMA.FTZ R185, R47, R81.reuse, -R126 ;  /* 0x000000512fb97223 */ /* 0x080fe2000001087e */
        /* <DEDUP_REMOVED lines=8> */
[-CC-:B------:R-:W-:Y:S01]  /*ba00*/  FFMA.FTZ R179, R55, R81.reuse, -R126.reuse ;  /* 0x0000005137b37223 */ /* 0x180fe2000001087e */
[-C--:B------:R-:W-:Y:S01]  /*ba10*/  FFMA.FTZ R165, R71, R81.reuse, -R126 ;  /* 0x0000005147a57223 */ /* 0x080fe2000001087e */
[----:B------:R-:W-:Y:S01]  /*ba20*/  FFMA.FTZ R7, R56, R81, -R74 ;  /* 0x0000005138077223 */ /* 0x000fe2000001084a */
[----:B------:R-:W0:Y:S01]  /*ba30*/  MUFU.EX2 R155, R155 ;  /* 0x0000009b009b7308 */ /* 0x000e220000000800 */
[----:B----4-:R-:W-:Y:S01]  /*ba40*/  FFMA.FTZ R188, R5, R77, R152 ;  /* 0x0000004d05bc7223 */ /* 0x010fe20000010098 */
[----:B-1----:R-:W-:Y:S01]  /*ba50*/  FFMA.FTZ R79, R4, R79, R153 ;  /* 0x0000004f044f7223 */ /* 0x002fe20000010099 */
[-C--:B------:R-:W-:Y:S01]  /*ba60*/  FFMA.FTZ R174, R58, R81.reuse, -R126 ;  /* 0x000000513aae7223 */ /* 0x080fe2000001087e */
[-C--:B------:R-:W-:Y:S01]  /*ba70*/  FFMA.FTZ R21, R57, R81.reuse, -R74 ;  /* 0x0000005139157223 */ /* 0x080fe2000001084a */
[-C--:B------:R-:W-:Y:S01]  /*ba80*/  FFMA.FTZ R175, R59, R81.reuse, -R126 ;  /* 0x000000513baf7223 */ /* 0x080fe2000001087e */
[-CC-:B------:R-:W-:Y:S01]  /*ba90*/  FFMA.FTZ R8, R60, R81.reuse, -R74.reuse ;  /* 0x000000513c087223 */ /* 0x180fe2000001084a */
[-CC-:B------:R-:W-:Y:S01]  /*baa0*/  FFMA.FTZ R156, R61, R81.reuse, -R74.reuse ;  /* 0x000000513d9c7223 */ /* 0x180fe2000001084a */
[----:B------:R-:W1:Y:S01]  /*bab0*/  MUFU.EX2 R75, R75 ;  /* 0x0000004b004b7308 */ /* 0x000e620000000800 */
[-CC-:B------:R-:W-:Y:S01]  /*bac0*/  FFMA.FTZ R3, R64, R81.reuse, -R74.reuse ;  /* 0x0000005140037223 */ /* 0x180fe2000001084a */
[-CC-:B------:R-:W-:Y:S01]  /*bad0*/  FFMA.FTZ R20, R65, R81.reuse, -R74.reuse ;  /* 0x0000005141147223 */ /* 0x180fe2000001084a */
[-CC-:B------:R-:W-:Y:S01]  /*bae0*/  FFMA.FTZ R6, R68, R81.reuse, -R74.reuse ;  /* 0x0000005144067223 */ /* 0x180fe2000001084a */
[-C--:B------:R-:W-:Y:S01]  /*baf0*/  FFMA.FTZ R19, R69, R81.reuse, -R74 ;  /* 0x0000005145137223 */ /* 0x080fe2000001084a */
[-CC-:B------:R-:W-:Y:S01]  /*bb00*/  FFMA.FTZ R168, R62, R81.reuse, -R126.reuse ;  /* 0x000000513ea87223 */ /* 0x180fe2000001087e */
[-CC-:B------:R-:W-:Y:S01]  /*bb10*/  FFMA.FTZ R169, R63, R81.reuse, -R126.reuse ;  /* 0x000000513fa97223 */ /* 0x180fe2000001087e */
[-C--:B------:R-:W-:Y:S01]  /*bb20*/  FFMA.FTZ R166, R66, R81.reuse, -R126 ;  /* 0x0000005142a67223 */ /* 0x080fe2000001087e */
[----:B------:R-:W4:Y:S01]  /*bb30*/  MUFU.EX2 R177, R177 ;  /* 0x000000b100b17308 */ /* 0x000f220000000800 */
[----:B------:R-:W-:Y:S01]  /*bb40*/  FADD.FTZ R39, R73, R188 ;  /* 0x000000bc49277221 */ /* 0x000fe20000010000 */
[----:B0-----:R-:W-:Y:S01]  /*bb50*/  FADD.FTZ R188, R26, R79 ;  /* 0x0000004f1abc7221 */ /* 0x001fe20000010000 */
[-CC-:B------:R-:W-:Y:S01]  /*bb60*/  FFMA.FTZ R167, R67, R81.reuse, -R126.reuse ;  /* 0x0000005143a77223 */ /* 0x180fe2000001087e */
[----:B------:R-:W-:Y:S01]  /*bb70*/  FFMA.FTZ R164, R70, R81, -R126 ;  /* 0x0000005146a47223 */ /* 0x000fe2000001087e */
[----:B------:R-:W2:Y:S03]  /*bb80*/  LD.E R28, desc[UR36][R22.64+0x200] ;  /* 0x00020024161c7980 */ /* 0x000ea6000c101900 */
[----:B------:R-:W0:Y:S01]  /*bb90*/  MUFU.EX2 R15, R15 ;  /* 0x0000000f000f7308 */ /* 0x000e220000000800 */
[----:B------:R-:W2:Y:S04]  /*bba0*/  LD.E R32, desc[UR36][R22.64+0x220] ;  /* 0x0002202416207980 */ /* 0x000ea8000c101900 */
[----:B------:R-:W2:Y:S03]  /*bbb0*/  LD.E R30, desc[UR36][R22.64+0x264] ;  /* 0x00026424161e7980 */ /* 0x000ea6000c101900 */
[----:B------:R-:W0:Y:S01]  /*bbc0*/  MUFU.EX2 R170, R170 ;  /* 0x000000aa00aa7308 */ /* 0x000e220000000800 */
[----:B------:R-:W-:Y:S01]  /*bbd0*/  FADD.FTZ R224, R154, R39 ;  /* 0x000000279ae07221 */ /* 0x000fe20000010000 */
[----:B------:R-:W-:Y:S01]  /*bbe0*/  FADD.FTZ R188, R155, R188 ;  /* 0x000000bc9bbc7221 */ /* 0x000fe20000010000 */
[----:B------:R-:W2:Y:S04]  /*bbf0*/  LD.E R36, desc[UR36][R22.64+0x204] ;  /* 0x0002042416247980 */ /* 0x000ea8000c101900 */
[----:B------:R-:W2:Y:S01]  /*bc00*/  LD.E R34, desc[UR36][R22.64+0x2b0] ;  /* 0x0002b02416227980 */ /* 0x000ea2000c101900 */
[----:B------:R-:W0:Y:S03]  /*bc10*/  MUFU.EX2 R163, R163 ;  /* 0x000000a300a37308 */ /* 0x000e260000000800 */
[----:B------:R-:W2:Y:S04]  /*bc20*/  LD.E R35, desc[UR36][R22.64+0x20c] ;  /* 0x00020c2416237980 */ /* 0x000ea8000c101900 */
[----:B------:R-:W2:Y:S01]  /*bc30*/  LD.E R33, desc[UR36][R22.64+0x218] ;  /* 0x0002182416217980 */ /* 0x000ea2000c101900 */
[----:B------:R-:W0:Y:S01]  /*bc40*/  MUFU.EX2 R172, R172 ;  /* 0x000000ac00ac7308 */ /* 0x000e220000000800 */
[----:B-1----:R-:W-:Y:S01]  /*bc50*/  FADD.FTZ R224, R75, R224 ;  /* 0x000000e04be07221 */ /* 0x002fe20000010000 */
[----:B----4-:R-:W-:Y:S01]  /*bc60*/  FADD.FTZ R39, R177, R188 ;  /* 0x000000bcb1277221 */ /* 0x010fe20000010000 */
[----:B------:R-:W4:Y:S04]  /*bc70*/  LD.E R44, desc[UR36][R22.64+0x210] ;  /* 0x00021024162c7980 */ /* 0x000f28000c101900 */
[----:B------:R-:W4:Y:S01]  /*bc80*/  LD.E R38, desc[UR36][R22.64+0x300] ;  /* 0x0003002416267980 */ /* 0x000f22000c101900 */
[----:B------:R-:W1:Y:S03]  /*bc90*/  MUFU.EX2 R14, R14 ;  /* 0x0000000e000e7308 */ /* 0x000e660000000800 */
[----:B------:R-:W4:Y:S04]  /*bca0*/  LD.E R31, desc[UR36][R22.64+0x21c] ;  /* 0x00021c24161f7980 */ /* 0x000f28000c101900 */
[----:B------:R-:W4:Y:S01]  /*bcb0*/  LD.E R37, desc[UR36][R22.64+0x208] ;  /* 0x0002082416257980 */ /* 0x000f22000c101900 */
[----:B------:R-:W1:Y:S01]  /*bcc0*/  MUFU.EX2 R171, R171 ;  /* 0x000000ab00ab7308 */ /* 0x000e620000000800 */
[----:B0-----:R-:W-:Y:S01]  /*bcd0*/  FADD.FTZ R224, R15, R224 ;  /* 0x000000e00fe07221 */ /* 0x001fe20000010000 */
[----:B------:R-:W-:Y:S01]  /*bce0*/  FADD.FTZ R39, R170, R39 ;  /* 0x00000027aa277221 */ /* 0x000fe20000010000 */
[----:B------:R-:W4:Y:S04]  /*bcf0*/  LD.E R40, desc[UR36][R22.64+0x214] ;  /* 0x0002142416287980 */ /* 0x000f28000c101900 */
[----:B------:R-:W4:Y:S01]  /*bd00*/  LD.E R42, desc[UR36][R22.64+0x3f0] ;  /* 0x0003f024162a7980 */ /* 0x000f22000c101900 */
[----:B------:R-:W0:Y:S03]  /*bd10*/  MUFU.EX2 R162, R162 ;  /* 0x000000a200a27308 */ /* 0x000e260000000800 */
[----:B------:R-:W4:Y:S04]  /*bd20*/  LD.E R27, desc[UR36][R22.64+0x228] ;  /* 0x00022824161b7980 */ /* 0x000f28000c101900 */
[----:B------:R-:W4:Y:S01]  /*bd30*/  LD.E R29, desc[UR36][R22.64+0x22c] ;  /* 0x00022c24161d7980 */ /* 0x000f22000c101900 */
[----:B------:R-:W0:Y:S01]  /*bd40*/  MUFU.EX2 R173, R173 ;  /* 0x000000ad00ad7308 */ /* 0x000e220000000800 */
[----:B------:R-:W-:Y:S01]  /*bd50*/  FADD.FTZ R41, R163, R224 ;  /* 0x000000e0a3297221 */ /* 0x000fe20000010000 */
[----:B------:R-:W-:Y:S01]  /*bd60*/  FADD.FTZ R188, R172, R39 ;  /* 0x00000027acbc7221 */ /* 0x000fe20000010000 */
[----:B------:R-:W4:Y:S04]  /*bd70*/  LD.E R56, desc[UR36][R22.64+0x244] ;  /* 0x0002442416387980 */ /* 0x000f28000c101900 */
[----:B------:R-:W4:Y:S01]  /*bd80*/  LD.E R43, desc[UR36][R22.64+0x2a8] ;  /* 0x0002a824162b7980 */ /* 0x000f22000c101900 */
[----:B------:R-:W0:Y:S08]  /*bd90*/  MUFU.EX2 R12, R12 ;  /* 0x0000000c000c7308 */ /* 0x000e300000000800 */
[----:B------:R-:W0:Y:S01]  /*bda0*/  MUFU.EX2 R176, R176 ;  /* 0x000000b000b07308 */ /* 0x000e220000000800 */
[----:B-1----:R-:W-:Y:S01]  /*bdb0*/  FADD.FTZ R41, R14, R41 ;  /* 0x000000290e297221 */ /* 0x002fe20000010000 */
[----:B------:R-:W-:Y:S01]  /*bdc0*/  FADD.FTZ R188, R171, R188 ;  /* 0x000000bcabbc7221 */ /* 0x000fe20000010000 */
[----:B------:R-:W4:Y:S04]  /*bdd0*/  LD.E R68, desc[UR36][R22.64+0x250] ;  /* 0x0002502416447980 */ /* 0x000f28000c101900 */
[----:B------:R-:W4:Y:S01]  /*bde0*/  LD.E R46, desc[UR36][R22.64+0x3e4] ;  /* 0x0003e424162e7980 */ /* 0x000f22000c101900 */
[----:B------:R-:W1:Y:S08]  /*bdf0*/  MUFU.EX2 R161, R161 ;  /* 0x000000a100a17308 */ /* 0x000e700000000800 */
[----:B------:R-:W1:Y:S01]  /*be00*/  MUFU.EX2 R183, R183 ;  /* 0x000000b700b77308 */ /* 0x000e620000000800 */
[----:B0-----:R-:W-:Y:S01]  /*be10*/  FADD.FTZ R41, R162, R41 ;  /* 0x00000029a2297221 */ /* 0x001fe20000010000 */
[----:B------:R-:W-:Y:S01]  /*be20*/  FADD.FTZ R39, R173, R188 ;  /* 0x000000bcad277221 */ /* 0x000fe20000010000 */
[----:B------:R-:W4:Y:S04]  /*be30*/  LD.E R74, desc[UR36][R22.64+0x254] ;  /* 0x00025424164a7980 */ /* 0x000f28000c101900 */
[----:B------:R-:W4:Y:S01]  /*be40*/  LD.E R47, desc[UR36][R22.64+0x278] ;  /* 0x00027824162f7980 */ /* 0x000f22000c101900 */
[----:B------:R-:W0:Y:S08]  /*be50*/  MUFU.EX2 R13, R13 ;  /* 0x0000000d000d7308 */ /* 0x000e300000000800 */
[----:B------:R-:W0:Y:S01]  /*be60*/  MUFU.EX2 R184, R184 ;  /* 0x000000b800b87308 */ /* 0x000e220000000800 */
[----:B------:R-:W-:Y:S01]  /*be70*/  FADD.FTZ R188, R12, R41 ;  /* 0x000000290cbc7221 */ /* 0x000fe20000010000 */
[----:B------:R-:W-:Y:S01]  /*be80*/  FADD.FTZ R224, R176, R39 ;  /* 0x00000027b0e07221 */ /* 0x000fe20000010000 */
[----:B------:R-:W4:Y:S04]  /*be90*/  LD.E R52, desc[UR36][R22.64+0x224] ;  /* 0x0002242416347980 */ /* 0x000f28000c101900 */
[----:B------:R-:W4:Y:S01]  /*bea0*/  LD.E R48, desc[UR36][R22.64+0x230] ;  /* 0x0002302416307980 */ /* 0x000f22000c101900 */
[----:B------:R-:W0:Y:S03]  /*beb0*/  MUFU.EX2 R160, R160 ;  /* 0x000000a000a07308 */ /* 0x000e260000000800 */
[----:B------:R-:W4:Y:S05]  /*bec0*/  LD.E R45, desc[UR36][R22.64+0x298] ;  /* 0x00029824162d7980 */ /* 0x000f2a000c101900 */
        /* <DEDUP_REMOVED lines=40> */
[----:B------:R-:W4:Y:S04]  /*c150*/  LD.E R59, desc[UR36][R22.64+0x268] ;  /* 0x00026824163b7980 */ /* 0x000f28000c101900 */
[----:B------:R-:W4:Y:S01]  /*c160*/  LD.E R65, desc[UR36][R22.64+0x248] ;  /* 0x0002482416417980 */ /* 0x000f22000c101900 */
[----:B------:R-:W0:Y:S01]  /*c170*/  MUFU.EX2 R175, R175 ;  /* 0x000000af00af7308 */ /* 0x000e220000000800 */
[----:B-1----:R-:W-:Y:S01]  /*c180*/  FADD.FTZ R188, R159, R188 ;  /* 0x000000bc9fbc7221 */ /* 0x002fe20000010000 */
[----:B------:R-:W-:Y:S01]  /*c190*/  FADD.FTZ R89, R179, R224 ;  /* 0x000000e0b3597221 */ /* 0x000fe20000010000 */
[----:B------:R-:W4:Y:S01]  /*c1a0*/  LD.E R67, desc[UR36][R22.64+0x23c] ;  /* 0x00023c2416437980 */ /* 0x000f22000c101900 */
[----:B---3--:R-:W-:-:S03]  /*c1b0*/  FMUL.FTZ R135, R5, R24 ;  /* 0x0000001805877220 */ /* 0x008fc60000410000 */
[----:B------:R-:W3:Y:S01]  /*c1c0*/  LD.E R63, desc[UR36][R22.64+0x258] ;  /* 0x00025824163f7980 */ /* 0x000ee2000c101900 */
[----:B------:R-:W1:Y:S01]  /*c1d0*/  MUFU.EX2 R8, R8 ;  /* 0x0000000800087308 */ /* 0x000e620000000800 */
[----:B--2---:R-:W-:Y:S02]  /*c1e0*/  FMUL.FTZ R143, R4, R25 ;  /* 0x00000019048f7220 */ /* 0x004fe40000410000 */
[----:B------:R-:W2:Y:S05]  /*c1f0*/  LD.E R61, desc[UR36][R22.64+0x25c] ;  /* 0x00025c24163d7980 */ /* 0x000eaa000c101900 */
[----:B------:R-:W1:Y:S01]  /*c200*/  MUFU.EX2 R168, R168 ;  /* 0x000000a800a87308 */ /* 0x000e620000000800 */
[----:B0-----:R-:W-:Y:S01]  /*c210*/  FADD.FTZ R188, R7, R188 ;  /* 0x000000bc07bc7221 */ /* 0x001fe20000010000 */
[----:B------:R-:W-:Y:S01]  /*c220*/  FADD.FTZ R224, R174, R89 ;  /* 0x00000059aee07221 */ /* 0x000fe20000010000 */
[----:B------:R-:W2:Y:S05]  /*c230*/  LD.E R79, desc[UR36][R22.64+0x2b8] ;  /* 0x0002b824164f7980 */ /* 0x000eaa000c101900 */
[----:B------:R-:W0:Y:S08]  /*c240*/  MUFU.EX2 R156, R156 ;  /* 0x0000009c009c7308 */ /* 0x000e300000000800 */
[----:B------:R-:W0:Y:S01]  /*c250*/  MUFU.EX2 R169, R169 ;  /* 0x000000a900a97308 */ /* 0x000e220000000800 */
[----:B------:R-:W-:Y:S01]  /*c260*/  FADD.FTZ R93, R21, R188 ;  /* 0x000000bc155d7221 */ /* 0x000fe20000010000 */
[----:B------:R-:W-:-:S06]  /*c270*/  FADD.FTZ R99, R175, R224 ;  /* 0x000000e0af637221 */ /* 0x000fcc0000010000 */
[----:B------:R-:W0:Y:S08]  /*c280*/  MUFU.EX2 R3, R3 ;  /* 0x0000000300037308 */ /* 0x000e300000000800 */
[----:B------:R-:W0:Y:S01]  /*c290*/  MUFU.EX2 R166, R166 ;  /* 0x000000a600a67308 */ /* 0x000e220000000800 */
[----:B-1----:R-:W-:Y:S01]  /*c2a0*/  FADD.FTZ R101, R8, R93 ;  /* 0x0000005d08657221 */ /* 0x002fe20000010000 */
[----:B------:R-:W-:-:S06]  /*c2b0*/  FADD.FTZ R188, R168, R99 ;  /* 0x00000063a8bc7221 */ /* 0x000fcc0000010000 */
[----:B------:R-:W1:Y:S08]  /*c2c0*/  MUFU.EX2 R20, R20 ;  /* 0x0000001400147308 */ /* 0x000e700000000800 */
[----:B------:R-:W1:Y:S01]  /*c2d0*/  MUFU.EX2 R167, R167 ;  /* 0x000000a700a77308 */ /* 0x000e620000000800 */
[----:B0-----:R-:W-:Y:S01]  /*c2e0*/  FADD.FTZ R224, R156, R101 ;  /* 0x000000659ce07221 */ /* 0x001fe20000010000 */
[----:B------:R-:W-:-:S06]  /*c2f0*/  FADD.FTZ R99, R169, R188 ;  /* 0x000000bca9637221 */ /* 0x000fcc0000010000 */
[----:B------:R-:W0:Y:S08]  /*c300*/  MUFU.EX2 R6, R6 ;  /* 0x0000000600067308 */ /* 0x000e300000000800 */
[----:B------:R-:W0:Y:S01]  /*c310*/  MUFU.EX2 R164, R164 ;  /* 0x000000a400a47308 */ /* 0x000e220000000800 */
[----:B------:R-:W-:Y:S01]  /*c320*/  FADD.FTZ R101, R3, R224 ;  /* 0x000000e003657221 */ /* 0x000fe20000010000 */
[----:B------:R-:W-:-:S06]  /*c330*/  FADD.FTZ R188, R166, R99 ;  /* 0x00000063a6bc7221 */ /* 0x000fcc0000010000 */
[----:B------:R-:W0:Y:S08]  /*c340*/  MUFU.EX2 R19, R19 ;  /* 0x0000001300137308 */ /* 0x000e300000000800 */
[----:B------:R-:W0:Y:S01]  /*c350*/  MUFU.EX2 R165, R165 ;  /* 0x000000a500a57308 */ /* 0x000e220000000800 */
[----:B-1----:R-:W-:Y:S01]  /*c360*/  FADD.FTZ R101, R20, R101 ;  /* 0x0000006514657221 */ /* 0x002fe20000010000 */
[----:B------:R-:W-:Y:S01]  /*c370*/  FADD.FTZ R103, R167, R188 ;  /* 0x000000bca7677221 */ /* 0x000fe20000010000 */
[----:B------:R-:W-:Y:S02]  /*c380*/  ST.E desc[UR36][R22.64+0x3f4], R135 ;  /* 0x0003f48716007985 */ /* 0x000fe4000c101924 */
[----:B0-----:R-:W-:Y:S01]  /*c390*/  FADD.FTZ R188, R6, R101 ;  /* 0x0000006506bc7221 */ /* 0x001fe20000010000 */
[----:B------:R-:W-:Y:S01]  /*c3a0*/  FADD.FTZ R224, R164, R103 ;  /* 0x00000067a4e07221 */ /* 0x000fe20000010000 */
[----:B------:R-:W-:Y:S02]  /*c3b0*/  ST.E desc[UR36][R22.64+0x3fc], R143 ;  /* 0x0003fc8f16007985 */ /* 0x000fe4000c101924 */
[----:B------:R-:W-:-:S02]  /*c3c0*/  FADD.FTZ R123, R19, R188 ;  /* 0x000000bc137b7221 */ /* 0x000fc40000010000 */
[----:B------:R-:W2:Y:S04]  /*c3d0*/  LD.E R39, desc[UR36][R22.64+0x29c] ;  /* 0x00029c2416277980 */ /* 0x000ea8000c101900 */
[----:B------:R-:W2:Y:S01]  /*c3e0*/  LD.E R41, desc[UR36][R22.64+0x2ac] ;  /* 0x0002ac2416297980 */ /* 0x000ea2000c101900 */
[----:B------:R-:W-:-:S03]  /*c3f0*/  FADD.FTZ R125, R165, R224 ;  /* 0x000000e0a57d7221 */ /* 0x000fc60000010000 */
[----:B------:R-:W-:Y:S04]  /*c400*/  ST.E desc[UR36][R22.64+0x420], R123 ;  /* 0x0004207b16007985 */ /* 0x000fe8000c101924 */
[----:B------:R0:W-:Y:S04]  /*c410*/  ST.E desc[UR36][R22.64+0x424], R125 ;  /* 0x0004247d16007985 */ /* 0x0001e8000c101924 */
        /* <DEDUP_REMOVED lines=13> */
[----:B------:R-:W2:Y:S01]  /*c4f0*/  LD.E R143, desc[UR36][R22.64+0x3cc] ;  /* 0x0003cc24168f7980 */ /* 0x000ea2000c101900 */
[C---:B------:R-:W-:Y:S01]  /*c500*/  FMUL.FTZ R223, R5.reuse, R28 ;  /* 0x0000001c05df7220 */ /* 0x040fe20000410000 */
[C---:B------:R-:W-:Y:S01]  /*c510*/  FMUL.FTZ R193, R5.reuse, R36 ;  /* 0x0000002405c17220 */ /* 0x040fe20000410000 */
[C---:B----4-:R-:W-:Y:S01]  /*c520*/  FMUL.FTZ R225, R5.reuse, R44 ;  /* 0x0000002c05e17220 */ /* 0x050fe20000410000 */
[----:B------:R-:W-:-:S02]  /*c530*/  FMUL.FTZ R227, R5, R40 ;  /* 0x0000002805e37220 */ /* 0x000fc40000410000 */
[----:B------:R0:W-:Y:S04]  /*c540*/  ST.E desc[UR36][R22.64+0x200], R223 ;  /* 0x000200df16007985 */ /* 0x0001e8000c101924 */
[----:B------:R1:W-:Y:S01]  /*c550*/  ST.E desc[UR36][R22.64+0x204], R193 ;  /* 0x000204c116007985 */ /* 0x0003e2000c101924 */
[----:B0-----:R-:W-:-:S03]  /*c560*/  FMUL.FTZ R223, R5, R32 ;  /* 0x0000002005df7220 */ /* 0x001fc60000410000 */
[----:B------:R0:W-:Y:S01]  /*c570*/  ST.E desc[UR36][R22.64+0x210], R225 ;  /* 0x000210e116007985 */ /* 0x0001e2000c101924 */
[----:B-1----:R-:W-:-:S03]  /*c580*/  FMUL.FTZ R193, R5, R56 ;  /* 0x0000003805c17220 */ /* 0x002fc60000410000 */
[----:B------:R1:W-:Y:S04]  /*c590*/  ST.E desc[UR36][R22.64+0x214], R227 ;  /* 0x000214e316007985 */ /* 0x0003e8000c101924 */
[----:B------:R4:W-:Y:S01]  /*c5a0*/  ST.E desc[UR36][R22.64+0x220], R223 ;  /* 0x000220df16007985 */ /* 0x0009e2000c101924 */
[C---:B0-----:R-:W-:Y:S01]  /*c5b0*/  FMUL.FTZ R225, R5.reuse, R68 ;  /* 0x0000004405e17220 */ /* 0x041fe20000410000 */
[C---:B-1----:R-:W-:Y:S01]  /*c5c0*/  FMUL.FTZ R227, R5.reuse, R74 ;  /* 0x0000004a05e37220 */ /* 0x042fe20000410000 */
[C---:B----4-:R-:W-:Y:S01]  /*c5d0*/  FMUL.FTZ R223, R5.reuse, R72 ;  /* 0x0000004805df7220 */ /* 0x050fe20000410000 */
[----:B------:R0:W-:Y:S04]  /*c5e0*/  ST.E desc[UR36][R22.64+0x244], R193 ;  /* 0x000244c116007985 */ /* 0x0001e8000c101924 */
[----:B------:R1:W-:Y:S04]  /*c5f0*/  ST.E desc[UR36][R22.64+0x250], R225 ;  /* 0x000250e116007985 */ /* 0x0003e8000c101924 */
[----:B------:R4:W-:Y:S04]  /*c600*/  ST.E desc[UR36][R22.64+0x254], R227 ;  /* 0x000254e316007985 */ /* 0x0009e8000c101924 */
[----:B------:R4:W-:Y:S01]  /*c610*/  ST.E desc[UR36][R22.64+0x260], R223 ;  /* 0x000260df16007985 */ /* 0x0009e2000c101924 */
[C---:B0-----:R-:W-:Y:S01]  /*c620*/  FMUL.FTZ R193, R5.reuse, R78 ;  /* 0x0000004e05c17220 */ /* 0x041fe20000410000 */
[C---:B-1----:R-:W-:Y:S01]  /*c630*/  FMUL.FTZ R225, R5.reuse, R92 ;  /* 0x0000005c05e17220 */ /* 0x042fe20000410000 */
[C---:B----4-:R-:W-:Y:S01]  /*c640*/  FMUL.FTZ R227, R5.reuse, R90 ;  /* 0x0000005a05e37220 */ /* 0x050fe20000410000 */
[----:B------:R-:W-:-:S02]  /*c650*/  FMUL.FTZ R223, R5, R88 ;  /* 0x0000005805df7220 */ /* 0x000fc40000410000 */
        /* <DEDUP_REMOVED lines=23> */
[----:B---3--:R-:W-:-:S02]  /*c7d0*/  FMUL.FTZ R227, R5, R138 ;  /* 0x0000008a05e37220 */ /* 0x008fc40000410000 */
        /* <DEDUP_REMOVED lines=35> */
[C---:B0-----:R-:W-:Y:S01]  /*ca10*/  FMUL.FTZ R193, R5.reuse, R66 ;  /* 0x0000004205c17220 */ /* 0x041fe20000410000 */
[C---:B-1----:R-:W-:Y:S01]  /*ca20*/  FMUL.FTZ R223, R5.reuse, R50 ;  /* 0x0000003205df7220 */ /* 0x042fe20000410000 */
[C---:B---3--:R-:W-:Y:S01]  /*ca30*/  FMUL.FTZ R225, R5.reuse, R62 ;  /* 0x0000003e05e17220 */ /* 0x048fe20000410000 */
[C---:B----4-:R-:W-:Y:S01]  /*ca40*/  FMUL.FTZ R227, R5.reuse, R58 ;  /* 0x0000003a05e37220 */ /* 0x050fe20000410000 */
        /* <DEDUP_REMOVED lines=52> */
[----:B------:R-:W-:Y:S04]  /*cd90*/  ST.E desc[UR36][R22.64+0x224], R52 ;  /* 0x0002243416007985 */ /* 0x000fe8000c101924 */
[----:B------:R-:W-:Y:S01]  /*cda0*/  ST.E desc[UR36][R22.64+0x230], R48 ;  /* 0x0002303016007985 */ /* 0x000fe2000c101924 */
        /* <DEDUP_REMOVED lines=116> */
[----:B------:R-:W4:Y:S04]  /*d4f0*/  LD.E R43, desc[UR36][R22.64+0x204] ;  /* 0x00020424162b7980 */ /* 0x000f28000c101900 */
[----:B------:R-:W4:Y:S04]  /*d500*/  LD.E R5, desc[UR36][R22.64+0x208] ;  /* 0x0002082416057980 */ /* 0x000f28000c101900 */
        /* <DEDUP_REMOVED lines=72> */
[----:B------:R0:W-:Y:S04]  /*d990*/  ST.E desc[UR36][R22.64+0x200], R41 ;  /* 0x0002002916007985 */ /* 0x0001e8000c101924 */
[----:B------:R1:W-:Y:S04]  /*d9a0*/  ST.E desc[UR36][R22.64+0x204], R43 ;  /* 0x0002042b16007985 */ /* 0x0003e8000c101924 */
        /* <DEDUP_REMOVED lines=50> */
[----:B------:R-:W4:Y:S04]  /*dcd0*/  LD.E R45, desc[UR36][R22.64+0x3f4] ;  /* 0x0003f424162d7980 */ /* 0x000f28000c101900 */
[----:B------:R-:W4:Y:S04]  /*dce0*/  LD.E R47, desc[UR36][R22.64+0x3f8] ;  /* 0x0003f824162f7980 */ /* 0x000f28000c101900 */
[----:B------:R-:W4:Y:S04]  /*dcf0*/  LD.E R49, desc[UR36][R22.64+0x3fc] ;  /* 0x0003fc2416317980 */ /* 0x000f28000c101900 */
[----:B------:R-:W-:Y:S04]  /*dd00*/  ST.E desc[UR36][R22.64+0x208], R5 ;  /* 0x0002080516007985 */ /* 0x000fe8000c101924 */
        /* <DEDUP_REMOVED lines=41> */
[----:B---3--:R-:W-:Y:S04]  /*dfa0*/  ST.E desc[UR36][R22.64+0x2b0], R123 ;  /* 0x0002b07b16007985 */ /* 0x008fe8000c101924 */
        /* <DEDUP_REMOVED lines=83> */
[----:B0-----:R-:W4:Y:S04]  /*e4e0*/  LD.E.64 R4, desc[UR36][R22.64+0x88] ;  /* 0x0000882416047980 */ /* 0x001f28000c101b00 */
[----:B-1----:R-:W4:Y:S01]  /*e4f0*/  LDL R24, [R1+0x68] ;  /* 0x0000680001187983 */ /* 0x002f220000100800 */
[----:B------:R-:W-:-:S02]  /*e500*/  F2FP.F16.F32.PACK_AB R152, R73, R152 ;  /* 0x000000984998723e */ /* 0x000fc400000000ff */
[----:B------:R-:W-:Y:S01]  /*e510*/  F2FP.F16.F32.PACK_AB R153, R26, R153 ;  /* 0x000000991a99723e */ /* 0x000fe200000000ff */
[----:B------:R-:W4:Y:S01]  /*e520*/  LD.E R25, desc[UR36][R22.64+0x204] ;  /* 0x0002042416197980 */ /* 0x000f22000c101900 */
[----:B------:R-:W-:-:S03]  /*e530*/  F2FP.F16.F32.PACK_AB R154, R75, R154 ;  /* 0x0000009a4b9a723e */ /* 0x000fc600000000ff */
        /* <DEDUP_REMOVED lines=131> */
[----:B------:R-:W-:Y:S01]  /*ed70*/  F2FP.F16.F32.PACK_AB R155, R177, R155 ;  /* 0x0000009bb19b723e */ /* 0x000fe200000000ff */
[----:B------:R-:W-:-:S03]  /*ed80*/  VOTEU.ANY UP0, P0 ;  /* 0x00000000003f7886 */ /* 0x000fc60000000100 */
[----:B--2---:R-:W-:-:S07]  /*ed90*/  WARPGROUP.ARRIVE ;  /* 0x00000000000079c5 */ /* 0x004fce0000000000 */
        /* <DEDUP_REMOVED lines=960> */
[----:B--2---:R0:W-:Y:S04]  /*129a0*/  ST.E desc[UR36][R22.64+0x200], R3 ;  /* 0x0002000316007985 */ /* 0x0041e8000c101924 */
        /* <DEDUP_REMOVED lines=132> */
.L_x_3468:
[----:B------:R-:W-:Y:S05]  /*131f0*/  BSYNC B0 ;  /* 0x0000000000007941 */ /* 0x000fea0003800000 */
.L_x_3467:
        /* <DEDUP_REMOVED lines=9> */
.L_x_3450:
[----:B------:R-:W-:-:S13]  /*13290*/  ISETP.GE.AND P0, PT, R11, UR40, PT ;  /* 0x000000280b007c0c */ /* 0x000fda000bf06270 */
[----:B------:R-:W-:Y:S05]  /*132a0*/  @!P0 BRA `(.L_x_3470) ;  /* 0x000000ac00208947 */ /* 0x000fea0003800000 */
[----:B------:R-:W-:-:S05]  /*132b0*/  IADD3 R20, P0, R16, 0x28, RZ ;  /* 0x0000002810147810 */ /* 0x000fca0007f1e0ff */
[----:B------:R-:W-:-:S08]  /*132c0*/  IMAD.X R21, RZ, RZ, R17, P0 ;  /* 0x000000ffff157224 */ /* 0x000fd000000e0611 */
.L_x_3503:
        /* <DEDUP_REMOVED lines=20> */
.L_x_3472:
[----:B------:R-:W-:Y:S05]  /*13410*/  BSYNC B0 ;  /* 0x0000000000007941 */ /* 0x000fea0003800000 */
.L_x_3471:
        /* <DEDUP_REMOVED lines=9> */
.L_x_3474:
[----:B------:R-:W-:Y:S05]  /*134b0*/  BSYNC B0 ;  /* 0x0000000000007941 */ /* 0x000fea0003800000 */
.L_x_3473:
[----:B------:R-:W-:Y:S04]  /*134c0*/  BSSY B0, `(.L_x_3475) ;  /* 0x0000006000007945 */ /* 0x000fe80003800000 */
[----:B--2---:R-:W-:Y:S05]  /*134d0*/  @P0 BRA `(.L_x_3476) ;  /* 0x0000000000100947 */ /* 0x004fea0003800000 */
[----:B-----5:R-:W-:Y:S01]  /*134e0*/  IMAD R6, R6, 0x8, R3 ;  /* 0x0000000806067824 */ /* 0x020fe200078e0203 */
[----:B------:R-:W-:-:S04]  /*134f0*/  SHF.L.U32 R7, R7, 0x1f, RZ ;  /* 0x0000001f07077819 */ /* 0x000fc800000006ff */
[----:B------:R-:W2:Y:S02]  /*13500*/  SYNCS.PHASECHK.TRANS64.TRYWAIT P0, [R6+URZ], R7 ;  /* 0x00000007060075a7 */ /* 0x000ea4000800017f */
[----:B--2---:R-:W-:Y:S05]  /*13510*/  @!P0 BRA `(.L_x_3477) ;  /* 0x0000015000608947 */ /* 0x004fea0003800000 */
.L_x_3476:
[----:B------:R-:W-:Y:S05]  /*13520*/  BSYNC B0 ;  /* 0x0000000000007941 */ /* 0x000fea0003800000 */
.L_x_3475:
        /* <DEDUP_REMOVED lines=57> */
.L_x_3479:
[----:B------:R-:W-:Y:S05]  /*138c0*/  BSYNC B0 ;  /* 0x0000000000007941 */ /* 0x000fea0003800000 */
.L_x_3478:
        /* <DEDUP_REMOVED lines=11> */
.L_x_3481:
[----:B------:R-:W-:Y:S05]  /*13980*/  BSYNC B0 ;  /* 0x0000000000007941 */ /* 0x000fea0003800000 */
.L_x_3480:
[----:B------:R-:W-:Y:S04]  /*13990*/  BSSY B0, `(.L_x_3482) ;  /* 0x0000007000007945 */ /* 0x000fe80003800000 */
[----:B------:R-:W-:Y:S05]  /*139a0*/  @P0 BRA `(.L_x_3483) ;  /* 0x0000000000140947 */ /* 0x000fea0003800000 */
[----:B------:R-:W2:Y:S02]  /*139b0*/  LD.E.64 R20, desc[UR36][R20.64+0x18] ;  /* 0x0000182414147980 */ /* 0x000ea4000c101b00 */
[----:B--2---:R-:W-:-:S05]  /*139c0*/  MOV R3, R20 ;  /* 0x0000001400037202 */ /* 0x004fca0000000f00 */
[----:B------:R-:W-:-:S04]  /*139d0*/  IMAD R14, R14, 0x8, R3 ;  /* 0x000000080e0e7824 */ /* 0x000fc800078e0203 */
[----:B------:R-:W0:Y:S02]  /*139e0*/  SYNCS.PHASECHK.TRANS64.TRYWAIT P0, [R14+URZ], R15 ;  /* 0x0000000f0e0075a7 */ /* 0x000e24000800017f */
[----:B0-----:R-:W-:Y:S05]  /*139f0*/  @!P0 BRA `(.L_x_3484) ;  /* 0x0000014c003c8947 */ /* 0x001fea0003800000 */
.L_x_3483:
[----:B------:R-:W-:Y:S05]  /*13a00*/  BSYNC B0 ;  /* 0x0000000000007941 */ /* 0x000fea0003800000 */
.L_x_3482:
        /* <DEDUP_REMOVED lines=204> */
.L_x_3486:
[----:B------:R-:W-:Y:S05]  /*146d0*/  BSYNC B0 ;  /* 0x0000000000007941 */ /* 0x000fea0003800000 */
.L_x_3485:
        /* <DEDUP_REMOVED lines=77> */
.L_x_3492:
[----:B------:R-:W-:Y:S05]  /*14bb0*/  BSYNC B2 ;  /* 0x0000000000027941 */ /* 0x000fea0003800000 */
.L_x_3491:
[----:B------:R-:W-:Y:S01]  /*14bc0*/  LOP3.LUT R5, RZ, R5, RZ, 0x33, !PT ;  /* 0x00000005ff057212 */ /* 0x000fe200078e33ff */
[----:B------:R-:W-:Y:S06]  /*14bd0*/  BRA `(.L_x_3493) ;  /* 0x0000000000187947 */ /* 0x000fec0003800000 */
.L_x_3490:
[----:B------:R-:W-:-:S13]  /*14be0*/  ISETP.NE.AND P0, PT, R74, 0x1, PT ;  /* 0x000000014a00780c */ /* 0x000fda0003f05270 */
[----:B------:R-:W-:Y:S05]  /*14bf0*/  @!P0 BRA `(.L_x_3493) ;  /* 0x0000000000108947 */ /* 0x000fea0003800000 */
[----:B------:R-:W2:Y:S04]  /*14c00*/  LDL R6, [R194+0x1c] ;  /* 0x00001c00c2067983 */ /* 0x000ea80000100800 */
[----:B------:R-:W3:Y:S01]  /*14c10*/  LDL R8, [R194+0x20] ;  /* 0x00002000c2087983 */ /* 0x000ee20000100800 */
[----:B--2---:R-:W-:-:S05]  /*14c20*/  IMAD.HI.U32 R5, R5, R6, RZ ;  /* 0x0000000605057227 */ /* 0x004fca00078e00ff */
[----:B---3--:R-:W-:-:S07]  /*14c30*/  SHF.R.U32.HI R5, RZ, R8, R5 ;  /* 0x00000008ff057219 */ /* 0x008fce0000011605 */
.L_x_3493:
[----:B------:R-:W-:Y:S05]  /*14c40*/  BSYNC B1 ;  /* 0x0000000000017941 */ /* 0x000fea0003800000 */
.L_x_3489:
[----:B------:R-:W-:-:S05]  /*14c50*/  IMAD R5, R74, R5, R12 ;  /* 0x000000054a057224 */ /* 0x000fca00078e020c */
[----:B------:R-:W-:Y:S02]  /*14c60*/  VIMNMX R4, R4, R5, !PT ;  /* 0x0000000504047248 */ /* 0x000fe40007fe0100 */
[----:B------:R-:W-:-:S07]  /*14c70*/  VIADDMNMX R3, R5, R74, R3, PT ;  /* 0x0000004a05037246 */ /* 0x000fce0003800103 */
.L_x_3488:
[----:B------:R-:W-:Y:S05]  /*14c80*/  BSYNC B0 ;  /* 0x0000000000007941 */ /* 0x000fea0003800000 */
.L_x_3487:
        /* <DEDUP_REMOVED lines=132> */
.L_x_3499:
[----:B------:R-:W-:Y:S05]  /*154d0*/  BSYNC B2 ;  /* 0x0000000000027941 */ /* 0x000fea0003800000 */
.L_x_3498:
[----:B------:R-:W-:Y:S01]  /*154e0*/  LOP3.LUT R75, RZ, R75, RZ, 0x33, !PT ;  /* 0x0000004bff4b7212 */ /* 0x000fe200078e33ff */
[----:B------:R-:W-:Y:S06]  /*154f0*/  BRA `(.L_x_3500) ;  /* 0x0000000000187947 */ /* 0x000fec0003800000 */
.L_x_3497:
[----:B------:R-:W-:-:S13]  /*15500*/  ISETP.NE.AND P6, PT, R74, 0x1, PT ;  /* 0x000000014a00780c */ /* 0x000fda0003fc5270 */
[----:B------:R-:W-:Y:S05]  /*15510*/  @!P6 BRA `(.L_x_3500) ;  /* 0x000000000010e947 */ /* 0x000fea0003800000 */
[----:B------:R-:W2:Y:S04]  /*15520*/  LDL R2, [R194+0x1c] ;  /* 0x00001c00c2027983 */ /* 0x000ea80000100800 */
[----:B------:R-:W3:Y:S01]  /*15530*/  LDL R4, [R194+0x20] ;  /* 0x00002000c2047983 */ /* 0x000ee20000100800 */
[----:B--2---:R-:W-:-:S05]  /*15540*/  IMAD.HI.U32 R75, R75, R2, RZ ;  /* 0x000000024b4b7227 */ /* 0x004fca00078e00ff */
[----:B---3--:R-:W-:-:S07]  /*15550*/  SHF.R.U32.HI R75, RZ, R4, R75 ;  /* 0x00000004ff4b7219 */ /* 0x008fce000001164b */
.L_x_3500:
[----:B------:R-:W-:Y:S05]  /*15560*/  BSYNC B1 ;  /* 0x0000000000017941 */ /* 0x000fea0003800000 */
.L_x_3496:
[----:B------:R-:W-:-:S05]  /*15570*/  IMAD R75, R74, R75, R12 ;  /* 0x0000004b4a4b7224 */ /* 0x000fca00078e020c */
[----:B------:R-:W-:Y:S02]  /*15580*/  VIADDMNMX R5, R75, R74, R5, PT ;  /* 0x0000004a4b057246 */ /* 0x000fe40003800105 */
[----:B------:R-:W-:-:S07]  /*15590*/  VIMNMX R6, R6, R75, !PT ;  /* 0x0000004b06067248 */ /* 0x000fce0007fe0100 */
.L_x_3495:
[----:B------:R-:W-:Y:S05]  /*155a0*/  BSYNC B0 ;  /* 0x0000000000007941 */ /* 0x000fea0003800000 */
.L_x_3494:
        /* <DEDUP_REMOVED lines=136> */
[----:B------:R-:W-:-:S03]  /*15e30*/  FMNMX.FTZ R7, R63, R10, !PT ;  /* 0x0000000a3f077209 */ /* 0x000fc60007810000 */
[----:B------:R-:W0:Y:S01]  /*15e40*/  SHFL.BFLY PT, R41, R4, 0x2, 0x1f ;  /* 0x0c401f0004297f89 */ /* 0x000e2200000e0000 */
[----:B------:R-:W-:-:S04]  /*15e50*/  FMNMX.FTZ R6, R66, R7, !PT ;  /* 0x0000000742067209 */ /* 0x000fc80007810000 */
[----:B------:R-:W-:-:S04]  /*15e60*/  FMNMX.FTZ R5, R67, R6, !PT ;  /* 0x0000000643057209 */ /* 0x000fc80007810000 */
[----:B------:R-:W-:-:S04]  /*15e70*/  FMNMX.FTZ R6, R70, R5, !PT ;  /* 0x0000000546067209 */ /* 0x000fc80007810000 */
[----:B------:R-:W-:Y:S02]  /*15e80*/  FMNMX.FTZ R5, R71, R6, !PT ;  /* 0x0000000647057209 */ /* 0x000fe40007810000 */
[----:B------:R-:W2:Y:S04]  /*15e90*/  LD.E.64 R6, desc[UR36][R24.64+0x10] ;  /* 0x0000102418067980 */ /* 0x000ea8000c101b00 */
[----:B------:R-:W-:Y:S04]  /*15ea0*/  ST.E.64 desc[UR36][R24.64], R4 ;  /* 0x0000000418007985 */ /* 0x000fe8000c101b24 */
[----:B------:R-:W4:Y:S01]  /*15eb0*/  LD.E R75, desc[UR36][R24.64+0x4] ;  /* 0x00000424184b7980 */ /* 0x000f22000c101900 */
[----:B0-----:R-:W-:-:S05]  /*15ec0*/  FMNMX.FTZ R41, R4, R41, !PT ;  /* 0x0000002904297209 */ /* 0x001fca0007810000 */
[----:B------:R-:W0:Y:S02]  /*15ed0*/  SHFL.BFLY PT, R12, R41, 0x1, 0x1f ;  /* 0x0c201f00290c7f89 */ /* 0x000e2400000e0000 */
[----:B0-----:R-:W-:-:S05]  /*15ee0*/  FMNMX.FTZ R41, R41, R12, !PT ;  /* 0x0000000c29297209 */ /* 0x001fca0007810000 */
[----:B------:R-:W-:Y:S04]  /*15ef0*/  ST.E desc[UR36][R24.64], R41 ;  /* 0x0000002918007985 */ /* 0x000fe8000c101924 */
[----:B------:R-:W3:Y:S04]  /*15f00*/  LD.E R79, desc[UR36][R24.64] ;  /* 0x00000024184f7980 */ /* 0x000ee8000c101900 */
[----:B----4-:R-:W0:Y:S02]  /*15f10*/  SHFL.BFLY PT, R4, R75, 0x2, 0x1f ;  /* 0x0c401f004b047f89 */ /* 0x010e2400000e0000 */
[----:B0-----:R-:W-:-:S05]  /*15f20*/  FMNMX.FTZ R4, R4, R75, !PT ;  /* 0x0000004b04047209 */ /* 0x001fca0007810000 */
[----:B------:R-:W0:Y:S01]  /*15f30*/  SHFL.BFLY PT, R5, R4, 0x1, 0x1f ;  /* 0x0c201f0004057f89 */ /* 0x000e2200000e0000 */
[----:B---3--:R-:W-:Y:S01]  /*15f40*/  FMUL.FTZ R10, R28, R79 ;  /* 0x0000004f1c0a7220 */ /* 0x008fe20000410000 */
[----:B------:R-:W-:-:S04]  /*15f50*/  FSETP.NEU.FTZ.AND P0, PT, R79, -INF , PT ;  /* 0xff8000004f00780b */ /* 0x000fc80003f1d000 */
[----:B------:R-:W-:-:S05]  /*15f60*/  FSEL R12, R10, RZ, P0 ;  /* 0x000000ff0a0c7208 */ /* 0x000fca0000000000 */
[-CC-:B------:R-:W-:Y:S01]  /*15f70*/  FFMA.FTZ R154, R29, R28.reuse, -R12.reuse ;  /* 0x0000001c1d9a7223 */ /* 0x180fe2000001080c */
[----:B0-----:R-:W-:Y:S02]  /*15f80*/  FMNMX.FTZ R29, R4, R5, !PT ;  /* 0x00000005041d7209 */ /* 0x001fe40007810000 */
[----:B------:R-:W-:Y:S02]  /*15f90*/  FSEL R5, R79, RZ, P0 ;  /* 0x000000ff4f057208 */ /* 0x000fe40000000000 */
[C---:B------:R-:W-:Y:S01]  /*15fa0*/  FSETP.NEU.FTZ.AND P0, PT, R29.reuse, -INF , PT ;  /* 0xff8000001d00780b */ /* 0x040fe20003f1d000 */
[-C--:B------:R-:W-:Y:S01]  /*15fb0*/  FMUL.FTZ R4, R29, R28.reuse ;  /* 0x0000001c1d047220 */ /* 0x080fe20000410000 */
[----:B------:R-:W-:-:S04]  /*15fc0*/  FFMA.FTZ R184, R33, R28, -R12 ;  /* 0x0000001c21b87223 */ /* 0x000fc8000001080c */
[----:B------:R-:W-:Y:S01]  /*15fd0*/  FSEL R33, R4, RZ, P0 ;  /* 0x000000ff04217208 */ /* 0x000fe20000000000 */
[----:B------:R-:W-:-:S04]  /*15fe0*/  FADD.FTZ R5, R2, -R5 ;  /* 0x8000000502057221 */ /* 0x000fc80000010000 */
[-CC-:B------:R-:W-:Y:S01]  /*15ff0*/  FFMA.FTZ R172, R8, R28.reuse, -R33.reuse ;  /* 0x0000001c08ac7223 */ /* 0x180fe20000010821 */
[----:B------:R-:W-:Y:S01]  /*16000*/  FSEL R8, R29, RZ, P0 ;  /* 0x000000ff1d087208 */ /* 0x000fe20000000000 */
[-C--:B------:R-:W-:Y:S01]  /*16010*/  FFMA.FTZ R43, R77, R28.reuse, -R12 ;  /* 0x0000001c4d2b7223 */ /* 0x080fe2000001080c */
[-C--:B------:R-:W-:Y:S01]  /*16020*/  FMUL.FTZ R2, R5, R28.reuse ;  /* 0x0000001c05027220 */ /* 0x080fe20000410000 */
[-CC-:B------:R-:W-:Y:S02]  /*16030*/  FFMA.FTZ R153, R26, R28.reuse, -R33.reuse ;  /* 0x0000001c1a997223 */ /* 0x180fe40000010821 */
[----:B------:R-:W-:Y:S01]  /*16040*/  FADD.FTZ R3, R3, -R8 ;  /* 0x8000000803037221 */ /* 0x000fe20000010000 */
[-CC-:B------:R-:W-:Y:S01]  /*16050*/  FFMA.FTZ R152, R73, R28.reuse, -R12.reuse ;  /* 0x0000001c49987223 */ /* 0x180fe2000001080c */
[-CC-:B------:R-:W-:Y:S02]  /*16060*/  FFMA.FTZ R5, R27, R28.reuse, -R33.reuse ;  /* 0x0000001c1b057223 */ /* 0x180fe40000010821 */
[----:B------:R-:W-:Y:S01]  /*16070*/  FMUL.FTZ R3, R28, R3 ;  /* 0x000000031c037220 */ /* 0x000fe20000410000 */
        /* <DEDUP_REMOVED lines=12> */
[----:B------:R-:W4:Y:S01]  /*16140*/  MUFU.EX2 R41, R41 ;  /* 0x0000002900297308 */ /* 0x000f220000000800 */
[----:B------:R-:W-:-:S07]  /*16150*/  FFMA.FTZ R175, R9, R28, -R12 ;  /* 0x0000001c09af7223 */ /* 0x000fce000001080c */
        /* <DEDUP_REMOVED lines=35> */
[----:B0-----:R-:W-:Y:S01]  /*16390*/  FADD.FTZ R8, R182, R3 ;  /* 0x00000003b6087221 */ /* 0x001fe20000010000 */
[----:B------:R-:W-:-:S06]  /*163a0*/  FFMA.FTZ R167, R48, R28, -R12 ;  /* 0x0000001c30a77223 */ /* 0x000fcc000001080c */
[----:B------:R-:W0:Y:S01]  /*163b0*/  MUFU.EX2 R175, R175 ;  /* 0x000000af00af7308 */ /* 0x000e220000000800 */
[----:B--2---:R-:W-:Y:S01]  /*163c0*/  FADD.FTZ R3, R177, R6 ;  /* 0x00000006b1037221 */ /* 0x004fe20000010000 */
[----:B------:R-:W-:-:S06]  /*163d0*/  FFMA.FTZ R163, R50, R28, -R33 ;  /* 0x0000001c32a37223 */ /* 0x000fcc0000010821 */
        /* <DEDUP_REMOVED lines=50> */
[----:B--2---:R-:W-:-:S06]  /*16700*/  FADD.FTZ R3, R162, R3 ;  /* 0x00000003a2037221 */ /* 0x004fcc0000010000 */
[----:B------:R-:W0:Y:S01]  /*16710*/  MUFU.EX2 R156, R156 ;  /* 0x0000009c009c7308 */ /* 0x000e220000000800 */
[-C--:B------:R-:W-:Y:S01]  /*16720*/  FFMA.FTZ R14, R65, R28.reuse, -R12 ;  /* 0x0000001c410e7223 */ /* 0x080fe2000001080c */
[----:B------:R-:W-:-:S06]  /*16730*/  FFMA.FTZ R9, R67, R28, -R33 ;  /* 0x0000001c43097223 */ /* 0x000fcc0000010821 */
[----:B------:R-:W2:Y:S01]  /*16740*/  MUFU.EX2 R15, R15 ;  /* 0x0000000f000f7308 */ /* 0x000ea20000000800 */
[----:B-1----:R-:W-:Y:S01]  /*16750*/  FADD.FTZ R7, R159, R30 ;  /* 0x0000001e9f077221 */ /* 0x002fe20000010000 */
[----:B---3--:R-:W-:-:S06]  /*16760*/  FADD.FTZ R30, R20, R3 ;  /* 0x00000003141e7221 */ /* 0x008fcc0000010000 */
[----:B------:R-:W1:Y:S01]  /*16770*/  MUFU.EX2 R158, R158 ;  /* 0x0000009e009e7308 */ /* 0x000e620000000800 */
[-C--:B------:R-:W-:Y:S01]  /*16780*/  FFMA.FTZ R10, R68, R28.reuse, -R12 ;  /* 0x0000001c440a7223 */ /* 0x080fe2000001080c */
[----:B------:R-:W-:-:S06]  /*16790*/  FFMA.FTZ R6, R70, R28, -R33 ;  /* 0x0000001c46067223 */ /* 0x000fcc0000010821 */
[----:B------:R-:W3:Y:S01]  /*167a0*/  MUFU.EX2 R19, R19 ;  /* 0x0000001300137308 */ /* 0x000ee20000000800 */
[----:B----4-:R-:W-:Y:S01]  /*167b0*/  FADD.FTZ R3, R160, R7 ;  /* 0x00000007a0037221 */ /* 0x010fe20000010000 */
[----:B------:R-:W-:-:S06]  /*167c0*/  FADD.FTZ R30, R21, R30 ;  /* 0x0000001e151e7221 */ /* 0x000fcc0000010000 */
[----:B------:R-:W4:Y:S01]  /*167d0*/  MUFU.EX2 R13, R13 ;  /* 0x0000000d000d7308 */ /* 0x000f220000000800 */
[-C--:B------:R-:W-:Y:S01]  /*167e0*/  FFMA.FTZ R12, R69, R28.reuse, -R12 ;  /* 0x0000001c450c7223 */ /* 0x080fe2000001080c */
[----:B------:R-:W-:-:S06]  /*167f0*/  FFMA.FTZ R7, R71, R28, -R33 ;  /* 0x0000001c47077223 */ /* 0x000fcc0000010821 */
[----:B------:R-:W4:Y:S01]  /*16800*/  MUFU.EX2 R8, R8 ;  /* 0x0000000800087308 */ /* 0x000f220000000800 */
[----:B0-----:R-:W-:Y:S01]  /*16810*/  FADD.FTZ R3, R156, R3 ;  /* 0x000000039c037221 */ /* 0x001fe20000010000 */
[----:B--2---:R-:W-:-:S06]  /*16820*/  FADD.FTZ R30, R15, R30 ;  /* 0x0000001e0f1e7221 */ /* 0x004fcc0000010000 */
        /* <DEDUP_REMOVED lines=15> */
[----:B------:R-:W-:Y:S01]  /*16920*/  ST.E desc[UR36][R24.64+0x4], R29 ;  /* 0x0000041d18007985 */ /* 0x000fe2000c101924 */
[----:B------:R-:W-:-:S05]  /*16930*/  FADD.FTZ R31, R7, R28 ;  /* 0x0000001c071f7221 */ /* 0x000fca0000010000 */
[----:B------:R0:W-:Y:S04]  /*16940*/  ST.E.64 desc[UR36][R24.64+0x10], R30 ;  /* 0x0000101e18007985 */ /* 0x0001e8000c101b24 */
[----:B------:R-:W2:Y:S04]  /*16950*/  LD.E R3, desc[UR36][R22.64+0x3f4] ;  /* 0x0003f42416037980 */ /* 0x000ea8000c101900 */
        /* <DEDUP_REMOVED lines=77> */
[----:B------:R0:W-:Y:S04]  /*16e30*/  ST.E desc[UR36][R22.64+0x3f4], R3 ;  /* 0x0003f40316007985 */ /* 0x0001e8000c101924 */
        /* <DEDUP_REMOVED lines=48> */
[----:B0-----:R-:W3:Y:S04]  /*17140*/  LD.E R3, desc[UR36][R22.64+0x3dc] ;  /* 0x0003dc2416037980 */ /* 0x001ee8000c101900 */
[----:B------:R-:W3:Y:S04]  /*17150*/  LD.E R29, desc[UR36][R22.64+0x3e8] ;  /* 0x0003e824161d7980 */ /* 0x000ee8000c101900 */
[----:B------:R-:W3:Y:S04]  /*17160*/  LD.E R27, desc[UR36][R22.64+0x3ec] ;  /* 0x0003ec24161b7980 */ /* 0x000ee8000c101900 */
[----:B------:R-:W3:Y:S01]  /*17170*/  LD.E R25, desc[UR36][R22.64+0x3f8] ;  /* 0x0003f82416197980 */ /* 0x000ee2000c101900 */
[C---:B----4-:R-:W-:Y:S01]  /*17180*/  FMUL.FTZ R47, R26.reuse, R47 ;  /* 0x0000002f1a2f7220 */ /* 0x050fe20000410000 */
[C---:B------:R-:W-:Y:S01]  /*17190*/  FMUL.FTZ R53, R26.reuse, R53 ;  /* 0x000000351a357220 */ /* 0x040fe20000410000 */
[C---:B------:R-:W-:Y:S01]  /*171a0*/  FMUL.FTZ R51, R26.reuse, R51 ;  /* 0x000000331a337220 */ /* 0x040fe20000410000 */
[----:B------:R-:W-:Y:S01]  /*171b0*/  FMUL.FTZ R49, R26, R49 ;  /* 0x000000311a317220 */ /* 0x000fe20000410000 */
[C---:B------:R-:W-:Y:S01]  /*171c0*/  FMUL.FTZ R140, R2.reuse, R140 ;  /* 0x0000008c028c7220 */ /* 0x040fe20000410000 */
[----:B------:R0:W-:Y:S01]  /*171d0*/  ST.E desc[UR36][R22.64+0x38c], R47 ;  /* 0x00038c2f16007985 */ /* 0x0001e2000c101924 */
[C---:B------:R-:W-:Y:S01]  /*171e0*/  FMUL.FTZ R138, R2.reuse, R138 ;  /* 0x0000008a028a7220 */ /* 0x040fe20000410000 */
[C---:B------:R-:W-:Y:S01]  /*171f0*/  FMUL.FTZ R136, R2.reuse, R136 ;  /* 0x0000008802887220 */ /* 0x040fe20000410000 */
[C---:B------:R-:W-:Y:S01]  /*17200*/  FMUL.FTZ R134, R2.reuse, R134 ;  /* 0x0000008602867220 */ /* 0x040fe20000410000 */
        /* <DEDUP_REMOVED lines=68> */
[C---:B--2---:R-:W-:Y:S01]  /*17650*/  FMUL.FTZ R141, R26.reuse, R141 ;  /* 0x0000008d1a8d7220 */ /* 0x044fe20000410000 */
[----:B------:R-:W-:Y:S01]  /*17660*/  ST.E desc[UR36][R22.64+0x3fc], R142 ;  /* 0x0003fc8e16007985 */ /* 0x000fe2000c101924 */
[C---:B---3--:R-:W-:Y:S01]  /*17670*/  FMUL.FTZ R139, R26.reuse, R139 ;  /* 0x0000008b1a8b7220 */ /* 0x048fe20000410000 */
        /* <DEDUP_REMOVED lines=172> */
[----:B------:R4:W-:Y:S01]  /*18140*/  ST.E desc[UR36][R22.64+0x3f8], R53 ;  /* 0x0003f83516007985 */ /* 0x0009e2000c101924 */
[----:B------:R1:W-:Y:S06]  /*18150*/  BAR.SYNC.DEFER_BLOCKING R207, 0x100 ;  /* 0x000400cf0000751d */ /* 0x0003ec0000010000 */
[----:B0-----:R-:W4:Y:S04]  /*18160*/  LDL R45, [R1+0x1f0] ;  /* 0x0001f000012d7983 */ /* 0x001f280000100800 */
[----:B------:R-:W2:Y:S04]  /*18170*/  LD.E R55, desc[UR36][R22.64+0x200] ;  /* 0x0002002416377980 */ /* 0x000ea8000c101900 */
[----:B------:R-:W4:Y:S04]  /*18180*/  LD.E R3, desc[UR36][R22.64+0x204] ;  /* 0x0002042416037980 */ /* 0x000f28000c101900 */
[----:B------:R-:W4:Y:S04]  /*18190*/  LD.E R25, desc[UR36][R22.64+0x208] ;  /* 0x0002082416197980 */ /* 0x000f28000c101900 */
        /* <DEDUP_REMOVED lines=72> */
[----:B--2---:R0:W-:Y:S04]  /*18620*/  ST.E desc[UR36][R22.64+0x200], R55 ;  /* 0x0002003716007985 */ /* 0x0041e8000c101924 */
        /* <DEDUP_REMOVED lines=50> */
[----:B----4-:R-:W4:Y:S04]  /*18950*/  LD.E R51, desc[UR36][R22.64+0x3f4] ;  /* 0x0003f42416337980 */ /* 0x010f28000c101900 */
[----:B------:R-:W4:Y:S04]  /*18960*/  LD.E R53, desc[UR36][R22.64+0x3f8] ;  /* 0x0003f82416357980 */ /* 0x000f28000c101900 */
[----:B0-----:R-:W4:Y:S04]  /*18970*/  LD.E R55, desc[UR36][R22.64+0x3fc] ;  /* 0x0003fc2416377980 */ /* 0x001f28000c101900 */
        /* <DEDUP_REMOVED lines=74> */
[----:B--2---:R2:W-:Y:S04]  /*18e20*/  ST.E desc[UR36][R22.64+0x32c], R46 ;  /* 0x00032c2e16007985 */ /* 0x0045e8000c101924 */
        /* <DEDUP_REMOVED lines=48> */
[----:B---3--:R3:W-:Y:S04]  /*19130*/  ST.E desc[UR36][R22.64+0x3f0], R49 ;  /* 0x0003f03116007985 */ /* 0x0087e8000c101924 */
[----:B----4-:R4:W-:Y:S04]  /*19140*/  ST.E desc[UR36][R22.64+0x3f4], R51 ;  /* 0x0003f43316007985 */ /* 0x0109e8000c101924 */
[----:B------:R4:W-:Y:S04]  /*19150*/  ST.E desc[UR36][R22.64+0x3f8], R53 ;  /* 0x0003f83516007985 */ /* 0x0009e8000c101924 */
[----:B------:R4:W-:Y:S04]  /*19160*/  ST.E desc[UR36][R22.64+0x3fc], R55 ;  /* 0x0003fc3716007985 */ /* 0x0009e8000c101924 */
[----:B0-----:R-:W4:Y:S04]  /*19170*/  LD.E.64 R2, desc[UR36][R22.64+0x88] ;  /* 0x0000882416027980 */ /* 0x001f28000c101b00 */
[----:B-1----:R-:W4:Y:S01]  /*19180*/  LDL R24, [R1+0x68] ;  /* 0x0000680001187983 */ /* 0x002f220000100800 */
[----:B------:R-:W-:-:S02]  /*19190*/  F2FP.F16.F32.PACK_AB R152, R152, R43 ;  /* 0x0000002b9898723e */ /* 0x000fc400000000ff */
[----:B------:R-:W-:Y:S01]  /*191a0*/  F2FP.F16.F32.PACK_AB R154, R154, R41 ;  /* 0x000000299a9a723e */ /* 0x000fe200000000ff */
        /* <DEDUP_REMOVED lines=20> */
[----:B--2---:R-:W2:Y:S04]  /*192f0*/  LD.E R46, desc[UR36][R22.64+0x258] ;  /* 0x00025824162e7980 */ /* 0x004ea8000c101900 */
[----:B------:R-:W2:Y:S04]  /*19300*/  LD.E R47, desc[UR36][R22.64+0x25c] ;  /* 0x00025c24162f7980 */ /* 0x000ea8000c101900 */
        /* <DEDUP_REMOVED lines=111> */
[----:B------:R-:W-:Y:S01]  /*19a00*/  F2FP.F16.F32.PACK_AB R155, R4, R155 ;  /* 0x0000009b049b723e */ /* 0x000fe200000000ff */
[----:B------:R-:W-:Y:S01]  /*19a10*/  VOTEU.ANY UP0, P0 ;  /* 0x00000000003f7886 */ /* 0x000fe20000000100 */
[----:B------:R-:W-:Y:S02]  /*19a20*/  VIADD R4, R2, 0x80 ;  /* 0x0000008002047836 */ /* 0x000fe40000000000 */
        /* <DEDUP_REMOVED lines=1094> */
.L_x_3502:
[----:B------:R-:W-:Y:S05]  /*1de90*/  BSYNC B0 ;  /* 0x0000000000007941 */ /* 0x000fea0003800000 */
.L_x_3501:
        /* <DEDUP_REMOVED lines=9> */
.L_x_3470:
        /* <DEDUP_REMOVED lines=213> */
[----:B------:R0:W-:Y:S01]  /*1ec80*/  STL.64 [R1+0x368], R12 ;  /* 0x0003680c01007387 */ /* 0x0001e20000100a00 */
        /* <DEDUP_REMOVED lines=60> */
[----:B-1----:R-:W-:Y:S01]  /*1f050*/  @!P2 LOP3.LUT R14, R19, 0x1, RZ, 0x3c, !PT ;  /* 0x00000001130ea812 */ /* 0x002fe200078e3cff */
        /* <DEDUP_REMOVED lines=34> */
.L_x_3400:
[----:B------:R-:W1:Y:S08]  /*1f280*/  S2UR UR13, SR_CgaCtaId ;  /* 0x00000000000d79c3 */ /* 0x000e700000008800 */
[----:B------:R-:W-:Y:S06]  /*1f290*/  BAR.SYNC.DEFER_BLOCKING 0x5, 0x180 ;  /* 0x0146000000007b1d */ /* 0x000fec0000010000 */
[----:B------:R-:W-:Y:S01]  /*1f2a0*/  UMOV UR42, 0x400 ;  /* 0x00000400002a7882 */ /* 0x000fe20000000000 */
[----:B------:R-:W-:Y:S01]  /*1f2b0*/  BSSY B0, `(.L_x_3504) ;  /* 0x00002b5000007945 */ /* 0x000fe20003800000 */
[----:B-1----:R-:W-:-:S09]  /*1f2c0*/  ULEA UR42, UR13, UR42, 0x18 ;  /* 0x0000002a0d2a7291 */ /* 0x002fd2000f8ec03f */
[----:B0-2---:R-:W0:Y:S02]  /*1f2d0*/  LDS.128 R4, [UR42+0x324d0] ;  /* 0x0324d02aff047984 */ /* 0x005e240008000c00 */
[----:B0-----:R-:W-:Y:S02]  /*1f2e0*/  R2UR UR12, R5 ;  /* 0x00000000050c72ca */ /* 0x001fe400000e0000 */
[----:B------:R-:W-:Y:S02]  /*1f2f0*/  R2UR UR6, R6 ;  /* 0x00000000060672ca */ /* 0x000fe400000e0000 */
[----:B------:R-:W-:Y:S01]  /*1f300*/  R2UR UR5, R7 ;  /* 0x00000000070572ca */ /* 0x000fe200000e0000 */
[----:B------:R-:W-:Y:S06]  /*1f310*/  BAR.ARV 0x4, 0x180 ;  /* 0x0106000000007b1d */ /* 0x000fec0000002000 */
[----:B------:R-:W-:Y:S08]  /*1f320*/  @P0 BRA `(.L_x_3505) ;  /* 0x0000001c00500947 */ /* 0x000ff00003800000 */
[----:B------:R-:W2:Y:S04]  /*1f330*/  LDL.128 R136, [R1+0x200] ;  /* 0x0002000001887983 */ /* 0x000ea80000100c00 */
[----:B------:R-:W3:Y:S04]  /*1f340*/  LDL.128 R128, [R1+0x220] ;  /* 0x0002200001807983 */ /* 0x000ee80000100c00 */
        /* <DEDUP_REMOVED lines=27> */
[----:B------:R-:W4:Y:S01]  /*1f500*/  LDL R144, [R1+0x440] ;  /* 0x0004400001907983 */ /* 0x000f220000100800 */
[----:B------:R-:W-:Y:S01]  /*1f510*/  R2UR UR4, R202 ;  /* 0x00000000ca0472ca */ /* 0x000fe200000e0000 */
[----:B------:R-:W-:-:S02]  /*1f520*/  ULDC.64 UR8, c[0x0][0xd00] ;  /* 0x0003400000087ab9 */ /* 0x000fc40000000a00 */
        /* <DEDUP_REMOVED lines=8> */
[----:B------:R-:W-:-:S02]  /*1f5b0*/  IADD3 R143, P0, R196, 0xc040, RZ ;  /* 0x0000c040c48f7810 */ /* 0x000fc40007f1e0ff */
[----:B------:R-:W-:Y:S02]  /*1f5c0*/  LOP3.LUT R3, R196, 0x380, RZ, 0xc0, !PT ;  /* 0x00000380c4037812 */ /* 0x000fe400078ec0ff */
[----:B------:R-:W-:Y:S02]  /*1f5d0*/  LOP3.LUT R2, R143, 0x380, RZ, 0xc0, !PT ;  /* 0x000003808f027812 */ /* 0x000fe400078ec0ff */
[----:B------:R-:W-:Y:S02]  /*1f5e0*/  SHF.R.U64 R3, R3, 0x3, RZ ;  /* 0x0000000303037819 */ /* 0x000fe400000012ff */
[----:B------:R-:W-:Y:S02]  /*1f5f0*/  SHF.R.U64 R2, R2, 0x3, RZ ;  /* 0x0000000302027819 */ /* 0x000fe400000012ff */
[----:B------:R-:W-:Y:S02]  /*1f600*/  IADD3 R141, P1, R196, 0xc020, RZ ;  /* 0x0000c020c48d7810 */ /* 0x000fe40007f3e0ff */
[----:B------:R-:W-:Y:S01]  /*1f610*/  LOP3.LUT R2, R2, R143, RZ, 0x3c, !PT ;  /* 0x0000008f02027212 */ /* 0x000fe200078e3cff */
[----:B------:R-:W-:Y:S01]  /*1f620*/  IMAD.MOV.U32 R143, RZ, RZ, R197 ;  /* 0x000000ffff8f7224 */ /* 0x000fe200078e00c5 */
[----:B------:R-:W-:-:S02]  /*1f630*/  IADD3 R19, P2, R196, 0xc000, RZ ;  /* 0x0000c000c4137810 */ /* 0x000fc40007f5e0ff */
[----:B------:R-:W-:Y:S02]  /*1f640*/  LOP3.LUT R142, R3, R196, RZ, 0x3c, !PT ;  /* 0x000000c4038e7212 */ /* 0x000fe400078e3cff */
[----:B------:R-:W-:Y:S02]  /*1f650*/  LOP3.LUT R140, R141, 0x380, RZ, 0xc0, !PT ;  /* 0x000003808d8c7812 */ /* 0x000fe400078ec0ff */
[----:B------:R-:W-:Y:S02]  /*1f660*/  LOP3.LUT R0, R19, 0x380, RZ, 0xc0, !PT ;  /* 0x0000038013007812 */ /* 0x000fe400078ec0ff */
[----:B------:R-:W-:Y:S02]  /*1f670*/  MOV R142, R142 ;  /* 0x0000008e008e7202 */ /* 0x000fe40000000f00 */
[----:B------:R-:W-:Y:S02]  /*1f680*/  SHF.R.U64 R140, R140, 0x3, RZ ;  /* 0x000000038c8c7819 */ /* 0x000fe400000012ff */
[----:B------:R-:W-:Y:S01]  /*1f690*/  SHF.R.U64 R0, R0, 0x3, RZ ;  /* 0x0000000300007819 */ /* 0x000fe200000012ff */
[--C-:B------:R-:W-:Y:S01]  /*1f6a0*/  IMAD.X R21, RZ, RZ, R197.reuse, P2 ;  /* 0x000000ffff157224 */ /* 0x100fe200010e06c5 */
[----:B------:R-:W-:Y:S01]  /*1f6b0*/  LOP3.LUT R140, R140, R141, RZ, 0x3c, !PT ;  /* 0x0000008d8c8c7212 */ /* 0x000fe200078e3cff */
[--C-:B------:R-:W-:Y:S01]  /*1f6c0*/  IMAD.X R141, RZ, RZ, R197.reuse, P1 ;  /* 0x000000ffff8d7224 */ /* 0x100fe200008e06c5 */
[----:B------:R-:W-:Y:S01]  /*1f6d0*/  LOP3.LUT R20, R0, R19, RZ, 0x3c, !PT ;  /* 0x0000001300147212 */ /* 0x000fe200078e3cff */
[----:B------:R-:W-:Y:S01]  /*1f6e0*/  UISETP.NE.U32.AND UP0, UPT, UR8, URZ, UPT ;  /* 0x0000003f0800728c */ /* 0x000fe2000bf05070 */
[----:B------:R-:W-:-:S02]  /*1f6f0*/  IMAD.X R3, RZ, RZ, R197, P0 ;  /* 0x000000ffff037224 */ /* 0x000fc400000e06c5 */
[----:B------:R-:W-:Y:S01]  /*1f700*/  MOV R0, R20 ;  /* 0x0000001400007202 */ /* 0x000fe20000000f00 */
[----:B------:R-:W-:Y:S01]  /*1f710*/  UISETP.NE.AND.EX UP0, UPT, UR9, URZ, UPT, UP0 ;  /* 0x0000003f0900728c */ /* 0x000fe2000bf05300 */
[----:B------:R-:W-:Y:S01]  /*1f720*/  MOV R140, R140 ;  /* 0x0000008c008c7202 */ /* 0x000fe20000000f00 */
[----:B------:R-:W0:Y:S01]  /*1f730*/  LDC R20, c[0x0][0xce8] ;  /* 0x00033a00ff147b82 */ /* 0x000e220000000800 */
[----:B------:R-:W-:Y:S01]  /*1f740*/  ULDC.64 UR8, c[0x0][0xd00] ;  /* 0x0003400000087ab9 */ /* 0x000fe20000000a00 */
[----:B------:R-:W-:Y:S01]  /*1f750*/  MOV R2, R2 ;  /* 0x0000000200027202 */ /* 0x000fe20000000f00 */
[----:B------:R-:W-:Y:S01]  /*1f760*/  UIMAD.WIDE UR8, UR4, 0x4, UR8 ;  /* 0x00000004040878a5 */ /* 0x000fe2000f8e0208 */
[----:B------:R-:W-:Y:S02]  /*1f770*/  PLOP3.LUT P1, PT, PT, PT, UP0, 0x80, 0x0 ;  /* 0x000000000000781c */ /* 0x000fe40003f2f008 */
[----:B--2---:R-:W-:Y:S02]  /*1f780*/  F2FP.F16.F32.PACK_AB R136, R137, R136 ;  /* 0x000000888988723e */ /* 0x004fe400000000ff */
[----:B------:R-:W-:-:S02]  /*1f790*/  F2FP.F16.F32.PACK_AB R137, R139, R138 ;  /* 0x0000008a8b89723e */ /* 0x000fc400000000ff */
[----:B---3--:R-:W-:Y:S02]  /*1f7a0*/  F2FP.F16.F32.PACK_AB R128, R129, R128 ;  /* 0x000000808180723e */ /* 0x008fe400000000ff */
[----:B------:R-:W-:Y:S02]  /*1f7b0*/  F2FP.F16.F32.PACK_AB R129, R131, R130 ;  /* 0x000000828381723e */ /* 0x000fe400000000ff */
[----:B----4-:R-:W-:Y:S02]  /*1f7c0*/  F2FP.F16.F32.PACK_AB R138, R133, R132 ;  /* 0x00000084858a723e */ /* 0x010fe400000000ff */
[----:B------:R-:W-:Y:S01]  /*1f7d0*/  F2FP.F16.F32.PACK_AB R139, R135, R134 ;  /* 0x00000086878b723e */ /* 0x000fe200000000ff */
[----:B------:R-:W-:Y:S01]  /*1f7e0*/  BAR.SYNC.DEFER_BLOCKING 0x1, 0x100 ;  /* 0x0044000000007b1d */ /* 0x000fe20000010000 */
        /* <DEDUP_REMOVED lines=13> */
[----:B------:R1:W-:Y:S01]  /*1f8c0*/  STSM.16.M88.4 [R142], R136 ;  /* 0x000000888e007844 */ /* 0x0003e20000000200 */
        /* <DEDUP_REMOVED lines=35> */
[----:B------:R-:W-:-:S03]  /*1fb00*/  F2FP.F16.F32.PACK_AB R50, R45, R44 ;  /* 0x0000002c2d32723e */ /* 0x000fc600000000ff */
[----:B------:R1:W-:Y:S01]  /*1fb10*/  STSM.16.M88.4 [R229], R80 ;  /* 0x00000050e5007844 */ /* 0x0003e20000000200 */
        /* <DEDUP_REMOVED lines=15> */
[----:B------:R-:W-:Y:S01]  /*1fc10*/  F2FP.F16.F32.PACK_AB R27, R15, R14 ;  /* 0x0000000e0f1b723e */ /* 0x000fe200000000ff */
[----:B------:R1:W-:Y:S01]  /*1fc20*/  STSM.16.M88.4 [R219], R48 ;  /* 0x00000030db007844 */ /* 0x0003e20000000200 */
[----:B------:R-:W-:-:S02]  /*1fc30*/  F2FP.F16.F32.PACK_AB R10, R5, R4 ;  /* 0x00000004050a723e */ /* 0x000fc400000000ff */
[----:B------:R-:W-:Y:S01]  /*1fc40*/  F2FP.F16.F32.PACK_AB R11, R7, R6 ;  /* 0x00000006070b723e */ /* 0x000fe200000000ff */
[----:B------:R1:W-:Y:S01]  /*1fc50*/  STSM.16.M88.4 [R0], R40 ;  /* 0x0000002800007844 */ /* 0x0003e20000000200 */
[----:B------:R-:W-:-:S03]  /*1fc60*/  IMAD.U32 R4, RZ, RZ, UR8 ;  /* 0x00000008ff047e24 */ /* 0x000fc6000f8e00ff */
[----:B------:R1:W-:Y:S01]  /*1fc70*/  STSM.16.M88.4 [R140], R32 ;  /* 0x000000208c007844 */ /* 0x0003e20000000200 */
[----:B------:R-:W-:Y:S01]  /*1fc80*/  IMAD.U32 R5, RZ, RZ, UR9 ;  /* 0x00000009ff057e24 */ /* 0x000fe2000f8e00ff */
[----:B------:R-:W-:Y:S02]  /*1fc90*/  ULDC.64 UR8, c[0x0][0xd08] ;  /* 0x0003420000087ab9 */ /* 0x000fe40000000a00 */
[----:B------:R1:W-:Y:S04]  /*1fca0*/  STSM.16.M88.4 [R2], R24 ;  /* 0x0000001802007844 */ /* 0x0003e80000000200 */
[----:B------:R1:W-:Y:S01]  /*1fcb0*/  STSM.16.M88.4 [R218], R8 ;  /* 0x00000008da007844 */ /* 0x0003e20000000200 */
[----:B------:R-:W-:Y:S01]  /*1fcc0*/  UISETP.NE.U32.AND UP1, UPT, UR8, URZ, UPT ;  /* 0x0000003f0800728c */ /* 0x000fe2000bf25070 */
[----:B------:R-:W-:Y:S03]  /*1fcd0*/  BAR.SYNC.DEFER_BLOCKING 0x1, 0x100 ;  /* 0x0044000000007b1d */ /* 0x000fe60000010000 */
[----:B------:R-:W-:-:S06]  /*1fce0*/  UISETP.NE.AND.EX UP1, UPT, UR9, URZ, UPT, UP1 ;  /* 0x0000003f0900728c */ /* 0x000fcc000bf25310 */
[----:B------:R-:W-:-:S05]  /*1fcf0*/  PLOP3.LUT P2, PT, PT, PT, UP1, 0x80, 0x0 ;  /* 0x000000000000781c */ /* 0x000fca0003f4f018 */
[----:B------:R-:W-:Y:S02]  /*1fd00*/  @UP1 ULDC.64 UR8, c[0x0][0xd08] ;  /* 0x0003420000081ab9 */ /* 0x000fe40000000a00 */
[----:B------:R-:W-:-:S03]  /*1fd10*/  @UP1 UIMAD.WIDE UR8, UR4, 0x4, UR8 ;  /* 0x00000004040818a5 */ /* 0x000fc6000f8e0208 */
[----:B------:R-:W-:Y:S02]  /*1fd20*/  ULDC UR4, c[0x0][0xb88] ;  /* 0x0002e20000047ab9 */ /* 0x000fe40000000800 */
[----:B------:R-:W-:Y:S02]  /*1fd30*/  IMAD.U32 R19, RZ, RZ, UR4 ;  /* 0x00000004ff137e24 */ /* 0x000fe4000f8e00ff */
[----:B------:R-:W-:Y:S01]  /*1fd40*/  IMAD.U32 R6, RZ, RZ, UR8 ;  /* 0x00000008ff067e24 */ /* 0x000fe2000f8e00ff */
[----:B------:R-:W2:Y:S01]  /*1fd50*/  @P1 LDG.E R3, desc[UR36][R4.64] ;  /* 0x0000002404031981 */ /* 0x000ea2000c1e1900 */
[----:B------:R-:W-:-:S05]  /*1fd60*/  IMAD.U32 R7, RZ, RZ, UR9 ;  /* 0x00000009ff077e24 */ /* 0x000fca000f8e00ff */
[----:B------:R1:W5:Y:S01]  /*1fd70*/  @P2 LDG.E R19, desc[UR36][R6.64] ;  /* 0x0000002406132981 */ /* 0x000362000c1e1900 */
[----:B------:R-:W-:Y:S01]  /*1fd80*/  UMOV UR4, URZ ;  /* 0x0000003f00047c82 */ /* 0x000fe20008000000 */
[----:B------:R-:W-:Y:S02]  /*1fd90*/  LOP3.LUT P0, RZ, R210, 0x3, RZ, 0xc0, !PT ;  /* 0x00000003d2ff7812 */ /* 0x000fe4000780c0ff */
[----:B--2---:R-:W-:Y:S01]  /*1fda0*/  @P1 R2UR UR4, R3 ;  /* 0x00000000030412ca */ /* 0x004fe200000e0000 */
[----:B01----:R-:W-:-:S14]  /*1fdb0*/  @P2 BRA `(.L_x_3506) ;  /* 0x0000000000102947 */ /* 0x003fdc0003800000 */
[----:B------:R-:W-:Y:S05]  /*1fdc0*/  @!P1 BRA `(.L_x_3506) ;  /* 0x00000000000c9947 */ /* 0x000fea0003800000 */
[----:B------:R-:W2:Y:S04]  /*1fdd0*/  LDG.E R0, desc[UR36][R4.64] ;  /* 0x0000002404007981 */ /* 0x000ea8000c1e1900 */
[----:B-----5:R-:W2:Y:S02]  /*1fde0*/  LDG.E R19, desc[UR36][R4.64+0x4] ;  /* 0x0000042404137981 */ /* 0x020ea4000c1e1900 */
[----:B--2---:R-:W-:-:S07]  /*1fdf0*/  IMAD.IADD R19, R19, 0x1, -R0 ;  /* 0x0000000113137824 */ /* 0x004fce00078e0a00 */
.L_x_3506:
[----:B------:R-:W2:Y:S01]  /*1fe00*/  LDL R0, [R1+0x458] ;  /* 0x0004580001007983 */ /* 0x000ea20000100800 */
[----:B-----5:R-:W-:Y:S01]  /*1fe10*/  IMAD R19, R19, R20, RZ ;  /* 0x0000001413137224 */ /* 0x020fe200078e02ff */
[----:B------:R-:W-:Y:S01]  /*1fe20*/  R2UR UR15, R202 ;  /* 0x00000000ca0f72ca */ /* 0x000fe200000e0000 */
[----:B------:R-:W-:Y:S01]  /*1fe30*/  VIADD R12, R204, UR60 ;  /* 0x0000003ccc0c7c36 */ /* 0x000fe20008000000 */
[----:B------:R-:W-:Y:S01]  /*1fe40*/  ISETP.NE.AND P1, PT, R20, 0x1, PT ;  /* 0x000000011400780c */ /* 0x000fe20003f25270 */
[----:B------:R-:W-:Y:S01]  /*1fe50*/  USHF.R.S32.HI UR18, URZ, 0x1f, UR61 ;  /* 0x0000001f3f127899 */ /* 0x000fe2000801143d */
[----:B------:R-:W-:Y:S02]  /*1fe60*/  ULDC.64 UR16, c[0x0][0xc90] ;  /* 0x0003240000107ab9 */ /* 0x000fe40000000a00 */
[----:B------:R-:W-:-:S09]  /*1fe70*/  ISETP.GE.OR P2, PT, R12, R19, P0 ;  /* 0x000000130c00720c */ /* 0x000fd20000746670 */
[----:B------:R-:W0:Y:S04]  /*1fe80*/  @P1 LDC R2, c[0x0][0xcec] ;  /* 0x00033b00ff021b82 */ /* 0x000e280000000800 */
[----:B------:R-:W3:Y:S01]  /*1fe90*/  @!P2 LDL R11, [R1+0x420] ;  /* 0x00042000010ba983 */ /* 0x000ee20000100800 */
[----:B------:R-:W-:Y:S02]  /*1fea0*/  USHF.R.S32.HI UR7, URZ, 0x1f, UR15 ;  /* 0x0000001f3f077899 */ /* 0x000fe4000801140f */
[----:B------:R-:W-:Y:S01]  /*1feb0*/  USHF.R.S32.HI UR11, URZ, 0x1f, UR4 ;  /* 0x0000001f3f0b7899 */ /* 0x000fe20008011404 */
[----:B------:R-:W1:Y:S01]  /*1fec0*/  @P1 LDC R3, c[0x0][0xcf0] ;  /* 0x00033c00ff031b82 */ /* 0x000e620000000800 */
[----:B------:R-:W-:Y:S01]  /*1fed0*/  UIMAD UR14, UR18, UR16, URZ ;  /* 0x00000010120e72a4 */ /* 0x000fe2000f8e023f */
[----:B------:R-:W-:Y:S01]  /*1fee0*/  UMOV UR10, UR4 ;  /* 0x00000004000a7c82 */ /* 0x000fe20008000000 */
[----:B------:R-:W-:-:S02]  /*1fef0*/  USEL UR20, UR7, URZ, !UP0 ;  /* 0x0000003f07147287 */ /* 0x000fc4000c000000 */
[----:B------:R-:W-:Y:S02]  /*1ff00*/  UIMAD.WIDE.U32 UR8, UR61, UR16, UR10 ;  /* 0x000000103d0872a5 */ /* 0x000fe4000f8e000a */
[----:B------:R-:W-:Y:S01]  /*1ff10*/  UIMAD UR14, UR61, UR17, UR14 ;  /* 0x000000113d0e72a4 */ /* 0x000fe2000f8e020e */
[----:B------:R-:W4:Y:S01]  /*1ff20*/  @P1 LDC R77, c[0x0][0xcf0] ;  /* 0x00033c00ff4d1b82 */ /* 0x000f220000000800 */
[----:B------:R-:W-:Y:S01]  /*1ff30*/  USEL UR19, UR15, URZ, !UP0 ;  /* 0x0000003f0f137287 */ /* 0x000fe2000c000000 */
[----:B------:R-:W-:Y:S01]  /*1ff40*/  ULDC.64 UR16, c[0x0][0xc98] ;  /* 0x0003260000107ab9 */ /* 0x000fe20000000a00 */
[----:B------:R-:W-:Y:S02]  /*1ff50*/  UIADD3 UR9, UR9, UR14, URZ ;  /* 0x0000000e09097290 */ /* 0x000fe4000fffe03f */
[----:B------:R-:W-:Y:S02]  /*1ff60*/  UIMAD UR7, UR20, UR16, URZ ;  /* 0x00000010140772a4 */ /* 0x000fe4000f8e023f */
[----:B------:R-:W-:-:S02]  /*1ff70*/  UIMAD.WIDE.U32 UR8, UR19, UR16, UR8 ;  /* 0x00000010130872a5 */ /* 0x000fc4000f8e0008 */
[----:B------:R-:W-:Y:S01]  /*1ff80*/  UIMAD UR7, UR19, UR17, UR7 ;  /* 0x00000011130772a4 */ /* 0x000fe2000f8e0207 */
[----:B------:R-:W-:-:S05]  /*1ff90*/  ULDC.64 UR14, c[0x0][0xc88] ;  /* 0x00032200000e7ab9 */ /* 0x000fca0000000a00 */
[----:B------:R-:W-:Y:S02]  /*1ffa0*/  IMAD.U32 R7, RZ, RZ, UR7 ;  /* 0x00000007ff077e24 */ /* 0x000fe4000f8e00ff */
[----:B--2---:R-:W-:-:S04]  /*1ffb0*/  VIADD R5, R0, UR60 ;  /* 0x0000003c00057c36 */ /* 0x004fc80008000000 */
[----:B0-----:R-:W-:-:S04]  /*1ffc0*/  @P1 IMAD.HI.U32 R2, R5, R2, RZ ;  /* 0x0000000205021227 */ /* 0x001fc800078e00ff */
[----:B------:R-:W-:Y:S01]  /*1ffd0*/  IMAD.MOV.U32 R0, RZ, RZ, R5 ;  /* 0x000000ffff007224 */ /* 0x000fe200078e0005 */
[----:B-1----:R-:W-:-:S04]  /*1ffe0*/  @P1 SHF.R.U32.HI R0, RZ, R3, R2 ;  /* 0x00000003ff001219 */ /* 0x002fc80000011602 */
[--C-:B------:R-:W-:Y:S01]  /*1fff0*/  SHF.R.S32.HI R4, RZ, 0x1f, R0.reuse ;  /* 0x0000001fff047819 */ /* 0x100fe20000011400 */
[----:B------:R-:W-:-:S04]  /*20000*/  IMAD.MOV R2, RZ, RZ, -R0 ;  /* 0x000000ffff027224 */ /* 0x000fc800078e0a00 */
[----:B------:R-:W-:Y:S01]  /*20010*/  IMAD R5, R20, R2, R5 ;  /* 0x0000000214057224 */ /* 0x000fe200078e0205 */
[----:B------:R-:W-:-:S04]  /*20020*/  IADD3 R2, P3, R0, UR8, RZ ;  /* 0x0000000800027c10 */ /* 0x000fc8000ff7e0ff */
[----:B------:R-:W-:-:S05]  /*20030*/  SHF.R.S32.HI R3, RZ, 0x1f, R5 ;  /* 0x0000001fff037819 */ /* 0x000fca0000011405 */
[----:B------:R-:W-:Y:S01]  /*20040*/  IMAD R0, R3, UR14, RZ ;  /* 0x0000000e03007c24 */ /* 0x000fe2000f8e02ff */
[----:B------:R-:W-:Y:S01]  /*20050*/  IADD3.X R3, R4, UR9, R7, P3, !PT ;  /* 0x0000000904037c10 */ /* 0x000fe20009ffe407 */
[----:B------:R-:W-:Y:S02]  /*20060*/  ULDC.64 UR8, c[0x0][0xc50] ;  /* 0x0003140000087ab9 */ /* 0x000fe40000000a00 */
[C---:B------:R-:W-:Y:S02]  /*20070*/  IMAD R7, R5.reuse, UR15, R0 ;  /* 0x0000000f05077c24 */ /* 0x040fe4000f8e0200 */
[----:B------:R-:W-:Y:S01]  /*20080*/  IMAD.WIDE.U32 R2, R5, UR14, R2 ;  /* 0x0000000e05027c25 */ /* 0x000fe2000f8e0002 */
[----:B------:R-:W-:-:S03]  /*20090*/  ULDC.64 UR14, c[0x0][0xba0] ;  /* 0x0002e800000e7ab9 */ /* 0x000fc60000000a00 */
[----:B------:R-:W-:Y:S01]  /*200a0*/  IMAD.IADD R3, R3, 0x1, R7 ;  /* 0x0000000103037824 */ /* 0x000fe200078e0207 */
[----:B------:R-:W-:Y:S01]  /*200b0*/  LEA R6, P3, R2, UR8, 0x2 ;  /* 0x0000000802067c11 */ /* 0x000fe2000f8610ff */
[----:B------:R-:W-:-:S03]  /*200c0*/  VIADD R0, R12, 0x8 ;  /* 0x000000080c007836 */ /* 0x000fc60000000000 */
[----:B------:R-:W-:Y:S01]  /*200d0*/  LEA.HI.X R10, R2, UR9, R3, 0x2, P3 ;  /* 0x00000009020a7c11 */ /* 0x000fe200098f1403 */
[----:B------:R-:W-:Y:S01]  /*200e0*/  SHFL.IDX PT, R8, R6, RZ, 0x1c1f ;  /* 0x001c1fff06087589 */ /* 0x000fe200000e0000 */
[----:B------:R-:W-:-:S03]  /*200f0*/  ISETP.GE.OR P0, PT, R0, R19, P0 ;  /* 0x000000130000720c */ /* 0x000fc60000706670 */
[----:B------:R-:W3:Y:S04]  /*20100*/  SHFL.IDX PT, R9, R10, RZ, 0x1c1f ;  /* 0x001c1fff0a097589 */ /* 0x000ee800000e0000 */
[----:B---3--:R0:W-:Y:S06]  /*20110*/  @!P2 ST.E desc[UR36][R8.64], R11 ;  /* 0x0000000b0800a985 */ /* 0x0081ec000c101924 */
[----:B------:R-:W2:Y:S01]  /*20120*/  @!P0 LDL R21, [R1+0x424] ;  /* 0x0004240001158983 */ /* 0x000ea20000100800 */
[----:B------:R-:W-:-:S02]  /*20130*/  IMAD R0, R208, 0x40, R189 ;  /* 0x00000040d0007824 */ /* 0x000fc400078e02bd */
[----:B------:R-:W-:Y:S01]  /*20140*/  IMAD.MOV.U32 R3, RZ, RZ, 0x2 ;  /* 0x00000002ff037424 */ /* 0x000fe200078e00ff */
[----:B------:R-:W-:Y:S03]  /*20150*/  SHFL.IDX PT, R54, R6, 0x1, 0x1c1f ;  /* 0x003c1f0006367f89 */ /* 0x000fe600000e0000 */
[----:B------:R-:W-:Y:S01]  /*20160*/  IMAD.WIDE R2, R0, R3, UR58 ;  /* 0x0000003a00027e25 */ /* 0x000fe2000f8e0203 */
[----:B------:R-:W2:Y:S02]  /*20170*/  SHFL.IDX PT, R55, R10, 0x1, 0x1c1f ;  /* 0x003c1f000a377f89 */ /* 0x000ea400000e0000 */
[C---:B------:R-:W-:Y:S02]  /*20180*/  IADD3 R25, P4, R2.reuse, 0x3000, RZ ;  /* 0x0000300002197810 */ /* 0x040fe40007f9e0ff */
[C---:B------:R-:W-:Y:S02]  /*20190*/  IADD3 R29, P5, R2.reuse, 0x4000, RZ ;  /* 0x00004000021d7810 */ /* 0x040fe40007fbe0ff */
[----:B------:R-:W-:-:S02]  /*201a0*/  IADD3 R33, P6, R2, 0x5000, RZ ;  /* 0x0000500002217810 */ /* 0x000fc40007fde0ff */
[----:B------:R-:W-:Y:S02]  /*201b0*/  LOP3.LUT R24, R25, 0x380, RZ, 0xc0, !PT ;  /* 0x0000038019187812 */ /* 0x000fe400078ec0ff */
[----:B------:R-:W-:Y:S02]  /*201c0*/  LOP3.LUT R28, R29, 0x380, RZ, 0xc0, !PT ;  /* 0x000003801d1c7812 */ /* 0x000fe400078ec0ff */
[----:B------:R-:W-:Y:S02]  /*201d0*/  LOP3.LUT R32, R33, 0x380, RZ, 0xc0, !PT ;  /* 0x0000038021207812 */ /* 0x000fe400078ec0ff */
[C---:B------:R-:W-:Y:S02]  /*201e0*/  IADD3 R7, P2, R2.reuse, 0x1000, RZ ;  /* 0x0000100002077810 */ /* 0x040fe40007f5e0ff */
[----:B------:R-:W-:Y:S02]  /*201f0*/  IADD3 R5, P3, R2, 0x2000, RZ ;  /* 0x0000200002057810 */ /* 0x000fe40007f7e0ff */
[----:B------:R-:W-:Y:S01]  /*20200*/  SHF.R.U64 R24, R24, 0x3, RZ ;  /* 0x0000000318187819 */ /* 0x000fe200000012ff */
[--C-:B0-----:R-:W-:Y:S01]  /*20210*/  IMAD.X R9, RZ, RZ, R3.reuse, P2 ;  /* 0x000000ffff097224 */ /* 0x101fe200010e0603 */
[----:B------:R-:W-:Y:S01]  /*20220*/  SHF.R.U64 R28, R28, 0x3, RZ ;  /* 0x000000031c1c7819 */ /* 0x000fe200000012ff */
[----:B------:R-:W-:Y:S01]  /*20230*/  IMAD.X R13, RZ, RZ, R3, P3 ;  /* 0x000000ffff0d7224 */ /* 0x000fe200018e0603 */
[----:B------:R-:W-:-:S02]  /*20240*/  SHF.R.U64 R32, R32, 0x3, RZ ;  /* 0x0000000320207819 */ /* 0x000fc400000012ff */
[----:B------:R-:W-:Y:S01]  /*20250*/  LOP3.LUT R24, R24, R25, RZ, 0x3c, !PT ;  /* 0x0000001918187212 */ /* 0x000fe200078e3cff */
[--C-:B------:R-:W-:Y:S01]  /*20260*/  IMAD.X R25, RZ, RZ, R3.reuse, P4 ;  /* 0x000000ffff197224 */ /* 0x100fe200020e0603 */
[----:B------:R-:W-:Y:S01]  /*20270*/  LOP3.LUT R28, R28, R29, RZ, 0x3c, !PT ;  /* 0x0000001d1c1c7212 */ /* 0x000fe200078e3cff */
[--C-:B------:R-:W-:Y:S01]  /*20280*/  IMAD.X R29, RZ, RZ, R3.reuse, P5 ;  /* 0x000000ffff1d7224 */ /* 0x100fe200028e0603 */
[----:B------:R-:W-:Y:S01]  /*20290*/  LOP3.LUT R32, R32, R33, RZ, 0x3c, !PT ;  /* 0x0000002120207212 */ /* 0x000fe200078e3cff */
[----:B------:R-:W-:Y:S01]  /*202a0*/  IMAD.X R33, RZ, RZ, R3, P6 ;  /* 0x000000ffff217224 */ /* 0x000fe200030e0603 */
[C---:B------:R-:W-:Y:S02]  /*202b0*/  IADD3 R37, P2, R2.reuse, 0x6000, RZ ;  /* 0x0000600002257810 */ /* 0x040fe40007f5e0ff */
[C---:B------:R-:W-:Y:S02]  /*202c0*/  IADD3 R41, P3, R2.reuse, 0x7000, RZ ;  /* 0x0000700002297810 */ /* 0x040fe40007f7e0ff */
[----:B------:R-:W-:-:S02]  /*202d0*/  IADD3 R45, P4, R2, 0x8000, RZ ;  /* 0x00008000022d7810 */ /* 0x000fc40007f9e0ff */
[C---:B------:R-:W-:Y:S02]  /*202e0*/  IADD3 R49, P5, R2.reuse, 0x9000, RZ ;  /* 0x0000900002317810 */ /* 0x040fe40007fbe0ff */
[----:B------:R-:W-:Y:S02]  /*202f0*/  IADD3 R53, P6, R2, 0xa000, RZ ;  /* 0x0000a00002357810 */ /* 0x000fe40007fde0ff */
[----:B------:R-:W-:Y:S02]  /*20300*/  LOP3.LUT R36, R37, 0x380, RZ, 0xc0, !PT ;  /* 0x0000038025247812 */ /* 0x000fe400078ec0ff */
        /* <DEDUP_REMOVED lines=11> */
[----:B------:R-:W-:Y:S02]  /*203c0*/  SHF.R.U64 R4, R4, 0x3, RZ ;  /* 0x0000000304047819 */ /* 0x000fe400000012ff */
        /* <DEDUP_REMOVED lines=11> */
[----:B------:R-:W-:-:S02]  /*20480*/  LOP3.LUT R8, R4, R7, RZ, 0x3c, !PT ;  /* 0x0000000704087212 */ /* 0x000fc400078e3cff */
[----:B------:R-:W-:Y:S02]  /*20490*/  LOP3.LUT R12, R0, R5, RZ, 0x3c, !PT ;  /* 0x00000005000c7212 */ /* 0x000fe400078e3cff */
[C---:B------:R-:W-:Y:S02]  /*204a0*/  IADD3 R57, P2, R2.reuse, 0xb000, RZ ;  /* 0x0000b00002397810 */ /* 0x040fe40007f5e0ff */
[C---:B------:R-:W-:Y:S02]  /*204b0*/  IADD3 R61, P3, R2.reuse, 0xc000, RZ ;  /* 0x0000c000023d7810 */ /* 0x040fe40007f7e0ff */
[C---:B------:R-:W-:Y:S02]  /*204c0*/  IADD3 R65, P4, R2.reuse, 0xd000, RZ ;  /* 0x0000d00002417810 */ /* 0x040fe40007f9e0ff */
[C---:B------:R-:W-:Y:S02]  /*204d0*/  IADD3 R69, P5, R2.reuse, 0xe000, RZ ;  /* 0x0000e00002457810 */ /* 0x040fe40007fbe0ff */
[----:B------:R-:W-:-:S02]  /*204e0*/  LOP3.LUT R7, R2, 0x380, RZ, 0xc0, !PT ;  /* 0x0000038002077812 */ /* 0x000fc400078ec0ff */
[----:B------:R-:W-:Y:S02]  /*204f0*/  IADD3 R5, P6, R2, 0xf000, RZ ;  /* 0x0000f00002057810 */ /* 0x000fe40007fde0ff */
[----:B------:R-:W-:Y:S02]  /*20500*/  LOP3.LUT R56, R57, 0x380, RZ, 0xc0, !PT ;  /* 0x0000038039387812 */ /* 0x000fe400078ec0ff */
[----:B------:R-:W-:Y:S01]  /*20510*/  LOP3.LUT R60, R61, 0x380, RZ, 0xc0, !PT ;  /* 0x000003803d3c7812 */ /* 0x000fe200078ec0ff */
[----:B------:R-:W-:Y:S01]  /*20520*/  IMAD.X R73, RZ, RZ, R3, P6 ;  /* 0x000000ffff497224 */ /* 0x000fe200030e0603 */
[----:B------:R-:W-:Y:S02]  /*20530*/  LOP3.LUT R64, R65, 0x380, RZ, 0xc0, !PT ;  /* 0x0000038041407812 */ /* 0x000fe400078ec0ff */
[----:B------:R-:W-:Y:S02]  /*20540*/  LOP3.LUT R68, R69, 0x380, RZ, 0xc0, !PT ;  /* 0x0000038045447812 */ /* 0x000fe400078ec0ff */
[----:B------:R-:W-:-:S02]  /*20550*/  SHF.R.U64 R7, R7, 0x3, RZ ;  /* 0x0000000307077819 */ /* 0x000fc400000012ff */
[----:B------:R-:W-:Y:S02]  /*20560*/  LOP3.LUT R0, R5, 0x380, RZ, 0xc0, !PT ;  /* 0x0000038005007812 */ /* 0x000fe400078ec0ff */
[----:B------:R-:W-:Y:S02]  /*20570*/  SHF.R.U64 R56, R56, 0x3, RZ ;  /* 0x0000000338387819 */ /* 0x000fe400000012ff */
[----:B------:R-:W-:Y:S02]  /*20580*/  SHF.R.U64 R60, R60, 0x3, RZ ;  /* 0x000000033c3c7819 */ /* 0x000fe400000012ff */
[----:B------:R-:W-:Y:S02]  /*20590*/  SHF.R.U64 R64, R64, 0x3, RZ ;  /* 0x0000000340407819 */ /* 0x000fe400000012ff */
[----:B------:R-:W-:Y:S02]  /*205a0*/  SHF.R.U64 R68, R68, 0x3, RZ ;  /* 0x0000000344447819 */ /* 0x000fe400000012ff */
[----:B------:R-:W-:-:S02]  /*205b0*/  LOP3.LUT R2, R7, R2, RZ, 0x3c, !PT ;  /* 0x0000000207027212 */ /* 0x000fc400078e3cff */
        /* <DEDUP_REMOVED lines=9> */
[----:B------:R-:W-:Y:S01]  /*20650*/  LOP3.LUT R72, R0, R5, RZ, 0x3c, !PT ;  /* 0x0000000500487212 */ /* 0x000fe200078e3cff */
[----:B------:R-:W-:-:S02]  /*20660*/  UIMAD UR7, UR11, UR14, URZ ;  /* 0x0000000e0b0772a4 */ /* 0x000fc4000f8e023f */
[----:B------:R-:W-:Y:S02]  /*20670*/  UIMAD.WIDE.U32 UR8, UR4, UR14, URZ ;  /* 0x0000000e040872a5 */ /* 0x000fe4000f8e003f */
[----:B------:R-:W-:Y:S01]  /*20680*/  UIMAD UR7, UR4, UR15, UR7 ;  /* 0x0000000f040772a4 */ /* 0x000fe2000f8e0207 */
[----:B------:R-:W-:-:S03]  /*20690*/  ULDC.64 UR10, c[0x0][0xbe8] ;  /* 0x0002fa00000a7ab9 */ /* 0x000fc60000000a00 */
[----:B------:R-:W-:Y:S02]  /*206a0*/  UIADD3 UR9, UR9, UR7, URZ ;  /* 0x0000000709097290 */ /* 0x000fe4000fffe03f */
[----:B------:R-:W-:Y:S01]  /*206b0*/  UIMAD UR4, UR18, UR10, URZ ;  /* 0x0000000a120472a4 */ /* 0x000fe2000f8e023f */
[----:B------:R-:W-:Y:S01]  /*206c0*/  VIADD R76, R209, UR60 ;  /* 0x0000003cd14c7c36 */ /* 0x000fe20008000000 */
[----:B------:R-:W-:Y:S02]  /*206d0*/  UIMAD.WIDE.U32 UR8, UR61, UR10, UR8 ;  /* 0x0000000a3d0872a5 */ /* 0x000fe4000f8e0008 */
[----:B------:R-:W-:-:S03]  /*206e0*/  UIMAD UR4, UR61, UR11, UR4 ;  /* 0x0000000b3d0472a4 */ /* 0x000fc6000f8e0204 */
[----:B------:R-:W-:Y:S01]  /*206f0*/  ULDC.64 UR10, c[0x0][0xbf0] ;  /* 0x0002fc00000a7ab9 */ /* 0x000fe20000000a00 */
[----:B------:R-:W-:Y:S02]  /*20700*/  UIADD3 UR9, UR9, UR4, URZ ;  /* 0x0000000409097290 */ /* 0x000fe4000fffe03f */
[----:B------:R-:W-:Y:S02]  /*20710*/  UIMAD UR4, UR20, UR10, URZ ;  /* 0x0000000a140472a4 */ /* 0x000fe4000f8e023f */
[----:B------:R-:W-:Y:S02]  /*20720*/  UIMAD.WIDE.U32 UR8, UR19, UR10, UR8 ;  /* 0x0000000a130872a5 */ /* 0x000fe4000f8e0008 */
[----:B------:R-:W-:-:S03]  /*20730*/  UIMAD UR4, UR19, UR11, UR4 ;  /* 0x0000000b130472a4 */ /* 0x000fc6000f8e0204 */
[----:B------:R-:W-:Y:S01]  /*20740*/  ULDC.64 UR10, c[0x0][0xbe0] ;  /* 0x0002f800000a7ab9 */ /* 0x000fe20000000a00 */
[----:B------:R-:W-:Y:S01]  /*20750*/  UIADD3 UR4, UR9, UR4, URZ ;  /* 0x0000000409047290 */ /* 0x000fe2000fffe03f */
[----:B------:R-:W-:-:S05]  /*20760*/  VIADD R82, R208, UR60 ;  /* 0x0000003cd0527c36 */ /* 0x000fca0008000000 */
[----:B------:R-:W-:Y:S01]  /*20770*/  ISETP.GE.AND P2, PT, R82, R19, PT ;  /* 0x000000135200720c */ /* 0x000fe20003f46270 */
[----:B------:R-:W-:Y:S01]  /*20780*/  BSSY B1, `(.L_x_3507) ;  /* 0x000004a000017945 */ /* 0x000fe20003800000 */
[----:B--2---:R0:W-:Y:S04]  /*20790*/  @!P0 ST.E desc[UR36][R54.64], R21 ;  /* 0x0000001536008985 */ /* 0x0041e8000c101924 */
[----:B------:R1:W5:Y:S04]  /*207a0*/  LD.E.128 R4, desc[UR36][R2.64] ;  /* 0x0000002402047980 */ /* 0x000368000c101d00 */
[----:B------:R-:W5:Y:S01]  /*207b0*/  LD.E.128 R8, desc[UR36][R8.64] ;  /* 0x0000002408087980 */ /* 0x000f62000c101d00 */
[----:B0-----:R-:W-:-:S03]  /*207c0*/  IMAD.MOV.U32 R21, RZ, RZ, R76 ;  /* 0x000000ffff157224 */ /* 0x001fc600078e004c */
[----:B------:R-:W5:Y:S01]  /*207d0*/  LD.E.128 R12, desc[UR36][R12.64] ;  /* 0x000000240c0c7980 */ /* 0x000f62000c101d00 */
[----:B-1----:R-:W0:Y:S01]  /*207e0*/  @P1 LDC R3, c[0x0][0xcec] ;  /* 0x00033b00ff031b82 */ /* 0x002e220000000800 */
[----:B------:R-:W-:Y:S02]  /*207f0*/  IMAD.U32 R2, RZ, RZ, UR8 ;  /* 0x00000008ff027e24 */ /* 0x000fe4000f8e00ff */
[----:B------:R-:W5:Y:S04]  /*20800*/  LD.E.128 R24, desc[UR36][R24.64] ;  /* 0x0000002418187980 */ /* 0x000f68000c101d00 */
[----:B------:R-:W5:Y:S04]  /*20810*/  LD.E.128 R28, desc[UR36][R28.64] ;  /* 0x000000241c1c7980 */ /* 0x000f68000c101d00 */
[----:B------:R-:W5:Y:S04]  /*20820*/  LD.E.128 R32, desc[UR36][R32.64] ;  /* 0x0000002420207980 */ /* 0x000f68000c101d00 */
[----:B------:R-:W5:Y:S04]  /*20830*/  LD.E.128 R36, desc[UR36][R36.64] ;  /* 0x0000002424247980 */ /* 0x000f68000c101d00 */
[----:B------:R-:W5:Y:S04]  /*20840*/  LD.E.128 R40, desc[UR36][R40.64] ;  /* 0x0000002428287980 */ /* 0x000f68000c101d00 */
[----:B------:R-:W5:Y:S01]  /*20850*/  LD.E.128 R44, desc[UR36][R44.64] ;  /* 0x000000242c2c7980 */ /* 0x000f62000c101d00 */
[----:B0-----:R-:W-:-:S03]  /*20860*/  @P1 IMAD.HI.U32 R0, R76, R3, RZ ;  /* 0x000000034c001227 */ /* 0x001fc600078e00ff */
[----:B------:R-:W5:Y:S02]  /*20870*/  LD.E.128 R48, desc[UR36][R48.64] ;  /* 0x0000002430307980 */ /* 0x000f64000c101d00 */
[----:B----4-:R-:W-:Y:S02]  /*20880*/  @P1 SHF.R.U32.HI R21, RZ, R77, R0 ;  /* 0x0000004dff151219 */ /* 0x010fe40000011600 */
[----:B------:R-:W5:Y:S02]  /*20890*/  LD.E.128 R52, desc[UR36][R52.64] ;  /* 0x0000002434347980 */ /* 0x000f64000c101d00 */
[--C-:B------:R-:W-:Y:S01]  /*208a0*/  SHF.R.S32.HI R0, RZ, 0x1f, R21.reuse ;  /* 0x0000001fff007819 */ /* 0x100fe20000011415 */
[----:B------:R-:W-:Y:S01]  /*208b0*/  IMAD.MOV R77, RZ, RZ, -R21 ;  /* 0x000000ffff4d7224 */ /* 0x000fe200078e0a15 */
[----:B------:R-:W5:Y:S01]  /*208c0*/  LD.E.128 R56, desc[UR36][R56.64] ;  /* 0x0000002438387980 */ /* 0x000f62000c101d00 */
[----:B------:R-:W-:Y:S01]  /*208d0*/  IMAD.U32 R3, RZ, RZ, UR9 ;  /* 0x00000009ff037e24 */ /* 0x000fe2000f8e00ff */
[----:B------:R-:W-:Y:S01]  /*208e0*/  ULDC.64 UR8, c[0x0][0xbd8] ;  /* 0x0002f60000087ab9 */ /* 0x000fe20000000a00 */
[----:B------:R-:W-:Y:S01]  /*208f0*/  IMAD R0, R0, UR10, RZ ;  /* 0x0000000a00007c24 */ /* 0x000fe2000f8e02ff */
[----:B------:R-:W5:Y:S01]  /*20900*/  LD.E.128 R60, desc[UR36][R60.64] ;  /* 0x000000243c3c7980 */ /* 0x000f62000c101d00 */
[----:B------:R-:W-:-:S02]  /*20910*/  IMAD R77, R20, R77, R76 ;  /* 0x0000004d144d7224 */ /* 0x000fc400078e024c */
[----:B------:R-:W-:Y:S01]  /*20920*/  IMAD.U32 R3, RZ, RZ, UR4 ;  /* 0x00000004ff037e24 */ /* 0x000fe2000f8e00ff */
[----:B------:R-:W5:Y:S01]  /*20930*/  LD.E.128 R64, desc[UR36][R64.64] ;  /* 0x0000002440407980 */ /* 0x000f62000c101d00 */
[C---:B------:R-:W-:Y:S01]  /*20940*/  IMAD R79, R21.reuse, UR11, R0 ;  /* 0x0000000b154f7c24 */ /* 0x040fe2000f8e0200 */
[----:B------:R-:W-:Y:S02]  /*20950*/  SHF.R.S32.HI R0, RZ, 0x1f, R77 ;  /* 0x0000001fff007819 */ /* 0x000fe4000001144d */
[----:B------:R-:W5:Y:S01]  /*20960*/  LD.E.128 R68, desc[UR36][R68.64] ;  /* 0x0000002444447980 */ /* 0x000f62000c101d00 */
[----:B------:R-:W-:-:S03]  /*20970*/  IMAD.WIDE.U32 R2, R21, UR10, R2 ;  /* 0x0000000a15027c25 */ /* 0x000fc6000f8e0002 */
[----:B------:R-:W5:Y:S01]  /*20980*/  LD.E.128 R72, desc[UR36][R72.64] ;  /* 0x0000002448487980 */ /* 0x000f62000c101d00 */
[----:B------:R-:W-:Y:S01]  /*20990*/  IMAD.IADD R3, R3, 0x1, R79 ;  /* 0x0000000103037824 */ /* 0x000fe200078e024f */
[----:B------:R-:W-:Y:S01]  /*209a0*/  UIADD3 UR4, UR42, 0x32420, URZ ;  /* 0x000324202a047890 */ /* 0x000fe2000fffe03f */
[----:B------:R-:W-:Y:S01]  /*209b0*/  IMAD R20, R0, UR8, RZ ;  /* 0x0000000800147c24 */ /* 0x000fe2000f8e02ff */
[----:B------:R-:W-:Y:S01]  /*209c0*/  @!PT LDS RZ, [RZ] ;  /* 0x00000000fffff984 */ /* 0x000fe20000000800 */
[----:B------:R-:W-:Y:S01]  /*209d0*/  @!PT LDS RZ, [RZ] ;  /* 0x00000000fffff984 */ /* 0x000fe20000000800 */
[----:B------:R-:W-:Y:S01]  /*209e0*/  @!PT LDS RZ, [RZ] ;  /* 0x00000000fffff984 */ /* 0x000fe20000000800 */
[----:B------:R-:W-:Y:S01]  /*209f0*/  @!PT LDS RZ, [RZ] ;  /* 0x00000000fffff984 */ /* 0x000fe20000000800 */
[----:B------:R0:W-:Y:S06]  /*20a00*/  MEMBAR.ALL.CTA ;  /* 0x0000000000007992 */ /* 0x0001ec0000008000 */
[----:B0-----:R-:W0:Y:S01]  /*20a10*/  FENCE.VIEW.ASYNC.S ;  /* 0x00000000000073c6 */ /* 0x001e220000000000 */
[----:B------:R-:W-:Y:S01]  /*20a20*/  IMAD.WIDE.U32 R2, R77, UR8, R2 ;  /* 0x000000084d027c25 */ /* 0x000fe2000f8e0002 */
[----:B------:R-:W-:-:S03]  /*20a30*/  UPRMT UR4, URZ, 0x654, UR4 ;  /* 0x000006543f047896 */ /* 0x000fc60008000004 */
[----:B------:R-:W-:Y:S01]  /*20a40*/  IMAD R21, R77, UR9, R20 ;  /* 0x000000094d157c24 */ /* 0x000fe2000f8e0214 */
[----:B------:R-:W-:Y:S01]  /*20a50*/  ULDC.64 UR8, c[0x0][0xb80] ;  /* 0x0002e00000087ab9 */ /* 0x000fe20000000a00 */
[----:B------:R-:W-:Y:S01]  /*20a60*/  VIADD R0, R82, 0x20 ;  /* 0x0000002052007836 */ /* 0x000fe20000000000 */
[----:B------:R-:W-:Y:S01]  /*20a70*/  LEA R80, P3, R2, UR8, 0x1 ;  /* 0x0000000802507c11 */ /* 0x000fe2000f8608ff */
[----:B------:R-:W-:-:S03]  /*20a80*/  IMAD.IADD R3, R3, 0x1, R21 ;  /* 0x0000000103037824 */ /* 0x000fc600078e0215 */
[-C--:B------:R-:W-:Y:S01]  /*20a90*/  ISETP.GE.AND P1, PT, R0, R19.reuse, PT ;  /* 0x000000130000720c */ /* 0x080fe20003f26270 */
[----:B------:R-:W-:Y:S01]  /*20aa0*/  VIADD R0, R82, 0x40 ;  /* 0x0000004052007836 */ /* 0x000fe20000000000 */
[----:B------:R-:W-:Y:S01]  /*20ab0*/  LEA.HI.X R81, R2, UR9, R3, 0x1, P3 ;  /* 0x0000000902517c11 */ /* 0x000fe200098f0c03 */
[----:B0-----:R0:W1:Y:S03]  /*20ac0*/  SHFL.IDX PT, R78, R80, RZ, 0x181f ;  /* 0x00181fff504e7589 */ /* 0x00106600000e0000 */
[----:B------:R-:W-:Y:S02]  /*20ad0*/  ISETP.GE.AND P0, PT, R0, R19, PT ;  /* 0x000000130000720c */ /* 0x000fe40003f06270 */
[----:B------:R0:W2:Y:S01]  /*20ae0*/  SHFL.IDX PT, R0, R81, RZ, 0x181f ;  /* 0x00181fff51007589 */ /* 0x0000a200000e0000 */
[----:B------:R-:W-:Y:S01]  /*20af0*/  SYNCS.ARRIVE.TRANS64.RED.A1T0 RZ, [UR4], RZ ;  /* 0x000000ffffff79a7 */ /* 0x000fe20008100404 */
[----:B------:R-:W-:Y:S09]  /*20b00*/  @P2 BRA `(.L_x_3508) ;  /* 0x0000000000442947 */ /* 0x000ff20003800000 */
        /* <DEDUP_REMOVED lines=17> */
.L_x_3508:
[----:B------:R-:W-:Y:S05]  /*20c20*/  BSYNC B1 ;  /* 0x0000000000017941 */ /* 0x000fea0003800000 */
.L_x_3507:
[----:B--2---:R2:W4:Y:S01]  /*20c30*/  SHFL.IDX PT, R0, R81, 0x1, 0x181f ;  /* 0x00381f0051007f89 */ /* 0x00452200000e0000 */
        /* <DEDUP_REMOVED lines=9> */
[----:B-----5:R-:W-:Y:S02]  /*20cd0*/  @!P3 LEA R4, P5, R191, R20, 0x1 ;  /* 0x00000014bf04b211 */ /* 0x020fe400078a08ff */
        /* <DEDUP_REMOVED lines=10> */
.L_x_3510:
[----:B------:R-:W-:Y:S05]  /*20d80*/  BSYNC B1 ;  /* 0x0000000000017941 */ /* 0x000fea0003800000 */
.L_x_3509:
[----:B----4-:R4:W0:Y:S01]  /*20d90*/  SHFL.IDX PT, R0, R81, 0x2, 0x181f ;  /* 0x00581f0051007f89 */ /* 0x01082200000e0000 */
        /* <DEDUP_REMOVED lines=20> */
.L_x_3512:
[----:B------:R-:W-:Y:S05]  /*20ee0*/  BSYNC B1 ;  /* 0x0000000000017941 */ /* 0x000fea0003800000 */
.L_x_3511:
[----:B0-----:R-:W-:Y:S01]  /*20ef0*/  VIADD R0, R82, 0x60 ;  /* 0x0000006052007836 */ /* 0x001fe20000000000 */
[----:B--2-4-:R-:W4:Y:S04]  /*20f00*/  SHFL.IDX PT, R81, R81, 0x3, 0x181f ;  /* 0x00781f0051517f89 */ /* 0x014f2800000e0000 */
        /* <DEDUP_REMOVED lines=9> */
[C---:B------:R-:W-:Y:S02]  /*20fa0*/  @!P5 LEA R6, P2, R190.reuse, R80, 0x1 ;  /* 0x00000050be06d211 */ /* 0x040fe400078408ff */
[-C--:B----4-:R-:W-:Y:S02]  /*20fb0*/  @!P3 LEA.HI.X R3, R189, R81.reuse, R201, 0x1, P0 ;  /* 0x00000051bd03b211 */ /* 0x090fe400000f0cc9 */
        /* <DEDUP_REMOVED lines=11> */
.L_x_3505:
[----:B------:R-:W-:Y:S01]  /*21070*/  R2UR UR4, R202 ;  /* 0x00000000ca0472ca */ /* 0x000fe200000e0000 */
[----:B------:R-:W-:Y:S01]  /*21080*/  ULDC.64 UR8, c[0x0][0xd00] ;  /* 0x0003400000087ab9 */ /* 0x000fe20000000a00 */
[----:B------:R-:W0:Y:S01]  /*21090*/  LDC R11, c[0x0][0xce8] ;  /* 0x00033a00ff0b7b82 */ /* 0x000e220000000800 */
[----:B------:R-:W-:-:S04]  /*210a0*/  UISETP.NE.U32.AND UP0, UPT, UR8, URZ, UPT ;  /* 0x0000003f0800728c */ /* 0x000fc8000bf05070 */
[----:B------:R-:W-:-:S03]  /*210b0*/  UISETP.NE.AND.EX UP0, UPT, UR9, URZ, UPT, UP0 ;  /* 0x0000003f0900728c */ /* 0x000fc6000bf05300 */
[----:B------:R-:W-:-:S03]  /*210c0*/  ULDC.64 UR8, c[0x0][0xd00] ;  /* 0x0003400000087ab9 */ /* 0x000fc60000000a00 */
[----:B------:R-:W-:Y:S01]  /*210d0*/  UIMAD.WIDE UR8, UR4, 0x4, UR8 ;  /* 0x00000004040878a5 */ /* 0x000fe2000f8e0208 */
[----:B------:R-:W-:-:S05]  /*210e0*/  PLOP3.LUT P2, PT, PT, PT, UP0, 0x80, 0x0 ;  /* 0x000000000000781c */ /* 0x000fca0003f4f008 */
[----:B------:R-:W-:Y:S02]  /*210f0*/  IMAD.U32 R2, RZ, RZ, UR8 ;  /* 0x00000008ff027e24 */ /* 0x000fe4000f8e00ff */
[----:B------:R-:W-:Y:S01]  /*21100*/  IMAD.U32 R3, RZ, RZ, UR9 ;  /* 0x00000009ff037e24 */ /* 0x000fe2000f8e00ff */
[----:B------:R-:W-:Y:S02]  /*21110*/  ULDC.64 UR8, c[0x0][0xd08] ;  /* 0x0003420000087ab9 */ /* 0x000fe40000000a00 */
[----:B------:R-:W-:-:S03]  /*21120*/  UISETP.NE.U32.AND UP1, UPT, UR8, URZ, UPT ;  /* 0x0000003f0800728c */ /* 0x000fc6000bf25070 */
[----:B------:R-:W2:Y:S01]  /*21130*/  @P2 LDG.E R6, desc[UR36][R2.64] ;  /* 0x0000002402062981 */ /* 0x000ea2000c1e1900 */
[----:B------:R-:W-:-:S06]  /*21140*/  UISETP.NE.AND.EX UP1, UPT, UR9, URZ, UPT, UP1 ;  /* 0x0000003f0900728c */ /* 0x000fcc000bf25310 */
[----:B------:R-:W-:-:S05]  /*21150*/  PLOP3.LUT P3, PT, PT, PT, UP1, 0x80, 0x0 ;  /* 0x000000000000781c */ /* 0x000fca0003f6f018 */
[----:B------:R-:W-:Y:S02]  /*21160*/  @UP1 ULDC.64 UR8, c[0x0][0xd08] ;  /* 0x0003420000081ab9 */ /* 0x000fe40000000a00 */
[----:B------:R-:W-:-:S03]  /*21170*/  @UP1 UIMAD.WIDE UR8, UR4, 0x4, UR8 ;  /* 0x00000004040818a5 */ /* 0x000fc6000f8e0208 */
[----:B------:R-:W-:Y:S02]  /*21180*/  ULDC UR4, c[0x0][0xb88] ;  /* 0x0002e20000047ab9 */ /* 0x000fe40000000800 */
[----:B------:R-:W-:Y:S02]  /*21190*/  IMAD.U32 R0, RZ, RZ, UR4 ;  /* 0x00000004ff007e24 */ /* 0x000fe4000f8e00ff */
        /* <DEDUP_REMOVED lines=14> */
.L_x_3514:
[----:B------:R-:W-:Y:S01]  /*21280*/  R2UR UR8, R202 ;  /* 0x00000000ca0872ca */ /* 0x000fe200000e0000 */
[----:B------:R-:W-:Y:S01]  /*21290*/  USHF.R.S32.HI UR10, URZ, 0x1f, UR4 ;  /* 0x0000001f3f0a7899 */ /* 0x000fe20008011404 */
[----:B------:R-:W-:Y:S11]  /*212a0*/  BSSY B1, `(.L_x_3515) ;  /* 0x000002e000017945 */ /* 0x000ff60003800000 */
[----:B------:R-:W-:-:S02]  /*212b0*/  USHF.R.S32.HI UR7, URZ, 0x1f, UR8 ;  /* 0x0000001f3f077899 */ /* 0x000fc40008011408 */
        /* <DEDUP_REMOVED lines=44> */
.L_x_3516:
[----:B------:R-:W-:Y:S05]  /*21580*/  BSYNC B1 ;  /* 0x0000000000017941 */ /* 0x000fea0003800000 */
.L_x_3515:
[----:B0-----:R-:W0:Y:S01]  /*21590*/  @P0 LDC R3, c[0x0][0xcf0] ;  /* 0x00033c00ff030b82 */ /* 0x001e220000000800 */
[----:B------:R-:W-:Y:S01]  /*215a0*/  ULDC.64 UR16, c[0x0][0xba0] ;  /* 0x0002e80000107ab9 */ /* 0x000fe20000000a00 */
[----:B------:R-:W-:Y:S01]  /*215b0*/  VIADD R6, R209, UR60 ;  /* 0x0000003cd1067c36 */ /* 0x000fe20008000000 */
[----:B------:R-:W-:Y:S01]  /*215c0*/  UIMAD UR7, UR10, UR16, URZ ;  /* 0x000000100a0772a4 */ /* 0x000fe2000f8e023f */
[----:B------:R-:W-:Y:S01]  /*215d0*/  BSSY B1, `(.L_x_3517) ;  /* 0x0000040000017945 */ /* 0x000fe20003800000 */
[----:B------:R-:W-:Y:S01]  /*215e0*/  UIMAD.WIDE.U32 UR8, UR4, UR16, URZ ;  /* 0x00000010040872a5 */ /* 0x000fe2000f8e003f */
[----:B------:R-:W-:Y:S01]  /*215f0*/  @P0 IMAD.HI.U32 R2, R6, R9, RZ ;  /* 0x0000000906020227 */ /* 0x000fe200078e00ff */
[----:B------:R-:W-:-:S03]  /*21600*/  UIMAD UR7, UR4, UR17, UR7 ;  /* 0x00000011040772a4 */ /* 0x000fc6000f8e0207 */
[----:B------:R-:W-:Y:S01]  /*21610*/  ULDC.64 UR16, c[0x0][0xbe8] ;  /* 0x0002fa0000107ab9 */ /* 0x000fe20000000a00 */
[----:B------:R-:W-:Y:S01]  /*21620*/  UIADD3 UR9, UR9, UR7, URZ ;  /* 0x0000000709097290 */ /* 0x000fe2000fffe03f */
[----:B------:R-:W-:Y:S01]  /*21630*/  IMAD.MOV.U32 R5, RZ, RZ, R6 ;  /* 0x000000ffff057224 */ /* 0x000fe200078e0006 */
[----:B------:R-:W-:Y:S02]  /*21640*/  UIMAD UR4, UR11, UR16, URZ ;  /* 0x000000100b0472a4 */ /* 0x000fe4000f8e023f */
[----:B------:R-:W-:Y:S02]  /*21650*/  UIMAD.WIDE.U32 UR8, UR61, UR16, UR8 ;  /* 0x000000103d0872a5 */ /* 0x000fe4000f8e0008 */
        /* <DEDUP_REMOVED lines=55> */
.L_x_3518:
[----:B------:R-:W-:Y:S05]  /*219d0*/  BSYNC B1 ;  /* 0x0000000000017941 */ /* 0x000fea0003800000 */
.L_x_3517:
        /* <DEDUP_REMOVED lines=21> */
.L_x_3520:
[----:B------:R-:W-:Y:S05]  /*21b30*/  BSYNC B1 ;  /* 0x0000000000017941 */ /* 0x000fea0003800000 */
.L_x_3519:
        /* <DEDUP_REMOVED lines=21> */
.L_x_3522:
[----:B------:R-:W-:Y:S05]  /*21c90*/  BSYNC B1 ;  /* 0x0000000000017941 */ /* 0x000fea0003800000 */
.L_x_3521:
[----:B0-----:R-:W-:Y:S01]  /*21ca0*/  VIADD R0, R6, 0x60 ;  /* 0x0000006006007836 */ /* 0x001fe20000000000 */
[----:B--2-4-:R-:W0:Y:S04]  /*21cb0*/  SHFL.IDX PT, R5, R5, 0x3, 0x181f ;  /* 0x00781f0005057f89 */ /* 0x014e2800000e0000 */
[----:B------:R-:W-:Y:S01]  /*21cc0*/  ISETP.GE.AND P0, PT, R0, R11, PT ;  /* 0x0000000b0000720c */ /* 0x000fe20003f06270 */
[----:B-1-3--:R1:W2:-:S12]  /*21cd0*/  SHFL.IDX PT, R2, R4, 0x3, 0x181f ;  /* 0x00781f0004027f89 */ /* 0x00a29800000e0000 */
[----:B-1----:R-:W-:Y:S05]  /*21ce0*/  @P0 BRA `(.L_x_3513) ;  /* 0x0000000000440947 */ /* 0x002fea0003800000 */
[----:B------:R-:W-:Y:S02]  /*21cf0*/  ULDC UR4, c[0x0][0xbc8] ;  /* 0x0002f20000047ab9 */ /* 0x000fe40000000800 */
[----:B------:R-:W-:Y:S02]  /*21d00*/  ISETP.GE.AND P3, PT, R189, UR4, PT ;  /* 0x00000004bd007c0c */ /* 0x000fe4000bf66270 */
[----:B------:R-:W-:Y:S02]  /*21d10*/  ISETP.GE.AND P2, PT, R191, UR4, PT ;  /* 0x00000004bf007c0c */ /* 0x000fe4000bf46270 */
[----:B------:R-:W-:Y:S02]  /*21d20*/  ISETP.GE.AND P1, PT, R190, UR4, PT ;  /* 0x00000004be007c0c */ /* 0x000fe4000bf26270 */
[----:B------:R-:W-:-:S07]  /*21d30*/  ISETP.GE.AND P0, PT, R192, UR4, PT ;  /* 0x00000004c0007c0c */ /* 0x000fce000bf06270 */
[-C--:B--2---:R-:W-:Y:S02]  /*21d40*/  @!P3 LEA R6, P6, R189, R2.reuse, 0x1 ;  /* 0x00000002bd06b211 */ /* 0x084fe400078c08ff */
[-C--:B------:R-:W-:Y:S02]  /*21d50*/  @!P2 LEA R8, P5, R191, R2.reuse, 0x1 ;  /* 0x00000002bf08a211 */ /* 0x080fe400078a08ff */
[-C--:B------:R-:W-:Y:S02]  /*21d60*/  @!P1 LEA R10, P4, R190, R2.reuse, 0x1 ;  /* 0x00000002be0a9211 */ /* 0x080fe400078808ff */
[-C--:B0-----:R-:W-:Y:S02]  /*21d70*/  @!P3 LEA.HI.X R7, R189, R5.reuse, R201, 0x1, P6 ;  /* 0x00000005bd07b211 */ /* 0x081fe400030f0cc9 */
        /* <DEDUP_REMOVED lines=8> */
.L_x_3513:
[----:B------:R-:W-:Y:S05]  /*21e00*/  BSYNC B0 ;  /* 0x0000000000007941 */ /* 0x000fea0003800000 */
.L_x_3504:
[----:B------:R-:W-:Y:S02]  /*21e10*/  ULDC UR4, c[0x0][0xd3c] ;  /* 0x00034f0000047ab9 */ /* 0x000fe40000000800 */
[----:B------:R-:W-:-:S06]  /*21e20*/  UISETP.GE.AND UP0, UPT, UR5, UR4, UPT ;  /* 0x000000040500728c */ /* 0x000fcc000bf06270 */
[----:B------:R-:W-:-:S13]  /*21e30*/  PLOP3.LUT P0, PT, PT, PT, UP0, 0x80, 0x0 ;  /* 0x000000000000781c */ /* 0x000fda0003f0f008 */
[----:B------:R-:W-:Y:S05]  /*21e40*/  @!P0 BRA `(.L_x_3523) ;  /* 0xfffffdf400748947 */ /* 0x000fea000383ffff */
[----:B------:R-:W-:Y:S05]  /*21e50*/  EXIT ;  /* 0x000000000000794d */ /* 0x000fea0003800000 */
.L_x_3389:
        /* <DEDUP_REMOVED lines=16> */
.L_x_3524:
        /* <DEDUP_REMOVED lines=40> */
.L_x_3530:
        /* <DEDUP_REMOVED lines=12> */
.L_x_3529:
[----:B------:R-:W-:Y:S05]  /*222a0*/  BSYNC B0 ;  /* 0x0000000000007941 */ /* 0x000fea0003800000 */
.L_x_3528:
        /* <DEDUP_REMOVED lines=20> */
.L_x_3526:
        /* <DEDUP_REMOVED lines=20> */
.L_x_3531:
[----:B-1----:R-:W-:Y:S02]  /*22530*/  IMAD.MOV R2, RZ, RZ, -R3 ;  /* 0x000000ffff027224 */ /* 0x002fe400078e0a03 */
[----:B---3--:R-:W-:Y:S02]  /*22540*/  IMAD R16, R16, UR5, R11 ;  /* 0x0000000510107c24 */ /* 0x008fe4000f8e020b */
[----:B------:R-:W-:Y:S01]  /*22550*/  IMAD.MOV.U32 R11, RZ, RZ, R2 ;  /* 0x000000ffff0b7224 */ /* 0x000fe200078e0002 */
[----:B------:R-:W-:Y:S02]  /*22560*/  IABS R2, R4 ;  /* 0x0000000400027213 */ /* 0x000fe40000000000 */
[----:B--2---:R-:W-:Y:S01]  /*22570*/  IADD3 R9, -R16, UR6, RZ ;  /* 0x0000000610097c10 */ /* 0x004fe2000fffe1ff */
[----:B------:R-:W-:Y:S02]  /*22580*/  IMAD R11, R11, R12, RZ ;  /* 0x0000000c0b0b7224 */ /* 0x000fe400078e02ff */
[----:B------:R-:W-:Y:S01]  /*22590*/  IMAD.MOV R8, RZ, RZ, -R2 ;  /* 0x000000ffff087224 */ /* 0x000fe200078e0a02 */
        /* <DEDUP_REMOVED lines=24> */
[-C--:B------:R-:W-:Y:S01]  /*22720*/  IABS R8, R13.reuse ;  /* 0x0000000d00087213 */ /* 0x080fe20000000000 */
[----:B------:R-:W-:Y:S01]  /*22730*/  IMAD.MOV R18, RZ, RZ, -R13 ;  /* 0x000000ffff127224 */ /* 0x000fe200078e0a0d */
[----:B0-----:R-:W-:Y:S02]  /*22740*/  IABS R10, R13 ;  /* 0x0000000d000a7213 */ /* 0x001fe40000000000 */
[----:B------:R-:W0:Y:S08]  /*22750*/  I2F.RP R6, R8 ;  /* 0x0000000800067306 */ /* 0x000e300000209400 */
[----:B0-----:R-:W0:Y:S02]  /*22760*/  MUFU.RCP R6, R6 ;  /* 0x0000000600067308 */ /* 0x001e240000001000 */
[----:B0-----:R-:W-:-:S06]  /*22770*/  VIADD R3, R6, 0xffffffe ;  /* 0x0ffffffe06037836 */ /* 0x001fcc0000000000 */
[----:B------:R-:W0:Y:S02]  /*22780*/  F2I.FTZ.U32.TRUNC.NTZ R3, R3 ;  /* 0x0000000300037305 */ /* 0x000e24000021f000 */
[----:B0-----:R-:W-:-:S04]  /*22790*/  IMAD.MOV R7, RZ, RZ, -R3 ;  /* 0x000000ffff077224 */ /* 0x001fc800078e0a03 */
        /* <DEDUP_REMOVED lines=20> */
.L_x_3527:
[----:B------:R-:W-:Y:S01]  /*228e0*/  ULDC UR4, c[0x0][0xd3c] ;  /* 0x00034f0000047ab9 */ /* 0x000fe20000000800 */
[----:B------:R-:W-:Y:S02]  /*228f0*/  IMAD.MOV.U32 R17, RZ, RZ, RZ ;  /* 0x000000ffff117224 */ /* 0x000fe400078e00ff */
[----:B------:R-:W-:Y:S02]  /*22900*/  IMAD.U32 R16, RZ, RZ, UR6 ;  /* 0x00000006ff107e24 */ /* 0x000fe4000f8e00ff */
[----:B------:R-:W-:Y:S02]  /*22910*/  IMAD.MOV.U32 R18, RZ, RZ, RZ ;  /* 0x000000ffff127224 */ /* 0x000fe400078e00ff */
[----:B------:R-:W-:-:S07]  /*22920*/  IMAD.U32 R19, RZ, RZ, UR4 ;  /* 0x00000004ff137e24 */ /* 0x000fce000f8e00ff */
.L_x_3532:
[----:B------:R-:W-:-:S13]  /*22930*/  ISETP.NE.AND P0, PT, R5, RZ, PT ;  /* 0x000000ff0500720c */ /* 0x000fda0003f05270 */
[----:B------:R-:W0:Y:S01]  /*22940*/  @!P0 S2R R3, SR_CgaCtaId ;  /* 0x0000000000038919 */ /* 0x000e220000008800 */
[----:B------:R-:W-:-:S04]  /*22950*/  @!P0 MOV R0, 0x400 ;  /* 0x0000040000008802 */ /* 0x000fc80000000f00 */
[----:B0-----:R-:W-:-:S05]  /*22960*/  @!P0 LEA R0, R3, R0, 0x18 ;  /* 0x0000000003008211 */ /* 0x001fca00078ec0ff */
[----:B------:R1:W-:Y:S01]  /*22970*/  @!P0 STS.128 [R0+0x324d0], R16 ;  /* 0x0324d01000008388 */ /* 0x0003e20000000c00 */
[----:B------:R-:W-:Y:S06]  /*22980*/  BAR.ARV 0x5, 0x180 ;  /* 0x0146000000007b1d */ /* 0x000fec0000002000 */
.L_x_3525:
        /* <DEDUP_REMOVED lines=14> */
[----:B-1----:R-:W-:Y:S02]  /*22a70*/  LOP3.LUT R3, R4, 0x7f, RZ, 0xc0, !PT ;  /* 0x0000007f04037812 */ /* 0x002fe400078ec0ff */
        /* <DEDUP_REMOVED lines=17> */
.L_x_3608:
        /* <DEDUP_REMOVED lines=21> */
[----:B------:R0:W5:Y:S01]  /*22ce0*/  @P2 LDG.E R35, desc[UR36][R2.64] ;  /* 0x0000002402232981 */ /* 0x000162000c1e1900 */
[----:B-1----:R-:W-:-:S05]  /*22cf0*/  @P1 IMAD.WIDE R4, R19, 0x4, R4 ;  /* 0x0000000413041825 */ /* 0x002fca00078e0204 */
[----:B--2---:R-:W2:Y:S01]  /*22d00*/  @P1 LDG.E R0, desc[UR36][R4.64] ;  /* 0x0000002404001981 */ /* 0x004ea2000c1e1900 */
        /* <DEDUP_REMOVED lines=8> */
[----:B---34-:R-:W-:Y:S05]  /*22d90*/  @P1 BRA `(.L_x_3534) ;  /* 0x0000000000201947 */ /* 0x018fea0003800000 */
        /* <DEDUP_REMOVED lines=8> */
.L_x_3534:
[----:B------:R-:W-:Y:S02]  /*22e20*/  ULDC.64 UR4, c[0x0][0xb18] ;  /* 0x0002c60000047ab9 */ /* 0x000fe40000000a00 */
[----:B------:R-:W-:-:S04]  /*22e30*/  ISETP.NE.U32.AND P0, PT, RZ, UR4, PT ;  /* 0x00000004ff007c0c */ /* 0x000fc8000bf05070 */
[----:B------:R-:W-:-:S13]  /*22e40*/  ISETP.NE.AND.EX P0, PT, RZ, UR5, PT, P0 ;  /* 0x00000005ff007c0c */ /* 0x000fda000bf05300 */
[----:B------:R-:W-:Y:S05]  /*22e50*/  @!P0 BRA `(.L_x_3535) ;  /* 0x0000000000108947 */ /* 0x000fea0003800000 */
[----:B0-----:R-:W0:Y:S02]  /*22e60*/  LDC.64 R2, c[0x0][0xb18] ;  /* 0x0002c600ff027b82 */ /* 0x001e240000000a00 */
[----:B0-----:R-:W-:-:S05]  /*22e70*/  IMAD.WIDE R2, R19, 0x4, R2 ;  /* 0x0000000413027825 */ /* 0x001fca00078e0202 */
[----:B------:R3:W5:Y:S01]  /*22e80*/  LDG.E R7, desc[UR36][R2.64] ;  /* 0x0000002402077981 */ /* 0x000762000c1e1900 */
[----:B------:R-:W-:Y:S05]  /*22e90*/  BRA `(.L_x_3536) ;  /* 0x0000000000247947 */ /* 0x000fea0003800000 */
.L_x_3535:
[----:B------:R-:W-:Y:S02]  /*22ea0*/  ULDC.64 UR4, c[0x0][0xb00] ;  /* 0x0002c00000047ab9 */ /* 0x000fe40000000a00 */
[----:B------:R-:W-:-:S04]  /*22eb0*/  ISETP.NE.U32.AND P0, PT, RZ, UR4, PT ;  /* 0x00000004ff007c0c */ /* 0x000fc8000bf05070 */
[----:B------:R-:W-:-:S13]  /*22ec0*/  ISETP.NE.AND.EX P0, PT, RZ, UR5, PT, P0 ;  /* 0x00000005ff007c0c */ /* 0x000fda000bf05300 */
[----:B------:R-:W-:Y:S05]  /*22ed0*/  @!P0 BRA `(.L_x_3536) ;  /* 0x0000000000148947 */ /* 0x000fea0003800000 */
[----:B0-----:R-:W0:Y:S02]  /*22ee0*/  LDC.64 R2, c[0x0][0xb00] ;  /* 0x0002c000ff027b82 */ /* 0x001e240000000a00 */
[----:B0-----:R-:W-:-:S05]  /*22ef0*/  IMAD.WIDE R2, R19, 0x4, R2 ;  /* 0x0000000413027825 */ /* 0x001fca00078e0202 */
[----:B------:R-:W3:Y:S04]  /*22f00*/  LDG.E R7, desc[UR36][R2.64] ;  /* 0x0000002402077981 */ /* 0x000ee8000c1e1900 */
[----:B-12---:R-:W3:Y:S02]  /*22f10*/  LDG.E R0, desc[UR36][R2.64+0x4] ;  /* 0x0000042402007981 */ /* 0x006ee4000c1e1900 */
[----:B---3--:R-:W-:-:S07]  /*22f20*/  IMAD.IADD R7, R0, 0x1, -R7 ;  /* 0x0000000100077824 */ /* 0x008fce00078e0a07 */
.L_x_3536:
[----:B------:R-:W4:Y:S01]  /*22f30*/  LDL R6, [R1+0x440] ;  /* 0x0004400001067983 */ /* 0x000f220000100800 */
[----:B012---:R-:W0:Y:S01]  /*22f40*/  LDC R0, c[0x0][0x448] ;  /* 0x00011200ff007b82 */ /* 0x007e220000000800 */
[----:B------:R-:W-:Y:S01]  /*22f50*/  IMAD.SHL.U32 R37, R17, 0x80, RZ ;  /* 0x0000008011257824 */ /* 0x000fe200078e00ff */
[----:B------:R-:W-:Y:S01]  /*22f60*/  LOP3.LUT R23, R23, 0xfffeffff, RZ, 0xc0, !PT ;  /* 0xfffeffff17177812 */ /* 0x000fe200078ec0ff */
[----:B-----5:R-:W-:-:S05]  /*22f70*/  IMAD.IADD R17, R7, 0x1, -R30 ;  /* 0x0000000107117824 */ /* 0x020fca00078e0a1e */
[----:B---3--:R-:W1:Y:S01]  /*22f80*/  LDC.64 R2, c[0x0][0xad8] ;  /* 0x0002b600ff027b82 */ /* 0x008e620000000a00 */
[----:B0-----:R-:W-:Y:S01]  /*22f90*/  ISETP.NE.AND P2, PT, R0, 0x1, PT ;  /* 0x000000010000780c */ /* 0x001fe20003f45270 */
[----:B------:R-:W-:Y:S01]  /*22fa0*/  VIADD R0, R37, 0x7f ;  /* 0x0000007f25007836 */ /* 0x000fe20000000000 */
[----:B-1----:R-:W-:-:S11]  /*22fb0*/  ISETP.GE.AND P1, PT, R3, 0x1, PT ;  /* 0x000000010300780c */ /* 0x002fd60003f26270 */
[----:B------:R-:W0:Y:S01]  /*22fc0*/  @P2 LDC R5, c[0x0][0x44c] ;  /* 0x00011300ff052b82 */ /* 0x000e220000000800 */
[----:B------:R-:W-:-:S07]  /*22fd0*/  @P2 LOP3.LUT R23, R23, 0x10000, RZ, 0xfc, !PT ;  /* 0x0001000017172812 */ /* 0x000fce00078efcff */
[----:B------:R-:W1:Y:S01]  /*22fe0*/  @P2 LDC R9, c[0x0][0x450] ;  /* 0x00011400ff092b82 */ /* 0x000e620000000800 */
[----:B0-----:R-:W-:-:S05]  /*22ff0*/  @P2 IMAD.HI.U32 R4, R0, R5, RZ ;  /* 0x0000000500042227 */ /* 0x001fca00078e00ff */
[----:B-1----:R-:W-:Y:S02]  /*23000*/  @P2 SHF.R.U32.HI R0, RZ, R9, R4 ;  /* 0x00000009ff002219 */ /* 0x002fe40000011604 */
[----:B----4-:R-:W-:-:S05]  /*23010*/  IADD3 R5, R17, 0x1, -R6 ;  /* 0x0000000111057810 */ /* 0x010fca0007ffe806 */
        /* <DEDUP_REMOVED lines=14> */
.L_x_3539:
[----:B------:R-:W-:-:S13]  /*23100*/  ISETP.NE.AND P0, PT, R3, 0x1, PT ;  /* 0x000000010300780c */ /* 0x000fda0003f05270 */
[----:B------:R-:W0:Y:S02]  /*23110*/  @P0 LDC.64 R4, c[0x0][0xae0] ;  /* 0x0002b800ff040b82 */ /* 0x000e240000000a00 */
[----:B0-----:R-:W-:-:S05]  /*23120*/  @P0 IMAD.HI.U32 R4, R0, R4, RZ ;  /* 0x0000000400040227 */ /* 0x001fca00078e00ff */
[----:B------:R-:W-:-:S07]  /*23130*/  @P0 SHF.R.U32.HI R0, RZ, R5, R4 ;  /* 0x00000005ff000219 */ /* 0x000fce0000011604 */
.L_x_3540:
[----:B------:R-:W-:Y:S05]  /*23140*/  BSYNC B0 ;  /* 0x0000000000007941 */ /* 0x000fea0003800000 */
.L_x_3538:
[----:B------:R-:W-:-:S05]  /*23150*/  IMAD R5, R0, R3, R3 ;  /* 0x0000000300057224 */ /* 0x000fca00078e0203 */
[----:B------:R-:W-:-:S07]  /*23160*/  VIMNMX R2, R2, R5, PT ;  /* 0x0000000502027248 */ /* 0x000fce0003fe0100 */
.L_x_3537:
        /* <DEDUP_REMOVED lines=29> */
.L_x_3543:
[----:B------:R-:W-:-:S13]  /*23340*/  ISETP.NE.AND P0, PT, R3, 0x1, PT ;  /* 0x000000010300780c */ /* 0x000fda0003f05270 */
[----:B------:R-:W1:Y:S02]  /*23350*/  @P0 LDC.64 R4, c[0x0][0xae0] ;  /* 0x0002b800ff040b82 */ /* 0x000e640000000a00 */
[----:B-1----:R-:W-:-:S05]  /*23360*/  @P0 IMAD.HI.U32 R4, R2, R4, RZ ;  /* 0x0000000402040227 */ /* 0x002fca00078e00ff */
[----:B------:R-:W-:-:S07]  /*23370*/  @P0 SHF.R.U32.HI R2, RZ, R5, R4 ;  /* 0x00000005ff020219 */ /* 0x000fce0000011604 */
.L_x_3544:
[----:B------:R-:W-:Y:S05]  /*23380*/  BSYNC B0 ;  /* 0x0000000000007941 */ /* 0x000fea0003800000 */
.L_x_3542:
[----:B------:R-:W-:-:S05]  /*23390*/  IMAD R3, R2, R3, RZ ;  /* 0x0000000302037224 */ /* 0x000fca00078e02ff */
[----:B------:R-:W-:-:S07]  /*233a0*/  VIMNMX R0, R0, R3, !PT ;  /* 0x0000000300007248 */ /* 0x000fce0007fe0100 */
.L_x_3541:
        /* <DEDUP_REMOVED lines=24> */
.L_x_3546:
        /* <DEDUP_REMOVED lines=20> */
.L_x_3549:
[----:B------:R-:W-:Y:S05]  /*23670*/  BSYNC B6 ;  /* 0x0000000000067941 */ /* 0x000fea0003800000 */
.L_x_3548:
        /* <DEDUP_REMOVED lines=20> */
.L_x_3552:
        /* <DEDUP_REMOVED lines=15> */
.L_x_3551:
[----:B------:R-:W-:Y:S05]  /*238b0*/  BSYNC B6 ;  /* 0x0000000000067941 */ /* 0x000fea0003800000 */
.L_x_3550:
[----:B------:R-:W1:Y:S01]  /*238c0*/  S2R R20, SR_TID.X ;  /* 0x0000000000147919 */ /* 0x000e620000002100 */
[----:B------:R-:W-:Y:S01]  /*238d0*/  ULDC.64 UR4, c[0x0][0xaf0] ;  /* 0x0002bc0000047ab9 */ /* 0x000fe20000000a00 */
[----:B------:R-:W-:Y:S01]  /*238e0*/  IMAD.MOV.U32 R28, RZ, RZ, R19 ;  /* 0x000000ffff1c7224 */ /* 0x000fe200078e0013 */
[----:B------:R-:W-:Y:S01]  /*238f0*/  ISETP.NE.U32.AND P0, PT, RZ, UR4, PT ;  /* 0x00000004ff007c0c */ /* 0x000fe2000bf05070 */
[----:B------:R-:W-:-:S03]  /*23900*/  ULDC UR4, c[0x0][0x320] ;  /* 0x0000c80000047ab9 */ /* 0x000fc60000000800 */
[----:B------:R-:W-:-:S13]  /*23910*/  ISETP.NE.AND.EX P0, PT, RZ, UR5, PT, P0 ;  /* 0x00000005ff007c0c */ /* 0x000fda000bf05300 */
[----:B------:R-:W2:Y:S01]  /*23920*/  @P0 LDC.64 R2, c[0x0][0xaf0] ;  /* 0x0002bc00ff020b82 */ /* 0x000ea20000000a00 */
[----:B-1----:R-:W-:Y:S01]  /*23930*/  IMAD.SHL.U32 R34, R20, 0x8, RZ ;  /* 0x0000000814227824 */ /* 0x002fe200078e00ff */
[----:B------:R-:W-:-:S06]  /*23940*/  LOP3.LUT R23, R23, 0xffffffef, RZ, 0xc0, !PT ;  /* 0xffffffef17177812 */ /* 0x000fcc00078ec0ff */
[----:B------:R-:W1:Y:S01]  /*23950*/  LDC R20, c[0x0][0x430] ;  /* 0x00010c00ff147b82 */ /* 0x000e620000000800 */
[----:B------:R-:W-:-:S04]  /*23960*/  LOP3.LUT R34, R34, 0x38, RZ, 0xc0, !PT ;  /* 0x0000003822227812 */ /* 0x000fc800078ec0ff */
[----:B------:R-:W-:Y:S01]  /*23970*/  LOP3.LUT R32, R34, 0x40, RZ, 0xfc, !PT ;  /* 0x0000004022207812 */ /* 0x000fe200078efcff */
[----:B--2---:R-:W-:-:S03]  /*23980*/  @P0 IMAD.WIDE R2, R19, 0x4, R2 ;  /* 0x0000000413020825 */ /* 0x004fc600078e0202 */
        /* <DEDUP_REMOVED lines=17> */
.L_x_3626:
[----:B------:R-:W1:Y:S01]  /*23aa0*/  S2R R2, SR_TID.X ;  /* 0x0000000000027919 */ /* 0x000e620000002100 */
[----:B------:R-:W-:Y:S01]  /*23ab0*/  ISETP.NE.AND P1, PT, R20, 0x1, PT ;  /* 0x000000011400780c */ /* 0x000fe20003f25270 */
[----:B------:R-:W-:Y:S01]  /*23ac0*/  IMAD.MOV.U32 R36, RZ, RZ, RZ ;  /* 0x000000ffff247224 */ /* 0x000fe200078e00ff */
[----:B-----5:R-:W-:Y:S01]  /*23ad0*/  SHF.R.S32.HI R32, RZ, 0x1f, R28 ;  /* 0x0000001fff207819 */ /* 0x020fe2000001141c */
[----:B------:R-:W2:Y:S01]  /*23ae0*/  S2R R3, SR_TID.X ;  /* 0x0000000000037919 */ /* 0x000ea20000002100 */
[----:B------:R-:W-:-:S09]  /*23af0*/  LOP3.LUT R23, R23, 0xffff7fff, RZ, 0xc0, !PT ;  /* 0xffff7fff17177812 */ /* 0x000fd200078ec0ff */
[----:B------:R-:W3:Y:S01]  /*23b00*/  @P1 LDC R5, c[0x0][0x434] ;  /* 0x00010d00ff051b82 */ /* 0x000ee20000000800 */
[----:B------:R-:W-:-:S07]  /*23b10*/  @P1 LOP3.LUT R23, R23, 0x8000, RZ, 0xfc, !PT ;  /* 0x0000800017171812 */ /* 0x000fce00078efcff */
[----:B------:R-:W4:Y:S01]  /*23b20*/  @P1 LDC R4, c[0x0][0x438] ;  /* 0x00010e00ff041b82 */ /* 0x000f220000000800 */
[----:B-1----:R-:W-:Y:S01]  /*23b30*/  LOP3.LUT R2, R2, 0x7f, RZ, 0xc0, !PT ;  /* 0x0000007f02027812 */ /* 0x002fe200078ec0ff */
[----:B--2---:R-:W-:-:S03]  /*23b40*/  IMAD.SHL.U32 R10, R3, 0x10, RZ ;  /* 0x00000010030a7824 */ /* 0x004fc600078e00ff */
[----:B------:R-:W-:-:S04]  /*23b50*/  SHF.R.U32.HI R2, RZ, 0x3, R2 ;  /* 0x00000003ff027819 */ /* 0x000fc80000011602 */
[----:B------:R-:W-:-:S05]  /*23b60*/  LOP3.LUT R10, R2, 0x70, R10, 0xf8, !PT ;  /* 0x00000070020a7812 */ /* 0x000fca00078ef80a */
[----:B------:R-:W-:-:S05]  /*23b70*/  IMAD R8, R0, 0x60, R10 ;  /* 0x0000006000087824 */ /* 0x000fca00078e020a */
[C---:B------:R-:W-:Y:S01]  /*23b80*/  ISETP.GE.AND P0, PT, R8.reuse, R17, PT ;  /* 0x000000110800720c */ /* 0x040fe20003f06270 */
[----:B------:R-:W-:-:S03]  /*23b90*/  IMAD.IADD R8, R8, 0x1, R30 ;  /* 0x0000000108087824 */ /* 0x000fc600078e021e */
[----:B------:R-:W-:Y:S01]  /*23ba0*/  ISETP.GT.U32.OR P0, PT, R10, 0x5f, P0 ;  /* 0x0000005f0a00780c */ /* 0x000fe20000704470 */
[----:B---3--:R-:W-:-:S04]  /*23bb0*/  @P1 IMAD.HI.U32 R5, R8, R5, RZ ;  /* 0x0000000508051227 */ /* 0x008fc800078e00ff */
[----:B------:R-:W-:Y:S01]  /*23bc0*/  IMAD.MOV.U32 R6, RZ, RZ, R8 ;  /* 0x000000ffff067224 */ /* 0x000fe200078e0008 */
[----:B----4-:R-:W-:-:S07]  /*23bd0*/  @P1 SHF.R.U32.HI R6, RZ, R4, R5 ;  /* 0x00000004ff061219 */ /* 0x010fce0000011605 */
[----:B------:R-:W1:Y:S01]  /*23be0*/  @!P0 LDC.64 R2, c[0x0][0x428] ;  /* 0x00010a00ff028b82 */ /* 0x000e620000000a00 */
[----:B------:R-:W-:-:S07]  /*23bf0*/  @!P0 SHF.R.S32.HI R7, RZ, 0x1f, R6 ;  /* 0x0000001fff078819 */ /* 0x000fce0000011406 */
[----:B------:R-:W2:Y:S01]  /*23c00*/  @!P0 LDC.64 R4, c[0x0][0x418] ;  /* 0x00010600ff048b82 */ /* 0x000ea20000000a00 */
[----:B-1----:R-:W-:-:S04]  /*23c10*/  @!P0 IMAD R9, R32, R2, RZ ;  /* 0x0000000220098224 */ /* 0x002fc800078e02ff */
[C---:B------:R-:W-:Y:S02]  /*23c20*/  @!P0 IMAD R9, R28.reuse, R3, R9 ;  /* 0x000000031c098224 */ /* 0x040fe400078e0209 */
[----:B------:R-:W-:-:S04]  /*23c30*/  @!P0 IMAD.WIDE.U32 R2, R28, R2, R6 ;  /* 0x000000021c028225 */ /* 0x000fc800078e0006 */
[----:B------:R-:W-:Y:S01]  /*23c40*/  @!P0 IMAD.IADD R9, R3, 0x1, R9 ;  /* 0x0000000103098824 */ /* 0x000fe200078e0209 */
[----:B--2---:R-:W-:Y:S01]  /*23c50*/  @!P0 LEA R4, P1, R2, R4, 0x2 ;  /* 0x0000000402048211 */ /* 0x004fe200078210ff */
[----:B------:R-:W-:-:S03]  /*23c60*/  IMAD.MOV R3, RZ, RZ, -R6 ;  /* 0x000000ffff037224 */ /* 0x000fc600078e0a06 */
[----:B------:R-:W-:Y:S01]  /*23c70*/  @!P0 LEA.HI.X R5, R2, R5, R9, 0x2, P1 ;  /* 0x0000000502058211 */ /* 0x000fe200008f1409 */
[----:B------:R-:W-:Y:S02]  /*23c80*/  IMAD R3, R20, R3, R8 ;  /* 0x0000000314037224 */ /* 0x000fe400078e0208 */
[----:B------:R-:W-:Y:S02]  /*23c90*/  IMAD.U32 R2, RZ, RZ, UR38 ;  /* 0x00000026ff027e24 */ /* 0x000fe4000f8e00ff */
[----:B------:R1:W5:Y:S01]  /*23ca0*/  @!P0 LDG.E R36, desc[UR36][R4.64] ;  /* 0x0000002404248981 */ /* 0x000362000c1e1900 */
[----:B------:R-:W-:Y:S02]  /*23cb0*/  ISETP.GT.U32.AND P1, PT, R10, 0x5f, PT ;  /* 0x0000005f0a00780c */ /* 0x000fe40003f24070 */
[----:B------:R-:W-:Y:S01]  /*23cc0*/  ISETP.NE.AND P0, PT, R2, 0x3, PT ;  /* 0x000000030200780c */ /* 0x000fe20003f05270 */
[----:B------:R2:W-:Y:S01]  /*23cd0*/  STL [R1+0x444], R3 ;  /* 0x0004440301007387 */ /* 0x0005e20000100800 */
[----:B------:R-:W-:-:S02]  /*23ce0*/  LOP3.LUT R23, R23, 0xfffffbff, RZ, 0xc0, !PT ;  /* 0xfffffbff17177812 */ /* 0x000fc400078ec0ff */
[----:B------:R-:W-:Y:S02]  /*23cf0*/  SHF.R.S32.HI R27, RZ, 0x1f, R18 ;  /* 0x0000001fff1b7819 */ /* 0x000fe40000011412 */
[----:B--2---:R-:W-:-:S07]  /*23d00*/  SEL R3, RZ, 0x1, P2 ;  /* 0x00000001ff037807 */ /* 0x004fce0001000000 */
[----:B------:R-:W-:Y:S01]  /*23d10*/  @P0 LOP3.LUT R23, R23, 0x400, RZ, 0xfc, !PT ;  /* 0x0000040017170812 */ /* 0x000fe200078efcff */
[----:B------:R1:W-:Y:S03]  /*23d20*/  STL [R1+0x46c], R3 ;  /* 0x00046c0301007387 */ /* 0x0003e60000100800 */
[----:B------:R-:W-:-:S04]  /*23d30*/  LOP3.LUT R23, R23, 0xffffffdf, RZ, 0xc0, !PT ;  /* 0xffffffdf17177812 */ /* 0x000fc800078ec0ff */
[----:B------:R-:W-:Y:S01]  /*23d40*/  @P1 LOP3.LUT R23, R23, 0x20, RZ, 0xfc, !PT ;  /* 0x0000002017171812 */ /* 0x000fe200078efcff */
[----:B------:R-:W-:Y:S06]  /*23d50*/  @!P0 BRA `(.L_x_3554) ;  /* 0x0000000000048947 */ /* 0x000fec0003800000 */
[----:B------:R-:W-:Y:S01]  /*23d60*/  BPT.TRAP 0x1 ;  /* 0x000000040000795c */ /* 0x000fe20000300000 */
.L_x_3554:
[----:B0-----:R-:W-:Y:S01]  /*23d70*/  IMAD R31, R0, -0x60, R17 ;  /* 0xffffffa0001f7824 */ /* 0x001fe200078e0211 */
[----:B------:R-:W-:Y:S01]  /*23d80*/  SHF.L.U32 R0, R26, 0x1f, RZ ;  /* 0x0000001f1a007819 */ /* 0x000fe200000006ff */
[----:B------:R-:W-:Y:S01]  /*23d90*/  IMAD R17, R24, 0x8, R22 ;  /* 0x0000000818117824 */ /* 0x000fe200078e0216 */
[----:B------:R-:W-:Y:S03]  /*23da0*/  BSSY B0, `(.L_x_3555) ;  /* 0x0000003000007945 */ /* 0x000fe60003800000 */
[----:B------:R-:W0:Y:S02]  /*23db0*/  SYNCS.PHASECHK.TRANS64.TRYWAIT P0, [R17+URZ+0x32440], R0 ;  /* 0x03244000110075a7 */ /* 0x000e24000800017f */
[----:B0-----:R-:W-:Y:S05]  /*23dc0*/  @!P0 BRA `(.L_x_3556) ;  /* 0x0000004800908947 */ /* 0x001fea0003800000 */
.L_x_3627:
[----:B------:R-:W-:Y:S05]  /*23dd0*/  BSYNC B0 ;  /* 0x0000000000007941 */ /* 0x000fea0003800000 */
.L_x_3555:
[----:B------:R-:W0:Y:S01]  /*23de0*/  LDL R2, [R1+0x444] ;  /* 0x0004440001027983 */ /* 0x000e220000100800 */
[----:B------:R-:W-:Y:S01]  /*23df0*/  ULDC.64 UR4, c[0x0][0x300] ;  /* 0x0000c00000047ab9 */ /* 0x000fe20000000a00 */
[----:B-1---5:R-:W-:Y:S02]  /*23e00*/  SHF.R.S32.HI R4, RZ, 0x1f, R36 ;  /* 0x0000001fff047819 */ /* 0x022fe40000011424 */
[----:B------:R-:W-:-:S03]  /*23e10*/  LOP3.LUT R23, R23, 0xfffffffd, RZ, 0xc0, !PT ;  /* 0xfffffffd17177812 */ /* 0x000fc600078ec0ff */
[----:B------:R-:W-:Y:S01]  /*23e20*/  STL [R1+0x464], R4 ;  /* 0x0004640401007387 */ /* 0x000fe20000100800 */
[----:B0-----:R-:W-:-:S05]  /*23e30*/  SHF.R.S32.HI R0, RZ, 0x1f, R2 ;  /* 0x0000001fff007819 */ /* 0x001fca0000011402 */
[----:B------:R0:W-:Y:S02]  /*23e40*/  STL [R1+0x460], R0 ;  /* 0x0004600001007387 */ /* 0x0001e40000100800 */
[----:B0-----:R-:W-:-:S04]  /*23e50*/  IMAD R0, R0, UR4, RZ ;  /* 0x0000000400007c24 */ /* 0x001fc8000f8e02ff */
[C---:B------:R-:W-:Y:S02]  /*23e60*/  IMAD R0, R2.reuse, UR5, R0 ;  /* 0x0000000502007c24 */ /* 0x040fe4000f8e0200 */
[----:B------:R-:W-:Y:S01]  /*23e70*/  IMAD.WIDE.U32 R2, R2, UR4, RZ ;  /* 0x0000000402027c25 */ /* 0x000fe2000f8e00ff */
[----:B------:R-:W-:-:S03]  /*23e80*/  ULDC.64 UR4, c[0x0][0x310] ;  /* 0x0000c40000047ab9 */ /* 0x000fc60000000a00 */
[----:B------:R-:W-:Y:S02]  /*23e90*/  IMAD.IADD R3, R3, 0x1, R0 ;  /* 0x0000000103037824 */ /* 0x000fe400078e0200 */
[----:B------:R-:W-:Y:S02]  /*23ea0*/  IMAD R0, R4, UR4, RZ ;  /* 0x0000000404007c24 */ /* 0x000fe4000f8e02ff */
[----:B------:R-:W0:Y:S01]  /*23eb0*/  S2R R4, SR_TID.X ;  /* 0x0000000000047919 */ /* 0x000e220000002100 */
        /* <DEDUP_REMOVED lines=76> */
.L_x_3641:
        /* <DEDUP_REMOVED lines=10> */
.L_x_3558:
        /* <DEDUP_REMOVED lines=10> */
.L_x_3559:
[----:B------:R-:W-:Y:S01]  /*244c0*/  VIADD R0, R22, 0x18400 ;  /* 0x0001840016007836 */ /* 0x000fe20000000000 */
[----:B------:R-:W-:Y:S01]  /*244d0*/  LOP3.LUT P1, RZ, R23, 0x40, RZ, 0xc0, !PT ;  /* 0x0000004017ff7812 */ /* 0x000fe2000782c0ff */
[----:B------:R1:W-:-:S12]  /*244e0*/  SYNCS.ARRIVE.TRANS64.A1T0 RZ, [R17+URZ+0x32430], RZ ;  /* 0x032430ff11ff79a7 */ /* 0x0003d8000810003f */
[----:B------:R-:W-:Y:S05]  /*244f0*/  WARPSYNC.ALL ;  /* 0x0000000000007948 */ /* 0x000fea0003800000 */
[----:B------:R-:W-:Y:S01]  /*24500*/  BAR.SYNC.DEFER_BLOCKING 0x8, 0x180 ;  /* 0x0206000000007b1d */ /* 0x000fe20000010000 */
[----:B------:R-:W-:Y:S02]  /*24510*/  LOP3.LUT P0, RZ, R0, 0x3ff, RZ, 0xc0, !PT ;  /* 0x000003ff00ff7812 */ /* 0x000fe4000780c0ff */
[----:B------:R-:W-:-:S03]  /*24520*/  SHF.R.S32.HI R0, RZ, 0x1f, R19 ;  /* 0x0000001fff007819 */ /* 0x000fc60000011413 */
[----:B------:R-:W-:Y:S01]  /*24530*/  BSSY B6, `(.L_x_3560) ;  /* 0x0000018000067945 */ /* 0x000fe20003800000 */
[----:B------:R-:W-:Y:S02]  /*24540*/  SEL R34, R0, RZ, !P1 ;  /* 0x000000ff00227207 */ /* 0x000fe40004800000 */
[----:B------:R-:W-:-:S03]  /*24550*/  SEL R0, R19, RZ, !P1 ;  /* 0x000000ff13007207 */ /* 0x000fc60004800000 */
[----:B------:R-:W-:Y:S04]  /*24560*/  STL [R1+0x458], R34 ;  /* 0x0004582201007387 */ /* 0x000fe80000100800 */
[----:B------:R2:W-:Y:S02]  /*24570*/  STL [R1+0x44c], R0 ;  /* 0x00044c0001007387 */ /* 0x0005e40000100800 */
[----:B--2---:R-:W-:-:S05]  /*24580*/  SHF.R.S32.HI R0, RZ, 0x1f, R35 ;  /* 0x0000001fff007819 */ /* 0x004fca0000011423 */
[----:B------:R2:W-:Y:S01]  /*24590*/  STL [R1+0x454], R0 ;  /* 0x0004540001007387 */ /* 0x0005e20000100800 */
        /* <DEDUP_REMOVED lines=16> */
[----:B012---:R-:W-:Y:S05]  /*246a0*/  CALL.ABS.NOINC R2 ;  /* 0x0000000002007343 */ /* 0x007fea0003c00000 */
.L_x_3561:
[----:B------:R-:W-:Y:S05]  /*246b0*/  BSYNC B6 ;  /* 0x0000000000067941 */ /* 0x000fea0003800000 */
.L_x_3560:
[----:B------:R-:W3:Y:S01]  /*246c0*/  LDL R20, [R1+0x454] ;  /* 0x0004540001147983 */ /* 0x000ee20000100800 */
[----:B------:R-:W-:Y:S01]  /*246d0*/  IMAD.MOV.U32 R21, RZ, RZ, R34 ;  /* 0x000000ffff157224 */ /* 0x000fe200078e0022 */
[----:B------:R-:W-:Y:S01]  /*246e0*/  ULDC.64 UR4, c[0x0][0x298] ;  /* 0x0000a60000047ab9 */ /* 0x000fe20000000a00 */
[----:B0-----:R-:W0:Y:S01]  /*246f0*/  LDC R5, c[0x0][0x448] ;  /* 0x00011200ff057b82 */ /* 0x001e220000000800 */
[----:B------:R-:W4:Y:S01]  /*24700*/  S2R R2, SR_TID.X ;  /* 0x0000000000027919 */ /* 0x000f220000002100 */
[----:B------:R-:W5:Y:S01]  /*24710*/  S2R R34, SR_TID.X ;  /* 0x0000000000227919 */ /* 0x000f620000002100 */
[----:B----4-:R-:W-:-:S04]  /*24720*/  LOP3.LUT R2, R2, 0x7f, RZ, 0xc0, !PT ;  /* 0x0000007f02027812 */ /* 0x010fc800078ec0ff */
[----:B--2---:R-:W-:Y:S02]  /*24730*/  SHF.R.U32.HI R0, RZ, 0x3, R2 ;  /* 0x00000003ff007819 */ /* 0x004fe40000011602 */
[----:B------:R-:W2:Y:S01]  /*24740*/  LDC R2, c[0x0][0x448] ;  /* 0x00011200ff027b82 */ /* 0x000ea20000000800 */
[----:B---3--:R-:W-:Y:S02]  /*24750*/  IMAD.MOV.U32 R4, RZ, RZ, R20 ;  /* 0x000000ffff047224 */ /* 0x008fe400078e0014 */
[----:B------:R-:W3:Y:S01]  /*24760*/  LDL R20, [R1+0x44c] ;  /* 0x00044c0001147983 */ /* 0x000ee20000100800 */
[----:B--2---:R-:W-:Y:S01]  /*24770*/  ISETP.NE.AND P6, PT, R2, 0x1, PT ;  /* 0x000000010200780c */ /* 0x004fe20003fc5270 */
[----:B-----5:R-:W-:Y:S02]  /*24780*/  IMAD.SHL.U32 R34, R34, 0x10, RZ ;  /* 0x0000001022227824 */ /* 0x020fe400078e00ff */
[----:B------:R-:W-:Y:S01]  /*24790*/  IMAD R4, R4, UR4, RZ ;  /* 0x0000000404047c24 */ /* 0x000fe2000f8e02ff */
[----:B------:R-:W2:Y:S02]  /*247a0*/  S2R R6, SR_TID.X ;  /* 0x0000000000067919 */ /* 0x000ea40000002100 */
[----:B------:R-:W-:Y:S01]  /*247b0*/  LOP3.LUT R34, R0, 0x70, R34, 0xf8, !PT ;  /* 0x0000007000227812 */ /* 0x000fe200078ef822 */
[----:B------:R-:W-:-:S04]  /*247c0*/  IMAD R4, R35, UR5, R4 ;  /* 0x0000000523047c24 */ /* 0x000fc8000f8e0204 */
[----:B------:R-:W-:Y:S02]  /*247d0*/  IMAD.IADD R34, R34, 0x1, R37 ;  /* 0x0000000122227824 */ /* 0x000fe400078e0225 */
[----:B------:R-:W4:Y:S02]  /*247e0*/  @P6 LDC R3, c[0x0][0x44c] ;  /* 0x00011300ff036b82 */ /* 0x000f240000000800 */
[----:B------:R-:W-:-:S06]  /*247f0*/  IMAD.MOV.U32 R0, RZ, RZ, R34 ;  /* 0x000000ffff007224 */ /* 0x000fcc00078e0022 */
[----:B------:R-:W5:Y:S01]  /*24800*/  @P6 LDC R2, c[0x0][0x450] ;  /* 0x00011400ff026b82 */ /* 0x000f620000000800 */
[----:B----4-:R-:W-:-:S05]  /*24810*/  @P6 IMAD.HI.U32 R3, R34, R3, RZ ;  /* 0x0000000322036227 */ /* 0x010fca00078e00ff */
[----:B-----5:R-:W-:Y:S01]  /*24820*/  @P6 SHF.R.U32.HI R0, RZ, R2, R3 ;  /* 0x00000002ff006219 */ /* 0x020fe20000011603 */
        /* <DEDUP_REMOVED lines=8> */
[----:B------:R-:W-:Y:S01]  /*248b0*/  IMAD R4, R21, UR4, RZ ;  /* 0x0000000415047c24 */ /* 0x000fe2000f8e02ff */
[----:B--2---:R-:W-:-:S04]  /*248c0*/  LOP3.LUT R21, R6, 0x7f, RZ, 0xc0, !PT ;  /* 0x0000007f06157812 */ /* 0x004fc800078ec0ff */
[----:B------:R-:W-:Y:S01]  /*248d0*/  SHF.R.U32.HI R21, RZ, 0x3, R21 ;  /* 0x00000003ff157819 */ /* 0x000fe20000011615 */
[C---:B---3--:R-:W-:Y:S02]  /*248e0*/  IMAD R4, R20.reuse, UR5, R4 ;  /* 0x0000000514047c24 */ /* 0x048fe4000f8e0204 */
[----:B------:R-:W-:Y:S01]  /*248f0*/  IMAD.WIDE.U32 R2, R20, UR4, R2 ;  /* 0x0000000414027c25 */ /* 0x000fe2000f8e0002 */
[----:B------:R-:W-:-:S03]  /*24900*/  ULDC.64 UR4, c[0x0][0x2d0] ;  /* 0x0000b40000047ab9 */ /* 0x000fc60000000a00 */
[----:B------:R-:W-:Y:S01]  /*24910*/  IMAD.IADD R3, R3, 0x1, R4 ;  /* 0x0000000103037824 */ /* 0x000fe200078e0204 */
[----:B------:R-:W-:Y:S01]  /*24920*/  SHF.R.S32.HI R4, RZ, 0x1f, R0 ;  /* 0x0000001fff047819 */ /* 0x000fe20000011400 */
[----:B------:R-:W-:Y:S02]  /*24930*/  IMAD.SHL.U32 R20, R6, 0x8, RZ ;  /* 0x0000000806147824 */ /* 0x000fe400078e00ff */
[----:B------:R-:W-:-:S03]  /*24940*/  IMAD.WIDE.U32 R2, R0, UR4, R2 ;  /* 0x0000000400027c25 */ /* 0x000fc6000f8e0002 */
[----:B------:R-:W-:Y:S01]  /*24950*/  LOP3.LUT R20, R20, 0x38, RZ, 0xc0, !PT ;  /* 0x0000003814147812 */ /* 0x000fe200078ec0ff */
[----:B------:R-:W-:-:S04]  /*24960*/  IMAD R4, R4, UR4, RZ ;  /* 0x0000000404047c24 */ /* 0x000fc8000f8e02ff */
[----:B------:R-:W-:Y:S01]  /*24970*/  IMAD R4, R0, UR5, R4 ;  /* 0x0000000500047c24 */ /* 0x000fe2000f8e0204 */
[----:B------:R-:W-:Y:S01]  /*24980*/  ULDC.64 UR4, c[0x0][0x2c8] ;  /* 0x0000b20000047ab9 */ /* 0x000fe20000000a00 */
[----:B------:R-:W-:Y:S02]  /*24990*/  IMAD.MOV R0, RZ, RZ, -R0 ;  /* 0x000000ffff007224 */ /* 0x000fe400078e0a00 */
[----:B------:R-:W-:Y:S02]  /*249a0*/  IMAD.IADD R3, R3, 0x1, R4 ;  /* 0x0000000103037824 */ /* 0x000fe400078e0204 */
[----:B0-----:R-:W-:-:S04]  /*249b0*/  IMAD R0, R5, R0, R34 ;  /* 0x0000000005007224 */ /* 0x001fc800078e0222 */
[----:B------:R-:W-:Y:S01]  /*249c0*/  IMAD.WIDE.U32 R2, R0, UR4, R2 ;  /* 0x0000000400027c25 */ /* 0x000fe2000f8e0002 */
[----:B------:R-:W-:-:S05]  /*249d0*/  SHF.R.S32.HI R4, RZ, 0x1f, R0 ;  /* 0x0000001fff047819 */ /* 0x000fca0000011400 */
[----:B------:R-:W-:-:S04]  /*249e0*/  IMAD R4, R4, UR4, RZ ;  /* 0x0000000404047c24 */ /* 0x000fc8000f8e02ff */
[----:B------:R-:W-:Y:S01]  /*249f0*/  IMAD R4, R0, UR5, R4 ;  /* 0x0000000500047c24 */ /* 0x000fe2000f8e0204 */
[----:B------:R-:W-:Y:S02]  /*24a00*/  ULDC.64 UR4, c[0x0][0x280] ;  /* 0x0000a00000047ab9 */ /* 0x000fe40000000a00 */
[----:B------:R-:W-:Y:S01]  /*24a10*/  LEA R0, P0, R2, UR4, 0x1 ;  /* 0x0000000402007c11 */ /* 0x000fe2000f8008ff */
[----:B------:R-:W-:Y:S01]  /*24a20*/  IMAD.IADD R4, R3, 0x1, R4 ;  /* 0x0000000103047824 */ /* 0x000fe200078e0204 */
[----:B------:R-:W-:-:S04]  /*24a30*/  ULDC UR4, c[0x0][0x2b8] ;  /* 0x0000ae0000047ab9 */ /* 0x000fc80000000800 */
[----:B------:R-:W-:Y:S01]  /*24a40*/  LEA.HI.X R4, R2, UR5, R4, 0x1, P0 ;  /* 0x0000000502047c11 */ /* 0x000fe200080f0c04 */
[----:B------:R-:W-:Y:S01]  /*24a50*/  UMOV UR5, 0xffffffff ;  /* 0xffffffff00057882 */ /* 0x000fe20000000000 */
[----:B------:R-:W-:Y:S02]  /*24a60*/  ISETP.GE.AND P0, PT, R20, UR4, PT ;  /* 0x0000000414007c0c */ /* 0x000fe4000bf06270 */
[----:B------:R-:W-:Y:S11]  /*24a70*/  BRA.DIV UR5, `(.L_x_3562) ;  /* 0x0000004605787947 */ /* 0x000ff6000b800000 */
[----:B------:R-:W2:Y:S01]  /*24a80*/  LDL.LU R2, [R1+0x440] ;  /* 0x0004400001027983 */ /* 0x000ea20000300800 */
[----:B------:R-:W-:Y:S01]  /*24a90*/  IMAD.IADD R37, R21, 0x1, R37 ;  /* 0x0000000115257824 */ /* 0x000fe200078e0225 */
[----:B------:R-:W-:Y:S02]  /*24aa0*/  LOP3.LUT R23, R23, 0xffffdfff, RZ, 0xc0, !PT ;  /* 0xffffdfff17177812 */ /* 0x000fe400078ec0ff */
[----:B------:R-:W0:Y:S01]  /*24ab0*/  SHFL.IDX PT, R3, R0, RZ, 0x181f ;  /* 0x00181fff00037589 */ /* 0x000e2200000e0000 */
[----:B------:R-:W-:-:S03]  /*24ac0*/  VIADD R6, R37, 0x10 ;  /* 0x0000001025067836 */ /* 0x000fc60000000000 */
[----:B------:R-:W-:Y:S04]  /*24ad0*/  SHFL.IDX PT, R12, R0, 0x1, 0x181f ;  /* 0x00381f00000c7f89 */ /* 0x000fe800000e0000 */
[----:B------:R-:W-:Y:S04]  /*24ae0*/  SHFL.IDX PT, R10, R0, 0x2, 0x181f ;  /* 0x00581f00000a7f89 */ /* 0x000fe800000e0000 */
[----:B------:R-:W-:Y:S01]  /*24af0*/  SHFL.IDX PT, R9, R0, 0x3, 0x181f ;  /* 0x00781f0000097f89 */ /* 0x000fe200000e0000 */
[----:B--2---:R-:W-:-:S03]  /*24b00*/  IMAD R5, R2, R5, RZ ;  /* 0x0000000502057224 */ /* 0x004fc600078e02ff */
[----:B------:R-:W2:Y:S02]  /*24b10*/  SHFL.IDX PT, R2, R4, RZ, 0x181f ;  /* 0x00181fff04027589 */ /* 0x000ea400000e0000 */
[CC--:B------:R-:W-:Y:S02]  /*24b20*/  ISETP.GE.AND P6, PT, R37.reuse, R5.reuse, PT ;  /* 0x000000052500720c */ /* 0x0c0fe40003fc6270 */
[----:B------:R-:W-:Y:S01]  /*24b30*/  ISETP.GE.AND P5, PT, R6, R5, PT ;  /* 0x000000050600720c */ /* 0x000fe20003fa6270 */
[----:B------:R-:W-:-:S05]  /*24b40*/  VIADD R6, R37, 0x20 ;  /* 0x0000002025067836 */ /* 0x000fca0000000000 */
[----:B------:R-:W-:-:S05]  /*24b50*/  ISETP.GE.AND P3, PT, R6, R5, PT ;  /* 0x000000050600720c */ /* 0x000fca0003f66270 */
[----:B0-----:R-:W-:Y:S02]  /*24b60*/  @!P6 LEA R3, P1, R20, R3, 0x1 ;  /* 0x000000031403e211 */ /* 0x001fe400078208ff */
[----:B------:R-:W-:-:S04]  /*24b70*/  @P6 LOP3.LUT R23, R23, 0x2000, RZ, 0xfc, !PT ;  /* 0x0000200017176812 */ /* 0x000fc800078efcff */
[----:B------:R-:W-:Y:S01]  /*24b80*/  LOP3.LUT R23, R23, 0xffffefff, RZ, 0xc0, !PT ;  /* 0xffffefff17177812 */ /* 0x000fe200078ec0ff */
[----:B--2---:R-:W-:Y:S01]  /*24b90*/  @!P6 IMAD.X R8, RZ, RZ, R2, P1 ;  /* 0x000000ffff08e224 */ /* 0x004fe200008e0602 */
[----:B------:R-:W-:Y:S01]  /*24ba0*/  @!P5 LEA R12, P1, R20, R12, 0x1 ;  /* 0x0000000c140cd211 */ /* 0x000fe200078208ff */
[----:B------:R-:W0:Y:S01]  /*24bb0*/  SHFL.IDX PT, R2, R4, 0x1, 0x181f ;  /* 0x00381f0004027f89 */ /* 0x000e2200000e0000 */
[----:B------:R-:W-:-:S04]  /*24bc0*/  @P5 LOP3.LUT R23, R23, 0x1000, RZ, 0xfc, !PT ;  /* 0x0000100017175812 */ /* 0x000fc800078efcff */
[----:B------:R-:W-:-:S04]  /*24bd0*/  LOP3.LUT R23, R23, 0xfffff7ff, RZ, 0xc0, !PT ;  /* 0xfffff7ff17177812 */ /* 0x000fc800078ec0ff */
[----:B------:R-:W-:-:S04]  /*24be0*/  @P3 LOP3.LUT R23, R23, 0x800, RZ, 0xfc, !PT ;  /* 0x0000080017173812 */ /* 0x000fc800078efcff */
[----:B------:R-:W-:Y:S01]  /*24bf0*/  LOP3.LUT R23, R23, 0xfffffdff, RZ, 0xc0, !PT ;  /* 0xfffffdff17177812 */ /* 0x000fe200078ec0ff */
[----:B0-----:R-:W-:Y:S01]  /*24c00*/  @!P5 IMAD.X R7, RZ, RZ, R2, P1 ;  /* 0x000000ffff07d224 */ /* 0x001fe200008e0602 */
[----:B------:R-:W-:Y:S01]  /*24c10*/  @!P3 LEA R10, P1, R20, R10, 0x1 ;  /* 0x0000000a140ab211 */ /* 0x000fe200078208ff */
[----:B------:R-:W0:Y:S04]  /*24c20*/  SHFL.IDX PT, R2, R4, 0x2, 0x181f ;  /* 0x00581f0004027f89 */ /* 0x000e2800000e0000 */
[----:B0-----:R-:W-:Y:S02]  /*24c30*/  @!P3 IMAD.X R6, RZ, RZ, R2, P1 ;  /* 0x000000ffff06b224 */ /* 0x001fe400008e0602 */
[----:B------:R-:W-:-:S05]  /*24c40*/  VIADD R2, R37, 0x30 ;  /* 0x0000003025027836 */ /* 0x000fca0000000000 */
[----:B------:R-:W-:Y:S01]  /*24c50*/  ISETP.GE.AND P2, PT, R2, R5, PT ;  /* 0x000000050200720c */ /* 0x000fe20003f46270 */
[----:B------:R-:W-:-:S05]  /*24c60*/  VIADD R2, R37, 0x40 ;  /* 0x0000004025027836 */ /* 0x000fca0000000000 */
[----:B------:R-:W-:Y:S02]  /*24c70*/  ISETP.GE.AND P4, PT, R2, R5, PT ;  /* 0x000000050200720c */ /* 0x000fe40003f86270 */
[----:B------:R-:W0:Y:S05]  /*24c80*/  SHFL.IDX PT, R2, R4, 0x3, 0x181f ;  /* 0x00781f0004027f89 */ /* 0x000e2a00000e0000 */
[----:B------:R-:W-:Y:S02]  /*24c90*/  @!P2 LEA R13, P1, R20, R9, 0x1 ;  /* 0x00000009140da211 */ /* 0x000fe400078208ff */
[----:B------:R-:W2:Y:S01]  /*24ca0*/  SHFL.IDX PT, R9, R0, 0x4, 0x181f ;  /* 0x00981f0000097f89 */ /* 0x000ea200000e0000 */
[----:B------:R-:W-:-:S04]  /*24cb0*/  @P2 LOP3.LUT R23, R23, 0x200, RZ, 0xfc, !PT ;  /* 0x0000020017172812 */ /* 0x000fc800078efcff */
[----:B------:R-:W-:-:S04]  /*24cc0*/  LOP3.LUT R23, R23, 0xfffffeff, RZ, 0xc0, !PT ;  /* 0xfffffeff17177812 */ /* 0x000fc800078ec0ff */
[----:B------:R-:W-:-:S04]  /*24cd0*/  @P4 LOP3.LUT R23, R23, 0x100, RZ, 0xfc, !PT ;  /* 0x0000010017174812 */ /* 0x000fc800078efcff */
[----:B------:R-:W-:Y:S01]  /*24ce0*/  LOP3.LUT R23, R23, 0xffffff7f, RZ, 0xc0, !PT ;  /* 0xffffff7f17177812 */ /* 0x000fe200078ec0ff */
[----:B0-----:R-:W-:Y:S02]  /*24cf0*/  @!P2 IMAD.X R11, RZ, RZ, R2, P1 ;  /* 0x000000ffff0ba224 */ /* 0x001fe400008e0602 */
[----:B------:R-:W0:Y:S01]  /*24d00*/  SHFL.IDX PT, R2, R4, 0x4, 0x181f ;  /* 0x00981f0004027f89 */ /* 0x000e2200000e0000 */
[----:B--2---:R-:W-:-:S03]  /*24d10*/  @!P4 LEA R15, P1, R20, R9, 0x1 ;  /* 0x00000009140fc211 */ /* 0x004fc600078208ff */
[----:B------:R-:W-:Y:S02]  /*24d20*/  SHFL.IDX PT, R9, R0, 0x6, 0x181f ;  /* 0x00d81f0000097f89 */ /* 0x000fe400000e0000 */
[----:B0-----:R-:W-:Y:S02]  /*24d30*/  @!P4 IMAD.X R14, RZ, RZ, R2, P1 ;  /* 0x000000ffff0ec224 */ /* 0x001fe400008e0602 */
[----:B------:R-:W-:Y:S02]  /*24d40*/  @!P6 IMAD.MOV.U32 R2, RZ, RZ, R3 ;  /* 0x000000ffff02e224 */ /* 0x000fe400078e0003 */
[----:B------:R-:W-:Y:S02]  /*24d50*/  @!P6 IMAD.MOV.U32 R3, RZ, RZ, R8 ;  /* 0x000000ffff03e224 */ /* 0x000fe400078e0008 */
[----:B------:R-:W-:Y:S04]  /*24d60*/  SHFL.IDX PT, R8, R4, 0x6, 0x181f ;  /* 0x00d81f0004087f89 */ /* 0x000fe800000e0000 */
[----:B------:R0:W-:Y:S02]  /*24d70*/  @!P6 LDGSTS.E.BYPASS.LTC128B.128 [R25+0x18400], desc[UR36][R2.64], !P0 ;  /* 0x184000000219efae */ /* 0x0001e4000c101d64 */
[----:B0-----:R-:W-:-:S02]  /*24d80*/  @!P5 IMAD.MOV.U32 R2, RZ, RZ, R12 ;  /* 0x000000ffff02d224 */ /* 0x001fc400078e000c */
[----:B------:R-:W-:Y:S02]  /*24d90*/  @!P5 IMAD.MOV.U32 R3, RZ, RZ, R7 ;  /* 0x000000ffff03d224 */ /* 0x000fe400078e0007 */
[----:B------:R-:W0:Y:S04]  /*24da0*/  SHFL.IDX PT, R7, R0, 0x5, 0x181f ;  /* 0x00b81f0000077f89 */ /* 0x000e2800000e0000 */
[----:B------:R2:W-:Y:S04]  /*24db0*/  @!P5 LDGSTS.E.BYPASS.LTC128B.128 [R25+0x18c00], desc[UR36][R2.64], !P0 ;  /* 0x18c000000219dfae */ /* 0x0005e8000c101d64 */
[----:B------:R-:W-:Y:S01]  /*24dc0*/  SHFL.IDX PT, R0, R0, 0x7, 0x181f ;  /* 0x00f81f0000007f89 */ /* 0x000fe200000e0000 */
[----:B--2---:R-:W-:-:S02]  /*24dd0*/  @!P3 IMAD.MOV.U32 R2, RZ, RZ, R10 ;  /* 0x000000ffff02b224 */ /* 0x004fc400078e000a */
[----:B------:R-:W-:Y:S02]  /*24de0*/  @!P3 IMAD.MOV.U32 R3, RZ, RZ, R6 ;  /* 0x000000ffff03b224 */ /* 0x000fe400078e0006 */
[----:B------:R-:W2:Y:S04]  /*24df0*/  SHFL.IDX PT, R6, R4, 0x5, 0x181f ;  /* 0x00b81f0004067f89 */ /* 0x000ea800000e0000 */
[----:B------:R3:W-:Y:S04]  /*24e00*/  @!P3 LDGSTS.E.BYPASS.LTC128B.128 [R25+0x19400], desc[UR36][R2.64], !P0 ;  /* 0x194000000219bfae */ /* 0x0007e8000c101d64 */
[----:B------:R-:W4:Y:S01]  /*24e10*/  SHFL.IDX PT, R4, R4, 0x7, 0x181f ;  /* 0x00f81f0004047f89 */ /* 0x000f2200000e0000 */
[----:B---3--:R-:W-:-:S02]  /*24e20*/  VIADD R2, R37, 0x50 ;  /* 0x0000005025027836 */ /* 0x008fc40000000000 */
[----:B------:R-:W-:-:S03]  /*24e30*/  @!P2 IMAD.MOV.U32 R3, RZ, RZ, R11 ;  /* 0x000000ffff03a224 */ /* 0x000fc600078e000b */
[----:B------:R-:W-:Y:S01]  /*24e40*/  ISETP.GE.AND P3, PT, R2, R5, PT ;  /* 0x000000050200720c */ /* 0x000fe20003f66270 */
[----:B------:R-:W-:-:S05]  /*24e50*/  @!P2 IMAD.MOV.U32 R2, RZ, RZ, R13 ;  /* 0x000000ffff02a224 */ /* 0x000fca00078e000d */
[----:B------:R3:W-:Y:S07]  /*24e60*/  @!P2 LDGSTS.E.BYPASS.LTC128B.128 [R25+0x19c00], desc[UR36][R2.64], !P0 ;  /* 0x19c000000219afae */ /* 0x0007ee000c101d64 */
[----:B0-----:R-:W-:Y:S02]  /*24e70*/  @!P3 LEA R7, P1, R20, R7, 0x1 ;  /* 0x000000071407b211 */ /* 0x001fe400078208ff */
[----:B------:R-:W-:Y:S01]  /*24e80*/  @P3 LOP3.LUT R23, R23, 0x80, RZ, 0xfc, !PT ;  /* 0x0000008017173812 */ /* 0x000fe200078efcff */
[----:B---3--:R-:W-:-:S03]  /*24e90*/  VIADD R2, R37, 0x60 ;  /* 0x0000006025027836 */ /* 0x008fc60000000000 */
[----:B------:R-:W-:Y:S01]  /*24ea0*/  LOP3.LUT R23, R23, 0xffffffbf, RZ, 0xc0, !PT ;  /* 0xffffffbf17177812 */ /* 0x000fe200078ec0ff */
[----:B------:R-:W-:Y:S02]  /*24eb0*/  @!P4 IMAD.MOV.U32 R3, RZ, RZ, R14 ;  /* 0x000000ffff03c224 */ /* 0x000fe400078e000e */
[----:B--2---:R-:W-:Y:S01]  /*24ec0*/  @!P3 IMAD.X R6, RZ, RZ, R6, P1 ;  /* 0x000000ffff06b224 */ /* 0x004fe200008e0606 */
[----:B------:R-:W-:Y:S01]  /*24ed0*/  ISETP.GE.AND P2, PT, R2, R5, PT ;  /* 0x000000050200720c */ /* 0x000fe20003f46270 */
[----:B------:R-:W-:-:S05]  /*24ee0*/  @!P4 IMAD.MOV.U32 R2, RZ, RZ, R15 ;  /* 0x000000ffff02c224 */ /* 0x000fca00078e000f */
[----:B------:R0:W-:Y:S07]  /*24ef0*/  @!P4 LDGSTS.E.BYPASS.LTC128B.128 [R25+0x1a400], desc[UR36][R2.64], !P0 ;  /* 0x1a4000000219cfae */ /* 0x0001ee000c101d64 */
[----:B------:R-:W-:Y:S02]  /*24f00*/  @!P2 LEA R9, P1, R20, R9, 0x1 ;  /* 0x000000091409a211 */ /* 0x000fe400078208ff */
[----:B------:R-:W-:Y:S01]  /*24f10*/  @P2 LOP3.LUT R23, R23, 0x40, RZ, 0xfc, !PT ;  /* 0x0000004017172812 */ /* 0x000fe200078efcff */
[----:B0-----:R-:W-:-:S02]  /*24f20*/  @!P3 IMAD.MOV.U32 R2, RZ, RZ, R7 ;  /* 0x000000ffff02b224 */ /* 0x001fc400078e0007 */
[----:B------:R-:W-:Y:S02]  /*24f30*/  @!P3 IMAD.MOV.U32 R3, RZ, RZ, R6 ;  /* 0x000000ffff03b224 */ /* 0x000fe400078e0006 */
[----:B------:R-:W-:-:S03]  /*24f40*/  @!P2 IMAD.X R8, RZ, RZ, R8, P1 ;  /* 0x000000ffff08a224 */ /* 0x000fc600008e0608 */
[----:B------:R0:W-:Y:S02]  /*24f50*/  @!P3 LDGSTS.E.BYPASS.LTC128B.128 [R25+0x1ac00], desc[UR36][R2.64], !P0 ;  /* 0x1ac000000219bfae */ /* 0x0001e4000c101d64 */
[----:B0-----:R-:W-:Y:S02]  /*24f60*/  @!P2 IMAD.MOV.U32 R2, RZ, RZ, R9 ;  /* 0x000000ffff02a224 */ /* 0x001fe400078e0009 */
[----:B------:R-:W-:-:S05]  /*24f70*/  @!P2 IMAD.MOV.U32 R3, RZ, RZ, R8 ;  /* 0x000000ffff03a224 */ /* 0x000fca00078e0008 */
[----:B----4-:R0:W-:Y:S02]  /*24f80*/  @!P2 LDGSTS.E.BYPASS.LTC128B.128 [R25+0x1b400], desc[UR36][R2.64], !P0 ;  /* 0x1b4000000219afae */ /* 0x0101e4000c101d64 */
.L_x_3658:
        /* <DEDUP_REMOVED lines=12> */
.L_x_3563:
        /* <DEDUP_REMOVED lines=28> */
.L_x_3565:
[----:B------:R-:W-:Y:S05]  /*25210*/  BSYNC B6 ;  /* 0x0000000000067941 */ /* 0x000fea0003800000 */
.L_x_3564:
[----:B------:R-:W2:Y:S01]  /*25220*/  LDL.LU R4, [R1+0x454] ;  /* 0x0004540001047983 */ /* 0x000ea20000300800 */
[----:B0-----:R-:W0:Y:S01]  /*25230*/  LDC R2, c[0x0][0x448] ;  /* 0x00011200ff027b82 */ /* 0x001e220000000800 */
[----:B------:R-:W-:Y:S02]  /*25240*/  ULDC.64 UR4, c[0x0][0x398] ;  /* 0x0000e60000047ab9 */ /* 0x000fe40000000a00 */
[----:B------:R-:W3:Y:S04]  /*25250*/  LDL.LU R21, [R1+0x458] ;  /* 0x0004580001157983 */ /* 0x000ee80000300800 */
[----:B------:R-:W4:Y:S01]  /*25260*/  LDL.LU R20, [R1+0x44c] ;  /* 0x00044c0001147983 */ /* 0x000f220000300800 */
[----:B0-----:R-:W-:-:S13]  /*25270*/  ISETP.NE.AND P6, PT, R2, 0x1, PT ;  /* 0x000000010200780c */ /* 0x001fda0003fc5270 */
[----:B------:R-:W0:Y:S08]  /*25280*/  @P6 LDC R3, c[0x0][0x44c] ;  /* 0x00011300ff036b82 */ /* 0x000e300000000800 */
[----:B------:R-:W5:Y:S01]  /*25290*/  @P6 LDC R2, c[0x0][0x450] ;  /* 0x00011400ff026b82 */ /* 0x000f620000000800 */
[----:B------:R-:W-:Y:S02]  /*252a0*/  IMAD.MOV.U32 R0, RZ, RZ, R34 ;  /* 0x000000ffff007224 */ /* 0x000fe400078e0022 */
[----:B0-----:R-:W-:-:S05]  /*252b0*/  @P6 IMAD.HI.U32 R3, R34, R3, RZ ;  /* 0x0000000322036227 */ /* 0x001fca00078e00ff */
[----:B-----5:R-:W-:Y:S01]  /*252c0*/  @P6 SHF.R.U32.HI R0, RZ, R2, R3 ;  /* 0x00000002ff006219 */ /* 0x020fe20000011603 */
        /* <DEDUP_REMOVED lines=15> */
[----:B----4-:R-:W-:Y:S01]  /*253c0*/  IMAD.WIDE.U32 R2, R20, UR4, R2 ;  /* 0x0000000414027c25 */ /* 0x010fe2000f8e0002 */
        /* <DEDUP_REMOVED lines=34> */
[----:B------:R-:W2:Y:S04]  /*255f0*/  SHFL.IDX PT, R2, R4, RZ, 0x181f ;  /* 0x00181fff04027589 */ /* 0x000ea800000e0000 */
[----:B------:R-:W-:Y:S04]  /*25600*/  SHFL.IDX PT, R5, R4, 0x1, 0x181f ;  /* 0x00381f0004057f89 */ /* 0x000fe800000e0000 */
[----:B------:R-:W-:Y:S02]  /*25610*/  SHFL.IDX PT, R14, R0, 0x7, 0x181f ;  /* 0x00f81f00000e7f89 */ /* 0x000fe400000e0000 */
[----:B0-----:R-:W-:-:S05]  /*25620*/  @!P6 LEA R3, P0, R6, R3, 0x1 ;  /* 0x000000030603e211 */ /* 0x001fca00078008ff */
[----:B--2---:R-:W-:-:S05]  /*25630*/  @!P6 IMAD.X R2, RZ, RZ, R2, P0 ;  /* 0x000000ffff02e224 */ /* 0x004fca00000e0602 */
        /* <DEDUP_REMOVED lines=12> */
[----:B0-----:R-:W-:-:S05]  /*25700*/  @!P5 LEA R2, P0, R6, R2, 0x1 ;  /* 0x000000020602d211 */ /* 0x001fca00078008ff */
[----:B------:R-:W-:Y:S02]  /*25710*/  @!P5 IMAD.X R3, RZ, RZ, R5, P0 ;  /* 0x000000ffff03d224 */ /* 0x000fe400000e0605 */
        /* <DEDUP_REMOVED lines=50> */
[----:B------:R0:W2:Y:S04]  /*25a40*/  SHFL.IDX PT, R5, R4, 0x7, 0x181f ;  /* 0x00f81f0004057f89 */ /* 0x0000a800000e0000 */
[----:B------:R0:W-:Y:S04]  /*25a50*/  @!P5 LDGSTS.E.BYPASS.LTC128B.128 [R25+0x25400], desc[UR36][R2.64], !P4 ;  /* 0x254000000219dfae */ /* 0x0001e8000e101d64 */
[----:B------:R0:W-:Y:S04]  /*25a60*/  @!P5 LDGSTS.E.BYPASS.LTC128B.128 [R25+0x29400], desc[UR36][R2.64+0x80], !P3 ;  /* 0x294000800219dfae */ /* 0x0001e8000d901d64 */
[----:B------:R0:W-:Y:S04]  /*25a70*/  @!P5 LDGSTS.E.BYPASS.LTC128B.128 [R25+0x2d400], desc[UR36][R2.64+0x100], !P2 ;  /* 0x2d4001000219dfae */ /* 0x0001e8000d101d64 */
[----:B------:R0:W-:Y:S02]  /*25a80*/  @!P5 LDGSTS.E.BYPASS.LTC128B.128 [R25+0x31400], desc[UR36][R2.64+0x180], !P1 ;  /* 0x314001800219dfae */ /* 0x0001e4000c901d64 */
.L_x_3676:
[----:B------:R-:W-:Y:S01]  /*25a90*/  LOP3.LUT P0, RZ, R23, 0x4000, RZ, 0xc0, !PT ;  /* 0x0000400017ff7812 */ /* 0x000fe2000780c0ff */
[----:B------:R-:W-:-:S12]  /*25aa0*/  BSSY B0, `(.L_x_3567) ;  /* 0x000000b000007945 */ /* 0x000fd80003800000 */
        /* <DEDUP_REMOVED lines=10> */
.L_x_3568:
[----:B------:R-:W-:Y:S05]  /*25b50*/  BSYNC B0 ;  /* 0x0000000000007941 */ /* 0x000fea0003800000 */
.L_x_3567:
[----:B------:R-:W-:Y:S01]  /*25b60*/  NOP ;  /* 0x0000000000007918 */ /* 0x000fe20000000000 */
[----:B------:R-:W-:-:S13]  /*25b70*/  PLOP3.LUT P0, PT, PT, PT, PT, 0x80, 0x0 ;  /* 0x000000000000781c */ /* 0x000fda0003f0f070 */
.L_x_3569:
[----:B------:R-:W-:Y:S02]  /*25b80*/  PLOP3.LUT P1, PT, P1, P0, PT, 0xa2, 0x0 ;  /* 0x000000000000781c */ /* 0x000fe40000f21472 */
[----:B------:R-:W-:-:S08]  /*25b90*/  @P0 R2UR P1, UR4, R22 ;  /* 0x00000000160402ca */ /* 0x000fd00000020000 */
[----:B------:R-:W-:-:S05]  /*25ba0*/  @P0 PLOP3.LUT P0, PT, P1, PT, PT, 0x80, 0x0 ;  /* 0x000000000000081c */ /* 0x000fca0000f0f070 */
[----:B------:R-:W-:Y:S01]  /*25bb0*/  @!P1 SYNCS.ARRIVE.TRANS64.RED.A0T1 RZ, [UR4+0x32410], RZ ;  /* 0x032410ffffff99a7 */ /* 0x000fe20008200404 */
[----:B------:R-:W-:Y:S07]  /*25bc0*/  @!P1 ARRIVES.LDGSTSBAR.64.TRANSCNT [UR4+0x32410] ;  /* 0x03241000ff0099b0 */ /* 0x000fee0008000a84 */
[----:B------:R-:W-:Y:S05]  /*25bd0*/  @P0 BRA.U.ANY `(.L_x_3569) ;  /* 0xfffffffd00e80947 */ /* 0x000fea000393ffff */
[----:B0--3--:R-:W3:Y:S02]  /*25be0*/  LDL.LU R2, [R1+0x468] ;  /* 0x0004680001027983 */ /* 0x009ee40000300800 */
        /* <DEDUP_REMOVED lines=9> */
[----:B------:R-:W3:Y:S03]  /*25c80*/  SYNCS.PHASECHK.TRANS64.TRYWAIT P0, [R22+URZ+0x32420], R3 ;  /* 0x03242003160075a7 */ /* 0x000ee6000800017f */
[----:B0--3--:R-:W-:Y:S05]  /*25c90*/  @!P0 BRA `(.L_x_3571) ;  /* 0x0000004800508947 */ /* 0x009fea0003800000 */
.L_x_3677:
[----:B------:R-:W-:Y:S05]  /*25ca0*/  BSYNC B0 ;  /* 0x0000000000007941 */ /* 0x000fea0003800000 */
.L_x_3570:
[----:B------:R-:W-:-:S13]  /*25cb0*/  LOP3.LUT P0, RZ, R23, 0x400, RZ, 0xc0, !PT ;  /* 0x0000040017ff7812 */ /* 0x000fda000780c0ff */
[----:B------:R-:W-:Y:S05]  /*25cc0*/  @!P0 BRA `(.L_x_3572) ;  /* 0x0000000000048947 */ /* 0x000fea0003800000 */
[----:B------:R-:W-:Y:S01]  /*25cd0*/  BPT.TRAP 0x1 ;  /* 0x000000040000795c */ /* 0x000fe20000300000 */
.L_x_3572:
[----:B------:R-:W-:Y:S01]  /*25ce0*/  SHF.L.U32 R0, R26, 0x1f, RZ ;  /* 0x0000001f1a007819 */ /* 0x000fe200000006ff */
[----:B------:R-:W-:Y:S03]  /*25cf0*/  BSSY B0, `(.L_x_3573) ;  /* 0x0000003000007945 */ /* 0x000fe60003800000 */
[----:B------:R-:W3:Y:S02]  /*25d00*/  SYNCS.PHASECHK.TRANS64.TRYWAIT P0, [R17+URZ+0x32460], R0 ;  /* 0x03246000110075a7 */ /* 0x000ee4000800017f */
[----:B---3--:R-:W-:Y:S05]  /*25d10*/  @!P0 BRA `(.L_x_3574) ;  /* 0x0000004800448947 */ /* 0x008fea0003800000 */
.L_x_3678:
[----:B------:R-:W-:Y:S05]  /*25d20*/  BSYNC B0 ;  /* 0x0000000000007941 */ /* 0x000fea0003800000 */
.L_x_3573:
[----:B0-----:R-:W3:Y:S01]  /*25d30*/  LDL.LU R3, [R1+0x460] ;  /* 0x0004600001037983 */ /* 0x001ee20000300800 */
[----:B------:R-:W-:-:S03]  /*25d40*/  ULDC.64 UR4, c[0x0][0x328] ;  /* 0x0000ca0000047ab9 */ /* 0x000fc60000000a00 */
[----:B------:R-:W2:Y:S04]  /*25d50*/  LDL.LU R2, [R1+0x444] ;  /* 0x0004440001027983 */ /* 0x000ea80000300800 */
[----:B------:R-:W4:Y:S04]  /*25d60*/  LDL.LU R6, [R1+0x464] ;  /* 0x0004640001067983 */ /* 0x000f280000300800 */
[----:B------:R-:W5:Y:S01]  /*25d70*/  LDL.LU R4, [R1+0x46c] ;  /* 0x00046c0001047983 */ /* 0x000f620000300800 */
[C---:B------:R-:W-:Y:S02]  /*25d80*/  LOP3.LUT P3, RZ, R23.reuse, 0x10, RZ, 0xc0, !PT ;  /* 0x0000001017ff7812 */ /* 0x040fe4000786c0ff */
[----:B------:R-:W-:-:S02]  /*25d90*/  LOP3.LUT P2, RZ, R23, 0x8, RZ, 0xc0, !PT ;  /* 0x0000000817ff7812 */ /* 0x000fc4000784c0ff */
[C---:B------:R-:W-:Y:S02]  /*25da0*/  LOP3.LUT P1, RZ, R23.reuse, 0x4, RZ, 0xc0, !PT ;  /* 0x0000000417ff7812 */ /* 0x040fe4000782c0ff */
[----:B------:R-:W-:Y:S02]  /*25db0*/  LOP3.LUT P4, RZ, R23, 0x1, RZ, 0xc0, !PT ;  /* 0x0000000117ff7812 */ /* 0x000fe4000788c0ff */
[----:B------:R-:W-:Y:S01]  /*25dc0*/  SEL R7, RZ, 0x8, P1 ;  /* 0x00000008ff077807 */ /* 0x000fe20000800000 */
[----:B---3--:R-:W-:-:S04]  /*25dd0*/  IMAD R0, R3, UR4, RZ ;  /* 0x0000000403007c24 */ /* 0x008fc8000f8e02ff */
[C---:B--2---:R-:W-:Y:S01]  /*25de0*/  IMAD R5, R2.reuse, UR5, R0 ;  /* 0x0000000502057c24 */ /* 0x044fe2000f8e0200 */
[----:B------:R-:W-:Y:S01]  /*25df0*/  SEL R0, RZ, 0x2, P3 ;  /* 0x00000002ff007807 */ /* 0x000fe20001800000 */
[----:B------:R-:W-:Y:S01]  /*25e00*/  IMAD.WIDE.U32 R2, R2, UR4, RZ ;  /* 0x0000000402027c25 */ /* 0x000fe2000f8e00ff */
[----:B------:R-:W-:-:S03]  /*25e10*/  ULDC.64 UR4, c[0x0][0x338] ;  /* 0x0000ce0000047ab9 */ /* 0x000fc60000000a00 */
[----:B------:R-:W-:Y:S02]  /*25e20*/  IMAD.IADD R3, R3, 0x1, R5 ;  /* 0x0000000103037824 */ /* 0x000fe400078e0205 */
[----:B----4-:R-:W-:Y:S02]  /*25e30*/  IMAD R5, R6, UR4, RZ ;  /* 0x0000000406057c24 */ /* 0x010fe4000f8e02ff */
        /* <DEDUP_REMOVED lines=13> */
[----:B-----5:R-:W-:Y:S01]  /*25f10*/  IADD3 R0, R3, R0, R4 ;  /* 0x0000000003007210 */ /* 0x020fe20007ffe004 */
        /* <DEDUP_REMOVED lines=73> */
.L_x_3692:
        /* <DEDUP_REMOVED lines=15> */
.L_x_3576:
        /* <DEDUP_REMOVED lines=10> */
.L_x_3577:
[----:B0-----:R-:W2:Y:S01]  /*26540*/  LDL.LU R2, [R1+0x45c] ;  /* 0x00045c0001027983 */ /* 0x001ea20000300800 */
[----:B------:R0:W-:Y:S01]  /*26550*/  SYNCS.ARRIVE.TRANS64.A1T0 RZ, [R17+URZ+0x32450], RZ ;  /* 0x032450ff11ff79a7 */ /* 0x0001e2000810003f */
[----:B------:R-:W-:Y:S01]  /*26560*/  BSSY B0, `(.L_x_3578) ;  /* 0x00000dd000007945 */ /* 0x000fe20003800000 */
[----:B--2---:R-:W-:-:S05]  /*26570*/  VIADD R10, R2, 0xfffffffe ;  /* 0xfffffffe020a7836 */ /* 0x004fca0000000000 */
[----:B------:R-:W-:-:S13]  /*26580*/  ISETP.GE.AND P0, PT, R10, R33, PT ;  /* 0x000000210a00720c */ /* 0x000fda0003f06270 */
[----:B0-----:R-:W-:Y:S05]  /*26590*/  @!P0 BRA `(.L_x_3579) ;  /* 0x0000000c00648947 */ /* 0x001fea0003800000 */
.L_x_3592:
        /* <DEDUP_REMOVED lines=15> */
[----:B---3--:R-:W3:Y:S01]  /*26690*/  @P0 LDC R7, c[0x0][0x438] ;  /* 0x00010e00ff070b82 */ /* 0x008ee20000000800 */
[----:B0-----:R-:W-:-:S05]  /*266a0*/  @P0 IMAD.HI.U32 R2, R8, R3, RZ ;  /* 0x0000000308020227 */ /* 0x001fca00078e00ff */
[----:B---3--:R-:W-:Y:S01]  /*266b0*/  @P0 SHF.R.U32.HI R9, RZ, R7, R2 ;  /* 0x00000007ff090219 */ /* 0x008fe20000011602 */
[----:B--2---:R-:W-:Y:S01]  /*266c0*/  @!P2 IMAD R2, R32, R4, RZ ;  /* 0x000000042002a224 */ /* 0x004fe200078e02ff */
[----:B----4-:R-:W0:Y:S02]  /*266d0*/  @!P2 LDC.64 R6, c[0x0][0x418] ;  /* 0x00010600ff06ab82 */ /* 0x010e240000000a00 */
        /* <DEDUP_REMOVED lines=9> */
[----:B------:R-:W-:Y:S01]  /*26770*/  @!P2 LEA.HI.X R7, R2, R7, R5, 0x2, P0 ;  /* 0x000000070207a211 */ /* 0x000fe200000f1405 */
[----:B------:R-:W-:Y:S01]  /*26780*/  IMAD.MOV R5, RZ, RZ, -R9 ;  /* 0x000000ffff057224 */ /* 0x000fe200078e0a09 */
[C---:B------:R-:W-:Y:S01]  /*26790*/  ISETP.NE.AND P0, PT, R24.reuse, 0x2, PT ;  /* 0x000000021800780c */ /* 0x040fe20003f05270 */
[----:B------:R-:W-:Y:S02]  /*267a0*/  IMAD.MOV.U32 R2, RZ, RZ, R10 ;  /* 0x000000ffff027224 */ /* 0x000fe400078e000a */
[----:B------:R-:W-:Y:S01]  /*267b0*/  IMAD R5, R5, UR4, R8 ;  /* 0x0000000405057c24 */ /* 0x000fe2000f8e0208 */
[----:B------:R-:W-:Y:S01]  /*267c0*/  SEL R3, RZ, 0x1, P0 ;  /* 0x00000001ff037807 */ /* 0x000fe20000000000 */
[----:B------:R0:W5:Y:S01]  /*267d0*/  @!P2 LDG.E R4, desc[UR36][R6.64] ;  /* 0x000000240604a981 */ /* 0x000162000c1e1900 */
[----:B------:R-:W-:Y:S01]  /*267e0*/  SEL R24, R24, RZ, P0 ;  /* 0x000000ff18187207 */ /* 0x000fe20000000000 */
[----:B------:R-:W-:Y:S01]  /*267f0*/  VIADD R10, R10, 0xffffffff ;  /* 0xffffffff0a0a7836 */ /* 0x000fe20000000000 */
[----:B------:R-:W-:-:S02]  /*26800*/  LOP3.LUT R26, R26, R3, RZ, 0x3c, !PT ;  /* 0x000000031a1a7212 */ /* 0x000fc400078e3cff */
[----:B------:R-:W-:Y:S01]  /*26810*/  ISETP.GT.AND P2, PT, R2, R33, PT ;  /* 0x000000210200720c */ /* 0x000fe20003f44270 */
[----:B------:R-:W-:-:S12]  /*26820*/  @!P1 BRA `(.L_x_3580) ;  /* 0x0000000000049947 */ /* 0x000fd80003800000 */
[----:B------:R-:W-:Y:S01]  /*26830*/  BPT.TRAP 0x1 ;  /* 0x000000040000795c */ /* 0x000fe20000300000 */
.L_x_3580:
[----:B0-----:R-:W-:Y:S01]  /*26840*/  IMAD R6, R24, 0x8, R22 ;  /* 0x0000000818067824 */ /* 0x001fe200078e0216 */
[----:B------:R-:W-:Y:S01]  /*26850*/  SHF.L.U32 R21, R26, 0x1f, RZ ;  /* 0x0000001f1a157819 */ /* 0x000fe200000006ff */
[----:B------:R-:W-:Y:S01]  /*26860*/  BSSY B1, `(.L_x_3581) ;  /* 0x0000004000017945 */ /* 0x000fe20003800000 */
[----:B-1----:R-:W-:Y:S02]  /*26870*/  SHF.R.S32.HI R17, RZ, 0x1f, R5 ;  /* 0x0000001fff117819 */ /* 0x002fe40000011405 */
[----:B------:R-:W0:Y:S02]  /*26880*/  SYNCS.PHASECHK.TRANS64.TRYWAIT P0, [R6+URZ+0x32440], R21 ;  /* 0x03244015060075a7 */ /* 0x000e24000800017f */
[----:B0-----:R-:W-:Y:S05]  /*26890*/  @!P0 BRA `(.L_x_3582) ;  /* 0x0000004400b88947 */ /* 0x001fea0003800000 */
.L_x_3693:
[----:B------:R-:W-:Y:S05]  /*268a0*/  BSYNC B1 ;  /* 0x0000000000017941 */ /* 0x000fea0003800000 */
.L_x_3581:
        /* <DEDUP_REMOVED lines=52> */
.L_x_3707:
        /* <DEDUP_REMOVED lines=8> */
.L_x_3584:
        /* <DEDUP_REMOVED lines=10> */
.L_x_3585:
[----:B------:R3:W-:Y:S01]  /*26d10*/  SYNCS.ARRIVE.TRANS64.A1T0 RZ, [R6+URZ+0x32430], RZ ;  /* 0x032430ff06ff79a7 */ /* 0x0007e2000810003f */
[----:B------:R-:W-:Y:S05]  /*26d20*/  @!P3 BRA `(.L_x_3586) ;  /* 0x000000000004b947 */ /* 0x000fea0003800000 */
[----:B------:R-:W-:Y:S01]  /*26d30*/  BPT.TRAP 0x1 ;  /* 0x000000040000795c */ /* 0x000fe20000300000 */
.L_x_3586:
[----:B------:R-:W4:Y:S01]  /*26d40*/  SYNCS.PHASECHK.TRANS64.TRYWAIT P0, [R6+URZ+0x32460], R21 ;  /* 0x03246015060075a7 */ /* 0x000f22000800017f */
[----:B------:R-:W-:Y:S04]  /*26d50*/  BSSY B1, `(.L_x_3587) ;  /* 0x0000002000017945 */ /* 0x000fe80003800000 */
[----:B----4-:R-:W-:Y:S05]  /*26d60*/  @!P0 BRA `(.L_x_3588) ;  /* 0x00000048003c8947 */ /* 0x010fea0003800000 */
.L_x_3708:
[----:B------:R-:W-:Y:S05]  /*26d70*/  BSYNC B1 ;  /* 0x0000000000017941 */ /* 0x000fea0003800000 */
.L_x_3587:
[----:B------:R-:W-:Y:S01]  /*26d80*/  ULDC.64 UR4, c[0x0][0x328] ;  /* 0x0000ca0000047ab9 */ /* 0x000fe20000000a00 */
[----:B------:R-:W-:Y:S01]  /*26d90*/  LOP3.LUT P5, RZ, R23, 0x1, RZ, 0xc0, !PT ;  /* 0x0000000117ff7812 */ /* 0x000fe200078ac0ff */
[----:B--2---:R-:W-:Y:S01]  /*26da0*/  IMAD R2, R17, UR4, RZ ;  /* 0x0000000411027c24 */ /* 0x004fe2000f8e02ff */
[C---:B------:R-:W-:Y:S01]  /*26db0*/  LOP3.LUT P4, RZ, R23.reuse, 0x10, RZ, 0xc0, !PT ;  /* 0x0000001017ff7812 */ /* 0x040fe2000788c0ff */
[----:B------:R-:W-:Y:S01]  /*26dc0*/  IMAD R8, R24, 0x6000, R29 ;  /* 0x0000600018087824 */ /* 0x000fe200078e021d */
[----:B------:R-:W-:Y:S01]  /*26dd0*/  LOP3.LUT P3, RZ, R23, 0x8, RZ, 0xc0, !PT ;  /* 0x0000000817ff7812 */ /* 0x000fe2000786c0ff */
[----:B-1----:R-:W-:Y:S01]  /*26de0*/  IMAD R7, R5, UR5, R2 ;  /* 0x0000000505077c24 */ /* 0x002fe2000f8e0202 */
        /* <DEDUP_REMOVED lines=20> */
[----:B------:R-:W2:Y:S04]  /*26f30*/  SHFL.IDX PT, R3, R9, RZ, 0x181f ;  /* 0x00181fff09037589 */ /* 0x000ea800000e0000 */
[----:B------:R-:W-:Y:S04]  /*26f40*/  SHFL.IDX PT, R5, R9, 0x1, 0x181f ;  /* 0x00381f0009057f89 */ /* 0x000fe800000e0000 */
[----:B------:R-:W-:Y:S01]  /*26f50*/  SHFL.IDX PT, R17, R9, 0x2, 0x181f ;  /* 0x00581f0009117f89 */ /* 0x000fe200000e0000 */
[----:B-1----:R-:W-:-:S03]  /*26f60*/  IADD3 R2, P0, R14, R0, RZ ;  /* 0x000000000e027210 */ /* 0x002fc60007f1e0ff */
[----:B------:R-:W1:Y:S02]  /*26f70*/  SHFL.IDX PT, R14, R7, 0x1, 0x181f ;  /* 0x00381f00070e7f89 */ /* 0x000e6400000e0000 */
[----:B--2---:R-:W-:-:S05]  /*26f80*/  IMAD.X R3, RZ, RZ, R3, P0 ;  /* 0x000000ffff037224 */ /* 0x004fca00000e0603 */
[----:B------:R-:W-:Y:S04]  /*26f90*/  LDGSTS.E.BYPASS.LTC128B.128 [R8+0x400], desc[UR36][R2.64], !P5 ;  /* 0x0040000002087fae */ /* 0x000fe8000e901d64 */
[----:B------:R-:W-:Y:S04]  /*26fa0*/  LDGSTS.E.BYPASS.LTC128B.128 [R8+0x3400], desc[UR36][R2.64+0x80], !P4 ;  /* 0x0340008002087fae */ /* 0x000fe8000e101d64 */
[----:B------:R-:W-:Y:S04]  /*26fb0*/  LDGSTS.E.BYPASS.LTC128B.128 [R8+0x6400], desc[UR36][R2.64+0x100], !P3 ;  /* 0x0640010002087fae */ /* 0x000fe8000d901d64 */
[----:B------:R2:W-:Y:S01]  /*26fc0*/  LDGSTS.E.BYPASS.LTC128B.128 [R8+0x9400], desc[UR36][R2.64+0x180], !P1 ;  /* 0x0940018002087fae */ /* 0x0005e2000c901d64 */
[----:B-1----:R-:W-:-:S03]  /*26fd0*/  IADD3 R4, P0, R14, R0, RZ ;  /* 0x000000000e047210 */ /* 0x002fc60007f1e0ff */
[----:B------:R-:W2:Y:S02]  /*26fe0*/  SHFL.IDX PT, R14, R7, 0x2, 0x181f ;  /* 0x00581f00070e7f89 */ /* 0x000ea400000e0000 */
[----:B------:R-:W-:-:S05]  /*26ff0*/  IMAD.X R5, RZ, RZ, R5, P0 ;  /* 0x000000ffff057224 */ /* 0x000fca00000e0605 */
[----:B------:R-:W-:Y:S04]  /*27000*/  LDGSTS.E.BYPASS.LTC128B.128 [R8+0xc00], desc[UR36][R4.64], !P5 ;  /* 0x00c0000004087fae */ /* 0x000fe8000e901d64 */
[----:B------:R-:W-:Y:S04]  /*27010*/  LDGSTS.E.BYPASS.LTC128B.128 [R8+0x3c00], desc[UR36][R4.64+0x80], !P4 ;  /* 0x03c0008004087fae */ /* 0x000fe8000e101d64 */
[----:B------:R-:W-:Y:S04]  /*27020*/  LDGSTS.E.BYPASS.LTC128B.128 [R8+0x6c00], desc[UR36][R4.64+0x100], !P3 ;  /* 0x06c0010004087fae */ /* 0x000fe8000d901d64 */
[----:B------:R1:W-:Y:S01]  /*27030*/  LDGSTS.E.BYPASS.LTC128B.128 [R8+0x9c00], desc[UR36][R4.64+0x180], !P1 ;  /* 0x09c0018004087fae */ /* 0x0003e2000c901d64 */
[----:B--2---:R-:W-:-:S03]  /*27040*/  IADD3 R2, P0, R14, R0, RZ ;  /* 0x000000000e027210 */ /* 0x004fc60007f1e0ff */
[----:B------:R-:W2:Y:S02]  /*27050*/  SHFL.IDX PT, R14, R7, 0x3, 0x181f ;  /* 0x00781f00070e7f89 */ /* 0x000ea400000e0000 */
[----:B------:R-:W-:Y:S02]  /*27060*/  IMAD.X R3, RZ, RZ, R17, P0 ;  /* 0x000000ffff037224 */ /* 0x000fe400000e0611 */
[----:B------:R-:W-:Y:S04]  /*27070*/  SHFL.IDX PT, R17, R9, 0x4, 0x181f ;  /* 0x00981f0009117f89 */ /* 0x000fe800000e0000 */
[----:B-1----:R-:W1:Y:S04]  /*27080*/  SHFL.IDX PT, R5, R9, 0x3, 0x181f ;  /* 0x00781f0009057f89 */ /* 0x002e6800000e0000 */
[----:B------:R-:W-:Y:S04]  /*27090*/  LDGSTS.E.BYPASS.LTC128B.128 [R8+0x1400], desc[UR36][R2.64], !P5 ;  /* 0x0140000002087fae */ /* 0x000fe8000e901d64 */
[----:B------:R-:W-:Y:S04]  /*270a0*/  LDGSTS.E.BYPASS.LTC128B.128 [R8+0x4400], desc[UR36][R2.64+0x80], !P4 ;  /* 0x0440008002087fae */ /* 0x000fe8000e101d64 */
[----:B------:R-:W-:Y:S01]  /*270b0*/  LDGSTS.E.BYPASS.LTC128B.128 [R8+0x7400], desc[UR36][R2.64+0x100], !P3 ;  /* 0x0740010002087fae */ /* 0x000fe2000d901d64 */
[----:B--2---:R-:W-:-:S03]  /*270c0*/  IADD3 R4, P0, R14, R0, RZ ;  /* 0x000000000e047210 */ /* 0x004fc60007f1e0ff */
[----:B------:R2:W-:Y:S04]  /*270d0*/  LDGSTS.E.BYPASS.LTC128B.128 [R8+0xa400], desc[UR36][R2.64+0x180], !P1 ;  /* 0x0a40018002087fae */ /* 0x0005e8000c901d64 */
[----:B------:R-:W2:Y:S01]  /*270e0*/  SHFL.IDX PT, R14, R7, 0x4, 0x181f ;  /* 0x00981f00070e7f89 */ /* 0x000ea200000e0000 */
[----:B-1----:R-:W-:-:S03]  /*270f0*/  IMAD.X R5, RZ, RZ, R5, P0 ;  /* 0x000000ffff057224 */ /* 0x002fc600000e0605 */
[----:B------:R-:W1:Y:S04]  /*27100*/  SHFL.IDX PT, R9, R9, 0x5, 0x181f ;  /* 0x00b81f0009097f89 */ /* 0x000e6800000e0000 */
[----:B------:R0:W-:Y:S04]  /*27110*/  LDGSTS.E.BYPASS.LTC128B.128 [R8+0x1c00], desc[UR36][R4.64], !P5 ;  /* 0x01c0000004087fae */ /* 0x0001e8000e901d64 */
[----:B------:R0:W-:Y:S04]  /*27120*/  LDGSTS.E.BYPASS.LTC128B.128 [R8+0x4c00], desc[UR36][R4.64+0x80], !P4 ;  /* 0x04c0008004087fae */ /* 0x0001e8000e101d64 */
[----:B------:R0:W-:Y:S04]  /*27130*/  LDGSTS.E.BYPASS.LTC128B.128 [R8+0x7c00], desc[UR36][R4.64+0x100], !P3 ;  /* 0x07c0010004087fae */ /* 0x0001e8000d901d64 */
[----:B------:R0:W-:Y:S01]  /*27140*/  LDGSTS.E.BYPASS.LTC128B.128 [R8+0xac00], desc[UR36][R4.64+0x180], !P1 ;  /* 0x0ac0018004087fae */ /* 0x0001e2000c901d64 */
[----:B--2---:R-:W-:-:S03]  /*27150*/  IADD3 R2, P0, R14, R0, RZ ;  /* 0x000000000e027210 */ /* 0x004fc60007f1e0ff */
[----:B------:R0:W2:Y:S02]  /*27160*/  SHFL.IDX PT, R14, R7, 0x5, 0x181f ;  /* 0x00b81f00070e7f89 */ /* 0x0000a400000e0000 */
[----:B------:R-:W-:-:S05]  /*27170*/  IMAD.X R3, RZ, RZ, R17, P0 ;  /* 0x000000ffff037224 */ /* 0x000fca00000e0611 */
[----:B------:R0:W-:Y:S04]  /*27180*/  LDGSTS.E.BYPASS.LTC128B.128 [R8+0x2400], desc[UR36][R2.64], !P5 ;  /* 0x0240000002087fae */ /* 0x0001e8000e901d64 */
[----:B------:R0:W-:Y:S04]  /*27190*/  LDGSTS.E.BYPASS.LTC128B.128 [R8+0x5400], desc[UR36][R2.64+0x80], !P4 ;  /* 0x0540008002087fae */ /* 0x0001e8000e101d64 */
[----:B------:R0:W-:Y:S04]  /*271a0*/  LDGSTS.E.BYPASS.LTC128B.128 [R8+0x8400], desc[UR36][R2.64+0x100], !P3 ;  /* 0x0840010002087fae */ /* 0x0001e8000d901d64 */
[----:B-1----:R0:W-:Y:S02]  /*271b0*/  LDGSTS.E.BYPASS.LTC128B.128 [R8+0xb400], desc[UR36][R2.64+0x180], !P1 ;  /* 0x0b40018002087fae */ /* 0x0021e4000c901d64 */
.L_x_3722:
[----:B0-2---:R-:W-:-:S05]  /*271c0*/  IADD3 R2, P0, R14, R0, RZ ;  /* 0x000000000e027210 */ /* 0x005fca0007f1e0ff */
        /* <DEDUP_REMOVED lines=10> */
.L_x_3590:
        /* <DEDUP_REMOVED lines=10> */
.L_x_3591:
[----:B------:R2:W-:Y:S01]  /*27310*/  SYNCS.ARRIVE.TRANS64.A1T0 RZ, [R6+URZ+0x32450], RZ ;  /* 0x032450ff06ff79a7 */ /* 0x0005e2000810003f */
[----:B------:R-:W-:Y:S05]  /*27320*/  @P2 BRA `(.L_x_3592) ;  /* 0xfffffff0009c2947 */ /* 0x000fea000383ffff */
.L_x_3579:
[----:B------:R-:W-:Y:S05]  /*27330*/  BSYNC B0 ;  /* 0x0000000000007941 */ /* 0x000fea0003800000 */
.L_x_3578:
        /* <DEDUP_REMOVED lines=10> */
[----:B------:R-:W5:Y:S01]  /*273e0*/  LDC.64 R2, c[0x0][0xd60] ;  /* 0x00035800ff027b82 */ /* 0x000f620000000a00 */
[----:B------:R-:W0:Y:S02]  /*273f0*/  FLO.U32 R0, UR4 ;  /* 0x0000000400007d00 */ /* 0x000e2400080e0000 */
[----:B0-----:R-:W-:-:S06]  /*27400*/  ISETP.EQ.U32.AND P1, PT, R0, R7, PT ;  /* 0x000000070000720c */ /* 0x001fcc0003f22070 */
[----:B------:R-:W5:Y:S07]  /*27410*/  POPC R7, UR4 ;  /* 0x0000000400077d09 */ /* 0x000f6e0008000000 */
[----:B-----5:R-:W5:Y:S01]  /*27420*/  @P1 ATOMG.E.ADD.STRONG.GPU PT, R3, desc[UR36][R2.64], R7 ;  /* 0x00000007020319a8 */ /* 0x020f6200081ee1e4 */
[----:B------:R-:W0:Y:S02]  /*27430*/  S2R R4, SR_LTMASK ;  /* 0x0000000000047919 */ /* 0x000e240000003900 */
[----:B0-----:R-:W-:-:S04]  /*27440*/  LOP3.LUT R4, R4, UR4, RZ, 0xc0, !PT ;  /* 0x0000000404047c12 */ /* 0x001fc8000f8ec0ff */
[----:B------:R-:W0:Y:S01]  /*27450*/  POPC R9, R4 ;  /* 0x0000000400097309 */ /* 0x000e220000000000 */
[----:B-----5:R-:W0:Y:S02]  /*27460*/  SHFL.IDX PT, R0, R3, R0, 0x1f ;  /* 0x00001f0003007589 */ /* 0x020e2400000e0000 */
[----:B0-----:R-:W-:-:S07]  /*27470*/  IADD3 R16, R0, UR39, R9 ;  /* 0x0000002700107c10 */ /* 0x001fce000fffe009 */
.L_x_3594:
[----:B------:R-:W-:Y:S05]  /*27480*/  BSYNC B0 ;  /* 0x0000000000007941 */ /* 0x000fea0003800000 */
.L_x_3593:
[----:B------:R-:W-:Y:S02]  /*27490*/  SEL R24, R24, RZ, P0 ;  /* 0x000000ff18187207 */ /* 0x000fe40000000000 */
[----:B------:R-:W-:-:S07]  /*274a0*/  LOP3.LUT R26, R26, R5, RZ, 0x3c, !PT ;  /* 0x000000051a1a7212 */ /* 0x000fce00078e3cff */
.L_x_3547:
[----:B------:R-:W-:Y:S05]  /*274b0*/  BSYNC B7 ;  /* 0x0000000000077941 */ /* 0x000fea0003800000 */
.L_x_3545:
[----:B------:R-:W-:-:S13]  /*274c0*/  LOP3.LUT P0, RZ, R23, 0x20000, RZ, 0xc0, !PT ;  /* 0x0002000017ff7812 */ /* 0x000fda000780c0ff */
[----:B------:R-:W-:Y:S05]  /*274d0*/  @!P0 BRA `(.L_x_3595) ;  /* 0x0000000000248947 */ /* 0x000fea0003800000 */
[----:B------:R-:W-:Y:S05]  /*274e0*/  WARPSYNC.ALL ;  /* 0x0000000000007948 */ /* 0x000fea0003800000 */
[----:B------:R-:W5:Y:S08]  /*274f0*/  S2UR UR5, SR_CgaCtaId ;  /* 0x00000000000579c3 */ /* 0x000f700000008800 */
[----:B------:R-:W-:Y:S06]  /*27500*/  BAR.SYNC.DEFER_BLOCKING 0x5, 0x180 ;  /* 0x0146000000007b1d */ /* 0x000fec0000010000 */
[----:B------:R-:W-:-:S02]  /*27510*/  UMOV UR4, 0x400 ;  /* 0x0000040000047882 */ /* 0x000fc40000000000 */
[----:B-----5:R-:W-:-:S06]  /*27520*/  ULEA UR4, UR5, UR4, 0x18 ;  /* 0x0000000405047291 */ /* 0x020fcc000f8ec03f */
[----:B------:R-:W-:-:S05]  /*27530*/  IMAD.U32 R22, RZ, RZ, UR4 ;  /* 0x00000004ff167e24 */ /* 0x000fca000f8e00ff */
[----:B-1----:R1:W0:Y:S01]  /*27540*/  LDS.128 R16, [R22+0x324d0] ;  /* 0x0324d00016107984 */ /* 0x0022220000000c00 */
[----:B------:R-:W-:Y:S06]  /*27550*/  BAR.ARV 0x4, 0x180 ;  /* 0x0106000000007b1d */ /* 0x000fec0000002000 */
[----:B------:R-:W-:Y:S05]  /*27560*/  BRA `(.L_x_3596) ;  /* 0x0000000800cc7947 */ /* 0x000fea0003800000 */
.L_x_3595:
[----:B------:R-:W5:Y:S01]  /*27570*/  S2R R0, SR_TID.X ;  /* 0x0000000000007919 */ /* 0x000f620000002100 */
[----:B------:R-:W-:Y:S01]  /*27580*/  UMOV UR4, 0xffffffff ;  /* 0xffffffff00047882 */ /* 0x000fe20000000000 */
[----:B-----5:R-:W-:-:S04]  /*27590*/  LOP3.LUT R8, R0, 0x1f, RZ, 0xc0, !PT ;  /* 0x0000001f00087812 */ /* 0x020fc800078ec0ff */
[----:B------:R-:W-:Y:S01]  /*275a0*/  ISETP.NE.AND P0, PT, R8, 0x1f, PT ;  /* 0x0000001f0800780c */ /* 0x000fe20003f05270 */
[----:B------:R-:W-:-:S12]  /*275b0*/  BRA.DIV UR4, `(.L_x_3597) ;  /* 0x0000004a04047947 */ /* 0x000fd8000b800000 */
[----:B------:R-:W-:Y:S01]  /*275c0*/  IMAD.IADD R5, R19, 0x1, R8 ;  /* 0x0000000113057824 */ /* 0x000fe200078e0208 */
[----:B------:R-:W-:-:S04]  /*275d0*/  ULDC UR4, c[0x0][0xd3c] ;  /* 0x00034f0000047ab9 */ /* 0x000fc80000000800 */
[----:B------:R-:W-:-:S13]  /*275e0*/  ISETP.GE.OR P1, PT, R5, UR4, !P0 ;  /* 0x0000000405007c0c */ /* 0x000fda000c726670 */
[----:B------:R-:W5:Y:S02]  /*275f0*/  @!P1 LDC.64 R2, c[0x0][0xd80] ;  /* 0x00036000ff029b82 */ /* 0x000f640000000a00 */
[----:B-----5:R-:W-:-:S06]  /*27600*/  @!P1 IMAD.WIDE R2, R5, 0x4, R2 ;  /* 0x0000000405029825 */ /* 0x020fcc00078e0202 */
[----:B------:R-:W5:Y:S01]  /*27610*/  @!P1 LDG.E R2, desc[UR36][R2.64] ;  /* 0x0000002402029981 */ /* 0x000f62000c1e1900 */
[----:B------:R-:W-:Y:S01]  /*27620*/  IMAD.MOV.U32 R5, RZ, RZ, RZ ;  /* 0x000000ffff057224 */ /* 0x000fe200078e00ff */
[C---:B------:R-:W-:Y:S02]  /*27630*/  ISETP.GE.U32.AND P2, PT, R8.reuse, 0x2, PT ;  /* 0x000000020800780c */ /* 0x040fe40003f46070 */
[C---:B------:R-:W-:Y:S01]  /*27640*/  ISETP.GE.U32.AND P3, PT, R8.reuse, 0x4, PT ;  /* 0x000000040800780c */ /* 0x040fe20003f66070 */
[----:B------:R-:W-:Y:S01]  /*27650*/  SHFL.IDX PT, R0, R16, RZ, 0x1f ;  /* 0x00001fff10007589 */ /* 0x000fe200000e0000 */
[C---:B------:R-:W-:Y:S02]  /*27660*/  ISETP.GE.U32.AND P4, PT, R8.reuse, 0x8, PT ;  /* 0x000000080800780c */ /* 0x040fe40003f86070 */
[C---:B------:R-:W-:Y:S01]  /*27670*/  ISETP.GE.U32.AND P5, PT, R8.reuse, 0x10, PT ;  /* 0x000000100800780c */ /* 0x040fe20003fa6070 */
[----:B------:R-:W-:Y:S01]  /*27680*/  SHFL.IDX PT, R4, R16, 0x1, 0x1f ;  /* 0x00201f0010047f89 */ /* 0x000fe200000e0000 */
[----:B-----5:R-:W-:Y:S01]  /*27690*/  @!P1 IMAD.MOV.U32 R5, RZ, RZ, R2 ;  /* 0x000000ffff059224 */ /* 0x020fe200078e0002 */
[----:B------:R-:W-:-:S04]  /*276a0*/  ISETP.NE.AND P1, PT, R8, RZ, PT ;  /* 0x000000ff0800720c */ /* 0x000fc80003f25270 */
[----:B------:R-:W2:Y:S02]  /*276b0*/  SHFL.UP PT, R14, R5, 0x1, RZ ;  /* 0x04200000050e7989 */ /* 0x000ea400000e00ff */
[----:B--234-:R-:W-:-:S05]  /*276c0*/  SEL R6, R14, RZ, P1 ;  /* 0x000000ff0e067207 */ /* 0x01cfca0000800000 */
        /* <DEDUP_REMOVED lines=13> */
[----:B------:R2:W3:Y:S02]  /*277a0*/  SHFL.IDX PT, R14, R6, 0x1f, 0x1f ;  /* 0x03e01f00060e7f89 */ /* 0x0004e400000e0000 */
.L_x_3732:
[----:B------:R-:W-:Y:S02]  /*277b0*/  ULDC UR4, c[0x0][0xd38] ;  /* 0x00034e0000047ab9 */ /* 0x000fe40000000800 */
[----:B------:R-:W-:-:S04]  /*277c0*/  IMAD.U32 R7, RZ, RZ, UR4 ;  /* 0x00000004ff077e24 */ /* 0x000fc8000f8e00ff */
[----:B---3--:R-:W-:-:S04]  /*277d0*/  IMAD R14, R14, R7, RZ ;  /* 0x000000070e0e7224 */ /* 0x008fc800078e02ff */
[----:B------:R-:W-:-:S05]  /*277e0*/  IMAD.IADD R9, R4, 0x1, R14 ;  /* 0x0000000104097824 */ /* 0x000fca00078e020e */
[----:B------:R-:W-:-:S13]  /*277f0*/  ISETP.GT.AND P6, PT, R9, R0, PT ;  /* 0x000000000900720c */ /* 0x000fda0003fc4270 */
[----:B------:R-:W-:Y:S05]  /*27800*/  @P6 BRA `(.L_x_3598) ;  /* 0x00000000009c6947 */ /* 0x000fea0003800000 */
.L_x_3603:
[----:B------:R-:W3:Y:S01]  /*27810*/  LDC R2, c[0x0][0xd3c] ;  /* 0x00034f00ff027b82 */ /* 0x000ee20000000800 */
[----:B------:R-:W-:-:S05]  /*27820*/  VIADD R19, R19, 0x1f ;  /* 0x0000001f13137836 */ /* 0x000fca0000000000 */
[----:B---3--:R-:W-:-:S13]  /*27830*/  ISETP.GE.AND P6, PT, R19, R2, PT ;  /* 0x000000021300720c */ /* 0x008fda0003fc6270 */
[----:B------:R-:W-:Y:S05]  /*27840*/  @P6 BRA `(.L_x_3599) ;  /* 0x0000000400d06947 */ /* 0x000fea0003800000 */
[----:B------:R-:W3:Y:S01]  /*27850*/  S2R R3, SR_TID.X ;  /* 0x0000000000037919 */ /* 0x000ee20000002100 */
[----:B------:R-:W-:Y:S01]  /*27860*/  BSSY B0, `(.L_x_3600) ;  /* 0x0000009000007945 */ /* 0x000fe20003800000 */
[----:B------:R-:W-:Y:S01]  /*27870*/  IMAD.MOV.U32 R5, RZ, RZ, RZ ;  /* 0x000000ffff057224 */ /* 0x000fe200078e00ff */
[----:B---3--:R-:W-:-:S05]  /*27880*/  LOP3.LUT R3, R3, 0x1f, RZ, 0xc0, !PT ;  /* 0x0000001f03037812 */ /* 0x008fca00078ec0ff */
[----:B------:R-:W-:-:S05]  /*27890*/  IMAD.IADD R7, R19, 0x1, R3 ;  /* 0x0000000113077824 */ /* 0x000fca00078e0203 */
[----:B------:R-:W-:-:S13]  /*278a0*/  ISETP.GE.OR P6, PT, R7, R2, !P0 ;  /* 0x000000020700720c */ /* 0x000fda00047c6670 */
[----:B------:R-:W-:Y:S05]  /*278b0*/  @P6 BRA `(.L_x_3601) ;  /* 0x00000000000c6947 */ /* 0x000fea0003800000 */
[----:B------:R-:W3:Y:S02]  /*278c0*/  LDC.64 R2, c[0x0][0xd80] ;  /* 0x00036000ff027b82 */ /* 0x000ee40000000a00 */
[----:B---3--:R-:W-:-:S05]  /*278d0*/  IMAD.WIDE R2, R7, 0x4, R2 ;  /* 0x0000000407027825 */ /* 0x008fca00078e0202 */
[----:B------:R3:W5:Y:S02]  /*278e0*/  LDG.E R5, desc[UR36][R2.64] ;  /* 0x0000002402057981 */ /* 0x000764000c1e1900 */
.L_x_3601:
[----:B------:R-:W-:Y:S05]  /*278f0*/  BSYNC B0 ;  /* 0x0000000000007941 */ /* 0x000fea0003800000 */
.L_x_3600:
[----:B------:R-:W-:-:S03]  /*27900*/  UMOV UR4, 0xffffffff ;  /* 0xffffffff00047882 */ /* 0x000fc60000000000 */
[----:B------:R-:W-:Y:S05]  /*27910*/  BRA.DIV UR4, `(.L_x_3602) ;  /* 0x0000004a04507947 */ /* 0x000fea000b800000 */
[----:B-----5:R-:W4:Y:S02]  /*27920*/  SHFL.UP PT, R14, R5, 0x1, RZ ;  /* 0x04200000050e7989 */ /* 0x020f2400000e00ff */
        /* <DEDUP_REMOVED lines=13> */
[----:B--2---:R-:W-:-:S05]  /*27a00*/  IMAD.IADD R6, R4, 0x1, R7 ;  /* 0x0000000104067824 */ /* 0x004fca00078e0207 */
[----:B------:R2:W3:Y:S02]  /*27a10*/  SHFL.IDX PT, R14, R6, 0x1f, 0x1f ;  /* 0x03e01f00060e7f89 */ /* 0x0004e400000e0000 */
.L_x_3740:
[----:B------:R-:W-:Y:S02]  /*27a20*/  ULDC UR4, c[0x0][0xd38] ;  /* 0x00034e0000047ab9 */ /* 0x000fe40000000800 */
[----:B------:R-:W-:-:S04]  /*27a30*/  IMAD.U32 R7, RZ, RZ, UR4 ;  /* 0x00000004ff077e24 */ /* 0x000fc8000f8e00ff */
[----:B---3--:R-:W-:-:S04]  /*27a40*/  IMAD R14, R14, R7, RZ ;  /* 0x000000070e0e7224 */ /* 0x008fc800078e02ff */
[----:B------:R-:W-:-:S05]  /*27a50*/  IMAD.IADD R9, R14, 0x1, R9 ;  /* 0x000000010e097824 */ /* 0x000fca00078e0209 */
[----:B------:R-:W-:-:S13]  /*27a60*/  ISETP.GT.AND P6, PT, R9, R0, PT ;  /* 0x000000000900720c */ /* 0x000fda0003fc4270 */
[----:B------:R-:W-:Y:S05]  /*27a70*/  @!P6 BRA `(.L_x_3603) ;  /* 0xfffffffc0064e947 */ /* 0x000fea000383ffff */
.L_x_3598:
        /* <DEDUP_REMOVED lines=8> */
.L_x_3744:
[----:B------:R-:W-:Y:S01]  /*27b00*/  ISETP.NE.AND P0, PT, R2, RZ, PT ;  /* 0x000000ff0200720c */ /* 0x000fe20003f05270 */
[----:B------:R-:W-:-:S12]  /*27b10*/  IMAD.MOV.U32 R14, RZ, RZ, RZ ;  /* 0x000000ffff0e7224 */ /* 0x000fd800078e00ff */
[----:B------:R-:W-:Y:S05]  /*27b20*/  @!P0 BRA `(.L_x_3605) ;  /* 0x0000000000108947 */ /* 0x000fea0003800000 */
[----:B------:R-:W-:Y:S01]  /*27b30*/  UMOV UR4, 0xffffffff ;  /* 0xffffffff00047882 */ /* 0x000fe20000000000 */
[----:B------:R-:W-:Y:S02]  /*27b40*/  VIADD R12, R4, 0xffffffff ;  /* 0xffffffff040c7836 */ /* 0x000fe40000000000 */
[----:B------:R-:W-:Y:S05]  /*27b50*/  BRA.DIV UR4, `(.L_x_3606) ;  /* 0x0000004a04c47947 */ /* 0x000fea000b800000 */
[----:B------:R0:W0:Y:S02]  /*27b60*/  SHFL.IDX PT, R14, R6, R12, 0x1f ;  /* 0x00001f0c060e7589 */ /* 0x00002400000e0000 */
.L_x_3605:
[----:B------:R-:W5:Y:S01]  /*27b70*/  LDC.64 R2, c[0x0][0xd90] ;  /* 0x00036400ff027b82 */ /* 0x000f620000000a00 */
[----:B------:R-:W-:-:S04]  /*27b80*/  IMAD.IADD R19, R4, 0x1, R19 ;  /* 0x0000000104137824 */ /* 0x000fc800078e0213 */
[----:B-----5:R-:W-:-:S05]  /*27b90*/  IMAD.WIDE R2, R19, 0x4, R2 ;  /* 0x0000000413027825 */ /* 0x020fca00078e0202 */
[----:B0-2---:R0:W3:Y:S01]  /*27ba0*/  LDG.E R6, desc[UR36][R2.64] ;  /* 0x0000002402067981 */ /* 0x0050e2000c1e1900 */
[----:B------:R-:W-:Y:S02]  /*27bb0*/  IMAD R16, R14, R7, R16 ;  /* 0x000000070e107224 */ /* 0x000fe400078e0210 */
[----:B0-----:R-:W-:Y:S02]  /*27bc0*/  IMAD.MOV.U32 R2, RZ, RZ, RZ ;  /* 0x000000ffff027224 */ /* 0x001fe400078e00ff */
[----:B---34-:R-:W-:-:S05]  /*27bd0*/  IMAD R4, R5, R6, RZ ;  /* 0x0000000605047224 */ /* 0x018fca00078e02ff */
        /* <DEDUP_REMOVED lines=57> */
[----:B-1----:R-:W-:Y:S01]  /*27f70*/  IMAD.IADD R17, R5, 0x1, R2 ;  /* 0x0000000105117824 */ /* 0x002fe200078e0202 */
[----:B------:R-:W-:Y:S06]  /*27f80*/  BRA `(.L_x_3607) ;  /* 0x00000000001c7947 */ /* 0x000fec0003800000 */
.L_x_3599:
[----:B------:R-:W-:Y:S01]  /*27f90*/  UMOV UR4, URZ ;  /* 0x0000003f00047c82 */ /* 0x000fe20008000000 */
[----:B------:R-:W-:Y:S01]  /*27fa0*/  UMOV UR5, URZ ;  /* 0x0000003f00057c82 */ /* 0x000fe20008000000 */
[----:B------:R-:W-:Y:S01]  /*27fb0*/  ULDC UR6, c[0x0][0xd3c] ;  /* 0x00034f0000067ab9 */ /* 0x000fe20000000800 */
[----:B------:R-:W-:Y:S02]  /*27fc0*/  IMAD.MOV.U32 R16, RZ, RZ, R0 ;  /* 0x000000ffff107224 */ /* 0x000fe400078e0000 */
[----:B-1----:R-:W-:Y:S02]  /*27fd0*/  IMAD.U32 R17, RZ, RZ, UR4 ;  /* 0x00000004ff117e24 */ /* 0x002fe4000f8e00ff */
[----:B------:R-:W-:Y:S02]  /*27fe0*/  IMAD.U32 R18, RZ, RZ, UR5 ;  /* 0x00000005ff127e24 */ /* 0x000fe4000f8e00ff */
[----:B------:R-:W-:-:S07]  /*27ff0*/  IMAD.U32 R19, RZ, RZ, UR6 ;  /* 0x00000006ff137e24 */ /* 0x000fce000f8e00ff */
.L_x_3607:
[----:B------:R-:W1:Y:S01]  /*28000*/  S2R R0, SR_TID.X ;  /* 0x0000000000007919 */ /* 0x000e620000002100 */
[----:B------:R-:W-:Y:S05]  /*28010*/  WARPSYNC.ALL ;  /* 0x0000000000007948 */ /* 0x000fea0003800000 */
[----:B------:R-:W-:Y:S01]  /*28020*/  BAR.SYNC.DEFER_BLOCKING 0x4, 0x180 ;  /* 0x0106000000007b1d */ /* 0x000fe20000010000 */
[----:B-1----:R-:W-:-:S04]  /*28030*/  LOP3.LUT R0, R0, 0x1f, RZ, 0xc0, !PT ;  /* 0x0000001f00007812 */ /* 0x002fc800078ec0ff */
[----:B------:R-:W-:-:S13]  /*28040*/  ISETP.NE.AND P0, PT, R0, RZ, PT ;  /* 0x000000ff0000720c */ /* 0x000fda0003f05270 */
[----:B------:R-:W1:Y:S01]  /*28050*/  @!P0 S2R R3, SR_CgaCtaId ;  /* 0x0000000000038919 */ /* 0x000e620000008800 */
[----:B------:R-:W-:-:S04]  /*28060*/  @!P0 MOV R0, 0x400 ;  /* 0x0000040000008802 */ /* 0x000fc80000000f00 */
[----:B-1----:R-:W-:-:S05]  /*28070*/  @!P0 LEA R22, R3, R0, 0x18 ;  /* 0x0000000003168211 */ /* 0x002fca00078ec0ff */
[----:B------:R1:W-:Y:S01]  /*28080*/  @!P0 STS.128 [R22+0x324d0], R16 ;  /* 0x0324d01016008388 */ /* 0x0003e20000000c00 */
[----:B------:R-:W-:Y:S06]  /*28090*/  BAR.ARV 0x5, 0x180 ;  /* 0x0146000000007b1d */ /* 0x000fec0000002000 */
.L_x_3596:
[----:B------:R-:W-:Y:S02]  /*280a0*/  ULDC UR4, c[0x0][0xd3c] ;  /* 0x00034f0000047ab9 */ /* 0x000fe40000000800 */
[----:B0-----:R-:W-:-:S13]  /*280b0*/  ISETP.GE.AND P0, PT, R19, UR4, PT ;  /* 0x0000000413007c0c */ /* 0x001fda000bf06270 */
[----:B------:R-:W-:Y:S05]  /*280c0*/  @!P0 BRA `(.L_x_3608) ;  /* 0xffffffa800b08947 */ /* 0x000fea000383ffff */
[----:B------:R-:W-:Y:S05]  /*280d0*/  BSYNC B8 ;  /* 0x0000000000087941 */ /* 0x000fea0003800000 */
.L_x_3533:
[----:B-1----:R-:W5:Y:S01]  /*280e0*/  LDL.LU R0, [R1+0x468] ;  /* 0x0004680001007983 */ /* 0x002f620000300800 */
[----:B------:R-:W-:Y:S01]  /*280f0*/  BSSY B0, `(.L_x_3609) ;  /* 0x000000b000007945 */ /* 0x000fe20003800000 */
[----:B------:R-:W0:Y:S01]  /*28100*/  S2R R5, SR_CgaCtaId ;  /* 0x0000000000057919 */ /* 0x000e220000008800 */
[----:B-----5:R-:W-:-:S05]  /*28110*/  VIADD R0, R0, 0x1 ;  /* 0x0000000100007836 */ /* 0x020fca0000000000 */
        /* <DEDUP_REMOVED lines=8> */
.L_x_3747:
[----:B------:R-:W-:Y:S05]  /*281a0*/  BSYNC B0 ;  /* 0x0000000000007941 */ /* 0x000fea0003800000 */
.L_x_3609:
[----:B------:R-:W-:-:S03]  /*281b0*/  UMOV UR4, 0xffffffff ;  /* 0xffffffff00047882 */ /* 0x000fc60000000000 */
[----:B------:R-:W-:Y:S05]  /*281c0*/  BRA.DIV UR4, `(.L_x_3611) ;  /* 0x0000004604607947 */ /* 0x000fea000b800000 */
[----:B0-----:R-:W0:Y:S02]  /*281d0*/  S2R R0, SR_TID.X ;  /* 0x0000000000007919 */ /* 0x001e240000002100 */
[----:B0-----:R-:W-:-:S04]  /*281e0*/  SHF.R.U32.HI R0, RZ, 0x5, R0 ;  /* 0x00000005ff007819 */ /* 0x001fc80000011600 */
[----:B------:R-:W-:-:S05]  /*281f0*/  LOP3.LUT R0, R0, 0x3, RZ, 0xc0, !PT ;  /* 0x0000000300007812 */ /* 0x000fca00078ec0ff */
[----:B------:R0:W1:Y:S02]  /*28200*/  SHFL.IDX PT, R14, R0, RZ, 0x1f ;  /* 0x00001fff000e7589 */ /* 0x00006400000e0000 */
.L_x_3750:
[----:B-1----:R-:W-:Y:S01]  /*28210*/  ISETP.NE.AND P0, PT, R14, RZ, PT ;  /* 0x000000ff0e00720c */ /* 0x002fe20003f05270 */
[----:B------:R-:W-:-:S12]  /*28220*/  BSSY B0, `(.L_x_3612) ;  /* 0x0000026000007945 */ /* 0x000fd80003800000 */
[----:B------:R-:W-:Y:S05]  /*28230*/  @P0 BRA `(.L_x_3613) ;  /* 0x0000000000900947 */ /* 0x000fea0003800000 */
[----:B------:R-:W-:-:S03]  /*28240*/  UMOV UR4, 0xffffffff ;  /* 0xffffffff00047882 */ /* 0x000fc60000000000 */
[----:B------:R-:W-:Y:S05]  /*28250*/  BRA.DIV UR4, `(.L_x_3614) ;  /* 0x0000004604707947 */ /* 0x000fea000b800000 */
[----:B------:R-:W-:-:S13]  /*28260*/  ELECT P6, URZ, PT ;  /* 0x00000000003f782f */ /* 0x000fda00038c0000 */
.L_x_3753:
[----:B------:R-:W-:Y:S05]  /*28270*/  @!P6 BRA `(.L_x_3613) ;  /* 0x000000000080e947 */ /* 0x000fea0003800000 */
[----:B0-----:R-:W5:Y:S02]  /*28280*/  LDL R0, [R1+0x470] ;  /* 0x0004700001007983 */ /* 0x001f640000100800 */
[----:B-----5:R-:W-:-:S13]  /*28290*/  R2UR UR4, R0 ;  /* 0x00000000000472ca */ /* 0x020fda00000e0000 */
[----:B------:R-:W-:-:S06]  /*282a0*/  ULOP3.LUT UR4, UR4, 0x2, URZ, 0xfc, !UPT ;  /* 0x0000000204047892 */ /* 0x000fcc000f8efc3f */
[----:B------:R-:W-:-:S05]  /*282b0*/  IMAD.U32 R0, RZ, RZ, UR4 ;  /* 0x00000004ff007e24 */ /* 0x000fca000f8e00ff */
[----:B------:R-:W-:-:S13]  /*282c0*/  ISETP.NE.AND P0, PT, R0, 0x3, PT ;  /* 0x000000030000780c */ /* 0x000fda0003f05270 */
[----:B------:R-:W-:Y:S05]  /*282d0*/  @!P0 BRA `(.L_x_3615) ;  /* 0x0000000000048947 */ /* 0x000fea0003800000 */
[----:B------:R-:W-:Y:S01]  /*282e0*/  BPT.TRAP 0x1 ;  /* 0x000000040000795c */ /* 0x000fe20000300000 */
.L_x_3615:
[----:B------:R-:W-:Y:S01]  /*282f0*/  IMAD R5, R24, 0x8, R7 ;  /* 0x0000000818057824 */ /* 0x000fe200078e0207 */
[----:B------:R-:W-:Y:S01]  /*28300*/  SHF.L.U32 R0, R26, 0x1f, RZ ;  /* 0x0000001f1a007819 */ /* 0x000fe200000006ff */
[----:B------:R-:W-:-:S03]  /*28310*/  VIADD R24, R24, 0x1 ;  /* 0x0000000118187836 */ /* 0x000fc60000000000 */
[----:B------:R-:W0:Y:S02]  /*28320*/  SYNCS.PHASECHK.TRANS64.TRYWAIT P1, [R5+URZ+0x32440], R0 ;  /* 0x03244000050075a7 */ /* 0x000e24000802017f */
[----:B------:R-:W-:-:S04]  /*28330*/  ISETP.NE.AND P2, PT, R24, 0x2, PT ;  /* 0x000000021800780c */ /* 0x000fc80003f45270 */
[----:B------:R-:W-:Y:S01]  /*28340*/  SEL R3, RZ, 0x1, P2 ;  /* 0x00000001ff037807 */ /* 0x000fe20001000000 */
[----:B0-----:R-:W-:Y:S08]  /*28350*/  @!P1 BRA `(.L_x_3616) ;  /* 0x0000004400509947 */ /* 0x001ff00003800000 */
.L_x_3754:
[----:B------:R-:W-:Y:S02]  /*28360*/  SEL R24, R24, RZ, P2 ;  /* 0x000000ff18187207 */ /* 0x000fe40001000000 */
[----:B------:R-:W-:Y:S01]  /*28370*/  LOP3.LUT R2, R26, R3, RZ, 0x3c, !PT ;  /* 0x000000031a027212 */ /* 0x000fe200078e3cff */
[----:B------:R-:W-:Y:S06]  /*28380*/  @!P0 BRA `(.L_x_3617) ;  /* 0x0000000000048947 */ /* 0x000fec0003800000 */
[----:B------:R-:W-:Y:S01]  /*28390*/  BPT.TRAP 0x1 ;  /* 0x000000040000795c */ /* 0x000fe20000300000 */
.L_x_3617:
[----:B------:R-:W-:Y:S01]  /*283a0*/  IMAD R3, R24, 0x8, R7 ;  /* 0x0000000818037824 */ /* 0x000fe200078e0207 */
[----:B------:R-:W-:-:S04]  /*283b0*/  SHF.L.U32 R2, R2, 0x1f, RZ ;  /* 0x0000001f02027819 */ /* 0x000fc800000006ff */
[----:B------:R-:W1:Y:S02]  /*283c0*/  SYNCS.PHASECHK.TRANS64.TRYWAIT P1, [R3+URZ+0x32440], R2 ;  /* 0x03244002030075a7 */ /* 0x000e64000802017f */
[----:B-1----:R-:W-:Y:S05]  /*283d0*/  @!P1 BRA `(.L_x_3618) ;  /* 0x0000004400449947 */ /* 0x002fea0003800000 */
.L_x_3755:
[----:B------:R-:W-:Y:S05]  /*283e0*/  @!P0 BRA `(.L_x_3619) ;  /* 0x0000000000048947 */ /* 0x000fea0003800000 */
[----:B------:R-:W-:Y:S01]  /*283f0*/  BPT.TRAP 0x1 ;  /* 0x000000040000795c */ /* 0x000fe20000300000 */
.L_x_3619:
[----:B------:R-:W5:Y:S02]  /*28400*/  SYNCS.PHASECHK.TRANS64.TRYWAIT P1, [R5+URZ+0x32460], R0 ;  /* 0x03246000050075a7 */ /* 0x000f64000802017f */
[----:B-----5:R-:W-:Y:S05]  /*28410*/  @!P1 BRA `(.L_x_3620) ;  /* 0x0000004400489947 */ /* 0x020fea0003800000 */
.L_x_3756:
[----:B------:R-:W-:Y:S05]  /*28420*/  @!P0 BRA `(.L_x_3621) ;  /* 0x0000000000048947 */ /* 0x000fea0003800000 */
[----:B------:R-:W-:Y:S01]  /*28430*/  BPT.TRAP 0x1 ;  /* 0x000000040000795c */ /* 0x000fe20000300000 */
.L_x_3621:
[----:B------:R0:W0:Y:S02]  /*28440*/  SYNCS.PHASECHK.TRANS64.TRYWAIT P0, [R3+URZ+0x32460], R2 ;  /* 0x03246002030075a7 */ /* 0x000024000800017f */
[----:B0-----:R-:W-:Y:S05]  /*28450*/  @!P0 NANOSLEEP.SYNCS 0x989680 ;  /* 0x009896800000895d */ /* 0x001fea0003900000 */
[----:B------:R-:W0:Y:S02]  /*28460*/  @!P0 SYNCS.PHASECHK.TRANS64 P0, [R3+URZ+0x32460], R2 ;  /* 0x03246002030085a7 */ /* 0x000e24000800007f */
[----:B0-----:R-:W-:Y:S05]  /*28470*/  @!P0 BRA `(.L_x_3621) ;  /* 0xfffffffc00f08947 */ /* 0x001fea000383ffff */
.L_x_3613:
[----:B------:R-:W-:Y:S05]  /*28480*/  BSYNC B0 ;  /* 0x0000000000007941 */ /* 0x000fea0003800000 */
.L_x_3612:
[----:B------:R-:W-:Y:S05]  /*28490*/  EXIT ;  /* 0x000000000000794d */ /* 0x000fea0003800000 */
.L_x_3403:
[----:B0-----:R-:W-:-:S04]  /*284a0*/  IMAD.U32 R9, RZ, RZ, UR42 ;  /* 0x0000002aff097e24 */ /* 0x001fc8000f8e00ff */
[----:B------:R0:W1:Y:S03]  /*284b0*/  SYNCS.PHASECHK.TRANS64.TRYWAIT P0, [R9+URZ+0x32400], R8 ;  /* 0x03240008090075a7 */ /* 0x000066000800017f */
[----:B-1----:R-:W-:Y:S05]  /*284c0*/  @!P0 NANOSLEEP.SYNCS 0x989680 ;  /* 0x009896800000895d */ /* 0x002fea0003900000 */
[----:B------:R-:W1:Y:S02]  /*284d0*/  @!P0 SYNCS.PHASECHK.TRANS64 P0, [R9+URZ+0x32400], R8 ;  /* 0x03240008090085a7 */ /* 0x000e64000800007f */
[----:B-1----:R-:W-:Y:S05]  /*284e0*/  @!P0 BRA `(.L_x_3403) ;  /* 0xfffffffc00ec8947 */ /* 0x002fea000383ffff */
[----:B------:R-:W-:Y:S05]  /*284f0*/  BRA `(.L_x_3622) ;  /* 0xfffffda400587947 */ /* 0x000fea000383ffff */
.L_x_3410:
[----:B-1----:R1:W2:Y:S02]  /*28500*/  SYNCS.PHASECHK.TRANS64.TRYWAIT P0, [R24+URZ], R25 ;  /* 0x00000019180075a7 */ /* 0x0022a4000800017f */
[----:B--2---:R-:W-:Y:S05]  /*28510*/  @!P0 NANOSLEEP.SYNCS 0x989680 ;  /* 0x009896800000895d */ /* 0x004fea0003900000 */
[----:B------:R-:W2:Y:S02]  /*28520*/  @!P0 SYNCS.PHASECHK.TRANS64 P0, [R24+URZ], R25 ;  /* 0x00000019180085a7 */ /* 0x000ea4000800007f */
[----:B--2---:R-:W-:Y:S05]  /*28530*/  @!P0 BRA `(.L_x_3410) ;  /* 0xfffffffc00f08947 */ /* 0x004fea000383ffff */
[----:B------:R-:W-:Y:S05]  /*28540*/  BRA `(.L_x_3409) ;  /* 0xfffffda800807947 */ /* 0x000fea000383ffff */
.L_x_3412:
[----:B0-----:R-:W-:-:S04]  /*28550*/  IMAD.U32 R9, RZ, RZ, UR42 ;  /* 0x0000002aff097e24 */ /* 0x001fc8000f8e00ff */
[----:B------:R0:W1:Y:S03]  /*28560*/  SYNCS.PHASECHK.TRANS64.TRYWAIT P0, [R9+URZ+0x32410], R8 ;  /* 0x03241008090075a7 */ /* 0x000066000800017f */
[----:B-1----:R-:W-:Y:S05]  /*28570*/  @!P0 NANOSLEEP.SYNCS 0x989680 ;  /* 0x009896800000895d */ /* 0x002fea0003900000 */
[----:B------:R-:W1:Y:S02]  /*28580*/  @!P0 SYNCS.PHASECHK.TRANS64 P0, [R9+URZ+0x32410], R8 ;  /* 0x03241008090085a7 */ /* 0x000e64000800007f */
[----:B-1----:R-:W-:Y:S05]  /*28590*/  @!P0 BRA `(.L_x_3412) ;  /* 0xfffffffc00ec8947 */ /* 0x002fea000383ffff */
[----:B------:R-:W-:Y:S05]  /*285a0*/  BRA `(.L_x_3623) ;  /* 0xfffffdac00547947 */ /* 0x000fea000383ffff */
.L_x_3419:
[----:B-1----:R1:W2:Y:S02]  /*285b0*/  SYNCS.PHASECHK.TRANS64.TRYWAIT P0, [R8+URZ], R9 ;  /* 0x00000009080075a7 */ /* 0x0022a4000800017f */
[----:B--2---:R-:W-:Y:S05]  /*285c0*/  @!P0 NANOSLEEP.SYNCS 0x989680 ;  /* 0x009896800000895d */ /* 0x004fea0003900000 */
[----:B------:R-:W2:Y:S02]  /*285d0*/  @!P0 SYNCS.PHASECHK.TRANS64 P0, [R8+URZ], R9 ;  /* 0x00000009080085a7 */ /* 0x000ea4000800007f */
[----:B--2---:R-:W-:Y:S05]  /*285e0*/  @!P0 BRA `(.L_x_3419) ;  /* 0xfffffffc00f08947 */ /* 0x004fea000383ffff */
[----:B------:R-:W-:Y:S05]  /*285f0*/  BRA `(.L_x_3418) ;  /* 0xfffffdac00987947 */ /* 0x000fea000383ffff */
.L_x_3457:
[----:B0-----:R0:W2:Y:S02]  /*28600*/  SYNCS.PHASECHK.TRANS64.TRYWAIT P0, [R6+URZ], R7 ;  /* 0x00000007060075a7 */ /* 0x0010a4000800017f */
[----:B--2---:R-:W-:Y:S05]  /*28610*/  @!P0 NANOSLEEP.SYNCS 0x989680 ;  /* 0x009896800000895d */ /* 0x004fea0003900000 */
[----:B------:R-:W2:Y:S02]  /*28620*/  @!P0 SYNCS.PHASECHK.TRANS64 P0, [R6+URZ], R7 ;  /* 0x00000007060085a7 */ /* 0x000ea4000800007f */
[----:B--2---:R-:W-:Y:S05]  /*28630*/  @!P0 BRA `(.L_x_3457) ;  /* 0xfffffffc00f08947 */ /* 0x004fea000383ffff */
[----:B------:R-:W-:Y:S05]  /*28640*/  BRA `(.L_x_3456) ;  /* 0xfffffe14009c7947 */ /* 0x000fea000383ffff */
.L_x_3464:
[----:B0-----:R0:W1:Y:S02]  /*28650*/  SYNCS.PHASECHK.TRANS64.TRYWAIT P0, [R20+URZ], R21 ;  /* 0x00000015140075a7 */ /* 0x001064000800017f */
[----:B-1----:R-:W-:Y:S05]  /*28660*/  @!P0 NANOSLEEP.SYNCS 0x989680 ;  /* 0x009896800000895d */ /* 0x002fea0003900000 */
[----:B------:R-:W1:Y:S02]  /*28670*/  @!P0 SYNCS.PHASECHK.TRANS64 P0, [R20+URZ], R21 ;  /* 0x00000015140085a7 */ /* 0x000e64000800007f */
[----:B-1----:R-:W-:Y:S05]  /*28680*/  @!P0 BRA `(.L_x_3464) ;  /* 0xfffffffc00f08947 */ /* 0x002fea000383ffff */
[----:B------:R-:W-:Y:S05]  /*28690*/  BRA `(.L_x_3463) ;  /* 0xfffffe1800c07947 */ /* 0x000fea000383ffff */
.L_x_3477:
[----:B--2---:R2:W3:Y:S02]  /*286a0*/  SYNCS.PHASECHK.TRANS64.TRYWAIT P0, [R6+URZ], R7 ;  /* 0x00000007060075a7 */ /* 0x0044e4000800017f */
[----:B---3--:R-:W-:Y:S05]  /*286b0*/  @!P0 NANOSLEEP.SYNCS 0x989680 ;  /* 0x009896800000895d */ /* 0x008fea0003900000 */
[----:B------:R-:W3:Y:S02]  /*286c0*/  @!P0 SYNCS.PHASECHK.TRANS64 P0, [R6+URZ], R7 ;  /* 0x00000007060085a7 */ /* 0x000ee4000800007f */
[----:B---3--:R-:W-:Y:S05]  /*286d0*/  @!P0 BRA `(.L_x_3477) ;  /* 0xfffffffc00f08947 */ /* 0x008fea000383ffff */
[----:B------:R-:W-:Y:S05]  /*286e0*/  BRA `(.L_x_3476) ;  /* 0xfffffeac008c7947 */ /* 0x000fea000383ffff */
.L_x_3484:
[----:B0-----:R0:W1:Y:S02]  /*286f0*/  SYNCS.PHASECHK.TRANS64.TRYWAIT P0, [R14+URZ], R15 ;  /* 0x0000000f0e0075a7 */ /* 0x001064000800017f */
[----:B-1----:R-:W-:Y:S05]  /*28700*/  @!P0 NANOSLEEP.SYNCS 0x989680 ;  /* 0x009896800000895d */ /* 0x002fea0003900000 */
[----:B------:R-:W1:Y:S02]  /*28710*/  @!P0 SYNCS.PHASECHK.TRANS64 P0, [R14+URZ], R15 ;  /* 0x0000000f0e0085a7 */ /* 0x000e64000800007f */
[----:B-1----:R-:W-:Y:S05]  /*28720*/  @!P0 BRA `(.L_x_3484) ;  /* 0xfffffffc00f08947 */ /* 0x002fea000383ffff */
[----:B------:R-:W-:Y:S05]  /*28730*/  BRA `(.L_x_3483) ;  /* 0xfffffeb000b07947 */ /* 0x000fea000383ffff */
.L_x_3553:
        /* <DEDUP_REMOVED lines=11> */
.L_x_3625:
[----:B------:R-:W-:Y:S05]  /*287f0*/  BSYNC B0 ;  /* 0x0000000000007941 */ /* 0x000fea0003800000 */
.L_x_3624:
[----:B------:R-:W-:Y:S05]  /*28800*/  BRA `(.L_x_3626) ;  /* 0xffffffb000a47947 */ /* 0x000fea000383ffff */
.L_x_3556:
[----:B0-----:R0:W2:Y:S02]  /*28810*/  SYNCS.PHASECHK.TRANS64.TRYWAIT P0, [R17+URZ+0x32440], R0 ;  /* 0x03244000110075a7 */ /* 0x0010a4000800017f */
[----:B--2---:R-:W-:Y:S05]  /*28820*/  @!P0 NANOSLEEP.SYNCS 0x989680 ;  /* 0x009896800000895d */ /* 0x004fea0003900000 */
[----:B------:R-:W2:Y:S02]  /*28830*/  @!P0 SYNCS.PHASECHK.TRANS64 P0, [R17+URZ+0x32440], R0 ;  /* 0x03244000110085a7 */ /* 0x000ea4000800007f */
[----:B--2---:R-:W-:Y:S05]  /*28840*/  @!P0 BRA `(.L_x_3556) ;  /* 0xfffffffc00f08947 */ /* 0x004fea000383ffff */
[----:B------:R-:W-:Y:S05]  /*28850*/  BRA `(.L_x_3627) ;  /* 0xffffffb4005c7947 */ /* 0x000fea000383ffff */
.L_x_3557:
        /* <DEDUP_REMOVED lines=8> */
.L_x_3629:
[----:B------:R-:W-:Y:S05]  /*288e0*/  BSYNC B0 ;  /* 0x0000000000007941 */ /* 0x000fea0003800000 */
.L_x_3628:
        /* <DEDUP_REMOVED lines=9> */
.L_x_3630:
[----:B------:R-:W-:Y:S02]  /*28980*/  IMAD.MOV.U32 R13, RZ, RZ, R4 ;  /* 0x000000ffff0d7224 */ /* 0x000fe400078e0004 */
[----:B------:R-:W-:Y:S02]  /*28990*/  IMAD.MOV.U32 R12, RZ, RZ, 0x1 ;  /* 0x00000001ff0c7424 */ /* 0x000fe400078e00ff */
[----:B------:R-:W-:-:S07]  /*289a0*/  IMAD.MOV.U32 R3, RZ, RZ, R14 ;  /* 0x000000ffff037224 */ /* 0x000fce00078e000e */
[----:B------:R-:W-:Y:S05]  /*289b0*/  WARPSYNC.COLLECTIVE R15, `(.L_x_3631) ;  /* 0x000000000f087348 */ /* 0x000fea0003c00000 */
[----:B------:R0:W1:Y:S02]  /*289c0*/  SHFL.IDX P6, R14, R13, R12, R11 ;  /* 0x0000000c0d0e7389 */ /* 0x00006400000c000b */
[----:B01----:R-:W-:Y:S01]  /*289d0*/  ENDCOLLECTIVE ;  /* 0x000000000000791b */ /* 0x003fe20003800000 */
.L_x_3631:
        /* <DEDUP_REMOVED lines=15> */
.L_x_3632:
[----:B------:R-:W-:Y:S02]  /*28ad0*/  @P0 IMAD R6, R5, 0x2, R22 ;  /* 0x0000000205060824 */ /* 0x000fe400078e0216 */
[----:B------:R-:W-:Y:S02]  /*28ae0*/  IMAD.MOV.U32 R13, RZ, RZ, R4 ;  /* 0x000000ffff0d7224 */ /* 0x000fe400078e0004 */
[----:B------:R-:W-:Y:S02]  /*28af0*/  IMAD.MOV.U32 R12, RZ, RZ, 0x2 ;  /* 0x00000002ff0c7424 */ /* 0x000fe400078e00ff */
[----:B------:R-:W-:-:S07]  /*28b00*/  IMAD.MOV.U32 R3, RZ, RZ, R14 ;  /* 0x000000ffff037224 */ /* 0x000fce00078e000e */
[----:B------:R-:W-:Y:S05]  /*28b10*/  WARPSYNC.COLLECTIVE R15, `(.L_x_3633) ;  /* 0x000000000f087348 */ /* 0x000fea0003c00000 */
[----:B------:R0:W1:Y:S02]  /*28b20*/  SHFL.IDX P6, R14, R13, R12, R11 ;  /* 0x0000000c0d0e7389 */ /* 0x00006400000c000b */
[----:B01----:R-:W-:Y:S01]  /*28b30*/  ENDCOLLECTIVE ;  /* 0x000000000000791b */ /* 0x003fe20003800000 */
.L_x_3633:
        /* <DEDUP_REMOVED lines=15> */
.L_x_3634:
[----:B------:R-:W-:Y:S02]  /*28c30*/  @P0 IMAD R6, R5, 0x2, R22 ;  /* 0x0000000205060824 */ /* 0x000fe400078e0216 */
[----:B------:R-:W-:Y:S02]  /*28c40*/  IMAD.MOV.U32 R13, RZ, RZ, R4 ;  /* 0x000000ffff0d7224 */ /* 0x000fe400078e0004 */
[----:B------:R-:W-:Y:S02]  /*28c50*/  IMAD.MOV.U32 R12, RZ, RZ, 0x3 ;  /* 0x00000003ff0c7424 */ /* 0x000fe400078e00ff */
[----:B------:R-:W-:-:S07]  /*28c60*/  IMAD.MOV.U32 R3, RZ, RZ, R14 ;  /* 0x000000ffff037224 */ /* 0x000fce00078e000e */
[----:B------:R-:W-:Y:S05]  /*28c70*/  WARPSYNC.COLLECTIVE R15, `(.L_x_3635) ;  /* 0x000000000f087348 */ /* 0x000fea0003c00000 */
[----:B------:R0:W1:Y:S02]  /*28c80*/  SHFL.IDX P6, R14, R13, R12, R11 ;  /* 0x0000000c0d0e7389 */ /* 0x00006400000c000b */
[----:B01----:R-:W-:Y:S01]  /*28c90*/  ENDCOLLECTIVE ;  /* 0x000000000000791b */ /* 0x003fe20003800000 */
.L_x_3635:
        /* <DEDUP_REMOVED lines=15> */
.L_x_3636:
[----:B------:R-:W-:Y:S02]  /*28d90*/  @P0 IMAD R6, R5, 0x2, R22 ;  /* 0x0000000205060824 */ /* 0x000fe400078e0216 */
[----:B------:R-:W-:Y:S02]  /*28da0*/  IMAD.MOV.U32 R13, RZ, RZ, R4 ;  /* 0x000000ffff0d7224 */ /* 0x000fe400078e0004 */
[----:B------:R-:W-:Y:S02]  /*28db0*/  IMAD.MOV.U32 R12, RZ, RZ, 0x4 ;  /* 0x00000004ff0c7424 */ /* 0x000fe400078e00ff */
[----:B------:R-:W-:-:S07]  /*28dc0*/  IMAD.MOV.U32 R3, RZ, RZ, R14 ;  /* 0x000000ffff037224 */ /* 0x000fce00078e000e */
[----:B------:R-:W-:Y:S05]  /*28dd0*/  WARPSYNC.COLLECTIVE R15, `(.L_x_3637) ;  /* 0x000000000f087348 */ /* 0x000fea0003c00000 */
[----:B------:R0:W1:Y:S02]  /*28de0*/  SHFL.IDX P6, R14, R13, R12, R11 ;  /* 0x0000000c0d0e7389 */ /* 0x00006400000c000b */
[----:B01----:R-:W-:Y:S01]  /*28df0*/  ENDCOLLECTIVE ;  /* 0x000000000000791b */ /* 0x003fe20003800000 */
.L_x_3637:
        /* <DEDUP_REMOVED lines=15> */
.L_x_3638:
[----:B------:R-:W-:Y:S02]  /*28ef0*/  @P0 IMAD R6, R5, 0x2, R22 ;  /* 0x0000000205060824 */ /* 0x000fe400078e0216 */
[----:B------:R-:W-:Y:S02]  /*28f00*/  IMAD.MOV.U32 R13, RZ, RZ, R4 ;  /* 0x000000ffff0d7224 */ /* 0x000fe400078e0004 */
[----:B------:R-:W-:Y:S02]  /*28f10*/  IMAD.MOV.U32 R12, RZ, RZ, 0x5 ;  /* 0x00000005ff0c7424 */ /* 0x000fe400078e00ff */
[----:B------:R-:W-:-:S07]  /*28f20*/  IMAD.MOV.U32 R3, RZ, RZ, R14 ;  /* 0x000000ffff037224 */ /* 0x000fce00078e000e */
[----:B------:R-:W-:Y:S05]  /*28f30*/  WARPSYNC.COLLECTIVE R15, `(.L_x_3639) ;  /* 0x000000000f087348 */ /* 0x000fea0003c00000 */
[----:B------:R0:W1:Y:S02]  /*28f40*/  SHFL.IDX P6, R14, R13, R12, R11 ;  /* 0x0000000c0d0e7389 */ /* 0x00006400000c000b */
[----:B01----:R-:W-:Y:S01]  /*28f50*/  ENDCOLLECTIVE ;  /* 0x000000000000791b */ /* 0x003fe20003800000 */
.L_x_3639:
        /* <DEDUP_REMOVED lines=10> */
.L_x_3640:
[----:B------:R-:W-:Y:S01]  /*29000*/  @!PT LDS RZ, [RZ] ;  /* 0x00000000fffff984 */ /* 0x000fe20000000800 */
[----:B------:R-:W-:Y:S01]  /*29010*/  @!PT LDS RZ, [RZ] ;  /* 0x00000000fffff984 */ /* 0x000fe20000000800 */
[----:B------:R-:W-:Y:S01]  /*29020*/  @!PT LDS RZ, [RZ] ;  /* 0x00000000fffff984 */ /* 0x000fe20000000800 */
[----:B------:R1:W-:Y:S01]  /*29030*/  @P0 LDGSTS.E.BYPASS.LTC128B.128 [R6+0x1e400], desc[UR36][R2.64], !P2 ;  /* 0x1e40000002060fae */ /* 0x0003e2000d101d64 */
[----:B------:R-:W-:Y:S01]  /*29040*/  IMAD.MOV.U32 R0, RZ, RZ, R14 ;  /* 0x000000ffff007224 */ /* 0x000fe200078e000e */
[----:B------:R-:W-:Y:S06]  /*29050*/  BRA `(.L_x_3641) ;  /* 0xffffffb000c87947 */ /* 0x000fec000383ffff */
.L_x_3562:
[----:B------:R0:W5:Y:S01]  /*29060*/  LDL.LU R6, [R1+0x440] ;  /* 0x0004400001067983 */ /* 0x0001620000300800 */
[----:B------:R-:W-:Y:S01]  /*29070*/  IMAD.MOV.U32 R13, RZ, RZ, R4 ;  /* 0x000000ffff0d7224 */ /* 0x000fe200078e0004 */
[----:B------:R-:W-:Y:S01]  /*29080*/  LOP3.LUT R23, R23, 0xffffdfff, RZ, 0xc0, !PT ;  /* 0xffffdfff17177812 */ /* 0x000fe200078ec0ff */
[----:B------:R-:W-:Y:S02]  /*29090*/  IMAD.MOV.U32 R12, RZ, RZ, RZ ;  /* 0x000000ffff0c7224 */ /* 0x000fe400078e00ff */
[----:B------:R-:W-:Y:S02]  /*290a0*/  IMAD.MOV.U32 R11, RZ, RZ, 0x181f ;  /* 0x0000181fff0b7424 */ /* 0x000fe400078e00ff */
[----:B------:R-:W-:Y:S02]  /*290b0*/  IMAD.MOV.U32 R15, RZ, RZ, -0x1 ;  /* 0xffffffffff0f7424 */ /* 0x000fe400078e00ff */
[----:B0-----:R-:W-:-:S07]  /*290c0*/  IMAD.IADD R37, R21, 0x1, R37 ;  /* 0x0000000115257824 */ /* 0x001fce00078e0225 */
[----:B-1---5:R-:W-:Y:S05]  /*290d0*/  WARPSYNC.COLLECTIVE R15, `(.L_x_3642) ;  /* 0x000000000f087348 */ /* 0x022fea0003c00000 */
[----:B------:R0:W2:Y:S02]  /*290e0*/  SHFL.IDX P6, R14, R13, R12, R11 ;  /* 0x0000000c0d0e7389 */ /* 0x0000a400000c000b */
[----:B012--5:R-:W-:Y:S01]  /*290f0*/  ENDCOLLECTIVE ;  /* 0x000000000000791b */ /* 0x027fe20003800000 */
.L_x_3642:
[----:B------:R-:W-:Y:S02]  /*29100*/  IMAD.MOV.U32 R13, RZ, RZ, R0 ;  /* 0x000000ffff0d7224 */ /* 0x000fe400078e0000 */
[----:B------:R-:W-:-:S07]  /*29110*/  IMAD.MOV.U32 R2, RZ, RZ, R14 ;  /* 0x000000ffff027224 */ /* 0x000fce00078e000e */
[----:B------:R-:W-:Y:S05]  /*29120*/  WARPSYNC.COLLECTIVE R15, `(.L_x_3643) ;  /* 0x000000000f087348 */ /* 0x000fea0003c00000 */
[----:B------:R0:W1:Y:S02]  /*29130*/  SHFL.IDX P6, R14, R13, R12, R11 ;  /* 0x0000000c0d0e7389 */ /* 0x00006400000c000b */
[----:B01----:R-:W-:Y:S01]  /*29140*/  ENDCOLLECTIVE ;  /* 0x000000000000791b */ /* 0x003fe20003800000 */
.L_x_3643:
[----:B------:R-:W-:Y:S02]  /*29150*/  IMAD.MOV.U32 R13, RZ, RZ, R4 ;  /* 0x000000ffff0d7224 */ /* 0x000fe400078e0004 */
[----:B------:R-:W-:Y:S02]  /*29160*/  IMAD.MOV.U32 R12, RZ, RZ, 0x1 ;  /* 0x00000001ff0c7424 */ /* 0x000fe400078e00ff */
[----:B------:R-:W-:-:S07]  /*29170*/  IMAD.MOV.U32 R3, RZ, RZ, R14 ;  /* 0x000000ffff037224 */ /* 0x000fce00078e000e */
[----:B------:R-:W-:Y:S05]  /*29180*/  WARPSYNC.COLLECTIVE R15, `(.L_x_3644) ;  /* 0x000000000f087348 */ /* 0x000fea0003c00000 */
[----:B------:R0:W1:Y:S02]  /*29190*/  SHFL.IDX P6, R14, R13, R12, R11 ;  /* 0x0000000c0d0e7389 */ /* 0x00006400000c000b */
[----:B01----:R-:W-:Y:S01]  /*291a0*/  ENDCOLLECTIVE ;  /* 0x000000000000791b */ /* 0x003fe20003800000 */
.L_x_3644:
[----:B------:R-:W-:Y:S02]  /*291b0*/  IMAD.MOV.U32 R13, RZ, RZ, R0 ;  /* 0x000000ffff0d7224 */ /* 0x000fe400078e0000 */
[----:B------:R-:W-:-:S05]  /*291c0*/  IMAD R5, R6, R5, RZ ;  /* 0x0000000506057224 */ /* 0x000fca00078e02ff */
[----:B------:R-:W-:-:S13]  /*291d0*/  ISETP.GE.AND P2, PT, R37, R5, PT ;  /* 0x000000052500720c */ /* 0x000fda0003f46270 */
[----:B------:R-:W-:Y:S02]  /*291e0*/  @!P2 LEA R3, P1, R20, R3, 0x1 ;  /* 0x000000031403a211 */ /* 0x000fe400078208ff */
[----:B------:R-:W-:-:S03]  /*291f0*/  @P2 LOP3.LUT R23, R23, 0x2000, RZ, 0xfc, !PT ;  /* 0x0000200017172812 */ /* 0x000fc600078efcff */
[----:B------:R-:W-:Y:S01]  /*29200*/  @!P2 IMAD.X R8, RZ, RZ, R2, P1 ;  /* 0x000000ffff08a224 */ /* 0x000fe200008e0602 */
[----:B------:R-:W-:Y:S01]  /*29210*/  LOP3.LUT R23, R23, 0xffffefff, RZ, 0xc0, !PT ;  /* 0xffffefff17177812 */ /* 0x000fe200078ec0ff */
[----:B------:R-:W-:Y:S02]  /*29220*/  @!P2 IMAD.MOV.U32 R2, RZ, RZ, R3 ;  /* 0x000000ffff02a224 */ /* 0x000fe400078e0003 */
        /* <DEDUP_REMOVED lines=11> */
.L_x_3645:
[----:B------:R-:W-:Y:S01]  /*292e0*/  @P2 LOP3.LUT R23, R23, 0x1000, RZ, 0xfc, !PT ;  /* 0x0000100017172812 */ /* 0x000fe200078efcff */
[----:B------:R-:W-:-:S03]  /*292f0*/  IMAD.MOV.U32 R13, RZ, RZ, R4 ;  /* 0x000000ffff0d7224 */ /* 0x000fc600078e0004 */
[----:B------:R-:W-:Y:S01]  /*29300*/  LOP3.LUT R23, R23, 0xfffff7ff, RZ, 0xc0, !PT ;  /* 0xfffff7ff17177812 */ /* 0x000fe200078ec0ff */
[----:B------:R-:W-:-:S05]  /*29310*/  IMAD.MOV.U32 R12, RZ, RZ, R14 ;  /* 0x000000ffff0c7224 */ /* 0x000fca00078e000e */
[----:B------:R-:W-:-:S05]  /*29320*/  @!P2 LEA R12, P1, R20, R12, 0x1 ;  /* 0x0000000c140ca211 */ /* 0x000fca00078208ff */
[----:B------:R-:W-:Y:S02]  /*29330*/  @!P2 IMAD.X R7, RZ, RZ, R2, P1 ;  /* 0x000000ffff07a224 */ /* 0x000fe400008e0602 */
[----:B------:R-:W-:Y:S02]  /*29340*/  @!P2 IMAD.MOV.U32 R2, RZ, RZ, R12 ;  /* 0x000000ffff02a224 */ /* 0x000fe400078e000c */
[----:B------:R-:W-:Y:S02]  /*29350*/  IMAD.MOV.U32 R12, RZ, RZ, 0x2 ;  /* 0x00000002ff0c7424 */ /* 0x000fe400078e00ff */
[----:B------:R-:W-:-:S07]  /*29360*/  @!P2 IMAD.MOV.U32 R3, RZ, RZ, R7 ;  /* 0x000000ffff03a224 */ /* 0x000fce00078e0007 */
[----:B------:R-:W-:Y:S05]  /*29370*/  WARPSYNC.COLLECTIVE R15, `(.L_x_3646) ;  /* 0x000000000f087348 */ /* 0x000fea0003c00000 */
[----:B------:R0:W1:Y:S02]  /*29380*/  SHFL.IDX P6, R14, R13, R12, R11 ;  /* 0x0000000c0d0e7389 */ /* 0x00006400000c000b */
[----:B01----:R-:W-:Y:S01]  /*29390*/  ENDCOLLECTIVE ;  /* 0x000000000000791b */ /* 0x003fe20003800000 */
.L_x_3646:
        /* <DEDUP_REMOVED lines=11> */
.L_x_3647:
        /* <DEDUP_REMOVED lines=8> */
.L_x_3648:
        /* <DEDUP_REMOVED lines=15> */
.L_x_3649:
[----:B------:R-:W-:Y:S01]  /*295c0*/  @P2 LOP3.LUT R23, R23, 0x200, RZ, 0xfc, !PT ;  /* 0x0000020017172812 */ /* 0x000fe200078efcff */
[----:B------:R-:W-:-:S03]  /*295d0*/  IMAD.MOV.U32 R12, RZ, RZ, 0x4 ;  /* 0x00000004ff0c7424 */ /* 0x000fc600078e00ff */
[----:B------:R-:W-:Y:S01]  /*295e0*/  LOP3.LUT R23, R23, 0xfffffeff, RZ, 0xc0, !PT ;  /* 0xfffffeff17177812 */ /* 0x000fe200078ec0ff */
[----:B------:R-:W-:-:S05]  /*295f0*/  IMAD.MOV.U32 R9, RZ, RZ, R14 ;  /* 0x000000ffff097224 */ /* 0x000fca00078e000e */
[----:B------:R-:W-:-:S05]  /*29600*/  @!P2 LEA R13, P1, R20, R9, 0x1 ;  /* 0x00000009140da211 */ /* 0x000fca00078208ff */
[----:B------:R-:W-:Y:S02]  /*29610*/  @!P2 IMAD.X R11, RZ, RZ, R2, P1 ;  /* 0x000000ffff0ba224 */ /* 0x000fe400008e0602 */
[----:B------:R-:W-:Y:S02]  /*29620*/  @!P2 IMAD.MOV.U32 R2, RZ, RZ, R13 ;  /* 0x000000ffff02a224 */ /* 0x000fe400078e000d */
[----:B------:R-:W-:Y:S02]  /*29630*/  @!P2 IMAD.MOV.U32 R3, RZ, RZ, R11 ;  /* 0x000000ffff03a224 */ /* 0x000fe400078e000b */
[----:B------:R-:W-:Y:S02]  /*29640*/  IMAD.MOV.U32 R13, RZ, RZ, R4 ;  /* 0x000000ffff0d7224 */ /* 0x000fe400078e0004 */
[----:B------:R-:W-:Y:S01]  /*29650*/  IMAD.MOV.U32 R11, RZ, RZ, 0x181f ;  /* 0x0000181fff0b7424 */ /* 0x000fe200078e00ff */
[----:B------:R-:W-:Y:S01]  /*29660*/  @!PT LDS RZ, [RZ] ;  /* 0x00000000fffff984 */ /* 0x000fe20000000800 */
[----:B------:R-:W-:Y:S01]  /*29670*/  @!PT LDS RZ, [RZ] ;  /* 0x00000000fffff984 */ /* 0x000fe20000000800 */
[----:B------:R-:W-:Y:S01]  /*29680*/  @!PT LDS RZ, [RZ] ;  /* 0x00000000fffff984 */ /* 0x000fe20000000800 */
[----:B------:R0:W-:Y:S06]  /*29690*/  @!P2 LDGSTS.E.BYPASS.LTC128B.128 [R25+0x19c00], desc[UR36][R2.64], !P0 ;  /* 0x19c000000219afae */ /* 0x0001ec000c101d64 */
[----:B0-----:R-:W-:Y:S05]  /*296a0*/  WARPSYNC.COLLECTIVE R15, `(.L_x_3650) ;  /* 0x000000000f087348 */ /* 0x001fea0003c00000 */
[----:B------:R1:W2:Y:S02]  /*296b0*/  SHFL.IDX P6, R14, R13, R12, R11 ;  /* 0x0000000c0d0e7389 */ /* 0x0002a400000c000b */
[----:B012---:R-:W-:Y:S01]  /*296c0*/  ENDCOLLECTIVE ;  /* 0x000000000000791b */ /* 0x007fe20003800000 */
.L_x_3650:
[----:B------:R-:W-:-:S05]  /*296d0*/  VIADD R2, R37, 0x40 ;  /* 0x0000004025027836 */ /* 0x000fca0000000000 */
[----:B------:R-:W-:Y:S01]  /*296e0*/  ISETP.GE.AND P2, PT, R2, R5, PT ;  /* 0x000000050200720c */ /* 0x000fe20003f46270 */
[----:B------:R-:W-:Y:S02]  /*296f0*/  IMAD.MOV.U32 R13, RZ, RZ, R0 ;  /* 0x000000ffff0d7224 */ /* 0x000fe400078e0000 */
[----:B------:R-:W-:-:S10]  /*29700*/  IMAD.MOV.U32 R2, RZ, RZ, R14 ;  /* 0x000000ffff027224 */ /* 0x000fd400078e000e */
[----:B------:R-:W-:Y:S05]  /*29710*/  WARPSYNC.COLLECTIVE R15, `(.L_x_3651) ;  /* 0x000000000f087348 */ /* 0x000fea0003c00000 */
[----:B------:R0:W1:Y:S02]  /*29720*/  SHFL.IDX P6, R14, R13, R12, R11 ;  /* 0x0000000c0d0e7389 */ /* 0x00006400000c000b */
[----:B01----:R-:W-:Y:S01]  /*29730*/  ENDCOLLECTIVE ;  /* 0x000000000000791b */ /* 0x003fe20003800000 */
.L_x_3651:
[----:B------:R-:W-:-:S04]  /*29740*/  @P2 LOP3.LUT R23, R23, 0x100, RZ, 0xfc, !PT ;  /* 0x0000010017172812 */ /* 0x000fc800078efcff */
[----:B------:R-:W-:Y:S01]  /*29750*/  LOP3.LUT R23, R23, 0xffffff7f, RZ, 0xc0, !PT ;  /* 0xffffff7f17177812 */ /* 0x000fe200078ec0ff */
[----:B------:R-:W-:Y:S02]  /*29760*/  IMAD.MOV.U32 R13, RZ, RZ, R4 ;  /* 0x000000ffff0d7224 */ /* 0x000fe400078e0004 */
[----:B------:R-:W-:Y:S02]  /*29770*/  IMAD.MOV.U32 R12, RZ, RZ, 0x5 ;  /* 0x00000005ff0c7424 */ /* 0x000fe400078e00ff */
[----:B------:R-:W-:-:S05]  /*29780*/  IMAD.MOV.U32 R9, RZ, RZ, R14 ;  /* 0x000000ffff097224 */ /* 0x000fca00078e000e */
[----:B------:R-:W-:-:S05]  /*29790*/  @!P2 LEA R15, P1, R20, R9, 0x1 ;  /* 0x00000009140fa211 */ /* 0x000fca00078208ff */
[----:B------:R-:W-:Y:S02]  /*297a0*/  @!P2 IMAD.X R14, RZ, RZ, R2, P1 ;  /* 0x000000ffff0ea224 */ /* 0x000fe400008e0602 */
[----:B------:R-:W-:Y:S02]  /*297b0*/  @!P2 IMAD.MOV.U32 R2, RZ, RZ, R15 ;  /* 0x000000ffff02a224 */ /* 0x000fe400078e000f */
[----:B------:R-:W-:Y:S02]  /*297c0*/  IMAD.MOV.U32 R15, RZ, RZ, -0x1 ;  /* 0xffffffffff0f7424 */ /* 0x000fe400078e00ff */
[----:B------:R-:W-:-:S07]  /*297d0*/  @!P2 IMAD.MOV.U32 R3, RZ, RZ, R14 ;  /* 0x000000ffff03a224 */ /* 0x000fce00078e000e */
[----:B------:R-:W-:Y:S05]  /*297e0*/  WARPSYNC.COLLECTIVE R15, `(.L_x_3652) ;  /* 0x000000000f087348 */ /* 0x000fea0003c00000 */
[----:B------:R0:W1:Y:S02]  /*297f0*/  SHFL.IDX P6, R14, R13, R12, R11 ;  /* 0x0000000c0d0e7389 */ /* 0x00006400000c000b */
[----:B01----:R-:W-:Y:S01]  /*29800*/  ENDCOLLECTIVE ;  /* 0x000000000000791b */ /* 0x003fe20003800000 */
.L_x_3652:
        /* <DEDUP_REMOVED lines=11> */
.L_x_3653:
        /* <DEDUP_REMOVED lines=8> */
.L_x_3654:
        /* <DEDUP_REMOVED lines=13> */
.L_x_3655:
        /* <DEDUP_REMOVED lines=9> */
.L_x_3656:
        /* <DEDUP_REMOVED lines=13> */
.L_x_3657:
[----:B------:R-:W-:Y:S01]  /*29b70*/  IMAD.MOV.U32 R0, RZ, RZ, R14 ;  /* 0x000000ffff007224 */ /* 0x000fe200078e000e */
[----:B------:R-:W-:Y:S06]  /*29b80*/  BRA `(.L_x_3658) ;  /* 0xffffffb400007947 */ /* 0x000fec000383ffff */
.L_x_3566:
        /* <DEDUP_REMOVED lines=8> */
.L_x_3660:
[----:B------:R-:W-:Y:S05]  /*29c10*/  BSYNC B0 ;  /* 0x0000000000007941 */ /* 0x000fea0003800000 */
.L_x_3659:
        /* <DEDUP_REMOVED lines=9> */
.L_x_3661:
[----:B------:R-:W-:Y:S02]  /*29cb0*/  IMAD.MOV.U32 R13, RZ, RZ, R4 ;  /* 0x000000ffff0d7224 */ /* 0x000fe400078e0004 */
[----:B------:R-:W-:Y:S02]  /*29cc0*/  IMAD.MOV.U32 R12, RZ, RZ, 0x1 ;  /* 0x00000001ff0c7424 */ /* 0x000fe400078e00ff */
[----:B------:R-:W-:-:S07]  /*29cd0*/  IMAD.MOV.U32 R3, RZ, RZ, R14 ;  /* 0x000000ffff037224 */ /* 0x000fce00078e000e */
[----:B------:R-:W-:Y:S05]  /*29ce0*/  WARPSYNC.COLLECTIVE R15, `(.L_x_3662) ;  /* 0x000000000f087348 */ /* 0x000fea0003c00000 */
[----:B------:R0:W1:Y:S02]  /*29cf0*/  SHFL.IDX P6, R14, R13, R12, R11 ;  /* 0x0000000c0d0e7389 */ /* 0x00006400000c000b */
[----:B01----:R-:W-:Y:S01]  /*29d00*/  ENDCOLLECTIVE ;  /* 0x000000000000791b */ /* 0x003fe20003800000 */
.L_x_3662:
        /* <DEDUP_REMOVED lines=10> */
.L_x_3663:
        /* <DEDUP_REMOVED lines=21> */
.L_x_3664:
[----:B------:R-:W-:Y:S02]  /*29f00*/  IMAD.MOV.U32 R13, RZ, RZ, R0 ;  /* 0x000000ffff0d7224 */ /* 0x000fe400078e0000 */
[----:B------:R-:W-:-:S07]  /*29f10*/  IMAD.MOV.U32 R5, RZ, RZ, R14 ;  /* 0x000000ffff057224 */ /* 0x000fce00078e000e */
[----:B------:R-:W-:Y:S05]  /*29f20*/  WARPSYNC.COLLECTIVE R15, `(.L_x_3665) ;  /* 0x000000000f087348 */ /* 0x000fea0003c00000 */
[----:B------:R0:W1:Y:S02]  /*29f30*/  SHFL.IDX P6, R14, R13, R12, R11 ;  /* 0x0000000c0d0e7389 */ /* 0x00006400000c000b */
[----:B01----:R-:W-:Y:S01]  /*29f40*/  ENDCOLLECTIVE ;  /* 0x000000000000791b */ /* 0x003fe20003800000 */
.L_x_3665:
[----:B------:R-:W-:Y:S02]  /*29f50*/  IMAD.MOV.U32 R13, RZ, RZ, R4 ;  /* 0x000000ffff0d7224 */ /* 0x000fe400078e0004 */
[----:B------:R-:W-:Y:S02]  /*29f60*/  IMAD.MOV.U32 R12, RZ, RZ, 0x3 ;  /* 0x00000003ff0c7424 */ /* 0x000fe400078e00ff */
[----:B------:R-:W-:-:S07]  /*29f70*/  IMAD.MOV.U32 R2, RZ, RZ, R14 ;  /* 0x000000ffff027224 */ /* 0x000fce00078e000e */
[----:B------:R-:W-:Y:S05]  /*29f80*/  WARPSYNC.COLLECTIVE R15, `(.L_x_3666) ;  /* 0x000000000f087348 */ /* 0x000fea0003c00000 */
[----:B------:R0:W1:Y:S02]  /*29f90*/  SHFL.IDX P6, R14, R13, R12, R11 ;  /* 0x0000000c0d0e7389 */ /* 0x00006400000c000b */
[----:B01----:R-:W-:Y:S01]  /*29fa0*/  ENDCOLLECTIVE ;  /* 0x000000000000791b */ /* 0x003fe20003800000 */
.L_x_3666:
        /* <DEDUP_REMOVED lines=15> */
.L_x_3667:
        /* <DEDUP_REMOVED lines=16> */
.L_x_3668:
[----:B------:R-:W-:Y:S02]  /*2a1a0*/  IMAD.MOV.U32 R13, RZ, RZ, R0 ;  /* 0x000000ffff0d7224 */ /* 0x000fe400078e0000 */
[----:B------:R-:W-:-:S07]  /*2a1b0*/  IMAD.MOV.U32 R5, RZ, RZ, R14 ;  /* 0x000000ffff057224 */ /* 0x000fce00078e000e */
[----:B------:R-:W-:Y:S05]  /*2a1c0*/  WARPSYNC.COLLECTIVE R15, `(.L_x_3669) ;  /* 0x000000000f087348 */ /* 0x000fea0003c00000 */
[----:B------:R0:W1:Y:S02]  /*2a1d0*/  SHFL.IDX P6, R14, R13, R12, R11 ;  /* 0x0000000c0d0e7389 */ /* 0x00006400000c000b */
[----:B01----:R-:W-:Y:S01]  /*2a1e0*/  ENDCOLLECTIVE ;  /* 0x000000000000791b */ /* 0x003fe20003800000 */
.L_x_3669:
[----:B------:R-:W-:Y:S02]  /*2a1f0*/  IMAD.MOV.U32 R13, RZ, RZ, R4 ;  /* 0x000000ffff0d7224 */ /* 0x000fe400078e0004 */
[----:B------:R-:W-:Y:S02]  /*2a200*/  IMAD.MOV.U32 R12, RZ, RZ, 0x5 ;  /* 0x00000005ff0c7424 */ /* 0x000fe400078e00ff */
[----:B------:R-:W-:-:S07]  /*2a210*/  IMAD.MOV.U32 R2, RZ, RZ, R14 ;  /* 0x000000ffff027224 */ /* 0x000fce00078e000e */
[----:B------:R-:W-:Y:S05]  /*2a220*/  WARPSYNC.COLLECTIVE R15, `(.L_x_3670) ;  /* 0x000000000f087348 */ /* 0x000fea0003c00000 */
[----:B------:R0:W1:Y:S02]  /*2a230*/  SHFL.IDX P6, R14, R13, R12, R11 ;  /* 0x0000000c0d0e7389 */ /* 0x00006400000c000b */
[----:B01----:R-:W-:Y:S01]  /*2a240*/  ENDCOLLECTIVE ;  /* 0x000000000000791b */ /* 0x003fe20003800000 */
.L_x_3670:
        /* <DEDUP_REMOVED lines=15> */
.L_x_3671:
        /* <DEDUP_REMOVED lines=16> */
.L_x_3672:
[----:B------:R-:W-:Y:S02]  /*2a440*/  IMAD.MOV.U32 R13, RZ, RZ, R0 ;  /* 0x000000ffff0d7224 */ /* 0x000fe400078e0000 */
[----:B------:R-:W-:-:S07]  /*2a450*/  IMAD.MOV.U32 R5, RZ, RZ, R14 ;  /* 0x000000ffff057224 */ /* 0x000fce00078e000e */
[----:B------:R-:W-:Y:S05]  /*2a460*/  WARPSYNC.COLLECTIVE R15, `(.L_x_3673) ;  /* 0x000000000f087348 */ /* 0x000fea0003c00000 */
[----:B------:R0:W1:Y:S02]  /*2a470*/  SHFL.IDX P6, R14, R13, R12, R11 ;  /* 0x0000000c0d0e7389 */ /* 0x00006400000c000b */
[----:B01----:R-:W-:Y:S01]  /*2a480*/  ENDCOLLECTIVE ;  /* 0x000000000000791b */ /* 0x003fe20003800000 */
.L_x_3673:
[----:B------:R-:W-:Y:S02]  /*2a490*/  IMAD.MOV.U32 R13, RZ, RZ, R4 ;  /* 0x000000ffff0d7224 */ /* 0x000fe400078e0004 */
[----:B------:R-:W-:Y:S02]  /*2a4a0*/  IMAD.MOV.U32 R12, RZ, RZ, 0x7 ;  /* 0x00000007ff0c7424 */ /* 0x000fe400078e00ff */
[----:B------:R-:W-:-:S07]  /*2a4b0*/  IMAD.MOV.U32 R2, RZ, RZ, R14 ;  /* 0x000000ffff027224 */ /* 0x000fce00078e000e */
[----:B------:R-:W-:Y:S05]  /*2a4c0*/  WARPSYNC.COLLECTIVE R15, `(.L_x_3674) ;  /* 0x000000000f087348 */ /* 0x000fea0003c00000 */
[----:B------:R0:W1:Y:S02]  /*2a4d0*/  SHFL.IDX P6, R14, R13, R12, R11 ;  /* 0x0000000c0d0e7389 */ /* 0x00006400000c000b */
[----:B01----:R-:W-:Y:S01]  /*2a4e0*/  ENDCOLLECTIVE ;  /* 0x000000000000791b */ /* 0x003fe20003800000 */
.L_x_3674:
        /* <DEDUP_REMOVED lines=14> */
.L_x_3675:
[----:B------:R-:W-:Y:S05]  /*2a5d0*/  BRA `(.L_x_3676) ;  /* 0xffffffb4002c7947 */ /* 0x000fea000383ffff */
.L_x_3571:
[----:B0-----:R0:W3:Y:S02]  /*2a5e0*/  SYNCS.PHASECHK.TRANS64.TRYWAIT P0, [R22+URZ+0x32420], R3 ;  /* 0x03242003160075a7 */ /* 0x0010e4000800017f */
[----:B---3--:R-:W-:Y:S05]  /*2a5f0*/  @!P0 NANOSLEEP.SYNCS 0x989680 ;  /* 0x009896800000895d */ /* 0x008fea0003900000 */
[----:B------:R-:W3:Y:S02]  /*2a600*/  @!P0 SYNCS.PHASECHK.TRANS64 P0, [R22+URZ+0x32420], R3 ;  /* 0x03242003160085a7 */ /* 0x000ee4000800007f */
[----:B---3--:R-:W-:Y:S05]  /*2a610*/  @!P0 BRA `(.L_x_3571) ;  /* 0xfffffffc00f08947 */ /* 0x008fea000383ffff */
[----:B------:R-:W-:Y:S05]  /*2a620*/  BRA `(.L_x_3677) ;  /* 0xffffffb4009c7947 */ /* 0x000fea000383ffff */
.L_x_3574:
[----:B---3--:R3:W4:Y:S02]  /*2a630*/  SYNCS.PHASECHK.TRANS64.TRYWAIT P0, [R17+URZ+0x32460], R0 ;  /* 0x03246000110075a7 */ /* 0x008724000800017f */
[----:B----4-:R-:W-:Y:S05]  /*2a640*/  @!P0 NANOSLEEP.SYNCS 0x989680 ;  /* 0x009896800000895d */ /* 0x010fea0003900000 */
[----:B------:R-:W4:Y:S02]  /*2a650*/  @!P0 SYNCS.PHASECHK.TRANS64 P0, [R17+URZ+0x32460], R0 ;  /* 0x03246000110085a7 */ /* 0x000f24000800007f */
[----:B----4-:R-:W-:Y:S05]  /*2a660*/  @!P0 BRA `(.L_x_3574) ;  /* 0xfffffffc00f08947 */ /* 0x010fea000383ffff */
[----:B------:R-:W-:Y:S05]  /*2a670*/  BRA `(.L_x_3678) ;  /* 0xffffffb400a87947 */ /* 0x000fea000383ffff */
.L_x_3575:
        /* <DEDUP_REMOVED lines=8> */
.L_x_3680:
[----:B------:R-:W-:Y:S05]  /*2a700*/  BSYNC B0 ;  /* 0x0000000000007941 */ /* 0x000fea0003800000 */
.L_x_3679:
        /* <DEDUP_REMOVED lines=13> */
.L_x_3681:
        /* <DEDUP_REMOVED lines=9> */
.L_x_3682:
        /* <DEDUP_REMOVED lines=17> */
.L_x_3683:
[----:B------:R-:W-:Y:S02]  /*2a980*/  IMAD.MOV.U32 R13, RZ, RZ, R6 ;  /* 0x000000ffff0d7224 */ /* 0x000fe400078e0006 */
[----:B------:R-:W-:Y:S01]  /*2a990*/  IMAD.MOV.U32 R12, RZ, RZ, 0x2 ;  /* 0x00000002ff0c7424 */ /* 0x000fe200078e00ff */
[----:B------:R-:W-:-:S13]  /*2a9a0*/  IADD3 R2, P3, R14, R0, RZ ;  /* 0x000000000e027210 */ /* 0x000fda0007f7e0ff */
[----:B------:R-:W-:Y:S05]  /*2a9b0*/  WARPSYNC.COLLECTIVE R15, `(.L_x_3684) ;  /* 0x000000000f087348 */ /* 0x000fea0003c00000 */
[----:B------:R0:W1:Y:S02]  /*2a9c0*/  SHFL.IDX P6, R14, R13, R12, R11 ;  /* 0x0000000c0d0e7389 */ /* 0x00006400000c000b */
[----:B01----:R-:W-:Y:S01]  /*2a9d0*/  ENDCOLLECTIVE ;  /* 0x000000000000791b */ /* 0x003fe20003800000 */
.L_x_3684:
        /* <DEDUP_REMOVED lines=17> */
.L_x_3685:
[----:B------:R-:W-:Y:S02]  /*2aaf0*/  IMAD.MOV.U32 R13, RZ, RZ, R6 ;  /* 0x000000ffff0d7224 */ /* 0x000fe400078e0006 */
[----:B------:R-:W-:Y:S01]  /*2ab00*/  IMAD.MOV.U32 R12, RZ, RZ, 0x3 ;  /* 0x00000003ff0c7424 */ /* 0x000fe200078e00ff */
[----:B------:R-:W-:-:S13]  /*2ab10*/  IADD3 R2, P3, R14, R0, RZ ;  /* 0x000000000e027210 */ /* 0x000fda0007f7e0ff */
[----:B------:R-:W-:Y:S05]  /*2ab20*/  WARPSYNC.COLLECTIVE R15, `(.L_x_3686) ;  /* 0x000000000f087348 */ /* 0x000fea0003c00000 */
[----:B------:R0:W1:Y:S02]  /*2ab30*/  SHFL.IDX P6, R14, R13, R12, R11 ;  /* 0x0000000c0d0e7389 */ /* 0x00006400000c000b */
[----:B01----:R-:W-:Y:S01]  /*2ab40*/  ENDCOLLECTIVE ;  /* 0x000000000000791b */ /* 0x003fe20003800000 */
.L_x_3686:
        /* <DEDUP_REMOVED lines=17> */
.L_x_3687:
[----:B------:R-:W-:Y:S02]  /*2ac60*/  IMAD.MOV.U32 R13, RZ, RZ, R6 ;  /* 0x000000ffff0d7224 */ /* 0x000fe400078e0006 */
[----:B------:R-:W-:Y:S01]  /*2ac70*/  IMAD.MOV.U32 R12, RZ, RZ, 0x4 ;  /* 0x00000004ff0c7424 */ /* 0x000fe200078e00ff */
[----:B------:R-:W-:-:S13]  /*2ac80*/  IADD3 R2, P3, R14, R0, RZ ;  /* 0x000000000e027210 */ /* 0x000fda0007f7e0ff */
[----:B------:R-:W-:Y:S05]  /*2ac90*/  WARPSYNC.COLLECTIVE R15, `(.L_x_3688) ;  /* 0x000000000f087348 */ /* 0x000fea0003c00000 */
[----:B------:R0:W1:Y:S02]  /*2aca0*/  SHFL.IDX P6, R14, R13, R12, R11 ;  /* 0x0000000c0d0e7389 */ /* 0x00006400000c000b */
[----:B01----:R-:W-:Y:S01]  /*2acb0*/  ENDCOLLECTIVE ;  /* 0x000000000000791b */ /* 0x003fe20003800000 */
.L_x_3688:
        /* <DEDUP_REMOVED lines=17> */
.L_x_3689:
[----:B------:R-:W-:Y:S02]  /*2add0*/  IMAD.MOV.U32 R13, RZ, RZ, R6 ;  /* 0x000000ffff0d7224 */ /* 0x000fe400078e0006 */
[----:B------:R-:W-:Y:S01]  /*2ade0*/  IMAD.MOV.U32 R12, RZ, RZ, 0x5 ;  /* 0x00000005ff0c7424 */ /* 0x000fe200078e00ff */
[----:B------:R-:W-:-:S13]  /*2adf0*/  IADD3 R2, P3, R14, R0, RZ ;  /* 0x000000000e027210 */ /* 0x000fda0007f7e0ff */
[----:B------:R-:W-:Y:S05]  /*2ae00*/  WARPSYNC.COLLECTIVE R15, `(.L_x_3690) ;  /* 0x000000000f087348 */ /* 0x000fea0003c00000 */
[----:B------:R0:W1:Y:S02]  /*2ae10*/  SHFL.IDX P6, R14, R13, R12, R11 ;  /* 0x0000000c0d0e7389 */ /* 0x00006400000c000b */
[----:B01----:R-:W-:Y:S01]  /*2ae20*/  ENDCOLLECTIVE ;  /* 0x000000000000791b */ /* 0x003fe20003800000 */
.L_x_3690:
        /* <DEDUP_REMOVED lines=12> */
.L_x_3691:
        /* <DEDUP_REMOVED lines=9> */
.L_x_3582:
[----:B0-----:R0:W1:Y:S02]  /*2af80*/  SYNCS.PHASECHK.TRANS64.TRYWAIT P0, [R6+URZ+0x32440], R21 ;  /* 0x03244015060075a7 */ /* 0x001064000800017f */
[----:B-1----:R-:W-:Y:S05]  /*2af90*/  @!P0 NANOSLEEP.SYNCS 0x989680 ;  /* 0x009896800000895d */ /* 0x002fea0003900000 */
[----:B------:R-:W1:Y:S02]  /*2afa0*/  @!P0 SYNCS.PHASECHK.TRANS64 P0, [R6+URZ+0x32440], R21 ;  /* 0x03244015060085a7 */ /* 0x000e64000800007f */
[----:B-1----:R-:W-:Y:S05]  /*2afb0*/  @!P0 BRA `(.L_x_3582) ;  /* 0xfffffffc00f08947 */ /* 0x002fea000383ffff */
[----:B------:R-:W-:Y:S05]  /*2afc0*/  BRA `(.L_x_3693) ;  /* 0xffffffb800347947 */ /* 0x000fea000383ffff */
.L_x_3583:
        /* <DEDUP_REMOVED lines=8> */
.L_x_3695:
[----:B------:R-:W-:Y:S05]  /*2b050*/  BSYNC B1 ;  /* 0x0000000000017941 */ /* 0x000fea0003800000 */
.L_x_3694:
        /* <DEDUP_REMOVED lines=9> */
.L_x_3696:
[----:B------:R-:W-:Y:S02]  /*2b0f0*/  IMAD.MOV.U32 R13, RZ, RZ, R9 ;  /* 0x000000ffff0d7224 */ /* 0x000fe400078e0009 */
[----:B------:R-:W-:Y:S02]  /*2b100*/  IMAD.MOV.U32 R12, RZ, RZ, 0x1 ;  /* 0x00000001ff0c7424 */ /* 0x000fe400078e00ff */
[----:B------:R-:W-:-:S07]  /*2b110*/  IMAD.MOV.U32 R2, RZ, RZ, R14 ;  /* 0x000000ffff027224 */ /* 0x000fce00078e000e */
[----:B------:R-:W-:Y:S05]  /*2b120*/  WARPSYNC.COLLECTIVE R15, `(.L_x_3697) ;  /* 0x000000000f087348 */ /* 0x000fea0003c00000 */
[----:B------:R0:W1:Y:S02]  /*2b130*/  SHFL.IDX P6, R14, R13, R12, R11 ;  /* 0x0000000c0d0e7389 */ /* 0x00006400000c000b */
[----:B01----:R-:W-:Y:S01]  /*2b140*/  ENDCOLLECTIVE ;  /* 0x000000000000791b */ /* 0x003fe20003800000 */
.L_x_3697:
        /* <DEDUP_REMOVED lines=11> */
.L_x_3698:
[----:B------:R-:W-:Y:S02]  /*2b200*/  IMAD.MOV.U32 R13, RZ, RZ, R9 ;  /* 0x000000ffff0d7224 */ /* 0x000fe400078e0009 */
[----:B------:R-:W-:Y:S02]  /*2b210*/  IMAD.MOV.U32 R12, RZ, RZ, 0x2 ;  /* 0x00000002ff0c7424 */ /* 0x000fe400078e00ff */
[----:B------:R-:W-:-:S07]  /*2b220*/  IMAD.MOV.U32 R2, RZ, RZ, R14 ;  /* 0x000000ffff027224 */ /* 0x000fce00078e000e */
[----:B------:R-:W-:Y:S05]  /*2b230*/  WARPSYNC.COLLECTIVE R15, `(.L_x_3699) ;  /* 0x000000000f087348 */ /* 0x000fea0003c00000 */
[----:B------:R0:W1:Y:S02]  /*2b240*/  SHFL.IDX P6, R14, R13, R12, R11 ;  /* 0x0000000c0d0e7389 */ /* 0x00006400000c000b */
[----:B01----:R-:W-:Y:S01]  /*2b250*/  ENDCOLLECTIVE ;  /* 0x000000000000791b */ /* 0x003fe20003800000 */
.L_x_3699:
        /* <DEDUP_REMOVED lines=11> */
.L_x_3700:
[----:B------:R-:W-:Y:S02]  /*2b310*/  IMAD.MOV.U32 R13, RZ, RZ, R9 ;  /* 0x000000ffff0d7224 */ /* 0x000fe400078e0009 */
[----:B------:R-:W-:Y:S02]  /*2b320*/  IMAD.MOV.U32 R12, RZ, RZ, 0x3 ;  /* 0x00000003ff0c7424 */ /* 0x000fe400078e00ff */
[----:B------:R-:W-:-:S07]  /*2b330*/  IMAD.MOV.U32 R2, RZ, RZ, R14 ;  /* 0x000000ffff027224 */ /* 0x000fce00078e000e */
[----:B------:R-:W-:Y:S05]  /*2b340*/  WARPSYNC.COLLECTIVE R15, `(.L_x_3701) ;  /* 0x000000000f087348 */ /* 0x000fea0003c00000 */
[----:B------:R0:W1:Y:S02]  /*2b350*/  SHFL.IDX P6, R14, R13, R12, R11 ;  /* 0x0000000c0d0e7389 */ /* 0x00006400000c000b */
[----:B01----:R-:W-:Y:S01]  /*2b360*/  ENDCOLLECTIVE ;  /* 0x000000000000791b */ /* 0x003fe20003800000 */
.L_x_3701:
        /* <DEDUP_REMOVED lines=11> */
.L_x_3702:
[----:B------:R-:W-:Y:S02]  /*2b420*/  IMAD.MOV.U32 R13, RZ, RZ, R9 ;  /* 0x000000ffff0d7224 */ /* 0x000fe400078e0009 */
[----:B------:R-:W-:Y:S02]  /*2b430*/  IMAD.MOV.U32 R12, RZ, RZ, 0x4 ;  /* 0x00000004ff0c7424 */ /* 0x000fe400078e00ff */
[----:B------:R-:W-:-:S07]  /*2b440*/  IMAD.MOV.U32 R2, RZ, RZ, R14 ;  /* 0x000000ffff027224 */ /* 0x000fce00078e000e */
[----:B------:R-:W-:Y:S05]  /*2b450*/  WARPSYNC.COLLECTIVE R15, `(.L_x_3703) ;  /* 0x000000000f087348 */ /* 0x000fea0003c00000 */
[----:B------:R0:W1:Y:S02]  /*2b460*/  SHFL.IDX P6, R14, R13, R12, R11 ;  /* 0x0000000c0d0e7389 */ /* 0x00006400000c000b */
[----:B01----:R-:W-:Y:S01]  /*2b470*/  ENDCOLLECTIVE ;  /* 0x000000000000791b */ /* 0x003fe20003800000 */
.L_x_3703:
        /* <DEDUP_REMOVED lines=11> */
.L_x_3704:
[----:B------:R-:W-:Y:S02]  /*2b530*/  IMAD.MOV.U32 R13, RZ, RZ, R9 ;  /* 0x000000ffff0d7224 */ /* 0x000fe400078e0009 */
[----:B------:R-:W-:Y:S02]  /*2b540*/  IMAD.MOV.U32 R12, RZ, RZ, 0x5 ;  /* 0x00000005ff0c7424 */ /* 0x000fe400078e00ff */
[----:B------:R-:W-:-:S07]  /*2b550*/  IMAD.MOV.U32 R2, RZ, RZ, R14 ;  /* 0x000000ffff027224 */ /* 0x000fce00078e000e */
[----:B------:R-:W-:Y:S05]  /*2b560*/  WARPSYNC.COLLECTIVE R15, `(.L_x_3705) ;  /* 0x000000000f087348 */ /* 0x000fea0003c00000 */
[----:B------:R0:W1:Y:S02]  /*2b570*/  SHFL.IDX P6, R14, R13, R12, R11 ;  /* 0x0000000c0d0e7389 */ /* 0x00006400000c000b */
[----:B01----:R-:W-:Y:S01]  /*2b580*/  ENDCOLLECTIVE ;  /* 0x000000000000791b */ /* 0x003fe20003800000 */
.L_x_3705:
        /* <DEDUP_REMOVED lines=11> */
.L_x_3706:
[----:B------:R-:W-:Y:S01]  /*2b640*/  IMAD.MOV.U32 R2, RZ, RZ, R14 ;  /* 0x000000ffff027224 */ /* 0x000fe200078e000e */
[----:B------:R-:W-:Y:S06]  /*2b650*/  BRA `(.L_x_3707) ;  /* 0xffffffb400647947 */ /* 0x000fec000383ffff */
.L_x_3588:
[----:B----4-:R4:W0:Y:S02]  /*2b660*/  SYNCS.PHASECHK.TRANS64.TRYWAIT P0, [R6+URZ+0x32460], R21 ;  /* 0x03246015060075a7 */ /* 0x010824000800017f */
[----:B0-----:R-:W-:Y:S05]  /*2b670*/  @!P0 NANOSLEEP.SYNCS 0x989680 ;  /* 0x009896800000895d */ /* 0x001fea0003900000 */
[----:B------:R-:W0:Y:S02]  /*2b680*/  @!P0 SYNCS.PHASECHK.TRANS64 P0, [R6+URZ+0x32460], R21 ;  /* 0x03246015060085a7 */ /* 0x000e24000800007f */
[----:B0-----:R-:W-:Y:S05]  /*2b690*/  @!P0 BRA `(.L_x_3588) ;  /* 0xfffffffc00f08947 */ /* 0x001fea000383ffff */
[----:B------:R-:W-:Y:S05]  /*2b6a0*/  BRA `(.L_x_3708) ;  /* 0xffffffb400b07947 */ /* 0x000fea000383ffff */
.L_x_3589:
[----:B------:R-:W-:Y:S01]  /*2b6b0*/  BSSY B1, `(.L_x_3709) ;  /* 0x0000008000017945 */ /* 0x000fe20003800000 */
[----:B------:R-:W-:Y:S02]  /*2b6c0*/  IMAD.MOV.U32 R13, RZ, RZ, R9 ;  /* 0x000000ffff0d7224 */ /* 0x000fe400078e0009 */
[----:B------:R-:W-:Y:S02]  /*2b6d0*/  IMAD.MOV.U32 R12, RZ, RZ, RZ ;  /* 0x000000ffff0c7224 */ /* 0x000fe400078e00ff */
[----:B------:R-:W-:Y:S02]  /*2b6e0*/  IMAD.MOV.U32 R11, RZ, RZ, 0x181f ;  /* 0x0000181fff0b7424 */ /* 0x000fe400078e00ff */
[----:B------:R-:W-:-:S07]  /*2b6f0*/  IMAD.MOV.U32 R15, RZ, RZ, -0x1 ;  /* 0xffffffffff0f7424 */ /* 0x000fce00078e00ff */
[----:B0--34-:R-:W-:Y:S05]  /*2b700*/  WARPSYNC.COLLECTIVE R15, `(.L_x_3710) ;  /* 0x000000000f087348 */ /* 0x019fea0003c00000 */
[----:B------:R1:W2:Y:S02]  /*2b710*/  SHFL.IDX P6, R14, R13, R12, R11 ;  /* 0x0000000c0d0e7389 */ /* 0x0002a400000c000b */
[----:B01234-:R-:W-:Y:S01]  /*2b720*/  ENDCOLLECTIVE ;  /* 0x000000000000791b */ /* 0x01ffe20003800000 */
.L_x_3710:
[----:B------:R-:W-:Y:S05]  /*2b730*/  BSYNC B1 ;  /* 0x0000000000017941 */ /* 0x000fea0003800000 */
.L_x_3709:
        /* <DEDUP_REMOVED lines=9> */
.L_x_3711:
[----:B------:R-:W-:Y:S02]  /*2b7d0*/  IMAD.MOV.U32 R13, RZ, RZ, R9 ;  /* 0x000000ffff0d7224 */ /* 0x000fe400078e0009 */
[----:B------:R-:W-:Y:S01]  /*2b7e0*/  IMAD.MOV.U32 R12, RZ, RZ, 0x1 ;  /* 0x00000001ff0c7424 */ /* 0x000fe200078e00ff */
[----:B------:R-:W-:-:S13]  /*2b7f0*/  IADD3 R2, P0, R14, R0, RZ ;  /* 0x000000000e027210 */ /* 0x000fda0007f1e0ff */
[----:B------:R-:W-:Y:S05]  /*2b800*/  WARPSYNC.COLLECTIVE R15, `(.L_x_3712) ;  /* 0x000000000f087348 */ /* 0x000fea0003c00000 */
[----:B------:R0:W1:Y:S02]  /*2b810*/  SHFL.IDX P6, R14, R13, R12, R11 ;  /* 0x0000000c0d0e7389 */ /* 0x00006400000c000b */
[----:B01----:R-:W-:Y:S01]  /*2b820*/  ENDCOLLECTIVE ;  /* 0x000000000000791b */ /* 0x003fe20003800000 */
.L_x_3712:
        /* <DEDUP_REMOVED lines=13> */
.L_x_3713:
[----:B------:R-:W-:Y:S02]  /*2b900*/  IMAD.MOV.U32 R13, RZ, RZ, R9 ;  /* 0x000000ffff0d7224 */ /* 0x000fe400078e0009 */
[----:B------:R-:W-:Y:S01]  /*2b910*/  IMAD.MOV.U32 R12, RZ, RZ, 0x2 ;  /* 0x00000002ff0c7424 */ /* 0x000fe200078e00ff */
[----:B------:R-:W-:-:S13]  /*2b920*/  IADD3 R2, P0, R14, R0, RZ ;  /* 0x000000000e027210 */ /* 0x000fda0007f1e0ff */
[----:B------:R-:W-:Y:S05]  /*2b930*/  WARPSYNC.COLLECTIVE R15, `(.L_x_3714) ;  /* 0x000000000f087348 */ /* 0x000fea0003c00000 */
[----:B------:R0:W1:Y:S02]  /*2b940*/  SHFL.IDX P6, R14, R13, R12, R11 ;  /* 0x0000000c0d0e7389 */ /* 0x00006400000c000b */
[----:B01----:R-:W-:Y:S01]  /*2b950*/  ENDCOLLECTIVE ;  /* 0x000000000000791b */ /* 0x003fe20003800000 */
.L_x_3714:
        /* <DEDUP_REMOVED lines=13> */
.L_x_3715:
[----:B------:R-:W-:Y:S02]  /*2ba30*/  IMAD.MOV.U32 R13, RZ, RZ, R9 ;  /* 0x000000ffff0d7224 */ /* 0x000fe400078e0009 */
[----:B------:R-:W-:Y:S01]  /*2ba40*/  IMAD.MOV.U32 R12, RZ, RZ, 0x3 ;  /* 0x00000003ff0c7424 */ /* 0x000fe200078e00ff */
[----:B------:R-:W-:-:S13]  /*2ba50*/  IADD3 R2, P0, R14, R0, RZ ;  /* 0x000000000e027210 */ /* 0x000fda0007f1e0ff */
[----:B------:R-:W-:Y:S05]  /*2ba60*/  WARPSYNC.COLLECTIVE R15, `(.L_x_3716) ;  /* 0x000000000f087348 */ /* 0x000fea0003c00000 */
[----:B------:R0:W1:Y:S02]  /*2ba70*/  SHFL.IDX P6, R14, R13, R12, R11 ;  /* 0x0000000c0d0e7389 */ /* 0x00006400000c000b */
[----:B01----:R-:W-:Y:S01]  /*2ba80*/  ENDCOLLECTIVE ;  /* 0x000000000000791b */ /* 0x003fe20003800000 */
.L_x_3716:
        /* <DEDUP_REMOVED lines=13> */
.L_x_3717:
[----:B------:R-:W-:Y:S02]  /*2bb60*/  IMAD.MOV.U32 R13, RZ, RZ, R9 ;  /* 0x000000ffff0d7224 */ /* 0x000fe400078e0009 */
[----:B------:R-:W-:Y:S01]  /*2bb70*/  IMAD.MOV.U32 R12, RZ, RZ, 0x4 ;  /* 0x00000004ff0c7424 */ /* 0x000fe200078e00ff */
[----:B------:R-:W-:-:S13]  /*2bb80*/  IADD3 R2, P0, R14, R0, RZ ;  /* 0x000000000e027210 */ /* 0x000fda0007f1e0ff */
[----:B------:R-:W-:Y:S05]  /*2bb90*/  WARPSYNC.COLLECTIVE R15, `(.L_x_3718) ;  /* 0x000000000f087348 */ /* 0x000fea0003c00000 */
[----:B------:R0:W1:Y:S02]  /*2bba0*/  SHFL.IDX P6, R14, R13, R12, R11 ;  /* 0x0000000c0d0e7389 */ /* 0x00006400000c000b */
[----:B01----:R-:W-:Y:S01]  /*2bbb0*/  ENDCOLLECTIVE ;  /* 0x000000000000791b */ /* 0x003fe20003800000 */
.L_x_3718:
        /* <DEDUP_REMOVED lines=13> */
.L_x_3719:
[----:B------:R-:W-:Y:S02]  /*2bc90*/  IMAD.MOV.U32 R13, RZ, RZ, R9 ;  /* 0x000000ffff0d7224 */ /* 0x000fe400078e0009 */
[----:B------:R-:W-:Y:S01]  /*2bca0*/  IMAD.MOV.U32 R12, RZ, RZ, 0x5 ;  /* 0x00000005ff0c7424 */ /* 0x000fe200078e00ff */
[----:B------:R-:W-:-:S13]  /*2bcb0*/  IADD3 R2, P0, R14, R0, RZ ;  /* 0x000000000e027210 */ /* 0x000fda0007f1e0ff */
[----:B------:R-:W-:Y:S05]  /*2bcc0*/  WARPSYNC.COLLECTIVE R15, `(.L_x_3720) ;  /* 0x000000000f087348 */ /* 0x000fea0003c00000 */
[----:B------:R0:W1:Y:S02]  /*2bcd0*/  SHFL.IDX P6, R14, R13, R12, R11 ;  /* 0x0000000c0d0e7389 */ /* 0x00006400000c000b */
[----:B01----:R-:W-:Y:S01]  /*2bce0*/  ENDCOLLECTIVE ;  /* 0x000000000000791b */ /* 0x003fe20003800000 */
.L_x_3720:
        /* <DEDUP_REMOVED lines=13> */
.L_x_3721:
[----:B------:R-:W-:Y:S05]  /*2bdc0*/  BRA `(.L_x_3722) ;  /* 0xffffffb000fc7947 */ /* 0x000fea000383ffff */
.L_x_3597:
[----:B------:R-:W-:Y:S01]  /*2bdd0*/  BSSY B0, `(.L_x_3723) ;  /* 0x0000008000007945 */ /* 0x000fe20003800000 */
[----:B------:R-:W-:Y:S02]  /*2bde0*/  IMAD.MOV.U32 R13, RZ, RZ, R16 ;  /* 0x000000ffff0d7224 */ /* 0x000fe400078e0010 */
[----:B------:R-:W-:Y:S02]  /*2bdf0*/  IMAD.MOV.U32 R12, RZ, RZ, RZ ;  /* 0x000000ffff0c7224 */ /* 0x000fe400078e00ff */
[----:B------:R-:W-:Y:S02]  /*2be00*/  IMAD.MOV.U32 R11, RZ, RZ, 0x1f ;  /* 0x0000001fff0b7424 */ /* 0x000fe400078e00ff */
[----:B------:R-:W-:-:S07]  /*2be10*/  IMAD.MOV.U32 R15, RZ, RZ, -0x1 ;  /* 0xffffffffff0f7424 */ /* 0x000fce00078e00ff */
[----:B01234-:R-:W-:Y:S05]  /*2be20*/  WARPSYNC.COLLECTIVE R15, `(.L_x_3724) ;  /* 0x000000000f087348 */ /* 0x01ffea0003c00000 */
[----:B------:R0:W0:Y:S02]  /*2be30*/  SHFL.IDX P6, R14, R13, R12, R11 ;  /* 0x0000000c0d0e7389 */ /* 0x00002400000c000b */
[----:B01234-:R-:W-:Y:S01]  /*2be40*/  ENDCOLLECTIVE ;  /* 0x000000000000791b */ /* 0x01ffe20003800000 */
.L_x_3724:
[----:B------:R-:W-:Y:S05]  /*2be50*/  BSYNC B0 ;  /* 0x0000000000007941 */ /* 0x000fea0003800000 */
.L_x_3723:
        /* <DEDUP_REMOVED lines=9> */
.L_x_3725:
        /* <DEDUP_REMOVED lines=18> */
.L_x_3726:
[----:B------:R-:W-:Y:S01]  /*2c010*/  IMAD.MOV.U32 R12, RZ, RZ, 0x2 ;  /* 0x00000002ff0c7424 */ /* 0x000fe200078e00ff */
[----:B------:R-:W-:-:S05]  /*2c020*/  SEL R6, R14, RZ, P1 ;  /* 0x000000ff0e067207 */ /* 0x000fca0000800000 */
[----:B------:R-:W-:-:S04]  /*2c030*/  IMAD.IADD R6, R5, 0x1, R6 ;  /* 0x0000000105067824 */ /* 0x000fc800078e0206 */
[----:B------:R-:W-:-:S07]  /*2c040*/  IMAD.MOV.U32 R13, RZ, RZ, R6 ;  /* 0x000000ffff0d7224 */ /* 0x000fce00078e0006 */
[----:B------:R-:W-:Y:S05]  /*2c050*/  WARPSYNC.COLLECTIVE R15, `(.L_x_3727) ;  /* 0x000000000f087348 */ /* 0x000fea0003c00000 */
[----:B------:R0:W1:Y:S02]  /*2c060*/  SHFL.UP P6, R14, R13, R12, R11 ;  /* 0x0400000c0d0e7389 */ /* 0x00006400000c000b */
[----:B01----:R-:W-:Y:S01]  /*2c070*/  ENDCOLLECTIVE ;  /* 0x000000000000791b */ /* 0x003fe20003800000 */
.L_x_3727:
[----:B------:R-:W-:Y:S01]  /*2c080*/  IMAD.MOV.U32 R12, RZ, RZ, 0x4 ;  /* 0x00000004ff0c7424 */ /* 0x000fe200078e00ff */
[----:B------:R-:W-:-:S05]  /*2c090*/  SEL R7, R14, RZ, P2 ;  /* 0x000000ff0e077207 */ /* 0x000fca0001000000 */
[----:B------:R-:W-:-:S04]  /*2c0a0*/  IMAD.IADD R7, R6, 0x1, R7 ;  /* 0x0000000106077824 */ /* 0x000fc800078e0207 */
[----:B------:R-:W-:-:S07]  /*2c0b0*/  IMAD.MOV.U32 R13, RZ, RZ, R7 ;  /* 0x000000ffff0d7224 */ /* 0x000fce00078e0007 */
[----:B------:R-:W-:Y:S05]  /*2c0c0*/  WARPSYNC.COLLECTIVE R15, `(.L_x_3728) ;  /* 0x000000000f087348 */ /* 0x000fea0003c00000 */
[----:B------:R0:W1:Y:S02]  /*2c0d0*/  SHFL.UP P6, R14, R13, R12, R11 ;  /* 0x0400000c0d0e7389 */ /* 0x00006400000c000b */
[----:B01----:R-:W-:Y:S01]  /*2c0e0*/  ENDCOLLECTIVE ;  /* 0x000000000000791b */ /* 0x003fe20003800000 */
.L_x_3728:
[----:B------:R-:W-:Y:S01]  /*2c0f0*/  IMAD.MOV.U32 R12, RZ, RZ, 0x8 ;  /* 0x00000008ff0c7424 */ /* 0x000fe200078e00ff */
[----:B------:R-:W-:-:S05]  /*2c100*/  SEL R2, R14, RZ, P3 ;  /* 0x000000ff0e027207 */ /* 0x000fca0001800000 */
[----:B------:R-:W-:-:S04]  /*2c110*/  IMAD.IADD R2, R7, 0x1, R2 ;  /* 0x0000000107027824 */ /* 0x000fc800078e0202 */
[----:B------:R-:W-:-:S07]  /*2c120*/  IMAD.MOV.U32 R13, RZ, RZ, R2 ;  /* 0x000000ffff0d7224 */ /* 0x000fce00078e0002 */
[----:B------:R-:W-:Y:S05]  /*2c130*/  WARPSYNC.COLLECTIVE R15, `(.L_x_3729) ;  /* 0x000000000f087348 */ /* 0x000fea0003c00000 */
[----:B------:R0:W1:Y:S02]  /*2c140*/  SHFL.UP P6, R14, R13, R12, R11 ;  /* 0x0400000c0d0e7389 */ /* 0x00006400000c000b */
[----:B01----:R-:W-:Y:S01]  /*2c150*/  ENDCOLLECTIVE ;  /* 0x000000000000791b */ /* 0x003fe20003800000 */
.L_x_3729:
[----:B------:R-:W-:Y:S01]  /*2c160*/  IMAD.MOV.U32 R12, RZ, RZ, 0x10 ;  /* 0x00000010ff0c7424 */ /* 0x000fe200078e00ff */
[----:B------:R-:W-:-:S05]  /*2c170*/  SEL R3, R14, RZ, P4 ;  /* 0x000000ff0e037207 */ /* 0x000fca0002000000 */
[----:B------:R-:W-:-:S04]  /*2c180*/  IMAD.IADD R3, R2, 0x1, R3 ;  /* 0x0000000102037824 */ /* 0x000fc800078e0203 */
[----:B------:R-:W-:-:S07]  /*2c190*/  IMAD.MOV.U32 R13, RZ, RZ, R3 ;  /* 0x000000ffff0d7224 */ /* 0x000fce00078e0003 */
[----:B------:R-:W-:Y:S05]  /*2c1a0*/  WARPSYNC.COLLECTIVE R15, `(.L_x_3730) ;  /* 0x000000000f087348 */ /* 0x000fea0003c00000 */
[----:B------:R0:W1:Y:S02]  /*2c1b0*/  SHFL.UP P6, R14, R13, R12, R11 ;  /* 0x0400000c0d0e7389 */ /* 0x00006400000c000b */
[----:B01----:R-:W-:Y:S01]  /*2c1c0*/  ENDCOLLECTIVE ;  /* 0x000000000000791b */ /* 0x003fe20003800000 */
.L_x_3730:
        /* <DEDUP_REMOVED lines=8> */
.L_x_3731:
[----:B------:R-:W-:Y:S05]  /*2c250*/  BRA `(.L_x_3732) ;  /* 0xffffffb400547947 */ /* 0x000fea000383ffff */
.L_x_3602:
[----:B------:R-:W-:Y:S01]  /*2c260*/  BSSY B0, `(.L_x_3733) ;  /* 0x0000008000007945 */ /* 0x000fe20003800000 */
[----:B-----5:R-:W-:Y:S02]  /*2c270*/  IMAD.MOV.U32 R13, RZ, RZ, R5 ;  /* 0x000000ffff0d7224 */ /* 0x020fe400078e0005 */
[----:B------:R-:W-:Y:S02]  /*2c280*/  IMAD.MOV.U32 R12, RZ, RZ, 0x1 ;  /* 0x00000001ff0c7424 */ /* 0x000fe400078e00ff */
[----:B------:R-:W-:Y:S02]  /*2c290*/  IMAD.MOV.U32 R11, RZ, RZ, RZ ;  /* 0x000000ffff0b7224 */ /* 0x000fe400078e00ff */
[----:B------:R-:W-:-:S07]  /*2c2a0*/  IMAD.MOV.U32 R15, RZ, RZ, -0x1 ;  /* 0xffffffffff0f7424 */ /* 0x000fce00078e00ff */
[----:B0123--:R-:W-:Y:S05]  /*2c2b0*/  WARPSYNC.COLLECTIVE R15, `(.L_x_3734) ;  /* 0x000000000f087348 */ /* 0x00ffea0003c00000 */
[----:B------:R4:W0:Y:S02]  /*2c2c0*/  SHFL.UP P6, R14, R13, R12, R11 ;  /* 0x0400000c0d0e7389 */ /* 0x00082400000c000b */
[----:B01234-:R-:W-:Y:S01]  /*2c2d0*/  ENDCOLLECTIVE ;  /* 0x000000000000791b */ /* 0x01ffe20003800000 */
.L_x_3734:
[----:B------:R-:W-:Y:S05]  /*2c2e0*/  BSYNC B0 ;  /* 0x0000000000007941 */ /* 0x000fea0003800000 */
.L_x_3733:
        /* <DEDUP_REMOVED lines=8> */
.L_x_3735:
[----:B------:R-:W-:Y:S01]  /*2c370*/  IMAD.MOV.U32 R12, RZ, RZ, 0x4 ;  /* 0x00000004ff0c7424 */ /* 0x000fe200078e00ff */
[----:B------:R-:W-:-:S05]  /*2c380*/  SEL R2, R14, RZ, P2 ;  /* 0x000000ff0e027207 */ /* 0x000fca0001000000 */
[----:B------:R-:W-:-:S04]  /*2c390*/  IMAD.IADD R2, R13, 0x1, R2 ;  /* 0x000000010d027824 */ /* 0x000fc800078e0202 */
[----:B------:R-:W-:-:S07]  /*2c3a0*/  IMAD.MOV.U32 R13, RZ, RZ, R2 ;  /* 0x000000ffff0d7224 */ /* 0x000fce00078e0002 */
[----:B------:R-:W-:Y:S05]  /*2c3b0*/  WARPSYNC.COLLECTIVE R15, `(.L_x_3736) ;  /* 0x000000000f087348 */ /* 0x000fea0003c00000 */
[----:B------:R0:W1:Y:S02]  /*2c3c0*/  SHFL.UP P6, R14, R13, R12, R11 ;  /* 0x0400000c0d0e7389 */ /* 0x00006400000c000b */
[----:B01----:R-:W-:Y:S01]  /*2c3d0*/  ENDCOLLECTIVE ;  /* 0x000000000000791b */ /* 0x003fe20003800000 */
.L_x_3736:
[----:B------:R-:W-:Y:S01]  /*2c3e0*/  IMAD.MOV.U32 R12, RZ, RZ, 0x8 ;  /* 0x00000008ff0c7424 */ /* 0x000fe200078e00ff */
[----:B------:R-:W-:-:S05]  /*2c3f0*/  SEL R3, R14, RZ, P3 ;  /* 0x000000ff0e037207 */ /* 0x000fca0001800000 */
[----:B------:R-:W-:-:S04]  /*2c400*/  IMAD.IADD R3, R2, 0x1, R3 ;  /* 0x0000000102037824 */ /* 0x000fc800078e0203 */
[----:B------:R-:W-:-:S07]  /*2c410*/  IMAD.MOV.U32 R13, RZ, RZ, R3 ;  /* 0x000000ffff0d7224 */ /* 0x000fce00078e0003 */
[----:B------:R-:W-:Y:S05]  /*2c420*/  WARPSYNC.COLLECTIVE R15, `(.L_x_3737) ;  /* 0x000000000f087348 */ /* 0x000fea0003c00000 */
[----:B------:R0:W1:Y:S02]  /*2c430*/  SHFL.UP P6, R14, R13, R12, R11 ;  /* 0x0400000c0d0e7389 */ /* 0x00006400000c000b */
[----:B01----:R-:W-:Y:S01]  /*2c440*/  ENDCOLLECTIVE ;  /* 0x000000000000791b */ /* 0x003fe20003800000 */
.L_x_3737:
[----:B------:R-:W-:Y:S01]  /*2c450*/  IMAD.MOV.U32 R12, RZ, RZ, 0x10 ;  /* 0x00000010ff0c7424 */ /* 0x000fe200078e00ff */
[----:B------:R-:W-:-:S05]  /*2c460*/  SEL R4, R14, RZ, P4 ;  /* 0x000000ff0e047207 */ /* 0x000fca0002000000 */
[----:B------:R-:W-:-:S04]  /*2c470*/  IMAD.IADD R4, R3, 0x1, R4 ;  /* 0x0000000103047824 */ /* 0x000fc800078e0204 */
[----:B------:R-:W-:-:S07]  /*2c480*/  IMAD.MOV.U32 R13, RZ, RZ, R4 ;  /* 0x000000ffff0d7224 */ /* 0x000fce00078e0004 */
[----:B------:R-:W-:Y:S05]  /*2c490*/  WARPSYNC.COLLECTIVE R15, `(.L_x_3738) ;  /* 0x000000000f087348 */ /* 0x000fea0003c00000 */
[----:B------:R0:W1:Y:S02]  /*2c4a0*/  SHFL.UP P6, R14, R13, R12, R11 ;  /* 0x0400000c0d0e7389 */ /* 0x00006400000c000b */
[----:B01----:R-:W-:Y:S01]  /*2c4b0*/  ENDCOLLECTIVE ;  /* 0x000000000000791b */ /* 0x003fe20003800000 */
.L_x_3738:
        /* <DEDUP_REMOVED lines=8> */
.L_x_3739:
[----:B------:R-:W-:Y:S05]  /*2c540*/  BRA `(.L_x_3740) ;  /* 0xffffffb400347947 */ /* 0x000fea000383ffff */
.L_x_3604:
[----:B------:R-:W-:Y:S01]  /*2c550*/  BSSY B0, `(.L_x_3741) ;  /* 0x0000006000007945 */ /* 0x000fe20003800000 */
[----:B------:R-:W-:Y:S01]  /*2c560*/  PLOP3.LUT P6, PT, P6, PT, PT, 0x8, 0x0 ;  /* 0x000000000000781c */ /* 0x000fe200037ce170 */
[----:B------:R-:W-:-:S12]  /*2c570*/  IMAD.MOV.U32 R15, RZ, RZ, -0x1 ;  /* 0xffffffffff0f7424 */ /* 0x000fd800078e00ff */
[----:B012---:R-:W-:Y:S05]  /*2c580*/  WARPSYNC.COLLECTIVE R15, `(.L_x_3742) ;  /* 0x000000000f087348 */ /* 0x007fea0003c00000 */
[----:B------:R-:W-:Y:S01]  /*2c590*/  VOTE.ANY R14, PT, P6 ;  /* 0x00000000000e7806 */ /* 0x000fe200030e0100 */
[----:B012---:R-:W-:Y:S06]  /*2c5a0*/  ENDCOLLECTIVE ;  /* 0x000000000000791b */ /* 0x007fec0003800000 */
.L_x_3742:
[----:B------:R-:W-:Y:S05]  /*2c5b0*/  BSYNC B0 ;  /* 0x0000000000007941 */ /* 0x000fea0003800000 */
.L_x_3741:
        /* <DEDUP_REMOVED lines=9> */
.L_x_3743:
[----:B------:R-:W-:Y:S01]  /*2c650*/  IMAD.MOV.U32 R5, RZ, RZ, R14 ;  /* 0x000000ffff057224 */ /* 0x000fe200078e000e */
[----:B------:R-:W-:Y:S06]  /*2c660*/  BRA `(.L_x_3744) ;  /* 0xffffffb400247947 */ /* 0x000fec000383ffff */
.L_x_3606:
[----:B------:R-:W-:Y:S01]  /*2c670*/  BSSY B0, `(.L_x_3745) ;  /* 0x0000007000007945 */ /* 0x000fe20003800000 */
[----:B------:R-:W-:Y:S02]  /*2c680*/  IMAD.MOV.U32 R13, RZ, RZ, R6 ;  /* 0x000000ffff0d7224 */ /* 0x000fe400078e0006 */
[----:B------:R-:W-:Y:S02]  /*2c690*/  IMAD.MOV.U32 R11, RZ, RZ, 0x1f ;  /* 0x0000001fff0b7424 */ /* 0x000fe400078e00ff */
[----:B------:R-:W-:-:S07]  /*2c6a0*/  IMAD.MOV.U32 R15, RZ, RZ, -0x1 ;  /* 0xffffffffff0f7424 */ /* 0x000fce00078e00ff */
[----:B01234-:R-:W-:Y:S05]  /*2c6b0*/  WARPSYNC.COLLECTIVE R15, `(.L_x_3746) ;  /* 0x000000000f087348 */ /* 0x01ffea0003c00000 */
[----:B------:R0:W0:Y:S02]  /*2c6c0*/  SHFL.IDX P6, R14, R13, R12, R11 ;  /* 0x0000000c0d0e7389 */ /* 0x00002400000c000b */
[----:B01234-:R-:W-:Y:S01]  /*2c6d0*/  ENDCOLLECTIVE ;  /* 0x000000000000791b */ /* 0x01ffe20003800000 */
.L_x_3746:
[----:B------:R-:W-:Y:S05]  /*2c6e0*/  BSYNC B0 ;  /* 0x0000000000007941 */ /* 0x000fea0003800000 */
.L_x_3745:
[----:B------:R-:W-:Y:S05]  /*2c6f0*/  BRA `(.L_x_3605) ;  /* 0xffffffb4001c7947 */ /* 0x000fea000383ffff */
.L_x_3610:
[----:B0-----:R0:W1:Y:S02]  /*2c700*/  SYNCS.PHASECHK.TRANS64.TRYWAIT P0, [R7+URZ+0x32420], R0 ;  /* 0x03242000070075a7 */ /* 0x001064000800017f */
[----:B-1----:R-:W-:Y:S05]  /*2c710*/  @!P0 NANOSLEEP.SYNCS 0x989680 ;  /* 0x009896800000895d */ /* 0x002fea0003900000 */
[----:B------:R-:W1:Y:S02]  /*2c720*/  @!P0 SYNCS.PHASECHK.TRANS64 P0, [R7+URZ+0x32420], R0 ;  /* 0x03242000070085a7 */ /* 0x000e64000800007f */
[----:B-1----:R-:W-:Y:S05]  /*2c730*/  @!P0 BRA `(.L_x_3610) ;  /* 0xfffffffc00f08947 */ /* 0x002fea000383ffff */
[----:B------:R-:W-:Y:S05]  /*2c740*/  BRA `(.L_x_3747) ;  /* 0xffffffb800947947 */ /* 0x000fea000383ffff */
.L_x_3611:
        /* <DEDUP_REMOVED lines=11> */
.L_x_3749:
[----:B------:R-:W-:Y:S05]  /*2c800*/  BSYNC B0 ;  /* 0x0000000000007941 */ /* 0x000fea0003800000 */
.L_x_3748:
[----:B------:R-:W-:Y:S05]  /*2c810*/  BRA `(.L_x_3750) ;  /* 0xffffffb8007c7947 */ /* 0x000fea000383ffff */
.L_x_3614:
[----:B------:R-:W-:Y:S01]  /*2c820*/  BSSY B1, `(.L_x_3751) ;  /* 0x0000006000017945 */ /* 0x000fe20003800000 */
[----:B------:R-:W-:-:S07]  /*2c830*/  IMAD.MOV.U32 R15, RZ, RZ, -0x1 ;  /* 0xffffffffff0f7424 */ /* 0x000fce00078e00ff */
[----:B0-234-:R-:W-:Y:S05]  /*2c840*/  WARPSYNC.COLLECTIVE R15, `(.L_x_3752) ;  /* 0x000000000f0c7348 */ /* 0x01dfea0003c00000 */
[----:B------:R-:W-:Y:S02]  /*2c850*/  ELECT P6, UR62, PT ;  /* 0x00000000003e782f */ /* 0x000fe400038c0000 */
[----:B------:R-:W-:Y:S01]  /*2c860*/  MOV R14, UR62 ;  /* 0x0000003e000e7c02 */ /* 0x000fe20008000f00 */
[----:B0-234-:R-:W-:Y:S10]  /*2c870*/  ENDCOLLECTIVE ;  /* 0x000000000000791b */ /* 0x01dff40003800000 */
.L_x_3752:
[----:B------:R-:W-:Y:S05]  /*2c880*/  BSYNC B1 ;  /* 0x0000000000017941 */ /* 0x000fea0003800000 */
.L_x_3751:
[----:B------:R-:W-:Y:S05]  /*2c890*/  BRA `(.L_x_3753) ;  /* 0xffffffb800747947 */ /* 0x000fea000383ffff */
.L_x_3616:
[----:B0-----:R0:W1:Y:S02]  /*2c8a0*/  SYNCS.PHASECHK.TRANS64.TRYWAIT P1, [R5+URZ+0x32440], R0 ;  /* 0x03244000050075a7 */ /* 0x001064000802017f */
[----:B-1----:R-:W-:Y:S05]  /*2c8b0*/  @!P1 NANOSLEEP.SYNCS 0x989680 ;  /* 0x009896800000995d */ /* 0x002fea0003900000 */
[----:B------:R-:W1:Y:S02]  /*2c8c0*/  @!P1 SYNCS.PHASECHK.TRANS64 P1, [R5+URZ+0x32440], R0 ;  /* 0x03244000050095a7 */ /* 0x000e64000802007f */
[----:B-1----:R-:W-:Y:S05]  /*2c8d0*/  @!P1 BRA `(.L_x_3616) ;  /* 0xfffffffc00f09947 */ /* 0x002fea000383ffff */
[----:B------:R-:W-:Y:S05]  /*2c8e0*/  BRA `(.L_x_3754) ;  /* 0xffffffb8009c7947 */ /* 0x000fea000383ffff */
.L_x_3618:
[----:B-1----:R1:W0:Y:S02]  /*2c8f0*/  SYNCS.PHASECHK.TRANS64.TRYWAIT P1, [R3+URZ+0x32440], R2 ;  /* 0x03244002030075a7 */ /* 0x002224000802017f */
[----:B0-----:R-:W-:Y:S05]  /*2c900*/  @!P1 NANOSLEEP.SYNCS 0x989680 ;  /* 0x009896800000995d */ /* 0x001fea0003900000 */
[----:B------:R-:W0:Y:S02]  /*2c910*/  @!P1 SYNCS.PHASECHK.TRANS64 P1, [R3+URZ+0x32440], R2 ;  /* 0x03244002030095a7 */ /* 0x000e24000802007f */
[----:B0-----:R-:W-:Y:S05]  /*2c920*/  @!P1 BRA `(.L_x_3618) ;  /* 0xfffffffc00f09947 */ /* 0x001fea000383ffff */
[----:B------:R-:W-:Y:S05]  /*2c930*/  BRA `(.L_x_3755) ;  /* 0xffffffb800a87947 */ /* 0x000fea000383ffff */
.L_x_3620:
[----:B------:R0:W0:Y:S02]  /*2c940*/  SYNCS.PHASECHK.TRANS64.TRYWAIT P1, [R5+URZ+0x32460], R0 ;  /* 0x03246000050075a7 */ /* 0x000024000802017f */
[----:B0-----:R-:W-:Y:S05]  /*2c950*/  @!P1 NANOSLEEP.SYNCS 0x989680 ;  /* 0x009896800000995d */ /* 0x001fea0003900000 */
[----:B------:R-:W0:Y:S02]  /*2c960*/  @!P1 SYNCS.PHASECHK.TRANS64 P1, [R5+URZ+0x32460], R0 ;  /* 0x03246000050095a7 */ /* 0x000e24000802007f */
[----:B0-----:R-:W-:Y:S05]  /*2c970*/  @!P1 BRA `(.L_x_3620) ;  /* 0xfffffffc00f09947 */ /* 0x001fea000383ffff */
[----:B------:R-:W-:Y:S05]  /*2c980*/  BRA `(.L_x_3756) ;  /* 0xffffffb800a47947 */ /* 0x000fea000383ffff */
        .type           $_ZN7cutlass13device_kernelIN5flash11enable_sm90INS1_16FlashAttnFwdSm90INS1_25CollectiveMainloopFwdSm90ILi2EN4cute5tupleIJNS5_1CILi1EEES8_S8_EEENS6_IJNS7_ILi128EEENS7_ILi96EEENS7_ILi64EEEEEELi256ENS_6half_tEfNS_4arch4Sm90ELb0ELb1ELb0ELb1ELb1ELb0ELb1ELb1ELb0ELb1ELb0ELb0EEENS1_21CollectiveEpilogueFwdINS6_IJSA_NS7_ILi256EEESB_EEES9_SE_SG_Li256ELb1ELb1ELb0ELb0EEENS1_36VarlenDynamicPersistentTileSchedulerILi128ELi96ELi256ELi128ELb0ELb1ELb1ELb1ELb0ELb1EEEEEEEEEvNT_6ParamsE$_ZZN5flash25CollectiveMainloopFwdSm90ILi2EN4cute5tupleIJNS1_1CILi1EEES4_S4_EEENS2_IJNS3_ILi128EEENS3_ILi96EEENS3_ILi64EEEEEELi256EN7cutlass6half_tEfNSA_4arch4Sm90ELb0ELb1ELb0ELb1ELb1ELb0ELb1ELb1ELb0ELb1ELb0ELb0EE3mmaINS_16FlashAttnFwdSm90ISE_NS_21CollectiveEpilogueFwdINS2_IJS6_NS3_ILi256EEES7_EEES5_SB_SD_Li256ELb1ELb1ELb0ELb0EEENS_36VarlenDynamicPersistentTileSchedulerILi128ELi96ELi256ELi128ELb0ELb1ELb1ELb1ELb0ELb1EEEE13SharedStorageENS1_6TensorINS1_11ArrayEngineIfLm128EEENS1_6LayoutINS2_IJNS2_IJNS3_ILi2EEEST_NS3_ILi32EEEEEES4_S4_EEENS2_IJNS2_IJS4_ST_NS3_ILi4EEEEEENS3_ILi0EEESZ_EEEEEEENS_7SoftmaxILi2ELi0EEEEEbRKNSE_6ParamsENSA_13PipelineAsyncILi2EEES19_RNSA_13PipelineStateILj2EEERT0_RT1_iRiRKNS_16SeqlenInfoQKNewKILb1ELb0EEENS2_IJiiiiEEERT_ENKUliT_T0_T1_E_clIZSF_ISO_S12_S14_EbS17_S19_S19_S1C_S1E_S1G_iS1H_S1L_S1M_S1O_EUlRS1P_iE1_NS3_ILb0EEENS3_ILb1EEEEEDaiS1P_S1Q_S1R_,@function
        .size           $_ZN7cutlass13device_kernelIN5flash11enable_sm90INS1_16FlashAttnFwdSm90INS1_25CollectiveMainloopFwdSm90ILi2EN4cute5tupleIJNS5_1CILi1EEES8_S8_EEENS6_IJNS7_ILi128EEENS7_ILi96EEENS7_ILi64EEEEEELi256ENS_6half_tEfNS_4arch4Sm90ELb0ELb1ELb0ELb1ELb1ELb0ELb1ELb1ELb0ELb1ELb0ELb0EEENS1_21CollectiveEpilogueFwdINS6_IJSA_NS7_ILi256EEESB_EEES9_SE_SG_Li256ELb1ELb1ELb0ELb0EEENS1_36VarlenDynamicPersistentTileSchedulerILi128ELi96ELi256ELi128ELb0ELb1ELb1ELb1ELb0ELb1EEEEEEEEEvNT_6ParamsE$_ZZN5flash25CollectiveMainloopFwdSm90ILi2EN4cute5tupleIJNS1_1CILi1EEES4_S4_EEENS2_IJNS3_ILi128EEENS3_ILi96EEENS3_ILi64EEEEEELi256EN7cutlass6half_tEfNSA_4arch4Sm90ELb0ELb1ELb0ELb1ELb1ELb0ELb1ELb1ELb0ELb1ELb0ELb0EE3mmaINS_16FlashAttnFwdSm90ISE_NS_21CollectiveEpilogueFwdINS2_IJS6_NS3_ILi256EEES7_EEES5_SB_SD_Li256ELb1ELb1ELb0ELb0EEENS_36VarlenDynamicPersistentTileSchedulerILi128ELi96ELi256ELi128ELb0ELb1ELb1ELb1ELb0ELb1EEEE13SharedStorageENS1_6TensorINS1_11ArrayEngineIfLm128EEENS1_6LayoutINS2_IJNS2_IJNS3_ILi2EEEST_NS3_ILi32EEEEEES4_S4_EEENS2_IJNS2_IJS4_ST_NS3_ILi4EEEEEENS3_ILi0EEESZ_EEEEEEENS_7SoftmaxILi2ELi0EEEEEbRKNSE_6ParamsENSA_13PipelineAsyncILi2EEES19_RNSA_13PipelineStateILj2EEERT0_RT1_iRiRKNS_16SeqlenInfoQKNewKILb1ELb0EEENS2_IJiiiiEEERT_ENKUliT_T0_T1_E_clIZSF_ISO_S12_S14_EbS17_S19_S19_S1C_S1E_S1G_iS1H_S1L_S1M_S1O_EUlRS1P_iE1_NS3_ILb0EEENS3_ILb1EEEEEDaiS1P_S1Q_S1R_,(.L_x_6459 - $_ZN7cutlass13device_kernelIN5flash11enable_sm90INS1_16FlashAttnFwdSm90INS1_25CollectiveMainloopFwdSm90ILi2EN4cute5tupleIJNS5_1CILi1EEES8_S8_EEENS6_IJNS7_ILi128EEENS7_ILi96EEENS7_ILi64EEEEEELi256ENS_6half_tEfNS_4arch4Sm90ELb0ELb1ELb0ELb1ELb1ELb0ELb1ELb1ELb0ELb1ELb0ELb0EEENS1_21CollectiveEpilogueFwdINS6_IJSA_NS7_ILi256EEESB_EEES9_SE_SG_Li256ELb1ELb1ELb0ELb0EEENS1_36VarlenDynamicPersistentTileSchedulerILi128ELi96ELi256ELi128ELb0ELb1ELb1ELb1ELb0ELb1EEEEEEEEEvNT_6ParamsE$_ZZN5flash25CollectiveMainloopFwdSm90ILi2EN4cute5tupleIJNS1_1CILi1EEES4_S4_EEENS2_IJNS3_ILi128EEENS3_ILi96EEENS3_ILi64EEEEEELi256EN7cutlass6half_tEfNSA_4arch4Sm90ELb0ELb1ELb0ELb1ELb1ELb0ELb1ELb1ELb0ELb1ELb0ELb0EE3mmaINS_16FlashAttnFwdSm90ISE_NS_21CollectiveEpilogueFwdINS2_IJS6_NS3_ILi256EEES7_EEES5_SB_SD_Li256ELb1ELb1ELb0ELb0EEENS_36VarlenDynamicPersistentTileSchedulerILi128ELi96ELi256ELi128ELb0ELb1ELb1ELb1ELb0ELb1EEEE13SharedStorageENS1_6TensorINS1_11ArrayEngineIfLm128EEENS1_6LayoutINS2_IJNS2_IJNS3_ILi2EEEST_NS3_ILi32EEEEEES4_S4_EEENS2_IJNS2_IJS4_ST_NS3_ILi4EEEEEENS3_ILi0EEESZ_EEEEEEENS_7SoftmaxILi2ELi0EEEEEbRKNSE_6ParamsENSA_13PipelineAsyncILi2EEES19_RNSA_13PipelineStateILj2EEERT0_RT1_iRiRKNS_16SeqlenInfoQKNewKILb1ELb0EEENS2_IJiiiiEEERT_ENKUliT_T0_T1_E_clIZSF_ISO_S12_S14_EbS17_S19_S19_S1C_S1E_S1G_iS1H_S1L_S1M_S1O_EUlRS1P_iE1_NS3_ILb0EEENS3_ILb1EEEEEDaiS1P_S1Q_S1R_)
$_ZN7cutlass13device_kernelIN5flash11enable_sm90INS1_16FlashAttnFwdSm90INS1_25CollectiveMainloopFwdSm90ILi2EN4cute5tupleIJNS5_1CILi1EEES8_S8_EEENS6_IJNS7_ILi128EEENS7_ILi96EEENS7_ILi64EEEEEELi256ENS_6half_tEfNS_4arch4Sm90ELb0ELb1ELb0ELb1ELb1ELb0ELb1ELb1ELb0ELb1ELb0ELb0EEENS1_21CollectiveEpilogueFwdINS6_IJSA_NS7_ILi256EEESB_EEES9_SE_SG_Li256ELb1ELb1ELb0ELb0EEENS1_36VarlenDynamicPersistentTileSchedulerILi128ELi96ELi256ELi128ELb0ELb1ELb1ELb1ELb0ELb1EEEEEEEEEvNT_6ParamsE$_ZZN5flash25CollectiveMainloopFwdSm90ILi2EN4cute5tupleIJNS1_1CILi1EEES4_S4_EEENS2_IJNS3_ILi128EEENS3_ILi96EEENS3_ILi64EEEEEELi256EN7cutlass6half_tEfNSA_4arch4Sm90ELb0ELb1ELb0ELb1ELb1ELb0ELb1ELb1ELb0ELb1ELb0ELb0EE3mmaINS_16FlashAttnFwdSm90ISE_NS_21CollectiveEpilogueFwdINS2_IJS6_NS3_ILi256EEES7_EEES5_SB_SD_Li256ELb1ELb1ELb0ELb0EEENS_36VarlenDynamicPersistentTileSchedulerILi128ELi96ELi256ELi128ELb0ELb1ELb1ELb1ELb0ELb1EEEE13SharedStorageENS1_6TensorINS1_11ArrayEngineIfLm128EEENS1_6LayoutINS2_IJNS2_IJNS3_ILi2EEEST_NS3_ILi32EEEEEES4_S4_EEENS2_IJNS2_IJS4_ST_NS3_ILi4EEEEEENS3_ILi0EEESZ_EEEEEEENS_7SoftmaxILi2ELi0EEEEEbRKNSE_6ParamsENSA_13PipelineAsyncILi2EEES19_RNSA_13PipelineStateILj2EEERT0_RT1_iRiRKNS_16SeqlenInfoQKNewKILb1ELb0EEENS2_IJiiiiEEERT_ENKUliT_T0_T1_E_clIZSF_ISO_S12_S14_EbS17_S19_S19_S1C_S1E_S1G_iS1H_S1L_S1M_S1O_EUlRS1P_iE1_NS3_ILb0EEENS3_ILb1EEEEEDaiS1P_S1Q_S1R_:
        /* <DEDUP_REMOVED lines=47> */
.L_x_3758:
[----:B------:R-:W-:Y:S05]  /*2cc80*/  BSYNC B2 ;  /* 0x0000000000027941 */ /* 0x000fea0003800000 */
.L_x_3757:
        /* <DEDUP_REMOVED lines=17> */
.L_x_3760:
[----:B------:R-:W-:Y:S05]  /*2cda0*/  BSYNC B2 ;  /* 0x0000000000027941 */ /* 0x000fea0003800000 */
.L_x_3759:
        /* <DEDUP_REMOVED lines=10> */
.L_x_3762:
[----:B------:R-:W-:Y:S05]  /*2ce50*/  BSYNC B2 ;  /* 0x0000000000027941 */ /* 0x000fea0003800000 */
.L_x_3761:
        /* <DEDUP_REMOVED lines=92> */
.L_x_3765:
[----:B------:R-:W-:Y:S05]  /*2d420*/  BSYNC B2 ;  /* 0x0000000000027941 */ /* 0x000fea0003800000 */
.L_x_3764:
        /* <DEDUP_REMOVED lines=17> */
.L_x_3767:
[----:B------:R-:W-:Y:S05]  /*2d540*/  BSYNC B2 ;  /* 0x0000000000027941 */ /* 0x000fea0003800000 */
.L_x_3766:
        /* <DEDUP_REMOVED lines=10> */
.L_x_3769:
[----:B------:R-:W-:Y:S05]  /*2d5f0*/  BSYNC B2 ;  /* 0x0000000000027941 */ /* 0x000fea0003800000 */
.L_x_3768:
[----:B------:R-:W2:Y:S04]  /*2d600*/  LDL.64 R14, [R0] ;  /* 0x00000000000e7983 */ /* 0x000ea80000100a00 */
[----:B------:R-:W0:Y:S04]  /*2d610*/  LDL.64 R12, [R0+0x58] ;  /* 0x00005800000c7983 */ /* 0x000e280000100a00 */
[----:B------:R-:W3:Y:S04]  /*2d620*/  LDL.64 R2, [R0+0x48] ;  /* 0x0000480000027983 */ /* 0x000ee80000100a00 */
[----:B------:R-:W4:Y:S01]  /*2d630*/  LDL.64 R6, [R0+0x50] ;  /* 0x0000500000067983 */ /* 0x000f220000100a00 */
[----:B------:R-:W-:-:S02]  /*2d640*/  R2UR UR6, R4 ;  /* 0x00000000040672ca */ /* 0x000fc400000e0000 */
[C---:B------:R-:W-:Y:S02]  /*2d650*/  R2UR UR7, R5.reuse ;  /* 0x00000000050772ca */ /* 0x040fe400000e0000 */
[----:B------:R-:W-:Y:S02]  /*2d660*/  R2UR UR4, R4 ;  /* 0x00000000040472ca */ /* 0x000fe400000e0000 */
[----:B------:R-:W-:-:S09]  /*2d670*/  R2UR UR5, R5 ;  /* 0x00000000050572ca */ /* 0x000fd200000e0000 */
[----:B--2---:R-:W2:Y:S04]  /*2d680*/  LD.E R15, desc[UR6][R14.64] ;  /* 0x000000060e0f7980 */ /* 0x004ea8000c101900 */
[----:B0----5:R-:W2:Y:S01]  /*2d690*/  LD.E.64 R8, desc[UR4][R12.64] ;  /* 0x000000040c087980 */ /* 0x021ea2000c101b00 */
[----:B------:R-:W-:Y:S05]  /*2d6a0*/  WARPSYNC.ALL ;  /* 0x0000000000007948 */ /* 0x000fea0003800000 */
[----:B------:R-:W-:-:S02]  /*2d6b0*/  R2UR UR6, R4 ;  /* 0x00000000040672ca */ /* 0x000fc400000e0000 */
[C---:B------:R-:W-:Y:S02]  /*2d6c0*/  R2UR UR7, R5.reuse ;  /* 0x00000000050772ca */ /* 0x040fe400000e0000 */
[----:B------:R-:W-:Y:S02]  /*2d6d0*/  R2UR UR4, R4 ;  /* 0x00000000040472ca */ /* 0x000fe400000e0000 */
[----:B------:R-:W-:-:S09]  /*2d6e0*/  R2UR UR5, R5 ;  /* 0x00000000050572ca */ /* 0x000fd200000e0000 */
[----:B---3--:R-:W3:Y:S04]  /*2d6f0*/  LD.E R10, desc[UR6][R2.64] ;  /* 0x00000006020a7980 */ /* 0x008ee8000c101900 */
[----:B----4-:R-:W4:Y:S01]  /*2d700*/  LD.E.64 R20, desc[UR4][R6.64] ;  /* 0x0000000406147980 */ /* 0x010f22000c101b00 */
        /* <DEDUP_REMOVED lines=271> */
.L_x_3772:
[----:B------:R-:W-:Y:S05]  /*2e800*/  BSYNC B2 ;  /* 0x0000000000027941 */ /* 0x000fea0003800000 */
.L_x_3771:
        /* <DEDUP_REMOVED lines=102> */
.L_x_3778:
[----:B------:R-:W-:Y:S05]  /*2ee70*/  BSYNC B4 ;  /* 0x0000000000047941 */ /* 0x000fea0003800000 */
.L_x_3777:
[----:B------:R-:W-:Y:S01]  /*2ee80*/  LOP3.LUT R10, RZ, R10, RZ, 0x33, !PT ;  /* 0x0000000aff0a7212 */ /* 0x000fe200078e33ff */
[----:B------:R-:W-:Y:S06]  /*2ee90*/  BRA `(.L_x_3779) ;  /* 0x0000000000287947 */ /* 0x000fec0003800000 */
.L_x_3776:
        /* <DEDUP_REMOVED lines=10> */
.L_x_3779:
[----:B------:R-:W-:Y:S05]  /*2ef40*/  BSYNC B3 ;  /* 0x0000000000037941 */ /* 0x000fea0003800000 */
.L_x_3775:
[----:B------:R-:W-:-:S05]  /*2ef50*/  IMAD R10, R77, R10, R13 ;  /* 0x0000000a4d0a7224 */ /* 0x000fca00078e020d */
[----:B------:R-:W-:Y:S02]  /*2ef60*/  VIMNMX R3, R3, R10, !PT ;  /* 0x0000000a03037248 */ /* 0x000fe40007fe0100 */
[----:B------:R-:W-:-:S07]  /*2ef70*/  VIADDMNMX R2, R10, R77, R2, PT ;  /* 0x0000004d0a027246 */ /* 0x000fce0003800102 */
.L_x_3774:
[----:B------:R-:W-:Y:S05]  /*2ef80*/  BSYNC B2 ;  /* 0x0000000000027941 */ /* 0x000fea0003800000 */
.L_x_3773:
        /* <DEDUP_REMOVED lines=136> */
.L_x_3785:
[----:B------:R-:W-:Y:S05]  /*2f810*/  BSYNC B4 ;  /* 0x0000000000047941 */ /* 0x000fea0003800000 */
.L_x_3784:
[----:B------:R-:W-:Y:S01]  /*2f820*/  LOP3.LUT R72, RZ, R72, RZ, 0x33, !PT ;  /* 0x00000048ff487212 */ /* 0x000fe200078e33ff */
[----:B------:R-:W-:Y:S06]  /*2f830*/  BRA `(.L_x_3786) ;  /* 0x0000000000287947 */ /* 0x000fec0003800000 */
.L_x_3783:
        /* <DEDUP_REMOVED lines=10> */
.L_x_3786:
[----:B------:R-:W-:Y:S05]  /*2f8e0*/  BSYNC B3 ;  /* 0x0000000000037941 */ /* 0x000fea0003800000 */
.L_x_3782:
[----:B------:R-:W-:-:S05]  /*2f8f0*/  IMAD R72, R77, R72, R13 ;  /* 0x000000484d487224 */ /* 0x000fca00078e020d */
[----:B------:R-:W-:Y:S02]  /*2f900*/  VIADDMNMX R14, R72, R77, R14, PT ;  /* 0x0000004d480e7246 */ /* 0x000fe4000380010e */
[----:B------:R-:W-:-:S07]  /*2f910*/  VIMNMX R9, R9, R72, !PT ;  /* 0x0000004809097248 */ /* 0x000fce0007fe0100 */
.L_x_3781:
[----:B------:R-:W-:Y:S05]  /*2f920*/  BSYNC B2 ;  /* 0x0000000000027941 */ /* 0x000fea0003800000 */
.L_x_3780:
        /* <DEDUP_REMOVED lines=183> */
[----:B------:R-:W-:Y:S01]  /*304a0*/  FSETP.NEU.FTZ.AND P0, PT, R14, -INF , PT ;  /* 0xff8000000e00780b */ /* 0x000fe20003f1d000 */
[----:B--2---:R-:W-:-:S03]  /*304b0*/  FMUL.FTZ R7, R21, R20 ;  /* 0x0000001415077220 */ /* 0x004fc60000410000 */
[----:B------:R-:W-:Y:S02]  /*304c0*/  FSEL R6, R6, RZ, P0 ;  /* 0x000000ff06067208 */ /* 0x000fe40000000000 */
        /* <DEDUP_REMOVED lines=146> */
[----:B------:R0:W-:Y:S04]  /*30df0*/  ST.E desc[UR4][R2.64+0x10], R29 ;  /* 0x0000101d02007985 */ /* 0x0001e8000c101904 */
        /* <DEDUP_REMOVED lines=101> */
[----:B------:R-:W2:Y:S01]  /*31450*/  LD.E R89, desc[UR10][R6.64+0x1c4] ;  /* 0x0001c40a06597980 */ /* 0x000ea2000c101900 */
[----:B------:R-:W-:-:S03]  /*31460*/  FMUL.FTZ R119, R24, R101 ;  /* 0x0000006518777220 */ /* 0x000fc60000410000 */
[----:B------:R0:W-:Y:S04]  /*31470*/  ST.E desc[UR4][R6.64], R95 ;  /* 0x0000005f06007985 */ /* 0x0001e8000c101904 */
        /* <DEDUP_REMOVED lines=111> */
[----:B------:R0:W-:Y:S01]  /*31b70*/  ST.E desc[UR12][R6.64+0xe4], R3 ;  /* 0x0000e40306007985 */ /* 0x0001e2000c10190c */
[----:B------:R-:W-:-:S03]  /*31b80*/  FMUL.FTZ R49, R24, R49 ;  /* 0x0000003118317220 */ /* 0x000fc60000410000 */
[----:B------:R1:W-:Y:S01]  /*31b90*/  ST.E desc[UR14][R6.64+0xf0], R33 ;  /* 0x0000f02106007985 */ /* 0x0003e2000c10190e */
[----:B------:R-:W-:-:S03]  /*31ba0*/  FMUL.FTZ R53, R24, R53 ;  /* 0x0000003518357220 */ /* 0x000fc60000410000 */
[----:B------:R-:W-:Y:S01]  /*31bb0*/  ST.E desc[UR4][R6.64+0xf4], R39 ;  /* 0x0000f42706007985 */ /* 0x000fe2000c101904 */
        /* <DEDUP_REMOVED lines=32> */
[----:B------:R-:W-:-:S03]  /*31dc0*/  FMUL.FTZ R91, R24, R91 ;  /* 0x0000005b185b7220 */ /* 0x000fc60000410000 */
        /* <DEDUP_REMOVED lines=17> */
[----:B------:R-:W-:-:S03]  /*31ee0*/  FMUL.FTZ R29, R9, R2 ;  /* 0x00000002091d7220 */ /* 0x000fc60000410000 */
[----:B------:R-:W-:Y:S04]  /*31ef0*/  ST.E desc[UR10][R6.64+0x1c4], R89 ;  /* 0x0001c45906007985 */ /* 0x000fe8000c10190a */
[----:B------:R-:W-:Y:S01]  /*31f00*/  ST.E desc[UR12][R6.64+0x1d0], R93 ;  /* 0x0001d05d06007985 */ /* 0x000fe2000c10190c */
[----:B------:R-:W-:-:S03]  /*31f10*/  FMUL.FTZ R31, R9, R32 ;  /* 0x00000020091f7220 */ /* 0x000fc60000410000 */
[----:B------:R-:W-:Y:S01]  /*31f20*/  ST.E desc[UR14][R6.64+0x1d4], R95 ;  /* 0x0001d45f06007985 */ /* 0x000fe2000c10190e */
[----:B-1----:R-:W-:-:S03]  /*31f30*/  FMUL.FTZ R33, R9, R34 ;  /* 0x0000002209217220 */ /* 0x002fc60000410000 */
        /* <DEDUP_REMOVED lines=606> */
[----:B------:R-:W-:Y:S02]  /*34520*/  R2UR UR4, R4 ;  /* 0x00000000040472ca */ /* 0x000fe400000e0000 */
[----:B------:R-:W-:-:S13]  /*34530*/  R2UR UR5, R5 ;  /* 0x00000000050572ca */ /* 0x000fda00000e0000 */
[----:B------:R1:W-:Y:S01]  /*34540*/  ST.E desc[UR4][R2.64+0x4], R25 ;  /* 0x0000041902007985 */ /* 0x0003e2000c101904 */
[----:B------:R-:W-:Y:S02]  /*34550*/  R2UR UR4, R4 ;  /* 0x00000000040472ca */ /* 0x000fe400000e0000 */
[----:B------:R-:W-:-:S13]  /*34560*/  R2UR UR5, R5 ;  /* 0x00000000050572ca */ /* 0x000fda00000e0000 */
        /* <DEDUP_REMOVED lines=717> */
[----:B------:R-:W-:Y:S01]  /*37240*/  F2FP.F16.F32.PACK_AB R154, R185, R184 ;  /* 0x000000b8b99a723e */ /* 0x000fe200000000ff */
[----:B------:R-:W-:-:S02]  /*37250*/  VIADD R184, R6, 0x80 ;  /* 0x0000008006b87836 */ /* 0x000fc40000000000 */
[----:B------:R-:W-:-:S03]  /*37260*/  IMAD.MOV.U32 R185, RZ, RZ, R7 ;  /* 0x000000ffffb97224 */ /* 0x000fc600078e0007 */
[----:B------:R-:W-:Y:S02]  /*37270*/  R2UR UR6, R184 ;  /* 0x00000000b80672ca */ /* 0x000fe400000e0000 */
[----:B------:R-:W-:Y:S02]  /*37280*/  R2UR UR7, R185 ;  /* 0x00000000b90772ca */ /* 0x000fe400000e0000 */
        /* <DEDUP_REMOVED lines=4301> */
.L_x_3788:
[----:B------:R-:W-:Y:S05]  /*47f60*/  BSYNC B2 ;  /* 0x0000000000027941 */ /* 0x000fea0003800000 */
.L_x_3787:
[C---:B------:R-:W-:Y:S02]  /*47f70*/  R2UR UR6, R4.reuse ;  /* 0x00000000040672ca */ /* 0x040fe400000e0000 */
[C---:B------:R-:W-:Y:S02]  /*47f80*/  R2UR UR7, R5.reuse ;  /* 0x00000000050772ca */ /* 0x040fe400000e0000 */
[----:B------:R-:W-:Y:S02]  /*47f90*/  R2UR UR4, R4 ;  /* 0x00000000040472ca */ /* 0x000fe400000e0000 */
[----:B------:R-:W-:-:S09]  /*47fa0*/  R2UR UR5, R5 ;  /* 0x00000000050572ca */ /* 0x000fd200000e0000 */
[----:B------:R-:W2:Y:S04]  /*47fb0*/  LD.E.64 R2, desc[UR6][R8.64+0x20] ;  /* 0x0000200608027980 */ /* 0x000ea8000c101b00 */
[----:B------:R-:W3:Y:S01]  /*47fc0*/  LD.E R0, desc[UR4][R8.64+0xc] ;  /* 0x00000c0408007980 */ /* 0x000ee2000c101900 */
[----:B--2---:R-:W-:Y:S01]  /*47fd0*/  MOV R3, R2 ;  /* 0x0000000200037202 */ /* 0x004fe20000000f00 */
[----:B------:R-:W-:-:S04]  /*47fe0*/  IMAD.MOV.U32 R2, RZ, RZ, R225 ;  /* 0x000000ffff027224 */ /* 0x000fc800078e00e1 */
[----:B-----5:R-:W-:-:S05]  /*47ff0*/  IMAD R3, R6, 0x8, R3 ;  /* 0x0000000806037824 */ /* 0x020fca00078e0203 */
[----:B---3--:R-:W-:Y:S01]  /*48000*/  PRMT R0, R0, 0x654, R3 ;  /* 0x0000065400007816 */ /* 0x008fe20000000003 */
[----:B------:R-:W-:-:S03]  /*48010*/  IMAD.MOV.U32 R3, RZ, RZ, 0x0 ;  /* 0x00000000ff037424 */ /* 0x000fc600078e00ff */
[----:B------:R0:W-:Y:S02]  /*48020*/  SYNCS.ARRIVE.TRANS64.RED.A1T0 RZ, [R0+URZ], RZ ;  /* 0x000000ff00ff79a7 */ /* 0x0001e4000810043f */
[----:B0-----:R-:W-:Y:S05]  /*48030*/  RET.REL.NODEC R2 `(_ZN7cutlass13device_kernelIN5flash11enable_sm90INS1_16FlashAttnFwdSm90INS1_25CollectiveMainloopFwdSm90ILi2EN4cute5tupleIJNS5_1CILi1EEES8_S8_EEENS6_IJNS7_ILi128EEENS7_ILi96EEENS7_ILi64EEEEEELi256ENS_6half_tEfNS_4arch4Sm90ELb0ELb1ELb0ELb1ELb1ELb0ELb1ELb1ELb0ELb1ELb0ELb0EEENS1_21CollectiveEpilogueFwdINS6_IJSA_NS7_ILi256EEESB_EEES9_SE_SG_Li256ELb1ELb1ELb0ELb0EEENS1_36VarlenDynamicPersistentTileSchedulerILi128ELi96ELi256ELi128ELb0ELb1ELb1ELb1ELb0ELb1EEEEEEEEEvNT_6ParamsE) ;  /* 0xfffffb7c02f07950 */ /* 0x001fea0003c3ffff */
.L_x_3763:
[----:B0-----:R0:W1:Y:S02]  /*48040*/  SYNCS.PHASECHK.TRANS64.TRYWAIT P0, [R2+URZ], R3 ;  /* 0x00000003020075a7 */ /* 0x001064000800017f */
[----:B-1----:R-:W-:Y:S05]  /*48050*/  @!P0 NANOSLEEP.SYNCS 0x989680 ;  /* 0x009896800000895d */ /* 0x002fea0003900000 */
[----:B------:R-:W1:Y:S02]  /*48060*/  @!P0 SYNCS.PHASECHK.TRANS64 P0, [R2+URZ], R3 ;  /* 0x00000003020085a7 */ /* 0x000e64000800007f */
[----:B-1----:R-:W-:Y:S05]  /*48070*/  @!P0 BRA `(.L_x_3763) ;  /* 0xfffffffc00f08947 */ /* 0x002fea000383ffff */
[----:B------:R-:W-:Y:S05]  /*48080*/  BRA `(.L_x_3762) ;  /* 0xfffffe4c00707947 */ /* 0x000fea000383ffff */
.L_x_3770:
[----:B0-----:R0:W1:Y:S02]  /*48090*/  SYNCS.PHASECHK.TRANS64.TRYWAIT P0, [R8+URZ], R9 ;  /* 0x00000009080075a7 */ /* 0x001064000800017f */
[----:B-1----:R-:W-:Y:S05]  /*480a0*/  @!P0 NANOSLEEP.SYNCS 0x989680 ;  /* 0x009896800000895d */ /* 0x002fea0003900000 */
[----:B------:R-:W1:Y:S02]  /*480b0*/  @!P0 SYNCS.PHASECHK.TRANS64 P0, [R8+URZ], R9 ;  /* 0x00000009080085a7 */ /* 0x000e64000800007f */
[----:B-1----:R-:W-:Y:S05]  /*480c0*/  @!P0 BRA `(.L_x_3770) ;  /* 0xfffffffc00f08947 */ /* 0x002fea000383ffff */
[----:B------:R-:W-:Y:S05]  /*480d0*/  BRA `(.L_x_3769) ;  /* 0xfffffe5400447947 */ /* 0x000fea000383ffff */
.L_x_3789:
        /* <DEDUP_REMOVED lines=10> */
.L_x_6459:


//--------------------- .text._ZN7cutlass13device_kernelIN5flash11enable_sm90INS1_16FlashAttnFwdSm90INS1_25CollectiveMainloopFwdSm90ILi2EN4cute5tupleIJNS5_1CILi1EEES8_S8_EEENS6_IJNS7_ILi128EEENS7_ILi96EEENS7_ILi64EEEEEELi256ENS_6half_tEfNS_4arch4Sm90ELb0ELb1ELb0ELb1ELb1ELb1ELb1ELb1ELb0ELb1ELb0ELb0EEENS1_21CollectiveEpilogueFwdINS6_IJSA_NS7_ILi256EEESB_EEES9_SE_SG_Li256ELb1ELb1ELb0ELb0EEENS1_36VarlenDynamicPersistentTileSchedulerILi128ELi96ELi256ELi128ELb0ELb1ELb1ELb1ELb0ELb1EEEEEEEEEvNT_6ParamsE --------------------------
	.section	.text._ZN7cutlass13device_kernelIN5flash11enable_sm90INS1_16FlashAttnFwdSm90INS1_25CollectiveMainloopFwdSm90ILi2EN4cute5tupleIJNS5_1CILi1EEES8_S8_EEENS6_IJNS7_ILi128EEENS7_ILi96EEENS7_ILi64EEEEEELi256ENS_6half_tEfNS_4arch4Sm90ELb0ELb1ELb0ELb1ELb1ELb1ELb1ELb1ELb0ELb1ELb0ELb0EEENS1_21CollectiveEpilogueFwdINS6_IJSA_NS7_ILi256EEESB_EEES9_SE_SG_Li256ELb1ELb1ELb0ELb0EEENS1_36VarlenDynamicPersistentTileSchedulerILi128ELi96ELi256ELi128ELb0ELb1ELb1ELb1ELb0ELb1EEEEEEEEEvNT_6ParamsE,"ax",@progbits
	.align	128
.text._ZN7cutlass13device_kernelIN5flash11enable_sm90INS1_16FlashAttnFwdSm90INS1_25CollectiveMainloopFwdSm90ILi2EN4cute5tupleIJNS5_1CILi1EEES8_S8_EEENS6_IJNS7_ILi128EEENS7_ILi96EEENS7_ILi64EEEEEELi256ENS_6half_tEfNS_4arch4Sm90ELb0ELb1ELb0ELb1ELb1ELb1ELb1ELb1ELb0ELb1ELb0ELb0EEENS1_21CollectiveEpilogueFwdINS6_IJSA_NS7_ILi256EEESB_EEES9_SE_SG_Li256ELb1ELb1ELb0ELb0EEENS1_36VarlenDynamicPersistentTileSchedulerILi128ELi96ELi256ELi128ELb0ELb1ELb1ELb1ELb0ELb1EEEEEEEEEvNT_6ParamsE:
        .type           _ZN7cutlass13device_kernelIN5flash11enable_sm90INS1_16FlashAttnFwdSm90INS1_25CollectiveMainloopFwdSm90ILi2EN4cute5tupleIJNS5_1CILi1EEES8_S8_EEENS6_IJNS7_ILi128EEENS7_ILi96EEENS7_ILi64EEEEEELi256ENS_6half_tEfNS_4arch4Sm90ELb0ELb1ELb0ELb1ELb1ELb1ELb1ELb1ELb0ELb1ELb0ELb0EEENS1_21CollectiveEpilogueFwdINS6_IJSA_NS7_ILi256EEESB_EEES9_SE_SG_Li256ELb1ELb1ELb0ELb0EEENS1_36VarlenDynamicPersistentTileSchedulerILi128ELi96ELi256ELi128ELb0ELb1ELb1ELb1ELb0ELb1EEEEEEEEEvNT_6ParamsE,@function
        .size           _ZN7cutlass13device_kernelIN5flash11enable_sm90INS1_16FlashAttnFwdSm90INS1_25CollectiveMainloopFwdSm90ILi2EN4cute5tupleIJNS5_1CILi1EEES8_S8_EEENS6_IJNS7_ILi128EEENS7_ILi96EEENS7_ILi64EEEEEELi256ENS_6half_tEfNS_4arch4Sm90ELb0ELb1ELb0ELb1ELb1ELb1ELb1ELb1ELb0ELb1ELb0ELb0EEENS1_21CollectiveEpilogueFwdINS6_IJSA_NS7_ILi256EEESB_EEES9_SE_SG_Li256ELb1ELb1ELb0ELb0EEENS1_36VarlenDynamicPersistentTileSchedulerILi128ELi96ELi256ELi128ELb0ELb1ELb1ELb1ELb0ELb1EEEEEEEEEvNT_6ParamsE,(.L_x_6461 - _ZN7cutlass13device_kernelIN5flash11enable_sm90INS1_16FlashAttnFwdSm90INS1_25CollectiveMainloopFwdSm90ILi2EN4cute5tupleIJNS5_1CILi1EEES8_S8_EEENS6_IJNS7_ILi128EEENS7_ILi96EEENS7_ILi64EEEEEELi256ENS_6half_tEfNS_4arch4Sm90ELb0ELb1ELb0ELb1ELb1ELb1ELb1ELb1ELb0ELb1ELb0ELb0EEENS1_21CollectiveEpilogueFwdINS6_IJSA_NS7_ILi256EEESB_EEES9_SE_SG_Li256ELb1ELb1ELb0ELb0EEENS1_36VarlenDynamicPersistentTileSchedulerILi128ELi96ELi256ELi128ELb0ELb1ELb1ELb1ELb0ELb1EEEEEEEEEvNT_6ParamsE)
        .other          _ZN7cutlass13device_kernelIN5flash11enable_sm90INS1_16FlashAttnFwdSm90INS1_25CollectiveMainloopFwdSm90ILi2EN4cute5tupleIJNS5_1CILi1EEES8_S8_EEENS6_IJNS7_ILi128EEENS7_ILi96EEENS7_ILi64EEEEEELi256ENS_6half_tEfNS_4arch4Sm90ELb0ELb1ELb0ELb1ELb1ELb1ELb1ELb1ELb0ELb1ELb0ELb0EEENS1_21CollectiveEpilogueFwdINS6_IJSA_NS7_ILi256EEESB_EEES9_SE_SG_Li256ELb1ELb1ELb0ELb0EEENS1_36VarlenDynamicPersistentTileSchedulerILi128ELi96ELi256ELi128ELb0ELb1ELb1ELb1ELb0ELb1EEEEEEEEEvNT_6ParamsE,@"STO_CUDA_ENTRY STV_DEFAULT"
_ZN7cutlass13device_kernelIN5flash11enable_sm90INS1_16FlashAttnFwdSm90INS1_25CollectiveMainloopFwdSm90ILi2EN4cute5tupleIJNS5_1CILi1EEES8_S8_EEENS6_IJNS7_ILi128EEENS7_ILi96EEENS7_ILi64EEEEEELi256ENS_6half_tEfNS_4arch4Sm90ELb0ELb1ELb0ELb1ELb1ELb1ELb1ELb1ELb0ELb1ELb0ELb0EEENS1_21CollectiveEpilogueFwdINS6_IJSA_NS7_ILi256EEESB_EEES9_SE_SG_Li256ELb1ELb1ELb0ELb0EEENS1_36VarlenDynamicPersistentTileSchedulerILi128ELi96ELi256ELi128ELb0ELb1ELb1ELb1ELb0ELb1EEEEEEEEEvNT_6ParamsE:
[----:B------:R-:W0:Y:S02]  /*0000*/  LDC R1, c[0x0][0x28] ;  /* 0x00000a00ff017b82 */ /* 0x000e240000000800 */
[----:B0-----:R-:W-:-:S05]  /*0010*/  VIADD R1, R1, 0xfffffb60 ;  /* 0xfffffb6001017836 */ /* 0x001fca0000000000 */
[----:B------:R-:W-:Y:S01]  /*0020*/  R2UR UR4, R1 ;  /* 0x00000000010472ca */ /* 0x000fe200000e0000 */
[----:B------:R-:W0:Y:S01]  /*0030*/  S2R R3, SR_TID.X ;  /* 0x0000000000037919 */ /* 0x000e220000002100 */
[----:B------:R-:W-:Y:S01]  /*0040*/  ELECT P0, URZ, PT ;  /* 0x00000000003f782f */ /* 0x000fe20003800000 */
[----:B------:R-:W-:Y:S01]  /*0050*/  BSSY B0, `(.L_x_3790) ;  /* 0x0000012000007945 */ /* 0x000fe20003800000 */
[----:B------:R-:W-:Y:S01]  /*0060*/  ULDC UR37, c[0x0][0x20] ;  /* 0x0000080000257ab9 */ /* 0x000fe20000000800 */
[----:B------:R-:W-:-:S08]  /*0070*/  ULDC UR36, c[0x0][0x24] ;  /* 0x0000090000247ab9 */ /* 0x000fd00000000800 */
[----:B------:R-:W-:-:S04]  /*0080*/  UIADD3 UR37, UP0, UR4, UR37, URZ ;  /* 0x0000002504257290 */ /* 0x000fc8000ff1e03f */
[----:B------:R-:W-:Y:S01]  /*0090*/  UIADD3.X UR36, URZ, UR36, URZ, UP0, !UPT ;  /* 0x000000243f247290 */ /* 0x000fe200087fe43f */
        /* <DEDUP_REMOVED lines=13> */
.L_x_3791:
[----:B------:R-:W-:Y:S05]  /*0170*/  BSYNC B0 ;  /* 0x0000000000007941 */ /* 0x000fea0003800000 */
.L_x_3790:
        /* <DEDUP_REMOVED lines=21> */
[----:B0-----:R0:W1:Y:S01]  /*02d0*/  @UP1 SYNCS.EXCH.64 URZ, [UR8+0x32400], UR4 ;  /* 0x03240004083f15b2 */ /* 0x0010620008000100 */
[----:B------:R0:W2:Y:S04]  /*02e0*/  @UP2 SYNCS.EXCH.64 URZ, [UR8+0x32410], UR4 ;  /* 0x03241004083f25b2 */ /* 0x0000a80008000100 */
[----:B------:R0:W3:Y:S01]  /*02f0*/  @UP3 SYNCS.EXCH.64 URZ, [UR8+0x32420], UR6 ;  /* 0x03242006083f35b2 */ /* 0x0000e20008000100 */
        /* <DEDUP_REMOVED lines=18> */
[----:B----4-:R-:W-:Y:S01]  /*0420*/  NOP ;  /* 0x0000000000007918 */ /* 0x010fe20000000000 */
.L_x_3792:
[----:B------:R-:W4:Y:S01]  /*0430*/  SHFL.IDX PT, R2, R0, RZ, 0x1f ;  /* 0x00001fff00027589 */ /* 0x000f2200000e0000 */
[----:B------:R-:W-:Y:S01]  /*0440*/  NOP ;  /* 0x0000000000007918 */ /* 0x000fe20000000000 */
[----:B----4-:R-:W-:-:S13]  /*0450*/  ISETP.NE.AND P0, PT, R2, RZ, PT ;  /* 0x000000ff0200720c */ /* 0x010fda0003f05270 */
        /* <DEDUP_REMOVED lines=19> */
.L_x_3793:
[----:B------:R-:W4:Y:S01]  /*0590*/  SHFL.IDX PT, R2, R0, RZ, 0x1f ;  /* 0x00001fff00027589 */ /* 0x000f2200000e0000 */
[----:B------:R-:W-:Y:S01]  /*05a0*/  NOP ;  /* 0x0000000000007918 */ /* 0x000fe20000000000 */
[----:B----4-:R-:W-:-:S13]  /*05b0*/  ISETP.NE.AND P0, PT, R2, RZ, PT ;  /* 0x000000ff0200720c */ /* 0x010fda0003f05270 */
        /* <DEDUP_REMOVED lines=14> */
[----:B----4-:R-:W-:Y:S01]  /*06a0*/  NOP ;  /* 0x0000000000007918 */ /* 0x010fe20000000000 */
.L_x_3794:
        /* <DEDUP_REMOVED lines=22> */
.L_x_3795:
        /* <DEDUP_REMOVED lines=22> */
.L_x_3796:
[----:B------:R-:W-:Y:S01]  /*0970*/  PLOP3.LUT P0, PT, PT, PT, UP0, 0x80, 0x0 ;  /* 0x000000000000781c */ /* 0x000fe20003f0f008 */
[----:B------:R-:W-:Y:S01]  /*0980*/  UMOV UR38, 0x1 ;  /* 0x0000000100267882 */ /* 0x000fe20000000000 */
[----:B------:R-:W-:Y:S01]  /*0990*/  NOP ;  /* 0x0000000000007918 */ /* 0x000fe20000000000 */
[----:B------:R-:W-:Y:S01]  /*09a0*/  USEL UR38, UR38, 0x2, !UP0 ;  /* 0x0000000226267887 */ /* 0x000fe2000c000000 */
[----:B------:R-:W-:Y:S01]  /*09b0*/  BSSY B9, `(.L_x_3797) ;  /* 0x0003540000097945 */ /* 0x000fe20003800000 */
[----:B------:R-:W-:Y:S01]  /*09c0*/  ULDC.64 UR44, c[0x0][0x208] ;  /* 0x00008200002c7ab9 */ /* 0x000fe20000000a00 */
[----:B------:R-:W-:Y:S02]  /*09d0*/  IMAD.U32 R18, RZ, RZ, UR37 ;  /* 0x00000025ff127e24 */ /* 0x000fe4000f8e00ff */
[----:B------:R-:W-:Y:S01]  /*09e0*/  IMAD.U32 R19, RZ, RZ, UR36 ;  /* 0x00000024ff137e24 */ /* 0x000fe2000f8e00ff */
[----:B0123--:R-:W-:Y:S06]  /*09f0*/  BAR.SYNC.DEFER_BLOCKING 0x0 ;  /* 0x0000000000007b1d */ /* 0x00ffec0000010000 */
[----:B------:R-:W-:Y:S05]  /*0a00*/  @!P0 BRA `(.L_x_3798) ;  /* 0x000002d4003c8947 */ /* 0x000fea0003800000 */
.L_x_3799:
[----:B------:R-:W-:-:S08]  /*0a10*/  NOP ;  /* 0x0000000000007918 */ /* 0x000fd00000000000 */
[----:B------:R-:W0:Y:S02]  /*0a20*/  USETMAXREG.TRY_ALLOC.CTAPOOL UP0, 0xe8 ;  /* 0x000000e8000079c8 */ /* 0x000e240008000600 */
[----:B0-----:R-:W-:-:S13]  /*0a30*/  PLOP3.LUT P0, PT, PT, PT, UP0, 0x80, 0x0 ;  /* 0x000000000000781c */ /* 0x001fda0003f0f008 */
[----:B------:R-:W-:Y:S05]  /*0a40*/  @!P0 BRA `(.L_x_3799) ;  /* 0xfffffffc00f08947 */ /* 0x000fea000383ffff */
[----:B------:R-:W0:Y:S01]  /*0a50*/  S2R R0, SR_TID.X ;  /* 0x0000000000007919 */ /* 0x000e220000002100 */
[----:B------:R-:W1:Y:S01]  /*0a60*/  S2UR UR4, SR_CgaCtaId ;  /* 0x00000000000479c3 */ /* 0x000e620000008800 */
[----:B------:R-:W-:Y:S01]  /*0a70*/  MOV R148, 0x400 ;  /* 0x0000040000947802 */ /* 0x000fe20000000f00 */
[----:B------:R-:W-:-:S06]  /*0a80*/  UIADD3 UR39, UP0, UR37, 0x1f0, URZ ;  /* 0x000001f025277890 */ /* 0x000fcc000ff1e03f */
[----:B------:R-:W-:Y:S06]  /*0a90*/  BAR.ARV 0x8, 0x180 ;  /* 0x0206000000007b1d */ /* 0x000fec0000002000 */
[----:B------:R-:W-:Y:S01]  /*0aa0*/  UIADD3 UR40, UP1, UR37, 0x1fc, URZ ;  /* 0x000001fc25287890 */ /* 0x000fe2000ff3e03f */
[----:B------:R-:W-:Y:S01]  /*0ab0*/  STL.64 [R1+0x1f0], RZ ;  /* 0x0001f0ff01007387 */ /* 0x000fe20000100a00 */
[----:B------:R-:W-:Y:S02]  /*0ac0*/  UIADD3.X UR41, URZ, UR36, URZ, UP0, !UPT ;  /* 0x000000243f297290 */ /* 0x000fe400087fe43f */
[----:B------:R-:W-:Y:S01]  /*0ad0*/  UIADD3.X UR42, URZ, UR36, URZ, UP1, !UPT ;  /* 0x000000243f2a7290 */ /* 0x000fe20008ffe43f */
[----:B------:R-:W-:Y:S04]  /*0ae0*/  STL [R1+0x1f8], RZ ;  /* 0x0001f8ff01007387 */ /* 0x000fe80000100800 */
[----:B------:R-:W-:Y:S01]  /*0af0*/  STL [R1+0x1fc], RZ ;  /* 0x0001fcff01007387 */ /* 0x000fe20000100800 */
[----:B-1----:R-:W-:Y:S01]  /*0b00*/  IMAD.U32 R27, RZ, RZ, UR4 ;  /* 0x00000004ff1b7e24 */ /* 0x002fe2000f8e00ff */
[----:B------:R-:W-:-:S04]  /*0b10*/  ULDC UR4, c[0x0][0xd3c] ;  /* 0x00034f0000047ab9 */ /* 0x000fc80000000800 */
[----:B------:R-:W-:Y:S02]  /*0b20*/  LEA R148, R27, R148, 0x18 ;  /* 0x000000941b947211 */ /* 0x000fe400078ec0ff */
[----:B0-----:R-:W-:-:S04]  /*0b30*/  SHF.R.U32.HI R0, RZ, 0x7, R0 ;  /* 0x00000007ff007819 */ /* 0x001fc80000011600 */
[----:B------:R-:W-:-:S13]  /*0b40*/  ISETP.NE.AND P0, PT, R0, 0x1, PT ;  /* 0x000000010000780c */ /* 0x000fda0003f05270 */
[----:B------:R-:W-:Y:S08]  /*0b50*/  @!P0 BAR.ARV 0x9, 0x100 ;  /* 0x0244000000008b1d */ /* 0x000ff00000002000 */
[----:B------:R-:W-:Y:S06]  /*0b60*/  BAR.SYNC.DEFER_BLOCKING 0x5, 0x180 ;  /* 0x0146000000007b1d */ /* 0x000fec0000010000 */
[----:B------:R-:W0:Y:S02]  /*0b70*/  LDS.128 R124, [R148+0x324d0] ;  /* 0x0324d000947c7984 */ /* 0x000e240000000c00 */
[----:B------:R-:W-:Y:S06]  /*0b80*/  BAR.ARV 0x4, 0x180 ;  /* 0x0106000000007b1d */ /* 0x000fec0000002000 */
[----:B0-----:R-:W-:-:S13]  /*0b90*/  ISETP.GE.AND P0, PT, R127, UR4, PT ;  /* 0x000000047f007c0c */ /* 0x001fda000bf06270 */
[----:B------:R-:W-:Y:S05]  /*0ba0*/  @P0 BRA `(.L_x_3800) ;  /* 0x0000035000800947 */ /* 0x000fea0003800000 */
[----:B------:R-:W0:Y:S01]  /*0bb0*/  S2R R0, SR_TID.X ;  /* 0x0000000000007919 */ /* 0x000e220000002100 */
[----:B------:R-:W-:Y:S02]  /*0bc0*/  IMAD.MOV.U32 R153, RZ, RZ, RZ ;  /* 0x000000ffff997224 */ /* 0x000fe400078e00ff */
[----:B------:R-:W-:Y:S02]  /*0bd0*/  IMAD.MOV.U32 R158, RZ, RZ, RZ ;  /* 0x000000ffff9e7224 */ /* 0x000fe400078e00ff */
[----:B0-----:R-:W-:-:S05]  /*0be0*/  VIADD R226, R0, 0xffffff80 ;  /* 0xffffff8000e27836 */ /* 0x001fca0000000000 */
[----:B------:R-:W-:-:S04]  /*0bf0*/  SHF.R.S32.HI R3, RZ, 0x1f, R226 ;  /* 0x0000001fff037819 */ /* 0x000fc800000114e2 */
[CC--:B------:R-:W-:Y:S02]  /*0c00*/  LEA.HI R0, R3.reuse, R226.reuse, RZ, 0x7 ;  /* 0x000000e203007211 */ /* 0x0c0fe400078f38ff */
[CC--:B------:R-:W-:Y:S02]  /*0c10*/  LEA.HI R7, R3.reuse, R226.reuse, RZ, 0x4 ;  /* 0x000000e203077211 */ /* 0x0c0fe400078f20ff */
[----:B------:R-:W-:Y:S02]  /*0c20*/  LOP3.LUT R5, R0, 0xffffff80, RZ, 0xc0, !PT ;  /* 0xffffff8000057812 */ /* 0x000fe400078ec0ff */
[----:B------:R-:W-:Y:S02]  /*0c30*/  SHF.R.S32.HI R12, RZ, 0x7, R0 ;  /* 0x00000007ff0c7819 */ /* 0x000fe40000011400 */
[----:B------:R-:W-:Y:S01]  /*0c40*/  LEA.HI R8, R3, R226, RZ, 0x5 ;  /* 0x000000e203087211 */ /* 0x000fe200078f28ff */
[----:B------:R-:W-:Y:S01]  /*0c50*/  IMAD.IADD R11, R226, 0x1, -R5 ;  /* 0x00000001e20b7824 */ /* 0x000fe200078e0a05 */
[----:B------:R-:W-:Y:S01]  /*0c60*/  LEA.HI R0, R0, R12, RZ, 0x1 ;  /* 0x0000000c00007211 */ /* 0x000fe200078f08ff */
[----:B------:R-:W-:Y:S01]  /*0c70*/  STL [R1+0x464], R12 ;  /* 0x0004640c01007387 */ /* 0x000fe20000100800 */
[----:B------:R-:W-:-:S02]  /*0c80*/  LOP3.LUT R9, R7, 0x3fffff0, RZ, 0xc0, !PT ;  /* 0x03fffff007097812 */ /* 0x000fc400078ec0ff */
[----:B------:R-:W-:Y:S01]  /*0c90*/  SHF.R.S32.HI R2, RZ, 0x1f, R11 ;  /* 0x0000001fff027819 */ /* 0x000fe2000001140b */
[----:B------:R-:W-:Y:S01]  /*0ca0*/  STL [R1+0x45c], R11 ;  /* 0x00045c0b01007387 */ /* 0x000fe20000100800 */
[----:B------:R-:W-:Y:S01]  /*0cb0*/  LOP3.LUT R0, R0, 0x3fffffe, RZ, 0xc0, !PT ;  /* 0x03fffffe00007812 */ /* 0x000fe200078ec0ff */
[----:B------:R-:W-:Y:S01]  /*0cc0*/  IMAD.IADD R9, R226, 0x1, -R9 ;  /* 0x00000001e2097824 */ /* 0x000fe200078e0a09 */
[CC--:B------:R-:W-:Y:S02]  /*0cd0*/  LEA.HI R4, R2.reuse, R11.reuse, RZ, 0x2 ;  /* 0x0000000b02047211 */ /* 0x0c0fe400078f10ff */
[----:B------:R-:W-:Y:S01]  /*0ce0*/  LEA.HI R2, R2, R11, RZ, 0x5 ;  /* 0x0000000b02027211 */ /* 0x000fe200078f28ff */
[----:B------:R-:W-:Y:S01]  /*0cf0*/  IMAD.IADD R0, R12, 0x1, -R0 ;  /* 0x000000010c007824 */ /* 0x000fe200078e0a00 */
[--C-:B------:R-:W-:Y:S02]  /*0d00*/  SHF.R.S32.HI R5, RZ, 0x2, R4.reuse ;  /* 0x00000002ff057819 */ /* 0x100fe40000011404 */
[----:B------:R-:W-:-:S02]  /*0d10*/  SHF.R.S32.HI R6, RZ, 0x1f, R4 ;  /* 0x0000001fff067819 */ /* 0x000fc40000011404 */
[----:B------:R-:W-:Y:S02]  /*0d20*/  SHF.R.S32.HI R2, RZ, 0x5, R2 ;  /* 0x00000005ff027819 */ /* 0x000fe40000011402 */
[----:B------:R-:W-:Y:S02]  /*0d30*/  LEA.HI R6, R6, R5, RZ, 0x3 ;  /* 0x0000000506067211 */ /* 0x000fe400078f18ff */
[----:B------:R-:W-:Y:S02]  /*0d40*/  SHF.R.S32.HI R8, RZ, 0x5, R8 ;  /* 0x00000005ff087819 */ /* 0x000fe40000011408 */
[----:B------:R-:W-:Y:S02]  /*0d50*/  LOP3.LUT R6, R6, 0xfffffff8, RZ, 0xc0, !PT ;  /* 0xfffffff806067812 */ /* 0x000fe400078ec0ff */
[----:B------:R-:W-:Y:S01]  /*0d60*/  SHF.R.S32.HI R10, RZ, 0x4, R7 ;  /* 0x00000004ff0a7819 */ /* 0x000fe20000011407 */
[----:B------:R-:W-:Y:S01]  /*0d70*/  IMAD.SHL.U32 R198, R8, 0x200, RZ ;  /* 0x0000020008c67824 */ /* 0x000fe200078e00ff */
[----:B------:R-:W-:Y:S01]  /*0d80*/  LOP3.LUT R4, R4, 0x7ffffffc, RZ, 0xc0, !PT ;  /* 0x7ffffffc04047812 */ /* 0x000fe200078ec0ff */
[----:B------:R-:W-:Y:S01]  /*0d90*/  IMAD.IADD R5, R5, 0x1, -R6 ;  /* 0x0000000105057824 */ /* 0x000fe200078e0a06 */
[----:B------:R-:W-:Y:S01]  /*0da0*/  LEA.HI R7, R7, R10, RZ, 0x1 ;  /* 0x0000000a07077211 */ /* 0x000fe200078f08ff */
[----:B------:R-:W-:-:S02]  /*0db0*/  IMAD R6, R8, 0x10, R9 ;  /* 0x0000001008067824 */ /* 0x000fc400078e0209 */
[----:B------:R-:W-:Y:S01]  /*0dc0*/  IMAD R5, R2, 0x10, R5 ;  /* 0x0000001002057824 */ /* 0x000fe200078e0205 */
[-C--:B------:R-:W-:Y:S01]  /*0dd0*/  LEA.HI R2, R3, R226.reuse, RZ, 0x3 ;  /* 0x000000e203027211 */ /* 0x080fe200078f18ff */
[----:B------:R-:W-:Y:S01]  /*0de0*/  IMAD.IADD R4, R11, 0x1, -R4 ;  /* 0x000000010b047824 */ /* 0x000fe200078e0a04 */
[----:B------:R-:W-:Y:S01]  /*0df0*/  LOP3.LUT R7, R7, 0x1ffffffe, RZ, 0xc0, !PT ;  /* 0x1ffffffe07077812 */ /* 0x000fe200078ec0ff */
[----:B------:R-:W-:Y:S01]  /*0e00*/  IMAD R224, R0, 0x40, R5 ;  /* 0x0000004000e07824 */ /* 0x000fe200078e0205 */
[----:B------:R-:W-:Y:S01]  /*0e10*/  LEA.HI R0, R3, R226, RZ, 0x2 ;  /* 0x000000e203007211 */ /* 0x000fe200078f10ff */
[----:B------:R-:W-:Y:S01]  /*0e20*/  IMAD.SHL.U32 R225, R4, 0x2, RZ ;  /* 0x0000000204e17824 */ /* 0x000fe200078e00ff */
[----:B------:R-:W-:Y:S01]  /*0e30*/  LOP3.LUT R5, R2, 0xfffffff8, RZ, 0xc0, !PT ;  /* 0xfffffff802057812 */ /* 0x000fe200078ec0ff */
[----:B------:R-:W-:Y:S01]  /*0e40*/  IMAD.IADD R7, R10, 0x1, -R7 ;  /* 0x000000010a077824 */ /* 0x000fe200078e0a07 */
[--C-:B------:R-:W-:Y:S02]  /*0e50*/  SHF.R.S32.HI R156, RZ, 0x2, R0.reuse ;  /* 0x00000002ff9c7819 */ /* 0x100fe40000011400 */
[----:B------:R-:W-:Y:S01]  /*0e60*/  LOP3.LUT R227, R0, 0xfffffffc, RZ, 0xc0, !PT ;  /* 0xfffffffc00e37812 */ /* 0x000fe200078ec0ff */
[----:B------:R-:W-:Y:S01]  /*0e70*/  IMAD.IADD R9, R226, 0x1, -R5 ;  /* 0x00000001e2097824 */ /* 0x000fe200078e0a05 */
[----:B------:R-:W-:Y:S01]  /*0e80*/  SHF.R.S32.HI R3, RZ, 0x1f, R0 ;  /* 0x0000001fff037819 */ /* 0x000fe20000011400 */
[----:B------:R-:W-:Y:S01]  /*0e90*/  VIADD R166, R156, 0x40 ;  /* 0x000000409ca67836 */ /* 0x000fe20000000000 */
[----:B------:R-:W-:Y:S01]  /*0ea0*/  SHF.R.S32.HI R223, RZ, 0x3, R2 ;  /* 0x00000003ffdf7819 */ /* 0x000fe20000011402 */
[----:B------:R-:W-:Y:S01]  /*0eb0*/  IMAD.IADD R227, R226, 0x1, -R227 ;  /* 0x00000001e2e37824 */ /* 0x000fe200078e0ae3 */
[----:B------:R-:W-:Y:S01]  /*0ec0*/  LEA.HI R3, R3, R156, RZ, 0x3 ;  /* 0x0000009c03037211 */ /* 0x000fe200078f18ff */
[----:B------:R-:W-:Y:S01]  /*0ed0*/  IMAD.SHL.U32 R199, R166, 0x40, RZ ;  /* 0x00000040a6c77824 */ /* 0x000fe200078e00ff */
[----:B------:R-:W-:Y:S01]  /*0ee0*/  SHF.R.S32.HI R5, RZ, 0x1f, R166 ;  /* 0x0000001fff057819 */ /* 0x000fe200000114a6 */
[C---:B------:R-:W-:Y:S01]  /*0ef0*/  IMAD.SHL.U32 R22, R227.reuse, 0x8, RZ ;  /* 0x00000008e3167824 */ /* 0x040fe200078e00ff */
[C---:B------:R-:W-:Y:S01]  /*0f00*/  LEA.HI R0, R227.reuse, R227, RZ, 0x1 ;  /* 0x000000e3e3007211 */ /* 0x040fe200078f08ff */
[----:B------:R-:W-:Y:S01]  /*0f10*/  IMAD.SHL.U32 R154, R227, 0x4, RZ ;  /* 0x00000004e39a7824 */ /* 0x000fe200078e00ff */
[----:B------:R-:W-:Y:S01]  /*0f20*/  LEA.HI R2, R5, R166, RZ, 0x3 ;  /* 0x000000a605027211 */ /* 0x000fe200078f18ff */
[----:B------:R-:W-:Y:S01]  /*0f30*/  IMAD R6, R6, 0x8, R7 ;  /* 0x0000000806067824 */ /* 0x000fe200078e0207 */
[----:B------:R-:W-:Y:S01]  /*0f40*/  LOP3.LUT R3, R3, 0xfffffff8, RZ, 0xc0, !PT ;  /* 0xfffffff803037812 */ /* 0x000fe200078ec0ff */
[----:B------:R-:W-:Y:S01]  /*0f50*/  VIADD R159, R154, 0x10 ;  /* 0x000000109a9f7836 */ /* 0x000fe20000000000 */
[----:B------:R-:W-:Y:S01]  /*0f60*/  LOP3.LUT R0, R0, 0x1ffffffe, RZ, 0xc0, !PT ;  /* 0x1ffffffe00007812 */ /* 0x000fe200078ec0ff */
[----:B------:R-:W-:Y:S01]  /*0f70*/  IMAD.SHL.U32 R2, R2, 0x40, RZ ;  /* 0x0000004002027824 */ /* 0x000fe200078e00ff */
[----:B------:R-:W-:Y:S01]  /*0f80*/  LOP3.LUT R199, R199, 0x1c0, RZ, 0xc0, !PT ;  /* 0x000001c0c7c77812 */ /* 0x000fe200078ec0ff */
[----:B------:R-:W-:Y:S01]  /*0f90*/  IMAD.IADD R3, R156, 0x1, -R3 ;  /* 0x000000019c037824 */ /* 0x000fe200078e0a03 */
[----:B------:R-:W-:Y:S01]  /*0fa0*/  STL [R1+0x450], R9 ;  /* 0x0004500901007387 */ /* 0x000fe20000100800 */
[----:B------:R-:W-:Y:S01]  /*0fb0*/  IMAD.IADD R5, R227, 0x1, -R0 ;  /* 0x00000001e3057824 */ /* 0x000fe200078e0a00 */
[----:B------:R-:W-:Y:S01]  /*0fc0*/  SHF.R.U32.HI R207, RZ, 0x3, R199 ;  /* 0x00000003ffcf7819 */ /* 0x000fe200000116c7 */
[----:B------:R-:W-:Y:S01]  /*0fd0*/  IMAD.SHL.U32 R197, R3, 0x40, RZ ;  /* 0x0000004003c57824 */ /* 0x000fe200078e00ff */
[----:B------:R-:W-:Y:S01]  /*0fe0*/  LOP3.LUT R0, R199, 0x38, R22, 0xf8, !PT ;  /* 0x00000038c7007812 */ /* 0x000fe200078ef816 */
[----:B------:R0:W-:Y:S01]  /*0ff0*/  STL [R1+0x44c], R3 ;  /* 0x00044c0301007387 */ /* 0x0001e20000100800 */
[----:B------:R-:W-:Y:S01]  /*1000*/  LOP3.LUT R208, R2, 0xfffffe00, RZ, 0xc0, !PT ;  /* 0xfffffe0002d07812 */ /* 0x000fe200078ec0ff */
[----:B------:R-:W-:Y:S01]  /*1010*/  IMAD.SHL.U32 R186, R9, 0x8, RZ ;  /* 0x0000000809ba7824 */ /* 0x000fe200078e00ff */
[----:B------:R-:W-:Y:S01]  /*1020*/  LOP3.LUT R197, R197, 0x1c0, RZ, 0xc0, !PT ;  /* 0x000001c0c5c57812 */ /* 0x000fe200078ec0ff */
[----:B------:R-:W-:Y:S01]  /*1030*/  VIADD R152, R22, 0x20 ;  /* 0x0000002016987836 */ /* 0x000fe20000000000 */
[----:B------:R-:W-:Y:S01]  /*1040*/  LOP3.LUT R7, R208, R0, R207, 0xf6, !PT ;  /* 0x00000000d0077212 */ /* 0x000fe200078ef6cf */
[C---:B------:R-:W-:Y:S01]  /*1050*/  VIADD R163, R22.reuse, 0x40 ;  /* 0x0000004016a37836 */ /* 0x040fe20000000000 */
[----:B------:R-:W-:Y:S01]  /*1060*/  SHF.R.U32.HI R206, RZ, 0x3, R197 ;  /* 0x00000003ffce7819 */ /* 0x000fe200000116c5 */
[C---:B------:R-:W-:Y:S01]  /*1070*/  VIADD R162, R22.reuse, 0x60 ;  /* 0x0000006016a27836 */ /* 0x040fe20000000000 */
[C---:B------:R-:W-:Y:S01]  /*1080*/  IADD3 R161, R22.reuse, 0x80, RZ ;  /* 0x0000008016a17810 */ /* 0x040fe20007ffe0ff */
[----:B------:R-:W-:Y:S01]  /*1090*/  IMAD R0, R7, 0x2, R148 ;  /* 0x0000000207007824 */ /* 0x000fe200078e0294 */
[----:B0-----:R-:W-:Y:S01]  /*10a0*/  SHF.R.S32.HI R3, RZ, 0x1f, R159 ;  /* 0x0000001fff037819 */ /* 0x001fe2000001149f */
[C---:B------:R-:W-:Y:S01]  /*10b0*/  VIADD R160, R22.reuse, 0xa0 ;  /* 0x000000a016a07836 */ /* 0x040fe20000000000 */
[----:B------:R-:W-:Y:S01]  /*10c0*/  SHF.R.S32.HI R23, RZ, 0x1f, R22 ;  /* 0x0000001fff177819 */ /* 0x000fe20000011416 */
[C---:B------:R-:W-:Y:S01]  /*10d0*/  VIADD R165, R22.reuse, 0xc0 ;  /* 0x000000c016a57836 */ /* 0x040fe20000000000 */
[----:B------:R0:W-:Y:S01]  /*10e0*/  STL [R1+0x458], R0 ;  /* 0x0004580001007387 */ /* 0x0001e20000100800 */
[----:B------:R-:W-:Y:S01]  /*10f0*/  VIADD R164, R22, 0xe0 ;  /* 0x000000e016a47836 */ /* 0x000fe20000000000 */
[----:B------:R-:W-:Y:S01]  /*1100*/  SHF.R.S32.HI R222, RZ, 0x1f, R186 ;  /* 0x0000001fffde7819 */ /* 0x000fe200000114ba */
[C---:B------:R-:W-:Y:S01]  /*1110*/  VIADD R194, R186.reuse, 0x40 ;  /* 0x00000040bac27836 */ /* 0x040fe20000000000 */
[----:B------:R1:W-:Y:S01]  /*1120*/  STL [R1+0x448], R3 ;  /* 0x0004480301007387 */ /* 0x0003e20000100800 */
[C---:B------:R-:W-:Y:S01]  /*1130*/  VIADD R187, R186.reuse, 0x80 ;  /* 0x00000080babb7836 */ /* 0x040fe20000000000 */
[----:B------:R-:W-:Y:S01]  /*1140*/  SHF.R.S32.HI R157, RZ, 0x1f, R152 ;  /* 0x0000001fff9d7819 */ /* 0x000fe20000011498 */
[----:B------:R-:W-:Y:S01]  /*1150*/  VIADD R195, R186, 0xc0 ;  /* 0x000000c0bac37836 */ /* 0x000fe20000000000 */
[----:B------:R-:W-:Y:S01]  /*1160*/  SHF.R.S32.HI R185, RZ, 0x1f, R163 ;  /* 0x0000001fffb97819 */ /* 0x000fe200000114a3 */
[----:B0-----:R-:W-:Y:S01]  /*1170*/  IMAD R0, R5, 0x8, R224 ;  /* 0x0000000805007824 */ /* 0x001fe200078e02e0 */
[----:B------:R-:W-:-:S02]  /*1180*/  SHF.R.S32.HI R184, RZ, 0x1f, R162 ;  /* 0x0000001fffb87819 */ /* 0x000fc400000114a2 */
[----:B------:R-:W-:Y:S02]  /*1190*/  SHF.R.S32.HI R183, RZ, 0x1f, R161 ;  /* 0x0000001fffb77819 */ /* 0x000fe400000114a1 */
[----:B-1----:R-:W-:Y:S01]  /*11a0*/  LOP3.LUT R3, R197, 0x18, R22, 0xf8, !PT ;  /* 0x00000018c5037812 */ /* 0x002fe200078ef816 */
[----:B------:R0:W-:Y:S01]  /*11b0*/  STL [R1+0x468], R0 ;  /* 0x0004680001007387 */ /* 0x0001e20000100800 */
[----:B------:R-:W-:Y:S02]  /*11c0*/  SHF.R.S32.HI R182, RZ, 0x1f, R160 ;  /* 0x0000001fffb67819 */ /* 0x000fe400000114a0 */
[----:B------:R-:W-:Y:S01]  /*11d0*/  LOP3.LUT R2, R3, R206, RZ, 0x3c, !PT ;  /* 0x000000ce03027212 */ /* 0x000fe200078e3cff */
[----:B------:R-:W-:Y:S01]  /*11e0*/  IMAD.SHL.U32 R3, R6, 0x8, RZ ;  /* 0x0000000806037824 */ /* 0x000fe200078e00ff */
[----:B------:R-:W-:Y:S02]  /*11f0*/  SHF.R.S32.HI R181, RZ, 0x1f, R165 ;  /* 0x0000001fffb57819 */ /* 0x000fe400000114a5 */
[----:B------:R-:W-:Y:S01]  /*1200*/  SHF.R.S32.HI R180, RZ, 0x1f, R164 ;  /* 0x0000001fffb47819 */ /* 0x000fe200000114a4 */
[----:B------:R0:W-:Y:S01]  /*1210*/  STL [R1+0x460], R2 ;  /* 0x0004600201007387 */ /* 0x0001e20000100800 */
[----:B------:R-:W-:-:S02]  /*1220*/  SHF.R.S32.HI R221, RZ, 0x1f, R194 ;  /* 0x0000001fffdd7819 */ /* 0x000fc400000114c2 */
[----:B------:R-:W-:Y:S01]  /*1230*/  SHF.R.S32.HI R220, RZ, 0x1f, R187 ;  /* 0x0000001fffdc7819 */ /* 0x000fe200000114bb */
[----:B------:R0:W-:Y:S01]  /*1240*/  STL [R1+0x46c], R3 ;  /* 0x00046c0301007387 */ /* 0x0001e20000100800 */
[----:B------:R-:W-:Y:S02]  /*1250*/  SHF.R.S32.HI R219, RZ, 0x1f, R195 ;  /* 0x0000001fffdb7819 */ /* 0x000fe400000114c3 */
[----:B------:R-:W-:-:S07]  /*1260*/  LOP3.LUT R167, R2, R198, RZ, 0xfc, !PT ;  /* 0x000000c602a77212 */ /* 0x000fce00078efcff */
.L_x_4030:
[----:B------:R-:W-:Y:S05]  /*1270*/  YIELD ;  /* 0x0000000000007946 */ /* 0x000fea0003800000 */
[----:B------:R-:W-:Y:S01]  /*1280*/  ULDC.64 UR4, c[0x0][0xb20] ;  /* 0x0002c80000047ab9 */ /* 0x000fe20000000a00 */
[----:B0-----:R-:W1:Y:S01]  /*1290*/  LDC.64 R4, c[0x0][0xb00] ;  /* 0x0002c000ff047b82 */ /* 0x001e620000000a00 */
[----:B------:R-:W-:Y:S01]  /*12a0*/  ISETP.NE.U32.AND P1, PT, RZ, UR4, PT ;  /* 0x00000004ff007c0c */ /* 0x000fe2000bf25070 */
[----:B------:R-:W-:Y:S02]  /*12b0*/  IMAD.MOV.U32 R11, RZ, RZ, RZ ;  /* 0x000000ffff0b7224 */ /* 0x000fe400078e00ff */
[----:B------:R-:W-:Y:S01]  /*12c0*/  IMAD.MOV.U32 R25, RZ, RZ, RZ ;  /* 0x000000ffff197224 */ /* 0x000fe200078e00ff */
[----:B------:R-:W-:Y:S01]  /*12d0*/  ISETP.NE.AND.EX P1, PT, RZ, UR5, PT, P1 ;  /* 0x00000005ff007c0c */ /* 0x000fe2000bf25310 */
[----:B------:R-:W-:-:S02]  /*12e0*/  ULDC.64 UR4, c[0x0][0xb10] ;  /* 0x0002c40000047ab9 */ /* 0x000fc40000000a00 */
[----:B------:R-:W-:-:S04]  /*12f0*/  ISETP.NE.U32.AND P2, PT, RZ, UR4, PT ;  /* 0x00000004ff007c0c */ /* 0x000fc8000bf45070 */
[----:B------:R-:W-:Y:S01]  /*1300*/  ISETP.NE.AND.EX P2, PT, RZ, UR5, PT, P2 ;  /* 0x00000005ff007c0c */ /* 0x000fe2000bf45320 */
[----:B------:R-:W-:Y:S02]  /*1310*/  ULDC.64 UR4, c[0x0][0xb00] ;  /* 0x0002c00000047ab9 */ /* 0x000fe40000000a00 */
[----:B------:R-:W-:-:S03]  /*1320*/  ISETP.NE.U32.AND P0, PT, RZ, UR4, PT ;  /* 0x00000004ff007c0c */ /* 0x000fc6000bf05070 */
[----:B0-----:R-:W0:Y:S01]  /*1330*/  @P1 LDC.64 R2, c[0x0][0xb20] ;  /* 0x0002c800ff021b82 */ /* 0x001e220000000a00 */
[----:B------:R-:W-:Y:S01]  /*1340*/  ISETP.NE.AND.EX P0, PT, RZ, UR5, PT, P0 ;  /* 0x00000005ff007c0c */ /* 0x000fe2000bf05300 */
[----:B-1-3--:R-:W-:-:S06]  /*1350*/  IMAD.WIDE R8, R127, 0x4, R4 ;  /* 0x000000047f087825 */ /* 0x00afcc00078e0204 */
[----:B------:R-:W1:Y:S01]  /*1360*/  @P2 LDC.64 R6, c[0x0][0xb10] ;  /* 0x0002c400ff062b82 */ /* 0x000e620000000a00 */
[----:B------:R-:W-:Y:S02]  /*1370*/  ULDC UR4, c[0x0][0x288] ;  /* 0x0000a20000047ab9 */ /* 0x000fe40000000800 */
[----:B------:R-:W-:Y:S01]  /*1380*/  IMAD.U32 R28, RZ, RZ, UR4 ;  /* 0x00000004ff1c7e24 */ /* 0x000fe2000f8e00ff */
[----:B------:R-:W-:Y:S02]  /*1390*/  ULDC.64 UR4, c[0x0][0x418] ;  /* 0x0001060000047ab9 */ /* 0x000fe40000000a00 */
[----:B--2---:R2:W5:Y:S01]  /*13a0*/  @P0 LDG.E R25, desc[UR44][R8.64] ;  /* 0x0000002c08190981 */ /* 0x004562000c1e1900 */
        /* <DEDUP_REMOVED lines=13> */
[----:B--2-4-:R-:W-:Y:S06]  /*1480*/  @P2 BRA `(.L_x_3801) ;  /* 0x0000000000242947 */ /* 0x014fec0003800000 */
        /* <DEDUP_REMOVED lines=9> */
.L_x_3801:
[----:B------:R-:W-:Y:S01]  /*1520*/  ULDC.64 UR4, c[0x0][0xb18] ;  /* 0x0002c60000047ab9 */ /* 0x000fe20000000a00 */
[----:B------:R-:W-:Y:S01]  /*1530*/  IMAD.MOV.U32 R217, RZ, RZ, R126 ;  /* 0x000000ffffd97224 */ /* 0x000fe200078e007e */
[----:B------:R-:W-:Y:S01]  /*1540*/  ISETP.NE.U32.AND P1, PT, RZ, UR4, PT ;  /* 0x00000004ff007c0c */ /* 0x000fe2000bf25070 */
[----:B------:R-:W-:-:S03]  /*1550*/  IMAD.MOV.U32 R218, RZ, RZ, R127 ;  /* 0x000000ffffda7224 */ /* 0x000fc600078e007f */
[----:B------:R-:W-:-:S13]  /*1560*/  ISETP.NE.AND.EX P1, PT, RZ, UR5, PT, P1 ;  /* 0x00000005ff007c0c */ /* 0x000fda000bf25310 */
[----:B------:R-:W-:Y:S05]  /*1570*/  @!P1 BRA `(.L_x_3802) ;  /* 0x0000000000109947 */ /* 0x000fea0003800000 */
[----:B------:R-:W0:Y:S02]  /*1580*/  LDC.64 R2, c[0x0][0xb18] ;  /* 0x0002c600ff027b82 */ /* 0x000e240000000a00 */
[----:B0-----:R-:W-:-:S05]  /*1590*/  IMAD.WIDE R2, R127, 0x4, R2 ;  /* 0x000000047f027825 */ /* 0x001fca00078e0202 */
[----:B------:R0:W5:Y:S01]  /*15a0*/  LDG.E R24, desc[UR44][R2.64] ;  /* 0x0000002c02187981 */ /* 0x000162000c1e1900 */
[----:B------:R-:W-:Y:S05]  /*15b0*/  BRA `(.L_x_3803) ;  /* 0x0000000000107947 */ /* 0x000fea0003800000 */
.L_x_3802:
[----:B------:R-:W-:Y:S05]  /*15c0*/  @!P0 BRA `(.L_x_3803) ;  /* 0x00000000000c8947 */ /* 0x000fea0003800000 */
[----:B------:R-:W2:Y:S04]  /*15d0*/  LDG.E R3, desc[UR44][R8.64] ;  /* 0x0000002c08037981 */ /* 0x000ea8000c1e1900 */
[----:B------:R-:W2:Y:S02]  /*15e0*/  LDG.E R24, desc[UR44][R8.64+0x4] ;  /* 0x0000042c08187981 */ /* 0x000ea4000c1e1900 */
[----:B--2---:R-:W-:-:S07]  /*15f0*/  IMAD.IADD R24, R24, 0x1, -R3 ;  /* 0x0000000118187824 */ /* 0x004fce00078e0a03 */
.L_x_3803:
[----:B------:R-:W-:Y:S01]  /*1600*/  ULDC.64 UR4, c[0x0][0xb08] ;  /* 0x0002c20000047ab9 */ /* 0x000fe20000000a00 */
[----:B------:R-:W1:Y:S01]  /*1610*/  LDC R8, c[0x0][0x448] ;  /* 0x00011200ff087b82 */ /* 0x000e620000000800 */
[----:B------:R-:W-:-:S04]  /*1620*/  ISETP.NE.U32.AND P0, PT, RZ, UR4, PT ;  /* 0x00000004ff007c0c */ /* 0x000fc8000bf05070 */
[----:B------:R-:W-:Y:S01]  /*1630*/  ISETP.NE.AND.EX P0, PT, RZ, UR5, PT, P0 ;  /* 0x00000005ff007c0c */ /* 0x000fe2000bf05300 */
[----:B------:R-:W-:Y:S02]  /*1640*/  ULDC.64 UR4, c[0x0][0xb28] ;  /* 0x0002ca0000047ab9 */ /* 0x000fe40000000a00 */
[----:B------:R-:W-:Y:S01]  /*1650*/  ISETP.NE.U32.AND P1, PT, RZ, UR4, PT ;  /* 0x00000004ff007c0c */ /* 0x000fe2000bf25070 */
[----:B0----5:R-:W-:Y:S01]  /*1660*/  IMAD.MOV.U32 R2, RZ, RZ, R24 ;  /* 0x000000ffff027224 */ /* 0x021fe200078e0018 */
[----:B------:R-:W0:Y:S02]  /*1670*/  LDC.64 R12, c[0x0][0xad8] ;  /* 0x0002b600ff0c7b82 */ /* 0x000e240000000a00 */
[----:B------:R-:W-:-:S06]  /*1680*/  ISETP.NE.AND.EX P1, PT, RZ, UR5, PT, P1 ;  /* 0x00000005ff007c0c */ /* 0x000fcc000bf25310 */
[----:B------:R-:W2:Y:S08]  /*1690*/  @P0 LDC.64 R4, c[0x0][0xb08] ;  /* 0x0002c200ff040b82 */ /* 0x000eb00000000a00 */
[----:B------:R-:W3:Y:S01]  /*16a0*/  @P1 LDC.64 R6, c[0x0][0xb28] ;  /* 0x0002ca00ff061b82 */ /* 0x000ee20000000a00 */
[----:B--2---:R-:W-:-:S05]  /*16b0*/  @P0 IMAD.WIDE R4, R127, 0x4, R4 ;  /* 0x000000047f040825 */ /* 0x004fca00078e0204 */
[----:B------:R-:W2:Y:S04]  /*16c0*/  @P0 LDG.E R0, desc[UR44][R4.64] ;  /* 0x0000002c04000981 */ /* 0x000ea8000c1e1900 */
[----:B------:R-:W2:Y:S01]  /*16d0*/  @P0 LDG.E R3, desc[UR44][R4.64+0x4] ;  /* 0x0000042c04030981 */ /* 0x000ea2000c1e1900 */
[----:B---3--:R-:W-:-:S05]  /*16e0*/  @P1 IMAD.WIDE R6, R127, 0x4, R6 ;  /* 0x000000047f061825 */ /* 0x008fca00078e0206 */
[----:B------:R3:W5:Y:S01]  /*16f0*/  @P1 LDG.E R2, desc[UR44][R6.64] ;  /* 0x0000002c06021981 */ /* 0x000762000c1e1900 */
[----:B-1----:R-:W-:Y:S01]  /*1700*/  ISETP.NE.AND P1, PT, R8, 0x1, PT ;  /* 0x000000010800780c */ /* 0x002fe20003f25270 */
[----:B------:R-:W-:Y:S01]  /*1710*/  IMAD.SHL.U32 R216, R125, 0x80, RZ ;  /* 0x000000807dd87824 */ /* 0x000fe200078e00ff */
[----:B0-----:R-:W-:Y:S01]  /*1720*/  ISETP.GE.AND P2, PT, R13, 0x1, PT ;  /* 0x000000010d00780c */ /* 0x001fe20003f46270 */
[----:B------:R-:W-:-:S10]  /*1730*/  IMAD.IADD R10, R24, 0x1, -R11 ;  /* 0x00000001180a7824 */ /* 0x000fd400078e0a0b */
[----:B------:R-:W0:Y:S08]  /*1740*/  @P1 LDC R8, c[0x0][0x44c] ;  /* 0x00011300ff081b82 */ /* 0x000e300000000800 */
[----:B------:R-:W1:Y:S01]  /*1750*/  @P1 LDC R9, c[0x0][0x450] ;  /* 0x00011400ff091b82 */ /* 0x000e620000000800 */
[----:B--2---:R-:W-:Y:S01]  /*1760*/  @P0 IMAD.IADD R47, R3, 0x1, -R0 ;  /* 0x00000001032f0824 */ /* 0x004fe200078e0a00 */
[----:B------:R-:W-:-:S03]  /*1770*/  IADD3 R3, R216, 0x7f, RZ ;  /* 0x0000007fd8037810 */ /* 0x000fc60007ffe0ff */
[----:B------:R-:W-:Y:S02]  /*1780*/  IMAD.IADD R29, R10, 0x1, R47 ;  /* 0x000000010a1d7824 */ /* 0x000fe400078e022f */
[----:B0-----:R-:W-:-:S03]  /*1790*/  @P1 IMAD.HI.U32 R4, R3, R8, RZ ;  /* 0x0000000803041227 */ /* 0x001fc600078e00ff */
[C---:B------:R-:W-:Y:S01]  /*17a0*/  IADD3 R188, R29.reuse, 0x1, -R28 ;  /* 0x000000011dbc7810 */ /* 0x040fe20007ffe81c */
[----:B------:R-:W-:Y:S02]  /*17b0*/  VIADD R0, R29, 0x5f ;  /* 0x0000005f1d007836 */ /* 0x000fe40000000000 */
[----:B------:R-:W-:Y:S01]  /*17c0*/  IMAD.MOV.U32 R5, RZ, RZ, R3 ;  /* 0x000000ffff057224 */ /* 0x000fe200078e0003 */
[----:B-1----:R-:W-:Y:S01]  /*17d0*/  @P1 SHF.R.U32.HI R5, RZ, R9, R4 ;  /* 0x00000009ff051219 */ /* 0x002fe20000011604 */
[----:B------:R-:W-:-:S04]  /*17e0*/  IMAD.HI R0, R0, 0x2aaaaaab, RZ ;  /* 0x2aaaaaab00007827 */ /* 0x000fc800078e02ff */
[----:B---3--:R-:W-:Y:S01]  /*17f0*/  IMAD.IADD R7, R188, 0x1, R5 ;  /* 0x00000001bc077824 */ /* 0x008fe200078e0205 */
[----:B------:R-:W-:-:S04]  /*1800*/  SHF.R.U32.HI R3, RZ, 0x1f, R0 ;  /* 0x0000001fff037819 */ /* 0x000fc80000011600 */
        /* <DEDUP_REMOVED lines=14> */
.L_x_3806:
[----:B------:R-:W-:-:S13]  /*18f0*/  ISETP.NE.AND P0, PT, R13, 0x1, PT ;  /* 0x000000010d00780c */ /* 0x000fda0003f05270 */
[----:B------:R-:W0:Y:S02]  /*1900*/  @P0 LDC.64 R4, c[0x0][0xae0] ;  /* 0x0002b800ff040b82 */ /* 0x000e240000000a00 */
[----:B0-----:R-:W-:-:S05]  /*1910*/  @P0 IMAD.HI.U32 R4, R3, R4, RZ ;  /* 0x0000000403040227 */ /* 0x001fca00078e00ff */
[----:B------:R-:W-:-:S07]  /*1920*/  @P0 SHF.R.U32.HI R3, RZ, R5, R4 ;  /* 0x00000005ff030219 */ /* 0x000fce0000011604 */
.L_x_3807:
[----:B------:R-:W-:Y:S05]  /*1930*/  BSYNC B0 ;  /* 0x0000000000007941 */ /* 0x000fea0003800000 */
.L_x_3805:
[----:B------:R-:W-:-:S05]  /*1940*/  IMAD R3, R3, R13, R13 ;  /* 0x0000000d03037224 */ /* 0x000fca00078e020d */
[----:B------:R-:W-:-:S07]  /*1950*/  VIMNMX R0, R0, R3, PT ;  /* 0x0000000300007248 */ /* 0x000fce0003fe0100 */
.L_x_3804:
        /* <DEDUP_REMOVED lines=20> */
.L_x_3810:
[----:B------:R-:W-:-:S13]  /*1aa0*/  ISETP.NE.AND P0, PT, R13, 0x1, PT ;  /* 0x000000010d00780c */ /* 0x000fda0003f05270 */
[----:B------:R-:W0:Y:S02]  /*1ab0*/  @P0 LDC.64 R6, c[0x0][0xae0] ;  /* 0x0002b800ff060b82 */ /* 0x000e240000000a00 */
[----:B0-----:R-:W-:-:S05]  /*1ac0*/  @P0 IMAD.HI.U32 R6, R3, R6, RZ ;  /* 0x0000000603060227 */ /* 0x001fca00078e00ff */
[----:B------:R-:W-:-:S07]  /*1ad0*/  @P0 SHF.R.U32.HI R3, RZ, R7, R6 ;  /* 0x00000007ff030219 */ /* 0x000fce0000011606 */
.L_x_3811:
[----:B------:R-:W-:Y:S05]  /*1ae0*/  BSYNC B0 ;  /* 0x0000000000007941 */ /* 0x000fea0003800000 */
.L_x_3809:
[----:B------:R-:W-:-:S05]  /*1af0*/  IMAD R3, R3, R13, RZ ;  /* 0x0000000d03037224 */ /* 0x000fca00078e02ff */
[----:B------:R-:W-:-:S07]  /*1b00*/  VIMNMX R4, R4, R3, !PT ;  /* 0x0000000304047248 */ /* 0x000fce0007fe0100 */
.L_x_3808:
        /* <DEDUP_REMOVED lines=44> */
.L_x_3814:
[----:B------:R-:W-:Y:S05]  /*1dd0*/  BSYNC B6 ;  /* 0x0000000000067941 */ /* 0x000fea0003800000 */
.L_x_3813:
        /* <DEDUP_REMOVED lines=20> */
.L_x_3816:
[----:B------:R-:W-:Y:S05]  /*1f20*/  BSYNC B6 ;  /* 0x0000000000067941 */ /* 0x000fea0003800000 */
.L_x_3815:
[----:B------:R-:W2:Y:S01]  /*1f30*/  LDL R32, [R1+0x44c] ;  /* 0x00044c0001207983 */ /* 0x000ea20000100800 */
[----:B------:R-:W-:Y:S01]  /*1f40*/  ULDC.64 UR4, c[0x0][0xaf0] ;  /* 0x0002bc0000047ab9 */ /* 0x000fe20000000a00 */
[----:B------:R-:W-:Y:S01]  /*1f50*/  IMAD.MOV.U32 R0, RZ, RZ, R127 ;  /* 0x000000ffff007224 */ /* 0x000fe200078e007f */
[----:B------:R-:W-:Y:S01]  /*1f60*/  ISETP.NE.U32.AND P0, PT, RZ, UR4, PT ;  /* 0x00000004ff007c0c */ /* 0x000fe2000bf05070 */
[----:B------:R-:W-:Y:S01]  /*1f70*/  ULDC UR6, c[0x0][0x320] ;  /* 0x0000c80000067ab9 */ /* 0x000fe20000000800 */
[----:B------:R-:W-:Y:S01]  /*1f80*/  SHF.R.S32.HI R155, RZ, 0x1f, R154 ;  /* 0x0000001fff9b7819 */ /* 0x000fe2000001149a */
[----:B------:R-:W0:Y:S01]  /*1f90*/  LDC.64 R30, c[0x0][0x408] ;  /* 0x00010200ff1e7b82 */ /* 0x000e220000000a00 */
[----:B------:R-:W-:Y:S01]  /*1fa0*/  ISETP.NE.AND.EX P0, PT, RZ, UR5, PT, P0 ;  /* 0x00000005ff007c0c */ /* 0x000fe2000bf05300 */
[----:B------:R-:W-:-:S06]  /*1fb0*/  ULDC.64 UR4, c[0x0][0x3f8] ;  /* 0x0000fe0000047ab9 */ /* 0x000fcc0000000a00 */
[----:B------:R-:W1:Y:S08]  /*1fc0*/  LDC R33, c[0x0][0x3f4] ;  /* 0x0000fd00ff217b82 */ /* 0x000e700000000800 */
[----:B------:R-:W3:Y:S02]  /*1fd0*/  @P0 LDC.64 R4, c[0x0][0xaf0] ;  /* 0x0002bc00ff040b82 */ /* 0x000ee40000000a00 */
[----:B---3--:R-:W-:-:S05]  /*1fe0*/  @P0 IMAD.WIDE R4, R127, 0x4, R4 ;  /* 0x000000047f040825 */ /* 0x008fca00078e0204 */
[----:B------:R3:W4:Y:S01]  /*1ff0*/  @P0 LDG.E R0, desc[UR44][R4.64] ;  /* 0x0000002c04000981 */ /* 0x000722000c1e1900 */
[----:B------:R-:W-:Y:S01]  /*2000*/  ISETP.GE.AND P1, PT, R152, UR6, PT ;  /* 0x0000000698007c0c */ /* 0x000fe2000bf26270 */
[----:B------:R-:W-:Y:S01]  /*2010*/  IMAD.IADD R48, R25, 0x1, R24 ;  /* 0x0000000119307824 */ /* 0x000fe200078e0218 */
[----:B------:R-:W-:Y:S01]  /*2020*/  ISETP.GE.AND P0, PT, R22, UR6, PT ;  /* 0x0000000616007c0c */ /* 0x000fe2000bf06270 */
[----:B------:R-:W-:Y:S01]  /*2030*/  IMAD.MOV.U32 R53, RZ, RZ, 0x20 ;  /* 0x00000020ff357424 */ /* 0x000fe200078e00ff */
[----:B------:R-:W-:Y:S01]  /*2040*/  SEL R3, RZ, 0xffffffff, P1 ;  /* 0xffffffffff037807 */ /* 0x000fe20000800000 */
[----:B------:R-:W-:Y:S01]  /*2050*/  IMAD R52, R227, 0x40, R156 ;  /* 0x00000040e3347824 */ /* 0x000fe200078e029c */
[----:B------:R-:W-:Y:S01]  /*2060*/  SEL R6, RZ, 0x1, P0 ;  /* 0x00000001ff067807 */ /* 0x000fe20000000000 */
[----:B-1----:R-:W-:Y:S01]  /*2070*/  IMAD.SHL.U32 R54, R33, 0x2, RZ ;  /* 0x0000000221367824 */ /* 0x002fe200078e00ff */
[----:B------:R-:W-:Y:S01]  /*2080*/  ISETP.GE.AND P0, PT, R163, UR6, PT ;  /* 0x00000006a3007c0c */ /* 0x000fe2000bf06270 */
[----:B------:R-:W-:Y:S01]  /*2090*/  IMAD.SHL.U32 R7, R3, 0x2, RZ ;  /* 0x0000000203077824 */ /* 0x000fe200078e00ff */
[----:B------:R-:W-:-:S02]  /*20a0*/  ISETP.GE.AND P1, PT, R162, UR6, PT ;  /* 0x00000006a2007c0c */ /* 0x000fc4000bf26270 */
[----:B------:R-:W-:Y:S02]  /*20b0*/  SHF.R.S32.HI R3, RZ, 0x1f, R156 ;  /* 0x0000001fff037819 */ /* 0x000fe4000001149c */
[----:B------:R-:W-:Y:S02]  /*20c0*/  LOP3.LUT R6, R7, 0x2, R6, 0xe2, !PT ;  /* 0x0000000207067812 */ /* 0x000fe400078ee206 */
[----:B------:R-:W-:Y:S01]  /*20d0*/  SEL R7, RZ, 0x4, P0 ;  /* 0x00000004ff077807 */ /* 0x000fe20000000000 */
[C---:B---3--:R-:W-:Y:S01]  /*20e0*/  IMAD R5, R3.reuse, UR4, RZ ;  /* 0x0000000403057c24 */ /* 0x048fe2000f8e02ff */
[----:B------:R-:W-:Y:S01]  /*20f0*/  SEL R8, RZ, 0x8, P1 ;  /* 0x00000008ff087807 */ /* 0x000fe20000800000 */
[----:B0-----:R-:W-:Y:S01]  /*2100*/  IMAD R10, R3, R30, RZ ;  /* 0x0000001e030a7224 */ /* 0x001fe200078e02ff */
[----:B------:R-:W-:Y:S01]  /*2110*/  ISETP.GE.AND P0, PT, R161, UR6, PT ;  /* 0x00000006a1007c0c */ /* 0x000fe2000bf06270 */
[----:B------:R-:W-:Y:S01]  /*2120*/  IMAD R11, R156, UR5, R5 ;  /* 0x000000059c0b7c24 */ /* 0x000fe2000f8e0205 */
[----:B------:R-:W-:Y:S01]  /*2130*/  ISETP.GE.AND P1, PT, R160, UR6, PT ;  /* 0x00000006a0007c0c */ /* 0x000fe2000bf26270 */
[----:B------:R-:W-:Y:S01]  /*2140*/  IMAD.WIDE.U32 R4, R156, UR4, R154 ;  /* 0x000000049c047c25 */ /* 0x000fe2000f8e009a */
[----:B------:R-:W-:-:S02]  /*2150*/  LOP3.LUT R6, R8, R6, R7, 0xfe, !PT ;  /* 0x0000000608067212 */ /* 0x000fc400078efe07 */
[----:B------:R-:W-:Y:S01]  /*2160*/  SEL R7, RZ, 0x10, P0 ;  /* 0x00000010ff077807 */ /* 0x000fe20000000000 */
[----:B------:R-:W-:Y:S01]  /*2170*/  IMAD.IADD R5, R5, 0x1, R11 ;  /* 0x0000000105057824 */ /* 0x000fe200078e020b */
[----:B------:R-:W-:Y:S01]  /*2180*/  SEL R8, RZ, 0x20, P1 ;  /* 0x00000020ff087807 */ /* 0x000fe20000800000 */
[----:B------:R-:W-:Y:S01]  /*2190*/  IMAD R15, R156, R31, R10 ;  /* 0x0000001f9c0f7224 */ /* 0x000fe200078e020a */
[----:B------:R-:W-:Y:S01]  /*21a0*/  ISETP.GE.AND P1, PT, R165, UR6, PT ;  /* 0x00000006a5007c0c */ /* 0x000fe2000bf26270 */
[----:B-----5:R-:W-:Y:S01]  /*21b0*/  IMAD.WIDE.U32 R20, R2, UR4, R4 ;  /* 0x0000000402147c25 */ /* 0x020fe2000f8e0004 */
[----:B------:R-:W-:Y:S02]  /*21c0*/  LOP3.LUT R50, R8, R6, R7, 0xfe, !PT ;  /* 0x0000000608327212 */ /* 0x000fe400078efe07 */
[----:B------:R-:W-:Y:S01]  /*21d0*/  ISETP.GE.AND P2, PT, R164, UR6, PT ;  /* 0x00000006a4007c0c */ /* 0x000fe2000bf46270 */
[----:B------:R-:W-:Y:S01]  /*21e0*/  IMAD.WIDE.U32 R8, R156, UR4, R22 ;  /* 0x000000049c087c25 */ /* 0x000fe2000f8e0016 */
[----:B------:R-:W-:-:S02]  /*21f0*/  ISETP.GE.AND P0, PT, R22, R33, PT ;  /* 0x000000211600720c */ /* 0x000fc40003f06270 */
[----:B------:R-:W-:Y:S01]  /*2200*/  SHF.R.S32.HI R49, RZ, 0x1f, R2 ;  /* 0x0000001fff317819 */ /* 0x000fe20000011402 */
[----:B------:R-:W-:Y:S01]  /*2210*/  IMAD.IADD R9, R11, 0x1, R9 ;  /* 0x000000010b097824 */ /* 0x000fe200078e0209 */
[----:B------:R-:W-:Y:S01]  /*2220*/  SEL R11, RZ, 0x40, P1 ;  /* 0x00000040ff0b7807 */ /* 0x000fe20000800000 */
[----:B------:R-:W-:Y:S01]  /*2230*/  IMAD.WIDE.U32 R6, R156, R30, R154 ;  /* 0x0000001e9c067225 */ /* 0x000fe200078e009a */
[----:B------:R-:W-:Y:S02]  /*2240*/  SEL R10, RZ, 0x7fff80, P2 ;  /* 0x007fff80ff0a7807 */ /* 0x000fe40001000000 */
[----:B------:R-:W-:Y:S01]  /*2250*/  SEL R13, R33, RZ, P0 ;  /* 0x000000ff210d7207 */ /* 0x000fe20000000000 */
[----:B------:R-:W-:Y:S01]  /*2260*/  IMAD.WIDE.U32 R24, R2, UR4, R8 ;  /* 0x0000000402187c25 */ /* 0x000fe2000f8e0008 */
[----:B------:R-:W-:Y:S02]  /*2270*/  LOP3.LUT R50, R10, R50, R11, 0xfe, !PT ;  /* 0x000000320a327212 */ /* 0x000fe400078efe0b */
[----:B------:R-:W-:Y:S01]  /*2280*/  SHF.R.S32.HI R51, RZ, 0x1f, R126 ;  /* 0x0000001fff337819 */ /* 0x000fe2000001147e */
[----:B------:R-:W-:Y:S01]  /*2290*/  IMAD R11, R49, UR4, RZ ;  /* 0x00000004310b7c24 */ /* 0x000fe2000f8e02ff */
[----:B------:R-:W-:Y:S01]  /*22a0*/  PRMT R70, R50, 0x8880, RZ ;  /* 0x0000888032467816 */ /* 0x000fe200000000ff */
[----:B------:R-:W-:-:S02]  /*22b0*/  IMAD.IADD R13, R22, 0x1, R13 ;  /* 0x00000001160d7824 */ /* 0x000fc400078e020d */
[----:B------:R-:W-:Y:S01]  /*22c0*/  IMAD R11, R2, UR5, R11 ;  /* 0x00000005020b7c24 */ /* 0x000fe2000f8e020b */
[----:B------:R-:W-:Y:S01]  /*22d0*/  PRMT R70, R70, 0x7710, RZ ;  /* 0x0000771046467816 */ /* 0x000fe200000000ff */
[----:B------:R-:W-:Y:S01]  /*22e0*/  IMAD.IADD R7, R7, 0x1, R15 ;  /* 0x0000000107077824 */ /* 0x000fe200078e020f */
[----:B------:R-:W-:Y:S01]  /*22f0*/  SHF.R.S32.HI R12, RZ, 0x1f, R13 ;  /* 0x0000001fff0c7819 */ /* 0x000fe2000001140d */
[-C--:B------:R-:W-:Y:S01]  /*2300*/  IMAD R10, R49, R30.reuse, RZ ;  /* 0x0000001e310a7224 */ /* 0x080fe200078e02ff */
[----:B------:R-:W-:Y:S01]  /*2310*/  LOP3.LUT R64, R70, 0x1, RZ, 0xc0, !PT ;  /* 0x0000000146407812 */ /* 0x000fe200078ec0ff */
[----:B------:R-:W-:Y:S01]  /*2320*/  IMAD.WIDE.U32 R44, R2, R30, R6 ;  /* 0x0000001e022c7225 */ /* 0x000fe200078e0006 */
[----:B------:R-:W-:Y:S02]  /*2330*/  LEA.HI R12, R12, R13, RZ, 0x3 ;  /* 0x0000000d0c0c7211 */ /* 0x000fe400078f18ff */
[----:B------:R-:W-:Y:S01]  /*2340*/  LOP3.LUT R65, R70, 0x2, RZ, 0xc0, !PT ;  /* 0x0000000246417812 */ /* 0x000fe200078ec0ff */
[----:B------:R-:W-:Y:S01]  /*2350*/  IMAD R5, R2, R31, R10 ;  /* 0x0000001f02057224 */ /* 0x000fe200078e020a */
[--C-:B------:R-:W-:Y:S01]  /*2360*/  SHF.R.S32.HI R59, RZ, 0x3, R12.reuse ;  /* 0x00000003ff3b7819 */ /* 0x100fe2000001140c */
[----:B------:R-:W-:Y:S01]  /*2370*/  IMAD.IADD R55, R21, 0x1, R11 ;  /* 0x0000000115377824 */ /* 0x000fe200078e020b */
[----:B------:R-:W-:Y:S01]  /*2380*/  LOP3.LUT R60, R12, 0xfffffff8, RZ, 0xc0, !PT ;  /* 0xfffffff80c3c7812 */ /* 0x000fe200078ec0ff */
[----:B------:R-:W-:Y:S01]  /*2390*/  IMAD.IADD R58, R45, 0x1, R5 ;  /* 0x000000012d3a7824 */ /* 0x000fe200078e0205 */
[--C-:B------:R-:W-:Y:S01]  /*23a0*/  LOP3.LUT R5, R197, 0x38, R12.reuse, 0xf8, !PT ;  /* 0x00000038c5057812 */ /* 0x100fe200078ef80c */
[----:B------:R-:W-:Y:S01]  /*23b0*/  IMAD.IADD R56, R11, 0x1, R25 ;  /* 0x000000010b387824 */ /* 0x000fe200078e0219 */
[----:B------:R-:W-:-:S02]  /*23c0*/  LOP3.LUT R12, R199, 0x38, R12, 0xf8, !PT ;  /* 0x00000038c70c7812 */ /* 0x000fc400078ef80c */
[----:B------:R-:W-:Y:S02]  /*23d0*/  LOP3.LUT R5, R5, R206, RZ, 0x3c, !PT ;  /* 0x000000ce05057212 */ /* 0x000fe400078e3cff */
[----:B------:R-:W-:Y:S02]  /*23e0*/  LOP3.LUT R63, R12, R207, RZ, 0x3c, !PT ;  /* 0x000000cf0c3f7212 */ /* 0x000fe400078e3cff */
[C---:B------:R-:W-:Y:S01]  /*23f0*/  SHF.L.U64.HI R31, R30.reuse, 0x6, R31 ;  /* 0x000000061e1f7819 */ /* 0x040fe2000001021f */
[----:B------:R-:W-:Y:S01]  /*2400*/  IMAD.SHL.U32 R30, R30, 0x40, RZ ;  /* 0x000000401e1e7824 */ /* 0x000fe200078e00ff */
[----:B------:R-:W-:Y:S01]  /*2410*/  LOP3.LUT R66, R70, 0x4, RZ, 0xc0, !PT ;  /* 0x0000000446427812 */ /* 0x000fe200078ec0ff */
[----:B------:R-:W-:Y:S01]  /*2420*/  IMAD.IADD R62, R198, 0x1, R5 ;  /* 0x00000001c63e7824 */ /* 0x000fe200078e0205 */
[----:B------:R-:W-:Y:S01]  /*2430*/  LOP3.LUT R67, R70, 0x8, RZ, 0xc0, !PT ;  /* 0x0000000846437812 */ /* 0x000fe200078ec0ff */
[----:B------:R-:W-:Y:S01]  /*2440*/  IMAD.IADD R63, R208, 0x1, R63 ;  /* 0x00000001d03f7824 */ /* 0x000fe200078e023f */
[----:B------:R-:W-:-:S02]  /*2450*/  LOP3.LUT R68, R70, 0x10, RZ, 0xc0, !PT ;  /* 0x0000001046447812 */ /* 0x000fc400078ec0ff */
[C---:B------:R-:W-:Y:S02]  /*2460*/  LOP3.LUT R69, R70.reuse, 0x20, RZ, 0xc0, !PT ;  /* 0x0000002046457812 */ /* 0x040fe400078ec0ff */
[----:B------:R-:W-:Y:S02]  /*2470*/  SHF.R.S32.HI R61, RZ, 0x1f, R60 ;  /* 0x0000001fff3d7819 */ /* 0x000fe4000001143c */
[----:B------:R-:W-:Y:S02]  /*2480*/  LOP3.LUT R70, R70, 0x40, RZ, 0xc0, !PT ;  /* 0x0000004046467812 */ /* 0x000fe400078ec0ff */
[----:B--2---:R-:W-:Y:S02]  /*2490*/  LOP3.LUT P1, RZ, R32, 0x4, RZ, 0xc0, !PT ;  /* 0x0000000420ff7812 */ /* 0x004fe4000782c0ff */
[----:B------:R-:W0:Y:S02]  /*24a0*/  S2R R32, SR_TID.X ;  /* 0x0000000000207919 */ /* 0x000e240000002100 */
[----:B------:R-:W-:-:S02]  /*24b0*/  SEL R53, R53, 0xffffffe0, !P1 ;  /* 0xffffffe035357807 */ /* 0x000fc40004800000 */
[----:B0-----:R-:W-:-:S04]  /*24c0*/  SHF.R.U32.HI R32, RZ, 0x7, R32 ;  /* 0x00000007ff207819 */ /* 0x001fc80000011620 */
[----:B------:R-:W-:-:S13]  /*24d0*/  ISETP.NE.AND P6, PT, R32, 0x1, PT ;  /* 0x000000012000780c */ /* 0x000fda0003fc5270 */
[----:B------:R-:W-:Y:S05]  /*24e0*/  @!P6 WARPSYNC.ALL ;  /* 0x000000000000e948 */ /* 0x000fea0003800000 */
[----:B------:R-:W-:Y:S01]  /*24f0*/  ULDC UR4, c[0x0][0x2f4] ;  /* 0x0000bd0000047ab9 */ /* 0x000fe20000000800 */
[----:B----4-:R-:W-:Y:S01]  /*2500*/  SHF.R.S32.HI R57, RZ, 0x1f, R0 ;  /* 0x0000001fff397819 */ /* 0x010fe20000011400 */
[----:B------:R-:W-:Y:S01]  /*2510*/  @!P6 BAR.SYNC.DEFER_BLOCKING 0x9, 0x100 ;  /* 0x024400000000eb1d */ /* 0x000fe20000010000 */
[----:B------:R-:W-:Y:S02]  /*2520*/  ISETP.GE.AND P2, PT, R152, UR4, PT ;  /* 0x0000000498007c0c */ /* 0x000fe4000bf46270 */
[----:B------:R-:W-:-:S02]  /*2530*/  ISETP.GE.AND P1, PT, R22, UR4, PT ;  /* 0x0000000416007c0c */ /* 0x000fc4000bf26270 */
[----:B------:R-:W-:-:S11]  /*2540*/  P2R R72, PR, RZ, 0x4 ;  /* 0x00000004ff487803 */ /* 0x000fd60000000000 */
.L_x_3874:
        /* <DEDUP_REMOVED lines=27> */
[----:B------:R-:W-:Y:S01]  /*2700*/  IADD3 R8, R167, R53, RZ ;  /* 0x00000035a7087210 */ /* 0x000fe20007ffe0ff */
[----:B------:R-:W-:Y:S05]  /*2710*/  YIELD ;  /* 0x0000000000007946 */ /* 0x000fea0003800000 */
[----:B------:R-:W-:Y:S01]  /*2720*/  IMAD R79, R79, R4, R11 ;  /* 0x000000044f4f7224 */ /* 0x000fe200078e020b */
[----:B------:R-:W-:Y:S01]  /*2730*/  ISETP.GT.AND P3, PT, R26, R46, PT ;  /* 0x0000002e1a00720c */ /* 0x000fe20003f64270 */
[C---:B------:R-:W-:Y:S01]  /*2740*/  IMAD R4, R153.reuse, 0x1800, R167 ;  /* 0x0000180099047824 */ /* 0x040fe200078e02a7 */
[----:B------:R-:W-:Y:S01]  /*2750*/  BSSY B0, `(.L_x_3817) ;  /* 0x000030e000007945 */ /* 0x000fe20003800000 */
[----:B------:R-:W-:Y:S01]  /*2760*/  IMAD R8, R153, 0x1800, R8 ;  /* 0x0000180099087824 */ /* 0x000fe200078e0208 */
[----:B------:R-:W-:Y:S01]  /*2770*/  P2R R73, PR, RZ, 0x8 ;  /* 0x00000008ff497803 */ /* 0x000fe20000000000 */
[----:B------:R-:W-:-:S02]  /*2780*/  IMAD R87, R4, 0x2, R17 ;  /* 0x0000000204577824 */ /* 0x000fc400078e0211 */
[----:B------:R-:W-:Y:S01]  /*2790*/  IMAD R76, R8, 0x2, R17 ;  /* 0x00000002084c7824 */ /* 0x000fe200078e0211 */
[----:B0-----:R-:W-:Y:S06]  /*27a0*/  @!P2 BRA `(.L_x_3818) ;  /* 0x0000002c0008a947 */ /* 0x001fec0003800000 */
[----:B------:R-:W-:Y:S01]  /*27b0*/  SHF.R.S32.HI R80, RZ, 0x1f, R79 ;  /* 0x0000001fff507819 */ /* 0x000fe2000001144f */
[----:B------:R-:W-:Y:S01]  /*27c0*/  ULDC.64 UR4, c[0x0][0x300] ;  /* 0x0000c00000047ab9 */ /* 0x000fe20000000a00 */
[----:B-----5:R-:W-:Y:S01]  /*27d0*/  SHF.R.S32.HI R81, RZ, 0x1f, R78 ;  /* 0x0000001fff517819 */ /* 0x020fe2000001144e */
[C---:B------:R-:W-:Y:S01]  /*27e0*/  IMAD.WIDE.U32 R4, R79.reuse, UR4, RZ ;  /* 0x000000044f047c25 */ /* 0x040fe2000f8e00ff */
[----:B------:R-:W0:Y:S01]  /*27f0*/  LDC.64 R10, c[0x0][0x3f8] ;  /* 0x0000fe00ff0a7b82 */ /* 0x000e220000000a00 */
[----:B------:R-:W-:Y:S02]  /*2800*/  ULDC.U8 UR6, c[0x0][0x410] ;  /* 0x0001040000067ab9 */ /* 0x000fe40000000000 */
[----:B------:R-:W-:Y:S01]  /*2810*/  IMAD R6, R80, UR4, RZ ;  /* 0x0000000450067c24 */ /* 0x000fe2000f8e02ff */
[----:B------:R-:W-:Y:S01]  /*2820*/  ISETP.NE.AND P2, PT, RZ, UR6, PT ;  /* 0x00000006ff007c0c */ /* 0x000fe2000bf45270 */
[----:B------:R-:W-:Y:S02]  /*2830*/  IMAD R82, R26, -0x60, R47 ;  /* 0xffffffa01a527824 */ /* 0x000fe400078e022f */
[----:B------:R-:W-:Y:S01]  /*2840*/  IMAD R7, R79, UR5, R6 ;  /* 0x000000054f077c24 */ /* 0x000fe2000f8e0206 */
[----:B------:R-:W1:Y:S01]  /*2850*/  LDC.64 R8, c[0x0][0x408] ;  /* 0x00010200ff087b82 */ /* 0x000e620000000a00 */
[----:B------:R-:W-:Y:S01]  /*2860*/  ULDC.64 UR4, c[0x0][0x310] ;  /* 0x0000c40000047ab9 */ /* 0x000fe20000000a00 */
[----:B------:R-:W-:Y:S01]  /*2870*/  VIMNMX R82, R82, 0x60, PT ;  /* 0x0000006052527848 */ /* 0x000fe20003fe0100 */
[----:B------:R-:W-:-:S02]  /*2880*/  IMAD.IADD R5, R5, 0x1, R7 ;  /* 0x0000000105057824 */ /* 0x000fc400078e0207 */
        /* <DEDUP_REMOVED lines=8> */
[----:B------:R-:W-:Y:S01]  /*2910*/  SHF.R.S32.HI R7, RZ, 0x1f, R26 ;  /* 0x0000001fff077819 */ /* 0x000fe2000001141a */
[----:B------:R-:W-:Y:S01]  /*2920*/  ULDC.64 UR4, c[0x0][0x2e8] ;  /* 0x0000ba0000047ab9 */ /* 0x000fe20000000a00 */
[----:B0-----:R-:W-:Y:S01]  /*2930*/  IMAD.WIDE.U32 R12, R26, R10, RZ ;  /* 0x0000000a1a0c7225 */ /* 0x001fe200078e00ff */
[----:B------:R-:W-:-:S03]  /*2940*/  LEA R83, P3, R4, UR4, 0x1 ;  /* 0x0000000404537c11 */ /* 0x000fc6000f8608ff */
[C---:B------:R-:W-:Y:S02]  /*2950*/  IMAD R6, R7.reuse, R10, RZ ;  /* 0x0000000a07067224 */ /* 0x040fe400078e02ff */
[-C--:B-1----:R-:W-:Y:S02]  /*2960*/  IMAD R7, R7, R8.reuse, RZ ;  /* 0x0000000807077224 */ /* 0x082fe400078e02ff */
[----:B------:R-:W-:Y:S02]  /*2970*/  IMAD.IADD R5, R5, 0x1, R33 ;  /* 0x0000000105057824 */ /* 0x000fe400078e0221 */
[----:B------:R-:W-:-:S03]  /*2980*/  IMAD.WIDE.U32 R14, R26, R8, RZ ;  /* 0x000000081a0e7225 */ /* 0x000fc600078e00ff */
[----:B------:R-:W-:Y:S01]  /*2990*/  LEA.HI.X R84, R4, UR5, R5, 0x1, P3 ;  /* 0x0000000504547c11 */ /* 0x000fe200098f0c05 */
[C---:B------:R-:W-:Y:S02]  /*29a0*/  IMAD R71, R26.reuse, R11, R6 ;  /* 0x0000000b1a477224 */ /* 0x040fe400078e0206 */
[----:B------:R-:W-:Y:S02]  /*29b0*/  IMAD R7, R26, R9, R7 ;  /* 0x000000091a077224 */ /* 0x000fe400078e0207 */
        /* <DEDUP_REMOVED lines=11> */
[----:B------:R-:W-:Y:S01]  /*2a70*/  IMAD.MOV.U32 R4, RZ, RZ, R20 ;  /* 0x000000ffff047224 */ /* 0x000fe200078e0014 */
[----:B------:R-:W-:Y:S01]  /*2a80*/  ULDC.64 UR4, c[0x0][0x3e8] ;  /* 0x0000fa0000047ab9 */ /* 0x000fe20000000a00 */
[----:B------:R-:W-:Y:S01]  /*2a90*/  IMAD.MOV.U32 R5, RZ, RZ, R55 ;  /* 0x000000ffff057224 */ /* 0x000fe200078e0037 */
[----:B------:R-:W-:Y:S01]  /*2aa0*/  ULDC.64 UR6, c[0x0][0x400] ;  /* 0x0001000000067ab9 */ /* 0x000fe20000000a00 */
[----:B------:R-:W-:Y:S01]  /*2ab0*/  IMAD R35, R71, 0x60, RZ ;  /* 0x0000006047237824 */ /* 0x000fe200078e02ff */
[----:B------:R-:W-:Y:S01]  /*2ac0*/  CS2R R42, SRZ ;  /* 0x00000000002a7805 */ /* 0x000fe2000001ff00 */
[----:B------:R-:W-:Y:S01]  /*2ad0*/  IMAD.WIDE.U32 R6, R12, 0x60, R4 ;  /* 0x000000600c067825 */ /* 0x000fe200078e0004 */
[----:B------:R-:W-:-:S03]  /*2ae0*/  CS2R R74, SRZ ;  /* 0x00000000004a7805 */ /* 0x000fc6000001ff00 */
[----:B------:R-:W-:Y:S02]  /*2af0*/  IMAD.MOV.U32 R4, RZ, RZ, R44 ;  /* 0x000000ffff047224 */ /* 0x000fe400078e002c */
[----:B------:R-:W-:Y:S02]  /*2b00*/  IMAD.MOV.U32 R5, RZ, RZ, R58 ;  /* 0x000000ffff057224 */ /* 0x000fe400078e003a */
[----:B------:R-:W-:Y:S02]  /*2b10*/  IMAD R37, R77, 0x60, RZ ;  /* 0x000000604d257824 */ /* 0x000fe400078e02ff */
[----:B------:R-:W-:Y:S01]  /*2b20*/  IMAD.WIDE.U32 R32, R14, 0x60, R4 ;  /* 0x000000600e207825 */ /* 0x000fe200078e0004 */
[----:B------:R-:W-:-:S03]  /*2b30*/  LEA R4, P3, R6, UR4, 0x1 ;  /* 0x0000000406047c11 */ /* 0x000fc6000f8608ff */
[----:B------:R-:W-:Y:S02]  /*2b40*/  IMAD.IADD R5, R7, 0x1, R35 ;  /* 0x0000000107057824 */ /* 0x000fe400078e0223 */
[----:B------:R-:W-:-:S03]  /*2b50*/  IMAD.IADD R7, R33, 0x1, R37 ;  /* 0x0000000121077824 */ /* 0x000fc600078e0225 */
[----:B------:R-:W-:Y:S02]  /*2b60*/  LEA.HI.X R5, R6, UR5, R5, 0x1, P3 ;  /* 0x0000000506057c11 */ /* 0x000fe400098f0c05 */
        /* <DEDUP_REMOVED lines=10> */
.L_x_3821:
[----:B------:R-:W-:Y:S05]  /*2c10*/  BSYNC B1 ;  /* 0x0000000000017941 */ /* 0x000fea0003800000 */
.L_x_3820:
[----:B------:R-:W-:Y:S01]  /*2c20*/  ISETP.GE.AND P4, PT, R166, R82, PT ;  /* 0x00000052a600720c */ /* 0x000fe20003f86270 */
[----:B------:R-:W-:Y:S01]  /*2c30*/  BSSY B1, `(.L_x_3822) ;  /* 0x0000021000017945 */ /* 0x000fe20003800000 */
[----:B------:R-:W-:Y:S02]  /*2c40*/  CS2R R34, SRZ ;  /* 0x0000000000227805 */ /* 0x000fe4000001ff00 */
[----:B------:R-:W-:Y:S01]  /*2c50*/  CS2R R32, SRZ ;  /* 0x0000000000207805 */ /* 0x000fe2000001ff00 */
[----:B-----5:R-:W-:Y:S01]  /*2c60*/  IMAD.MOV.U32 R86, RZ, RZ, R38 ;  /* 0x000000ffff567224 */ /* 0x020fe200078e0026 */
[----:B------:R-:W-:Y:S01]  /*2c70*/  CS2R R36, SRZ ;  /* 0x0000000000247805 */ /* 0x000fe2000001ff00 */
[----:B------:R-:W-:-:S06]  /*2c80*/  IMAD.MOV.U32 R88, RZ, RZ, R39 ;  /* 0x000000ffff587224 */ /* 0x000fcc00078e0027 */
[----:B------:R-:W-:Y:S05]  /*2c90*/  @P4 BRA `(.L_x_3823) ;  /* 0x0000000000684947 */ /* 0x000fea0003800000 */
[----:B------:R-:W-:Y:S01]  /*2ca0*/  IMAD.WIDE.U32 R14, R14, 0x60, R30 ;  /* 0x000000600e0e7825 */ /* 0x000fe200078e001e */
[C---:B0-----:R-:W-:Y:S01]  /*2cb0*/  SHF.L.U64.HI R5, R10.reuse, 0x6, R11 ;  /* 0x000000060a057819 */ /* 0x041fe2000001020b */
[----:B------:R-:W-:Y:S01]  /*2cc0*/  ULDC.64 UR4, c[0x0][0x400] ;  /* 0x0001000000047ab9 */ /* 0x000fe20000000a00 */
[----:B------:R-:W-:Y:S01]  /*2cd0*/  CS2R R34, SRZ ;  /* 0x0000000000227805 */ /* 0x000fe2000001ff00 */
[----:B------:R-:W-:Y:S01]  /*2ce0*/  IMAD.SHL.U32 R4, R10, 0x40, RZ ;  /* 0x000000400a047824 */ /* 0x000fe200078e00ff */
[----:B------:R-:W-:Y:S01]  /*2cf0*/  IADD3 R6, P3, R44, R14, RZ ;  /* 0x0000000e2c067210 */ /* 0x000fe20007f7e0ff */
[----:B------:R-:W-:Y:S01]  /*2d00*/  IMAD R77, R77, 0x60, RZ ;  /* 0x000000604d4d7824 */ /* 0x000fe200078e02ff */
[----:B------:R-:W-:Y:S01]  /*2d10*/  CS2R R36, SRZ ;  /* 0x0000000000247805 */ /* 0x000fe2000001ff00 */
[----:B------:R-:W-:-:S03]  /*2d20*/  IMAD.WIDE.U32 R4, R12, 0x60, R4 ;  /* 0x000000600c047825 */ /* 0x000fc600078e0004 */
[----:B------:R-:W-:Y:S01]  /*2d30*/  IADD3.X R15, R58, R77, R15, P3, !PT ;  /* 0x0000004d3a0f7210 */ /* 0x000fe20001ffe40f */
[----:B------:R-:W-:Y:S01]  /*2d40*/  IMAD R8, R71, 0x60, RZ ;  /* 0x0000006047087824 */ /* 0x000fe200078e02ff */
[----:B------:R-:W-:-:S04]  /*2d50*/  IADD3 R7, P3, R20, R4, RZ ;  /* 0x0000000414077210 */ /* 0x000fc80007f7e0ff */
[----:B------:R-:W-:Y:S02]  /*2d60*/  IADD3.X R8, R55, R8, R5, P3, !PT ;  /* 0x0000000837087210 */ /* 0x000fe40001ffe405 */
        /* <DEDUP_REMOVED lines=13> */
.L_x_3823:
[----:B------:R-:W-:Y:S05]  /*2e40*/  BSYNC B1 ;  /* 0x0000000000017941 */ /* 0x000fea0003800000 */
.L_x_3822:
[----:B------:R-:W-:Y:S01]  /*2e50*/  ULOP3.LUT UR4, UR38, 0x1, URZ, 0xfc, !UPT ;  /* 0x0000000126047892 */ /* 0x000fe2000f8efc3f */
[----:B01----:R-:W-:Y:S01]  /*2e60*/  IMAD.MOV.U32 R4, RZ, RZ, R42 ;  /* 0x000000ffff047224 */ /* 0x003fe200078e002a */
[----:B------:R-:W-:Y:S01]  /*2e70*/  PRMT R92, R88, 0x5410, R86 ;  /* 0x00005410585c7816 */ /* 0x000fe20000000056 */
[----:B------:R-:W-:Y:S01]  /*2e80*/  IMAD.MOV.U32 R5, RZ, RZ, R43 ;  /* 0x000000ffff057224 */ /* 0x000fe200078e002b */
[----:B------:R-:W-:Y:S01]  /*2e90*/  UISETP.NE.AND UP0, UPT, UR4, 0x3, UPT ;  /* 0x000000030400788c */ /* 0x000fe2000bf05270 */
        /* <DEDUP_REMOVED lines=13> */
[----:B------:R-:W-:Y:S01]  /*2f70*/  IMAD.MOV.U32 R7, RZ, RZ, R37 ;  /* 0x000000ffff077224 */ /* 0x000fe200078e0025 */
[----:B------:R-:W-:Y:S02]  /*2f80*/  MOV R6, R36 ;  /* 0x0000002400067202 */ /* 0x000fe40000000f00 */
[----:B------:R-:W-:Y:S01]  /*2f90*/  PRMT R88, R4, 0x5410, R5 ;  /* 0x0000541004587816 */ /* 0x000fe20000000005 */
[----:B------:R-:W-:Y:S01]  /*2fa0*/  IMAD.MOV.U32 R4, RZ, RZ, R32 ;  /* 0x000000ffff047224 */ /* 0x000fe200078e0020 */
[----:B------:R-:W-:Y:S01]  /*2fb0*/  PRMT R91, R7, 0x5410, R6 ;  /* 0x00005410075b7816 */ /* 0x000fe20000000006 */
[----:B------:R-:W-:-:S05]  /*2fc0*/  IMAD.MOV.U32 R5, RZ, RZ, R33 ;  /* 0x000000ffff057224 */ /* 0x000fca00078e0021 */
[----:B------:R-:W-:Y:S01]  /*2fd0*/  PRMT R89, R4, 0x5410, R5 ;  /* 0x0000541004597816 */ /* 0x000fe20000000005 */
[----:B------:R-:W-:Y:S06]  /*2fe0*/  @!P3 BRA `(.L_x_3824) ;  /* 0x000000000004b947 */ /* 0x000fec0003800000 */
[----:B------:R-:W-:Y:S01]  /*2ff0*/  BPT.TRAP 0x1 ;  /* 0x000000040000795c */ /* 0x000fe20000300000 */
.L_x_3824:
[----:B------:R-:W-:Y:S01]  /*3000*/  IMAD R71, R153, 0x8, R148 ;  /* 0x0000000899477824 */ /* 0x000fe200078e0294 */
[----:B------:R-:W-:Y:S01]  /*3010*/  SHF.L.U32 R86, R158, 0x1f, RZ ;  /* 0x0000001f9e567819 */ /* 0x000fe200000006ff */
[----:B------:R-:W-:Y:S03]  /*3020*/  BSSY B1, `(.L_x_3825) ;  /* 0x0000003000017945 */ /* 0x000fe60003800000 */
[----:B------:R-:W0:Y:S02]  /*3030*/  SYNCS.PHASECHK.TRANS64.TRYWAIT P5, [R71+URZ+0x32490], R86 ;  /* 0x03249056470075a7 */ /* 0x000e2400080a017f */
[----:B0-----:R-:W-:Y:S05]  /*3040*/  @!P5 BRA `(.L_x_3826) ;  /* 0x0000032c0060d947 */ /* 0x001fea0003800000 */
.L_x_4173:
[----:B------:R-:W-:Y:S05]  /*3050*/  BSYNC B1 ;  /* 0x0000000000017941 */ /* 0x000fea0003800000 */
.L_x_3825:
[----:B------:R-:W-:-:S03]  /*3060*/  UMOV UR4, 0xffffffff ;  /* 0xffffffff00047882 */ /* 0x000fc60000000000 */
[----:B------:R-:W-:Y:S05]  /*3070*/  BRA.DIV UR4, `(.L_x_3827) ;  /* 0x0000032e04687947 */ /* 0x000fea000b800000 */
[----:B------:R1:W2:Y:S04]  /*3080*/  SHFL.IDX PT, R77, R84, RZ, 0x1c1f ;  /* 0x001c1fff544d7589 */ /* 0x0002a800000e0000 */
[----:B------:R1:W3:Y:S02]  /*3090*/  SHFL.IDX PT, R14, R83, RZ, 0x1c1f ;  /* 0x001c1fff530e7589 */ /* 0x0002e400000e0000 */
.L_x_4177:
        /* <DEDUP_REMOVED lines=11> */
[----:B0-----:R-:W-:Y:S01]  /*3150*/  IMAD.MOV.U32 R12, RZ, RZ, R6 ;  /* 0x000000ffff0c7224 */ /* 0x001fe200078e0006 */
[----:B------:R-:W-:Y:S01]  /*3160*/  SHF.R.U32.HI R42, RZ, 0x10, R43 ;  /* 0x00000010ff2a7819 */ /* 0x000fe2000001162b */
[--C-:B------:R-:W-:Y:S01]  /*3170*/  HADD2.F32 R6, -RZ, R5.reuse.H1_H1 ;  /* 0x30000005ff067230 */ /* 0x100fe20000004100 */
[--C-:B------:R-:W-:Y:S01]  /*3180*/  SHF.R.U64 R43, R74, 0x10, R75.reuse ;  /* 0x000000104a2b7819 */ /* 0x100fe2000000124b */
[----:B------:R-:W-:Y:S01]  /*3190*/  HADD2.F32 R5, -RZ, R5.H0_H0 ;  /* 0x20000005ff057230 */ /* 0x000fe20000004100 */
[----:B------:R-:W-:Y:S01]  /*31a0*/  SHF.R.U32.HI R74, RZ, 0x10, R75 ;  /* 0x00000010ff4a7819 */ /* 0x000fe2000001164b */
[----:B------:R-:W-:Y:S02]  /*31b0*/  HADD2.F32 R15, -RZ, R15.H0_H0 ;  /* 0x2000000fff0f7230 */ /* 0x000fe40000004100 */
[----:B------:R-:W-:Y:S02]  /*31c0*/  HADD2.F32 R43, -RZ, R43.H0_H0 ;  /* 0x2000002bff2b7230 */ /* 0x000fe40000004100 */
[----:B------:R-:W-:-:S02]  /*31d0*/  HADD2.F32 R74, -RZ, R74.H0_H0 ;  /* 0x2000004aff4a7230 */ /* 0x000fc40000004100 */
[--C-:B------:R-:W-:Y:S02]  /*31e0*/  HADD2.F32 R13, -RZ, R7.reuse.H1_H1 ;  /* 0x30000007ff0d7230 */ /* 0x100fe40000004100 */
[CC--:B------:R-:W-:Y:S01]  /*31f0*/  FMUL.FTZ R94, R6.reuse, R43.reuse ;  /* 0x0000002b065e7220 */ /* 0x0c0fe20000410000 */
[----:B------:R-:W-:Y:S02]  /*3200*/  HADD2.F32 R7, -RZ, R7.H0_H0 ;  /* 0x20000007ff077230 */ /* 0x000fe40000004100 */
[C---:B------:R-:W-:Y:S01]  /*3210*/  FMUL.FTZ R43, R5.reuse, R43 ;  /* 0x0000002b052b7220 */ /* 0x040fe20000410000 */
[----:B------:R-:W-:Y:S02]  /*3220*/  HADD2.F32 R42, -RZ, R42.H0_H0 ;  /* 0x2000002aff2a7230 */ /* 0x000fe40000004100 */
[-C--:B------:R-:W-:Y:S01]  /*3230*/  FFMA.FTZ R94, R5, R15.reuse, -R94 ;  /* 0x0000000f055e7223 */ /* 0x080fe2000001085e */
[----:B------:R-:W-:Y:S01]  /*3240*/  FMUL.FTZ R96, R13, R74 ;  /* 0x0000004a0d607220 */ /* 0x000fe20000410000 */
[----:B------:R-:W-:Y:S01]  /*3250*/  FFMA.FTZ R93, R6, R15, R43 ;  /* 0x0000000f065d7223 */ /* 0x000fe2000001002b */
[----:B------:R-:W-:-:S02]  /*3260*/  HADD2.F32 R5, -RZ, R4.H1_H1 ;  /* 0x30000004ff057230 */ /* 0x000fc40000004100 */
[C---:B------:R-:W-:Y:S01]  /*3270*/  FMUL.FTZ R74, R7.reuse, R74 ;  /* 0x0000004a074a7220 */ /* 0x040fe20000410000 */
[--C-:B------:R-:W-:Y:S02]  /*3280*/  HADD2.F32 R15, -RZ, R99.reuse.H0_H0 ;  /* 0x20000063ff0f7230 */ /* 0x100fe40000004100 */
[-C--:B------:R-:W-:Y:S01]  /*3290*/  FFMA.FTZ R96, R7, R42.reuse, -R96 ;  /* 0x0000002a07607223 */ /* 0x080fe20000010860 */
[----:B------:R-:W-:Y:S02]  /*32a0*/  HADD2.F32 R4, -RZ, R4.H0_H0 ;  /* 0x20000004ff047230 */ /* 0x000fe40000004100 */
[----:B------:R-:W-:Y:S01]  /*32b0*/  FFMA.FTZ R95, R13, R42, R74 ;  /* 0x0000002a0d5f7223 */ /* 0x000fe2000001004a */
[----:B------:R-:W-:Y:S02]  /*32c0*/  HADD2.F32 R43, -RZ, R99.H1_H1 ;  /* 0x30000063ff2b7230 */ /* 0x000fe40000004100 */
[----:B------:R-:W-:Y:S01]  /*32d0*/  FMUL.FTZ R75, R5, R15 ;  /* 0x0000000f054b7220 */ /* 0x000fe20000410000 */
[----:B------:R-:W-:-:S02]  /*32e0*/  HADD2.F32 R6, -RZ, R12.H1_H1 ;  /* 0x3000000cff067230 */ /* 0x000fc40000004100 */
[----:B------:R-:W-:Y:S01]  /*32f0*/  FMUL.FTZ R42, R4, R15 ;  /* 0x0000000f042a7220 */ /* 0x000fe20000410000 */
[----:B------:R-:W-:Y:S02]  /*3300*/  HADD2.F32 R12, -RZ, R12.H0_H0 ;  /* 0x2000000cff0c7230 */ /* 0x000fe40000004100 */
        /* <DEDUP_REMOVED lines=12> */
.L_x_3833:
[----:B------:R-:W-:Y:S05]  /*33d0*/  BSYNC B3 ;  /* 0x0000000000037941 */ /* 0x000fea0003800000 */
.L_x_3832:
[----:B0-----:R4:W-:Y:S02]  /*33e0*/  ST.E.128 desc[UR44][R10.64], R4 ;  /* 0x000000040a007985 */ /* 0x0019e4000c101d2c */
.L_x_3831:
[----:B------:R-:W-:Y:S05]  /*33f0*/  BSYNC B2 ;  /* 0x0000000000027941 */ /* 0x000fea0003800000 */
.L_x_3830:
        /* <DEDUP_REMOVED lines=9> */
[----:B0-----:R-:W-:Y:S01]  /*3490*/  IMAD.MOV.U32 R12, RZ, RZ, R6 ;  /* 0x000000ffff0c7224 */ /* 0x001fe200078e0006 */
[----:B------:R-:W-:Y:S01]  /*34a0*/  SHF.R.U64 R14, R38, 0x10, R39 ;  /* 0x00000010260e7819 */ /* 0x000fe20000001227 */
[----:B------:R-:W-:Y:S01]  /*34b0*/  HADD2.F32 R6, -RZ, R5.H1_H1 ;  /* 0x30000005ff067230 */ /* 0x000fe20000004100 */
[----:B------:R-:W-:Y:S01]  /*34c0*/  SHF.R.U32.HI R40, RZ, 0x10, R41 ;  /* 0x00000010ff287819 */ /* 0x000fe20000011629 */
[----:B------:R-:W-:Y:S01]  /*34d0*/  HADD2.F32 R15, -RZ, R15.H0_H0 ;  /* 0x2000000fff0f7230 */ /* 0x000fe20000004100 */
[----:B------:R-:W-:Y:S01]  /*34e0*/  SHF.R.U32.HI R38, RZ, 0x10, R39 ;  /* 0x00000010ff267819 */ /* 0x000fe20000011627 */
[----:B------:R-:W-:Y:S02]  /*34f0*/  HADD2.F32 R5, -RZ, R5.H0_H0 ;  /* 0x20000005ff057230 */ /* 0x000fe40000004100 */
[----:B------:R-:W-:Y:S02]  /*3500*/  HADD2.F32 R14, -RZ, R14.H0_H0 ;  /* 0x2000000eff0e7230 */ /* 0x000fe40000004100 */
[----:B------:R-:W-:Y:S01]  /*3510*/  FMUL.FTZ R42, R6, R15 ;  /* 0x0000000f062a7220 */ /* 0x000fe20000410000 */
[----:B------:R-:W-:-:S02]  /*3520*/  HADD2.F32 R40, -RZ, R40.H0_H0 ;  /* 0x20000028ff287230 */ /* 0x000fc40000004100 */
[C---:B------:R-:W-:Y:S01]  /*3530*/  FMUL.FTZ R15, R5.reuse, R15 ;  /* 0x0000000f050f7220 */ /* 0x040fe20000410000 */
[--C-:B------:R-:W-:Y:S02]  /*3540*/  HADD2.F32 R13, -RZ, R7.reuse.H1_H1 ;  /* 0x30000007ff0d7230 */ /* 0x100fe40000004100 */
[-C--:B------:R-:W-:Y:S01]  /*3550*/  FFMA.FTZ R42, R5, R14.reuse, -R42 ;  /* 0x0000000e052a7223 */ /* 0x080fe2000001082a */
[----:B------:R-:W-:Y:S02]  /*3560*/  HADD2.F32 R7, -RZ, R7.H0_H0 ;  /* 0x20000007ff077230 */ /* 0x000fe40000004100 */
[----:B------:R-:W-:Y:S01]  /*3570*/  FFMA.FTZ R41, R6, R14, R15 ;  /* 0x0000000e06297223 */ /* 0x000fe2000001000f */
[----:B------:R-:W-:Y:S02]  /*3580*/  HADD2.F32 R38, -RZ, R38.H0_H0 ;  /* 0x20000026ff267230 */ /* 0x000fe40000004100 */
[----:B------:R-:W-:Y:S01]  /*3590*/  FMUL.FTZ R74, R13, R40 ;  /* 0x000000280d4a7220 */ /* 0x000fe20000410000 */
[----:B------:R-:W-:-:S02]  /*35a0*/  HADD2.F32 R14, -RZ, R98.H0_H0 ;  /* 0x20000062ff0e7230 */ /* 0x000fc40000004100 */
[C---:B------:R-:W-:Y:S01]  /*35b0*/  FMUL.FTZ R40, R7.reuse, R40 ;  /* 0x0000002807287220 */ /* 0x040fe20000410000 */
[----:B------:R-:W-:Y:S02]  /*35c0*/  HADD2.F32 R15, -RZ, R98.H1_H1 ;  /* 0x30000062ff0f7230 */ /* 0x000fe40000004100 */
[-C--:B------:R-:W-:Y:S01]  /*35d0*/  FFMA.FTZ R74, R7, R38.reuse, -R74 ;  /* 0x00000026074a7223 */ /* 0x080fe2000001084a */
[----:B------:R-:W-:Y:S02]  /*35e0*/  HADD2.F32 R5, -RZ, R4.H1_H1 ;  /* 0x30000004ff057230 */ /* 0x000fe40000004100 */
[----:B------:R-:W-:Y:S01]  /*35f0*/  FFMA.FTZ R75, R13, R38, R40 ;  /* 0x000000260d4b7223 */ /* 0x000fe20000010028 */
[----:B------:R-:W-:Y:S02]  /*3600*/  HADD2.F32 R6, -RZ, R12.H1_H1 ;  /* 0x3000000cff067230 */ /* 0x000fe40000004100 */
[----:B------:R-:W-:Y:S02]  /*3610*/  HADD2.F32 R4, -RZ, R4.H0_H0 ;  /* 0x20000004ff047230 */ /* 0x000fe40000004100 */
[----:B------:R-:W-:Y:S01]  /*3620*/  FMUL.FTZ R39, R5, R14 ;  /* 0x0000000e05277220 */ /* 0x000fe20000410000 */
        /* <DEDUP_REMOVED lines=14> */
.L_x_3835:
[----:B------:R-:W-:Y:S05]  /*3710*/  BSYNC B2 ;  /* 0x0000000000027941 */ /* 0x000fea0003800000 */
.L_x_3834:
[----:B0-----:R0:W-:Y:S02]  /*3720*/  ST.E.128 desc[UR44][R10.64], R4 ;  /* 0x000000040a007985 */ /* 0x0011e4000c101d2c */
.L_x_3829:
[----:B------:R-:W-:Y:S05]  /*3730*/  BSYNC B1 ;  /* 0x0000000000017941 */ /* 0x000fea0003800000 */
.L_x_3828:
[----:B------:R-:W-:-:S03]  /*3740*/  UMOV UR4, 0xffffffff ;  /* 0xffffffff00047882 */ /* 0x000fc60000000000 */
[----:B------:R-:W-:Y:S05]  /*3750*/  BRA.DIV UR4, `(.L_x_3836) ;  /* 0x0000032604f87947 */ /* 0x000fea000b800000 */
[----:B------:R0:W0:Y:S04]  /*3760*/  SHFL.IDX PT, R39, R84, 0x1, 0x1c1f ;  /* 0x003c1f0054277f89 */ /* 0x00002800000e0000 */
[----:B---3--:R3:W0:Y:S02]  /*3770*/  SHFL.IDX PT, R14, R83, 0x1, 0x1c1f ;  /* 0x003c1f00530e7f89 */ /* 0x00862400000e0000 */
.L_x_4181:
[----:B------:R-:W-:Y:S05]  /*3780*/  @P4 BRA `(.L_x_3837) ;  /* 0x0000002000284947 */ /* 0x000fea0003800000 */
[----:B------:R-:W-:Y:S04]  /*3790*/  BSSY B1, `(.L_x_3838) ;  /* 0x0000033000017945 */ /* 0x000fe80003800000 */
[----:B------:R-:W-:Y:S05]  /*37a0*/  @P1 BRA `(.L_x_3839) ;  /* 0x0000000000c41947 */ /* 0x000fea0003800000 */
[----:B0---4-:R0:W4:Y:S01]  /*37b0*/  LDS.128 R4, [R87+0x2000] ;  /* 0x0020000057047984 */ /* 0x0111220000000c00 */
[C---:B------:R-:W-:Y:S01]  /*37c0*/  LEA R10, P2, R22.reuse, R14, 0x1 ;  /* 0x0000000e160a7211 */ /* 0x040fe200078408ff */
[----:B------:R-:W-:Y:S03]  /*37d0*/  BSSY B2, `(.L_x_3840) ;  /* 0x000002d000027945 */ /* 0x000fe60003800000 */
[----:B------:R-:W-:Y:S02]  /*37e0*/  LEA.HI.X R11, R22, R39, R23, 0x1, P2 ;  /* 0x00000027160b7211 */ /* 0x000fe400010f0c17 */
[----:B------:R-:W-:-:S13]  /*37f0*/  ISETP.GE.AND P2, PT, R154, R85, PT ;  /* 0x000000559a00720c */ /* 0x000fda0003f46270 */
[----:B0-----:R-:W-:Y:S05]  /*3800*/  @P2 BRA `(.L_x_3841) ;  /* 0x0000000000a42947 */ /* 0x001fea0003800000 */
[--C-:B------:R-:W-:Y:S01]  /*3810*/  SHF.R.U64 R15, R34, 0x10, R35.reuse ;  /* 0x00000010220f7819 */ /* 0x100fe20000001223 */
[----:B----4-:R-:W-:Y:S01]  /*3820*/  IMAD.MOV.U32 R12, RZ, RZ, R6 ;  /* 0x000000ffff0c7224 */ /* 0x010fe200078e0006 */
        /* <DEDUP_REMOVED lines=18> */
[--C-:B------:R-:W-:Y:S02]  /*3950*/  HADD2.F32 R15, -RZ, R91.reuse.H1_H1 ;  /* 0x3000005bff0f7230 */ /* 0x100fe40000004100 */
[-C--:B------:R-:W-:Y:S01]  /*3960*/  FFMA.FTZ R40, R7, R34.reuse, -R40 ;  /* 0x0000002207287223 */ /* 0x080fe20000010828 */
[----:B------:R-:W-:Y:S02]  /*3970*/  HADD2.F32 R4, -RZ, R4.H0_H0 ;  /* 0x20000004ff047230 */ /* 0x000fe40000004100 */
[----:B------:R-:W-:Y:S01]  /*3980*/  FFMA.FTZ R41, R13, R34, R36 ;  /* 0x000000220d297223 */ /* 0x000fe20000010024 */
[----:B------:R-:W-:Y:S02]  /*3990*/  HADD2.F32 R91, -RZ, R91.H0_H0 ;  /* 0x2000005bff5b7230 */ /* 0x000fe40000004100 */
[----:B------:R-:W-:Y:S01]  /*39a0*/  FMUL.FTZ R35, R5, R15 ;  /* 0x0000000f05237220 */ /* 0x000fe20000410000 */
[----:B------:R-:W-:-:S02]  /*39b0*/  HADD2.F32 R6, -RZ, R12.H1_H1 ;  /* 0x3000000cff067230 */ /* 0x000fc40000004100 */
[----:B------:R-:W-:Y:S01]  /*39c0*/  FMUL.FTZ R34, R4, R15 ;  /* 0x0000000f04227220 */ /* 0x000fe20000410000 */
[----:B------:R-:W-:Y:S02]  /*39d0*/  HADD2.F32 R12, -RZ, R12.H0_H0 ;  /* 0x2000000cff0c7230 */ /* 0x000fe40000004100 */
[--C-:B------:R-:W-:Y:S02]  /*39e0*/  HADD2.F32 R7, -RZ, R90.reuse.H1_H1 ;  /* 0x3000005aff077230 */ /* 0x100fe40000004100 */
[-C--:B------:R-:W-:Y:S01]  /*39f0*/  FMUL.FTZ R15, R6, R91.reuse ;  /* 0x0000005b060f7220 */ /* 0x080fe20000410000 */
        /* <DEDUP_REMOVED lines=10> */
.L_x_3841:
[----:B------:R-:W-:Y:S05]  /*3aa0*/  BSYNC B2 ;  /* 0x0000000000027941 */ /* 0x000fea0003800000 */
.L_x_3840:
[----:B----4-:R0:W-:Y:S02]  /*3ab0*/  ST.E.128 desc[UR44][R10.64], R4 ;  /* 0x000000040a007985 */ /* 0x0101e4000c101d2c */
.L_x_3839:
[----:B------:R-:W-:Y:S05]  /*3ac0*/  BSYNC B1 ;  /* 0x0000000000017941 */ /* 0x000fea0003800000 */
.L_x_3838:
[----:B------:R-:W-:-:S13]  /*3ad0*/  ISETP.NE.AND P2, PT, R72, RZ, PT ;  /* 0x000000ff4800720c */ /* 0x000fda0003f45270 */
[----:B------:R-:W-:Y:S05]  /*3ae0*/  @P2 BRA `(.L_x_3837) ;  /* 0x0000001c00502947 */ /* 0x000fea0003800000 */
[----:B0---4-:R0:W4:Y:S01]  /*3af0*/  LDS.128 R4, [R76+0x2000] ;  /* 0x002000004c047984 */ /* 0x0111220000000c00 */
[C---:B------:R-:W-:Y:S01]  /*3b00*/  LEA R14, P2, R152.reuse, R14, 0x1 ;  /* 0x0000000e980e7211 */ /* 0x040fe200078408ff */
[----:B------:R-:W-:Y:S03]  /*3b10*/  BSSY B1, `(.L_x_3842) ;  /* 0x000002d000017945 */ /* 0x000fe60003800000 */
[----:B------:R-:W-:Y:S02]  /*3b20*/  LEA.HI.X R15, R152, R39, R157, 0x1, P2 ;  /* 0x00000027980f7211 */ /* 0x000fe400010f0c9d */
[----:B------:R-:W-:-:S13]  /*3b30*/  ISETP.GE.AND P2, PT, R159, R85, PT ;  /* 0x000000559f00720c */ /* 0x000fda0003f46270 */
[----:B0-----:R-:W-:Y:S05]  /*3b40*/  @P2 BRA `(.L_x_3843) ;  /* 0x0000000000a42947 */ /* 0x001fea0003800000 */
[----:B------:R-:W-:Y:S02]  /*3b50*/  SHF.R.U64 R11, R32, 0x10, R33 ;  /* 0x00000010200b7819 */ /* 0x000fe40000001221 */
[----:B------:R-:W-:Y:S01]  /*3b60*/  SHF.R.U64 R10, R8, 0x10, R9 ;  /* 0x00000010080a7819 */ /* 0x000fe20000001209 */
[----:B----4-:R-:W-:Y:S01]  /*3b70*/  IMAD.MOV.U32 R8, RZ, RZ, R6 ;  /* 0x000000ffff087224 */ /* 0x010fe200078e0006 */
[----:B------:R-:W-:Y:S01]  /*3b80*/  SHF.R.U32.HI R32, RZ, 0x10, R33 ;  /* 0x00000010ff207819 */ /* 0x000fe20000011621 */
[----:B------:R-:W-:Y:S01]  /*3b90*/  HADD2.F32 R11, -RZ, R11.H0_H0 ;  /* 0x2000000bff0b7230 */ /* 0x000fe20000004100 */
[----:B------:R-:W-:Y:S01]  /*3ba0*/  SHF.R.U32.HI R12, RZ, 0x10, R9 ;  /* 0x00000010ff0c7819 */ /* 0x000fe20000011609 */
[--C-:B------:R-:W-:Y:S02]  /*3bb0*/  HADD2.F32 R6, -RZ, R5.reuse.H1_H1 ;  /* 0x30000005ff067230 */ /* 0x100fe40000004100 */
[----:B------:R-:W-:Y:S02]  /*3bc0*/  HADD2.F32 R5, -RZ, R5.H0_H0 ;  /* 0x20000005ff057230 */ /* 0x000fe40000004100 */
[----:B------:R-:W-:-:S02]  /*3bd0*/  HADD2.F32 R10, -RZ, R10.H0_H0 ;  /* 0x2000000aff0a7230 */ /* 0x000fc40000004100 */
[CC--:B------:R-:W-:Y:S01]  /*3be0*/  FMUL.FTZ R34, R6.reuse, R11.reuse ;  /* 0x0000000b06227220 */ /* 0x0c0fe20000410000 */
[----:B------:R-:W-:Y:S02]  /*3bf0*/  HADD2.F32 R32, -RZ, R32.H0_H0 ;  /* 0x20000020ff207230 */ /* 0x000fe40000004100 */
[C---:B------:R-:W-:Y:S01]  /*3c00*/  FMUL.FTZ R11, R5.reuse, R11 ;  /* 0x0000000b050b7220 */ /* 0x040fe20000410000 */
[--C-:B------:R-:W-:Y:S02]  /*3c10*/  HADD2.F32 R9, -RZ, R7.reuse.H1_H1 ;  /* 0x30000007ff097230 */ /* 0x100fe40000004100 */
[-C--:B------:R-:W-:Y:S01]  /*3c20*/  FFMA.FTZ R34, R5, R10.reuse, -R34 ;  /* 0x0000000a05227223 */ /* 0x080fe20000010822 */
[----:B------:R-:W-:Y:S02]  /*3c30*/  HADD2.F32 R7, -RZ, R7.H0_H0 ;  /* 0x20000007ff077230 */ /* 0x000fe40000004100 */
[----:B------:R-:W-:Y:S01]  /*3c40*/  FFMA.FTZ R13, R6, R10, R11 ;  /* 0x0000000a060d7223 */ /* 0x000fe2000001000b */
[----:B------:R-:W-:-:S02]  /*3c50*/  HADD2.F32 R12, -RZ, R12.H0_H0 ;  /* 0x2000000cff0c7230 */ /* 0x000fc40000004100 */
[-C--:B------:R-:W-:Y:S01]  /*3c60*/  FMUL.FTZ R36, R9, R32.reuse ;  /* 0x0000002009247220 */ /* 0x080fe20000410000 */
[--C-:B------:R-:W-:Y:S02]  /*3c70*/  HADD2.F32 R10, -RZ, R89.reuse.H0_H0 ;  /* 0x20000059ff0a7230 */ /* 0x100fe40000004100 */
[C---:B------:R-:W-:Y:S01]  /*3c80*/  FMUL.FTZ R32, R7.reuse, R32 ;  /* 0x0000002007207220 */ /* 0x040fe20000410000 */
[----:B------:R-:W-:Y:S02]  /*3c90*/  HADD2.F32 R89, -RZ, R89.H1_H1 ;  /* 0x30000059ff597230 */ /* 0x000fe40000004100 */
[-C--:B------:R-:W-:Y:S01]  /*3ca0*/  FFMA.FTZ R36, R7, R12.reuse, -R36 ;  /* 0x0000000c07247223 */ /* 0x080fe20000010824 */
[----:B------:R-:W-:Y:S02]  /*3cb0*/  HADD2.F32 R5, -RZ, R4.H1_H1 ;  /* 0x30000004ff057230 */ /* 0x000fe40000004100 */
[----:B------:R-:W-:Y:S01]  /*3cc0*/  FFMA.FTZ R35, R9, R12, R32 ;  /* 0x0000000c09237223 */ /* 0x000fe20000010020 */
[----:B------:R-:W-:-:S02]  /*3cd0*/  HADD2.F32 R6, -RZ, R8.H1_H1 ;  /* 0x30000008ff067230 */ /* 0x000fc40000004100 */
[----:B------:R-:W-:Y:S02]  /*3ce0*/  HADD2.F32 R4, -RZ, R4.H0_H0 ;  /* 0x20000004ff047230 */ /* 0x000fe40000004100 */
[CC--:B------:R-:W-:Y:S01]  /*3cf0*/  FMUL.FTZ R11, R5.reuse, R10.reuse ;  /* 0x0000000a050b7220 */ /* 0x0c0fe20000410000 */
[----:B------:R-:W-:Y:S02]  /*3d00*/  HADD2.F32 R8, -RZ, R8.H0_H0 ;  /* 0x20000008ff087230 */ /* 0x000fe40000004100 */
        /* <DEDUP_REMOVED lines=13> */
.L_x_3843:
[----:B------:R-:W-:Y:S05]  /*3de0*/  BSYNC B1 ;  /* 0x0000000000017941 */ /* 0x000fea0003800000 */
.L_x_3842:
[----:B----4-:R0:W-:Y:S01]  /*3df0*/  ST.E.128 desc[UR44][R14.64], R4 ;  /* 0x000000040e007985 */ /* 0x0101e2000c101d2c */
[----:B------:R-:W-:Y:S05]  /*3e00*/  BRA `(.L_x_3837) ;  /* 0x0000001800887947 */ /* 0x000fea0003800000 */
.L_x_3819:
[-C--:B------:R-:W-:Y:S01]  /*3e10*/  ISETP.GE.AND P2, PT, R156, R82.reuse, PT ;  /* 0x000000529c00720c */ /* 0x080fe20003f46270 */
[----:B------:R-:W-:Y:S01]  /*3e20*/  BSSY B1, `(.L_x_3844) ;  /* 0x0000024000017945 */ /* 0x000fe20003800000 */
[----:B------:R-:W-:Y:S02]  /*3e30*/  ISETP.GE.AND P3, PT, R166, R82, PT ;  /* 0x00000052a600720c */ /* 0x000fe40003f66270 */
[----:B------:R-:W-:Y:S02]  /*3e40*/  CS2R R38, SRZ ;  /* 0x0000000000267805 */ /* 0x000fe4000001ff00 */
[CC--:B------:R-:W-:Y:S02]  /*3e50*/  ISETP.GE.OR P2, PT, R22.reuse, R85.reuse, P2 ;  /* 0x000000551600720c */ /* 0x0c0fe40001746670 */
[----:B------:R-:W-:Y:S02]  /*3e60*/  CS2R R6, SRZ ;  /* 0x0000000000067805 */ /* 0x000fe4000001ff00 */
[----:B------:R-:W-:-:S02]  /*3e70*/  ISETP.GE.OR P3, PT, R22, R85, P3 ;  /* 0x000000551600720c */ /* 0x000fc40001f66670 */
[----:B------:R-:W-:Y:S02]  /*3e80*/  CS2R R4, SRZ ;  /* 0x0000000000047805 */ /* 0x000fe4000001ff00 */
[----:B------:R-:W-:Y:S02]  /*3e90*/  CS2R R34, SRZ ;  /* 0x0000000000227805 */ /* 0x000fe4000001ff00 */
[----:B------:R-:W-:-:S03]  /*3ea0*/  CS2R R32, SRZ ;  /* 0x0000000000207805 */ /* 0x000fc6000001ff00 */
[----:B------:R-:W-:Y:S05]  /*3eb0*/  @P2 BRA `(.L_x_3845) ;  /* 0x0000000000682947 */ /* 0x000fea0003800000 */
[-C--:B------:R-:W-:Y:S01]  /*3ec0*/  IMAD R6, R3, R8.reuse, RZ ;  /* 0x0000000803067224 */ /* 0x080fe200078e02ff */
[----:B------:R-:W-:Y:S01]  /*3ed0*/  ULDC.64 UR6, c[0x0][0x400] ;  /* 0x0001000000067ab9 */ /* 0x000fe20000000a00 */
[----:B------:R-:W-:Y:S01]  /*3ee0*/  IMAD.MOV.U32 R4, RZ, RZ, R22 ;  /* 0x000000ffff047224 */ /* 0x000fe200078e0016 */
[----:B------:R-:W-:Y:S01]  /*3ef0*/  ULDC.64 UR4, c[0x0][0x3e8] ;  /* 0x0000fa0000047ab9 */ /* 0x000fe20000000a00 */
[----:B------:R-:W-:Y:S02]  /*3f00*/  IMAD.MOV.U32 R5, RZ, RZ, R23 ;  /* 0x000000ffff057224 */ /* 0x000fe400078e0017 */
[C---:B------:R-:W-:Y:S02]  /*3f10*/  IMAD R7, R156.reuse, R9, R6 ;  /* 0x000000099c077224 */ /* 0x040fe400078e0206 */
[----:B------:R-:W-:-:S04]  /*3f20*/  IMAD.WIDE.U32 R4, R156, R8, R4 ;  /* 0x000000089c047225 */ /* 0x000fc800078e0004 */
[-C--:B------:R-:W-:Y:S02]  /*3f30*/  IMAD R6, R49, R8.reuse, RZ ;  /* 0x0000000831067224 */ /* 0x080fe400078e02ff */
[----:B------:R-:W-:Y:S02]  /*3f40*/  IMAD.IADD R5, R7, 0x1, R5 ;  /* 0x0000000107057824 */ /* 0x000fe400078e0205 */
[C---:B------:R-:W-:Y:S02]  /*3f50*/  IMAD R7, R2.reuse, R9, R6 ;  /* 0x0000000902077224 */ /* 0x040fe400078e0206 */
[----:B------:R-:W-:-:S04]  /*3f60*/  IMAD.WIDE.U32 R4, R2, R8, R4 ;  /* 0x0000000802047225 */ /* 0x000fc800078e0004 */
[----:B------:R-:W-:Y:S02]  /*3f70*/  IMAD.IADD R5, R7, 0x1, R5 ;  /* 0x0000000107057824 */ /* 0x000fe400078e0205 */
[----:B------:R-:W-:Y:S02]  /*3f80*/  IMAD R35, R77, 0x60, RZ ;  /* 0x000000604d237824 */ /* 0x000fe400078e02ff */
[----:B------:R-:W-:-:S04]  /*3f90*/  IMAD.WIDE.U32 R6, R14, 0x60, R4 ;  /* 0x000000600e067825 */ /* 0x000fc800078e0004 */
[----:B------:R-:W-:Y:S01]  /*3fa0*/  IMAD.MOV.U32 R4, RZ, RZ, R24 ;  /* 0x000000ffff047224 */ /* 0x000fe200078e0018 */
[----:B------:R-:W-:Y:S01]  /*3fb0*/  LEA R32, P2, R6, UR6, 0x1 ;  /* 0x0000000606207c11 */ /* 0x000fe2000f8408ff */
[----:B------:R-:W-:Y:S02]  /*3fc0*/  IMAD.MOV.U32 R5, RZ, RZ, R56 ;  /* 0x000000ffff057224 */ /* 0x000fe400078e0038 */
[----:B------:R-:W-:Y:S02]  /*3fd0*/  IMAD R33, R71, 0x60, RZ ;  /* 0x0000006047217824 */ /* 0x000fe400078e02ff */
[----:B------:R-:W-:-:S04]  /*3fe0*/  IMAD.WIDE.U32 R4, R12, 0x60, R4 ;  /* 0x000000600c047825 */ /* 0x000fc800078e0004 */
[----:B------:R-:W-:Y:S02]  /*3ff0*/  IMAD.IADD R7, R35, 0x1, R7 ;  /* 0x0000000123077824 */ /* 0x000fe400078e0207 */
[----:B------:R-:W-:-:S03]  /*4000*/  IMAD.IADD R5, R33, 0x1, R5 ;  /* 0x0000000121057824 */ /* 0x000fc600078e0205 */
[----:B------:R-:W-:Y:S02]  /*4010*/  LEA.HI.X R33, R6, UR7, R7, 0x1, P2 ;  /* 0x0000000706217c11 */ /* 0x000fe400090f0c07 */
[----:B------:R-:W-:-:S04]  /*4020*/  LEA R6, P2, R4, UR4, 0x1 ;  /* 0x0000000404067c11 */ /* 0x000fc8000f8408ff */
[----:B------:R-:W-:Y:S01]  /*4030*/  LEA.HI.X R7, R4, UR5, R5, 0x1, P2 ;  /* 0x0000000504077c11 */ /* 0x000fe200090f0c05 */
[----:B------:R-:W5:Y:S05]  /*4040*/  LDG.E.128 R32, desc[UR44][R32.64] ;  /* 0x0000002c20207981 */ /* 0x000f6a000c1e1d00 */
[----:B------:R-:W5:Y:S03]  /*4050*/  LDG.E.128 R4, desc[UR44][R6.64] ;  /* 0x0000002c06047981 */ /* 0x000f66000c1e1d00 */
.L_x_3845:
[----:B------:R-:W-:Y:S05]  /*4060*/  BSYNC B1 ;  /* 0x0000000000017941 */ /* 0x000fea0003800000 */
.L_x_3844:
[----:B------:R-:W-:Y:S01]  /*4070*/  BSSY B1, `(.L_x_3846) ;  /* 0x0000023000017945 */ /* 0x000fe20003800000 */
[----:B------:R-:W-:Y:S02]  /*4080*/  ISETP.GE.AND P2, PT, R22, R85, PT ;  /* 0x000000551600720c */ /* 0x000fe40003f46270 */
[----:B------:R-:W-:Y:S02]  /*4090*/  CS2R R36, SRZ ;  /* 0x0000000000247805 */ /* 0x000fe4000001ff00 */
[----:B------:R-:W-:Y:S01]  /*40a0*/  CS2R R42, SRZ ;  /* 0x00000000002a7805 */ /* 0x000fe2000001ff00 */
[----:B-----5:R-:W-:Y:S01]  /*40b0*/  IMAD.MOV.U32 R74, RZ, RZ, R6 ;  /* 0x000000ffff4a7224 */ /* 0x020fe200078e0006 */
[----:B------:R-:W-:Y:S01]  /*40c0*/  CS2R R40, SRZ ;  /* 0x0000000000287805 */ /* 0x000fe2000001ff00 */
[----:B------:R-:W-:Y:S06]  /*40d0*/  @P3 BRA `(.L_x_3847) ;  /* 0x0000000000703947 */ /* 0x000fec0003800000 */
[-C--:B------:R-:W-:Y:S01]  /*40e0*/  IMAD R13, R3, R8.reuse, RZ ;  /* 0x00000008030d7224 */ /* 0x080fe200078e02ff */
[C---:B------:R-:W-:Y:S01]  /*40f0*/  SHF.L.U64.HI R11, R10.reuse, 0x6, R11 ;  /* 0x000000060a0b7819 */ /* 0x040fe2000001020b */
[----:B------:R-:W-:Y:S01]  /*4100*/  IMAD.MOV.U32 R36, RZ, RZ, R22 ;  /* 0x000000ffff247224 */ /* 0x000fe200078e0016 */
[----:B------:R-:W-:Y:S01]  /*4110*/  ULDC.64 UR4, c[0x0][0x3e8] ;  /* 0x0000fa0000047ab9 */ /* 0x000fe20000000a00 */
[----:B------:R-:W-:Y:S01]  /*4120*/  IMAD.MOV.U32 R37, RZ, RZ, R23 ;  /* 0x000000ffff257224 */ /* 0x000fe200078e0017 */
[----:B------:R-:W-:Y:S01]  /*4130*/  ULDC.64 UR6, c[0x0][0x400] ;  /* 0x0001000000067ab9 */ /* 0x000fe20000000a00 */
[----:B------:R-:W-:Y:S02]  /*4140*/  IMAD.SHL.U32 R10, R10, 0x40, RZ ;  /* 0x000000400a0a7824 */ /* 0x000fe400078e00ff */
[C---:B------:R-:W-:Y:S02]  /*4150*/  IMAD R13, R156.reuse, R9, R13 ;  /* 0x000000099c0d7224 */ /* 0x040fe400078e020d */
[----:B------:R-:W-:-:S04]  /*4160*/  IMAD.WIDE.U32 R36, R156, R8, R36 ;  /* 0x000000089c247225 */ /* 0x000fc800078e0024 */
[----:B------:R-:W-:-:S04]  /*4170*/  IMAD.WIDE.U32 R10, R12, 0x60, R10 ;  /* 0x000000600c0a7825 */ /* 0x000fc800078e000a */
[----:B------:R-:W-:Y:S01]  /*4180*/  IMAD.IADD R37, R13, 0x1, R37 ;  /* 0x000000010d257824 */ /* 0x000fe200078e0225 */
[----:B------:R-:W-:Y:S01]  /*4190*/  IADD3 R10, P3, R24, R10, RZ ;  /* 0x0000000a180a7210 */ /* 0x000fe20007f7e0ff */
[----:B------:R-:W-:Y:S02]  /*41a0*/  IMAD R71, R71, 0x60, RZ ;  /* 0x0000006047477824 */ /* 0x000fe400078e02ff */
[----:B------:R-:W-:-:S03]  /*41b0*/  IMAD.WIDE.U32 R14, R14, 0x60, R30 ;  /* 0x000000600e0e7825 */ /* 0x000fc600078e001e */
[----:B------:R-:W-:Y:S01]  /*41c0*/  IADD3.X R11, R56, R71, R11, P3, !PT ;  /* 0x00000047380b7210 */ /* 0x000fe20001ffe40b */
[----:B------:R-:W-:Y:S02]  /*41d0*/  IMAD R77, R77, 0x60, RZ ;  /* 0x000000604d4d7824 */ /* 0x000fe400078e02ff */
[-C--:B------:R-:W-:Y:S02]  /*41e0*/  IMAD R12, R49, R8.reuse, RZ ;  /* 0x00000008310c7224 */ /* 0x080fe400078e02ff */
[----:B------:R-:W-:-:S04]  /*41f0*/  IMAD.WIDE.U32 R36, R2, R8, R36 ;  /* 0x0000000802247225 */ /* 0x000fc800078e0024 */
[----:B------:R-:W-:Y:S01]  /*4200*/  IMAD R9, R2, R9, R12 ;  /* 0x0000000902097224 */ /* 0x000fe200078e020c */
[----:B------:R-:W-:Y:S01]  /*4210*/  IADD3 R14, P3, R14, R36, RZ ;  /* 0x000000240e0e7210 */ /* 0x000fe20007f7e0ff */
[----:B------:R-:W-:-:S05]  /*4220*/  IMAD.IADD R77, R77, 0x1, R15 ;  /* 0x000000014d4d7824 */ /* 0x000fca00078e020f */
[----:B------:R-:W-:Y:S02]  /*4230*/  IADD3.X R9, R77, R9, R37, P3, !PT ;  /* 0x000000094d097210 */ /* 0x000fe40001ffe425 */
[----:B------:R-:W-:-:S04]  /*4240*/  LEA R36, P3, R10, UR4, 0x1 ;  /* 0x000000040a247c11 */ /* 0x000fc8000f8608ff */
[----:B------:R-:W-:Y:S02]  /*4250*/  LEA.HI.X R37, R10, UR5, R11, 0x1, P3 ;  /* 0x000000050a257c11 */ /* 0x000fe400098f0c0b */
[----:B------:R-:W-:-:S04]  /*4260*/  LEA R40, P3, R14, UR6, 0x1 ;  /* 0x000000060e287c11 */ /* 0x000fc8000f8608ff */
[----:B------:R-:W-:Y:S01]  /*4270*/  LEA.HI.X R41, R14, UR7, R9, 0x1, P3 ;  /* 0x000000070e297c11 */ /* 0x000fe200098f0c09 */
[----:B------:R-:W5:Y:S05]  /*4280*/  LDG.E.128 R36, desc[UR44][R36.64] ;  /* 0x0000002c24247981 */ /* 0x000f6a000c1e1d00 */
[----:B------:R-:W5:Y:S03]  /*4290*/  LDG.E.128 R40, desc[UR44][R40.64] ;  /* 0x0000002c28287981 */ /* 0x000f66000c1e1d00 */
.L_x_3847:
[----:B------:R-:W-:Y:S05]  /*42a0*/  BSYNC B1 ;  /* 0x0000000000017941 */ /* 0x000fea0003800000 */
.L_x_3846:
[----:B------:R-:W-:Y:S01]  /*42b0*/  ULOP3.LUT UR4, UR38, 0x1, URZ, 0xfc, !UPT ;  /* 0x0000000126047892 */ /* 0x000fe2000f8efc3f */
[----:B------:R-:W-:Y:S01]  /*42c0*/  IMAD.MOV.U32 R9, RZ, RZ, R4 ;  /* 0x000000ffff097224 */ /* 0x000fe200078e0004 */
[----:B------:R-:W-:Y:S01]  /*42d0*/  PRMT R93, R74, 0x7610, R93 ;  /* 0x000076104a5d7816 */ /* 0x000fe2000000005d */
[----:B------:R-:W-:Y:S01]  /*42e0*/  IMAD.MOV.U32 R10, RZ, RZ, R5 ;  /* 0x000000ffff0a7224 */ /* 0x000fe200078e0005 */
[----:B------:R-:W-:Y:S01]  /*42f0*/  UISETP.NE.AND UP0, UPT, UR4, 0x3, UPT ;  /* 0x000000030400788c */ /* 0x000fe2000bf05270 */
[----:B------:R-:W-:Y:S01]  /*4300*/  IMAD.MOV.U32 R8, RZ, RZ, R7 ;  /* 0x000000ffff087224 */ /* 0x000fe200078e0007 */
[----:B------:R-:W-:Y:S01]  /*4310*/  PRMT R105, R9, 0x7610, R105 ;  /* 0x0000761009697816 */ /* 0x000fe20000000069 */
[----:B------:R-:W-:Y:S01]  /*4320*/  IMAD.MOV.U32 R11, RZ, RZ, R34 ;  /* 0x000000ffff0b7224 */ /* 0x000fe200078e0022 */
[----:B------:R-:W-:Y:S01]  /*4330*/  PRMT R95, R10, 0x7610, R95 ;  /* 0x000076100a5f7816 */ /* 0x000fe2000000005f */
[----:B------:R-:W-:Y:S01]  /*4340*/  IMAD.MOV.U32 R9, RZ, RZ, R32 ;  /* 0x000000ffff097224 */ /* 0x000fe200078e0020 */
[----:B------:R-:W-:Y:S01]  /*4350*/  PRMT R99, R8, 0x7610, R99 ;  /* 0x0000761008637816 */ /* 0x000fe20000000063 */
[----:B------:R-:W-:Y:S01]  /*4360*/  IMAD.MOV.U32 R10, RZ, RZ, R33 ;  /* 0x000000ffff0a7224 */ /* 0x000fe200078e0021 */
[----:B------:R-:W-:Y:S01]  /*4370*/  PRMT R93, R93, 0x5410, R11 ;  /* 0x000054105d5d7816 */ /* 0x000fe2000000000b */
[----:B------:R-:W-:Y:S01]  /*4380*/  IMAD.MOV.U32 R8, RZ, RZ, R35 ;  /* 0x000000ffff087224 */ /* 0x000fe200078e0023 */
[----:B------:R-:W-:Y:S01]  /*4390*/  PLOP3.LUT P3, PT, PT, PT, UP0, 0x80, 0x0 ;  /* 0x000000000000781c */ /* 0x000fe20003f6f008 */
[----:B-----5:R-:W-:Y:S01]  /*43a0*/  IMAD.MOV.U32 R11, RZ, RZ, R38 ;  /* 0x000000ffff0b7224 */ /* 0x020fe200078e0026 */
[----:B------:R-:W-:Y:S01]  /*43b0*/  PRMT R105, R105, 0x5410, R9 ;  /* 0x0000541069697816 */ /* 0x000fe20000000009 */
[----:B------:R-:W-:Y:S01]  /*43c0*/  IMAD.MOV.U32 R9, RZ, RZ, R36 ;  /* 0x000000ffff097224 */ /* 0x000fe200078e0024 */
[----:B------:R-:W-:Y:S01]  /*43d0*/  PRMT R95, R95, 0x5410, R10 ;  /* 0x000054105f5f7816 */ /* 0x000fe2000000000a */
[----:B------:R-:W-:Y:S01]  /*43e0*/  IMAD.MOV.U32 R10, RZ, RZ, R37 ;  /* 0x000000ffff0a7224 */ /* 0x000fe200078e0025 */
[----:B------:R-:W-:-:S02]  /*43f0*/  PRMT R99, R99, 0x5410, R8 ;  /* 0x0000541063637816 */ /* 0x000fc40000000008 */
[----:B------:R-:W-:Y:S01]  /*4400*/  PRMT R89, R11, 0x7610, R89 ;  /* 0x000076100b597816 */ /* 0x000fe20000000059 */
[----:B------:R-:W-:Y:S01]  /*4410*/  IMAD.MOV.U32 R11, RZ, RZ, R41 ;  /* 0x000000ffff0b7224 */ /* 0x000fe200078e0029 */
[----:B------:R-:W-:Y:S02]  /*4420*/  MOV R8, R39 ;  /* 0x0000002700087202 */ /* 0x000fe40000000f00 */
[----:B------:R-:W-:Y:S01]  /*4430*/  PRMT R90, R9, 0x5410, R10 ;  /* 0x00005410095a7816 */ /* 0x000fe2000000000a */
[----:B------:R-:W-:Y:S01]  /*4440*/  IMAD.MOV.U32 R9, RZ, RZ, R43 ;  /* 0x000000ffff097224 */ /* 0x000fe200078e002b */
[----:B------:R-:W-:Y:S01]  /*4450*/  PRMT R89, R89, 0x5410, R8 ;  /* 0x0000541059597816 */ /* 0x000fe20000000008 */
[----:B------:R-:W-:Y:S02]  /*4460*/  IMAD.MOV.U32 R8, RZ, RZ, R42 ;  /* 0x000000ffff087224 */ /* 0x000fe400078e002a */
[----:B------:R-:W-:-:S03]  /*4470*/  IMAD.MOV.U32 R10, RZ, RZ, R40 ;  /* 0x000000ffff0a7224 */ /* 0x000fc600078e0028 */
[----:B------:R-:W-:Y:S02]  /*4480*/  PRMT R91, R8, 0x5410, R9 ;  /* 0x00005410085b7816 */ /* 0x000fe40000000009 */
[----:B------:R-:W-:Y:S01]  /*4490*/  PRMT R92, R10, 0x5410, R11 ;  /* 0x000054100a5c7816 */ /* 0x000fe2000000000b */
[----:B------:R-:W-:Y:S06]  /*44a0*/  @!P3 BRA `(.L_x_3848) ;  /* 0x000000000004b947 */ /* 0x000fec0003800000 */
[----:B------:R-:W-:Y:S01]  /*44b0*/  BPT.TRAP 0x1 ;  /* 0x000000040000795c */ /* 0x000fe20000300000 */
.L_x_3848:
[----:B------:R-:W-:Y:S01]  /*44c0*/  IMAD R71, R153, 0x8, R148 ;  /* 0x0000000899477824 */ /* 0x000fe200078e0294 */
[----:B------:R-:W-:Y:S01]  /*44d0*/  SHF.L.U32 R86, R158, 0x1f, RZ ;  /* 0x0000001f9e567819 */ /* 0x000fe200000006ff */
[----:B------:R-:W0:Y:S01]  /*44e0*/  LDC R85, c[0x0][0x2f4] ;  /* 0x0000bd00ff557b82 */ /* 0x000e220000000800 */
[----:B------:R-:W-:Y:S02]  /*44f0*/  BSSY B1, `(.L_x_3849) ;  /* 0x0000003000017945 */ /* 0x000fe40003800000 */
[----:B------:R-:W1:Y:S02]  /*4500*/  SYNCS.PHASECHK.TRANS64.TRYWAIT P4, [R71+URZ+0x32490], R86 ;  /* 0x03249056470075a7 */ /* 0x000e64000808017f */
[----:B-1----:R-:W-:Y:S05]  /*4510*/  @!P4 BRA `(.L_x_3850) ;  /* 0x0000031800d0c947 */ /* 0x002fea0003800000 */
.L_x_4182:
[----:B------:R-:W-:Y:S05]  /*4520*/  BSYNC B1 ;  /* 0x0000000000017941 */ /* 0x000fea0003800000 */
.L_x_3849:
[----:B------:R-:W-:Y:S01]  /*4530*/  UMOV UR4, 0xffffffff ;  /* 0xffffffff00047882 */ /* 0x000fe20000000000 */
[----:B0-----:R-:W-:Y:S02]  /*4540*/  IMAD.IADD R87, R85, 0x1, -R54 ;  /* 0x0000000155577824 */ /* 0x001fe400078e0a36 */
[----:B------:R-:W-:Y:S05]  /*4550*/  BRA.DIV UR4, `(.L_x_3851) ;  /* 0x0000031a04d47947 */ /* 0x000fea000b800000 */
[----:B------:R0:W2:Y:S04]  /*4560*/  SHFL.IDX PT, R77, R84, RZ, 0x1c1f ;  /* 0x001c1fff544d7589 */ /* 0x0000a800000e0000 */
[----:B------:R0:W3:Y:S02]  /*4570*/  SHFL.IDX PT, R76, R83, RZ, 0x1c1f ;  /* 0x001c1fff534c7589 */ /* 0x0000e400000e0000 */
.L_x_4186:
        /* <DEDUP_REMOVED lines=13> */
[----:B------:R-:W-:Y:S02]  /*4650*/  IMAD.IADD R8, R198, 0x1, R9 ;  /* 0x00000001c6087824 */ /* 0x000fe400078e0209 */
        /* <DEDUP_REMOVED lines=8> */
[----:B------:R-:W-:Y:S01]  /*46e0*/  SHF.R.U32.HI R32, RZ, 0x10, R33 ;  /* 0x00000010ff207819 */ /* 0x000fe20000011621 */
[----:B------:R-:W-:Y:S01]  /*46f0*/  HADD2.F32 R33, -RZ, R95.H1_H1 ;  /* 0x3000005fff217230 */ /* 0x000fe20000004100 */
[--C-:B------:R-:W-:Y:S02]  /*4700*/  SHF.R.U64 R104, R4, 0x10, R5.reuse ;  /* 0x0000001004687819 */ /* 0x100fe40000001205 */
[----:B------:R-:W-:Y:S01]  /*4710*/  SHF.R.U32.HI R94, RZ, 0x10, R5 ;  /* 0x00000010ff5e7819 */ /* 0x000fe20000011605 */
[----:B--2---:R-:W-:Y:S01]  /*4720*/  HADD2.F32 R5, -RZ, R9.H0_H0 ;  /* 0x20000009ff057230 */ /* 0x004fe20000004100 */
[----:B------:R-:W-:Y:S01]  /*4730*/  SHF.R.U64 R4, R6, 0x10, R7 ;  /* 0x0000001006047819 */ /* 0x000fe20000001207 */
[--C-:B---3--:R-:W-:Y:S01]  /*4740*/  HADD2.F32 R6, -RZ, R13.reuse.H0_H0 ;  /* 0x2000000dff067230 */ /* 0x108fe20000004100 */
[----:B------:R-:W-:Y:S01]  /*4750*/  SHF.R.U64 R101, R34, 0x10, R35 ;  /* 0x0000001022657819 */ /* 0x000fe20000001223 */
[----:B------:R-:W-:Y:S01]  /*4760*/  HADD2.F32 R13, -RZ, R13.H1_H1 ;  /* 0x3000000dff0d7230 */ /* 0x000fe20000004100 */
[----:B------:R-:W-:Y:S01]  /*4770*/  SHF.R.U32.HI R98, RZ, 0x10, R7 ;  /* 0x00000010ff627819 */ /* 0x000fe20000011607 */
[----:B------:R-:W-:Y:S01]  /*4780*/  HADD2.F32 R34, -RZ, R32.H0_H0 ;  /* 0x20000020ff227230 */ /* 0x000fe20000004100 */
[----:B------:R-:W-:Y:S01]  /*4790*/  SHF.R.U32.HI R97, RZ, 0x10, R35 ;  /* 0x00000010ff617819 */ /* 0x000fe20000011623 */
[----:B------:R-:W-:-:S02]  /*47a0*/  HADD2.F32 R9, -RZ, R9.H1_H1 ;  /* 0x30000009ff097230 */ /* 0x000fc40000004100 */
[----:B------:R-:W-:Y:S02]  /*47b0*/  HADD2.F32 R32, -RZ, R94.H0_H0 ;  /* 0x2000005eff207230 */ /* 0x000fe40000004100 */
[CC--:B------:R-:W-:Y:S01]  /*47c0*/  FMUL.FTZ R94, R6.reuse, R33.reuse ;  /* 0x00000021065e7220 */ /* 0x0c0fe20000410000 */
[----:B------:R-:W-:Y:S02]  /*47d0*/  HADD2.F32 R7, -RZ, R95.H0_H0 ;  /* 0x2000005fff077230 */ /* 0x000fe40000004100 */
[----:B------:R-:W-:Y:S01]  /*47e0*/  FMUL.FTZ R33, R5, R33 ;  /* 0x0000002105217220 */ /* 0x000fe20000410000 */
[-C--:B------:R-:W-:Y:S01]  /*47f0*/  FMUL.FTZ R96, R13, R34.reuse ;  /* 0x000000220d607220 */ /* 0x080fe20000410000 */
[C---:B------:R-:W-:Y:S02]  /*4800*/  FMUL.FTZ R34, R9.reuse, R34 ;  /* 0x0000002209227220 */ /* 0x040fe40000410000 */
[-C--:B------:R-:W-:Y:S01]  /*4810*/  FFMA.FTZ R35, R6, R7.reuse, R33 ;  /* 0x0000000706237223 */ /* 0x080fe20000010021 */
[-C--:B------:R-:W-:Y:S01]  /*4820*/  FFMA.FTZ R95, R9, R32.reuse, -R96 ;  /* 0x00000020095f7223 */ /* 0x080fe20000010860 */
[----:B------:R-:W-:Y:S01]  /*4830*/  FFMA.FTZ R94, R5, R7, -R94 ;  /* 0x00000007055e7223 */ /* 0x000fe2000001085e */
[----:B------:R-:W-:Y:S01]  /*4840*/  FFMA.FTZ R96, R13, R32, R34 ;  /* 0x000000200d607223 */ /* 0x000fe20000010022 */
[----:B------:R-:W-:-:S02]  /*4850*/  HADD2.F32 R9, -RZ, R99.H1_H1 ;  /* 0x30000063ff097230 */ /* 0x000fc40000004100 */
[--C-:B------:R-:W-:Y:S02]  /*4860*/  HADD2.F32 R6, -RZ, R15.reuse.H0_H0 ;  /* 0x2000000fff067230 */ /* 0x100fe40000004100 */
[----:B------:R-:W-:Y:S01]  /*4870*/  HADD2.F32 R15, -RZ, R15.H1_H1 ;  /* 0x3000000fff0f7230 */ /* 0x000fe20000004100 */
[----:B------:R-:W-:Y:S01]  /*4880*/  F2FP.F16.F32.PACK_AB R35, R96, R35 ;  /* 0x000000236023723e */ /* 0x000fe200000000ff */
[----:B------:R-:W-:Y:S02]  /*4890*/  HADD2.F32 R5, -RZ, R11.H0_H0 ;  /* 0x2000000bff057230 */ /* 0x000fe40000004100 */
[----:B------:R-:W-:Y:S02]  /*48a0*/  HADD2.F32 R34, -RZ, R97.H0_H0 ;  /* 0x20000061ff227230 */ /* 0x000fe40000004100 */
[----:B------:R-:W-:Y:S02]  /*48b0*/  HADD2.F32 R11, -RZ, R11.H1_H1 ;  /* 0x3000000bff0b7230 */ /* 0x000fe40000004100 */
[----:B------:R-:W-:-:S02]  /*48c0*/  HADD2.F32 R32, -RZ, R98.H0_H0 ;  /* 0x20000062ff207230 */ /* 0x000fc40000004100 */
[CC--:B------:R-:W-:Y:S01]  /*48d0*/  FMUL.FTZ R98, R6.reuse, R9.reuse ;  /* 0x0000000906627220 */ /* 0x0c0fe20000410000 */
[----:B------:R-:W-:Y:S02]  /*48e0*/  HADD2.F32 R7, -RZ, R99.H0_H0 ;  /* 0x20000063ff077230 */ /* 0x000fe40000004100 */
[----:B------:R-:W-:Y:S01]  /*48f0*/  FMUL.FTZ R9, R5, R9 ;  /* 0x0000000905097220 */ /* 0x000fe20000410000 */
[-C--:B------:R-:W-:Y:S01]  /*4900*/  FMUL.FTZ R100, R15, R34.reuse ;  /* 0x000000220f647220 */ /* 0x080fe20000410000 */
[C---:B------:R-:W-:Y:S01]  /*4910*/  FMUL.FTZ R102, R11.reuse, R34 ;  /* 0x000000220b667220 */ /* 0x040fe20000410000 */
[----:B------:R-:W-:Y:S02]  /*4920*/  HADD2.F32 R13, -RZ, R103.H0_H0 ;  /* 0x20000067ff0d7230 */ /* 0x000fe40000004100 */
[-C--:B------:R-:W-:Y:S01]  /*4930*/  FFMA.FTZ R34, R6, R7.reuse, R9 ;  /* 0x0000000706227223 */ /* 0x080fe20000010009 */
[----:B------:R-:W-:Y:S01]  /*4940*/  FFMA.FTZ R97, R11, R32, -R100 ;  /* 0x000000200b617223 */ /* 0x000fe20000010864 */
[----:B------:R-:W-:Y:S01]  /*4950*/  FFMA.FTZ R98, R5, R7, -R98 ;  /* 0x0000000705627223 */ /* 0x000fe20000010862 */
[----:B------:R-:W-:-:S02]  /*4960*/  HADD2.F32 R11, -RZ, R105.H1_H1 ;  /* 0x30000069ff0b7230 */ /* 0x000fc40000004100 */
[----:B------:R-:W-:Y:S01]  /*4970*/  FFMA.FTZ R99, R15, R32, R102 ;  /* 0x000000200f637223 */ /* 0x000fe20000010066 */
[----:B------:R-:W-:Y:S02]  /*4980*/  HADD2.F32 R6, -RZ, R12.H0_H0 ;  /* 0x2000000cff067230 */ /* 0x000fe40000004100 */
        /* <DEDUP_REMOVED lines=12> */
[----:B------:R-:W-:Y:S02]  /*4a50*/  HADD2.F32 R7, -RZ, R93.H0_H0 ;  /* 0x2000005dff077230 */ /* 0x000fe40000004100 */
[----:B------:R-:W-:Y:S01]  /*4a60*/  FFMA.FTZ R15, R8, R9, -R15 ;  /* 0x00000009080f7223 */ /* 0x000fe2000001080f */
[----:B------:R-:W-:-:S02]  /*4a70*/  HADD2.F32 R6, -RZ, R14.H0_H0 ;  /* 0x2000000eff067230 */ /* 0x000fc40000004100 */
[----:B------:R-:W-:Y:S01]  /*4a80*/  FFMA.FTZ R12, R12, R9, R33 ;  /* 0x000000090c0c7223 */ /* 0x000fe20000010021 */
[----:B------:R-:W-:Y:S02]  /*4a90*/  HADD2.F32 R93, -RZ, R93.H1_H1 ;  /* 0x3000005dff5d7230 */ /* 0x000fe40000004100 */
[----:B------:R-:W-:Y:S01]  /*4aa0*/  HADD2.F32 R11, -RZ, R101.H0_H0 ;  /* 0x20000065ff0b7230 */ /* 0x000fe20000004100 */
[----:B------:R-:W-:Y:S01]  /*4ab0*/  F2FP.F16.F32.PACK_AB R8, R15, R32 ;  /* 0x000000200f08723e */ /* 0x000fe200000000ff */
[----:B------:R-:W-:Y:S01]  /*4ac0*/  HADD2.F32 R5, -RZ, R10.H0_H0 ;  /* 0x2000000aff057230 */ /* 0x000fe20000004100 */
[----:B------:R-:W-:Y:S01]  /*4ad0*/  F2FP.F16.F32.PACK_AB R12, R12, R13 ;  /* 0x0000000d0c0c723e */ /* 0x000fe200000000ff */
[----:B------:R-:W-:Y:S02]  /*4ae0*/  HADD2.F32 R14, -RZ, R14.H1_H1 ;  /* 0x3000000eff0e7230 */ /* 0x000fe40000004100 */
[----:B------:R-:W-:Y:S02]  /*4af0*/  HADD2.F32 R10, -RZ, R10.H1_H1 ;  /* 0x3000000aff0a7230 */ /* 0x000fe40000004100 */
[----:B------:R-:W-:-:S02]  /*4b00*/  HADD2.F32 R9, -RZ, R4.H0_H0 ;  /* 0x20000004ff097230 */ /* 0x000fc40000004100 */
        /* <DEDUP_REMOVED lines=13> */
[----:B------:R-:W-:-:S07]  /*4be0*/  F2FP.F16.F32.PACK_AB R14, R14, R93 ;  /* 0x0000005d0e0e723e */ /* 0x000fce00000000ff */
.L_x_3855:
[----:B------:R-:W-:Y:S05]  /*4bf0*/  BSYNC B2 ;  /* 0x0000000000027941 */ /* 0x000fea0003800000 */
.L_x_3854:
[----:B------:R-:W-:Y:S01]  /*4c00*/  ISETP.GE.AND P4, PT, R88, R85, PT ;  /* 0x000000555800720c */ /* 0x000fe20003f86270 */
[----:B--2---:R4:W-:-:S12]  /*4c10*/  ST.E.128 desc[UR44][R74.64], R8 ;  /* 0x000000084a007985 */ /* 0x0049d8000c101d2c */
[----:B------:R-:W-:-:S05]  /*4c20*/  @!P4 IMAD.WIDE R76, R88, 0x2, R76 ;  /* 0x00000002584cc825 */ /* 0x000fca00078e024c */
[----:B---3--:R4:W-:Y:S02]  /*4c30*/  @!P4 ST.E.128 desc[UR44][R76.64], R12 ;  /* 0x0000000c4c00c985 */ /* 0x0089e4000c101d2c */
.L_x_3853:
[----:B------:R-:W-:Y:S05]  /*4c40*/  BSYNC B1 ;  /* 0x0000000000017941 */ /* 0x000fea0003800000 */
.L_x_3852:
[----:B------:R-:W-:-:S03]  /*4c50*/  UMOV UR4, 0xffffffff ;  /* 0xffffffff00047882 */ /* 0x000fc60000000000 */
[----:B------:R-:W-:Y:S05]  /*4c60*/  BRA.DIV UR4, `(.L_x_3856) ;  /* 0x00000316045c7947 */ /* 0x000fea000b800000 */
[----:B------:R0:W0:Y:S04]  /*4c70*/  SHFL.IDX PT, R33, R84, 0x1, 0x1c1f ;  /* 0x003c1f0054217f89 */ /* 0x00002800000e0000 */
[----:B----4-:R4:W0:Y:S02]  /*4c80*/  SHFL.IDX PT, R14, R83, 0x1, 0x1c1f ;  /* 0x003c1f00530e7f89 */ /* 0x01082400000e0000 */
.L_x_4190:
[----:B------:R-:W-:-:S13]  /*4c90*/  ISETP.GE.OR P4, PT, R166, R82, P1 ;  /* 0x00000052a600720c */ /* 0x000fda0000f86670 */
[----:B------:R-:W-:Y:S05]  /*4ca0*/  @P4 BRA `(.L_x_3837) ;  /* 0x0000000800e04947 */ /* 0x000fea0003800000 */
[----:B------:R-:W-:Y:S01]  /*4cb0*/  SEL R87, R54, R87, !P0 ;  /* 0x0000005736577207 */ /* 0x000fe20004000000 */
[----:B------:R-:W-:Y:S01]  /*4cc0*/  BSSY B1, `(.L_x_3857) ;  /* 0x0000069000017945 */ /* 0x000fe20003800000 */
[C---:B0-----:R-:W-:Y:S02]  /*4cd0*/  LEA R12, P4, R60.reuse, R14, 0x1 ;  /* 0x0000000e3c0c7211 */ /* 0x041fe400078808ff */
[----:B------:R-:W-:Y:S02]  /*4ce0*/  SHF.R.S32.HI R4, RZ, 0x1f, R87 ;  /* 0x0000001fff047819 */ /* 0x000fe40000011457 */
[----:B------:R-:W-:Y:S02]  /*4cf0*/  LEA.HI.X R13, R60, R33, R61, 0x1, P4 ;  /* 0x000000213c0d7211 */ /* 0x000fe400020f0c3d */
        /* <DEDUP_REMOVED lines=10> */
[----:B------:R-:W0:Y:S04]  /*4da0*/  LDS.128 R4, [R5+0x1c400] ;  /* 0x01c4000005047984 */ /* 0x000e280000000c00 */
[----:B------:R-:W0:Y:S01]  /*4db0*/  LDS.128 R8, [R8+0x1c400] ;  /* 0x01c4000008087984 */ /* 0x000e220000000c00 */
[----:B------:R-:W-:Y:S05]  /*4dc0*/  @P2 BRA `(.L_x_3858) ;  /* 0x0000000400602947 */ /* 0x000fea0003800000 */
[--C-:B---3--:R-:W-:Y:S01]  /*4dd0*/  SHF.R.U64 R76, R40, 0x10, R41.reuse ;  /* 0x00000010284c7819 */ /* 0x108fe20000001229 */
[----:B0-----:R-:W-:Y:S01]  /*4de0*/  IMAD.MOV.U32 R15, RZ, RZ, R8 ;  /* 0x000000ffff0f7224 */ /* 0x001fe200078e0008 */
[----:B------:R-:W-:Y:S01]  /*4df0*/  SHF.R.U32.HI R40, RZ, 0x10, R41 ;  /* 0x00000010ff287819 */ /* 0x000fe20000011629 */
[----:B------:R-:W-:Y:S01]  /*4e00*/  IMAD.MOV.U32 R34, RZ, RZ, R10 ;  /* 0x000000ffff227224 */ /* 0x000fe200078e000a */
[--C-:B----4-:R-:W-:Y:S01]  /*4e10*/  SHF.R.U64 R83, R36, 0x10, R37.reuse ;  /* 0x0000001024537819 */ /* 0x110fe20000001225 */
[----:B------:R-:W-:Y:S01]  /*4e20*/  IMAD.MOV.U32 R8, RZ, RZ, R6 ;  /* 0x000000ffff087224 */ /* 0x000fe200078e0006 */
[----:B------:R-:W-:Y:S01]  /*4e30*/  SHF.R.U32.HI R36, RZ, 0x10, R37 ;  /* 0x00000010ff247819 */ /* 0x000fe20000011625 */
[----:B------:R-:W-:Y:S01]  /*4e40*/  HADD2.F32 R37, -RZ, R92.H1_H1 ;  /* 0x3000005cff257230 */ /* 0x000fe20000004100 */
[--C-:B--2---:R-:W-:Y:S01]  /*4e50*/  SHF.R.U64 R77, R38, 0x10, R39.reuse ;  /* 0x00000010264d7819 */ /* 0x104fe20000001227 */
[----:B------:R-:W-:Y:S01]  /*4e60*/  HADD2.F32 R10, -RZ, R9.H0_H0 ;  /* 0x20000009ff0a7230 */ /* 0x000fe20000004100 */
[----:B------:R-:W-:Y:S01]  /*4e70*/  SHF.R.U32.HI R74, RZ, 0x10, R39 ;  /* 0x00000010ff4a7819 */ /* 0x000fe20000011627 */
[----:B------:R-:W-:Y:S01]  /*4e80*/  HADD2.F32 R6, -RZ, R5.H0_H0 ;  /* 0x20000005ff067230 */ /* 0x000fe20000004100 */
[----:B------:R-:W-:Y:S01]  /*4e90*/  SHF.R.U64 R41, R42, 0x10, R43 ;  /* 0x000000102a297819 */ /* 0x000fe2000000122b */
[----:B------:R-:W-:-:S02]  /*4ea0*/  HADD2.F32 R9, -RZ, R9.H1_H1 ;  /* 0x30000009ff097230 */ /* 0x000fc40000004100 */
[-C--:B------:R-:W-:Y:S01]  /*4eb0*/  FMUL.FTZ R39, R10, R37.reuse ;  /* 0x000000250a277220 */ /* 0x080fe20000410000 */
[----:B------:R-:W-:Y:S02]  /*4ec0*/  HADD2.F32 R38, -RZ, R40.H0_H0 ;  /* 0x20000028ff267230 */ /* 0x000fe40000004100 */
[C---:B------:R-:W-:Y:S01]  /*4ed0*/  FMUL.FTZ R37, R6.reuse, R37 ;  /* 0x0000002506257220 */ /* 0x040fe20000410000 */
[----:B------:R-:W-:Y:S01]  /*4ee0*/  HADD2.F32 R35, -RZ, R90.H1_H1 ;  /* 0x3000005aff237230 */ /* 0x000fe20000004100 */
[----:B------:R-:W-:Y:S01]  /*4ef0*/  SHF.R.U32.HI R42, RZ, 0x10, R43 ;  /* 0x00000010ff2a7819 */ /* 0x000fe2000001162b */
[----:B------:R-:W-:Y:S02]  /*4f00*/  HADD2.F32 R5, -RZ, R5.H1_H1 ;  /* 0x30000005ff057230 */ /* 0x000fe40000004100 */
[-C--:B------:R-:W-:Y:S01]  /*4f10*/  FMUL.FTZ R40, R9, R38.reuse ;  /* 0x0000002609287220 */ /* 0x080fe20000410000 */
[----:B------:R-:W-:Y:S02]  /*4f20*/  HADD2.F32 R36, -RZ, R36.H0_H0 ;  /* 0x20000024ff247230 */ /* 0x000fe40000004100 */
[-C--:B------:R-:W-:Y:S01]  /*4f30*/  FFMA.FTZ R39, R6, R35.reuse, -R39 ;  /* 0x0000002306277223 */ /* 0x080fe20000010827 */
[----:B------:R-:W-:Y:S01]  /*4f40*/  FFMA.FTZ R37, R10, R35, R37 ;  /* 0x000000230a257223 */ /* 0x000fe20000010025 */
[----:B------:R-:W-:Y:S01]  /*4f50*/  FMUL.FTZ R38, R5, R38 ;  /* 0x0000002605267220 */ /* 0x000fe20000410000 */
[----:B------:R-:W-:-:S02]  /*4f60*/  HADD2.F32 R35, -RZ, R91.H1_H1 ;  /* 0x3000005bff237230 */ /* 0x000fc40000004100 */
[-C--:B------:R-:W-:Y:S01]  /*4f70*/  FFMA.FTZ R40, R5, R36.reuse, -R40 ;  /* 0x0000002405287223 */ /* 0x080fe20000010828 */
        /* <DEDUP_REMOVED lines=9> */
[----:B------:R-:W-:-:S02]  /*5010*/  HADD2.F32 R7, -RZ, R7.H1_H1 ;  /* 0x30000007ff077230 */ /* 0x000fc40000004100 */
[-C--:B------:R-:W-:Y:S01]  /*5020*/  FFMA.FTZ R43, R6, R9.reuse, R35 ;  /* 0x00000009062b7223 */ /* 0x080fe20000010023 */
[----:B------:R-:W-:Y:S02]  /*5030*/  HADD2.F32 R10, -RZ, R74.H0_H0 ;  /* 0x2000004aff0a7230 */ /* 0x000fe40000004100 */
[-C--:B------:R-:W-:Y:S01]  /*5040*/  FMUL.FTZ R74, R11, R36.reuse ;  /* 0x000000240b4a7220 */ /* 0x080fe20000410000 */
[----:B------:R-:W-:Y:S01]  /*5050*/  FFMA.FTZ R42, R5, R9, -R42 ;  /* 0x00000009052a7223 */ /* 0x000fe2000001082a */
[C---:B------:R-:W-:Y:S01]  /*5060*/  FMUL.FTZ R36, R7.reuse, R36 ;  /* 0x0000002407247220 */ /* 0x040fe20000410000 */
[----:B------:R-:W-:Y:S02]  /*5070*/  HADD2.F32 R92, -RZ, R92.H0_H0 ;  /* 0x2000005cff5c7230 */ /* 0x000fe40000004100 */
[-C--:B------:R-:W-:Y:S01]  /*5080*/  FFMA.FTZ R75, R7, R10.reuse, -R74 ;  /* 0x0000000a074b7223 */ /* 0x080fe2000001084a */
[----:B------:R-:W-:Y:S02]  /*5090*/  HADD2.F32 R6, -RZ, R15.H0_H0 ;  /* 0x2000000fff067230 */ /* 0x000fe40000004100 */
[----:B------:R-:W-:Y:S01]  /*50a0*/  FFMA.FTZ R74, R11, R10, R36 ;  /* 0x0000000a0b4a7223 */ /* 0x000fe20000010024 */
[----:B------:R-:W-:-:S02]  /*50b0*/  HADD2.F32 R9, -RZ, R76.H0_H0 ;  /* 0x2000004cff097230 */ /* 0x000fc40000004100 */
[----:B------:R-:W-:Y:S02]  /*50c0*/  HADD2.F32 R15, -RZ, R15.H1_H1 ;  /* 0x3000000fff0f7230 */ /* 0x000fe40000004100 */
[----:B------:R-:W-:Y:S01]  /*50d0*/  FMUL.FTZ R10, R6, R92 ;  /* 0x0000005c060a7220 */ /* 0x000fe20000410000 */
[----:B------:R-:W-:Y:S01]  /*50e0*/  HADD2.F32 R90, -RZ, R90.H0_H0 ;  /* 0x2000005aff5a7230 */ /* 0x000fe20000004100 */
[----:B------:R-:W-:Y:S01]  /*50f0*/  F2FP.F16.F32.PACK_AB R43, R74, R43 ;  /* 0x0000002b4a2b723e */ /* 0x000fe200000000ff */
[--C-:B------:R-:W-:Y:S02]  /*5100*/  HADD2.F32 R5, -RZ, R4.reuse.H0_H0 ;  /* 0x20000004ff057230 */ /* 0x100fe40000004100 */
[----:B------:R-:W-:Y:S01]  /*5110*/  FMUL.FTZ R35, R15, R9 ;  /* 0x000000090f237220 */ /* 0x000fe20000410000 */
[----:B------:R-:W-:Y:S02]  /*5120*/  HADD2.F32 R4, -RZ, R4.H1_H1 ;  /* 0x30000004ff047230 */ /* 0x000fe40000004100 */
[----:B------:R-:W-:-:S02]  /*5130*/  HADD2.F32 R7, -RZ, R83.H0_H0 ;  /* 0x20000053ff077230 */ /* 0x000fc40000004100 */
[C---:B------:R-:W-:Y:S01]  /*5140*/  FMUL.FTZ R11, R5.reuse, R92 ;  /* 0x0000005c050b7220 */ /* 0x040fe20000410000 */
[-C--:B------:R-:W-:Y:S01]  /*5150*/  FFMA.FTZ R10, R5, R90.reuse, -R10 ;  /* 0x0000005a050a7223 */ /* 0x080fe2000001080a */
        /* <DEDUP_REMOVED lines=28> */
[----:B------:R-:W-:Y:S01]  /*5320*/  F2FP.F16.F32.PACK_AB R5, R40, R39 ;  /* 0x000000272805723e */ /* 0x000fe200000000ff */
[----:B------:R-:W-:Y:S02]  /*5330*/  IMAD.MOV.U32 R6, RZ, RZ, R10 ;  /* 0x000000ffff067224 */ /* 0x000fe400078e000a */
[----:B------:R-:W-:-:S07]  /*5340*/  IMAD.MOV.U32 R10, RZ, RZ, R42 ;  /* 0x000000ffff0a7224 */ /* 0x000fce00078e002a */
.L_x_3858:
[----:B------:R-:W-:Y:S05]  /*5350*/  BSYNC B1 ;  /* 0x0000000000017941 */ /* 0x000fea0003800000 */
.L_x_3857:
[----:B0-----:R0:W-:Y:S01]  /*5360*/  ST.E.128 desc[UR44][R12.64], R4 ;  /* 0x000000040c007985 */ /* 0x0011e2000c101d2c */
[----:B------:R-:W-:Y:S01]  /*5370*/  ISETP.GE.AND P2, PT, R32, R85, PT ;  /* 0x000000552000720c */ /* 0x000fe20003f46270 */
[----:B------:R-:W-:-:S12]  /*5380*/  IMAD.MOV.U32 R15, RZ, RZ, R33 ;  /* 0x000000ffff0f7224 */ /* 0x000fd800078e0021 */
[----:B------:R-:W-:Y:S05]  /*5390*/  @P2 BRA `(.L_x_3837) ;  /* 0x0000000400242947 */ /* 0x000fea0003800000 */
[----:B------:R-:W-:-:S05]  /*53a0*/  IMAD.WIDE R32, R32, 0x2, R14 ;  /* 0x0000000220207825 */ /* 0x000fca00078e020e */
[----:B------:R0:W-:Y:S01]  /*53b0*/  ST.E.128 desc[UR44][R32.64], R8 ;  /* 0x0000000820007985 */ /* 0x0001e2000c101d2c */
[----:B------:R-:W-:Y:S05]  /*53c0*/  BRA `(.L_x_3837) ;  /* 0x0000000400187947 */ /* 0x000fea0003800000 */
.L_x_3818:
[----:B------:R-:W-:-:S04]  /*53d0*/  ULOP3.LUT UR4, UR38, 0x1, URZ, 0xfc, !UPT ;  /* 0x0000000126047892 */ /* 0x000fc8000f8efc3f */
[----:B------:R-:W-:-:S06]  /*53e0*/  UISETP.NE.AND UP0, UPT, UR4, 0x3, UPT ;  /* 0x000000030400788c */ /* 0x000fcc000bf05270 */
[----:B------:R-:W-:-:S13]  /*53f0*/  PLOP3.LUT P3, PT, PT, PT, UP0, 0x80, 0x0 ;  /* 0x000000000000781c */ /* 0x000fda0003f6f008 */
[----:B------:R-:W-:Y:S05]  /*5400*/  @!P3 BRA `(.L_x_3859) ;  /* 0x000000000004b947 */ /* 0x000fea0003800000 */
[----:B------:R-:W-:Y:S01]  /*5410*/  BPT.TRAP 0x1 ;  /* 0x000000040000795c */ /* 0x000fe20000300000 */
.L_x_3859:
[----:B------:R-:W-:Y:S01]  /*5420*/  IMAD R71, R153, 0x8, R148 ;  /* 0x0000000899477824 */ /* 0x000fe200078e0294 */
[----:B------:R-:W-:Y:S01]  /*5430*/  SHF.L.U32 R86, R158, 0x1f, RZ ;  /* 0x0000001f9e567819 */ /* 0x000fe200000006ff */
[----:B------:R-:W-:Y:S01]  /*5440*/  BSSY B1, `(.L_x_3860) ;  /* 0x0000004000017945 */ /* 0x000fe20003800000 */
[----:B------:R-:W-:Y:S02]  /*5450*/  SHF.R.S32.HI R80, RZ, 0x1f, R79 ;  /* 0x0000001fff507819 */ /* 0x000fe4000001144f */
[----:B------:R-:W0:Y:S02]  /*5460*/  SYNCS.PHASECHK.TRANS64.TRYWAIT P2, [R71+URZ+0x32490], R86 ;  /* 0x03249056470075a7 */ /* 0x000e24000804017f */
[----:B0-----:R-:W-:Y:S05]  /*5470*/  @!P2 BRA `(.L_x_3861) ;  /* 0x0000030c00a0a947 */ /* 0x001fea0003800000 */
.L_x_4191:
[----:B------:R-:W-:Y:S05]  /*5480*/  BSYNC B1 ;  /* 0x0000000000017941 */ /* 0x000fea0003800000 */
.L_x_3860:
        /* <DEDUP_REMOVED lines=27> */
.L_x_4195:
[----:B------:R-:W-:Y:S04]  /*5640*/  BSSY B1, `(.L_x_3863) ;  /* 0x000000d000017945 */ /* 0x000fe80003800000 */
[----:B------:R-:W-:Y:S05]  /*5650*/  @!P2 BRA `(.L_x_3864) ;  /* 0x00000000002ca947 */ /* 0x000fea0003800000 */
[----:B------:R-:W-:Y:S02]  /*5660*/  ULDC UR4, c[0x0][0x2f4] ;  /* 0x0000bd0000047ab9 */ /* 0x000fe40000000800 */
[----:B------:R-:W-:-:S13]  /*5670*/  ISETP.GE.AND P2, PT, R22, UR4, PT ;  /* 0x0000000416007c0c */ /* 0x000fda000bf46270 */
[----:B---3--:R-:W-:-:S04]  /*5680*/  @!P2 LEA R10, P4, R22, R14, 0x1 ;  /* 0x0000000e160aa211 */ /* 0x008fc800078808ff */
[----:B--2---:R-:W-:Y:S02]  /*5690*/  @!P2 LEA.HI.X R11, R22, R5, R23, 0x1, P4 ;  /* 0x00000005160ba211 */ /* 0x004fe400020f0c17 */
[----:B------:R-:W-:-:S13]  /*56a0*/  ISETP.GE.AND P4, PT, R152, UR4, PT ;  /* 0x0000000498007c0c */ /* 0x000fda000bf86270 */
[----:B------:R-:W-:-:S04]  /*56b0*/  @!P4 LEA R14, P5, R152, R14, 0x1 ;  /* 0x0000000e980ec211 */ /* 0x000fc800078a08ff */
[----:B------:R-:W-:Y:S02]  /*56c0*/  @!P4 LEA.HI.X R15, R152, R5, R157, 0x1, P5 ;  /* 0x00000005980fc211 */ /* 0x000fe400028f0c9d */
[----:B------:R-:W2:Y:S04]  /*56d0*/  @!P2 LDS.128 R4, [R87] ;  /* 0x000000005704a984 */ /* 0x000ea80000000c00 */
[----:B--2---:R-:W-:Y:S04]  /*56e0*/  @!P2 ST.E.128 desc[UR44][R10.64], R4 ;  /* 0x000000040a00a985 */ /* 0x004fe8000c101d2c */
[----:B------:R-:W2:Y:S04]  /*56f0*/  @!P4 LDS.128 R4, [R76] ;  /* 0x000000004c04c984 */ /* 0x000ea80000000c00 */
[----:B--2---:R4:W-:Y:S02]  /*5700*/  @!P4 ST.E.128 desc[UR44][R14.64], R4 ;  /* 0x000000040e00c985 */ /* 0x0049e4000c101d2c */
.L_x_3864:
[----:B------:R-:W-:Y:S05]  /*5710*/  BSYNC B1 ;  /* 0x0000000000017941 */ /* 0x000fea0003800000 */
.L_x_3863:
[----:B------:R-:W-:-:S03]  /*5720*/  UMOV UR4, 0xffffffff ;  /* 0xffffffff00047882 */ /* 0x000fc60000000000 */
[----:B------:R-:W-:Y:S05]  /*5730*/  BRA.DIV UR4, `(.L_x_3865) ;  /* 0x0000030e044c7947 */ /* 0x000fea000b800000 */
[----:B--2-4-:R2:W4:Y:S04]  /*5740*/  SHFL.IDX PT, R5, R9, 0x1, 0x1c1f ;  /* 0x003c1f0009057f89 */ /* 0x01452800000e0000 */
[----:B---3--:R2:W3:Y:S02]  /*5750*/  SHFL.IDX PT, R14, R8, 0x1, 0x1c1f ;  /* 0x003c1f00080e7f89 */ /* 0x0084e400000e0000 */
.L_x_4199:
[----:B------:R-:W-:-:S13]  /*5760*/  ISETP.GE.AND P2, PT, R32, 0x41, PT ;  /* 0x000000412000780c */ /* 0x000fda0003f46270 */
[----:B------:R-:W-:Y:S05]  /*5770*/  @!P2 BRA `(.L_x_3837) ;  /* 0x00000000002ca947 */ /* 0x000fea0003800000 */
[----:B------:R-:W-:Y:S02]  /*5780*/  ULDC UR4, c[0x0][0x2f4] ;  /* 0x0000bd0000047ab9 */ /* 0x000fe40000000800 */
[----:B------:R-:W-:-:S13]  /*5790*/  ISETP.GE.AND P2, PT, R22, UR4, PT ;  /* 0x0000000416007c0c */ /* 0x000fda000bf46270 */
[----:B-123--:R-:W-:-:S04]  /*57a0*/  @!P2 LEA R8, P4, R22, R14, 0x1 ;  /* 0x0000000e1608a211 */ /* 0x00efc800078808ff */
[----:B----4-:R-:W-:Y:S02]  /*57b0*/  @!P2 LEA.HI.X R9, R22, R5, R23, 0x1, P4 ;  /* 0x000000051609a211 */ /* 0x010fe400020f0c17 */
[----:B------:R-:W-:-:S13]  /*57c0*/  ISETP.GE.AND P4, PT, R152, UR4, PT ;  /* 0x0000000498007c0c */ /* 0x000fda000bf86270 */
[----:B------:R-:W-:-:S04]  /*57d0*/  @!P4 LEA R14, P5, R152, R14, 0x1 ;  /* 0x0000000e980ec211 */ /* 0x000fc800078a08ff */
[----:B------:R-:W-:Y:S02]  /*57e0*/  @!P4 LEA.HI.X R15, R152, R5, R157, 0x1, P5 ;  /* 0x00000005980fc211 */ /* 0x000fe400028f0c9d */
[----:B------:R-:W1:Y:S04]  /*57f0*/  @!P2 LDS.128 R4, [R87+0x2000] ;  /* 0x002000005704a984 */ /* 0x000e680000000c00 */
[----:B-1----:R-:W-:Y:S04]  /*5800*/  @!P2 ST.E.128 desc[UR44][R8.64], R4 ;  /* 0x000000040800a985 */ /* 0x002fe8000c101d2c */
[----:B------:R-:W1:Y:S04]  /*5810*/  @!P4 LDS.128 R4, [R76+0x2000] ;  /* 0x002000004c04c984 */ /* 0x000e680000000c00 */
[----:B-1----:R1:W-:Y:S02]  /*5820*/  @!P4 ST.E.128 desc[UR44][R14.64], R4 ;  /* 0x000000040e00c985 */ /* 0x0023e4000c101d2c */
.L_x_3837:
[----:B------:R-:W-:Y:S05]  /*5830*/  BSYNC B0 ;  /* 0x0000000000007941 */ /* 0x000fea0003800000 */
.L_x_3817:
[----:B01--4-:R-:W0:Y:S01]  /*5840*/  S2R R4, SR_TID.X ;  /* 0x0000000000047919 */ /* 0x013e220000002100 */
[----:B------:R-:W-:Y:S01]  /*5850*/  @!PT LDS RZ, [RZ] ;  /* 0x00000000fffff984 */ /* 0x000fe20000000800 */
[----:B------:R-:W-:Y:S01]  /*5860*/  @!PT LDS RZ, [RZ] ;  /* 0x00000000fffff984 */ /* 0x000fe20000000800 */
[----:B------:R-:W-:Y:S01]  /*5870*/  @!PT LDS RZ, [RZ] ;  /* 0x00000000fffff984 */ /* 0x000fe20000000800 */
[----:B------:R-:W-:Y:S01]  /*5880*/  @!PT LDS RZ, [RZ] ;  /* 0x00000000fffff984 */ /* 0x000fe20000000800 */
[----:B------:R1:W-:Y:S06]  /*5890*/  MEMBAR.ALL.CTA ;  /* 0x0000000000007992 */ /* 0x0003ec0000008000 */
[----:B-1----:R-:W1:Y:S01]  /*58a0*/  FENCE.VIEW.ASYNC.S ;  /* 0x00000000000073c6 */ /* 0x002e620000000000 */
[----:B------:R-:W-:Y:S05]  /*58b0*/  WARPSYNC.ALL ;  /* 0x0000000000007948 */ /* 0x000fea0003800000 */
[----:B------:R-:W-:Y:S01]  /*58c0*/  BSSY B0, `(.L_x_3866) ;  /* 0x000000a000007945 */ /* 0x000fe20003800000 */
[----:B0-----:R-:W-:-:S02]  /*58d0*/  SHF.R.U32.HI R5, RZ, 0x7, R4 ;  /* 0x00000007ff057819 */ /* 0x001fc40000011604 */
[----:B------:R-:W-:-:S03]  /*58e0*/  LOP3.LUT P2, RZ, R4, 0x7f, RZ, 0xc0, !PT ;  /* 0x0000007f04ff7812 */ /* 0x000fc6000784c0ff */
[----:B--2---:R-:W-:-:S10]  /*58f0*/  VIADD R8, R5, 0x8 ;  /* 0x0000000805087836 */ /* 0x004fd40000000000 */
[----:B------:R-:W-:-:S05]  /*5900*/  @!P2 VIADD R4, R71, 0x324a0 ;  /* 0x000324a04704a836 */ /* 0x000fca0000000000 */
[----:B------:R-:W-:Y:S01]  /*5910*/  @!P2 PRMT R4, RZ, 0x654, R4 ;  /* 0x00000654ff04a816 */ /* 0x000fe20000000004 */
[----:B-1----:R0:W-:Y:S06]  /*5920*/  BAR.SYNC.DEFER_BLOCKING R8, 0x80 ;  /* 0x000200080000751d */ /* 0x0021ec0000010000 */
[----:B------:R0:W-:Y:S01]  /*5930*/  @!P2 SYNCS.ARRIVE.TRANS64.RED.A1T0 RZ, [R4+URZ], RZ ;  /* 0x000000ff04ffa9a7 */ /* 0x0001e2000810043f */
[----:B------:R-:W-:Y:S05]  /*5940*/  @!P3 BRA `(.L_x_3867) ;  /* 0x000000000004b947 */ /* 0x000fea0003800000 */
[----:B------:R-:W-:Y:S01]  /*5950*/  BPT.TRAP 0x1 ;  /* 0x000000040000795c */ /* 0x000fe20000300000 */
.L_x_3867:
[----:B------:R-:W-:Y:S05]  /*5960*/  BSYNC B0 ;  /* 0x0000000000007941 */ /* 0x000fea0003800000 */
.L_x_3866:
[----:B------:R-:W1:Y:S01]  /*5970*/  SYNCS.PHASECHK.TRANS64.TRYWAIT P3, [R71+URZ+0x324b0], R86 ;  /* 0x0324b056470075a7 */ /* 0x000e62000806017f */
[----:B------:R-:W-:Y:S04]  /*5980*/  BSSY B0, `(.L_x_3868) ;  /* 0x0000002000007945 */ /* 0x000fe80003800000 */
[----:B-1----:R-:W-:Y:S05]  /*5990*/  @!P3 BRA `(.L_x_3869) ;  /* 0x0000030800fcb947 */ /* 0x002fea0003800000 */
.L_x_4200:
[----:B------:R-:W-:Y:S05]  /*59a0*/  BSYNC B0 ;  /* 0x0000000000007941 */ /* 0x000fea0003800000 */
.L_x_3868:
[----:B------:R-:W-:Y:S01]  /*59b0*/  ULDC.64 UR4, c[0x0][0x328] ;  /* 0x0000ca0000047ab9 */ /* 0x000fe20000000a00 */
[----:B------:R-:W-:Y:S01]  /*59c0*/  IMAD.IADD R82, R82, 0x1, -R156 ;  /* 0x0000000152527824 */ /* 0x000fe200078e0a9c */
[----:B------:R-:W-:Y:S01]  /*59d0*/  BSSY B0, `(.L_x_3870) ;  /* 0x0000043000007945 */ /* 0x000fe20003800000 */
[----:B------:R-:W-:Y:S02]  /*59e0*/  IMAD R80, R80, UR4, RZ ;  /* 0x0000000450507c24 */ /* 0x000fe4000f8e02ff */
[----:B0-----:R-:W-:-:S04]  /*59f0*/  IMAD.WIDE.U32 R4, R79, UR4, RZ ;  /* 0x000000044f047c25 */ /* 0x001fc8000f8e00ff */
[----:B------:R-:W-:Y:S01]  /*5a00*/  IMAD R79, R79, UR5, R80 ;  /* 0x000000054f4f7c24 */ /* 0x000fe2000f8e0250 */
[----:B------:R-:W-:Y:S02]  /*5a10*/  ULDC.64 UR4, c[0x0][0x338] ;  /* 0x0000ce0000047ab9 */ /* 0x000fe40000000a00 */
[----:B------:R-:W-:Y:S02]  /*5a20*/  IMAD R81, R81, UR4, RZ ;  /* 0x0000000451517c24 */ /* 0x000fe4000f8e02ff */
[----:B------:R-:W-:Y:S02]  /*5a30*/  IMAD.IADD R5, R5, 0x1, R79 ;  /* 0x0000000105057824 */ /* 0x000fe400078e024f */
        /* <DEDUP_REMOVED lines=17> */
[----:B------:R0:W4:Y:S08]  /*5b50*/  SHFL.IDX PT, R39, R37, RZ, 0x1c1f ;  /* 0x001c1fff25277589 */ /* 0x00013000000e0000 */
[----:B0-----:R-:W-:Y:S05]  /*5b60*/  @!P3 BRA `(.L_x_3871) ;  /* 0x0000000000a4b947 */ /* 0x001fea0003800000 */
[----:B------:R-:W-:Y:S02]  /*5b70*/  ISETP.NE.AND P5, PT, R64, RZ, PT ;  /* 0x000000ff4000720c */ /* 0x000fe40003fa5270 */
[----:B------:R-:W-:Y:S02]  /*5b80*/  ISETP.NE.AND P4, PT, R65, RZ, PT ;  /* 0x000000ff4100720c */ /* 0x000fe40003f85270 */
[----:B------:R-:W-:-:S09]  /*5b90*/  PRMT R9, R50, 0x8880, RZ ;  /* 0x0000888032097816 */ /* 0x000fd200000000ff */
[----:B------:R-:W0:Y:S01]  /*5ba0*/  @P5 LDS.128 R4, [R38] ;  /* 0x0000000026045984 */ /* 0x000e220000000c00 */
[----:B--2---:R-:W-:-:S04]  /*5bb0*/  @P5 LEA R10, P3, R22, R41, 0x1 ;  /* 0x00000029160a5211 */ /* 0x004fc800078608ff */
[----:B----4-:R-:W-:Y:S02]  /*5bc0*/  @P5 LEA.HI.X R11, R22, R39, R23, 0x1, P3 ;  /* 0x00000027160b5211 */ /* 0x010fe400018f0c17 */
        /* <DEDUP_REMOVED lines=8> */
[----:B---3--:R-:W-:-:S04]  /*5c50*/  @P5 LEA R14, P6, R162, R41, 0x1 ;  /* 0x00000029a20e5211 */ /* 0x008fc800078c08ff */
        /* <DEDUP_REMOVED lines=26> */
.L_x_3871:
[----:B------:R-:W-:Y:S05]  /*5e00*/  BSYNC B0 ;  /* 0x0000000000007941 */ /* 0x000fea0003800000 */
.L_x_3870:
[----:B------:R-:W-:Y:S01]  /*5e10*/  ISETP.GE.AND P3, PT, R82, 0x41, PT ;  /* 0x000000415200780c */ /* 0x000fe20003f66270 */
[----:B------:R-:W0:Y:S01]  /*5e20*/  SHFL.IDX PT, R37, R37, 0x1, 0x1c1f ;  /* 0x003c1f0025257f89 */ /* 0x000e2200000e0000 */
[----:B------:R-:W-:Y:S03]  /*5e30*/  BSSY B0, `(.L_x_3872) ;  /* 0x000002c000007945 */ /* 0x000fe60003800000 */
[----:B------:R0:W0:Y:S08]  /*5e40*/  SHFL.IDX PT, R9, R36, 0x1, 0x1c1f ;  /* 0x003c1f0024097f89 */ /* 0x00003000000e0000 */
[----:B------:R-:W-:Y:S05]  /*5e50*/  @!P3 BRA `(.L_x_3873) ;  /* 0x0000000000a4b947 */ /* 0x000fea0003800000 */
[----:B------:R-:W-:Y:S02]  /*5e60*/  ISETP.NE.AND P5, PT, R64, RZ, PT ;  /* 0x000000ff4000720c */ /* 0x000fe40003fa5270 */
[----:B------:R-:W-:-:S11]  /*5e70*/  ISETP.NE.AND P4, PT, R65, RZ, PT ;  /* 0x000000ff4100720c */ /* 0x000fd60003f85270 */
[----:B0-----:R-:W0:Y:S01]  /*5e80*/  @P5 LDS.128 R4, [R38+0x2000] ;  /* 0x0020000026045984 */ /* 0x001e220000000c00 */
[----:B------:R-:W-:-:S04]  /*5e90*/  @P5 LEA R32, P3, R22, R9, 0x1 ;  /* 0x0000000916205211 */ /* 0x000fc800078608ff */
[----:B------:R-:W-:Y:S02]  /*5ea0*/  @P5 LEA.HI.X R33, R22, R37, R23, 0x1, P3 ;  /* 0x0000002516215211 */ /* 0x000fe400018f0c17 */
[----:B------:R-:W-:-:S04]  /*5eb0*/  @P4 LEA R34, P3, R152, R9, 0x1 ;  /* 0x0000000998224211 */ /* 0x000fc800078608ff */
[----:B------:R-:W-:Y:S02]  /*5ec0*/  @P4 LEA.HI.X R35, R152, R37, R157, 0x1, P3 ;  /* 0x0000002598234211 */ /* 0x000fe400018f0c9d */
[----:B------:R-:W-:-:S13]  /*5ed0*/  ISETP.NE.AND P3, PT, R66, RZ, PT ;  /* 0x000000ff4200720c */ /* 0x000fda0003f65270 */
        /* <DEDUP_REMOVED lines=10> */
[----:B---3--:R-:W-:-:S04]  /*5f80*/  @P4 LEA R14, P6, R161, R9, 0x1 ;  /* 0x00000009a10e4211 */ /* 0x008fc800078c08ff */
[----:B------:R-:W-:Y:S01]  /*5f90*/  @P4 LEA.HI.X R15, R161, R37, R183, 0x1, P6 ;  /* 0x00000025a10f4211 */ /* 0x000fe200030f0cb7 */
[----:B0-----:R0:W-:Y:S01]  /*5fa0*/  @P3 ST.E.128 desc[UR44][R10.64], R4 ;  /* 0x000000040a003985 */ /* 0x0011e2000c101d2c */
[----:B------:R-:W-:-:S03]  /*5fb0*/  ISETP.NE.AND P3, PT, R69, RZ, PT ;  /* 0x000000ff4500720c */ /* 0x000fc60003f65270 */
[----:B------:R-:W3:Y:S10]  /*5fc0*/  @P5 LDS.128 R4, [R40+0x5000] ;  /* 0x0050000028045984 */ /* 0x000ef40000000c00 */
[----:B------:R-:W-:-:S04]  /*5fd0*/  @P3 LEA R32, P6, R160, R9, 0x1 ;  /* 0x00000009a0203211 */ /* 0x000fc800078c08ff */
[----:B------:R-:W-:Y:S02]  /*5fe0*/  @P3 LEA.HI.X R33, R160, R37, R182, 0x1, P6 ;  /* 0x00000025a0213211 */ /* 0x000fe400030f0cb6 */
[----:B0-----:R-:W-:Y:S01]  /*5ff0*/  PRMT R10, R50, 0x8880, RZ ;  /* 0x00008880320a7816 */ /* 0x001fe200000000ff */
[----:B---3--:R-:W-:Y:S01]  /*6000*/  @P5 ST.E.128 desc[UR44][R12.64], R4 ;  /* 0x000000040c005985 */ /* 0x008fe2000c101d2c */
        /* <DEDUP_REMOVED lines=14> */
.L_x_3873:
[----:B------:R-:W-:Y:S05]  /*60f0*/  BSYNC B0 ;  /* 0x0000000000007941 */ /* 0x000fea0003800000 */
.L_x_3872:
        /* <DEDUP_REMOVED lines=17> */
[----:B------:R-:W0:Y:S01]  /*6210*/  S2R R4, SR_TID.X ;  /* 0x0000000000047919 */ /* 0x000e220000002100 */
[----:B------:R-:W-:Y:S02]  /*6220*/  PLOP3.LUT P0, PT, PT, PT, PT, 0x8, 0x0 ;  /* 0x000000000000781c */ /* 0x000fe40003f0e170 */
[----:B0-----:R-:W-:-:S04]  /*6230*/  SHF.R.U32.HI R4, RZ, 0x7, R4 ;  /* 0x00000007ff047819 */ /* 0x001fc80000011604 */
[----:B------:R-:W-:-:S13]  /*6240*/  ISETP.NE.AND P3, PT, R4, 0x1, PT ;  /* 0x000000010400780c */ /* 0x000fda0003f65270 */
[----:B------:R-:W-:Y:S05]  /*6250*/  @!P3 WARPSYNC.ALL ;  /* 0x000000000000b948 */ /* 0x000fea0003800000 */
[----:B------:R-:W-:Y:S06]  /*6260*/  @!P3 BAR.ARV 0x9, 0x100 ;  /* 0x024400000000bb1d */ /* 0x000fec0000002000 */
.L_x_3812:
[----:B------:R-:W0:Y:S01]  /*6270*/  S2R R3, SR_SWINHI ;  /* 0x0000000000037919 */ /* 0x000e220000002f00 */
[----:B------:R-:W1:Y:S01]  /*6280*/  LDC R13, c[0x0][0x448] ;  /* 0x00011200ff0d7b82 */ /* 0x000e620000000800 */
[----:B---3--:R-:W-:Y:S02]  /*6290*/  IMAD.U32 R14, RZ, RZ, UR38 ;  /* 0x00000026ff0e7e24 */ /* 0x008fe4000f8e00ff */
[----:B------:R-:W-:Y:S01]  /*62a0*/  IMAD.MOV.U32 R15, RZ, RZ, 0x80 ;  /* 0x00000080ff0f7424 */ /* 0x000fe200078e00ff */
[----:B------:R-:W-:Y:S01]  /*62b0*/  STL [R1+0x50], R125 ;  /* 0x0000507d01007387 */ /* 0x000fe20000100800 */
[----:B------:R-:W-:Y:S02]  /*62c0*/  IMAD.MOV.U32 R26, RZ, RZ, 0x100 ;  /* 0x00000100ff1a7424 */ /* 0x000fe400078e00ff */
[----:B------:R-:W-:Y:S01]  /*62d0*/  IMAD.U32 R24, RZ, RZ, UR38 ;  /* 0x00000026ff187e24 */ /* 0x000fe2000f8e00ff */
[----:B------:R-:W3:Y:S01]  /*62e0*/  LDC R12, c[0x0][0xa80] ;  /* 0x0002a000ff0c7b82 */ /* 0x000ee20000000800 */
[----:B------:R-:W-:Y:S01]  /*62f0*/  IMAD.MOV.U32 R25, RZ, RZ, 0x80 ;  /* 0x00000080ff197424 */ /* 0x000fe200078e00ff */
[----:B------:R-:W-:Y:S01]  /*6300*/  STL.64 [R1+0x28], R14 ;  /* 0x0000280e01007387 */ /* 0x000fe20000100a00 */
[----:B------:R-:W-:-:S02]  /*6310*/  IMAD.U32 R33, RZ, RZ, UR37 ;  /* 0x00000025ff217e24 */ /* 0x000fc4000f8e00ff */
[----:B------:R-:W-:Y:S01]  /*6320*/  IMAD.U32 R72, RZ, RZ, UR37 ;  /* 0x00000025ff487e24 */ /* 0x000fe2000f8e00ff */
[----:B------:R-:W-:Y:S04]  /*6330*/  STL.64 [R1+0x30], R26 ;  /* 0x0000301a01007387 */ /* 0x000fe80000100a00 */
[----:B------:R-:W-:Y:S04]  /*6340*/  STL.128 [R1], R24 ;  /* 0x0000001801007387 */ /* 0x000fe80000100c00 */
[----:B------:R-:W-:Y:S04]  /*6350*/  STL.128 [R1+0x410], RZ ;  /* 0x000410ff01007387 */ /* 0x000fe80000100c00 */
[----:B------:R-:W-:Y:S04]  /*6360*/  STL.128 [R1+0x420], RZ ;  /* 0x000420ff01007387 */ /* 0x000fe80000100c00 */
[----:B------:R-:W-:Y:S01]  /*6370*/  STL.128 [R1+0x200], RZ ;  /* 0x000200ff01007387 */ /* 0x000fe20000100c00 */
[----:B------:R-:W-:-:S02]  /*6380*/  MOV R4, R148 ;  /* 0x0000009400047202 */ /* 0x000fc40000000f00 */
[----:B0-----:R-:W-:Y:S01]  /*6390*/  MOV R5, R3 ;  /* 0x0000000300057202 */ /* 0x001fe20000000f00 */
[----:B---3--:R-:W-:Y:S01]  /*63a0*/  STL [R1+0x430], R12 ;  /* 0x0004300c01007387 */ /* 0x008fe20000100800 */
[C---:B------:R-:W-:Y:S02]  /*63b0*/  IADD3 R8, P1, R4.reuse, 0x32430, RZ ;  /* 0x0003243004087810 */ /* 0x040fe40007f3e0ff */
[C---:B------:R-:W-:Y:S01]  /*63c0*/  IADD3 R0, P3, R4.reuse, 0x32450, RZ ;  /* 0x0003245004007810 */ /* 0x040fe20007f7e0ff */
[----:B------:R-:W-:Y:S01]  /*63d0*/  STL.128 [R1+0x210], RZ ;  /* 0x000210ff01007387 */ /* 0x000fe20000100c00 */
[C---:B------:R-:W-:Y:S01]  /*63e0*/  IADD3 R6, P4, R4.reuse, 0x32460, RZ ;  /* 0x0003246004067810 */ /* 0x040fe20007f9e0ff */
[--C-:B------:R-:W-:Y:S01]  /*63f0*/  IMAD.X R9, RZ, RZ, R5.reuse, P1 ;  /* 0x000000ffff097224 */ /* 0x100fe200008e0605 */
[----:B-1----:R-:W-:Y:S01]  /*6400*/  ISETP.NE.AND P1, PT, R13, 0x1, PT ;  /* 0x000000010d00780c */ /* 0x002fe20003f25270 */
[--C-:B------:R-:W-:Y:S01]  /*6410*/  IMAD.X R3, RZ, RZ, R5.reuse, P3 ;  /* 0x000000ffff037224 */ /* 0x100fe200018e0605 */
[----:B------:R-:W-:Y:S01]  /*6420*/  IADD3 R10, P2, R4, 0x32440, RZ ;  /* 0x00032440040a7810 */ /* 0x000fe20007f5e0ff */
[--C-:B------:R-:W-:Y:S01]  /*6430*/  IMAD.X R7, RZ, RZ, R5.reuse, P4 ;  /* 0x000000ffff077224 */ /* 0x100fe200020e0605 */
[----:B------:R-:W-:Y:S01]  /*6440*/  STL.64 [R1+0x18], R8 ;  /* 0x0000180801007387 */ /* 0x000fe20000100a00 */
[----:B------:R-:W-:Y:S01]  /*6450*/  IMAD.MOV.U32 R4, RZ, RZ, R0 ;  /* 0x000000ffff047224 */ /* 0x000fe200078e0000 */
[----:B------:R-:W-:Y:S01]  /*6460*/  IADD3 R33, P3, R33, 0x410, RZ ;  /* 0x0000041021217810 */ /* 0x000fe20007f7e0ff */
[----:B------:R-:W-:Y:S01]  /*6470*/  IMAD.X R11, RZ, RZ, R5, P2 ;  /* 0x000000ffff0b7224 */ /* 0x000fe200010e0605 */
[----:B------:R-:W-:Y:S01]  /*6480*/  STL.128 [R1+0x220], RZ ;  /* 0x000220ff01007387 */ /* 0x000fe20000100c00 */
[----:B------:R-:W-:Y:S01]  /*6490*/  IMAD.MOV.U32 R5, RZ, RZ, R3 ;  /* 0x000000ffff057224 */ /* 0x000fe200078e0003 */
[----:B------:R-:W-:Y:S01]  /*64a0*/  IADD3 R72, P4, R72, 0x50, RZ ;  /* 0x0000005048487810 */ /* 0x000fe20007f9e0ff */
[----:B------:R-:W-:Y:S01]  /*64b0*/  VIADD R3, R216, 0x7f ;  /* 0x0000007fd8037836 */ /* 0x000fe20000000000 */
[----:B------:R-:W-:Y:S01]  /*64c0*/  STL.64 [R1+0x20], R10 ;  /* 0x0000200a01007387 */ /* 0x000fe20000100a00 */
[----:B------:R-:W0:Y:S03]  /*64d0*/  @P1 LDC R0, c[0x0][0x44c] ;  /* 0x00011300ff001b82 */ /* 0x000e260000000800 */
[----:B------:R1:W-:Y:S04]  /*64e0*/  STL.128 [R1+0x40], R4 ;  /* 0x0000400401007387 */ /* 0x0003e80000100c00 */
[----:B------:R3:W-:Y:S04]  /*64f0*/  STL.128 [R1+0x230], RZ ;  /* 0x000230ff01007387 */ /* 0x0007e80000100c00 */
[----:B------:R3:W-:Y:S04]  /*6500*/  STL.128 [R1+0x240], RZ ;  /* 0x000240ff01007387 */ /* 0x0007e80000100c00 */
[----:B------:R3:W-:Y:S01]  /*6510*/  STL.128 [R1+0x250], RZ ;  /* 0x000250ff01007387 */ /* 0x0007e20000100c00 */
[----:B-1----:R-:W1:Y:S03]  /*6520*/  @P1 LDC R5, c[0x0][0x450] ;  /* 0x00011400ff051b82 */ /* 0x002e660000000800 */
[----:B------:R3:W-:Y:S04]  /*6530*/  STL.128 [R1+0x260], RZ ;  /* 0x000260ff01007387 */ /* 0x0007e80000100c00 */
[----:B------:R3:W-:Y:S01]  /*6540*/  STL.128 [R1+0x270], RZ ;  /* 0x000270ff01007387 */ /* 0x0007e20000100c00 */
[----:B0-----:R-:W-:Y:S01]  /*6550*/  @P1 IMAD.HI.U32 R0, R3, R0, RZ ;  /* 0x0000000003001227 */ /* 0x001fe200078e00ff */
[----:B------:R-:W0:Y:S02]  /*6560*/  LDC.64 R6, c[0x0][0xad8] ;  /* 0x0002b600ff067b82 */ /* 0x000e240000000a00 */
[----:B------:R3:W-:Y:S04]  /*6570*/  STL.128 [R1+0x280], RZ ;  /* 0x000280ff01007387 */ /* 0x0007e80000100c00 */
[----:B------:R3:W-:Y:S04]  /*6580*/  STL.128 [R1+0x290], RZ ;  /* 0x000290ff01007387 */ /* 0x0007e80000100c00 */
[----:B------:R3:W-:Y:S04]  /*6590*/  STL.128 [R1+0x2a0], RZ ;  /* 0x0002a0ff01007387 */ /* 0x0007e80000100c00 */
[----:B------:R3:W-:Y:S01]  /*65a0*/  STL.128 [R1+0x2b0], RZ ;  /* 0x0002b0ff01007387 */ /* 0x0007e20000100c00 */
[----:B-1----:R-:W-:-:S03]  /*65b0*/  @P1 SHF.R.U32.HI R3, RZ, R5, R0 ;  /* 0x00000005ff031219 */ /* 0x002fc60000011600 */
[----:B------:R3:W-:Y:S01]  /*65c0*/  STL.128 [R1+0x2c0], RZ ;  /* 0x0002c0ff01007387 */ /* 0x0007e20000100c00 */
[----:B------:R-:W-:-:S03]  /*65d0*/  IADD3 R3, R188, R3, RZ ;  /* 0x00000003bc037210 */ /* 0x000fc60007ffe0ff */
[----:B------:R3:W-:Y:S01]  /*65e0*/  STL.128 [R1+0x2d0], RZ ;  /* 0x0002d0ff01007387 */ /* 0x0007e20000100c00 */
[----:B0-----:R-:W-:-:S03]  /*65f0*/  ISETP.GE.AND P2, PT, R7, 0x1, PT ;  /* 0x000000010700780c */ /* 0x001fc60003f46270 */
[----:B------:R3:W-:Y:S04]  /*6600*/  STL.128 [R1+0x2e0], RZ ;  /* 0x0002e0ff01007387 */ /* 0x0007e80000100c00 */
        /* <DEDUP_REMOVED lines=17> */
[----:B------:R3:W-:Y:S04]  /*6720*/  STL [R1+0x10], RZ ;  /* 0x000010ff01007387 */ /* 0x0007e80000100800 */
[----:B------:R3:W-:Y:S01]  /*6730*/  STL [R1+0x38], RZ ;  /* 0x000038ff01007387 */ /* 0x0007e20000100800 */
[----:B------:R-:W-:Y:S05]  /*6740*/  @P0 BRA `(.L_x_3875) ;  /* 0x00000000000c0947 */ /* 0x000fea0003800000 */
[----:B------:R-:W0:Y:S01]  /*6750*/  FENCE.VIEW.ASYNC.G ;  /* 0x00000000000073c6 */ /* 0x000e220000000100 */
[----:B------:R-:W-:Y:S05]  /*6760*/  WARPSYNC.ALL ;  /* 0x0000000000007948 */ /* 0x000fea0003800000 */
[----:B0-----:R-:W-:Y:S06]  /*6770*/  BAR.ARV 0xc, 0x180 ;  /* 0x0306000000007b1d */ /* 0x001fec0000002000 */
.L_x_3875:
[----:B------:R-:W-:Y:S02]  /*6780*/  IMAD.X R40, RZ, RZ, UR36, P3 ;  /* 0x00000024ff287e24 */ /* 0x000fe400098e06ff */
[----:B------:R-:W-:Y:S02]  /*6790*/  IMAD.X R73, RZ, RZ, UR36, P4 ;  /* 0x00000024ff497e24 */ /* 0x000fe4000a0e06ff */
        /* <DEDUP_REMOVED lines=13> */
.L_x_3878:
[----:B------:R-:W-:-:S13]  /*6870*/  ISETP.NE.AND P0, PT, R7, 0x1, PT ;  /* 0x000000010700780c */ /* 0x000fda0003f05270 */
[----:B------:R-:W0:Y:S02]  /*6880*/  @P0 LDC.64 R4, c[0x0][0xae0] ;  /* 0x0002b800ff040b82 */ /* 0x000e240000000a00 */
[----:B0-----:R-:W-:-:S05]  /*6890*/  @P0 IMAD.HI.U32 R4, R0, R4, RZ ;  /* 0x0000000400040227 */ /* 0x001fca00078e00ff */
[----:B------:R-:W-:-:S07]  /*68a0*/  @P0 SHF.R.U32.HI R0, RZ, R5, R4 ;  /* 0x00000005ff000219 */ /* 0x000fce0000011604 */
.L_x_3879:
[----:B------:R-:W-:Y:S05]  /*68b0*/  BSYNC B0 ;  /* 0x0000000000007941 */ /* 0x000fea0003800000 */
.L_x_3877:
[----:B------:R-:W-:-:S05]  /*68c0*/  IMAD R3, R0, R7, R7 ;  /* 0x0000000700037224 */ /* 0x000fca00078e0207 */
[----:B------:R-:W-:-:S07]  /*68d0*/  VIMNMX R6, R6, R3, PT ;  /* 0x0000000306067248 */ /* 0x000fce0003fe0100 */
.L_x_3876:
        /* <DEDUP_REMOVED lines=24> */
.L_x_3882:
[----:B------:R-:W-:-:S13]  /*6a60*/  ISETP.NE.AND P0, PT, R7, 0x1, PT ;  /* 0x000000010700780c */ /* 0x000fda0003f05270 */
[----:B------:R-:W0:Y:S02]  /*6a70*/  @P0 LDC.64 R4, c[0x0][0xae0] ;  /* 0x0002b800ff040b82 */ /* 0x000e240000000a00 */
[----:B0-----:R-:W-:-:S05]  /*6a80*/  @P0 IMAD.HI.U32 R4, R0, R4, RZ ;  /* 0x0000000400040227 */ /* 0x001fca00078e00ff */
[----:B------:R-:W-:-:S07]  /*6a90*/  @P0 SHF.R.U32.HI R0, RZ, R5, R4 ;  /* 0x00000005ff000219 */ /* 0x000fce0000011604 */
.L_x_3883:
[----:B------:R-:W-:Y:S05]  /*6aa0*/  BSYNC B0 ;  /* 0x0000000000007941 */ /* 0x000fea0003800000 */
.L_x_3881:
[----:B------:R-:W-:-:S05]  /*6ab0*/  IMAD R0, R0, R7, RZ ;  /* 0x0000000700007224 */ /* 0x000fca00078e02ff */
[----:B------:R-:W-:-:S07]  /*6ac0*/  VIMNMX R3, R3, R0, !PT ;  /* 0x0000000003037248 */ /* 0x000fce0007fe0100 */
.L_x_3880:
[----:B------:R-:W-:Y:S01]  /*6ad0*/  IMAD.HI R3, R3, 0x2aaaaaab, RZ ;  /* 0x2aaaaaab03037827 */ /* 0x000fe200078e02ff */
[----:B------:R-:W-:-:S04]  /*6ae0*/  PLOP3.LUT P0, PT, PT, PT, PT, 0x80, 0x0 ;  /* 0x000000000000781c */ /* 0x000fc80003f0f070 */
[----:B------:R-:W-:-:S04]  /*6af0*/  SHF.R.U32.HI R0, RZ, 0x1f, R3 ;  /* 0x0000001fff007819 */ /* 0x000fc80000011603 */
[----:B------:R-:W-:-:S04]  /*6b00*/  LEA.HI.SX32 R0, R3, R0, 0x1c ;  /* 0x0000000003007211 */ /* 0x000fc800078fe2ff */
[----:B------:R-:W-:-:S04]  /*6b10*/  VIMNMX R196, RZ, R0, !PT ;  /* 0x00000000ffc47248 */ /* 0x000fc80007fe0100 */
[----:B------:R-:W-:-:S13]  /*6b20*/  ISETP.GT.AND P1, PT, R172, R196, PT ;  /* 0x000000c4ac00720c */ /* 0x000fda0003f24270 */
[----:B------:R-:W-:Y:S05]  /*6b30*/  @!P1 BRA `(.L_x_3884) ;  /* 0x0000024400249947 */ /* 0x000fea0003800000 */
[----:B------:R0:W-:Y:S01]  /*6b40*/  STL.64 [R1+0x58], RZ ;  /* 0x000058ff01007387 */ /* 0x0001e20000100a00 */
[----:B------:R-:W-:Y:S01]  /*6b50*/  IMAD.U32 R17, RZ, RZ, UR37 ;  /* 0x00000025ff117e24 */ /* 0x000fe2000f8e00ff */
[----:B------:R-:W-:Y:S01]  /*6b60*/  UMOV UR4, 0xffffffff ;  /* 0xffffffff00047882 */ /* 0x000fe20000000000 */
[----:B------:R-:W-:Y:S02]  /*6b70*/  IMAD.U32 R35, RZ, RZ, UR37 ;  /* 0x00000025ff237e24 */ /* 0x000fe4000f8e00ff */
[----:B------:R-:W-:Y:S01]  /*6b80*/  IMAD.U32 R24, RZ, RZ, UR37 ;  /* 0x00000025ff187e24 */ /* 0x000fe2000f8e00ff */
[----:B------:R-:W-:Y:S01]  /*6b90*/  IADD3 R17, P0, R17, 0x88, RZ ;  /* 0x0000008811117810 */ /* 0x000fe20007f1e0ff */
[----:B------:R-:W-:Y:S01]  /*6ba0*/  IMAD.U32 R32, RZ, RZ, UR37 ;  /* 0x00000025ff207e24 */ /* 0x000fe2000f8e00ff */
[----:B------:R-:W-:Y:S02]  /*6bb0*/  IADD3 R35, P1, R35, 0x78, RZ ;  /* 0x0000007823237810 */ /* 0x000fe40007f3e0ff */
[----:B------:R-:W-:Y:S01]  /*6bc0*/  IADD3 R24, P2, R24, 0x58, RZ ;  /* 0x0000005818187810 */ /* 0x000fe20007f5e0ff */
[----:B------:R-:W-:Y:S01]  /*6bd0*/  IMAD.X R16, RZ, RZ, UR36, P0 ;  /* 0x00000024ff107e24 */ /* 0x000fe200080e06ff */
[----:B------:R-:W-:Y:S01]  /*6be0*/  IADD3 R32, P3, R32, 0x60, RZ ;  /* 0x0000006020207810 */ /* 0x000fe20007f7e0ff */
[----:B------:R-:W-:-:S02]  /*6bf0*/  IMAD.X R34, RZ, RZ, UR36, P1 ;  /* 0x00000024ff227e24 */ /* 0x000fc400088e06ff */
[----:B------:R-:W-:Y:S02]  /*6c00*/  IMAD.X R25, RZ, RZ, UR36, P2 ;  /* 0x00000024ff197e24 */ /* 0x000fe400090e06ff */
[----:B--2---:R-:W-:Y:S01]  /*6c10*/  IMAD.X R41, RZ, RZ, UR36, P3 ;  /* 0x00000024ff297e24 */ /* 0x004fe200098e06ff */
[----:B0-----:R-:W-:Y:S07]  /*6c20*/  BRA.DIV UR4, `(.L_x_3885) ;  /* 0x000002fa046c7947 */ /* 0x001fee000b800000 */
[----:B------:R-:W2:Y:S04]  /*6c30*/  LDL R0, [R1+0x464] ;  /* 0x0004640001007983 */ /* 0x000ea80000100800 */
[----:B--2---:R0:W1:Y:S02]  /*6c40*/  SHFL.IDX PT, R14, R0, RZ, 0x1f ;  /* 0x00001fff000e7589 */ /* 0x00406400000e0000 */
.L_x_4203:
[----:B01----:R-:W-:Y:S01]  /*6c50*/  LEA.HI R0, R14, R14, RZ, 0x1 ;  /* 0x0000000e0e007211 */ /* 0x003fe200078f08ff */
[C---:B------:R-:W-:Y:S01]  /*6c60*/  VIADD R27, R148.reuse, 0x18400 ;  /* 0x00018400941b7836 */ /* 0x040fe20000000000 */
[----:B------:R-:W-:Y:S01]  /*6c70*/  STL.128 [R1+0x90], RZ ;  /* 0x000090ff01007387 */ /* 0x000fe20000100c00 */
[----:B------:R-:W-:Y:S01]  /*6c80*/  VIADD R8, R148, 0x400 ;  /* 0x0000040094087836 */ /* 0x000fe20000000000 */
[----:B------:R-:W-:Y:S01]  /*6c90*/  LOP3.LUT R3, R0, 0x7fffe, RZ, 0xc0, !PT ;  /* 0x0007fffe00037812 */ /* 0x000fe200078ec0ff */
[----:B------:R-:W-:Y:S01]  /*6ca0*/  IMAD.MOV.U32 R4, RZ, RZ, 0x1 ;  /* 0x00000001ff047424 */ /* 0x000fe200078e00ff */
[----:B------:R-:W-:Y:S01]  /*6cb0*/  STL.128 [R1+0xa0], RZ ;  /* 0x0000a0ff01007387 */ /* 0x000fe20000100c00 */
[----:B------:R-:W-:Y:S01]  /*6cc0*/  IMAD.MOV.U32 R5, RZ, RZ, RZ ;  /* 0x000000ffff057224 */ /* 0x000fe200078e00ff */
[----:B------:R-:W-:Y:S01]  /*6cd0*/  SHF.R.U32.HI R8, RZ, 0x4, R8 ;  /* 0x00000004ff087819 */ /* 0x000fe20000011608 */
[----:B------:R-:W-:Y:S01]  /*6ce0*/  IMAD.IADD R0, R14, 0x1, -R3 ;  /* 0x000000010e007824 */ /* 0x000fe200078e0a03 */
[----:B------:R-:W-:Y:S01]  /*6cf0*/  STL.128 [R1+0xb0], RZ ;  /* 0x0000b0ff01007387 */ /* 0x000fe20000100c00 */
[----:B------:R-:W-:Y:S01]  /*6d00*/  VIADD R3, R148, 0x1c400 ;  /* 0x0001c40094037836 */ /* 0x000fe20000000000 */
[----:B------:R-:W-:Y:S01]  /*6d10*/  LOP3.LUT R8, R8, 0x3fff, RZ, 0xc0, !PT ;  /* 0x00003fff08087812 */ /* 0x000fe200078ec0ff */
[----:B------:R-:W-:Y:S01]  /*6d20*/  IMAD R0, R0, 0x2000, R27 ;  /* 0x0000200000007824 */ /* 0x000fe200078e021b */
[----:B------:R-:W-:Y:S01]  /*6d30*/  STL.128 [R1+0xc0], RZ ;  /* 0x0000c0ff01007387 */ /* 0x000fe20000100c00 */
[----:B------:R-:W-:Y:S01]  /*6d40*/  IMAD.MOV.U32 R6, RZ, RZ, 0x1 ;  /* 0x00000001ff067424 */ /* 0x000fe200078e00ff */
[----:B------:R-:W-:Y:S01]  /*6d50*/  SHF.R.U32.HI R3, RZ, 0x4, R3 ;  /* 0x00000004ff037819 */ /* 0x000fe20000011603 */
[----:B------:R-:W-:Y:S01]  /*6d60*/  IMAD.MOV.U32 R7, RZ, RZ, RZ ;  /* 0x000000ffff077224 */ /* 0x000fe200078e00ff */
[----:B------:R-:W-:Y:S01]  /*6d70*/  IADD3 R9, R0, 0xa000, RZ ;  /* 0x0000a00000097810 */ /* 0x000fe20007ffe0ff */
[----:B------:R-:W-:Y:S01]  /*6d80*/  IMAD.MOV.U32 R10, RZ, RZ, 0x1 ;  /* 0x00000001ff0a7424 */ /* 0x000fe200078e00ff */
[----:B------:R-:W-:Y:S01]  /*6d90*/  LOP3.LUT R3, R3, 0x3fff, RZ, 0xc0, !PT ;  /* 0x00003fff03037812 */ /* 0x000fe200078ec0ff */
[----:B------:R-:W-:Y:S01]  /*6da0*/  IMAD.MOV.U32 R11, RZ, RZ, RZ ;  /* 0x000000ffff0b7224 */ /* 0x000fe200078e00ff */
[----:B------:R-:W-:Y:S01]  /*6db0*/  SHF.R.U32.HI R9, RZ, 0x4, R9 ;  /* 0x00000004ff097819 */ /* 0x000fe20000011609 */
[----:B------:R0:W-:Y:S01]  /*6dc0*/  STL.128 [R1+0x60], R4 ;  /* 0x0000600401007387 */ /* 0x0001e20000100c00 */
[----:B------:R-:W-:Y:S01]  /*6dd0*/  LOP3.LUT R3, R3, 0x10000, RZ, 0xfc, !PT ;  /* 0x0001000003037812 */ /* 0x000fe200078efcff */
[----:B------:R-:W-:Y:S01]  /*6de0*/  IMAD.U32 R36, RZ, RZ, UR37 ;  /* 0x00000025ff247e24 */ /* 0x000fe2000f8e00ff */
[----:B------:R-:W-:Y:S01]  /*6df0*/  LOP3.LUT R9, R9, 0x3fff, RZ, 0xc0, !PT ;  /* 0x00003fff09097812 */ /* 0x000fe200078ec0ff */
[----:B------:R1:W-:Y:S01]  /*6e00*/  STL.64 [R1+0x70], R10 ;  /* 0x0000700a01007387 */ /* 0x0003e20000100a00 */
[----:B------:R-:W-:Y:S01]  /*6e10*/  SHF.R.U32.HI R0, RZ, 0x4, R0 ;  /* 0x00000004ff007819 */ /* 0x000fe20000011600 */
[----:B------:R-:W-:Y:S01]  /*6e20*/  IMAD.U32 R37, RZ, RZ, UR37 ;  /* 0x00000025ff257e24 */ /* 0x000fe2000f8e00ff */
[----:B------:R-:W-:Y:S01]  /*6e30*/  LOP3.LUT R9, R9, 0x10000, RZ, 0xfc, !PT ;  /* 0x0001000009097812 */ /* 0x000fe200078efcff */
[----:B------:R-:W-:Y:S01]  /*6e40*/  STL.128 [R1+0xd0], RZ ;  /* 0x0000d0ff01007387 */ /* 0x000fe20000100c00 */
[----:B------:R-:W-:Y:S01]  /*6e50*/  LOP3.LUT R0, R0, 0x3fff, RZ, 0xc0, !PT ;  /* 0x00003fff00007812 */ /* 0x000fe200078ec0ff */
[----:B----4-:R-:W-:Y:S01]  /*6e60*/  IMAD.U32 R39, RZ, RZ, UR37 ;  /* 0x00000025ff277e24 */ /* 0x010fe2000f8e00ff */
[----:B------:R-:W-:Y:S01]  /*6e70*/  LOP3.LUT P0, RZ, R27, 0x1bf, RZ, 0xc0, !PT ;  /* 0x000001bf1bff7812 */ /* 0x000fe2000780c0ff */
[----:B------:R-:W-:Y:S01]  /*6e80*/  STL.128 [R1+0xe0], RZ ;  /* 0x0000e0ff01007387 */ /* 0x000fe20000100c00 */
[----:B------:R-:W-:Y:S01]  /*6e90*/  IADD3 R36, P5, R36, 0x68, RZ ;  /* 0x0000006824247810 */ /* 0x000fe20007fbe0ff */
[----:B------:R-:W-:Y:S01]  /*6ea0*/  IMAD.U32 R45, RZ, RZ, UR37 ;  /* 0x00000025ff2d7e24 */ /* 0x000fe2000f8e00ff */
[----:B------:R-:W-:Y:S01]  /*6eb0*/  IADD3 R37, P4, R37, 0x70, RZ ;  /* 0x0000007025257810 */ /* 0x000fe20007f9e0ff */
[----:B0-----:R-:W-:Y:S01]  /*6ec0*/  IMAD.MOV.U32 R4, RZ, RZ, R3 ;  /* 0x000000ffff047224 */ /* 0x001fe200078e0003 */
[C---:B------:R-:W-:Y:S01]  /*6ed0*/  LOP3.LUT R6, R8.reuse, 0x3000000, RZ, 0xfc, !PT ;  /* 0x0300000008067812 */ /* 0x040fe200078efcff */
[----:B------:R-:W-:Y:S01]  /*6ee0*/  IMAD.MOV.U32 R5, RZ, RZ, 0x40000040 ;  /* 0x40000040ff057424 */ /* 0x000fe200078e00ff */
[----:B------:R-:W-:Y:S01]  /*6ef0*/  LOP3.LUT R8, R8, 0x10000, RZ, 0xfc, !PT ;  /* 0x0001000008087812 */ /* 0x000fe200078efcff */
[----:B------:R-:W-:Y:S01]  /*6f00*/  IMAD.MOV.U32 R7, RZ, RZ, 0x40000040 ;  /* 0x40000040ff077424 */ /* 0x000fe200078e00ff */
[----:B-1----:R-:W-:Y:S01]  /*6f10*/  LOP3.LUT R10, R0, 0x10000, RZ, 0xfc, !PT ;  /* 0x00010000000a7812 */ /* 0x002fe200078efcff */
[----:B------:R-:W-:Y:S01]  /*6f20*/  IMAD.MOV.U32 R11, RZ, RZ, 0x40000040 ;  /* 0x40000040ff0b7424 */ /* 0x000fe200078e00ff */
[----:B------:R-:W-:Y:S01]  /*6f30*/  IADD3 R39, P3, R39, 0x80, RZ ;  /* 0x0000008027277810 */ /* 0x000fe20007f7e0ff */
[----:B------:R-:W-:Y:S01]  /*6f40*/  IMAD.U32 R50, RZ, RZ, UR37 ;  /* 0x00000025ff327e24 */ /* 0x000fe2000f8e00ff */
[----:B------:R0:W-:Y:S01]  /*6f50*/  STL.128 [R1+0x80], R4 ;  /* 0x0000800401007387 */ /* 0x0001e20000100c00 */
[----:B------:R-:W-:Y:S01]  /*6f60*/  IMAD.U32 R49, RZ, RZ, UR37 ;  /* 0x00000025ff317e24 */ /* 0x000fe2000f8e00ff */
[----:B------:R-:W-:Y:S01]  /*6f70*/  IADD3 R45, P2, R45, 0x90, RZ ;  /* 0x000000902d2d7810 */ /* 0x000fe20007f5e0ff */
[----:B------:R-:W-:Y:S01]  /*6f80*/  IMAD.X R47, RZ, RZ, UR36, P5 ;  /* 0x00000024ff2f7e24 */ /* 0x000fe2000a8e06ff */
[----:B------:R1:W-:Y:S01]  /*6f90*/  STL.64 [R1+0x78], R10 ;  /* 0x0000780a01007387 */ /* 0x0003e20000100a00 */
[----:B------:R-:W-:Y:S01]  /*6fa0*/  IADD3 R50, P1, R50, 0xf0, RZ ;  /* 0x000000f032327810 */ /* 0x000fe20007f3e0ff */
[----:B------:R-:W-:Y:S01]  /*6fb0*/  BSSY B6, `(.L_x_3886) ;  /* 0x000001b000067945 */ /* 0x000fe20003800000 */
[----:B------:R-:W-:Y:S01]  /*6fc0*/  IADD3 R49, P5, R49, 0xf8, RZ ;  /* 0x000000f831317810 */ /* 0x000fe20007fbe0ff */
[----:B------:R-:W-:-:S02]  /*6fd0*/  IMAD.X R52, RZ, RZ, UR36, P4 ;  /* 0x00000024ff347e24 */ /* 0x000fc4000a0e06ff */
[----:B------:R-:W-:Y:S02]  /*6fe0*/  IMAD.X R54, RZ, RZ, UR36, P3 ;  /* 0x00000024ff367e24 */ /* 0x000fe400098e06ff */
[----:B------:R-:W-:Y:S02]  /*6ff0*/  IMAD.X R44, RZ, RZ, UR36, P2 ;  /* 0x00000024ff2c7e24 */ /* 0x000fe400090e06ff */
[----:B------:R-:W-:Y:S02]  /*7000*/  IMAD.X R51, RZ, RZ, UR36, P1 ;  /* 0x00000024ff337e24 */ /* 0x000fe400088e06ff */
[----:B0-----:R-:W-:Y:S02]  /*7010*/  IMAD.MOV.U32 R6, RZ, RZ, R8 ;  /* 0x000000ffff067224 */ /* 0x001fe400078e0008 */
[----:B------:R-:W-:Y:S02]  /*7020*/  IMAD.MOV.U32 R4, RZ, RZ, R9 ;  /* 0x000000ffff047224 */ /* 0x000fe400078e0009 */
[----:B------:R-:W-:-:S03]  /*7030*/  IMAD.X R48, RZ, RZ, UR36, P5 ;  /* 0x00000024ff307e24 */ /* 0x000fc6000a8e06ff */
[----:B------:R1:W-:Y:S01]  /*7040*/  STL.128 [R1+0xf0], R4 ;  /* 0x0000f00401007387 */ /* 0x0003e20000100c00 */
[----:B------:R-:W-:Y:S05]  /*7050*/  @!P0 BRA `(.L_x_3887) ;  /* 0x0000000000408947 */ /* 0x000fea0003800000 */
[----:B------:R-:W-:Y:S01]  /*7060*/  MOV R0, 0x0 ;  /* 0x0000000000007802 */ /* 0x000fe20000000f00 */
[----:B------:R-:W-:Y:S01]  /*7070*/  ULDC.64 UR4, c[0x4][0x98] ;  /* 0x0100260000047ab9 */ /* 0x000fe20000000a00 */
[----:B------:R-:W-:Y:S01]  /*7080*/  ULDC.64 UR6, c[0x4][0xa0] ;  /* 0x0100280000067ab9 */ /* 0x000fe20000000a00 */
[----:B-1----:R-:W-:Y:S01]  /*7090*/  IMAD.U32 R4, RZ, RZ, UR4 ;  /* 0x00000004ff047e24 */ /* 0x002fe2000f8e00ff */
        /* <DEDUP_REMOVED lines=11> */
[----:B-1-3-5:R-:W-:Y:S05]  /*7150*/  CALL.ABS.NOINC R14 ;  /* 0x000000000e007343 */ /* 0x02afea0003c00000 */
.L_x_3887:
[----:B------:R-:W-:Y:S05]  /*7160*/  BSYNC B6 ;  /* 0x0000000000067941 */ /* 0x000fea0003800000 */
.L_x_3886:
[----:B------:R-:W0:Y:S01]  /*7170*/  S2R R20, SR_TID.X ;  /* 0x0000000000147919 */ /* 0x000e220000002100 */
[----:B-1----:R-:W1:Y:S01]  /*7180*/  LDC.64 R6, c[0x0][0xad8] ;  /* 0x0002b600ff067b82 */ /* 0x002e620000000a00 */
[----:B------:R-:W-:Y:S01]  /*7190*/  UIADD3 UR4, UP0, UR37, 0x100, URZ ;  /* 0x0000010025047890 */ /* 0x000fe2000ff1e03f */
[----:B------:R-:W-:Y:S01]  /*71a0*/  IMAD.MOV.U32 R4, RZ, RZ, RZ ;  /* 0x000000ffff047224 */ /* 0x000fe200078e00ff */
[----:B------:R-:W-:Y:S01]  /*71b0*/  STL.64 [R1+0x110], R24 ;  /* 0x0001101801007387 */ /* 0x000fe20000100a00 */
[----:B------:R-:W-:Y:S01]  /*71c0*/  IMAD.U32 R3, RZ, RZ, UR37 ;  /* 0x00000025ff037e24 */ /* 0x000fe2000f8e00ff */
[----:B------:R-:W-:Y:S01]  /*71d0*/  UIADD3.X UR5, URZ, UR36, URZ, UP0, !UPT ;  /* 0x000000243f057290 */ /* 0x000fe200087fe43f */
[----:B------:R-:W-:Y:S01]  /*71e0*/  IMAD.U32 R38, RZ, RZ, UR37 ;  /* 0x00000025ff267e24 */ /* 0x000fe2000f8e00ff */
[----:B------:R-:W-:Y:S01]  /*71f0*/  MOV R8, UR4 ;  /* 0x0000000400087c02 */ /* 0x000fe20008000f00 */
[----:B------:R-:W2:Y:S01]  /*7200*/  LDC.64 R12, c[0x0][0xae0] ;  /* 0x0002b800ff0c7b82 */ /* 0x000ea20000000a00 */
[----:B------:R-:W-:Y:S01]  /*7210*/  STL.64 [R1+0x100], R224 ;  /* 0x000100e001007387 */ /* 0x000fe20000100a00 */
[----:B------:R-:W-:Y:S01]  /*7220*/  ULDC UR4, c[0x0][0x3f4] ;  /* 0x0000fd0000047ab9 */ /* 0x000fe20000000800 */
[----:B------:R-:W-:Y:S01]  /*7230*/  IMAD.U32 R9, RZ, RZ, UR5 ;  /* 0x00000005ff097e24 */ /* 0x000fe2000f8e00ff */
[----:B------:R-:W-:Y:S01]  /*7240*/  ISETP.LT.AND P0, PT, RZ, UR4, PT ;  /* 0x00000004ff007c0c */ /* 0x000fe2000bf01270 */
[----:B------:R-:W-:Y:S01]  /*7250*/  STL.U8 [R1+0x118], RZ ;  /* 0x000118ff01007387 */ /* 0x000fe20000100000 */
[----:B------:R-:W-:-:S02]  /*7260*/  IADD3 R38, P4, R38, 0x108, RZ ;  /* 0x0000010826267810 */ /* 0x000fc40007f9e0ff */
[----:B------:R-:W4:Y:S01]  /*7270*/  LDC.64 R10, c[0x0][0x448] ;  /* 0x00011200ff0a7b82 */ /* 0x000f220000000a00 */
[----:B------:R-:W-:Y:S02]  /*7280*/  STL.64 [R1+0x108], R8 ;  /* 0x0001080801007387 */ /* 0x000fe40000100a00 */
[----:B------:R-:W-:Y:S02]  /*7290*/  IMAD.X R53, RZ, RZ, UR36, P4 ;  /* 0x00000024ff357e24 */ /* 0x000fe4000a0e06ff */
[----:B------:R-:W-:Y:S03]  /*72a0*/  STL.U8 [R1+0x14c], RZ ;  /* 0x00014cff01007387 */ /* 0x000fe60000100000 */
[----:B------:R-:W3:Y:S01]  /*72b0*/  LDC R0, c[0x0][0x450] ;  /* 0x00011400ff007b82 */ /* 0x000ee20000000800 */
[----:B-1----:R-:W-:Y:S02]  /*72c0*/  IMAD.MOV.U32 R31, RZ, RZ, R6 ;  /* 0x000000ffff1f7224 */ /* 0x002fe400078e0006 */
[----:B------:R-:W-:-:S02]  /*72d0*/  IMAD.MOV.U32 R5, RZ, RZ, R7 ;  /* 0x000000ffff057224 */ /* 0x000fc400078e0007 */
[----:B0-----:R-:W-:-:S03]  /*72e0*/  VIADD R226, R20, 0xffffff80 ;  /* 0xffffff8014e27836 */ /* 0x001fc60000000000 */
[----:B------:R-:W0:Y:S01]  /*72f0*/  LDC R30, c[0x0][0xad4] ;  /* 0x0002b500ff1e7b82 */ /* 0x000e220000000800 */
[----:B--2---:R-:W-:Y:S02]  /*7300*/  IMAD.MOV.U32 R6, RZ, RZ, R12 ;  /* 0x000000ffff067224 */ /* 0x004fe400078e000c */
[----:B------:R-:W-:Y:S01]  /*7310*/  IMAD.MOV.U32 R7, RZ, RZ, R13 ;  /* 0x000000ffff077224 */ /* 0x000fe200078e000d */
[----:B------:R-:W-:Y:S04]  /*7320*/  STL [R1+0x11c], R226 ;  /* 0x00011ce201007387 */ /* 0x000fe80000100800 */
[----:B------:R-:W-:Y:S04]  /*7330*/  STL.128 [R1+0x130], R4 ;  /* 0x0001300401007387 */ /* 0x000fe80000100c00 */
[----:B----4-:R-:W-:Y:S04]  /*7340*/  STL.64 [R1+0x140], R10 ;  /* 0x0001400a01007387 */ /* 0x010fe80000100a00 */
[----:B---3--:R-:W-:Y:S04]  /*7350*/  STL [R1+0x148], R0 ;  /* 0x0001480001007387 */ /* 0x008fe80000100800 */
[----:B0-----:R0:W-:Y:S02]  /*7360*/  STL.128 [R1+0x120], R28 ;  /* 0x0001201c01007387 */ /* 0x0011e40000100c00 */
[----:B0-----:R-:W-:Y:S01]  /*7370*/  IMAD.U32 R30, RZ, RZ, UR37 ;  /* 0x00000025ff1e7e24 */ /* 0x001fe2000f8e00ff */
[----:B------:R-:W-:Y:S01]  /*7380*/  IADD3 R29, P1, R3, 0x14c, RZ ;  /* 0x0000014c031d7810 */ /* 0x000fe20007f3e0ff */
[----:B------:R-:W-:-:S03]  /*7390*/  IMAD.U32 R31, RZ, RZ, UR37 ;  /* 0x00000025ff1f7e24 */ /* 0x000fc6000f8e00ff */
[----:B------:R-:W-:Y:S01]  /*73a0*/  IADD3 R30, P2, R30, 0x11c, RZ ;  /* 0x0000011c1e1e7810 */ /* 0x000fe20007f5e0ff */
[----:B------:R-:W-:Y:S01]  /*73b0*/  IMAD.X R42, RZ, RZ, UR36, P1 ;  /* 0x00000024ff2a7e24 */ /* 0x000fe200088e06ff */
[----:B------:R-:W-:-:S03]  /*73c0*/  IADD3 R31, P3, R31, 0x118, RZ ;  /* 0x000001181f1f7810 */ /* 0x000fc60007f7e0ff */
[----:B------:R-:W-:Y:S02]  /*73d0*/  IMAD.X R43, RZ, RZ, UR36, P2 ;  /* 0x00000024ff2b7e24 */ /* 0x000fe400090e06ff */
[----:B------:R-:W-:Y:S01]  /*73e0*/  IMAD.X R46, RZ, RZ, UR36, P3 ;  /* 0x00000024ff2e7e24 */ /* 0x000fe200098e06ff */
[----:B------:R-:W-:Y:S07]  /*73f0*/  @P0 BRA `(.L_x_3888) ;  /* 0x0000000000400947 */ /* 0x000fee0003800000 */
        /* <DEDUP_REMOVED lines=10> */
.L_x_3891:
[----:B-1----:R1:W2:Y:S02]  /*74a0*/  SYNCS.PHASECHK.TRANS64.TRYWAIT P0, [R148+URZ+0x32400], R3 ;  /* 0x03240003940075a7 */ /* 0x0022a4000800017f */
[----:B--2---:R-:W-:Y:S05]  /*74b0*/  @!P0 NANOSLEEP.SYNCS 0x989680 ;  /* 0x009896800000895d */ /* 0x004fea0003900000 */
[----:B------:R-:W2:Y:S02]  /*74c0*/  @!P0 SYNCS.PHASECHK.TRANS64 P0, [R148+URZ+0x32400], R3 ;  /* 0x03240003940085a7 */ /* 0x000ea4000800007f */
[----:B--2---:R-:W-:Y:S05]  /*74d0*/  @!P0 BRA `(.L_x_3891) ;  /* 0xfffffffc00f08947 */ /* 0x004fea000383ffff */
.L_x_3890:
[----:B------:R-:W-:Y:S05]  /*74e0*/  BSYNC B0 ;  /* 0x0000000000007941 */ /* 0x000fea0003800000 */
.L_x_3889:
[----:B------:R-:W-:Y:S05]  /*74f0*/  BRA `(.L_x_3892) ;  /* 0x0000002800dc7947 */ /* 0x000fea0003800000 */
.L_x_3888:
        /* <DEDUP_REMOVED lines=30> */
.L_x_3894:
[----:B------:R-:W-:Y:S05]  /*76e0*/  BSYNC B6 ;  /* 0x0000000000067941 */ /* 0x000fea0003800000 */
.L_x_3893:
[----:B------:R-:W2:Y:S01]  /*76f0*/  LDL R3, [R1+0x50] ;  /* 0x0000500001037983 */ /* 0x000ea20000100800 */
[----:B------:R-:W-:Y:S01]  /*7700*/  ULDC.U8 UR4, c[0x0][0x410] ;  /* 0x0001040000047ab9 */ /* 0x000fe20000000000 */
[----:B------:R-:W-:Y:S01]  /*7710*/  BSSY B0, `(.L_x_3895) ;  /* 0x000028d000007945 */ /* 0x000fe20003800000 */
[----:B------:R-:W-:Y:S01]  /*7720*/  ISETP.NE.AND P0, PT, RZ, UR4, PT ;  /* 0x00000004ff007c0c */ /* 0x000fe2000bf05270 */
[----:B--2---:R-:W-:-:S12]  /*7730*/  IMAD R0, R3, 0x80, R156 ;  /* 0x0000008003007824 */ /* 0x004fd800078e029c */
[----:B------:R-:W-:Y:S05]  /*7740*/  @!P0 BRA `(.L_x_3896) ;  /* 0x0000001400448947 */ /* 0x000fea0003800000 */
[----:B------:R-:W0:Y:S01]  /*7750*/  LDC R21, c[0x0][0x448] ;  /* 0x00011200ff157b82 */ /* 0x000e220000000800 */
[----:B------:R-:W-:Y:S01]  /*7760*/  IMAD R5, R227, 0x40, R0 ;  /* 0x00000040e3057824 */ /* 0x000fe200078e0200 */
[----:B------:R-:W-:Y:S01]  /*7770*/  ULDC.64 UR4, c[0x0][0x3f8] ;  /* 0x0000fe0000047ab9 */ /* 0x000fe20000000a00 */
[----:B------:R-:W-:Y:S01]  /*7780*/  MOV R6, R26 ;  /* 0x0000001a00067202 */ /* 0x000fe20000000f00 */
[----:B------:R-:W-:Y:S01]  /*7790*/  ULDC.64 UR6, c[0x0][0x408] ;  /* 0x0001020000067ab9 */ /* 0x000fe20000000a00 */
[----:B------:R-:W-:Y:S01]  /*77a0*/  IMAD.MOV.U32 R7, RZ, RZ, R55 ;  /* 0x000000ffff077224 */ /* 0x000fe200078e0037 */
[----:B0-----:R-:W-:-:S13]  /*77b0*/  ISETP.NE.AND P0, PT, R21, 0x1, PT ;  /* 0x000000011500780c */ /* 0x001fda0003f05270 */
[----:B------:R-:W0:Y:S08]  /*77c0*/  @P0 LDC R2, c[0x0][0x44c] ;  /* 0x00011300ff020b82 */ /* 0x000e300000000800 */
[----:B------:R-:W1:Y:S01]  /*77d0*/  @P0 LDC R3, c[0x0][0x450] ;  /* 0x00011400ff030b82 */ /* 0x000e620000000800 */
[----:B0-----:R-:W-:-:S05]  /*77e0*/  @P0 IMAD.HI.U32 R2, R5, R2, RZ ;  /* 0x0000000205020227 */ /* 0x001fca00078e00ff */
[----:B-1----:R-:W-:Y:S01]  /*77f0*/  @P0 SHF.R.U32.HI R5, RZ, R3, R2 ;  /* 0x00000003ff050219 */ /* 0x002fe20000011602 */
[----:B------:R-:W-:Y:S02]  /*7800*/  IMAD.MOV.U32 R2, RZ, RZ, R24 ;  /* 0x000000ffff027224 */ /* 0x000fe400078e0018 */
[----:B------:R-:W-:Y:S01]  /*7810*/  IMAD.MOV.U32 R3, RZ, RZ, R57 ;  /* 0x000000ffff037224 */ /* 0x000fe200078e0039 */
[----:B------:R-:W-:Y:S01]  /*7820*/  SHF.R.S32.HI R4, RZ, 0x1f, R5 ;  /* 0x0000001fff047819 */ /* 0x000fe20000011405 */
[----:B------:R-:W-:-:S04]  /*7830*/  IMAD.WIDE.U32 R6, R5, UR4, R6 ;  /* 0x0000000405067c25 */ /* 0x000fc8000f8e0006 */
[C---:B------:R-:W-:Y:S02]  /*7840*/  IMAD R8, R4.reuse, UR4, RZ ;  /* 0x0000000404087c24 */ /* 0x040fe4000f8e02ff */
[----:B------:R-:W-:Y:S02]  /*7850*/  IMAD R4, R4, UR6, RZ ;  /* 0x0000000604047c24 */ /* 0x000fe4000f8e02ff */
[C---:B------:R-:W-:Y:S01]  /*7860*/  IMAD R9, R5.reuse, UR5, R8 ;  /* 0x0000000505097c24 */ /* 0x040fe2000f8e0208 */
[----:B------:R-:W-:Y:S01]  /*7870*/  ULDC.64 UR4, c[0x0][0x3e8] ;  /* 0x0000fa0000047ab9 */ /* 0x000fe20000000a00 */
[----:B------:R-:W-:-:S04]  /*7880*/  IMAD.WIDE.U32 R2, R5, UR6, R2 ;  /* 0x0000000605027c25 */ /* 0x000fc8000f8e0002 */
[----:B------:R-:W-:Y:S01]  /*7890*/  IMAD R11, R5, UR7, R4 ;  /* 0x00000007050b7c24 */ /* 0x000fe2000f8e0204 */
[----:B------:R-:W-:Y:S01]  /*78a0*/  ULDC.64 UR6, c[0x0][0x400] ;  /* 0x0001000000067ab9 */ /* 0x000fe20000000a00 */
[----:B------:R-:W-:Y:S01]  /*78b0*/  IMAD.IADD R5, R7, 0x1, R9 ;  /* 0x0000000107057824 */ /* 0x000fe200078e0209 */
[----:B------:R-:W-:Y:S01]  /*78c0*/  LEA R4, P0, R6, UR4, 0x1 ;  /* 0x0000000406047c11 */ /* 0x000fe2000f8008ff */
[----:B------:R-:W-:Y:S01]  /*78d0*/  IMAD.IADD R7, R3, 0x1, R11 ;  /* 0x0000000103077824 */ /* 0x000fe200078e020b */
[----:B------:R-:W-:Y:S01]  /*78e0*/  LEA R8, P1, R2, UR6, 0x1 ;  /* 0x0000000602087c11 */ /* 0x000fe2000f8208ff */
[----:B------:R-:W-:Y:S01]  /*78f0*/  UMOV UR4, 0xffffffff ;  /* 0xffffffff00047882 */ /* 0x000fe20000000000 */
[----:B------:R-:W-:Y:S02]  /*7900*/  LEA.HI.X R6, R6, UR5, R5, 0x1, P0 ;  /* 0x0000000506067c11 */ /* 0x000fe400080f0c05 */
[----:B------:R-:W-:Y:S01]  /*7910*/  LEA.HI.X R7, R2, UR7, R7, 0x1, P1 ;  /* 0x0000000702077c11 */ /* 0x000fe200088f0c07 */
[----:B------:R-:W-:Y:S08]  /*7920*/  BRA.DIV UR4, `(.L_x_3897) ;  /* 0x000002ee04547947 */ /* 0x000ff0000b800000 */
[----:B------:R0:W1:Y:S04]  /*7930*/  SHFL.IDX PT, R3, R6, RZ, 0x1c1f ;  /* 0x001c1fff06037589 */ /* 0x00006800000e0000 */
[----:B------:R0:W2:Y:S04]  /*7940*/  SHFL.IDX PT, R2, R4, RZ, 0x1c1f ;  /* 0x001c1fff04027589 */ /* 0x0000a800000e0000 */
[----:B------:R0:W3:Y:S04]  /*7950*/  SHFL.IDX PT, R5, R7, RZ, 0x1c1f ;  /* 0x001c1fff07057589 */ /* 0x0000e800000e0000 */
[----:B------:R0:W4:Y:S02]  /*7960*/  SHFL.IDX PT, R14, R8, RZ, 0x1c1f ;  /* 0x001c1fff080e7589 */ /* 0x00012400000e0000 */
.L_x_4209:
        /* <DEDUP_REMOVED lines=8> */
[----:B------:R-:W4:Y:S01]  /*79f0*/  LDL R9, [R1+0x448] ;  /* 0x0004480001097983 */ /* 0x000f220000100800 */
[----:B------:R-:W-:Y:S01]  /*7a00*/  ULDC UR4, c[0x0][0x3f4] ;  /* 0x0000fd0000047ab9 */ /* 0x000fe20000000800 */
[----:B------:R-:W-:Y:S02]  /*7a10*/  CS2R R58, SRZ ;  /* 0x00000000003a7805 */ /* 0x000fe4000001ff00 */
[----:B------:R-:W-:Y:S02]  /*7a20*/  ISETP.GE.AND P3, PT, R159, UR4, PT ;  /* 0x000000049f007c0c */ /* 0x000fe4000bf66270 */
[----:B------:R-:W-:Y:S01]  /*7a30*/  ISETP.GE.AND P2, PT, R154, UR4, PT ;  /* 0x000000049a007c0c */ /* 0x000fe2000bf46270 */
[----:B---3--:R-:W-:-:S10]  /*7a40*/  IMAD.MOV.U32 R15, RZ, RZ, R5 ;  /* 0x000000ffff0f7224 */ /* 0x008fd400078e0005 */
[----:B------:R-:W-:Y:S02]  /*7a50*/  @!P3 IMAD.SHL.U32 R21, R159, 0x2, RZ ;  /* 0x000000029f15b824 */ /* 0x000fe400078e00ff */
[----:B-12---:R-:W-:-:S03]  /*7a60*/  @!P2 IMAD.WIDE R10, R154, 0x2, R2 ;  /* 0x000000029a0aa825 */ /* 0x006fc600078e0202 */
[-C--:B------:R-:W-:Y:S02]  /*7a70*/  @!P3 IADD3 R2, P0, R2, R21.reuse, RZ ;  /* 0x000000150202b210 */ /* 0x080fe40007f1e0ff */
[----:B----4-:R-:W-:Y:S02]  /*7a80*/  @!P3 IADD3 R20, P1, R14, R21, RZ ;  /* 0x000000150e14b210 */ /* 0x010fe40007f3e0ff */
[----:B------:R-:W-:Y:S02]  /*7a90*/  CS2R R56, SRZ ;  /* 0x0000000000387805 */ /* 0x000fe4000001ff00 */
[----:B------:R-:W-:Y:S01]  /*7aa0*/  CS2R R26, SRZ ;  /* 0x00000000001a7805 */ /* 0x000fe2000001ff00 */
[----:B------:R-:W-:Y:S01]  /*7ab0*/  @!P2 IMAD.WIDE R12, R154, 0x2, R14 ;  /* 0x000000029a0ca825 */ /* 0x000fe200078e020e */
[----:B------:R1:W5:Y:S04]  /*7ac0*/  @!P2 LD.E.64 R58, desc[UR44][R10.64] ;  /* 0x0000002c0a3aa980 */ /* 0x000368000c101b00 */
[----:B------:R1:W5:Y:S01]  /*7ad0*/  @!P2 LD.E.64 R56, desc[UR44][R12.64] ;  /* 0x0000002c0c38a980 */ /* 0x000362000c101b00 */
[----:B------:R-:W-:-:S05]  /*7ae0*/  @!P3 SHF.L.U64.HI R24, R159, 0x1, R9 ;  /* 0x000000019f18b819 */ /* 0x000fca0000010209 */
[--C-:B------:R-:W-:Y:S02]  /*7af0*/  @!P3 IMAD.X R3, R3, 0x1, R24.reuse, P0 ;  /* 0x000000010303b824 */ /* 0x100fe400000e0618 */
[----:B------:R-:W-:Y:S01]  /*7b00*/  @!P3 IMAD.X R21, R5, 0x1, R24, P1 ;  /* 0x000000010515b824 */ /* 0x000fe200008e0618 */
[----:B------:R-:W-:Y:S02]  /*7b10*/  CS2R R24, SRZ ;  /* 0x0000000000187805 */ /* 0x000fe4000001ff00 */
[----:B------:R1:W5:Y:S04]  /*7b20*/  @!P3 LD.E.64 R26, desc[UR44][R2.64] ;  /* 0x0000002c021ab980 */ /* 0x000368000c101b00 */
[----:B------:R1:W5:Y:S02]  /*7b30*/  @!P3 LD.E.64 R24, desc[UR44][R20.64] ;  /* 0x0000002c1418b980 */ /* 0x000364000c101b00 */
.L_x_3899:
[----:B------:R-:W-:Y:S05]  /*7b40*/  BSYNC B1 ;  /* 0x0000000000017941 */ /* 0x000fea0003800000 */
.L_x_3898:
[----:B-12--5:R-:W-:Y:S01]  /*7b50*/  IMAD.MOV.U32 R2, RZ, RZ, R26 ;  /* 0x000000ffff027224 */ /* 0x026fe200078e001a */
[----:B------:R-:W-:Y:S01]  /*7b60*/  UMOV UR4, 0xffffffff ;  /* 0xffffffff00047882 */ /* 0x000fe20000000000 */
[----:B------:R-:W-:Y:S01]  /*7b70*/  IMAD.MOV.U32 R3, RZ, RZ, R27 ;  /* 0x000000ffff037224 */ /* 0x000fe200078e001b */
[----:B------:R-:W-:Y:S01]  /*7b80*/  CS2R R20, SRZ ;  /* 0x0000000000147805 */ /* 0x000fe2000001ff00 */
[----:B---3--:R-:W-:Y:S02]  /*7b90*/  IMAD.MOV.U32 R5, RZ, RZ, R58 ;  /* 0x000000ffff057224 */ /* 0x008fe400078e003a */
[----:B------:R-:W-:Y:S01]  /*7ba0*/  IMAD.MOV.U32 R9, RZ, RZ, R59 ;  /* 0x000000ffff097224 */ /* 0x000fe200078e003b */
[----:B------:R-:W-:Y:S01]  /*7bb0*/  PRMT R66, R2, 0x5410, R3 ;  /* 0x0000541002427816 */ /* 0x000fe20000000003 */
[----:B------:R-:W-:Y:S01]  /*7bc0*/  IMAD.MOV.U32 R2, RZ, RZ, R24 ;  /* 0x000000ffff027224 */ /* 0x000fe200078e0018 */
[----:B------:R-:W-:Y:S01]  /*7bd0*/  PRMT R28, R5, 0x7610, R28 ;  /* 0x00007610051c7816 */ /* 0x000fe2000000001c */
[----:B------:R-:W-:Y:S01]  /*7be0*/  IMAD.MOV.U32 R3, RZ, RZ, R25 ;  /* 0x000000ffff037224 */ /* 0x000fe200078e0019 */
[----:B------:R-:W-:Y:S01]  /*7bf0*/  PRMT R68, R9, 0x7610, R68 ;  /* 0x0000761009447816 */ /* 0x000fe20000000044 */
[----:B------:R-:W-:-:S02]  /*7c00*/  IMAD.MOV.U32 R5, RZ, RZ, R56 ;  /* 0x000000ffff057224 */ /* 0x000fc400078e0038 */
[----:B------:R-:W-:Y:S01]  /*7c10*/  IMAD.MOV.U32 R9, RZ, RZ, R57 ;  /* 0x000000ffff097224 */ /* 0x000fe200078e0039 */
[----:B------:R-:W-:Y:S02]  /*7c20*/  PRMT R68, R68, 0x5410, R2 ;  /* 0x0000541044447816 */ /* 0x000fe40000000002 */
[----:B------:R-:W-:Y:S02]  /*7c30*/  PRMT R28, R28, 0x5410, R5 ;  /* 0x000054101c1c7816 */ /* 0x000fe40000000005 */
[----:B------:R-:W-:Y:S01]  /*7c40*/  PRMT R69, R3, 0x5410, R9 ;  /* 0x0000541003457816 */ /* 0x000fe20000000009 */
[----:B------:R-:W-:Y:S06]  /*7c50*/  BRA.DIV UR4, `(.L_x_3900) ;  /* 0x000002ea04f87947 */ /* 0x000fec000b800000 */
[----:B------:R1:W2:Y:S04]  /*7c60*/  SHFL.IDX PT, R5, R6, 0x1, 0x1c1f ;  /* 0x003c1f0006057f89 */ /* 0x0002a800000e0000 */
[----:B0-----:R-:W0:Y:S04]  /*7c70*/  SHFL.IDX PT, R4, R4, 0x1, 0x1c1f ;  /* 0x003c1f0004047f89 */ /* 0x001e2800000e0000 */
[----:B------:R-:W3:Y:S04]  /*7c80*/  SHFL.IDX PT, R7, R7, 0x1, 0x1c1f ;  /* 0x003c1f0007077f89 */ /* 0x000ee800000e0000 */
[----:B----4-:R1:W4:Y:S02]  /*7c90*/  SHFL.IDX PT, R14, R8, 0x1, 0x1c1f ;  /* 0x003c1f00080e7f89 */ /* 0x01032400000e0000 */
.L_x_4215:
[----:B------:R-:W5:Y:S01]  /*7ca0*/  LDL R3, [R1+0x1fc] ;  /* 0x0001fc0001037983 */ /* 0x000f620000100800 */
[----:B------:R-:W-:Y:S01]  /*7cb0*/  VIADD R0, R0, 0x40 ;  /* 0x0000004000007836 */ /* 0x000fe20000000000 */
[----:B------:R-:W-:Y:S01]  /*7cc0*/  BSSY B1, `(.L_x_3901) ;  /* 0x000001f000017945 */ /* 0x000fe20003800000 */
[----:B-1----:R-:W-:Y:S02]  /*7cd0*/  CS2R R8, SRZ ;  /* 0x0000000000087805 */ /* 0x002fe4000001ff00 */
[----:B------:R-:W-:Y:S02]  /*7ce0*/  CS2R R10, SRZ ;  /* 0x00000000000a7805 */ /* 0x000fe4000001ff00 */
[----:B------:R-:W-:Y:S02]  /*7cf0*/  ISETP.GE.AND P0, PT, R0, R55, PT ;  /* 0x000000370000720c */ /* 0x000fe40003f06270 */
[----:B-----5:R-:W-:-:S04]  /*7d00*/  LEA.HI R2, R3, R3, RZ, 0x1 ;  /* 0x0000000303027211 */ /* 0x020fc800078f08ff */
[----:B------:R-:W-:-:S05]  /*7d10*/  LOP3.LUT R2, R2, 0xfffffffe, RZ, 0xc0, !PT ;  /* 0xfffffffe02027812 */ /* 0x000fca00078ec0ff */
[----:B------:R-:W-:Y:S01]  /*7d20*/  IMAD.IADD R0, R3, 0x1, -R2 ;  /* 0x0000000103007824 */ /* 0x000fe200078e0a02 */
[----:B------:R-:W-:-:S04]  /*7d30*/  CS2R R2, SRZ ;  /* 0x0000000000027805 */ /* 0x000fc8000001ff00 */
[----:B------:R-:W-:Y:S01]  /*7d40*/  SHF.L.U32 R13, R0, 0x1f, RZ ;  /* 0x0000001f000d7819 */ /* 0x000fe200000006ff */
[----:B------:R-:W-:Y:S06]  /*7d50*/  @P0 BRA `(.L_x_3902) ;  /* 0x0000000000540947 */ /* 0x000fec0003800000 */
[----:B------:R-:W4:Y:S01]  /*7d60*/  LDL R6, [R1+0x448] ;  /* 0x0004480001067983 */ /* 0x000f220000100800 */
[----:B------:R-:W-:Y:S01]  /*7d70*/  ULDC UR4, c[0x0][0x3f4] ;  /* 0x0000fd0000047ab9 */ /* 0x000fe20000000800 */
[----:B------:R-:W-:Y:S02]  /*7d80*/  CS2R R8, SRZ ;  /* 0x0000000000087805 */ /* 0x000fe4000001ff00 */
[----:B------:R-:W-:Y:S02]  /*7d90*/  ISETP.GE.AND P3, PT, R159, UR4, PT ;  /* 0x000000049f007c0c */ /* 0x000fe4000bf66270 */
[----:B------:R-:W-:Y:S01]  /*7da0*/  ISETP.GE.AND P2, PT, R154, UR4, PT ;  /* 0x000000049a007c0c */ /* 0x000fe2000bf46270 */
[----:B---3--:R-:W-:Y:S01]  /*7db0*/  IMAD.MOV.U32 R15, RZ, RZ, R7 ;  /* 0x000000ffff0f7224 */ /* 0x008fe200078e0007 */
[----:B------:R-:W-:-:S09]  /*7dc0*/  CS2R R10, SRZ ;  /* 0x00000000000a7805 */ /* 0x000fd2000001ff00 */
[----:B------:R-:W-:Y:S02]  /*7dd0*/  @!P3 IMAD.SHL.U32 R3, R159, 0x2, RZ ;  /* 0x000000029f03b824 */ /* 0x000fe400078e00ff */
[----:B0-2---:R-:W-:-:S03]  /*7de0*/  @!P2 IMAD.WIDE R60, R154, 0x2, R4 ;  /* 0x000000029a3ca825 */ /* 0x005fc600078e0204 */
[-C--:B------:R-:W-:Y:S02]  /*7df0*/  @!P3 IADD3 R4, P0, R4, R3.reuse, RZ ;  /* 0x000000030404b210 */ /* 0x080fe40007f1e0ff */
[----:B------:R-:W-:Y:S01]  /*7e00*/  CS2R R20, SRZ ;  /* 0x0000000000147805 */ /* 0x000fe2000001ff00 */
[----:B------:R1:W5:Y:S01]  /*7e10*/  @!P2 LD.E.64 R8, desc[UR44][R60.64] ;  /* 0x0000002c3c08a980 */ /* 0x000362000c101b00 */
[----:B----4-:R-:W-:Y:S02]  /*7e20*/  @!P3 SHF.L.U64.HI R0, R159, 0x1, R6 ;  /* 0x000000019f00b819 */ /* 0x010fe40000010206 */
[----:B------:R-:W-:Y:S02]  /*7e30*/  @!P3 IADD3 R6, P1, R14, R3, RZ ;  /* 0x000000030e06b210 */ /* 0x000fe40007f3e0ff */
[----:B------:R-:W-:Y:S01]  /*7e40*/  CS2R R2, SRZ ;  /* 0x0000000000027805 */ /* 0x000fe2000001ff00 */
[----:B------:R-:W-:-:S04]  /*7e50*/  @!P2 IMAD.WIDE R14, R154, 0x2, R14 ;  /* 0x000000029a0ea825 */ /* 0x000fc800078e020e */
[--C-:B------:R-:W-:Y:S01]  /*7e60*/  @!P3 IMAD.X R5, R5, 0x1, R0.reuse, P0 ;  /* 0x000000010505b824 */ /* 0x100fe200000e0600 */
[----:B------:R1:W5:Y:S01]  /*7e70*/  @!P2 LD.E.64 R10, desc[UR44][R14.64] ;  /* 0x0000002c0e0aa980 */ /* 0x000362000c101b00 */
[----:B------:R-:W-:-:S03]  /*7e80*/  @!P3 IMAD.X R7, R7, 0x1, R0, P1 ;  /* 0x000000010707b824 */ /* 0x000fc600008e0600 */
[----:B------:R1:W5:Y:S04]  /*7e90*/  @!P3 LD.E.64 R20, desc[UR44][R4.64] ;  /* 0x0000002c0414b980 */ /* 0x000368000c101b00 */
[----:B------:R1:W5:Y:S02]  /*7ea0*/  @!P3 LD.E.64 R2, desc[UR44][R6.64] ;  /* 0x0000002c0602b980 */ /* 0x000364000c101b00 */
.L_x_3902:
[----:B------:R-:W-:Y:S05]  /*7eb0*/  BSYNC B1 ;  /* 0x0000000000017941 */ /* 0x000fea0003800000 */
.L_x_3901:
[----:B------:R-:W0:Y:S01]  /*7ec0*/  SYNCS.PHASECHK.TRANS64.TRYWAIT P0, [R148+URZ+0x32400], R13 ;  /* 0x0324000d940075a7 */ /* 0x000e22000800017f */
[----:B------:R-:W-:Y:S04]  /*7ed0*/  BSSY B1, `(.L_x_3903) ;  /* 0x0000002000017945 */ /* 0x000fe80003800000 */
[----:B0-----:R-:W-:Y:S05]  /*7ee0*/  @!P0 BRA `(.L_x_3904) ;  /* 0x000002e800c48947 */ /* 0x001fea0003800000 */
.L_x_4216:
[----:B------:R-:W-:Y:S05]  /*7ef0*/  BSYNC B1 ;  /* 0x0000000000017941 */ /* 0x000fea0003800000 */
.L_x_3903:
[----:B-1----:R-:W2:Y:S04]  /*7f00*/  LDL R4, [R1+0x44c] ;  /* 0x00044c0001047983 */ /* 0x002ea80000100800 */
[----:B------:R-:W4:Y:S04]  /*7f10*/  LDL R0, [R1+0x460] ;  /* 0x0004600001007983 */ /* 0x000f280000100800 */
[----:B------:R-:W4:Y:S01]  /*7f20*/  LDL R6, [R1+0x50] ;  /* 0x0000500001067983 */ /* 0x000f220000100800 */
[----:B---3-5:R-:W-:Y:S01]  /*7f30*/  IMAD.MOV.U32 R7, RZ, RZ, R8 ;  /* 0x000000ffff077224 */ /* 0x028fe200078e0008 */
[----:B------:R-:W-:Y:S01]  /*7f40*/  BSSY B1, `(.L_x_3905) ;  /* 0x0000073000017945 */ /* 0x000fe20003800000 */
[----:B--2---:R-:W-:Y:S01]  /*7f50*/  LOP3.LUT P0, RZ, R4, 0x4, RZ, 0xc0, !PT ;  /* 0x0000000404ff7812 */ /* 0x004fe2000780c0ff */
[----:B----4-:R-:W-:-:S04]  /*7f60*/  IMAD.IADD R5, R198, 0x1, R0 ;  /* 0x00000001c6057824 */ /* 0x010fc800078e0200 */
[----:B------:R-:W-:Y:S01]  /*7f70*/  IMAD R12, R5, 0x2, R148 ;  /* 0x00000002050c7824 */ /* 0x000fe200078e0294 */
[----:B------:R-:W-:-:S03]  /*7f80*/  MOV R5, R20 ;  /* 0x0000001400057202 */ /* 0x000fc60000000f00 */
[C---:B------:R-:W-:Y:S01]  /*7f90*/  VIADD R4, R12.reuse, 0x18400 ;  /* 0x000184000c047836 */ /* 0x040fe20000000000 */
[----:B------:R-:W-:Y:S01]  /*7fa0*/  PRMT R14, R5, 0x7610, R14 ;  /* 0x00007610050e7816 */ /* 0x000fe2000000000e */
[----:B------:R-:W-:Y:S02]  /*7fb0*/  VIADD R0, R12, 0x18440 ;  /* 0x000184400c007836 */ /* 0x000fe40000000000 */
[----:B------:R-:W-:Y:S02]  /*7fc0*/  @P0 VIADD R0, R4, 0xffffffc0 ;  /* 0xffffffc004000836 */ /* 0x000fe40000000000 */
[----:B------:R-:W-:Y:S02]  /*7fd0*/  IMAD R4, R6, -0x80, R55 ;  /* 0xffffff8006047824 */ /* 0x000fe400078e0237 */
[----:B------:R-:W-:Y:S02]  /*7fe0*/  IMAD.MOV.U32 R6, RZ, RZ, R21 ;  /* 0x000000ffff067224 */ /* 0x000fe400078e0015 */
[----:B------:R-:W-:Y:S01]  /*7ff0*/  IMAD.MOV.U32 R5, RZ, RZ, R9 ;  /* 0x000000ffff057224 */ /* 0x000fe200078e0009 */
[----:B------:R-:W-:Y:S01]  /*8000*/  VIMNMX R67, R4, 0x80, PT ;  /* 0x0000008004437848 */ /* 0x000fe20003fe0100 */
[----:B------:R-:W-:Y:S01]  /*8010*/  IMAD.MOV.U32 R4, RZ, RZ, R2 ;  /* 0x000000ffff047224 */ /* 0x000fe200078e0002 */
[----:B------:R-:W-:Y:S01]  /*8020*/  PRMT R13, R6, 0x7610, R13 ;  /* 0x00007610060d7816 */ /* 0x000fe2000000000d */
[----:B------:R-:W-:Y:S01]  /*8030*/  IMAD.MOV.U32 R6, RZ, RZ, R10 ;  /* 0x000000ffff067224 */ /* 0x000fe200078e000a */
[----:B------:R-:W-:-:S02]  /*8040*/  ISETP.GE.AND P0, PT, R156, R67, PT ;  /* 0x000000439c00720c */ /* 0x000fc40003f06270 */
[----:B------:R-:W-:Y:S01]  /*8050*/  PRMT R70, R7, 0x5410, R5 ;  /* 0x0000541007467816 */ /* 0x000fe20000000005 */
[----:B------:R-:W-:Y:S01]  /*8060*/  IMAD.MOV.U32 R5, RZ, RZ, R3 ;  /* 0x000000ffff057224 */ /* 0x000fe200078e0003 */
[----:B------:R-:W-:Y:S01]  /*8070*/  PRMT R14, R14, 0x5410, R4 ;  /* 0x000054100e0e7816 */ /* 0x000fe20000000004 */
[----:B------:R-:W-:-:S03]  /*8080*/  IMAD.MOV.U32 R7, RZ, RZ, R11 ;  /* 0x000000ffff077224 */ /* 0x000fc600078e000b */
[----:B------:R-:W-:Y:S02]  /*8090*/  PRMT R13, R13, 0x5410, R5 ;  /* 0x000054100d0d7816 */ /* 0x000fe40000000005 */
[----:B------:R-:W-:-:S03]  /*80a0*/  PRMT R71, R6, 0x5410, R7 ;  /* 0x0000541006477816 */ /* 0x000fc60000000007 */
[----:B------:R-:W-:Y:S05]  /*80b0*/  @P0 BRA `(.L_x_3906) ;  /* 0x00000004006c0947 */ /* 0x000fea0003800000 */
[----:B------:R-:W0:Y:S01]  /*80c0*/  LDC R4, c[0x0][0x3f4] ;  /* 0x0000fd00ff047b82 */ /* 0x000e220000000800 */
[----:B------:R-:W-:Y:S01]  /*80d0*/  BSSY B2, `(.L_x_3907) ;  /* 0x000002e000027945 */ /* 0x000fe20003800000 */
[-C--:B0-----:R-:W-:Y:S02]  /*80e0*/  ISETP.GE.AND P0, PT, R154, R4.reuse, PT ;  /* 0x000000049a00720c */ /* 0x081fe40003f06270 */
[----:B------:R-:W-:-:S11]  /*80f0*/  ISETP.GE.AND P1, PT, R159, R4, PT ;  /* 0x000000049f00720c */ /* 0x000fd60003f26270 */
[----:B------:R-:W-:Y:S05]  /*8100*/  @P0 BRA `(.L_x_3908) ;  /* 0x0000000000a80947 */ /* 0x000fea0003800000 */
[----:B------:R-:W0:Y:S01]  /*8110*/  LDS.128 R4, [R12+0x18400] ;  /* 0x018400000c047984 */ /* 0x000e220000000c00 */
[--C-:B------:R-:W-:Y:S02]  /*8120*/  SHF.R.U64 R65, R58, 0x10, R59.reuse ;  /* 0x000000103a417819 */ /* 0x100fe4000000123b */
[----:B------:R-:W-:Y:S01]  /*8130*/  SHF.R.U32.HI R58, RZ, 0x10, R59 ;  /* 0x00000010ff3a7819 */ /* 0x000fe2000001163b */
[----:B------:R-:W-:Y:S01]  /*8140*/  HADD2.F32 R59, -RZ, R28.H1_H1 ;  /* 0x3000001cff3b7230 */ /* 0x000fe20000004100 */
[--C-:B------:R-:W-:Y:S02]  /*8150*/  SHF.R.U32.HI R60, RZ, 0x10, R57.reuse ;  /* 0x00000010ff3c7819 */ /* 0x100fe40000011639 */
[----:B------:R-:W-:Y:S01]  /*8160*/  SHF.R.U64 R64, R56, 0x10, R57 ;  /* 0x0000001038407819 */ /* 0x000fe20000001239 */
[----:B------:R-:W-:Y:S02]  /*8170*/  HADD2.F32 R58, -RZ, R58.H0_H0 ;  /* 0x2000003aff3a7230 */ /* 0x000fe40000004100 */
[----:B------:R-:W-:-:S02]  /*8180*/  HADD2.F32 R60, -RZ, R60.H0_H0 ;  /* 0x2000003cff3c7230 */ /* 0x000fc40000004100 */
[----:B------:R-:W-:Y:S02]  /*8190*/  HADD2.F32 R57, -RZ, R28.H0_H0 ;  /* 0x2000001cff397230 */ /* 0x000fe40000004100 */
[--C-:B0-----:R-:W-:Y:S02]  /*81a0*/  HADD2.F32 R55, -RZ, R7.reuse.H0_H0 ;  /* 0x20000007ff377230 */ /* 0x101fe40000004100 */
[----:B------:R-:W-:Y:S02]  /*81b0*/  HADD2.F32 R56, -RZ, R7.H1_H1 ;  /* 0x30000007ff387230 */ /* 0x000fe40000004100 */
[--C-:B------:R-:W-:Y:S02]  /*81c0*/  HADD2.F32 R7, -RZ, R4.reuse.H0_H0 ;  /* 0x20000004ff077230 */ /* 0x100fe40000004100 */
[----:B------:R-:W-:Y:S02]  /*81d0*/  HADD2.F32 R4, -RZ, R4.H1_H1 ;  /* 0x30000004ff047230 */ /* 0x000fe40000004100 */
[C---:B------:R-:W-:Y:S01]  /*81e0*/  FMUL.FTZ R62, R56.reuse, R60 ;  /* 0x0000003c383e7220 */ /* 0x040fe20000410000 */
        /* <DEDUP_REMOVED lines=12> */
[----:B------:R-:W-:Y:S02]  /*82b0*/  HADD2.F32 R55, -RZ, R68.H0_H0 ;  /* 0x20000044ff377230 */ /* 0x000fe40000004100 */
[C---:B------:R-:W-:Y:S01]  /*82c0*/  FMUL.FTZ R60, R28.reuse, R57 ;  /* 0x000000391c3c7220 */ /* 0x040fe20000410000 */
[----:B------:R-:W-:Y:S02]  /*82d0*/  HADD2.F32 R56, -RZ, R64.H0_H0 ;  /* 0x20000040ff387230 */ /* 0x000fe40000004100 */
[----:B------:R-:W-:Y:S02]  /*82e0*/  HADD2.F32 R4, -RZ, R65.H0_H0 ;  /* 0x20000041ff047230 */ /* 0x000fe40000004100 */
[-C--:B------:R-:W-:Y:S01]  /*82f0*/  FMUL.FTZ R28, R28, R55.reuse ;  /* 0x000000371c1c7220 */ /* 0x080fe20000410000 */
[----:B------:R-:W-:Y:S01]  /*8300*/  FFMA.FTZ R60, R15, R55, -R60 ;  /* 0x000000370f3c7223 */ /* 0x000fe2000001083c */
[C---:B------:R-:W-:Y:S01]  /*8310*/  FMUL.FTZ R7, R5.reuse, R56 ;  /* 0x0000003805077220 */ /* 0x040fe20000410000 */
[----:B------:R-:W-:Y:S01]  /*8320*/  FMUL.FTZ R61, R5, R4 ;  /* 0x00000004053d7220 */ /* 0x000fe20000410000 */
[----:B------:R-:W-:-:S02]  /*8330*/  FFMA.FTZ R15, R15, R57, R28 ;  /* 0x000000390f0f7223 */ /* 0x000fc4000001001c */
[C---:B------:R-:W-:Y:S01]  /*8340*/  FFMA.FTZ R5, R6.reuse, R4, -R7 ;  /* 0x0000000406057223 */ /* 0x040fe20000010807 */
[----:B------:R-:W-:Y:S01]  /*8350*/  F2FP.F16.F32.PACK_AB R7, R63, R62 ;  /* 0x0000003e3f07723e */ /* 0x000fe200000000ff */
[----:B------:R-:W-:Y:S01]  /*8360*/  FFMA.FTZ R56, R6, R56, R61 ;  /* 0x0000003806387223 */ /* 0x000fe2000001003d */
[----:B------:R-:W-:Y:S02]  /*8370*/  F2FP.F16.F32.PACK_AB R4, R59, R58 ;  /* 0x0000003a3b04723e */ /* 0x000fe400000000ff */
[----:B------:R-:W-:Y:S02]  /*8380*/  F2FP.F16.F32.PACK_AB R6, R15, R60 ;  /* 0x0000003c0f06723e */ /* 0x000fe400000000ff */
[----:B------:R-:W-:-:S05]  /*8390*/  F2FP.F16.F32.PACK_AB R5, R56, R5 ;  /* 0x000000053805723e */ /* 0x000fca00000000ff */
[----:B------:R0:W-:Y:S02]  /*83a0*/  STS.128 [R12+0x18400], R4 ;  /* 0x018400040c007388 */ /* 0x0001e40000000c00 */
.L_x_3908:
[----:B------:R-:W-:Y:S05]  /*83b0*/  BSYNC B2 ;  /* 0x0000000000027941 */ /* 0x000fea0003800000 */
.L_x_3907:
[----:B------:R-:W-:Y:S05]  /*83c0*/  @P1 BRA `(.L_x_3906) ;  /* 0x0000000000a81947 */ /* 0x000fea0003800000 */
[----:B0-----:R-:W0:Y:S01]  /*83d0*/  LDS.128 R4, [R0] ;  /* 0x0000000000047984 */ /* 0x001e220000000c00 */
[----:B------:R-:W-:Y:S01]  /*83e0*/  SHF.R.U32.HI R28, RZ, 0x10, R27 ;  /* 0x00000010ff1c7819 */ /* 0x000fe2000001161b */
[----:B------:R-:W-:Y:S01]  /*83f0*/  HADD2.F32 R55, -RZ, R68.H1_H1 ;  /* 0x30000044ff377230 */ /* 0x000fe20000004100 */
[----:B------:R-:W-:Y:S02]  /*8400*/  SHF.R.U32.HI R56, RZ, 0x10, R25 ;  /* 0x00000010ff387819 */ /* 0x000fe40000011619 */
[----:B------:R-:W-:Y:S01]  /*8410*/  SHF.R.U64 R61, R26, 0x10, R27 ;  /* 0x000000101a3d7819 */ /* 0x000fe2000000121b */
[----:B------:R-:W-:Y:S01]  /*8420*/  HADD2.F32 R28, -RZ, R28.H0_H0 ;  /* 0x2000001cff1c7230 */ /* 0x000fe20000004100 */
[----:B------:R-:W-:Y:S01]  /*8430*/  SHF.R.U64 R60, R24, 0x10, R25 ;  /* 0x00000010183c7819 */ /* 0x000fe20000001219 */
[----:B------:R-:W-:Y:S02]  /*8440*/  HADD2.F32 R56, -RZ, R56.H0_H0 ;  /* 0x20000038ff387230 */ /* 0x000fe40000004100 */
[----:B------:R-:W-:-:S02]  /*8450*/  HADD2.F32 R27, -RZ, R66.H0_H0 ;  /* 0x20000042ff1b7230 */ /* 0x000fc40000004100 */
        /* <DEDUP_REMOVED lines=14> */
[----:B------:R-:W-:Y:S02]  /*8540*/  HADD2.F32 R27, -RZ, R69.H0_H0 ;  /* 0x20000045ff1b7230 */ /* 0x000fe40000004100 */
[----:B------:R-:W-:Y:S01]  /*8550*/  FFMA.FTZ R55, R7, R55, R56 ;  /* 0x0000003707377223 */ /* 0x000fe20000010038 */
[----:B------:R-:W-:-:S02]  /*8560*/  HADD2.F32 R5, -RZ, R5.H1_H1 ;  /* 0x30000005ff057230 */ /* 0x000fc40000004100 */
[----:B------:R-:W-:Y:S02]  /*8570*/  HADD2.F32 R25, -RZ, R66.H1_H1 ;  /* 0x30000042ff197230 */ /* 0x000fe40000004100 */
        /* <DEDUP_REMOVED lines=14> */
[----:B------:R1:W-:Y:S02]  /*8660*/  STS.128 [R0], R4 ;  /* 0x0000000400007388 */ /* 0x0003e40000000c00 */
.L_x_3906:
[----:B------:R-:W-:Y:S05]  /*8670*/  BSYNC B1 ;  /* 0x0000000000017941 */ /* 0x000fea0003800000 */
.L_x_3905:
[----:B------:R-:W-:-:S13]  /*8680*/  ISETP.GE.AND P0, PT, R166, R67, PT ;  /* 0x00000043a600720c */ /* 0x000fda0003f06270 */
[----:B------:R-:W-:Y:S05]  /*8690*/  @P0 BRA `(.L_x_3909) ;  /* 0x0000001800500947 */ /* 0x000fea0003800000 */
[----:B01----:R-:W0:Y:S01]  /*86a0*/  LDC R4, c[0x0][0x3f4] ;  /* 0x0000fd00ff047b82 */ /* 0x003e220000000800 */
[----:B------:R-:W-:Y:S01]  /*86b0*/  BSSY B1, `(.L_x_3910) ;  /* 0x000002e000017945 */ /* 0x000fe20003800000 */
[-C--:B0-----:R-:W-:Y:S02]  /*86c0*/  ISETP.GE.AND P0, PT, R154, R4.reuse, PT ;  /* 0x000000049a00720c */ /* 0x081fe40003f06270 */
[----:B------:R-:W-:-:S11]  /*86d0*/  ISETP.GE.AND P1, PT, R159, R4, PT ;  /* 0x000000049f00720c */ /* 0x000fd60003f26270 */
[----:B------:R-:W-:Y:S05]  /*86e0*/  @P0 BRA `(.L_x_3911) ;  /* 0x0000000000a80947 */ /* 0x000fea0003800000 */
[----:B------:R-:W0:Y:S01]  /*86f0*/  LDS.128 R4, [R12+0x1a400] ;  /* 0x01a400000c047984 */ /* 0x000e220000000c00 */
[----:B------:R-:W-:Y:S01]  /*8700*/  SHF.R.U32.HI R26, RZ, 0x10, R11 ;  /* 0x00000010ff1a7819 */ /* 0x000fe2000001160b */
[----:B------:R-:W-:Y:S01]  /*8710*/  HADD2.F32 R25, -RZ, R71.H0_H0 ;  /* 0x20000047ff197230 */ /* 0x000fe20000004100 */
[----:B------:R-:W-:Y:S01]  /*8720*/  SHF.R.U32.HI R24, RZ, 0x10, R9 ;  /* 0x00000010ff187819 */ /* 0x000fe20000011609 */
[----:B------:R-:W-:Y:S01]  /*8730*/  HADD2.F32 R15, -RZ, R70.H0_H0 ;  /* 0x20000046ff0f7230 */ /* 0x000fe20000004100 */
[----:B------:R-:W-:Y:S01]  /*8740*/  SHF.R.U64 R57, R10, 0x10, R11 ;  /* 0x000000100a397819 */ /* 0x000fe2000000120b */
[----:B------:R-:W-:Y:S01]  /*8750*/  HADD2.F32 R26, -RZ, R26.H0_H0 ;  /* 0x2000001aff1a7230 */ /* 0x000fe20000004100 */
[----:B------:R-:W-:Y:S01]  /*8760*/  SHF.R.U64 R58, R8, 0x10, R9 ;  /* 0x00000010083a7819 */ /* 0x000fe20000001209 */
[----:B------:R-:W-:Y:S02]  /*8770*/  HADD2.F32 R24, -RZ, R24.H0_H0 ;  /* 0x20000018ff187230 */ /* 0x000fe40000004100 */
[----:B0-----:R-:W-:-:S02]  /*8780*/  HADD2.F32 R10, -RZ, R7.H0_H0 ;  /* 0x20000007ff0a7230 */ /* 0x001fc40000004100 */
[----:B------:R-:W-:Y:S02]  /*8790*/  HADD2.F32 R11, -RZ, R7.H1_H1 ;  /* 0x30000007ff0b7230 */ /* 0x000fe40000004100 */
[--C-:B------:R-:W-:Y:S02]  /*87a0*/  HADD2.F32 R7, -RZ, R4.reuse.H0_H0 ;  /* 0x20000004ff077230 */ /* 0x100fe40000004100 */
[----:B------:R-:W-:Y:S02]  /*87b0*/  HADD2.F32 R4, -RZ, R4.H1_H1 ;  /* 0x30000004ff047230 */ /* 0x000fe40000004100 */
[C---:B------:R-:W-:Y:S01]  /*87c0*/  FMUL.FTZ R27, R11.reuse, R26 ;  /* 0x0000001a0b1b7220 */ /* 0x040fe20000410000 */
[----:B------:R-:W-:Y:S01]  /*87d0*/  FMUL.FTZ R11, R11, R24 ;  /* 0x000000180b0b7220 */ /* 0x000fe20000410000 */
[--C-:B------:R-:W-:Y:S02]  /*87e0*/  HADD2.F32 R8, -RZ, R6.reuse.H0_H0 ;  /* 0x20000006ff087230 */ /* 0x100fe40000004100 */
[----:B------:R-:W-:Y:S01]  /*87f0*/  FMUL.FTZ R28, R4, R25 ;  /* 0x00000019041c7220 */ /* 0x000fe20000410000 */
[----:B------:R-:W-:-:S02]  /*8800*/  HADD2.F32 R9, -RZ, R6.H1_H1 ;  /* 0x30000006ff097230 */ /* 0x000fc40000004100 */
[C---:B------:R-:W-:Y:S01]  /*8810*/  FFMA.FTZ R55, R10.reuse, R24, -R27 ;  /* 0x000000180a377223 */ /* 0x040fe2000001081b */
[--C-:B------:R-:W-:Y:S02]  /*8820*/  HADD2.F32 R6, -RZ, R5.reuse.H0_H0 ;  /* 0x20000005ff067230 */ /* 0x100fe40000004100 */
[----:B------:R-:W-:Y:S01]  /*8830*/  FFMA.FTZ R56, R10, R26, R11 ;  /* 0x0000001a0a387223 */ /* 0x000fe2000001000b */
[-C--:B------:R-:W-:Y:S01]  /*8840*/  FMUL.FTZ R24, R4, R15.reuse ;  /* 0x0000000f04187220 */ /* 0x080fe20000410000 */
[C---:B------:R-:W-:Y:S01]  /*8850*/  FFMA.FTZ R28, R7.reuse, R15, -R28 ;  /* 0x0000000f071c7223 */ /* 0x040fe2000001081c */
[----:B------:R-:W-:Y:S02]  /*8860*/  HADD2.F32 R5, -RZ, R5.H1_H1 ;  /* 0x30000005ff057230 */ /* 0x000fe40000004100 */
[----:B------:R-:W-:Y:S02]  /*8870*/  HADD2.F32 R15, -RZ, R71.H1_H1 ;  /* 0x30000047ff0f7230 */ /* 0x000fe40000004100 */
[----:B------:R-:W-:Y:S01]  /*8880*/  FFMA.FTZ R25, R7, R25, R24 ;  /* 0x0000001907197223 */ /* 0x000fe20000010018 */
[----:B------:R-:W-:-:S02]  /*8890*/  HADD2.F32 R10, -RZ, R70.H1_H1 ;  /* 0x30000046ff0a7230 */ /* 0x000fc40000004100 */
[----:B------:R-:W-:Y:S02]  /*88a0*/  HADD2.F32 R11, -RZ, R57.H0_H0 ;  /* 0x20000039ff0b7230 */ /* 0x000fe40000004100 */
[C---:B------:R-:W-:Y:S01]  /*88b0*/  FMUL.FTZ R27, R9.reuse, R15 ;  /* 0x0000000f091b7220 */ /* 0x040fe20000410000 */
[----:B------:R-:W-:Y:S02]  /*88c0*/  HADD2.F32 R4, -RZ, R58.H0_H0 ;  /* 0x2000003aff047230 */ /* 0x000fe40000004100 */
[-C--:B------:R-:W-:Y:S01]  /*88d0*/  FMUL.FTZ R26, R9, R10.reuse ;  /* 0x0000000a091a7220 */ /* 0x080fe20000410000 */
[C---:B------:R-:W-:Y:S01]  /*88e0*/  FMUL.FTZ R7, R5.reuse, R11 ;  /* 0x0000000b05077220 */ /* 0x040fe20000410000 */
[C---:B------:R-:W-:Y:S01]  /*88f0*/  FFMA.FTZ R27, R8.reuse, R10, -R27 ;  /* 0x0000000a081b7223 */ /* 0x040fe2000001081b */
[-C--:B------:R-:W-:Y:S01]  /*8900*/  FMUL.FTZ R24, R5, R4.reuse ;  /* 0x0000000405187220 */ /* 0x080fe20000410000 */
[----:B------:R-:W-:Y:S01]  /*8910*/  FFMA.FTZ R26, R8, R15, R26 ;  /* 0x0000000f081a7223 */ /* 0x000fe2000001001a */
[----:B------:R-:W-:Y:S01]  /*8920*/  FFMA.FTZ R5, R6, R4, -R7 ;  /* 0x0000000406057223 */ /* 0x000fe20000010807 */
[----:B------:R-:W-:Y:S01]  /*8930*/  F2FP.F16.F32.PACK_AB R7, R56, R55 ;  /* 0x000000373807723e */ /* 0x000fe200000000ff */
[----:B------:R-:W-:Y:S01]  /*8940*/  FFMA.FTZ R24, R6, R11, R24 ;  /* 0x0000000b06187223 */ /* 0x000fe20000010018 */
[----:B------:R-:W-:-:S02]  /*8950*/  F2FP.F16.F32.PACK_AB R4, R25, R28 ;  /* 0x0000001c1904723e */ /* 0x000fc400000000ff */
[----:B------:R-:W-:Y:S02]  /*8960*/  F2FP.F16.F32.PACK_AB R6, R26, R27 ;  /* 0x0000001b1a06723e */ /* 0x000fe400000000ff */
[----:B------:R-:W-:-:S05]  /*8970*/  F2FP.F16.F32.PACK_AB R5, R24, R5 ;  /* 0x000000051805723e */ /* 0x000fca00000000ff */
[----:B------:R0:W-:Y:S02]  /*8980*/  STS.128 [R12+0x1a400], R4 ;  /* 0x01a400040c007388 */ /* 0x0001e40000000c00 */
.L_x_3911:
[----:B------:R-:W-:Y:S05]  /*8990*/  BSYNC B1 ;  /* 0x0000000000017941 */ /* 0x000fea0003800000 */
.L_x_3910:
[----:B------:R-:W-:Y:S05]  /*89a0*/  @P1 BRA `(.L_x_3909) ;  /* 0x00000014008c1947 */ /* 0x000fea0003800000 */
[----:B0-----:R-:W0:Y:S01]  /*89b0*/  LDS.128 R4, [R0+0x2000] ;  /* 0x0020000000047984 */ /* 0x001e220000000c00 */
[----:B------:R-:W-:Y:S01]  /*89c0*/  SHF.R.U32.HI R12, RZ, 0x10, R3 ;  /* 0x00000010ff0c7819 */ /* 0x000fe20000011603 */
[--C-:B------:R-:W-:Y:S01]  /*89d0*/  HADD2.F32 R15, -RZ, R14.reuse.H1_H1 ;  /* 0x3000000eff0f7230 */ /* 0x100fe20000004100 */
[--C-:B------:R-:W-:Y:S01]  /*89e0*/  SHF.R.U32.HI R10, RZ, 0x10, R21.reuse ;  /* 0x00000010ff0a7819 */ /* 0x100fe20000011615 */
[----:B------:R-:W-:Y:S01]  /*89f0*/  HADD2.F32 R11, -RZ, R14.H0_H0 ;  /* 0x2000000eff0b7230 */ /* 0x000fe20000004100 */
[----:B------:R-:W-:Y:S01]  /*8a00*/  SHF.R.U64 R24, R20, 0x10, R21 ;  /* 0x0000001014187819 */ /* 0x000fe20000001215 */
[----:B------:R-:W-:Y:S01]  /*8a10*/  HADD2.F32 R12, -RZ, R12.H0_H0 ;  /* 0x2000000cff0c7230 */ /* 0x000fe20000004100 */
[----:B------:R-:W-:Y:S01]  /*8a20*/  SHF.R.U64 R20, R2, 0x10, R3 ;  /* 0x0000001002147819 */ /* 0x000fe20000001203 */
[----:B------:R-:W-:Y:S02]  /*8a30*/  HADD2.F32 R10, -RZ, R10.H0_H0 ;  /* 0x2000000aff0a7230 */ /* 0x000fe40000004100 */
[----:B0-----:R-:W-:-:S02]  /*8a40*/  HADD2.F32 R9, -RZ, R7.H1_H1 ;  /* 0x30000007ff097230 */ /* 0x001fc40000004100 */
[--C-:B------:R-:W-:Y:S02]  /*8a50*/  HADD2.F32 R2, -RZ, R4.reuse.H0_H0 ;  /* 0x20000004ff027230 */ /* 0x100fe40000004100 */
[----:B------:R-:W-:Y:S02]  /*8a60*/  HADD2.F32 R4, -RZ, R4.H1_H1 ;  /* 0x30000004ff047230 */ /* 0x000fe40000004100 */
[C---:B------:R-:W-:Y:S01]  /*8a70*/  FMUL.FTZ R21, R9.reuse, R12 ;  /* 0x0000000c09157220 */ /* 0x040fe20000410000 */
[----:B------:R-:W-:Y:S02]  /*8a80*/  HADD2.F32 R8, -RZ, R7.H0_H0 ;  /* 0x20000007ff087230 */ /* 0x000fe40000004100 */
[----:B------:R-:W-:Y:S01]  /*8a90*/  FMUL.FTZ R25, R9, R10 ;  /* 0x0000000a09197220 */ /* 0x000fe20000410000 */
[--C-:B------:R-:W-:Y:S02]  /*8aa0*/  HADD2.F32 R7, -RZ, R6.reuse.H0_H0 ;  /* 0x20000006ff077230 */ /* 0x100fe40000004100 */
[----:B------:R-:W-:Y:S01]  /*8ab0*/  FMUL.FTZ R9, R4, R15 ;  /* 0x0000000f04097220 */ /* 0x000fe20000410000 */
[----:B------:R-:W-:-:S02]  /*8ac0*/  HADD2.F32 R6, -RZ, R6.H1_H1 ;  /* 0x30000006ff067230 */ /* 0x000fc40000004100 */
[----:B------:R-:W-:Y:S01]  /*8ad0*/  FFMA.FTZ R14, R8, R10, -R21 ;  /* 0x0000000a080e7223 */ /* 0x000fe20000010815 */
[-C--:B------:R-:W-:Y:S01]  /*8ae0*/  FMUL.FTZ R21, R4, R11.reuse ;  /* 0x0000000b04157220 */ /* 0x080fe20000410000 */
[----:B------:R-:W-:Y:S01]  /*8af0*/  FFMA.FTZ R11, R2, R11, -R9 ;  /* 0x0000000b020b7223 */ /* 0x000fe20000010809 */
[----:B------:R-:W-:Y:S02]  /*8b00*/  HADD2.F32 R9, -RZ, R13.H1_H1 ;  /* 0x3000000dff097230 */ /* 0x000fe40000004100 */
[----:B------:R-:W-:Y:S01]  /*8b10*/  FFMA.FTZ R25, R8, R12, R25 ;  /* 0x0000000c08197223 */ /* 0x000fe20000010019 */
[----:B------:R-:W-:Y:S02]  /*8b20*/  HADD2.F32 R3, -RZ, R5.H0_H0 ;  /* 0x20000005ff037230 */ /* 0x000fe40000004100 */
[----:B------:R-:W-:Y:S01]  /*8b30*/  FFMA.FTZ R2, R2, R15, R21 ;  /* 0x0000000f02027223 */ /* 0x000fe20000010015 */
[----:B------:R-:W-:Y:S02]  /*8b40*/  HADD2.F32 R13, -RZ, R13.H0_H0 ;  /* 0x2000000dff0d7230 */ /* 0x000fe40000004100 */
[----:B------:R-:W-:Y:S01]  /*8b50*/  FMUL.FTZ R10, R6, R9 ;  /* 0x00000009060a7220 */ /* 0x000fe20000410000 */
[----:B------:R-:W-:-:S02]  /*8b60*/  HADD2.F32 R5, -RZ, R5.H1_H1 ;  /* 0x30000005ff057230 */ /* 0x000fc40000004100 */
[----:B------:R-:W-:Y:S02]  /*8b70*/  HADD2.F32 R8, -RZ, R20.H0_H0 ;  /* 0x20000014ff087230 */ /* 0x000fe40000004100 */
[-C--:B------:R-:W-:Y:S01]  /*8b80*/  FMUL.FTZ R12, R6, R13.reuse ;  /* 0x0000000d060c7220 */ /* 0x080fe20000410000 */
[----:B------:R-:W-:Y:S02]  /*8b90*/  HADD2.F32 R4, -RZ, R24.H0_H0 ;  /* 0x20000018ff047230 */ /* 0x000fe40000004100 */
[----:B------:R-:W-:Y:S01]  /*8ba0*/  FFMA.FTZ R10, R7, R13, -R10 ;  /* 0x0000000d070a7223 */ /* 0x000fe2000001080a */
[----:B------:R-:W-:Y:S01]  /*8bb0*/  FMUL.FTZ R6, R5, R8 ;  /* 0x0000000805067220 */ /* 0x000fe20000410000 */
[----:B------:R-:W-:Y:S01]  /*8bc0*/  FFMA.FTZ R9, R7, R9, R12 ;  /* 0x0000000907097223 */ /* 0x000fe2000001000c */
[----:B------:R-:W-:Y:S01]  /*8bd0*/  FMUL.FTZ R15, R5, R4 ;  /* 0x00000004050f7220 */ /* 0x000fe20000410000 */
[----:B------:R-:W-:Y:S01]  /*8be0*/  F2FP.F16.F32.PACK_AB R7, R25, R14 ;  /* 0x0000000e1907723e */ /* 0x000fe200000000ff */
[C---:B------:R-:W-:Y:S01]  /*8bf0*/  FFMA.FTZ R5, R3.reuse, R4, -R6 ;  /* 0x0000000403057223 */ /* 0x040fe20000010806 */
[----:B------:R-:W-:Y:S01]  /*8c00*/  F2FP.F16.F32.PACK_AB R4, R2, R11 ;  /* 0x0000000b0204723e */ /* 0x000fe200000000ff */
[----:B------:R-:W-:Y:S01]  /*8c10*/  FFMA.FTZ R8, R3, R8, R15 ;  /* 0x0000000803087223 */ /* 0x000fe2000001000f */
[----:B------:R-:W-:-:S04]  /*8c20*/  F2FP.F16.F32.PACK_AB R6, R9, R10 ;  /* 0x0000000a0906723e */ /* 0x000fc800000000ff */
[----:B------:R-:W-:-:S05]  /*8c30*/  F2FP.F16.F32.PACK_AB R5, R8, R5 ;  /* 0x000000050805723e */ /* 0x000fca00000000ff */
[----:B------:R2:W-:Y:S01]  /*8c40*/  STS.128 [R0+0x2000], R4 ;  /* 0x0020000400007388 */ /* 0x0005e20000000c00 */
[----:B------:R-:W-:Y:S05]  /*8c50*/  BRA `(.L_x_3909) ;  /* 0x0000001000e07947 */ /* 0x000fea0003800000 */
.L_x_3896:
[----:B------:R-:W0:Y:S01]  /*8c60*/  LDC R21, c[0x0][0x448] ;  /* 0x00011200ff157b82 */ /* 0x000e220000000800 */
[----:B------:R-:W-:Y:S01]  /*8c70*/  IMAD R7, R227, 0x40, R0 ;  /* 0x00000040e3077824 */ /* 0x000fe200078e0200 */
[----:B------:R-:W-:Y:S01]  /*8c80*/  ULDC.64 UR4, c[0x0][0x3f8] ;  /* 0x0000fe0000047ab9 */ /* 0x000fe20000000a00 */
[----:B------:R-:W-:Y:S01]  /*8c90*/  ULDC.64 UR6, c[0x0][0x408] ;  /* 0x0001020000067ab9 */ /* 0x000fe20000000a00 */
[----:B------:R-:W-:Y:S02]  /*8ca0*/  IMAD.MOV.U32 R4, RZ, RZ, R24 ;  /* 0x000000ffff047224 */ /* 0x000fe400078e0018 */
        /* <DEDUP_REMOVED lines=12> */
[----:B------:R-:W-:-:S04]  /*8d70*/  IMAD.WIDE.U32 R2, R7, UR4, R2 ;  /* 0x0000000407027c25 */ /* 0x000fc8000f8e0002 */
[C---:B------:R-:W-:Y:S01]  /*8d80*/  IMAD R9, R7.reuse, UR5, R8 ;  /* 0x0000000507097c24 */ /* 0x040fe2000f8e0208 */
[----:B------:R-:W-:Y:S01]  /*8d90*/  ULDC.64 UR4, c[0x0][0x3e8] ;  /* 0x0000fa0000047ab9 */ /* 0x000fe20000000a00 */
        /* <DEDUP_REMOVED lines=10> */
[----:B------:R-:W0:Y:S01]  /*8e40*/  LDC R61, c[0x0][0x3f4] ;  /* 0x0000fd00ff3d7b82 */ /* 0x000e220000000800 */
[----:B------:R-:W1:Y:S01]  /*8e50*/  SHFL.IDX PT, R3, R25, RZ, 0x1c1f ;  /* 0x001c1fff19037589 */ /* 0x000e6200000e0000 */
[----:B------:R-:W-:-:S03]  /*8e60*/  IMAD R55, R28, R21, RZ ;  /* 0x000000151c377224 */ /* 0x000fc600078e02ff */
[----:B------:R-:W2:Y:S04]  /*8e70*/  SHFL.IDX PT, R2, R24, RZ, 0x1c1f ;  /* 0x001c1fff18027589 */ /* 0x000ea800000e0000 */
[----:B------:R-:W3:Y:S04]  /*8e80*/  SHFL.IDX PT, R14, R27, RZ, 0x1c1f ;  /* 0x001c1fff1b0e7589 */ /* 0x000ee800000e0000 */
[----:B------:R-:W4:Y:S01]  /*8e90*/  SHFL.IDX PT, R4, R26, RZ, 0x1c1f ;  /* 0x001c1fff1a047589 */ /* 0x000f2200000e0000 */
[----:B0-----:R-:W-:-:S04]  /*8ea0*/  ISETP.GE.AND P0, PT, R22, R61, PT ;  /* 0x0000003d1600720c */ /* 0x001fc80003f06270 */
[----:B------:R-:W-:-:S13]  /*8eb0*/  ISETP.GE.OR P1, PT, R0, R55, P0 ;  /* 0x000000370000720c */ /* 0x000fda0000726670 */
[C---:B------:R-:W-:Y:S01]  /*8ec0*/  @!P1 IMAD.SHL.U32 R5, R22.reuse, 0x2, RZ ;  /* 0x0000000216059824 */ /* 0x040fe200078e00ff */
[----:B------:R-:W-:-:S04]  /*8ed0*/  @!P1 SHF.L.U64.HI R21, R22, 0x1, R23 ;  /* 0x0000000116159819 */ /* 0x000fc80000010217 */
[----:B-1----:R-:W-:-:S05]  /*8ee0*/  @!P1 IADD3 R6, P2, R3, R5, RZ ;  /* 0x0000000503069210 */ /* 0x002fca0007f5e0ff */
[----:B--2---:R-:W-:Y:S01]  /*8ef0*/  @!P1 IMAD.X R7, R2, 0x1, R21, P2 ;  /* 0x0000000102079824 */ /* 0x004fe200010e0615 */
[----:B---3--:R-:W-:-:S04]  /*8f00*/  @!P1 IADD3 R14, P2, R14, R5, RZ ;  /* 0x000000050e0e9210 */ /* 0x008fc80007f5e0ff */
[----:B------:R-:W2:Y:S01]  /*8f10*/  @!P1 LD.E.128 R8, desc[UR44][R6.64] ;  /* 0x0000002c06089980 */ /* 0x000ea2000c101d00 */
[----:B----4-:R-:W-:-:S04]  /*8f20*/  @!P1 IMAD.X R3, R4, 0x1, R21, P2 ;  /* 0x0000000104039824 */ /* 0x010fc800010e0615 */
[----:B------:R-:W-:-:S05]  /*8f30*/  @!P1 IMAD.MOV.U32 R15, RZ, RZ, R3 ;  /* 0x000000ffff0f9224 */ /* 0x000fca00078e0003 */
[----:B------:R0:W3:Y:S01]  /*8f40*/  @!P1 LD.E.128 R4, desc[UR44][R14.64] ;  /* 0x0000002c0e049980 */ /* 0x0000e2000c101d00 */
[----:B------:R-:W-:Y:S02]  /*8f50*/  CS2R R56, SRZ ;  /* 0x0000000000387805 */ /* 0x000fe4000001ff00 */
[----:B------:R-:W-:Y:S02]  /*8f60*/  CS2R R58, SRZ ;  /* 0x00000000003a7805 */ /* 0x000fe4000001ff00 */
[----:B------:R-:W-:Y:S01]  /*8f70*/  CS2R R20, SRZ ;  /* 0x0000000000147805 */ /* 0x000fe2000001ff00 */
[----:B------:R-:W1:Y:S04]  /*8f80*/  SHFL.IDX PT, R25, R25, 0x1, 0x1c1f ;  /* 0x003c1f0019197f89 */ /* 0x000e6800000e0000 */
[----:B------:R-:W4:Y:S04]  /*8f90*/  SHFL.IDX PT, R24, R24, 0x1, 0x1c1f ;  /* 0x003c1f0018187f89 */ /* 0x000f2800000e0000 */
[----:B0-----:R0:W0:Y:S04]  /*8fa0*/  SHFL.IDX PT, R14, R27, 0x1, 0x1c1f ;  /* 0x003c1f001b0e7f89 */ /* 0x00102800000e0000 */
[----:B------:R-:W0:Y:S01]  /*8fb0*/  SHFL.IDX PT, R26, R26, 0x1, 0x1c1f ;  /* 0x003c1f001a1a7f89 */ /* 0x000e2200000e0000 */
[----:B--2---:R-:W-:-:S02]  /*8fc0*/  @!P1 IMAD.MOV.U32 R56, RZ, RZ, R8 ;  /* 0x000000ffff389224 */ /* 0x004fc400078e0008 */
[----:B------:R-:W-:Y:S02]  /*8fd0*/  @!P1 IMAD.MOV.U32 R57, RZ, RZ, R9 ;  /* 0x000000ffff399224 */ /* 0x000fe400078e0009 */
[----:B------:R-:W-:Y:S02]  /*8fe0*/  IMAD.MOV.U32 R2, RZ, RZ, R56 ;  /* 0x000000ffff027224 */ /* 0x000fe400078e0038 */
[----:B------:R-:W-:Y:S02]  /*8ff0*/  IMAD.MOV.U32 R3, RZ, RZ, R57 ;  /* 0x000000ffff037224 */ /* 0x000fe400078e0039 */
[----:B------:R-:W-:Y:S01]  /*9000*/  @!P1 IMAD.MOV.U32 R58, RZ, RZ, R10 ;  /* 0x000000ffff3a9224 */ /* 0x000fe200078e000a */
[----:B------:R-:W-:Y:S01]  /*9010*/  PRMT R67, R67, 0x5410, R2 ;  /* 0x0000541043437816 */ /* 0x000fe20000000002 */
[----:B------:R-:W-:Y:S01]  /*9020*/  @!P1 IMAD.MOV.U32 R59, RZ, RZ, R11 ;  /* 0x000000ffff3b9224 */ /* 0x000fe200078e000b */
[----:B------:R-:W-:Y:S02]  /*9030*/  PRMT R63, R63, 0x5410, R3 ;  /* 0x000054103f3f7816 */ /* 0x000fe40000000003 */
[----:B------:R-:W-:-:S02]  /*9040*/  CS2R R2, SRZ ;  /* 0x0000000000027805 */ /* 0x000fc4000001ff00 */
[----:B---3--:R-:W-:Y:S01]  /*9050*/  @!P1 MOV R20, R6 ;  /* 0x0000000600149202 */ /* 0x008fe20000000f00 */
[----:B------:R-:W-:Y:S02]  /*9060*/  @!P1 IMAD.MOV.U32 R2, RZ, RZ, R4 ;  /* 0x000000ffff029224 */ /* 0x000fe400078e0004 */
[----:B------:R-:W-:Y:S02]  /*9070*/  @!P1 IMAD.MOV.U32 R3, RZ, RZ, R5 ;  /* 0x000000ffff039224 */ /* 0x000fe400078e0005 */
[----:B------:R-:W-:Y:S02]  /*9080*/  @!P1 IMAD.MOV.U32 R21, RZ, RZ, R7 ;  /* 0x000000ffff159224 */ /* 0x000fe400078e0007 */
[----:B------:R-:W-:Y:S02]  /*9090*/  IMAD.MOV.U32 R8, RZ, RZ, R58 ;  /* 0x000000ffff087224 */ /* 0x000fe400078e003a */
[----:B------:R-:W-:Y:S02]  /*90a0*/  IMAD.MOV.U32 R9, RZ, RZ, R59 ;  /* 0x000000ffff097224 */ /* 0x000fe400078e003b */
[----:B------:R-:W-:-:S02]  /*90b0*/  IMAD.MOV.U32 R4, RZ, RZ, R2 ;  /* 0x000000ffff047224 */ /* 0x000fc400078e0002 */
[----:B------:R-:W-:Y:S01]  /*90c0*/  IMAD.MOV.U32 R5, RZ, RZ, R3 ;  /* 0x000000ffff057224 */ /* 0x000fe200078e0003 */
[----:B------:R-:W-:Y:S01]  /*90d0*/  PRMT R28, R8, 0x5410, R9 ;  /* 0x00005410081c7816 */ /* 0x000fe20000000009 */
[----:B------:R-:W-:Y:S01]  /*90e0*/  IMAD.MOV.U32 R6, RZ, RZ, R20 ;  /* 0x000000ffff067224 */ /* 0x000fe200078e0014 */
[----:B------:R-:W-:Y:S01]  /*90f0*/  PRMT R60, R60, 0x5410, R4 ;  /* 0x000054103c3c7816 */ /* 0x000fe20000000004 */
[----:B------:R-:W-:Y:S01]  /*9100*/  IMAD.MOV.U32 R7, RZ, RZ, R21 ;  /* 0x000000ffff077224 */ /* 0x000fe200078e0015 */
[----:B------:R-:W-:Y:S02]  /*9110*/  PRMT R63, R5, 0x7610, R63 ;  /* 0x00007610053f7816 */ /* 0x000fe4000000003f */
[----:B------:R-:W-:Y:S02]  /*9120*/  CS2R R8, SRZ ;  /* 0x0000000000087805 */ /* 0x000fe4000001ff00 */
[----:B------:R-:W-:Y:S02]  /*9130*/  PRMT R67, R6, 0x7610, R67 ;  /* 0x0000761006437816 */ /* 0x000fe40000000043 */
[----:B01--4-:R-:W-:-:S07]  /*9140*/  PRMT R81, R7, 0x7610, R81 ;  /* 0x0000761007517816 */ /* 0x013fce0000000051 */
.L_x_4226:
[----:B------:R-:W2:Y:S01]  /*9150*/  LDL R5, [R1+0x1fc] ;  /* 0x0001fc0001057983 */ /* 0x000ea20000100800 */
[----:B------:R-:W-:Y:S01]  /*9160*/  VIADD R0, R0, 0x40 ;  /* 0x0000004000007836 */ /* 0x000fe20000000000 */
[----:B------:R-:W-:Y:S01]  /*9170*/  BSSY B1, `(.L_x_3913) ;  /* 0x0000016000017945 */ /* 0x000fe20003800000 */
[----:B------:R-:W-:Y:S02]  /*9180*/  CS2R R10, SRZ ;  /* 0x00000000000a7805 */ /* 0x000fe4000001ff00 */
[----:B------:R-:W-:Y:S02]  /*9190*/  CS2R R6, SRZ ;  /* 0x0000000000067805 */ /* 0x000fe4000001ff00 */
[----:B------:R-:W-:Y:S02]  /*91a0*/  ISETP.GE.AND P1, PT, R0, R55, PT ;  /* 0x000000370000720c */ /* 0x000fe40003f26270 */
[----:B--2---:R-:W-:-:S04]  /*91b0*/  LEA.HI R4, R5, R5, RZ, 0x1 ;  /* 0x0000000505047211 */ /* 0x004fc800078f08ff */
[----:B------:R-:W-:-:S05]  /*91c0*/  LOP3.LUT R4, R4, 0xfffffffe, RZ, 0xc0, !PT ;  /* 0xfffffffe04047812 */ /* 0x000fca00078ec0ff */
[----:B------:R-:W-:Y:S01]  /*91d0*/  IMAD.IADD R0, R5, 0x1, -R4 ;  /* 0x0000000105007824 */ /* 0x000fe200078e0a04 */
[----:B------:R-:W-:-:S04]  /*91e0*/  CS2R R4, SRZ ;  /* 0x0000000000047805 */ /* 0x000fc8000001ff00 */
        /* <DEDUP_REMOVED lines=8> */
[-C--:B------:R-:W-:Y:S02]  /*9270*/  IADD3 R4, P1, R25, R8.reuse, RZ ;  /* 0x0000000819047210 */ /* 0x080fe40007f3e0ff */
[----:B------:R-:W-:-:S03]  /*9280*/  IADD3 R8, P2, R14, R8, RZ ;  /* 0x000000080e087210 */ /* 0x000fc60007f5e0ff */
[--C-:B------:R-:W-:Y:S02]  /*9290*/  IMAD.X R5, R24, 0x1, R7.reuse, P1 ;  /* 0x0000000118057824 */ /* 0x100fe400008e0607 */
[----:B------:R-:W-:-:S04]  /*92a0*/  IMAD.X R9, R26, 0x1, R7, P2 ;  /* 0x000000011a097824 */ /* 0x000fc800010e0607 */
[----:B------:R-:W5:Y:S04]  /*92b0*/  LD.E.128 R4, desc[UR44][R4.64] ;  /* 0x0000002c04047980 */ /* 0x000f68000c101d00 */
[----:B------:R-:W5:Y:S02]  /*92c0*/  LD.E.128 R8, desc[UR44][R8.64] ;  /* 0x0000002c08087980 */ /* 0x000f64000c101d00 */
.L_x_3914:
[----:B------:R-:W-:Y:S05]  /*92d0*/  BSYNC B1 ;  /* 0x0000000000017941 */ /* 0x000fea0003800000 */
.L_x_3913:
[----:B------:R-:W0:Y:S01]  /*92e0*/  SYNCS.PHASECHK.TRANS64.TRYWAIT P1, [R148+URZ+0x32400], R13 ;  /* 0x0324000d940075a7 */ /* 0x000e22000802017f */
[----:B------:R-:W-:Y:S04]  /*92f0*/  BSSY B1, `(.L_x_3915) ;  /* 0x0000002000017945 */ /* 0x000fe80003800000 */
[----:B0-----:R-:W-:Y:S05]  /*9300*/  @!P1 BRA `(.L_x_3916) ;  /* 0x000002dc003c9947 */ /* 0x001fea0003800000 */
.L_x_4227:
[----:B------:R-:W-:Y:S05]  /*9310*/  BSYNC B1 ;  /* 0x0000000000017941 */ /* 0x000fea0003800000 */
.L_x_3915:
[----:B------:R-:W2:Y:S01]  /*9320*/  LDL R0, [R1+0x50] ;  /* 0x0000500001007983 */ /* 0x000ea20000100800 */
[----:B-----5:R-:W-:Y:S01]  /*9330*/  IMAD.MOV.U32 R12, RZ, RZ, R8 ;  /* 0x000000ffff0c7224 */ /* 0x020fe200078e0008 */
[----:B------:R-:W-:Y:S01]  /*9340*/  BSSY B1, `(.L_x_3917) ;  /* 0x000006f000017945 */ /* 0x000fe20003800000 */
[----:B0-----:R-:W-:Y:S02]  /*9350*/  IMAD.MOV.U32 R13, RZ, RZ, R9 ;  /* 0x000000ffff0d7224 */ /* 0x001fe400078e0009 */
[----:B------:R-:W-:Y:S02]  /*9360*/  IMAD.MOV.U32 R14, RZ, RZ, R10 ;  /* 0x000000ffff0e7224 */ /* 0x000fe400078e000a */
[----:B------:R-:W-:Y:S02]  /*9370*/  IMAD.MOV.U32 R82, RZ, RZ, R6 ;  /* 0x000000ffff527224 */ /* 0x000fe400078e0006 */
[----:B------:R-:W-:Y:S02]  /*9380*/  IMAD.MOV.U32 R83, RZ, RZ, R7 ;  /* 0x000000ffff537224 */ /* 0x000fe400078e0007 */
[----:B--2---:R-:W-:Y:S01]  /*9390*/  IMAD R0, R0, -0x80, R55 ;  /* 0xffffff8000007824 */ /* 0x004fe200078e0237 */
[----:B------:R-:W-:Y:S01]  /*93a0*/  PRMT R55, R12, 0x5410, R13 ;  /* 0x000054100c377816 */ /* 0x000fe2000000000d */
[----:B------:R-:W-:-:S03]  /*93b0*/  IMAD.MOV.U32 R12, RZ, RZ, R11 ;  /* 0x000000ffff0c7224 */ /* 0x000fc600078e000b */
[----:B------:R-:W-:Y:S02]  /*93c0*/  VIMNMX R13, R0, 0x80, PT ;  /* 0x00000080000d7848 */ /* 0x000fe40003fe0100 */
[----:B------:R-:W-:Y:S01]  /*93d0*/  PRMT R0, R14, 0x7610, R0 ;  /* 0x000076100e007816 */ /* 0x000fe20000000000 */
[----:B------:R-:W-:Y:S01]  /*93e0*/  IMAD.MOV.U32 R14, RZ, RZ, R4 ;  /* 0x000000ffff0e7224 */ /* 0x000fe200078e0004 */
[-C--:B------:R-:W-:Y:S02]  /*93f0*/  ISETP.GE.OR P1, PT, R156, R13.reuse, P0 ;  /* 0x0000000d9c00720c */ /* 0x080fe40000726670 */
[----:B------:R-:W-:Y:S01]  /*9400*/  ISETP.GE.OR P0, PT, R166, R13, P0 ;  /* 0x0000000da600720c */ /* 0x000fe20000706670 */
[----:B------:R-:W-:Y:S01]  /*9410*/  IMAD.MOV.U32 R13, RZ, RZ, R5 ;  /* 0x000000ffff0d7224 */ /* 0x000fe200078e0005 */
[----:B------:R-:W-:Y:S01]  /*9420*/  PRMT R0, R0, 0x5410, R12 ;  /* 0x0000541000007816 */ /* 0x000fe2000000000c */
[----:B------:R-:W-:Y:S01]  /*9430*/  IMAD.IADD R12, R22, 0x1, R61 ;  /* 0x00000001160c7824 */ /* 0x000fe200078e023d */
[----:B------:R-:W-:-:S02]  /*9440*/  PRMT R60, R14, 0x7610, R60 ;  /* 0x000076100e3c7816 */ /* 0x000fc4000000003c */
[----:B------:R-:W-:Y:S02]  /*9450*/  PRMT R81, R81, 0x5410, R13 ;  /* 0x0000541051517816 */ /* 0x000fe4000000000d */
[----:B------:R-:W-:-:S03]  /*9460*/  LOP3.LUT R62, R12, 0x38, RZ, 0xc0, !PT ;  /* 0x000000380c3e7812 */ /* 0x000fc600078ec0ff */
[----:B------:R-:W-:Y:S05]  /*9470*/  @P1 BRA `(.L_x_3918) ;  /* 0x00000004006c1947 */ /* 0x000fea0003800000 */
[----:B------:R-:W-:Y:S01]  /*9480*/  LOP3.LUT R13, R197, 0x38, R22, 0xf8, !PT ;  /* 0x00000038c50d7812 */ /* 0x000fe200078ef816 */
[--C-:B------:R-:W-:Y:S01]  /*9490*/  HADD2.F32 R61, -RZ, R63.reuse.H1_H1 ;  /* 0x3000003fff3d7230 */ /* 0x100fe20000004100 */
[----:B------:R-:W-:Y:S01]  /*94a0*/  LOP3.LUT R25, R206, R62, R197, 0x1e, !PT ;  /* 0x0000003ece197212 */ /* 0x000fe200078e1ec5 */
[----:B------:R-:W-:Y:S01]  /*94b0*/  HADD2.F32 R63, -RZ, R63.H0_H0 ;  /* 0x2000003fff3f7230 */ /* 0x000fe20000004100 */
[----:B------:R-:W-:Y:S02]  /*94c0*/  LOP3.LUT R13, R13, R206, RZ, 0x3c, !PT ;  /* 0x000000ce0d0d7212 */ /* 0x000fe400078e3cff */
[----:B------:R-:W-:Y:S01]  /*94d0*/  SHF.R.U64 R80, R56, 0x10, R57 ;  /* 0x0000001038507819 */ /* 0x000fe20000001239 */
[C---:B------:R-:W-:Y:S01]  /*94e0*/  IMAD.IADD R25, R198.reuse, 0x1, R25 ;  /* 0x00000001c6197824 */ /* 0x040fe200078e0219 */
[----:B------:R-:W-:Y:S01]  /*94f0*/  SHF.R.U32.HI R64, RZ, 0x10, R3 ;  /* 0x00000010ff407819 */ /* 0x000fe20000011603 */
[----:B------:R-:W-:Y:S01]  /*9500*/  IMAD.IADD R13, R198, 0x1, R13 ;  /* 0x00000001c60d7824 */ /* 0x000fe200078e020d */
[----:B------:R-:W-:Y:S01]  /*9510*/  SHF.R.U64 R77, R2, 0x10, R3 ;  /* 0x00000010024d7819 */ /* 0x000fe20000001203 */
[--C-:B------:R-:W-:Y:S01]  /*9520*/  IMAD R71, R25, 0x2, R148.reuse ;  /* 0x0000000219477824 */ /* 0x100fe200078e0294 */
[----:B------:R-:W-:Y:S01]  /*9530*/  SHF.R.U32.HI R65, RZ, 0x10, R57 ;  /* 0x00000010ff417819 */ /* 0x000fe20000011639 */
[----:B------:R-:W-:Y:S01]  /*9540*/  IMAD R69, R13, 0x2, R148 ;  /* 0x000000020d457824 */ /* 0x000fe200078e0294 */
[--C-:B------:R-:W-:Y:S01]  /*9550*/  SHF.R.U64 R79, R58, 0x10, R59.reuse ;  /* 0x000000103a4f7819 */ /* 0x100fe2000000123b */
[----:B------:R-:W-:Y:S01]  /*9560*/  HADD2.F32 R64, -RZ, R64.H0_H0 ;  /* 0x20000040ff407230 */ /* 0x000fe20000004100 */
[----:B------:R-:W0:Y:S01]  /*9570*/  LDS.128 R24, [R71+0x18400] ;  /* 0x0184000047187984 */ /* 0x000e220000000c00 */
[----:B------:R-:W-:-:S02]  /*9580*/  SHF.R.U32.HI R78, RZ, 0x10, R59 ;  /* 0x00000010ff4e7819 */ /* 0x000fc4000001163b */
[--C-:B------:R-:W-:Y:S01]  /*9590*/  SHF.R.U32.HI R75, RZ, 0x10, R21.reuse ;  /* 0x00000010ff4b7819 */ /* 0x100fe20000011615 */
[----:B------:R-:W1:Y:S01]  /*95a0*/  LDS.128 R12, [R69+0x18400] ;  /* 0x01840000450c7984 */ /* 0x000e620000000c00 */
[----:B------:R-:W-:Y:S01]  /*95b0*/  SHF.R.U64 R76, R20, 0x10, R21 ;  /* 0x00000010144c7819 */ /* 0x000fe20000001215 */
[--C-:B0-----:R-:W-:Y:S02]  /*95c0*/  HADD2.F32 R56, -RZ, R25.reuse.H0_H0 ;  /* 0x20000019ff387230 */ /* 0x101fe40000004100 */
[----:B------:R-:W-:Y:S02]  /*95d0*/  HADD2.F32 R57, -RZ, R25.H1_H1 ;  /* 0x30000019ff397230 */ /* 0x000fe40000004100 */
[--C-:B-1----:R-:W-:Y:S02]  /*95e0*/  HADD2.F32 R3, -RZ, R13.reuse.H0_H0 ;  /* 0x2000000dff037230 */ /* 0x102fe40000004100 */
[C---:B------:R-:W-:Y:S01]  /*95f0*/  FMUL.FTZ R66, R56.reuse, R63 ;  /* 0x0000003f38427220 */ /* 0x040fe20000410000 */
[----:B------:R-:W-:Y:S01]  /*9600*/  FMUL.FTZ R68, R56, R61 ;  /* 0x0000003d38447220 */ /* 0x000fe20000410000 */
[----:B------:R-:W-:-:S02]  /*9610*/  HADD2.F32 R13, -RZ, R13.H1_H1 ;  /* 0x3000000dff0d7230 */ /* 0x000fc40000004100 */
[----:B------:R-:W-:Y:S01]  /*9620*/  FMUL.FTZ R70, R57, R64 ;  /* 0x0000004039467220 */ /* 0x000fe20000410000 */
[C---:B------:R-:W-:Y:S01]  /*9630*/  FFMA.FTZ R66, R3.reuse, R61, -R66 ;  /* 0x0000003d03427223 */ /* 0x040fe20000010842 */
[----:B------:R-:W-:Y:S02]  /*9640*/  HADD2.F32 R56, -RZ, R65.H0_H0 ;  /* 0x20000041ff387230 */ /* 0x000fe40000004100 */
[----:B------:R-:W-:Y:S01]  /*9650*/  FFMA.FTZ R68, R3, R63, R68 ;  /* 0x0000003f03447223 */ /* 0x000fe20000010044 */
[----:B------:R-:W-:Y:S02]  /*9660*/  HADD2.F32 R25, -RZ, R24.H0_H0 ;  /* 0x20000018ff197230 */ /* 0x000fe40000004100 */
[----:B------:R-:W-:Y:S02]  /*9670*/  HADD2.F32 R61, -RZ, R60.H1_H1 ;  /* 0x3000003cff3d7230 */ /* 0x000fe40000004100 */
[----:B------:R-:W-:Y:S01]  /*9680*/  FMUL.FTZ R74, R57, R56 ;  /* 0x00000038394a7220 */ /* 0x000fe20000410000 */
[----:B------:R-:W-:-:S02]  /*9690*/  HADD2.F32 R3, -RZ, R67.H1_H1 ;  /* 0x30000043ff037230 */ /* 0x000fc40000004100 */
[----:B------:R-:W-:Y:S01]  /*96a0*/  FFMA.FTZ R65, R13, R56, -R70 ;  /* 0x000000380d417223 */ /* 0x000fe20000010846 */
[----:B------:R-:W-:Y:S02]  /*96b0*/  HADD2.F32 R2, -RZ, R12.H0_H0 ;  /* 0x2000000cff027230 */ /* 0x000fe40000004100 */
[C---:B------:R-:W-:Y:S01]  /*96c0*/  FMUL.FTZ R63, R25.reuse, R61 ;  /* 0x0000003d193f7220 */ /* 0x040fe20000410000 */
[----:B------:R-:W-:Y:S02]  /*96d0*/  HADD2.F32 R58, -RZ, R26.H0_H0 ;  /* 0x2000001aff3a7230 */ /* 0x000fe40000004100 */
[-C--:B------:R-:W-:Y:S01]  /*96e0*/  FMUL.FTZ R56, R25, R3.reuse ;  /* 0x0000000319387220 */ /* 0x080fe20000410000 */
[----:B------:R-:W-:Y:S02]  /*96f0*/  HADD2.F32 R59, -RZ, R27.H0_H0 ;  /* 0x2000001bff3b7230 */ /* 0x000fe40000004100 */
[----:B------:R-:W-:Y:S01]  /*9700*/  FFMA.FTZ R63, R2, R3, -R63 ;  /* 0x00000003023f7223 */ /* 0x000fe2000001083f */
[----:B------:R-:W-:-:S02]  /*9710*/  HADD2.F32 R57, -RZ, R67.H0_H0 ;  /* 0x20000043ff397230 */ /* 0x000fc40000004100 */
[----:B------:R-:W-:Y:S01]  /*9720*/  FFMA.FTZ R61, R2, R61, R56 ;  /* 0x0000003d023d7223 */ /* 0x000fe20000010038 */
[--C-:B------:R-:W-:Y:S02]  /*9730*/  HADD2.F32 R3, -RZ, R28.reuse.H0_H0 ;  /* 0x2000001cff037230 */ /* 0x100fe40000004100 */
[----:B------:R-:W-:Y:S01]  /*9740*/  FFMA.FTZ R67, R13, R64, R74 ;  /* 0x000000400d437223 */ /* 0x000fe2000001004a */
[----:B------:R-:W-:Y:S02]  /*9750*/  HADD2.F32 R56, -RZ, R81.H0_H0 ;  /* 0x20000051ff387230 */ /* 0x000fe40000004100 */
[C---:B------:R-:W-:Y:S01]  /*9760*/  FMUL.FTZ R13, R58.reuse, R57 ;  /* 0x000000393a0d7220 */ /* 0x040fe20000410000 */
[----:B------:R-:W-:Y:S02]  /*9770*/  HADD2.F32 R28, -RZ, R28.H1_H1 ;  /* 0x3000001cff1c7230 */ /* 0x000fe40000004100 */
[----:B------:R-:W-:Y:S01]  /*9780*/  FMUL.FTZ R25, R58, R3 ;  /* 0x000000033a197220 */ /* 0x000fe20000410000 */
[----:B------:R-:W-:-:S02]  /*9790*/  HADD2.F32 R20, -RZ, R14.H0_H0 ;  /* 0x2000000eff147230 */ /* 0x000fc40000004100 */
[C---:B------:R-:W-:Y:S01]  /*97a0*/  FMUL.FTZ R70, R59.reuse, R56 ;  /* 0x000000383b467220 */ /* 0x040fe20000410000 */
[----:B------:R-:W-:Y:S02]  /*97b0*/  HADD2.F32 R21, -RZ, R15.H0_H0 ;  /* 0x2000000fff157230 */ /* 0x000fe40000004100 */
[-C--:B------:R-:W-:Y:S01]  /*97c0*/  FMUL.FTZ R59, R59, R28.reuse ;  /* 0x0000001c3b3b7220 */ /* 0x080fe20000410000 */
[----:B------:R-:W-:Y:S02]  /*97d0*/  HADD2.F32 R27, -RZ, R27.H1_H1 ;  /* 0x3000001bff1b7230 */ /* 0x000fe40000004100 */
[----:B------:R-:W-:Y:S01]  /*97e0*/  FFMA.FTZ R64, R20, R3, -R13 ;  /* 0x0000000314407223 */ /* 0x000fe2000001080d */
[----:B------:R-:W-:Y:S02]  /*97f0*/  HADD2.F32 R58, -RZ, R75.H0_H0 ;  /* 0x2000004bff3a7230 */ /* 0x000fe40000004100 */
[----:B------:R-:W-:Y:S01]  /*9800*/  FFMA.FTZ R70, R21, R28, -R70 ;  /* 0x0000001c15467223 */ /* 0x000fe20000010846 */
[----:B------:R-:W-:-:S02]  /*9810*/  HADD2.F32 R2, -RZ, R78.H0_H0 ;  /* 0x2000004eff027230 */ /* 0x000fc40000004100 */
[----:B------:R-:W-:Y:S01]  /*9820*/  FFMA.FTZ R59, R21, R56, R59 ;  /* 0x00000038153b7223 */ /* 0x000fe2000001003b */
[----:B------:R-:W-:Y:S02]  /*9830*/  HADD2.F32 R15, -RZ, R15.H1_H1 ;  /* 0x3000000fff0f7230 */ /* 0x000fe40000004100 */
[----:B------:R-:W-:Y:S01]  /*9840*/  FFMA.FTZ R20, R20, R57, R25 ;  /* 0x0000003914147223 */ /* 0x000fe20000010019 */
[----:B------:R-:W-:Y:S02]  /*9850*/  HADD2.F32 R24, -RZ, R24.H1_H1 ;  /* 0x30000018ff187230 */ /* 0x000fe40000004100 */
[C---:B------:R-:W-:Y:S01]  /*9860*/  FMUL.FTZ R74, R27.reuse, R58 ;  /* 0x0000003a1b4a7220 */ /* 0x040fe20000410000 */
[----:B------:R-:W-:Y:S01]  /*9870*/  FMUL.FTZ R28, R27, R2 ;  /* 0x000000021b1c7220 */ /* 0x000fe20000410000 */
[----:B------:R-:W-:Y:S02]  /*9880*/  HADD2.F32 R21, -RZ, R77.H0_H0 ;  /* 0x2000004dff157230 */ /* 0x000fe40000004100 */
[----:B------:R-:W-:-:S02]  /*9890*/  HADD2.F32 R26, -RZ, R26.H1_H1 ;  /* 0x3000001aff1a7230 */ /* 0x000fc40000004100 */
[C---:B------:R-:W-:Y:S01]  /*98a0*/  FFMA.FTZ R57, R15.reuse, R2, -R74 ;  /* 0x000000020f397223 */ /* 0x040fe2000001084a */
[----:B------:R-:W-:Y:S02]  /*98b0*/  HADD2.F32 R3, -RZ, R80.H0_H0 ;  /* 0x20000050ff037230 */ /* 0x000fe40000004100 */
[----:B------:R-:W-:Y:S01]  /*98c0*/  FFMA.FTZ R28, R15, R58, R28 ;  /* 0x0000003a0f1c7223 */ /* 0x000fe2000001001c */
[----:B------:R-:W-:Y:S02]  /*98d0*/  HADD2.F32 R25, -RZ, R76.H0_H0 ;  /* 0x2000004cff197230 */ /* 0x000fe40000004100 */
[C---:B------:R-:W-:Y:S01]  /*98e0*/  FMUL.FTZ R15, R24.reuse, R21 ;  /* 0x00000015180f7220 */ /* 0x040fe20000410000 */
[----:B------:R-:W-:Y:S02]  /*98f0*/  HADD2.F32 R13, -RZ, R79.H0_H0 ;  /* 0x2000004fff0d7230 */ /* 0x000fe40000004100 */
[----:B------:R-:W-:Y:S01]  /*9900*/  FMUL.FTZ R24, R24, R3 ;  /* 0x0000000318187220 */ /* 0x000fe20000410000 */
[----:B------:R-:W-:-:S02]  /*9910*/  HADD2.F32 R12, -RZ, R12.H1_H1 ;  /* 0x3000000cff0c7230 */ /* 0x000fc40000004100 */
[C---:B------:R-:W-:Y:S01]  /*9920*/  FMUL.FTZ R27, R26.reuse, R25 ;  /* 0x000000191a1b7220 */ /* 0x040fe20000410000 */
        /* <DEDUP_REMOVED lines=16> */
.L_x_3918:
[----:B------:R-:W-:Y:S05]  /*9a30*/  BSYNC B1 ;  /* 0x0000000000017941 */ /* 0x000fea0003800000 */
.L_x_3917:
[----:B------:R-:W-:Y:S01]  /*9a40*/  PRMT R58, R82, 0x5410, R83 ;  /* 0x00005410523a7816 */ /* 0x000fe20000000053 */
[----:B------:R-:W-:Y:S06]  /*9a50*/  @P0 BRA `(.L_x_3909) ;  /* 0x0000000400600947 */ /* 0x000fec0003800000 */
[----:B------:R-:W2:Y:S01]  /*9a60*/  LDL R67, [R1+0x458] ;  /* 0x0004580001437983 */ /* 0x000ea20000100800 */
[----:B------:R-:W-:Y:S01]  /*9a70*/  LOP3.LUT R3, R207, R62, R199, 0x1e, !PT ;  /* 0x0000003ecf037212 */ /* 0x000fe200078e1ec7 */
[--C-:B------:R-:W-:Y:S01]  /*9a80*/  HADD2.F32 R21, -RZ, R55.reuse.H1_H1 ;  /* 0x30000037ff157230 */ /* 0x100fe20000004100 */
[----:B------:R-:W-:Y:S01]  /*9a90*/  SHF.R.U64 R64, R8, 0x10, R9 ;  /* 0x0000001008407819 */ /* 0x000fe20000001209 */
[----:B------:R-:W-:Y:S01]  /*9aa0*/  HADD2.F32 R55, -RZ, R55.H0_H0 ;  /* 0x20000037ff377230 */ /* 0x000fe20000004100 */
[----:B------:R-:W-:Y:S01]  /*9ab0*/  SHF.R.U64 R63, R10, 0x10, R11 ;  /* 0x000000100a3f7819 */ /* 0x000fe2000000120b */
[----:B------:R-:W-:Y:S01]  /*9ac0*/  IMAD.IADD R3, R208, 0x1, R3 ;  /* 0x00000001d0037824 */ /* 0x000fe200078e0203 */
[----:B------:R-:W-:Y:S01]  /*9ad0*/  SHF.R.U32.HI R61, RZ, 0x10, R11 ;  /* 0x00000010ff3d7819 */ /* 0x000fe2000001160b */
[----:B------:R-:W-:Y:S01]  /*9ae0*/  HADD2.F32 R11, -RZ, R81.H1_H1 ;  /* 0x30000051ff0b7230 */ /* 0x000fe20000004100 */
[----:B------:R-:W-:Y:S01]  /*9af0*/  SHF.R.U32.HI R20, RZ, 0x10, R9 ;  /* 0x00000010ff147819 */ /* 0x000fe20000011609 */
[----:B------:R-:W-:Y:S01]  /*9b00*/  IMAD R3, R3, 0x2, R148 ;  /* 0x0000000203037824 */ /* 0x000fe200078e0294 */
[--C-:B------:R-:W-:Y:S01]  /*9b10*/  SHF.R.U32.HI R28, RZ, 0x10, R5.reuse ;  /* 0x00000010ff1c7819 */ /* 0x100fe20000011605 */
[----:B------:R-:W-:Y:S01]  /*9b20*/  HADD2.F32 R60, -RZ, R60.H0_H0 ;  /* 0x2000003cff3c7230 */ /* 0x000fe20000004100 */
[----:B------:R-:W-:Y:S01]  /*9b30*/  SHF.R.U64 R66, R4, 0x10, R5 ;  /* 0x0000001004427819 */ /* 0x000fe20000001205 */
[----:B------:R-:W-:Y:S01]  /*9b40*/  HADD2.F32 R20, -RZ, R20.H0_H0 ;  /* 0x20000014ff147230 */ /* 0x000fe20000004100 */
[----:B0-----:R-:W0:Y:S01]  /*9b50*/  LDS.128 R24, [R3+0x18400] ;  /* 0x0184000003187984 */ /* 0x001e220000000c00 */
[----:B------:R-:W-:-:S02]  /*9b60*/  SHF.R.U64 R65, R6, 0x10, R7 ;  /* 0x0000001006417819 */ /* 0x000fc40000001207 */
[----:B------:R-:W-:Y:S01]  /*9b70*/  SHF.R.U32.HI R62, RZ, 0x10, R7 ;  /* 0x00000010ff3e7819 */ /* 0x000fe20000011607 */
[--C-:B0-----:R-:W-:Y:S02]  /*9b80*/  HADD2.F32 R8, -RZ, R25.reuse.H0_H0 ;  /* 0x20000019ff087230 */ /* 0x101fe40000004100 */
[----:B------:R-:W-:Y:S02]  /*9b90*/  HADD2.F32 R25, -RZ, R25.H1_H1 ;  /* 0x30000019ff197230 */ /* 0x000fe40000004100 */
[----:B------:R-:W-:Y:S02]  /*9ba0*/  HADD2.F32 R7, -RZ, R24.H0_H0 ;  /* 0x20000018ff077230 */ /* 0x000fe40000004100 */
[C---:B------:R-:W-:Y:S01]  /*9bb0*/  FMUL.FTZ R57, R8.reuse, R21 ;  /* 0x0000001508397220 */ /* 0x040fe20000410000 */
[----:B------:R-:W-:Y:S01]  /*9bc0*/  FMUL.FTZ R59, R8, R11 ;  /* 0x0000000b083b7220 */ /* 0x000fe20000410000 */
[----:B------:R-:W-:Y:S02]  /*9bd0*/  HADD2.F32 R8, -RZ, R28.H0_H0 ;  /* 0x2000001cff087230 */ /* 0x000fe40000004100 */
[----:B------:R-:W-:Y:S01]  /*9be0*/  FMUL.FTZ R28, R25, R20 ;  /* 0x00000014191c7220 */ /* 0x000fe20000410000 */
[----:B------:R-:W-:-:S02]  /*9bf0*/  HADD2.F32 R9, -RZ, R26.H0_H0 ;  /* 0x2000001aff097230 */ /* 0x000fc40000004100 */
[--C-:B------:R-:W-:Y:S02]  /*9c00*/  HADD2.F32 R10, -RZ, R27.reuse.H0_H0 ;  /* 0x2000001bff0a7230 */ /* 0x100fe40000004100 */
[----:B------:R-:W-:Y:S02]  /*9c10*/  HADD2.F32 R27, -RZ, R27.H1_H1 ;  /* 0x3000001bff1b7230 */ /* 0x000fe40000004100 */
[----:B------:R-:W-:Y:S02]  /*9c20*/  HADD2.F32 R24, -RZ, R24.H1_H1 ;  /* 0x30000018ff187230 */ /* 0x000fe40000004100 */
[----:B------:R-:W-:Y:S01]  /*9c30*/  HADD2.F32 R26, -RZ, R26.H1_H1 ;  /* 0x3000001aff1a7230 */ /* 0x000fe20000004100 */
[----:B--2---:R-:W0:Y:S02]  /*9c40*/  LDS.128 R12, [R67+0x18400] ;  /* 0x01840000430c7984 */ /* 0x004e240000000c00 */
[--C-:B0-----:R-:W-:Y:S02]  /*9c50*/  HADD2.F32 R4, -RZ, R13.reuse.H0_H0 ;  /* 0x2000000dff047230 */ /* 0x101fe40000004100 */
[----:B------:R-:W-:-:S02]  /*9c60*/  HADD2.F32 R13, -RZ, R13.H1_H1 ;  /* 0x3000000dff0d7230 */ /* 0x000fc40000004100 */
[----:B------:R-:W-:Y:S02]  /*9c70*/  HADD2.F32 R2, -RZ, R12.H0_H0 ;  /* 0x2000000cff027230 */ /* 0x000fe40000004100 */
[C---:B------:R-:W-:Y:S01]  /*9c80*/  FFMA.FTZ R57, R4.reuse, R11, -R57 ;  /* 0x0000000b04397223 */ /* 0x040fe20000010839 */
[----:B------:R-:W-:Y:S01]  /*9c90*/  FFMA.FTZ R59, R4, R21, R59 ;  /* 0x00000015043b7223 */ /* 0x000fe2000001003b */
[-C--:B------:R-:W-:Y:S01]  /*9ca0*/  FMUL.FTZ R4, R25, R8.reuse ;  /* 0x0000000819047220 */ /* 0x080fe20000410000 */
[----:B------:R-:W-:Y:S01]  /*9cb0*/  FMUL.FTZ R11, R7, R55 ;  /* 0x00000037070b7220 */ /* 0x000fe20000410000 */
[----:B------:R-:W-:Y:S01]  /*9cc0*/  FFMA.FTZ R56, R13, R8, -R28 ;  /* 0x000000080d387223 */ /* 0x000fe2000001081c */
[----:B------:R-:W-:Y:S01]  /*9cd0*/  FMUL.FTZ R28, R7, R60 ;  /* 0x0000003c071c7220 */ /* 0x000fe20000410000 */
[----:B------:R-:W-:Y:S01]  /*9ce0*/  FFMA.FTZ R20, R13, R20, R4 ;  /* 0x000000140d147223 */ /* 0x000fe20000010004 */
[----:B------:R-:W-:Y:S02]  /*9cf0*/  HADD2.F32 R8, -RZ, R0.H0_H0 ;  /* 0x20000000ff087230 */ /* 0x000fe40000004100 */
[----:B------:R-:W-:Y:S01]  /*9d00*/  FFMA.FTZ R60, R2, R60, -R11 ;  /* 0x0000003c023c7223 */ /* 0x000fe2000001080b */
[----:B------:R-:W-:-:S02]  /*9d10*/  HADD2.F32 R4, -RZ, R58.H0_H0 ;  /* 0x2000003aff047230 */ /* 0x000fc40000004100 */
[----:B------:R-:W-:Y:S01]  /*9d20*/  FFMA.FTZ R28, R2, R55, R28 ;  /* 0x00000037021c7223 */ /* 0x000fe2000001001c */
[----:B------:R-:W-:Y:S02]  /*9d30*/  HADD2.F32 R7, -RZ, R58.H1_H1 ;  /* 0x3000003aff077230 */ /* 0x000fe40000004100 */
[C---:B------:R-:W-:Y:S01]  /*9d40*/  FMUL.FTZ R2, R9.reuse, R8 ;  /* 0x0000000809027220 */ /* 0x040fe20000410000 */
[----:B------:R-:W-:Y:S02]  /*9d50*/  HADD2.F32 R11, -RZ, R0.H1_H1 ;  /* 0x30000000ff0b7230 */ /* 0x000fe40000004100 */
[----:B------:R-:W-:Y:S01]  /*9d60*/  FMUL.FTZ R58, R9, R4 ;  /* 0x00000004093a7220 */ /* 0x000fe20000410000 */
[----:B------:R-:W-:Y:S02]  /*9d70*/  HADD2.F32 R5, -RZ, R14.H0_H0 ;  /* 0x2000000eff057230 */ /* 0x000fe40000004100 */
[----:B------:R-:W-:Y:S02]  /*9d80*/  HADD2.F32 R6, -RZ, R15.H0_H0 ;  /* 0x2000000fff067230 */ /* 0x000fe40000004100 */
[----:B------:R-:W-:Y:S01]  /*9d90*/  FMUL.FTZ R9, R10, R11 ;  /* 0x0000000b0a097220 */ /* 0x000fe20000410000 */
[----:B------:R-:W-:-:S02]  /*9da0*/  HADD2.F32 R0, -RZ, R62.H0_H0 ;  /* 0x2000003eff007230 */ /* 0x000fc40000004100 */
[-C--:B------:R-:W-:Y:S01]  /*9db0*/  FMUL.FTZ R62, R10, R7.reuse ;  /* 0x000000070a3e7220 */ /* 0x080fe20000410000 */
[C---:B------:R-:W-:Y:S01]  /*9dc0*/  FFMA.FTZ R21, R5.reuse, R4, -R2 ;  /* 0x0000000405157223 */ /* 0x040fe20000010802 */
[----:B------:R-:W-:Y:S02]  /*9dd0*/  HADD2.F32 R2, -RZ, R61.H0_H0 ;  /* 0x2000003dff027230 */ /* 0x000fe40000004100 */
[C---:B------:R-:W-:Y:S01]  /*9de0*/  FFMA.FTZ R4, R6.reuse, R7, -R9 ;  /* 0x0000000706047223 */ /* 0x040fe20000010809 */
[----:B------:R-:W-:Y:S01]  /*9df0*/  FFMA.FTZ R62, R6, R11, R62 ;  /* 0x0000000b063e7223 */ /* 0x000fe2000001003e */
[----:B------:R-:W-:Y:S01]  /*9e00*/  FFMA.FTZ R10, R5, R8, R58 ;  /* 0x00000008050a7223 */ /* 0x000fe2000001003a */
[----:B------:R-:W-:Y:S02]  /*9e10*/  HADD2.F32 R9, -RZ, R64.H0_H0 ;  /* 0x20000040ff097230 */ /* 0x000fe40000004100 */
[----:B------:R-:W-:Y:S01]  /*9e20*/  FMUL.FTZ R8, R27, R2 ;  /* 0x000000021b087220 */ /* 0x000fe20000410000 */
[----:B------:R-:W-:-:S02]  /*9e30*/  HADD2.F32 R11, -RZ, R63.H0_H0 ;  /* 0x2000003fff0b7230 */ /* 0x000fc40000004100 */
[----:B------:R-:W-:Y:S01]  /*9e40*/  FMUL.FTZ R6, R27, R0 ;  /* 0x000000001b067220 */ /* 0x000fe20000410000 */
[----:B------:R-:W-:Y:S02]  /*9e50*/  HADD2.F32 R5, -RZ, R66.H0_H0 ;  /* 0x20000042ff057230 */ /* 0x000fe40000004100 */
[----:B------:R-:W-:Y:S01]  /*9e60*/  FMUL.FTZ R13, R24, R9 ;  /* 0x00000009180d7220 */ /* 0x000fe20000410000 */
[----:B------:R-:W-:Y:S02]  /*9e70*/  HADD2.F32 R7, -RZ, R65.H0_H0 ;  /* 0x20000041ff077230 */ /* 0x000fe40000004100 */
[----:B------:R-:W-:Y:S01]  /*9e80*/  FMUL.FTZ R25, R26, R11 ;  /* 0x0000000b1a197220 */ /* 0x000fe20000410000 */
[----:B------:R-:W-:Y:S02]  /*9e90*/  HADD2.F32 R15, -RZ, R15.H1_H1 ;  /* 0x3000000fff0f7230 */ /* 0x000fe40000004100 */
[----:B------:R-:W-:Y:S01]  /*9ea0*/  FMUL.FTZ R24, R24, R5 ;  /* 0x0000000518187220 */ /* 0x000fe20000410000 */
[----:B------:R-:W-:-:S02]  /*9eb0*/  HADD2.F32 R12, -RZ, R12.H1_H1 ;  /* 0x3000000cff0c7230 */ /* 0x000fc40000004100 */
[----:B------:R-:W-:Y:S01]  /*9ec0*/  FMUL.FTZ R26, R26, R7 ;  /* 0x000000071a1a7220 */ /* 0x000fe20000410000 */
[----:B------:R-:W-:Y:S02]  /*9ed0*/  HADD2.F32 R14, -RZ, R14.H1_H1 ;  /* 0x3000000eff0e7230 */ /* 0x000fe40000004100 */
[C---:B------:R-:W-:Y:S01]  /*9ee0*/  FFMA.FTZ R27, R15.reuse, R0, -R8 ;  /* 0x000000000f1b7223 */ /* 0x040fe20000010808 */
[----:B------:R-:W-:Y:S01]  /*9ef0*/  FFMA.FTZ R55, R15, R2, R6 ;  /* 0x000000020f377223 */ /* 0x000fe20000010006 */
        /* <DEDUP_REMOVED lines=14> */
.L_x_3909:
[----:B------:R-:W-:Y:S05]  /*9fe0*/  BSYNC B0 ;  /* 0x0000000000007941 */ /* 0x000fea0003800000 */
.L_x_3895:
[----:B------:R-:W-:Y:S01]  /*9ff0*/  @!PT LDS RZ, [RZ] ;  /* 0x00000000fffff984 */ /* 0x000fe20000000800 */
[----:B------:R-:W-:Y:S01]  /*a000*/  @!PT LDS RZ, [RZ] ;  /* 0x00000000fffff984 */ /* 0x000fe20000000800 */
[----:B------:R-:W-:Y:S01]  /*a010*/  @!PT LDS RZ, [RZ] ;  /* 0x00000000fffff984 */ /* 0x000fe20000000800 */
[----:B------:R-:W-:Y:S01]  /*a020*/  @!PT LDS RZ, [RZ] ;  /* 0x00000000fffff984 */ /* 0x000fe20000000800 */
[----:B------:R3:W-:Y:S06]  /*a030*/  MEMBAR.ALL.CTA ;  /* 0x0000000000007992 */ /* 0x0007ec0000008000 */
[----:B---3--:R-:W3:Y:S01]  /*a040*/  FENCE.VIEW.ASYNC.S ;  /* 0x00000000000073c6 */ /* 0x008ee20000000000 */
[----:B------:R-:W-:Y:S05]  /*a050*/  WARPSYNC.ALL ;  /* 0x0000000000007948 */ /* 0x000fea0003800000 */
[----:B---3--:R-:W-:Y:S06]  /*a060*/  BAR.SYNC.DEFER_BLOCKING 0xd, 0x100 ;  /* 0x0344000000007b1d */ /* 0x008fec0000010000 */
.L_x_3892:
[----:B-----5:R-:W3:Y:S01]  /*a070*/  S2R R2, SR_TID.X ;  /* 0x0000000000027919 */ /* 0x020ee20000002100 */
[----:B-1----:R-:W-:Y:S01]  /*a080*/  IMAD.U32 R8, RZ, RZ, UR37 ;  /* 0x00000025ff087e24 */ /* 0x002fe2000f8e00ff */
[----:B------:R-:W-:Y:S05]  /*a090*/  WARPSYNC.ALL ;  /* 0x0000000000007948 */ /* 0x000fea0003800000 */
[----:B0-----:R-:W0:Y:S01]  /*a0a0*/  S2R R3, SR_SWINHI ;  /* 0x0000000000037919 */ /* 0x001e220000002f00 */
[----:B--2---:R-:W-:Y:S01]  /*a0b0*/  IMAD.U32 R0, RZ, RZ, UR37 ;  /* 0x00000025ff007e24 */ /* 0x004fe2000f8e00ff */
[----:B------:R-:W-:-:S04]  /*a0c0*/  IADD3 R8, P1, R8, 0x28, RZ ;  /* 0x0000002808087810 */ /* 0x000fc80007f3e0ff */
[----:B------:R-:W-:Y:S01]  /*a0d0*/  IADD3 R0, P0, R0, 0x200, RZ ;  /* 0x0000020000007810 */ /* 0x000fe20007f1e0ff */
[----:B------:R-:W-:Y:S01]  /*a0e0*/  IMAD.X R9, RZ, RZ, UR36, P1 ;  /* 0x00000024ff097e24 */ /* 0x000fe200088e06ff */
[----:B---3--:R-:W-:-:S05]  /*a0f0*/  SHF.R.U32.HI R2, RZ, 0x7, R2 ;  /* 0x00000007ff027819 */ /* 0x008fca0000011602 */
[----:B------:R-:W-:Y:S01]  /*a100*/  VIADD R2, R2, 0x8 ;  /* 0x0000000802027836 */ /* 0x000fe20000000000 */
[----:B------:R-:W-:Y:S02]  /*a110*/  MOV R148, R148 ;  /* 0x0000009400947202 */ /* 0x000fe40000000f00 */
[----:B0-----:R-:W-:Y:S02]  /*a120*/  MOV R149, R3 ;  /* 0x0000000300957202 */ /* 0x001fe40000000f00 */
[----:B------:R-:W-:Y:S01]  /*a130*/  IADD3.X R3, RZ, UR36, RZ, P0, !PT ;  /* 0x00000024ff037c10 */ /* 0x000fe200087fe4ff */
[----:B------:R-:W-:Y:S01]  /*a140*/  IMAD.MOV.U32 R4, RZ, RZ, R35 ;  /* 0x000000ffff047224 */ /* 0x000fe200078e0023 */
[----:B------:R-:W-:Y:S01]  /*a150*/  UIADD3 UR4, UP0, UR37, 0x400, URZ ;  /* 0x0000040025047890 */ /* 0x000fe2000ff1e03f */
[----:B------:R-:W-:Y:S01]  /*a160*/  IMAD.MOV.U32 R5, RZ, RZ, R34 ;  /* 0x000000ffff057224 */ /* 0x000fe200078e0022 */
[----:B------:R0:W-:Y:S01]  /*a170*/  BAR.SYNC.DEFER_BLOCKING R2, 0x100 ;  /* 0x000400020000751d */ /* 0x0001e20000010000 */
[----:B------:R-:W-:Y:S01]  /*a180*/  IMAD.MOV.U32 R6, RZ, RZ, R39 ;  /* 0x000000ffff067224 */ /* 0x000fe200078e0027 */
[----:B------:R-:W-:Y:S01]  /*a190*/  UIADD3.X UR5, URZ, UR36, URZ, UP0, !UPT ;  /* 0x000000243f057290 */ /* 0x000fe200087fe43f */
[----:B------:R-:W-:Y:S01]  /*a1a0*/  IMAD.MOV.U32 R7, RZ, RZ, R54 ;  /* 0x000000ffff077224 */ /* 0x000fe200078e0036 */
[----:B------:R-:W-:Y:S01]  /*a1b0*/  MOV R150, UR40 ;  /* 0x0000002800967c02 */ /* 0x000fe20008000f00 */
[----:B------:R-:W-:-:S02]  /*a1c0*/  IMAD.MOV.U32 R10, RZ, RZ, R37 ;  /* 0x000000ffff0a7224 */ /* 0x000fc400078e0025 */
[----:B------:R-:W-:Y:S01]  /*a1d0*/  IMAD.MOV.U32 R11, RZ, RZ, R52 ;  /* 0x000000ffff0b7224 */ /* 0x000fe200078e0034 */
[----:B------:R1:W-:Y:S01]  /*a1e0*/  STL.128 [R1+0x170], R4 ;  /* 0x0001700401007387 */ /* 0x0003e20000100c00 */
[----:B0-----:R-:W-:Y:S02]  /*a1f0*/  IMAD.U32 R2, RZ, RZ, UR4 ;  /* 0x00000004ff027e24 */ /* 0x001fe4000f8e00ff */
[----:B------:R-:W-:Y:S01]  /*a200*/  IMAD.U32 R151, RZ, RZ, UR42 ;  /* 0x0000002aff977e24 */ /* 0x000fe2000f8e00ff */
[----:B------:R-:W-:Y:S04]  /*a210*/  STL.128 [R1+0x190], R8 ;  /* 0x0001900801007387 */ /* 0x000fe80000100c00 */
[----:B------:R-:W-:Y:S01]  /*a220*/  STL.128 [R1+0x180], R148 ;  /* 0x0001809401007387 */ /* 0x000fe20000100c00 */
[----:B-1----:R-:W-:-:S02]  /*a230*/  IMAD.MOV.U32 R4, RZ, RZ, R50 ;  /* 0x000000ffff047224 */ /* 0x002fc400078e0032 */
        /* <DEDUP_REMOVED lines=12> */
[----:B------:R-:W-:Y:S02]  /*a300*/  IMAD.MOV.U32 R7, RZ, RZ, R47 ;  /* 0x000000ffff077224 */ /* 0x000fe400078e002f */
[----:B------:R-:W-:-:S02]  /*a310*/  IMAD.U32 R0, RZ, RZ, UR39 ;  /* 0x00000027ff007e24 */ /* 0x000fc4000f8e00ff */
[----:B------:R-:W-:Y:S01]  /*a320*/  IMAD.U32 R3, RZ, RZ, UR41 ;  /* 0x00000029ff037e24 */ /* 0x000fe2000f8e00ff */
[----:B------:R0:W-:Y:S02]  /*a330*/  STL.128 [R1+0x1d0], R4 ;  /* 0x0001d00401007387 */ /* 0x0001e40000100c00 */
[----:B0-----:R-:W-:Y:S02]  /*a340*/  IMAD.MOV.U32 R4, RZ, RZ, R45 ;  /* 0x000000ffff047224 */ /* 0x001fe400078e002d */
[----:B------:R-:W-:Y:S02]  /*a350*/  IMAD.MOV.U32 R5, RZ, RZ, R44 ;  /* 0x000000ffff057224 */ /* 0x000fe400078e002c */
[----:B------:R-:W-:Y:S02]  /*a360*/  IMAD.MOV.U32 R6, RZ, RZ, R17 ;  /* 0x000000ffff067224 */ /* 0x000fe400078e0011 */
[----:B------:R-:W-:Y:S02]  /*a370*/  IMAD.MOV.U32 R7, RZ, RZ, R16 ;  /* 0x000000ffff077224 */ /* 0x000fe400078e0010 */
[----:B------:R-:W-:-:S02]  /*a380*/  IMAD.MOV.U32 R16, RZ, RZ, R31 ;  /* 0x000000ffff107224 */ /* 0x000fc400078e001f */
[----:B------:R-:W-:Y:S01]  /*a390*/  IMAD.MOV.U32 R17, RZ, RZ, R46 ;  /* 0x000000ffff117224 */ /* 0x000fe200078e002e */
[----:B------:R0:W-:Y:S04]  /*a3a0*/  STL.128 [R1+0x1e0], R4 ;  /* 0x0001e00401007387 */ /* 0x0001e80000100c00 */
[----:B------:R-:W-:Y:S01]  /*a3b0*/  STL.128 [R1+0x160], R16 ;  /* 0x0001601001007387 */ /* 0x000fe20000100c00 */
[----:B0-----:R-:W-:Y:S02]  /*a3c0*/  IMAD.MOV.U32 R6, RZ, RZ, R32 ;  /* 0x000000ffff067224 */ /* 0x001fe400078e0020 */
[----:B------:R-:W-:Y:S02]  /*a3d0*/  IMAD.MOV.U32 R7, RZ, RZ, R41 ;  /* 0x000000ffff077224 */ /* 0x000fe400078e0029 */
[----:B------:R-:W-:-:S02]  /*a3e0*/  IMAD.MOV.U32 R4, RZ, RZ, R0 ;  /* 0x000000ffff047224 */ /* 0x000fc400078e0000 */
[----:B------:R-:W-:Y:S02]  /*a3f0*/  IMAD.MOV.U32 R5, RZ, RZ, R3 ;  /* 0x000000ffff057224 */ /* 0x000fe400078e0003 */
[----:B------:R-:W-:Y:S01]  /*a400*/  IMAD.U32 R3, RZ, RZ, UR5 ;  /* 0x00000005ff037e24 */ /* 0x000fe2000f8e00ff */
[----:B------:R-:W-:Y:S01]  /*a410*/  UIADD3 UR5, UR37, 0x150, URZ ;  /* 0x0000015025057890 */ /* 0x000fe2000fffe03f */
[----:B------:R-:W-:Y:S01]  /*a420*/  VIADD R0, R172, 0xffffffff ;  /* 0xffffffffac007836 */ /* 0x000fe20000000000 */
[----:B------:R0:W-:Y:S02]  /*a430*/  STL.128 [R1+0x150], R4 ;  /* 0x0001500401007387 */ /* 0x0001e40000100c00 */
[----:B0-----:R-:W-:Y:S02]  /*a440*/  IMAD.MOV.U32 R6, RZ, RZ, R29 ;  /* 0x000000ffff067224 */ /* 0x001fe400078e001d */
[----:B------:R-:W-:Y:S02]  /*a450*/  IMAD.MOV.U32 R7, RZ, RZ, R42 ;  /* 0x000000ffff077224 */ /* 0x000fe400078e002a */
[----:B------:R-:W-:-:S02]  /*a460*/  IMAD.MOV.U32 R4, RZ, RZ, R2 ;  /* 0x000000ffff047224 */ /* 0x000fc400078e0002 */
[----:B------:R-:W-:-:S05]  /*a470*/  IMAD.MOV.U32 R5, RZ, RZ, R3 ;  /* 0x000000ffff057224 */ /* 0x000fca00078e0003 */
[----:B------:R0:W-:Y:S02]  /*a480*/  STL.128 [R1+0x1b0], R4 ;  /* 0x0001b00401007387 */ /* 0x0001e40000100c00 */
[----:B0-----:R-:W-:Y:S05]  /*a490*/  CALL.REL.NOINC `($_ZN7cutlass13device_kernelIN5flash11enable_sm90INS1_16FlashAttnFwdSm90INS1_25CollectiveMainloopFwdSm90ILi2EN4cute5tupleIJNS5_1CILi1EEES8_S8_EEENS6_IJNS7_ILi128EEENS7_ILi96EEENS7_ILi64EEEEEELi256ENS_6half_tEfNS_4arch4Sm90ELb0ELb1ELb0ELb1ELb1ELb1ELb1ELb1ELb0ELb1ELb0ELb0EEENS1_21CollectiveEpilogueFwdINS6_IJSA_NS7_ILi256EEESB_EEES9_SE_SG_Li256ELb1ELb1ELb0ELb0EEENS1_36VarlenDynamicPersistentTileSchedulerILi128ELi96ELi256ELi128ELb0ELb1ELb1ELb1ELb0ELb1EEEEEEEEEvNT_6ParamsE$_ZZN5flash25CollectiveMainloopFwdSm90ILi2EN4cute5tupleIJNS1_1CILi1EEES4_S4_EEENS2_IJNS3_ILi128EEENS3_ILi96EEENS3_ILi64EEEEEELi256EN7cutlass6half_tEfNSA_4arch4Sm90ELb0ELb1ELb0ELb1ELb1ELb1ELb1ELb1ELb0ELb1ELb0ELb0EE3mmaINS_16FlashAttnFwdSm90ISE_NS_21CollectiveEpilogueFwdINS2_IJS6_NS3_ILi256EEES7_EEES5_SB_SD_Li256ELb1ELb1ELb0ELb0EEENS_36VarlenDynamicPersistentTileSchedulerILi128ELi96ELi256ELi128ELb0ELb1ELb1ELb1ELb0ELb1EEEE13SharedStorageENS1_6TensorINS1_11ArrayEngineIfLm128EEENS1_6LayoutINS2_IJNS2_IJNS3_ILi2EEEST_NS3_ILi32EEEEEES4_S4_EEENS2_IJNS2_IJS4_ST_NS3_ILi4EEEEEENS3_ILi0EEESZ_EEEEEEENS_7SoftmaxILi2ELi0EEEEEbRKNSE_6ParamsENSA_13PipelineAsyncILi2EEES19_RNSA_13PipelineStateILj2EEERT0_RT1_iRiRKNS_16SeqlenInfoQKNewKILb1ELb1EEENS2_IJiiiiEEERT_ENKUliT_T0_T1_E_clIZSF_ISO_S12_S14_EbS17_S19_S19_S1C_S1E_S1G_iS1H_S1L_S1M_S1O_EUlRS1P_iE0_NS3_ILb1EEES1W_EEDaiS1P_S1Q_S1R_) ;  /* 0x00000318006c7944 */ /* 0x001fea0003c00000 */
[----:B------:R-:W2:Y:S01]  /*a4a0*/  LDL R2, [R1+0x50] ;  /* 0x0000500001027983 */ /* 0x000ea20000100800 */
[----:B------:R-:W0:Y:S08]  /*a4b0*/  LDC R0, c[0x0][0x448] ;  /* 0x00011200ff007b82 */ /* 0x000e300000000800 */
[----:B------:R-:W1:Y:S01]  /*a4c0*/  LDC.64 R6, c[0x0][0xad8] ;  /* 0x0002b600ff067b82 */ /* 0x000e620000000a00 */
[----:B0-----:R-:W-:-:S13]  /*a4d0*/  ISETP.NE.AND P0, PT, R0, 0x1, PT ;  /* 0x000000010000780c */ /* 0x001fda0003f05270 */
[----:B------:R-:W0:Y:S08]  /*a4e0*/  @P0 LDC R3, c[0x0][0x44c] ;  /* 0x00011300ff030b82 */ /* 0x000e300000000800 */
[----:B------:R-:W3:Y:S01]  /*a4f0*/  @P0 LDC R4, c[0x0][0x450] ;  /* 0x00011400ff040b82 */ /* 0x000ee20000000800 */
[----:B--2---:R-:W-:-:S04]  /*a500*/  IMAD.SHL.U32 R2, R2, 0x80, RZ ;  /* 0x0000008002027824 */ /* 0x004fc800078e00ff */
[----:B0-----:R-:W-:-:S04]  /*a510*/  @P0 IMAD.HI.U32 R3, R2, R3, RZ ;  /* 0x0000000302030227 */ /* 0x001fc800078e00ff */
[----:B------:R-:W-:Y:S01]  /*a520*/  IMAD.MOV.U32 R0, RZ, RZ, R2 ;  /* 0x000000ffff007224 */ /* 0x000fe200078e0002 */
[----:B---3--:R-:W-:Y:S02]  /*a530*/  @P0 SHF.R.U32.HI R0, RZ, R4, R3 ;  /* 0x00000004ff000219 */ /* 0x008fe40000011603 */
[----:B-1----:R-:W-:-:S03]  /*a540*/  ISETP.GE.AND P0, PT, R7, 0x1, PT ;  /* 0x000000010700780c */ /* 0x002fc60003f06270 */
[----:B------:R-:W-:Y:S02]  /*a550*/  IMAD.IADD R173, R173, 0x1, R0 ;  /* 0x00000001adad7824 */ /* 0x000fe400078e0200 */
[----:B------:R-:W-:Y:S02]  /*a560*/  VIADD R0, R172, 0xfffffffe ;  /* 0xfffffffeac007836 */ /* 0x000fe40000000000 */
[----:B------:R-:W-:-:S06]  /*a570*/  IMAD.IADD R6, R173, 0x1, R6 ;  /* 0x00000001ad067824 */ /* 0x000fcc00078e0206 */
[----:B------:R-:W-:Y:S05]  /*a580*/  @!P0 BRA `(.L_x_3919) ;  /* 0x0000000000488947 */ /* 0x000fea0003800000 */
        /* <DEDUP_REMOVED lines=11> */
.L_x_3921:
[----:B------:R-:W-:-:S13]  /*a640*/  ISETP.NE.AND P0, PT, R7, 0x1, PT ;  /* 0x000000010700780c */ /* 0x000fda0003f05270 */
[----:B------:R-:W0:Y:S02]  /*a650*/  @P0 LDC.64 R4, c[0x0][0xae0] ;  /* 0x0002b800ff040b82 */ /* 0x000e240000000a00 */
[----:B0-----:R-:W-:-:S05]  /*a660*/  @P0 IMAD.HI.U32 R4, R3, R4, RZ ;  /* 0x0000000403040227 */ /* 0x001fca00078e00ff */
[----:B------:R-:W-:-:S07]  /*a670*/  @P0 SHF.R.U32.HI R3, RZ, R5, R4 ;  /* 0x00000005ff030219 */ /* 0x000fce0000011604 */
.L_x_3922:
[----:B------:R-:W-:Y:S05]  /*a680*/  BSYNC B0 ;  /* 0x0000000000007941 */ /* 0x000fea0003800000 */
.L_x_3920:
[----:B------:R-:W-:-:S05]  /*a690*/  IMAD R3, R3, R7, R7 ;  /* 0x0000000703037224 */ /* 0x000fca00078e0207 */
[----:B------:R-:W-:-:S07]  /*a6a0*/  VIMNMX R6, R6, R3, PT ;  /* 0x0000000306067248 */ /* 0x000fce0003fe0100 */
.L_x_3919:
[----:B------:R-:W-:-:S05]  /*a6b0*/  IMAD.HI R6, R6, 0x2aaaaaab, RZ ;  /* 0x2aaaaaab06067827 */ /* 0x000fca00078e02ff */
[----:B------:R-:W-:-:S04]  /*a6c0*/  SHF.R.U32.HI R3, RZ, 0x1f, R6 ;  /* 0x0000001fff037819 */ /* 0x000fc80000011606 */
[----:B------:R-:W-:-:S04]  /*a6d0*/  LEA.HI.SX32 R3, R6, R3, 0x1c ;  /* 0x0000000306037211 */ /* 0x000fc800078fe2ff */
[----:B------:R-:W-:-:S04]  /*a6e0*/  VIMNMX R3, R196, R3, !PT ;  /* 0x00000003c4037248 */ /* 0x000fc80007fe0100 */
[----:B------:R-:W-:-:S13]  /*a6f0*/  ISETP.GE.AND P0, PT, R0, R3, PT ;  /* 0x000000030000720c */ /* 0x000fda0003f06270 */
[----:B------:R-:W-:Y:S05]  /*a700*/  @!P0 BRA `(.L_x_3923) ;  /* 0x000000ac00148947 */ /* 0x000fea0003800000 */
.L_x_3952:
[----:B------:R-:W2:Y:S04]  /*a710*/  LDL R4, [R1+0x1f0] ;  /* 0x0001f00001047983 */ /* 0x000ea80000100800 */
[----:B0-----:R-:W3:Y:S01]  /*a720*/  LDL R2, [R1+0x1f8] ;  /* 0x0001f80001027983 */ /* 0x001ee20000100800 */
[----:B--2---:R-:W-:-:S05]  /*a730*/  VIADD R4, R4, 0x1 ;  /* 0x0000000104047836 */ /* 0x004fca0000000000 */
[----:B------:R-:W-:-:S13]  /*a740*/  ISETP.NE.AND P0, PT, R4, 0x2, PT ;  /* 0x000000020400780c */ /* 0x000fda0003f05270 */
[----:B------:R0:W5:Y:S04]  /*a750*/  @P0 LDL R6, [R1+0x1f4] ;  /* 0x0001f40001060983 */ /* 0x0001680000100800 */
[----:B------:R-:W2:Y:S01]  /*a760*/  @!P0 LDL R5, [R1+0x1f4] ;  /* 0x0001f40001058983 */ /* 0x000ea20000100800 */
[----:B---3--:R-:W-:-:S03]  /*a770*/  VIADD R2, R2, 0x1 ;  /* 0x0000000102027836 */ /* 0x008fc60000000000 */
[----:B------:R1:W-:Y:S04]  /*a780*/  STL [R1+0x1f0], R4 ;  /* 0x0001f00401007387 */ /* 0x0003e80000100800 */
[----:B------:R0:W-:Y:S04]  /*a790*/  STL [R1+0x1f8], R2 ;  /* 0x0001f80201007387 */ /* 0x0001e80000100800 */
[----:B------:R0:W-:Y:S01]  /*a7a0*/  @!P0 STL [R1+0x1f0], RZ ;  /* 0x0001f0ff01008387 */ /* 0x0001e20000100800 */
[----:B--2---:R-:W-:-:S05]  /*a7b0*/  @!P0 LOP3.LUT R6, R5, 0x1, RZ, 0x3c, !PT ;  /* 0x0000000105068812 */ /* 0x004fca00078e3cff */
[----:B------:R0:W-:Y:S04]  /*a7c0*/  @!P0 STL [R1+0x1f4], R6 ;  /* 0x0001f40601008387 */ /* 0x0001e80000100800 */
[----:B------:R-:W2:Y:S01]  /*a7d0*/  LD.E R5, desc[UR44][R18.64] ;  /* 0x0000002c12057980 */ /* 0x000ea2000c101900 */
[----:B------:R-:W-:Y:S05]  /*a7e0*/  YIELD ;  /* 0x0000000000007946 */ /* 0x000fea0003800000 */
[----:B------:R-:W-:Y:S01]  /*a7f0*/  BSSY B0, `(.L_x_3924) ;  /* 0x0000006000007945 */ /* 0x000fe20003800000 */
[----:B-1----:R-:W-:Y:S01]  /*a800*/  @!P0 IMAD.MOV.U32 R4, RZ, RZ, RZ ;  /* 0x000000ffff048224 */ /* 0x002fe200078e00ff */
[----:B--2---:R-:W-:-:S04]  /*a810*/  LOP3.LUT R5, R5, 0x1, RZ, 0xfc, !PT ;  /* 0x0000000105057812 */ /* 0x004fc800078efcff */
[----:B------:R-:W-:-:S13]  /*a820*/  ISETP.NE.AND P1, PT, R5, 0x3, PT ;  /* 0x000000030500780c */ /* 0x000fda0003f25270 */
[----:B0-----:R-:W-:Y:S05]  /*a830*/  @!P1 BRA `(.L_x_3925) ;  /* 0x0000000000049947 */ /* 0x001fea0003800000 */
[----:B------:R-:W-:Y:S01]  /*a840*/  BPT.TRAP 0x1 ;  /* 0x000000040000795c */ /* 0x000fe20000300000 */
.L_x_3925:
[----:B------:R-:W-:Y:S05]  /*a850*/  BSYNC B0 ;  /* 0x0000000000007941 */ /* 0x000fea0003800000 */
.L_x_3924:
[----:B------:R-:W2:Y:S01]  /*a860*/  LD.E.64 R8, desc[UR44][R18.64+0x18] ;  /* 0x0000182c12087980 */ /* 0x000ea2000c101b00 */
[----:B-----5:R-:W-:Y:S02]  /*a870*/  SHF.L.U32 R5, R6, 0x1f, RZ ;  /* 0x0000001f06057819 */ /* 0x020fe400000006ff */
[----:B--2---:R-:W-:-:S05]  /*a880*/  MOV R9, R8 ;  /* 0x0000000800097202 */ /* 0x004fca0000000f00 */
[----:B------:R-:W-:-:S04]  /*a890*/  IMAD R4, R4, 0x8, R9 ;  /* 0x0000000804047824 */ /* 0x000fc800078e0209 */
[----:B------:R0:W1:Y:S01]  /*a8a0*/  SYNCS.PHASECHK.TRANS64.TRYWAIT P0, [R4+URZ], R5 ;  /* 0x00000005040075a7 */ /* 0x000062000800017f */
[----:B------:R-:W2:Y:S04]  /*a8b0*/  LD.E R2, desc[UR44][R18.64] ;  /* 0x0000002c12027980 */ /* 0x000ea8000c101900 */
[----:B------:R0:W5:Y:S01]  /*a8c0*/  LDL.64 R6, [R1+0x1f0] ;  /* 0x0001f00001067983 */ /* 0x0001620000100a00 */
[----:B------:R-:W-:Y:S01]  /*a8d0*/  BSSY B0, `(.L_x_3926) ;  /* 0x0000005000007945 */ /* 0x000fe20003800000 */
[----:B--2---:R-:W-:-:S04]  /*a8e0*/  LOP3.LUT R2, R2, 0x1, RZ, 0xfc, !PT ;  /* 0x0000000102027812 */ /* 0x004fc800078efcff */
[----:B------:R-:W-:-:S13]  /*a8f0*/  ISETP.NE.AND P1, PT, R2, 0x3, PT ;  /* 0x000000030200780c */ /* 0x000fda0003f25270 */
[----:B01----:R-:W-:Y:S05]  /*a900*/  @!P1 BRA `(.L_x_3927) ;  /* 0x0000000000049947 */ /* 0x003fea0003800000 */
[----:B------:R-:W-:Y:S01]  /*a910*/  BPT.TRAP 0x1 ;  /* 0x000000040000795c */ /* 0x000fe20000300000 */
.L_x_3927:
[----:B------:R-:W-:Y:S05]  /*a920*/  BSYNC B0 ;  /* 0x0000000000007941 */ /* 0x000fea0003800000 */
.L_x_3926:
[----:B------:R-:W-:Y:S04]  /*a930*/  BSSY B0, `(.L_x_3928) ;  /* 0x0000008000007945 */ /* 0x000fe80003800000 */
[----:B------:R-:W-:Y:S05]  /*a940*/  @P0 BRA `(.L_x_3929) ;  /* 0x0000000000180947 */ /* 0x000fea0003800000 */
[----:B------:R-:W2:Y:S01]  /*a950*/  LD.E.64 R4, desc[UR44][R18.64+0x18] ;  /* 0x0000182c12047980 */ /* 0x000ea2000c101b00 */
[----:B-----5:R-:W-:Y:S02]  /*a960*/  SHF.L.U32 R7, R7, 0x1f, RZ ;  /* 0x0000001f07077819 */ /* 0x020fe400000006ff */
[----:B--2---:R-:W-:-:S05]  /*a970*/  MOV R5, R4 ;  /* 0x0000000400057202 */ /* 0x004fca0000000f00 */
[----:B------:R-:W-:-:S04]  /*a980*/  IMAD R2, R6, 0x8, R5 ;  /* 0x0000000806027824 */ /* 0x000fc800078e0205 */
[----:B------:R-:W0:Y:S02]  /*a990*/  SYNCS.PHASECHK.TRANS64.TRYWAIT P0, [R2+URZ], R7 ;  /* 0x00000007020075a7 */ /* 0x000e24000800017f */
[----:B0-----:R-:W-:Y:S05]  /*a9a0*/  @!P0 BRA `(.L_x_3930) ;  /* 0x000002c400a88947 */ /* 0x001fea0003800000 */
.L_x_3929:
[----:B------:R-:W-:Y:S05]  /*a9b0*/  BSYNC B0 ;  /* 0x0000000000007941 */ /* 0x000fea0003800000 */
.L_x_3928:
[----:B------:R-:W2:Y:S04]  /*a9c0*/  LDL R15, [R1+0x1f0] ;  /* 0x0001f000010f7983 */ /* 0x000ea80000100800 */
[----:B------:R-:W2:Y:S01]  /*a9d0*/  LDL.64 R4, [R1+0x80] ;  /* 0x0000800001047983 */ /* 0x000ea20000100a00 */
[----:B------:R-:W-:Y:S05]  /*a9e0*/  WARPSYNC.ALL ;  /* 0x0000000000007948 */ /* 0x000fea0003800000 */
[----:B------:R1:W-:Y:S04]  /*a9f0*/  STL [R1+0x60], RZ ;  /* 0x000060ff01007387 */ /* 0x0003e80000100800 */
[----:B0----5:R-:W3:Y:S01]  /*aa00*/  LD.E.64 R6, desc[UR44][R18.64+0x78] ;  /* 0x0000782c12067980 */ /* 0x021ee2000c101b00 */
[----:B------:R-:W-:-:S05]  /*aa10*/  IMAD.MOV.U32 R2, RZ, RZ, 0x1 ;  /* 0x00000001ff027424 */ /* 0x000fca00078e00ff */
[----:B------:R1:W-:Y:S04]  /*aa20*/  STL [R1+0x60], R2 ;  /* 0x0000600201007387 */ /* 0x0003e80000100800 */
[----:B------:R-:W4:Y:S04]  /*aa30*/  LD.E.64 R8, desc[UR44][R18.64+0x78] ;  /* 0x0000782c12087980 */ /* 0x000f28000c101b00 */
[----:B------:R1:W-:Y:S04]  /*aa40*/  STL [R1+0x60], R2 ;  /* 0x0000600201007387 */ /* 0x0003e80000100800 */
[----:B------:R-:W4:Y:S01]  /*aa50*/  LD.E.64 R10, desc[UR44][R18.64+0x78] ;  /* 0x0000782c120a7980 */ /* 0x000f22000c101b00 */
[----:B--2---:R-:W-:Y:S01]  /*aa60*/  IMAD R4, R15, 0x300, R4 ;  /* 0x000003000f047824 */ /* 0x004fe200078e0204 */
[----:B------:R-:W-:-:S02]  /*aa70*/  R2UR UR7, R5 ;  /* 0x00000000050772ca */ /* 0x000fc400000e0000 */
[----:B------:R1:W-:Y:S02]  /*aa80*/  STL [R1+0x60], R2 ;  /* 0x0000600201007387 */ /* 0x0003e40000100800 */
[----:B------:R-:W-:Y:S02]  /*aa90*/  R2UR UR6, R4 ;  /* 0x00000000040672ca */ /* 0x000fe400000e0000 */
[----:B------:R-:W2:Y:S01]  /*aaa0*/  LD.E.64 R12, desc[UR44][R18.64+0x78] ;  /* 0x0000782c120c7980 */ /* 0x000ea2000c101b00 */
[----:B------:R-:W-:-:S03]  /*aab0*/  WARPGROUP.ARRIVE ;  /* 0x00000000000079c5 */ /* 0x000fc60000000000 */
[----:B------:R1:W-:Y:S04]  /*aac0*/  STL [R1+0x60], R2 ;  /* 0x0000600201007387 */ /* 0x0003e80000100800 */
[----:B------:R1:W5:Y:S01]  /*aad0*/  LDL.64 R14, [R1+0x1f0] ;  /* 0x0001f000010e7983 */ /* 0x0003620000100a00 */
[----:B---3--:R-:W-:Y:S02]  /*aae0*/  R2UR UR4, R6 ;  /* 0x00000000060472ca */ /* 0x008fe400000e0000 */
[----:B------:R-:W-:-:S13]  /*aaf0*/  R2UR UR5, R7 ;  /* 0x00000000070572ca */ /* 0x000fda00000e0000 */
[----:B------:R-:W-:Y:S01]  /*ab00*/  HGMMA.64x96x16.F32 R24, gdesc[UR4], RZ, !UPT, gsb0 ;  /* 0x01600000041879f0 */ /* 0x000fe2000c0008ff */
[----:B----4-:R-:W-:Y:S01]  /*ab10*/  VIADD R8, R8, 0x2 ;  /* 0x0000000208087836 */ /* 0x010fe20000000000 */
[----:B------:R-:W-:Y:S01]  /*ab20*/  MOV R7, R5 ;  /* 0x0000000500077202 */ /* 0x000fe20000000f00 */
[----:B------:R-:W-:Y:S01]  /*ab30*/  VIADD R6, R4, 0x2 ;  /* 0x0000000204067836 */ /* 0x000fe20000000000 */
[----:B------:R-:W-:Y:S02]  /*ab40*/  R2UR UR5, R9 ;  /* 0x00000000090572ca */ /* 0x000fe400000e0000 */
[----:B------:R-:W-:Y:S02]  /*ab50*/  R2UR UR7, R7 ;  /* 0x00000000070772ca */ /* 0x000fe400000e0000 */
[----:B------:R-:W-:Y:S02]  /*ab60*/  R2UR UR6, R6 ;  /* 0x00000000060672ca */ /* 0x000fe400000e0000 */
[----:B------:R-:W-:Y:S01]  /*ab70*/  R2UR UR4, R8 ;  /* 0x00000000080472ca */ /* 0x000fe200000e0000 */
[----:B------:R-:W-:-:S02]  /*ab80*/  WARPGROUP.DEPBAR.LE gsb0, 0x0 ;  /* 0x00008000000079c5 */ /* 0x000fc40000010000 */
        /* <DEDUP_REMOVED lines=26> */
[----:B-1----:R-:W-:Y:S05]  /*ad30*/  @!P0 BRA `(.L_x_3932) ;  /* 0x0000000000048947 */ /* 0x002fea0003800000 */
[----:B------:R-:W-:Y:S01]  /*ad40*/  BPT.TRAP 0x1 ;  /* 0x000000040000795c */ /* 0x000fe20000300000 */
.L_x_3932:
[----:B------:R-:W-:Y:S05]  /*ad50*/  BSYNC B0 ;  /* 0x0000000000007941 */ /* 0x000fea0003800000 */
.L_x_3931:
        /* <DEDUP_REMOVED lines=11> */
.L_x_3934:
[----:B------:R-:W-:Y:S05]  /*ae10*/  BSYNC B0 ;  /* 0x0000000000007941 */ /* 0x000fea0003800000 */
.L_x_3933:
[----:B------:R-:W-:Y:S04]  /*ae20*/  BSSY B0, `(.L_x_3935) ;  /* 0x0000007000007945 */ /* 0x000fe80003800000 */
[----:B------:R-:W-:Y:S05]  /*ae30*/  @P0 BRA `(.L_x_3936) ;  /* 0x0000000000140947 */ /* 0x000fea0003800000 */
[----:B------:R-:W2:Y:S02]  /*ae40*/  LD.E.64 R4, desc[UR44][R18.64+0x40] ;  /* 0x0000402c12047980 */ /* 0x000ea4000c101b00 */
[----:B--2---:R-:W-:-:S05]  /*ae50*/  MOV R5, R4 ;  /* 0x0000000400057202 */ /* 0x004fca0000000f00 */
[----:B------:R-:W-:-:S04]  /*ae60*/  IMAD R14, R14, 0x8, R5 ;  /* 0x000000080e0e7824 */ /* 0x000fc800078e0205 */
[----:B------:R-:W0:Y:S02]  /*ae70*/  SYNCS.PHASECHK.TRANS64.TRYWAIT P0, [R14+URZ], R15 ;  /* 0x0000000f0e0075a7 */ /* 0x000e24000800017f */
[----:B0-----:R-:W-:Y:S05]  /*ae80*/  @!P0 BRA `(.L_x_3937) ;  /* 0x000002c000848947 */ /* 0x001fea0003800000 */
.L_x_3936:
[----:B------:R-:W-:Y:S05]  /*ae90*/  BSYNC B0 ;  /* 0x0000000000007941 */ /* 0x000fea0003800000 */
.L_x_3935:
        /* <DEDUP_REMOVED lines=84> */
[----:B------:R-:W-:Y:S01]  /*b3e0*/  VIADD R14, R14, 0x406 ;  /* 0x000004060e0e7836 */ /* 0x000fe20000000000 */
[----:B------:R-:W-:Y:S01]  /*b3f0*/  MOV R7, R5 ;  /* 0x0000000500077202 */ /* 0x000fe20000000f00 */
[----:B------:R-:W-:Y:S01]  /*b400*/  VIADD R6, R4, 0x306 ;  /* 0x0000030604067836 */ /* 0x000fe20000000000 */
[----:B------:R-:W-:Y:S02]  /*b410*/  R2UR UR5, R15 ;  /* 0x000000000f0572ca */ /* 0x000fe400000e0000 */
[----:B------:R-:W-:Y:S02]  /*b420*/  R2UR UR7, R7 ;  /* 0x00000000070772ca */ /* 0x000fe400000e0000 */
[----:B------:R-:W-:Y:S02]  /*b430*/  R2UR UR6, R6 ;  /* 0x00000000060672ca */ /* 0x000fe400000e0000 */
[----:B------:R-:W-:-:S02]  /*b440*/  R2UR UR4, R14 ;  /* 0x000000000e0472ca */ /* 0x000fc400000e0000 */
[----:B------:R-:W4:Y:S01]  /*b450*/  LDL.64 R14, [R1+0xf0] ;  /* 0x0000f000010e7983 */ /* 0x000f220000100a00 */
[----:B--2---:R-:W-:Y:S01]  /*b460*/  VIADD R8, R8, 0x800 ;  /* 0x0000080008087836 */ /* 0x004fe20000000000 */
[----:B------:R-:W-:Y:S02]  /*b470*/  WARPGROUP.DEPBAR.LE gsb0, 0x0 ;  /* 0x00008000000079c5 */ /* 0x000fe40000010000 */
[----:B------:R-:W-:-:S07]  /*b480*/  WARPGROUP.ARRIVE ;  /* 0x00000000000079c5 */ /* 0x000fce0000000000 */
[----:B------:R-:W-:Y:S01]  /*b490*/  HGMMA.64x96x16.F32 R24, gdesc[UR4], R24, gsb0 ;  /* 0x01600000041879f0 */ /* 0x000fe20008000818 */
[----:B------:R-:W-:Y:S02]  /*b4a0*/  VIADD R6, R4, 0x600 ;  /* 0x0000060004067836 */ /* 0x000fe40000000000 */
[----:B------:R-:W-:Y:S01]  /*b4b0*/  IMAD.MOV.U32 R7, RZ, RZ, R5 ;  /* 0x000000ffff077224 */ /* 0x000fe200078e0005 */
[----:B------:R-:W-:Y:S02]  /*b4c0*/  R2UR UR4, R8 ;  /* 0x00000000080472ca */ /* 0x000fe400000e0000 */
[----:B------:R-:W-:Y:S02]  /*b4d0*/  R2UR UR6, R6 ;  /* 0x00000000060672ca */ /* 0x000fe400000e0000 */
[----:B------:R-:W-:Y:S02]  /*b4e0*/  R2UR UR7, R7 ;  /* 0x00000000070772ca */ /* 0x000fe400000e0000 */
[----:B------:R-:W-:-:S02]  /*b4f0*/  R2UR UR5, R9 ;  /* 0x00000000090572ca */ /* 0x000fc400000e0000 */
[----:B------:R-:W2:Y:S01]  /*b500*/  LDL.64 R8, [R1+0xf0] ;  /* 0x0000f00001087983 */ /* 0x000ea20000100a00 */
[----:B---3--:R-:W-:Y:S01]  /*b510*/  VIADD R10, R10, 0x802 ;  /* 0x000008020a0a7836 */ /* 0x008fe20000000000 */
        /* <DEDUP_REMOVED lines=9> */
[----:B------:R-:W3:Y:S01]  /*b5b0*/  LDL.64 R10, [R1+0xf0] ;  /* 0x0000f000010a7983 */ /* 0x000ee20000100a00 */
[----:B----4-:R-:W-:Y:S01]  /*b5c0*/  VIADD R12, R12, 0x804 ;  /* 0x000008040c0c7836 */ /* 0x010fe20000000000 */
        /* <DEDUP_REMOVED lines=9> */
[----:B------:R-:W4:Y:S01]  /*b660*/  LDL.64 R12, [R1+0xf0] ;  /* 0x0000f000010c7983 */ /* 0x000f220000100a00 */
[----:B------:R-:W-:Y:S01]  /*b670*/  VIADD R14, R14, 0x806 ;  /* 0x000008060e0e7836 */ /* 0x000fe20000000000 */
        /* <DEDUP_REMOVED lines=30> */
[----:B----4-:R-:W-:Y:S02]  /*b860*/  VIADD R12, R12, 0xc04 ;  /* 0x00000c040c0c7836 */ /* 0x010fe40000000000 */
[----:B------:R-:W-:-:S02]  /*b870*/  VIADD R6, R4, 0x904 ;  /* 0x0000090404067836 */ /* 0x000fc40000000000 */
[----:B------:R-:W-:Y:S01]  /*b880*/  IMAD.MOV.U32 R7, RZ, RZ, R5 ;  /* 0x000000ffff077224 */ /* 0x000fe200078e0005 */
[----:B------:R-:W-:Y:S02]  /*b890*/  WARPGROUP.DEPBAR.LE gsb0, 0x0 ;  /* 0x00008000000079c5 */ /* 0x000fe40000010000 */
[----:B------:R-:W-:-:S06]  /*b8a0*/  WARPGROUP.ARRIVE ;  /* 0x00000000000079c5 */ /* 0x000fcc0000000000 */
[----:B------:R-:W-:Y:S01]  /*b8b0*/  HGMMA.64x96x16.F32 R24, gdesc[UR4], R24, gsb0 ;  /* 0x01600000041879f0 */ /* 0x000fe20008000818 */
        /* <DEDUP_REMOVED lines=13> */
[----:B------:R-:W0:Y:S01]  /*b990*/  S2R R16, SR_TID.X ;  /* 0x0000000000107919 */ /* 0x000e220000002100 */
[----:B------:R1:W-:Y:S04]  /*b9a0*/  STL [R1+0x70], R2 ;  /* 0x0000700201007387 */ /* 0x0003e80000100800 */
[----:B------:R1:W-:Y:S01]  /*b9b0*/  STL [R1+0x70], R2 ;  /* 0x0000700201007387 */ /* 0x0003e20000100800 */
[----:B------:R-:W-:-:S02]  /*b9c0*/  WARPGROUP.DEPBAR.LE gsb0, 0x0 ;  /* 0x00008000000079c5 */ /* 0x000fc40000010000 */
[----:B------:R-:W-:Y:S01]  /*b9d0*/  WARPGROUP.ARRIVE ;  /* 0x00000000000079c5 */ /* 0x000fe20000000000 */
[----:B------:R1:W5:Y:S05]  /*b9e0*/  LDL R4, [R1+0x1f0] ;  /* 0x0001f00001047983 */ /* 0x00036a0000100800 */
[----:B------:R-:W-:Y:S01]  /*b9f0*/  HGMMA.64x96x16.F32 R24, gdesc[UR4], R24, gsb0 ;  /* 0x01600000041879f0 */ /* 0x000fe20008000818 */
[----:B------:R1:W-:Y:S01]  /*ba00*/  STL [R1+0x70], R2 ;  /* 0x0000700201007387 */ /* 0x0003e20000100800 */
[----:B0-----:R-:W-:-:S03]  /*ba10*/  SHF.R.U32.HI R16, RZ, 0x7, R16 ;  /* 0x00000007ff107819 */ /* 0x001fc60000011610 */
[----:B------:R1:W-:Y:S04]  /*ba20*/  STL [R1+0x70], R2 ;  /* 0x0000700201007387 */ /* 0x0003e80000100800 */
[----:B------:R1:W-:Y:S04]  /*ba30*/  STL [R1+0x70], R2 ;  /* 0x0000700201007387 */ /* 0x0003e80000100800 */
[----:B------:R1:W-:Y:S04]  /*ba40*/  STL [R1+0x70], R2 ;  /* 0x0000700201007387 */ /* 0x0003e80000100800 */
[----:B------:R1:W-:Y:S01]  /*ba50*/  STL [R1+0x70], R2 ;  /* 0x0000700201007387 */ /* 0x0003e20000100800 */
[----:B------:R-:W-:-:S03]  /*ba60*/  IADD3 R6, -R16, 0xb, RZ ;  /* 0x0000000b10067810 */ /* 0x000fc60007ffe1ff */
        /* <DEDUP_REMOVED lines=9> */
[----:B------:R-:W-:-:S02]  /*bb00*/  WARPGROUP.DEPBAR.LE gsb0, 0x0 ;  /* 0x00008000000079c5 */ /* 0x000fc40000010000 */
[----:B------:R1:W-:Y:S06]  /*bb10*/  BAR.ARV R6, 0x100 ;  /* 0x000400060000751d */ /* 0x0003ec0000002000 */
[----:B------:R-:W2:Y:S01]  /*bb20*/  LD.E R5, desc[UR44][R18.64] ;  /* 0x0000002c12057980 */ /* 0x000ea2000c101900 */
[----:B------:R-:W-:Y:S01]  /*bb30*/  BSSY B0, `(.L_x_3938) ;  /* 0x0000005000007945 */ /* 0x000fe20003800000 */
[----:B--2---:R-:W-:-:S04]  /*bb40*/  LOP3.LUT R5, R5, 0x1, RZ, 0xfc, !PT ;  /* 0x0000000105057812 */ /* 0x004fc800078efcff */
[----:B------:R-:W-:-:S13]  /*bb50*/  ISETP.NE.AND P0, PT, R5, 0x3, PT ;  /* 0x000000030500780c */ /* 0x000fda0003f05270 */
[----:B-1----:R-:W-:Y:S05]  /*bb60*/  @!P0 BRA `(.L_x_3939) ;  /* 0x0000000000048947 */ /* 0x002fea0003800000 */
[----:B------:R-:W-:Y:S01]  /*bb70*/  BPT.TRAP 0x1 ;  /* 0x000000040000795c */ /* 0x000fe20000300000 */
.L_x_3939:
[----:B------:R-:W-:Y:S05]  /*bb80*/  BSYNC B0 ;  /* 0x0000000000007941 */ /* 0x000fea0003800000 */
.L_x_3938:
[----:B------:R-:W2:Y:S04]  /*bb90*/  LD.E.64 R6, desc[UR44][R18.64+0x20] ;  /* 0x0000202c12067980 */ /* 0x000ea8000c101b00 */
[----:B------:R-:W3:Y:S01]  /*bba0*/  LD.E R5, desc[UR44][R18.64+0xc] ;  /* 0x00000c2c12057980 */ /* 0x000ee2000c101900 */
[----:B--2---:R-:W-:-:S05]  /*bbb0*/  MOV R7, R6 ;  /* 0x0000000600077202 */ /* 0x004fca0000000f00 */
[----:B-----5:R-:W-:-:S05]  /*bbc0*/  IMAD R4, R4, 0x8, R7 ;  /* 0x0000000804047824 */ /* 0x020fca00078e0207 */
[----:B---3--:R-:W-:-:S04]  /*bbd0*/  PRMT R4, R5, 0x654, R4 ;  /* 0x0000065405047816 */ /* 0x008fc80000000004 */
[----:B------:R0:W-:Y:S01]  /*bbe0*/  SYNCS.ARRIVE.TRANS64.RED.A1T0 RZ, [R4+URZ], RZ ;  /* 0x000000ff04ff79a7 */ /* 0x0001e2000810043f */
[----:B------:R-:W2:Y:S04]  /*bbf0*/  LDL R75, [R1+0x11c] ;  /* 0x00011c00014b7983 */ /* 0x000ea80000100800 */
[----:B------:R-:W3:Y:S04]  /*bc00*/  LDL R73, [R1+0x50] ;  /* 0x0000500001497983 */ /* 0x000ee80000100800 */
[----:B------:R-:W4:Y:S04]  /*bc10*/  LDL.64 R12, [R1+0x140] ;  /* 0x00014000010c7983 */ /* 0x000f280000100a00 */
[----:B------:R-:W4:Y:S04]  /*bc20*/  LDL R74, [R1+0x148] ;  /* 0x00014800014a7983 */ /* 0x000f280000100800 */
[----:B------:R-:W4:Y:S04]  /*bc30*/  LDL.128 R8, [R1+0x130] ;  /* 0x0001300001087983 */ /* 0x000f280000100c00 */
[----:B0-----:R-:W4:Y:S01]  /*bc40*/  LDL.128 R4, [R1+0x120] ;  /* 0x0001200001047983 */ /* 0x001f220000100c00 */
[----:B------:R-:W-:Y:S01]  /*bc50*/  BSSY B0, `(.L_x_3940) ;  /* 0x0000040000007945 */ /* 0x000fe20003800000 */
[----:B--2---:R-:W-:-:S04]  /*bc60*/  SHF.R.S32.HI R14, RZ, 0x1f, R75 ;  /* 0x0000001fff0e7819 */ /* 0x004fc8000001144b */
        /* <DEDUP_REMOVED lines=10> */
[----:B------:R-:W-:Y:S02]  /*bd10*/  LEA.HI R72, R72, R21, RZ, 0x3 ;  /* 0x0000001548487211 */ /* 0x000fe400078f18ff */
[----:B------:R-:W-:Y:S01]  /*bd20*/  SHF.R.S32.HI R76, RZ, 0x7, R15 ;  /* 0x00000007ff4c7819 */ /* 0x000fe2000001140f */
[----:B------:R-:W-:Y:S01]  /*bd30*/  IMAD.IADD R78, R75, 0x1, -R78 ;  /* 0x000000014b4e7824 */ /* 0x000fe200078e0a4e */
[----:B------:R-:W-:Y:S02]  /*bd40*/  SHF.R.S32.HI R14, RZ, 0x5, R17 ;  /* 0x00000005ff0e7819 */ /* 0x000fe40000011411 */
[----:B------:R-:W-:Y:S02]  /*bd50*/  LOP3.LUT R72, R72, 0xfffffff8, RZ, 0xc0, !PT ;  /* 0xfffffff848487812 */ /* 0x000fe400078ec0ff */
[----:B------:R-:W-:-:S02]  /*bd60*/  LEA.HI R15, R15, R76, RZ, 0x1 ;  /* 0x0000004c0f0f7211 */ /* 0x000fc400078f08ff */
[----:B---3--:R-:W-:Y:S01]  /*bd70*/  LEA R73, R73, R14, 0x3 ;  /* 0x0000000e49497211 */ /* 0x008fe200078e18ff */
[----:B------:R-:W-:Y:S01]  /*bd80*/  IMAD.IADD R72, R21, 0x1, -R72 ;  /* 0x0000000115487824 */ /* 0x000fe200078e0a48 */
[----:B------:R-:W-:Y:S02]  /*bd90*/  LOP3.LUT R15, R15, 0x3fffffe, RZ, 0xc0, !PT ;  /* 0x03fffffe0f0f7812 */ /* 0x000fe400078ec0ff */
[----:B------:R-:W-:Y:S01]  /*bda0*/  LEA.HI R14, R78, R78, RZ, 0x1 ;  /* 0x0000004e4e0e7211 */ /* 0x000fe200078f08ff */
[----:B------:R-:W-:Y:S01]  /*bdb0*/  IMAD.U32 R72, R73, 0x10, R72 ;  /* 0x0000001049487824 */ /* 0x000fe200078e0048 */
[----:B----4-:R-:W-:Y:S01]  /*bdc0*/  ISETP.NE.AND P0, PT, R12, 0x1, PT ;  /* 0x000000010c00780c */ /* 0x010fe20003f05270 */
[----:B------:R-:W-:Y:S01]  /*bdd0*/  IMAD.IADD R15, R76, 0x1, -R15 ;  /* 0x000000014c0f7824 */ /* 0x000fe200078e0a0f */
[----:B------:R-:W-:-:S03]  /*bde0*/  LOP3.LUT R17, R14, 0x1ffffffe, RZ, 0xc0, !PT ;  /* 0x1ffffffe0e117812 */ /* 0x000fc600078ec0ff */
[----:B------:R-:W-:Y:S02]  /*bdf0*/  IMAD R72, R15, 0x40, R72 ;  /* 0x000000400f487824 */ /* 0x000fe400078e0248 */
[----:B------:R-:W-:-:S04]  /*be00*/  IMAD.IADD R17, R78, 0x1, -R17 ;  /* 0x000000014e117824 */ /* 0x000fc800078e0a11 */
[----:B------:R-:W-:-:S04]  /*be10*/  IMAD R14, R17, 0x8, R72 ;  /* 0x00000008110e7824 */ /* 0x000fc800078e0248 */
[----:B------:R-:W-:-:S05]  /*be20*/  @P0 IMAD.HI.U32 R13, R14, R13, RZ ;  /* 0x0000000d0e0d0227 */ /* 0x000fca00078e00ff */
[----:B------:R-:W-:Y:S01]  /*be30*/  @P0 SHF.R.U32.HI R14, RZ, R74, R13 ;  /* 0x0000004aff0e0219 */ /* 0x000fe2000001160d */
[----:B------:R-:W-:Y:S01]  /*be40*/  IMAD.MOV.U32 R15, RZ, RZ, -0x60 ;  /* 0xffffffa0ff0f7424 */ /* 0x000fe200078e00ff */
[----:B------:R-:W-:-:S03]  /*be50*/  LOP3.LUT R13, R20, 0x7ffffffc, RZ, 0xc0, !PT ;  /* 0x7ffffffc140d7812 */ /* 0x000fc600078ec0ff */
[----:B------:R-:W0:Y:S01]  /*be60*/  SHFL.IDX PT, R72, R14, RZ, 0x1c1f ;  /* 0x001c1fff0e487589 */ /* 0x000e2200000e0000 */
[----:B------:R-:W-:Y:S02]  /*be70*/  IMAD R12, R0, R15, 0x1 ;  /* 0x00000001000c7424 */ /* 0x000fe400078e020f */
[----:B------:R-:W-:Y:S01]  /*be80*/  IMAD.IADD R13, R16, 0x1, -R13 ;  /* 0x00000001100d7824 */ /* 0x000fe200078e0a0d */
[----:B------:R-:W-:-:S03]  /*be90*/  ISETP.GE.AND P1, PT, R9, 0x1, PT ;  /* 0x000000010900780c */ /* 0x000fc60003f26270 */
[----:B------:R-:W-:Y:S01]  /*bea0*/  IMAD R12, R13, -0x2, R12 ;  /* 0xfffffffe0d0c7824 */ /* 0x000fe200078e020c */
[----:B------:R-:W-:-:S04]  /*beb0*/  LOP3.LUT R13, RZ, R6, RZ, 0x33, !PT ;  /* 0x00000006ff0d7212 */ /* 0x000fc800078e33ff */
[----:B------:R-:W-:Y:S01]  /*bec0*/  IADD3 R16, -R4, R12, R5 ;  /* 0x0000000c04107210 */ /* 0x000fe20007ffe105 */
[----:B------:R-:W-:-:S04]  /*bed0*/  IMAD R21, R0, -0x60, R8 ;  /* 0xffffffa000157824 */ /* 0x000fc800078e0208 */
[C---:B------:R-:W-:Y:S02]  /*bee0*/  IMAD.IADD R15, R16.reuse, 0x1, R7 ;  /* 0x00000001100f7824 */ /* 0x040fe400078e0207 */
[----:B------:R-:W-:Y:S02]  /*bef0*/  IMAD.IADD R17, R16, 0x1, R13 ;  /* 0x0000000110117824 */ /* 0x000fe400078e020d */
[----:B------:R-:W-:Y:S02]  /*bf00*/  VIADD R73, R12, 0xffffffff ;  /* 0xffffffff0c497836 */ /* 0x000fe40000000000 */
[--C-:B0-----:R-:W-:Y:S02]  /*bf10*/  IMAD.IADD R6, R15, 0x1, R72.reuse ;  /* 0x000000010f067824 */ /* 0x101fe400078e0248 */
[----:B------:R-:W-:Y:S01]  /*bf20*/  IMAD.IADD R7, R17, 0x1, R72 ;  /* 0x0000000111077824 */ /* 0x000fe200078e0248 */
[----:B------:R-:W-:Y:S06]  /*bf30*/  @!P1 BRA `(.L_x_3941) ;  /* 0x0000000000449947 */ /* 0x000fec0003800000 */
[----:B------:R-:W-:Y:S01]  /*bf40*/  IADD3 R8, -R4, R5, R72 ;  /* 0x0000000504087210 */ /* 0x000fe20007ffe148 */
[----:B------:R-:W-:Y:S03]  /*bf50*/  BSSY B1, `(.L_x_3942) ;  /* 0x000000c000017945 */ /* 0x000fe60003800000 */
[----:B------:R-:W-:-:S13]  /*bf60*/  ISETP.GT.AND P0, PT, R8, -0x1, PT ;  /* 0xffffffff0800780c */ /* 0x000fda0003f04270 */
[----:B------:R-:W-:Y:S05]  /*bf70*/  @P0 BRA `(.L_x_3943) ;  /* 0x0000000000180947 */ /* 0x000fea0003800000 */
[----:B------:R-:W-:Y:S02]  /*bf80*/  ISETP.NE.AND P0, PT, R9, 0x1, PT ;  /* 0x000000010900780c */ /* 0x000fe40003f05270 */
[----:B------:R-:W-:-:S11]  /*bf90*/  LOP3.LUT R13, RZ, R8, RZ, 0x33, !PT ;  /* 0x00000008ff0d7212 */ /* 0x000fd600078e33ff */
[----:B------:R-:W-:-:S05]  /*bfa0*/  @P0 IMAD.HI.U32 R8, R13, R10, RZ ;  /* 0x0000000a0d080227 */ /* 0x000fca00078e00ff */
[----:B------:R-:W-:-:S04]  /*bfb0*/  @P0 SHF.R.U32.HI R13, RZ, R11, R8 ;  /* 0x0000000bff0d0219 */ /* 0x000fc80000011608 */
[----:B------:R-:W-:Y:S01]  /*bfc0*/  LOP3.LUT R8, RZ, R13, RZ, 0x33, !PT ;  /* 0x0000000dff087212 */ /* 0x000fe200078e33ff */
[----:B------:R-:W-:Y:S06]  /*bfd0*/  BRA `(.L_x_3944) ;  /* 0x00000000000c7947 */ /* 0x000fec0003800000 */
.L_x_3943:
[----:B------:R-:W-:-:S13]  /*bfe0*/  ISETP.NE.AND P0, PT, R9, 0x1, PT ;  /* 0x000000010900780c */ /* 0x000fda0003f05270 */
[----:B------:R-:W-:-:S05]  /*bff0*/  @P0 IMAD.HI.U32 R12, R8, R10, RZ ;  /* 0x0000000a080c0227 */ /* 0x000fca00078e00ff */
[----:B------:R-:W-:-:S07]  /*c000*/  @P0 SHF.R.U32.HI R8, RZ, R11, R12 ;  /* 0x0000000bff080219 */ /* 0x000fce000001160c */
.L_x_3944:
[----:B------:R-:W-:Y:S05]  /*c010*/  BSYNC B1 ;  /* 0x0000000000017941 */ /* 0x000fea0003800000 */
.L_x_3942:
[----:B------:R-:W-:-:S05]  /*c020*/  IMAD R8, R8, R9, R73 ;  /* 0x0000000908087224 */ /* 0x000fca00078e0249 */
[----:B------:R-:W-:Y:S02]  /*c030*/  VIMNMX R7, R7, R8, !PT ;  /* 0x0000000807077248 */ /* 0x000fe40007fe0100 */
[----:B------:R-:W-:-:S07]  /*c040*/  VIADDMNMX R6, R8, R9, R6, PT ;  /* 0x0000000908067246 */ /* 0x000fce0003800106 */
.L_x_3941:
[----:B------:R-:W-:Y:S05]  /*c050*/  BSYNC B0 ;  /* 0x0000000000007941 */ /* 0x000fea0003800000 */
.L_x_3940:
[C---:B------:R-:W-:Y:S01]  /*c060*/  ISETP.GE.AND P0, PT, R21.reuse, 0x2, PT ;  /* 0x000000021500780c */ /* 0x040fe20003f06270 */
[----:B------:R-:W0:Y:S01]  /*c070*/  SHFL.IDX PT, R14, R14, 0x1, 0x1c1f ;  /* 0x003c1f000e0e7f89 */ /* 0x000e2200000e0000 */
[----:B------:R-:W-:Y:S01]  /*c080*/  ISETP.GE.AND P2, PT, R21, 0xa, PT ;  /* 0x0000000a1500780c */ /* 0x000fe20003f46270 */
[----:B------:R-:W-:Y:S01]  /*c090*/  BSSY B0, `(.L_x_3945) ;  /* 0x0000086000007945 */ /* 0x000fe20003800000 */
[----:B------:R-:W-:Y:S02]  /*c0a0*/  P2R R13, PR, RZ, 0x1 ;  /* 0x00000001ff0d7803 */ /* 0x000fe40000000000 */
[----:B------:R-:W-:Y:S02]  /*c0b0*/  ISETP.GT.AND P0, PT, R7, 0x1, !P0 ;  /* 0x000000010700780c */ /* 0x000fe40004704270 */
[----:B------:R-:W-:Y:S02]  /*c0c0*/  ISETP.GE.AND P1, PT, R21, 0x9, PT ;  /* 0x000000091500780c */ /* 0x000fe40003f26270 */
[----:B------:R-:W-:-:S02]  /*c0d0*/  ISETP.LT.OR P0, PT, R6, 0x2, P0 ;  /* 0x000000020600780c */ /* 0x000fc40000701670 */
[----:B------:R-:W-:Y:S02]  /*c0e0*/  P2R R75, PR, RZ, 0x2 ;  /* 0x00000002ff4b7803 */ /* 0x000fe40000000000 */
[----:B------:R-:W-:Y:S02]  /*c0f0*/  FSEL R168, R25, -INF , !P0 ;  /* 0xff80000019a87808 */ /* 0x000fe40004000000 */
[C---:B------:R-:W-:Y:S02]  /*c100*/  ISETP.GT.AND P0, PT, R7.reuse, 0x9, !P2 ;  /* 0x000000090700780c */ /* 0x040fe40005704270 */
[----:B------:R-:W-:Y:S02]  /*c110*/  P2R R25, PR, RZ, 0x4 ;  /* 0x00000004ff197803 */ /* 0x000fe40000000000 */
[----:B------:R-:W-:Y:S02]  /*c120*/  ISETP.LT.OR P0, PT, R6, 0xa, P0 ;  /* 0x0000000a0600780c */ /* 0x000fe40000701670 */
[----:B------:R-:W-:-:S02]  /*c130*/  ISETP.GT.AND P1, PT, R7, 0x8, !P1 ;  /* 0x000000080700780c */ /* 0x000fc40004f24270 */
[----:B------:R-:W-:Y:S01]  /*c140*/  ISETP.GE.AND P2, PT, R21, 0x11, PT ;  /* 0x000000111500780c */ /* 0x000fe20003f46270 */
[----:B0-----:R-:W-:Y:S01]  /*c150*/  IMAD.IADD R8, R15, 0x1, R14 ;  /* 0x000000010f087824 */ /* 0x001fe200078e020e */
[----:B------:R-:W-:Y:S02]  /*c160*/  FSEL R82, R29, -INF , !P0 ;  /* 0xff8000001d527808 */ /* 0x000fe40004000000 */
[----:B------:R-:W-:Y:S02]  /*c170*/  ISETP.LT.OR P1, PT, R6, 0x9, P1 ;  /* 0x000000090600780c */ /* 0x000fe40000f21670 */
[----:B------:R-:W-:Y:S02]  /*c180*/  ISETP.GT.AND P0, PT, R7, 0x10, !P2 ;  /* 0x000000100700780c */ /* 0x000fe40005704270 */
[----:B------:R-:W-:Y:S02]  /*c190*/  FSEL R170, R28, -INF , !P1 ;  /* 0xff8000001caa7808 */ /* 0x000fe40004800000 */
        /* <DEDUP_REMOVED lines=66> */
[----:B------:R-:W-:-:S02]  /*c5c0*/  P2R R29, PR, RZ, 0x4 ;  /* 0x00000004ff1d7803 */ /* 0x000fc40000000000 */
        /* <DEDUP_REMOVED lines=27> */
[----:B------:R-:W-:Y:S01]  /*c780*/  ISETP.GT.AND P6, PT, R7, 0x59, !P6 ;  /* 0x000000590700780c */ /* 0x000fe200077c4270 */
[----:B------:R-:W-:-:S03]  /*c790*/  IMAD.IADD R7, R17, 0x1, R14 ;  /* 0x0000000111077824 */ /* 0x000fc600078e020e */
        /* <DEDUP_REMOVED lines=14> */
.L_x_3948:
[----:B------:R-:W-:-:S13]  /*c880*/  ISETP.NE.AND P6, PT, R9, 0x1, PT ;  /* 0x000000010900780c */ /* 0x000fda0003fc5270 */
[----:B------:R-:W-:-:S05]  /*c890*/  @P6 IMAD.HI.U32 R10, R4, R10, RZ ;  /* 0x0000000a040a6227 */ /* 0x000fca00078e00ff */
[----:B------:R-:W-:-:S07]  /*c8a0*/  @P6 SHF.R.U32.HI R4, RZ, R11, R10 ;  /* 0x0000000bff046219 */ /* 0x000fce000001160a */
.L_x_3949:
[----:B------:R-:W-:Y:S05]  /*c8b0*/  BSYNC B1 ;  /* 0x0000000000017941 */ /* 0x000fea0003800000 */
.L_x_3947:
[----:B------:R-:W-:-:S05]  /*c8c0*/  IMAD R4, R4, R9, R73 ;  /* 0x0000000904047224 */ /* 0x000fca00078e0249 */
[----:B------:R-:W-:Y:S02]  /*c8d0*/  VIADDMNMX R8, R4, R9, R8, PT ;  /* 0x0000000904087246 */ /* 0x000fe40003800108 */
[----:B------:R-:W-:-:S07]  /*c8e0*/  VIMNMX R7, R7, R4, !PT ;  /* 0x0000000407077248 */ /* 0x000fce0007fe0100 */
.L_x_3946:
[----:B------:R-:W-:Y:S05]  /*c8f0*/  BSYNC B0 ;  /* 0x0000000000007941 */ /* 0x000fea0003800000 */
.L_x_3945:
[----:B------:R-:W2:Y:S01]  /*c900*/  LDL.64 R14, [R1+0x410] ;  /* 0x00041000010e7983 */ /* 0x000ea20000100a00 */
[----:B------:R-:W-:Y:S02]  /*c910*/  ISETP.GT.AND P5, PT, R7, RZ, !P5 ;  /* 0x000000ff0700720c */ /* 0x000fe40006fa4270 */
        /* <DEDUP_REMOVED lines=51> */
[----:B------:R-:W-:Y:S02]  /*cc50*/  ISETP.NE.AND P5, PT, R84, RZ, PT ;  /* 0x000000ff5400720c */ /* 0x000fe40003fa5270 */
[C---:B------:R-:W-:Y:S01]  /*cc60*/  ISETP.GT.AND P0, PT, R7.reuse, 0x48, !P0 ;  /* 0x000000480700780c */ /* 0x040fe20004704270 */
[----:B------:R-:W3:Y:S01]  /*cc70*/  LDL R84, [R1+0x430] ;  /* 0x0004300001547983 */ /* 0x000ee20000100800 */
        /* <DEDUP_REMOVED lines=16> */
[----:B--2---:R-:W-:Y:S02]  /*cd80*/  FMNMX.FTZ R4, R86, R14, !PT ;  /* 0x0000000e56047209 */ /* 0x004fe40007810000 */
[----:B------:R-:W-:Y:S02]  /*cd90*/  ISETP.LT.OR P5, PT, R8, 0x42, P5 ;  /* 0x000000420800780c */ /* 0x000fe40002fa1670 */
[----:B------:R-:W-:Y:S02]  /*cda0*/  FMNMX.FTZ R4, R168, R4, !PT ;  /* 0x00000004a8047209 */ /* 0x000fe40007810000 */
[----:B------:R-:W-:-:S02]  /*cdb0*/  FSEL R59, R59, -INF , !P5 ;  /* 0xff8000003b3b7808 */ /* 0x000fc40006800000 */
[----:B------:R-:W-:Y:S02]  /*cdc0*/  FMNMX.FTZ R4, R170, R4, !PT ;  /* 0x00000004aa047209 */ /* 0x000fe40007810000 */
[C---:B------:R-:W-:Y:S02]  /*cdd0*/  ISETP.GT.AND P1, PT, R7.reuse, 0x49, !P1 ;  /* 0x000000490700780c */ /* 0x040fe40004f24270 */
[----:B------:R-:W-:Y:S02]  /*cde0*/  FMNMX.FTZ R4, R82, R4, !PT ;  /* 0x0000000452047209 */ /* 0x000fe40007810000 */
[----:B------:R-:W-:Y:S02]  /*cdf0*/  ISETP.LT.OR P0, PT, R8, 0x49, P0 ;  /* 0x000000490800780c */ /* 0x000fe40000701670 */
[----:B------:R-:W-:Y:S02]  /*ce00*/  FMNMX.FTZ R4, R72, R4, !PT ;  /* 0x0000000448047209 */ /* 0x000fe40007810000 */
[----:B------:R-:W-:-:S02]  /*ce10*/  ISETP.GT.AND P2, PT, R7, 0x50, !P2 ;  /* 0x000000500700780c */ /* 0x000fc40005744270 */
[----:B------:R-:W-:Y:S02]  /*ce20*/  FMNMX.FTZ R4, R80, R4, !PT ;  /* 0x0000000450047209 */ /* 0x000fe40007810000 */
[----:B------:R-:W-:Y:S02]  /*ce30*/  ISETP.GT.AND P3, PT, R7, 0x51, !P3 ;  /* 0x000000510700780c */ /* 0x000fe40005f64270 */
[----:B------:R-:W-:Y:S02]  /*ce40*/  FMNMX.FTZ R4, R36, R4, !PT ;  /* 0x0000000424047209 */ /* 0x000fe40007810000 */
[----:B------:R-:W-:Y:S02]  /*ce50*/  ISETP.NE.AND P6, PT, R21, RZ, PT ;  /* 0x000000ff1500720c */ /* 0x000fe40003fc5270 */
[----:B------:R-:W-:-:S04]  /*ce60*/  FMNMX.FTZ R4, R78, R4, !PT ;  /* 0x000000044e047209 */ /* 0x000fc80007810000 */
[----:B------:R-:W-:-:S04]  /*ce70*/  FMNMX.FTZ R4, R40, R4, !PT ;  /* 0x0000000428047209 */ /* 0x000fc80007810000 */
[----:B------:R-:W-:-:S04]  /*ce80*/  FMNMX.FTZ R4, R76, R4, !PT ;  /* 0x000000044c047209 */ /* 0x000fc80007810000 */
[----:B------:R-:W-:-:S04]  /*ce90*/  FMNMX.FTZ R5, R44, R4, !PT ;  /* 0x000000042c057209 */ /* 0x000fc80007810000 */
[----:B------:R-:W-:-:S04]  /*cea0*/  FMNMX.FTZ R5, R74, R5, !PT ;  /* 0x000000054a057209 */ /* 0x000fc80007810000 */
[----:B------:R-:W-:Y:S02]  /*ceb0*/  FMNMX.FTZ R5, R48, R5, !PT ;  /* 0x0000000530057209 */ /* 0x000fe40007810000 */
[----:B------:R-:W-:Y:S02]  /*cec0*/  FMNMX.FTZ R4, R26, R15, !PT ;  /* 0x0000000f1a047209 */ /* 0x000fe40007810000 */
        /* <DEDUP_REMOVED lines=21> */
[----:B------:R-:W0:Y:S01]  /*d020*/  SHFL.BFLY PT, R9, R6, 0x2, 0x1f ;  /* 0x0c401f0006097f89 */ /* 0x000e2200000e0000 */
[----:B------:R-:W-:-:S04]  /*d030*/  FMNMX.FTZ R5, R47, R4, !PT ;  /* 0x000000042f057209 */ /* 0x000fc80007810000 */
[----:B------:R-:W-:-:S04]  /*d040*/  FMNMX.FTZ R4, R50, R5, !PT ;  /* 0x0000000532047209 */ /* 0x000fc80007810000 */
[----:B------:R-:W-:-:S04]  /*d050*/  FMNMX.FTZ R5, R51, R4, !PT ;  /* 0x0000000433057209 */ /* 0x000fc80007810000 */
[----:B------:R-:W-:-:S04]  /*d060*/  FMNMX.FTZ R4, R54, R5, !PT ;  /* 0x0000000536047209 */ /* 0x000fc80007810000 */
[----:B------:R-:W-:-:S04]  /*d070*/  FMNMX.FTZ R5, R55, R4, !PT ;  /* 0x0000000437057209 */ /* 0x000fc80007810000 */
[----:B------:R-:W-:Y:S02]  /*d080*/  FMNMX.FTZ R4, R58, R5, !PT ;  /* 0x000000053a047209 */ /* 0x000fe40007810000 */
[----:B------:R-:W-:Y:S02]  /*d090*/  ISETP.LT.OR P1, PT, R8, 0x4a, P1 ;  /* 0x0000004a0800780c */ /* 0x000fe40000f21670 */
[----:B0-----:R-:W-:Y:S02]  /*d0a0*/  FMNMX.FTZ R9, R6, R9, !PT ;  /* 0x0000000906097209 */ /* 0x001fe40007810000 */
[----:B------:R-:W-:Y:S02]  /*d0b0*/  FSEL R62, R62, -INF , !P0 ;  /* 0xff8000003e3e7808 */ /* 0x000fe40004000000 */
[----:B------:R-:W-:Y:S01]  /*d0c0*/  FMNMX.FTZ R5, R59, R4, !PT ;  /* 0x000000043b057209 */ /* 0x000fe20007810000 */
[----:B------:R-:W0:Y:S01]  /*d0d0*/  SHFL.BFLY PT, R10, R9, 0x1, 0x1f ;  /* 0x0c201f00090a7f89 */ /* 0x000e2200000e0000 */
[----:B------:R-:W-:-:S02]  /*d0e0*/  ISETP.LT.OR P2, PT, R8, 0x51, P2 ;  /* 0x000000510800780c */ /* 0x000fc40001741670 */
[----:B------:R-:W-:Y:S02]  /*d0f0*/  FSEL R63, R63, -INF , !P1 ;  /* 0xff8000003f3f7808 */ /* 0x000fe40004800000 */
[----:B------:R-:W-:Y:S02]  /*d100*/  FMNMX.FTZ R4, R62, R5, !PT ;  /* 0x000000053e047209 */ /* 0x000fe40007810000 */
[----:B------:R-:W-:Y:S02]  /*d110*/  ISETP.GT.AND P4, PT, R7, 0x58, !P4 ;  /* 0x000000580700780c */ /* 0x000fe40006784270 */
[----:B------:R-:W-:Y:S02]  /*d120*/  ISETP.LT.OR P3, PT, R8, 0x52, P3 ;  /* 0x000000520800780c */ /* 0x000fe40001f61670 */
[----:B------:R-:W-:Y:S02]  /*d130*/  FSEL R66, R66, -INF , !P2 ;  /* 0xff80000042427808 */ /* 0x000fe40005000000 */
[----:B------:R-:W-:-:S02]  /*d140*/  FMNMX.FTZ R5, R63, R4, !PT ;  /* 0x000000043f057209 */ /* 0x000fc40007810000 */
[----:B------:R-:W-:Y:S02]  /*d150*/  ISETP.GT.AND P0, PT, R7, 0x59, !P6 ;  /* 0x000000590700780c */ /* 0x000fe40007704270 */
[----:B------:R-:W-:Y:S02]  /*d160*/  ISETP.LT.OR P4, PT, R8, 0x59, P4 ;  /* 0x000000590800780c */ /* 0x000fe40002781670 */
[----:B------:R-:W-:Y:S02]  /*d170*/  FSEL R67, R67, -INF , !P3 ;  /* 0xff80000043437808 */ /* 0x000fe40005800000 */
[----:B------:R-:W-:Y:S02]  /*d180*/  FMNMX.FTZ R4, R66, R5, !PT ;  /* 0x0000000542047209 */ /* 0x000fe40007810000 */
[----:B------:R-:W-:Y:S02]  /*d190*/  ISETP.LT.OR P0, PT, R8, 0x5a, P0 ;  /* 0x0000005a0800780c */ /* 0x000fe40000701670 */
[----:B------:R-:W-:-:S02]  /*d1a0*/  FSEL R70, R70, -INF , !P4 ;  /* 0xff80000046467808 */ /* 0x000fc40006000000 */
[----:B------:R-:W-:Y:S02]  /*d1b0*/  FMNMX.FTZ R5, R67, R4, !PT ;  /* 0x0000000443057209 */ /* 0x000fe40007810000 */
[----:B------:R-:W-:Y:S02]  /*d1c0*/  FSEL R71, R71, -INF , !P0 ;  /* 0xff80000047477808 */ /* 0x000fe40004000000 */
[----:B------:R-:W-:-:S04]  /*d1d0*/  FMNMX.FTZ R4, R70, R5, !PT ;  /* 0x0000000546047209 */ /* 0x000fc80007810000 */
[----:B------:R-:W-:Y:S02]  /*d1e0*/  FMNMX.FTZ R7, R71, R4, !PT ;  /* 0x0000000447077209 */ /* 0x000fe40007810000 */
[----:B0-----:R-:W-:Y:S01]  /*d1f0*/  FMNMX.FTZ R8, R9, R10, !PT ;  /* 0x0000000a09087209 */ /* 0x001fe20007810000 */
[----:B------:R-:W2:Y:S04]  /*d200*/  LDL.64 R4, [R1+0x420] ;  /* 0x0004200001047983 */ /* 0x000ea80000100a00 */
[----:B------:R0:W-:Y:S04]  /*d210*/  STL.64 [R1+0x410], R6 ;  /* 0x0004100601007387 */ /* 0x0001e80000100a00 */
[----:B------:R-:W4:Y:S04]  /*d220*/  LDL R10, [R1+0x414] ;  /* 0x00041400010a7983 */ /* 0x000f280000100800 */
[----:B------:R-:W-:Y:S04]  /*d230*/  STL [R1+0x410], R8 ;  /* 0x0004100801007387 */ /* 0x000fe80000100800 */
[----:B------:R-:W3:Y:S04]  /*d240*/  LDL R11, [R1+0x410] ;  /* 0x00041000010b7983 */ /* 0x000ee80000100800 */
[----:B----4-:R-:W1:Y:S01]  /*d250*/  SHFL.BFLY PT, R7, R10, 0x2, 0x1f ;  /* 0x0c401f000a077f89 */ /* 0x010e6200000e0000 */
[----:B---3--:R-:W-:Y:S01]  /*d260*/  FMUL.FTZ R9, R84, R11 ;  /* 0x0000000b54097220 */ /* 0x008fe20000410000 */
[----:B------:R-:W-:-:S04]  /*d270*/  FSETP.NEU.FTZ.AND P0, PT, R11, -INF , PT ;  /* 0xff8000000b00780b */ /* 0x000fc80003f1d000 */
[----:B------:R-:W-:-:S05]  /*d280*/  FSEL R9, R9, RZ, P0 ;  /* 0x000000ff09097208 */ /* 0x000fca0000000000 */
[----:B0-----:R-:W-:Y:S01]  /*d290*/  FFMA.FTZ R6, R82, R84, -R9 ;  /* 0x0000005452067223 */ /* 0x001fe20000010809 */
[----:B-1----:R-:W-:-:S03]  /*d2a0*/  FMNMX.FTZ R7, R7, R10, !PT ;  /* 0x0000000a07077209 */ /* 0x002fc60007810000 */
[----:B------:R0:W-:Y:S02]  /*d2b0*/  MUFU.EX2 R37, R6 ;  /* 0x0000000600257308 */ /* 0x0001e40000000800 */
[----:B0-----:R-:W0:Y:S01]  /*d2c0*/  SHFL.BFLY PT, R6, R7, 0x1, 0x1f ;  /* 0x0c201f0007067f89 */ /* 0x001e2200000e0000 */
[----:B------:R-:W-:Y:S01]  /*d2d0*/  FSEL R11, R11, RZ, P0 ;  /* 0x000000ff0b0b7208 */ /* 0x000fe20000000000 */
[-CC-:B------:R-:W-:Y:S01]  /*d2e0*/  FFMA.FTZ R13, R86, R84.reuse, -R9.reuse ;  /* 0x00000054560d7223 */ /* 0x180fe20000010809 */
[----:B------:R-:W-:-:S03]  /*d2f0*/  FFMA.FTZ R215, R28, R84, -R9 ;  /* 0x000000541cd77223 */ /* 0x000fc60000010809 */
[----:B------:R-:W-:Y:S01]  /*d300*/  FADD.FTZ R11, R14, -R11 ;  /* 0x8000000b0e0b7221 */ /* 0x000fe20000010000 */
[----:B0-----:R-:W-:-:S04]  /*d310*/  FMNMX.FTZ R6, R7, R6, !PT ;  /* 0x0000000607067209 */ /* 0x001fc80007810000 */
[C---:B------:R-:W-:Y:S01]  /*d320*/  FSETP.NEU.FTZ.AND P0, PT, R6.reuse, -INF , PT ;  /* 0xff8000000600780b */ /* 0x040fe20003f1d000 */
[----:B------:R-:W-:-:S03]  /*d330*/  FMUL.FTZ R7, R6, R84 ;  /* 0x0000005406077220 */ /* 0x000fc60000410000 */
[----:B------:R-:W-:Y:S02]  /*d340*/  FSEL R8, R6, RZ, P0 ;  /* 0x000000ff06087208 */ /* 0x000fe40000000000 */
[----:B------:R-:W-:-:S03]  /*d350*/  FSEL R7, R7, RZ, P0 ;  /* 0x000000ff07077208 */ /* 0x000fc60000000000 */
[----:B------:R-:W-:Y:S01]  /*d360*/  FADD.FTZ R15, R15, -R8 ;  /* 0x800000080f0f7221 */ /* 0x000fe20000010000 */
[-C--:B------:R-:W-:Y:S01]  /*d370*/  FMUL.FTZ R11, R11, R84.reuse ;  /* 0x000000540b0b7220 */ /* 0x080fe20000410000 */
[-C--:B------:R-:W-:Y:S01]  /*d380*/  FFMA.FTZ R28, R26, R84.reuse, -R7 ;  /* 0x000000541a1c7223 */ /* 0x080fe20000010807 */
[-CC-:B------:R-:W-:Y:S01]  /*d390*/  FFMA.FTZ R168, R168, R84.reuse, -R9.reuse ;  /* 0x00000054a8a87223 */ /* 0x180fe20000010809 */
[----:B------:R-:W-:Y:S01]  /*d3a0*/  FMUL.FTZ R15, R84, R15 ;  /* 0x0000000f540f7220 */ /* 0x000fe20000410000 */
[-CC-:B------:R-:W-:Y:S01]  /*d3b0*/  FFMA.FTZ R201, R20, R84.reuse, -R9.reuse ;  /* 0x0000005414c97223 */ /* 0x180fe20000010809 */
[-C--:B------:R-:W-:Y:S01]  /*d3c0*/  FFMA.FTZ R20, R24, R84.reuse, -R9 ;  /* 0x0000005418147223 */ /* 0x080fe20000010809 */
[-C--:B------:R-:W-:Y:S01]  /*d3d0*/  FFMA.FTZ R169, R27, R84.reuse, -R7 ;  /* 0x000000541ba97223 */ /* 0x080fe20000010807 */
        /* <DEDUP_REMOVED lines=11> */
[-CC-:B------:R-:W-:Y:S01]  /*d490*/  FFMA.FTZ R41, R80, R84.reuse, -R9.reuse ;  /* 0x0000005450297223 */ /* 0x180fe20000010809 */
[----:B------:R-:W-:-:S06]  /*d4a0*/  FFMA.FTZ R213, R32, R84, -R9 ;  /* 0x0000005420d57223 */ /* 0x000fcc0000010809 */
[----:B------:R-:W4:Y:S01]  /*d4b0*/  MUFU.EX2 R170, R170 ;  /* 0x000000aa00aa7308 */ /* 0x000f220000000800 */
[----:B------:R-:W-:-:S07]  /*d4c0*/  FFMA.FTZ R32, R35, R84, -R7 ;  /* 0x0000005423207223 */ /* 0x000fce0000010807 */
[----:B------:R-:W4:Y:S01]  /*d4d0*/  MUFU.EX2 R171, R171 ;  /* 0x000000ab00ab7308 */ /* 0x000f220000000800 */
[-CC-:B------:R-:W-:Y:S01]  /*d4e0*/  FFMA.FTZ R174, R36, R84.reuse, -R9.reuse ;  /* 0x0000005424ae7223 */ /* 0x180fe20000010809 */
[-CC-:B------:R-:W-:Y:S01]  /*d4f0*/  FFMA.FTZ R45, R78, R84.reuse, -R9.reuse ;  /* 0x000000544e2d7223 */ /* 0x180fe20000010809 */
[-CC-:B------:R-:W-:Y:S01]  /*d500*/  FFMA.FTZ R176, R40, R84.reuse, -R9.reuse ;  /* 0x0000005428b07223 */ /* 0x180fe20000010809 */
[-CC-:B------:R-:W-:Y:S01]  /*d510*/  FFMA.FTZ R49, R76, R84.reuse, -R9.reuse ;  /* 0x000000544c317223 */ /* 0x180fe20000010809 */
[----:B------:R-:W-:-:S03]  /*d520*/  FFMA.FTZ R178, R44, R84, -R9 ;  /* 0x000000542cb27223 */ /* 0x000fc60000010809 */
[----:B------:R-:W4:Y:S01]  /*d530*/  MUFU.EX2 R30, R30 ;  /* 0x0000001e001e7308 */ /* 0x000f220000000800 */
        /* <DEDUP_REMOVED lines=9> */
[----:B------:R-:W-:Y:S01]  /*d5d0*/  FFMA.FTZ R21, R68, R84, -R9 ;  /* 0x0000005444157223 */ /* 0x000fe20000010809 */
[----:B--2---:R-:W-:Y:S01]  /*d5e0*/  FFMA.FTZ R9, R24, R4, R13 ;  /* 0x0000000418097223 */ /* 0x004fe2000001000d */
[----:B0-----:R-:W-:Y:S01]  /*d5f0*/  FFMA.FTZ R4, R5, R25, R28 ;  /* 0x0000001905047223 */ /* 0x001fe2000001001c */
[----:B------:R-:W-:-:S03]  /*d600*/  FFMA.FTZ R175, R38, R84, -R7 ;  /* 0x0000005426af7223 */ /* 0x000fc60000010807 */
[----:B------:R-:W0:Y:S01]  /*d610*/  MUFU.EX2 R173, R173 ;  /* 0x000000ad00ad7308 */ /* 0x000e220000000800 */
[----:B-1----:R-:W-:Y:S01]  /*d620*/  FADD.FTZ R9, R168, R9 ;  /* 0x00000009a8097221 */ /* 0x002fe20000010000 */
[----:B---3--:R-:W-:Y:S01]  /*d630*/  FADD.FTZ R4, R169, R4 ;  /* 0x00000004a9047221 */ /* 0x008fe20000010000 */
[----:B------:R-:W-:-:S05]  /*d640*/  FFMA.FTZ R34, R39, R84, -R7 ;  /* 0x0000005427227223 */ /* 0x000fca0000010807 */
[----:B------:R-:W1:Y:S01]  /*d650*/  MUFU.EX2 R41, R41 ;  /* 0x0000002900297308 */ /* 0x000e620000000800 */
[----:B----4-:R-:W-:Y:S01]  /*d660*/  FADD.FTZ R8, R170, R9 ;  /* 0x00000009aa087221 */ /* 0x010fe20000010000 */
[----:B------:R-:W-:-:S06]  /*d670*/  FADD.FTZ R5, R171, R4 ;  /* 0x00000004ab057221 */ /* 0x000fcc0000010000 */
[----:B------:R-:W2:Y:S01]  /*d680*/  MUFU.EX2 R32, R32 ;  /* 0x0000002000207308 */ /* 0x000ea20000000800 */
[----:B------:R-:W-:Y:S01]  /*d690*/  FFMA.FTZ R177, R42, R84, -R7 ;  /* 0x000000542ab17223 */ /* 0x000fe20000010807 */
[----:B------:R-:W-:-:S06]  /*d6a0*/  FADD.FTZ R9, R37, R8 ;  /* 0x0000000825097221 */ /* 0x000fcc0000010000 */
[----:B------:R-:W3:Y:S01]  /*d6b0*/  MUFU.EX2 R174, R174 ;  /* 0x000000ae00ae7308 */ /* 0x000ee20000000800 */
[----:B------:R-:W-:Y:S01]  /*d6c0*/  FADD.FTZ R4, R30, R5 ;  /* 0x000000051e047221 */ /* 0x000fe20000010000 */
[----:B------:R-:W-:-:S06]  /*d6d0*/  FFMA.FTZ R36, R43, R84, -R7 ;  /* 0x000000542b247223 */ /* 0x000fcc0000010807 */
[----:B------:R-:W4:Y:S01]  /*d6e0*/  MUFU.EX2 R175, R175 ;  /* 0x000000af00af7308 */ /* 0x000f220000000800 */
[----:B------:R-:W-:Y:S01]  /*d6f0*/  FADD.FTZ R8, R172, R9 ;  /* 0x00000009ac087221 */ /* 0x000fe20000010000 */
[----:B0-----:R-:W-:-:S06]  /*d700*/  FADD.FTZ R5, R173, R4 ;  /* 0x00000004ad057221 */ /* 0x001fcc0000010000 */
[----:B------:R-:W0:Y:S01]  /*d710*/  MUFU.EX2 R45, R45 ;  /* 0x0000002d002d7308 */ /* 0x000e220000000800 */
[----:B------:R-:W-:-:S07]  /*d720*/  FFMA.FTZ R179, R46, R84, -R7 ;  /* 0x000000542eb37223 */ /* 0x000fce0000010807 */
[----:B------:R-:W0:Y:S01]  /*d730*/  MUFU.EX2 R34, R34 ;  /* 0x0000002200227308 */ /* 0x000e220000000800 */
[----:B-1----:R-:W-:Y:S01]  /*d740*/  FADD.FTZ R9, R41, R8 ;  /* 0x0000000829097221 */ /* 0x002fe20000010000 */
[----:B--2---:R-:W-:-:S06]  /*d750*/  FADD.FTZ R4, R32, R5 ;  /* 0x0000000520047221 */ /* 0x004fcc0000010000 */
[----:B------:R-:W1:Y:S01]  /*d760*/  MUFU.EX2 R176, R176 ;  /* 0x000000b000b07308 */ /* 0x000e620000000800 */
        /* <DEDUP_REMOVED lines=8> */
[----:B------:R-:W-:-:S06]  /*d7f0*/  FADD.FTZ R4, R34, R5 ;  /* 0x0000000522047221 */ /* 0x000fcc0000010000 */
        /* <DEDUP_REMOVED lines=55> */
[----:B------:R-:W3:Y:S08]  /*db70*/  MUFU.EX2 R190, R190 ;  /* 0x000000be00be7308 */ /* 0x000ef00000000800 */
[----:B------:R-:W4:Y:S01]  /*db80*/  MUFU.EX2 R17, R17 ;  /* 0x0000001100117308 */ /* 0x000f220000000800 */
[----:B0-----:R-:W-:Y:S01]  /*db90*/  FADD.FTZ R8, R201, R8 ;  /* 0x00000008c9087221 */ /* 0x001fe20000010000 */
[----:B------:R-:W-:-:S06]  /*dba0*/  FADD.FTZ R5, R192, R5 ;  /* 0x00000005c0057221 */ /* 0x000fcc0000010000 */
[----:B------:R-:W0:Y:S08]  /*dbb0*/  MUFU.EX2 R21, R21 ;  /* 0x0000001500157308 */ /* 0x000e300000000800 */
[----:B------:R-:W0:Y:S01]  /*dbc0*/  MUFU.EX2 R14, R14 ;  /* 0x0000000e000e7308 */ /* 0x000e220000000800 */
[----:B-1----:R-:W-:Y:S01]  /*dbd0*/  FADD.FTZ R7, R189, R8 ;  /* 0x00000008bd077221 */ /* 0x002fe20000010000 */
[----:B--2---:R-:W-:-:S06]  /*dbe0*/  FADD.FTZ R4, R16, R5 ;  /* 0x0000000510047221 */ /* 0x004fcc0000010000 */
[----:B------:R-:W1:Y:S08]  /*dbf0*/  MUFU.EX2 R20, R20 ;  /* 0x0000001400147308 */ /* 0x000e700000000800 */
[----:B------:R-:W2:Y:S01]  /*dc00*/  MUFU.EX2 R15, R15 ;  /* 0x0000000f000f7308 */ /* 0x000ea20000000800 */
[----:B---3--:R-:W-:Y:S01]  /*dc10*/  FADD.FTZ R8, R190, R7 ;  /* 0x00000007be087221 */ /* 0x008fe20000010000 */
[----:B----4-:R-:W-:-:S03]  /*dc20*/  FADD.FTZ R5, R17, R4 ;  /* 0x0000000411057221 */ /* 0x010fc60000010000 */
[----:B0-----:R-:W-:Y:S01]  /*dc30*/  FADD.FTZ R7, R21, R8 ;  /* 0x0000000815077221 */ /* 0x001fe20000010000 */
[----:B------:R-:W-:-:S03]  /*dc40*/  FADD.FTZ R4, R14, R5 ;  /* 0x000000050e047221 */ /* 0x000fc60000010000 */
[----:B-1----:R-:W-:Y:S01]  /*dc50*/  FADD.FTZ R8, R20, R7 ;  /* 0x0000000714087221 */ /* 0x002fe20000010000 */
[----:B------:R-:W-:Y:S01]  /*dc60*/  STL [R1+0x414], R6 ;  /* 0x0004140601007387 */ /* 0x000fe20000100800 */
[----:B--2---:R-:W-:-:S05]  /*dc70*/  FADD.FTZ R9, R15, R4 ;  /* 0x000000040f097221 */ /* 0x004fca0000010000 */
[----:B------:R-:W-:Y:S04]  /*dc80*/  STL.64 [R1+0x420], R8 ;  /* 0x0004200801007387 */ /* 0x000fe80000100a00 */
[----:B------:R-:W2:Y:S01]  /*dc90*/  LD.E R7, desc[UR44][R18.64+0x200] ;  /* 0x0002002c12077980 */ /* 0x000ea2000c101900 */
[----:B------:R-:W-:-:S04]  /*dca0*/  UIADD3 UR4, UP0, UR37, 0x200, URZ ;  /* 0x0000020025047890 */ /* 0x000fc8000ff1e03f */
[----:B------:R-:W-:Y:S02]  /*dcb0*/  ULOP3.LUT UR5, UR4, 0x4, URZ, 0xfc, !UPT ;  /* 0x0000000404057892 */ /* 0x000fe4000f8efc3f */
[----:B------:R-:W-:-:S04]  /*dcc0*/  UIADD3.X UR6, URZ, UR36, URZ, UP0, !UPT ;  /* 0x000000243f067290 */ /* 0x000fc800087fe43f */
[----:B------:R-:W-:Y:S02]  /*dcd0*/  IMAD.U32 R4, RZ, RZ, UR5 ;  /* 0x00000005ff047e24 */ /* 0x000fe4000f8e00ff */
[----:B------:R-:W-:Y:S02]  /*dce0*/  IMAD.U32 R5, RZ, RZ, UR6 ;  /* 0x00000006ff057e24 */ /* 0x000fe4000f8e00ff */
[----:B--2---:R-:W-:-:S05]  /*dcf0*/  FMUL.FTZ R7, R24, R7 ;  /* 0x0000000718077220 */ /* 0x004fca0000410000 */
[----:B------:R0:W-:Y:S04]  /*dd00*/  ST.E desc[UR44][R18.64+0x200], R7 ;  /* 0x0002000712007985 */ /* 0x0001e8000c10192c */
[----:B------:R-:W2:Y:S02]  /*dd10*/  LD.E R10, desc[UR44][R4.64] ;  /* 0x0000002c040a7980 */ /* 0x000ea4000c101900 */
[----:B--2---:R-:W-:-:S05]  /*dd20*/  FMUL.FTZ R11, R24, R10 ;  /* 0x0000000a180b7220 */ /* 0x004fca0000410000 */
[----:B------:R1:W-:Y:S04]  /*dd30*/  ST.E desc[UR44][R4.64], R11 ;  /* 0x0000000b04007985 */ /* 0x0003e8000c10192c */
        /* <DEDUP_REMOVED lines=61> */
[----:B-1----:R-:W4:Y:S01]  /*e110*/  LD.E R11, desc[UR44][R18.64+0x3f0] ;  /* 0x0003f02c120b7980 */ /* 0x002f22000c101900 */
[----:B------:R-:W-:-:S06]  /*e120*/  ULOP3.LUT UR5, UR4, 0x8, URZ, 0xfc, !UPT ;  /* 0x0000000804057892 */ /* 0x000fcc000f8efc3f */
[----:B------:R-:W-:Y:S02]  /*e130*/  IMAD.U32 R8, RZ, RZ, UR5 ;  /* 0x00000005ff087e24 */ /* 0x000fe4000f8e00ff */
[C---:B--2---:R-:W-:Y:S01]  /*e140*/  FMUL.FTZ R47, R24.reuse, R47 ;  /* 0x0000002f182f7220 */ /* 0x044fe20000410000 */
[----:B---3--:R-:W-:-:S04]  /*e150*/  FMUL.FTZ R43, R24, R43 ;  /* 0x0000002b182b7220 */ /* 0x008fc80000410000 */
[----:B------:R-:W-:Y:S01]  /*e160*/  ST.E desc[UR44][R18.64+0x210], R47 ;  /* 0x0002102f12007985 */ /* 0x000fe2000c10192c */
[----:B----4-:R-:W-:-:S03]  /*e170*/  FMUL.FTZ R229, R24, R229 ;  /* 0x000000e518e57220 */ /* 0x010fc60000410000 */
        /* <DEDUP_REMOVED lines=58> */
[----:B------:R-:W-:Y:S01]  /*e520*/  FMUL.FTZ R47, R24, R9 ;  /* 0x00000009182f7220 */ /* 0x000fe20000410000 */
[----:B------:R-:W-:-:S02]  /*e530*/  IMAD.U32 R9, RZ, RZ, UR6 ;  /* 0x00000006ff097e24 */ /* 0x000fc4000f8e00ff */
        /* <DEDUP_REMOVED lines=59> */
[----:B------:R-:W-:Y:S04]  /*e8f0*/  ST.E desc[UR44][R18.64+0x3e4], R47 ;  /* 0x0003e42f12007985 */ /* 0x000fe8000c10192c */
[----:B------:R-:W-:Y:S04]  /*e900*/  ST.E desc[UR44][R18.64+0x3f0], R11 ;  /* 0x0003f00b12007985 */ /* 0x000fe8000c10192c */
[----:B------:R-:W0:Y:S01]  /*e910*/  LD.E R10, desc[UR44][R8.64] ;  /* 0x0000002c080a7980 */ /* 0x000e22000c101900 */
[----:B------:R-:W-:Y:S01]  /*e920*/  ULOP3.LUT UR4, UR4, 0xc, URZ, 0xfc, !UPT ;  /* 0x0000000c04047892 */ /* 0x000fe2000f8efc3f */
[----:B------:R-:W-:-:S05]  /*e930*/  IMAD.U32 R7, RZ, RZ, UR6 ;  /* 0x00000006ff077e24 */ /* 0x000fca000f8e00ff */
[----:B------:R-:W-:Y:S02]  /*e940*/  IMAD.U32 R6, RZ, RZ, UR4 ;  /* 0x00000004ff067e24 */ /* 0x000fe4000f8e00ff */
[----:B0-----:R-:W-:-:S05]  /*e950*/  FMUL.FTZ R29, R25, R10 ;  /* 0x0000000a191d7220 */ /* 0x001fca0000410000 */
[----:B------:R-:W-:Y:S04]  /*e960*/  ST.E desc[UR44][R8.64], R29 ;  /* 0x0000001d08007985 */ /* 0x000fe8000c10192c */
[----:B------:R-:W1:Y:S02]  /*e970*/  LD.E R10, desc[UR44][R6.64] ;  /* 0x0000002c060a7980 */ /* 0x000e64000c101900 */
[----:B-1----:R-:W-:-:S05]  /*e980*/  FMUL.FTZ R27, R25, R10 ;  /* 0x0000000a191b7220 */ /* 0x002fca0000410000 */
[----:B------:R0:W-:Y:S04]  /*e990*/  ST.E desc[UR44][R6.64], R27 ;  /* 0x0000001b06007985 */ /* 0x0001e8000c10192c */
[----:B------:R-:W2:Y:S04]  /*e9a0*/  LD.E R31, desc[UR44][R18.64+0x3fc] ;  /* 0x0003fc2c121f7980 */ /* 0x000ea8000c101900 */
[----:B------:R-:W0:Y:S04]  /*e9b0*/  LD.E R60, desc[UR44][R18.64+0x21c] ;  /* 0x00021c2c123c7980 */ /* 0x000e28000c101900 */
        /* <DEDUP_REMOVED lines=60> */
[----:B------:R-:W1:Y:S01]  /*ed80*/  S2R R55, SR_TID.X ;  /* 0x0000000000377919 */ /* 0x000e620000002100 */
[C---:B--2---:R-:W-:Y:S01]  /*ed90*/  FMUL.FTZ R43, R25.reuse, R31 ;  /* 0x0000001f192b7220 */ /* 0x044fe20000410000 */
[----:B0-----:R-:W-:-:S04]  /*eda0*/  FMUL.FTZ R27, R25, R60 ;  /* 0x0000003c191b7220 */ /* 0x001fc80000410000 */
[----:B------:R-:W-:Y:S01]  /*edb0*/  ST.E desc[UR44][R18.64+0x3fc], R43 ;  /* 0x0003fc2b12007985 */ /* 0x000fe2000c10192c */
[----:B---3--:R-:W-:-:S03]  /*edc0*/  FMUL.FTZ R11, R25, R58 ;  /* 0x0000003a190b7220 */ /* 0x008fc60000410000 */
[----:B------:R0:W-:Y:S01]  /*edd0*/  ST.E desc[UR44][R18.64+0x21c], R27 ;  /* 0x00021c1b12007985 */ /* 0x0001e2000c10192c */
[C---:B----4-:R-:W-:Y:S01]  /*ede0*/  FMUL.FTZ R29, R25.reuse, R62 ;  /* 0x0000003e191d7220 */ /* 0x050fe20000410000 */
[C---:B------:R-:W-:Y:S01]  /*edf0*/  FMUL.FTZ R31, R25.reuse, R64 ;  /* 0x00000040191f7220 */ /* 0x040fe20000410000 */
[C---:B------:R-:W-:Y:S01]  /*ee00*/  FMUL.FTZ R33, R25.reuse, R66 ;  /* 0x0000004219217220 */ /* 0x040fe20000410000 */
[C---:B------:R-:W-:Y:S01]  /*ee10*/  FMUL.FTZ R35, R25.reuse, R68 ;  /* 0x0000004419237220 */ /* 0x040fe20000410000 */
[C---:B------:R-:W-:Y:S01]  /*ee20*/  FMUL.FTZ R39, R25.reuse, R70 ;  /* 0x0000004619277220 */ /* 0x040fe20000410000 */
[C---:B0-----:R-:W-:Y:S01]  /*ee30*/  FMUL.FTZ R27, R25.reuse, R74 ;  /* 0x0000004a191b7220 */ /* 0x041fe20000410000 */
[C---:B------:R-:W-:Y:S01]  /*ee40*/  FMUL.FTZ R43, R25.reuse, R76 ;  /* 0x0000004c192b7220 */ /* 0x040fe20000410000 */
[C---:B------:R-:W-:Y:S01]  /*ee50*/  FMUL.FTZ R47, R25.reuse, R78 ;  /* 0x0000004e192f7220 */ /* 0x040fe20000410000 */
[C---:B------:R-:W-:Y:S01]  /*ee60*/  FMUL.FTZ R51, R25.reuse, R80 ;  /* 0x0000005019337220 */ /* 0x040fe20000410000 */
[----:B------:R0:W-:Y:S04]  /*ee70*/  ST.E desc[UR44][R18.64+0x218], R11 ;  /* 0x0002180b12007985 */ /* 0x0001e8000c10192c */
[----:B------:R2:W-:Y:S04]  /*ee80*/  ST.E desc[UR44][R18.64+0x228], R29 ;  /* 0x0002281d12007985 */ /* 0x0005e8000c10192c */
[----:B------:R3:W-:Y:S04]  /*ee90*/  ST.E desc[UR44][R18.64+0x22c], R31 ;  /* 0x00022c1f12007985 */ /* 0x0007e8000c10192c */
[----:B------:R4:W-:Y:S01]  /*eea0*/  ST.E desc[UR44][R18.64+0x238], R33 ;  /* 0x0002382112007985 */ /* 0x0009e2000c10192c */
[----:B0-----:R-:W-:-:S03]  /*eeb0*/  FMUL.FTZ R11, R25, R72 ;  /* 0x00000048190b7220 */ /* 0x001fc60000410000 */
[----:B------:R0:W-:Y:S01]  /*eec0*/  ST.E desc[UR44][R18.64+0x23c], R35 ;  /* 0x00023c2312007985 */ /* 0x0001e2000c10192c */
[----:B--2---:R-:W-:-:S03]  /*eed0*/  FMUL.FTZ R29, R25, R82 ;  /* 0x00000052191d7220 */ /* 0x004fc60000410000 */
[----:B------:R2:W-:Y:S01]  /*eee0*/  ST.E desc[UR44][R18.64+0x248], R39 ;  /* 0x0002482712007985 */ /* 0x0005e2000c10192c */
[----:B---3--:R-:W-:-:S03]  /*eef0*/  FMUL.FTZ R31, R25, R84 ;  /* 0x00000054191f7220 */ /* 0x008fc60000410000 */
[----:B------:R3:W-:Y:S01]  /*ef00*/  ST.E desc[UR44][R18.64+0x258], R27 ;  /* 0x0002581b12007985 */ /* 0x0007e2000c10192c */
[----:B----4-:R-:W-:-:S03]  /*ef10*/  FMUL.FTZ R33, R25, R86 ;  /* 0x0000005619217220 */ /* 0x010fc60000410000 */
[----:B------:R4:W-:Y:S01]  /*ef20*/  ST.E desc[UR44][R18.64+0x25c], R43 ;  /* 0x00025c2b12007985 */ /* 0x0009e2000c10192c */
[----:B0-----:R-:W-:-:S03]  /*ef30*/  FMUL.FTZ R35, R25, R88 ;  /* 0x0000005819237220 */ /* 0x001fc60000410000 */
[----:B------:R0:W-:Y:S01]  /*ef40*/  ST.E desc[UR44][R18.64+0x268], R47 ;  /* 0x0002682f12007985 */ /* 0x0001e2000c10192c */
[----:B--2---:R-:W-:-:S03]  /*ef50*/  FMUL.FTZ R39, R25, R90 ;  /* 0x0000005a19277220 */ /* 0x004fc60000410000 */
[----:B------:R2:W-:Y:S01]  /*ef60*/  ST.E desc[UR44][R18.64+0x26c], R51 ;  /* 0x00026c3312007985 */ /* 0x0005e2000c10192c */
[C---:B---3--:R-:W-:Y:S01]  /*ef70*/  FMUL.FTZ R27, R25.reuse, R94 ;  /* 0x0000005e191b7220 */ /* 0x048fe20000410000 */
[C---:B----4-:R-:W-:Y:S01]  /*ef80*/  FMUL.FTZ R43, R25.reuse, R96 ;  /* 0x00000060192b7220 */ /* 0x050fe20000410000 */
[C---:B0-----:R-:W-:Y:S01]  /*ef90*/  FMUL.FTZ R47, R25.reuse, R98 ;  /* 0x00000062192f7220 */ /* 0x041fe20000410000 */
[C---:B--2---:R-:W-:Y:S01]  /*efa0*/  FMUL.FTZ R51, R25.reuse, R100 ;  /* 0x0000006419337220 */ /* 0x044fe20000410000 */
        /* <DEDUP_REMOVED lines=39> */
[----:B--2---:R-:W-:Y:S01]  /*f220*/  FMUL.FTZ R51, R25, R140 ;  /* 0x0000008c19337220 */ /* 0x004fe20000410000 */
[----:B------:R0:W-:Y:S01]  /*f230*/  ST.E desc[UR44][R18.64+0x2ec], R11 ;  /* 0x0002ec0b12007985 */ /* 0x0001e2000c10192c */
[----:B-1----:R-:W-:-:S03]  /*f240*/  SHF.R.U32.HI R55, RZ, 0x7, R55 ;  /* 0x00000007ff377819 */ /* 0x002fc60000011637 */
        /* <DEDUP_REMOVED lines=37> */
[----:B0-----:R-:W-:Y:S01]  /*f4a0*/  FMUL.FTZ R47, R25, R24 ;  /* 0x00000018192f7220 */ /* 0x001fe20000410000 */
[----:B------:R-:W-:Y:S02]  /*f4b0*/  VIADD R24, R55, 0x8 ;  /* 0x0000000837187836 */ /* 0x000fe40000000000 */
[----:B-1----:R-:W-:Y:S01]  /*f4c0*/  FMUL.FTZ R51, R25, R26 ;  /* 0x0000001a19337220 */ /* 0x002fe20000410000 */
        /* <DEDUP_REMOVED lines=8> */
[----:B------:R-:W-:Y:S04]  /*f550*/  ST.E desc[UR44][R18.64+0x3ec], R47 ;  /* 0x0003ec2f12007985 */ /* 0x000fe8000c10192c */
[----:B------:R-:W-:Y:S01]  /*f560*/  ST.E desc[UR44][R18.64+0x3f8], R51 ;  /* 0x0003f83312007985 */ /* 0x000fe2000c10192c */
[----:B------:R4:W-:Y:S06]  /*f570*/  BAR.SYNC.DEFER_BLOCKING R24, 0x100 ;  /* 0x000400180000751d */ /* 0x0009ec0000010000 */
[----:B0-----:R-:W4:Y:S04]  /*f580*/  LDL R35, [R1+0x1f0] ;  /* 0x0001f00001237983 */ /* 0x001f280000100800 */
[----:B-1----:R-:W2:Y:S04]  /*f590*/  LD.E R39, desc[UR44][R18.64+0x200] ;  /* 0x0002002c12277980 */ /* 0x002ea8000c101900 */
[----:B------:R-:W4:Y:S04]  /*f5a0*/  LD.E.64 R10, desc[UR44][R18.64+0x88] ;  /* 0x0000882c120a7980 */ /* 0x000f28000c101b00 */
[----:B--2---:R0:W-:Y:S04]  /*f5b0*/  ST.E desc[UR44][R18.64+0x200], R39 ;  /* 0x0002002712007985 */ /* 0x0041e8000c10192c */
[----:B------:R-:W2:Y:S04]  /*f5c0*/  LD.E R25, desc[UR44][R4.64] ;  /* 0x0000002c04197980 */ /* 0x000ea8000c101900 */
[----:B--2---:R1:W-:Y:S04]  /*f5d0*/  ST.E desc[UR44][R4.64], R25 ;  /* 0x0000001904007985 */ /* 0x0043e8000c10192c */
[----:B------:R-:W2:Y:S04]  /*f5e0*/  LD.E R27, desc[UR44][R8.64] ;  /* 0x0000002c081b7980 */ /* 0x000ea8000c101900 */
[----:B--2---:R2:W-:Y:S04]  /*f5f0*/  ST.E desc[UR44][R8.64], R27 ;  /* 0x0000001b08007985 */ /* 0x0045e8000c10192c */
[----:B------:R-:W3:Y:S04]  /*f600*/  LD.E R29, desc[UR44][R6.64] ;  /* 0x0000002c061d7980 */ /* 0x000ee8000c101900 */
[----:B---3--:R3:W-:Y:S04]  /*f610*/  ST.E desc[UR44][R6.64], R29 ;  /* 0x0000001d06007985 */ /* 0x0087e8000c10192c */
[----:B------:R-:W4:Y:S04]  /*f620*/  LD.E R31, desc[UR44][R18.64+0x210] ;  /* 0x0002102c121f7980 */ /* 0x000f28000c101900 */
[----:B------:R-:W4:Y:S04]  /*f630*/  LD.E R33, desc[UR44][R18.64+0x214] ;  /* 0x0002142c12217980 */ /* 0x000f28000c101900 */
[----:B------:R-:W4:Y:S04]  /*f640*/  LD.E R43, desc[UR44][R18.64+0x218] ;  /* 0x0002182c122b7980 */ /* 0x000f28000c101900 */
[----:B0-----:R-:W4:Y:S04]  /*f650*/  LD.E R39, desc[UR44][R18.64+0x21c] ;  /* 0x00021c2c12277980 */ /* 0x001f28000c101900 */
[----:B------:R-:W4:Y:S04]  /*f660*/  LD.E R47, desc[UR44][R18.64+0x220] ;  /* 0x0002202c122f7980 */ /* 0x000f28000c101900 */
[----:B------:R-:W4:Y:S04]  /*f670*/  LD.E R51, desc[UR44][R18.64+0x224] ;  /* 0x0002242c12337980 */ /* 0x000f28000c101900 */
[----:B-1----:R-:W4:Y:S04]  /*f680*/  LD.E R25, desc[UR44][R18.64+0x228] ;  /* 0x0002282c12197980 */ /* 0x002f28000c101900 */
[----:B------:R-:W4:Y:S04]  /*f690*/  LD.E R55, desc[UR44][R18.64+0x22c] ;  /* 0x00022c2c12377980 */ /* 0x000f28000c101900 */
[----:B--2---:R-:W2:Y:S04]  /*f6a0*/  LD.E R27, desc[UR44][R18.64+0x230] ;  /* 0x0002302c121b7980 */ /* 0x004ea8000c101900 */
[----:B------:R-:W2:Y:S04]  /*f6b0*/  LD.E R57, desc[UR44][R18.64+0x234] ;  /* 0x0002342c12397980 */ /* 0x000ea8000c101900 */
        /* <DEDUP_REMOVED lines=73> */
[----:B--2---:R2:W-:Y:S04]  /*fb50*/  ST.E desc[UR44][R18.64+0x230], R27 ;  /* 0x0002301b12007985 */ /* 0x0045e8000c10192c */
[----:B------:R-:W-:Y:S04]  /*fb60*/  ST.E desc[UR44][R18.64+0x234], R57 ;  /* 0x0002343912007985 */ /* 0x000fe8000c10192c */
[----:B---3--:R3:W-:Y:S04]  /*fb70*/  ST.E desc[UR44][R18.64+0x238], R29 ;  /* 0x0002381d12007985 */ /* 0x0087e8000c10192c */
[----:B------:R3:W-:Y:S04]  /*fb80*/  ST.E desc[UR44][R18.64+0x23c], R59 ;  /* 0x00023c3b12007985 */ /* 0x0007e8000c10192c */
[----:B------:R3:W-:Y:S04]  /*fb90*/  ST.E desc[UR44][R18.64+0x240], R61 ;  /* 0x0002403d12007985 */ /* 0x0007e8000c10192c */
[----:B------:R3:W-:Y:S04]  /*fba0*/  ST.E desc[UR44][R18.64+0x244], R63 ;  /* 0x0002443f12007985 */ /* 0x0007e8000c10192c */
[----:B------:R3:W-:Y:S04]  /*fbb0*/  ST.E desc[UR44][R18.64+0x248], R65 ;  /* 0x0002484112007985 */ /* 0x0007e8000c10192c */
[----:B------:R3:W-:Y:S04]  /*fbc0*/  ST.E desc[UR44][R18.64+0x24c], R67 ;  /* 0x00024c4312007985 */ /* 0x0007e8000c10192c */
[----:B0-----:R-:W4:Y:S04]  /*fbd0*/  LD.E R31, desc[UR44][R18.64+0x250] ;  /* 0x0002502c121f7980 */ /* 0x001f28000c101900 */
        /* <DEDUP_REMOVED lines=75> */
[----:B------:R0:W-:Y:S04]  /*10090*/  ST.E desc[UR44][R18.64+0x254], R25 ;  /* 0x0002541912007985 */ /* 0x0001e8000c10192c */
[----:B------:R-:W-:Y:S04]  /*100a0*/  ST.E desc[UR44][R18.64+0x258], R33 ;  /* 0x0002582112007985 */ /* 0x000fe8000c10192c */
[----:B--2---:R1:W-:Y:S04]  /*100b0*/  ST.E desc[UR44][R18.64+0x25c], R27 ;  /* 0x00025c1b12007985 */ /* 0x0043e8000c10192c */
[----:B------:R-:W-:Y:S04]  /*100c0*/  ST.E desc[UR44][R18.64+0x260], R39 ;  /* 0x0002602712007985 */ /* 0x000fe8000c10192c */
        /* <DEDUP_REMOVED lines=77> */
[----:B0-----:R-:W4:Y:S01]  /*105a0*/  LDL R25, [R1+0x68] ;  /* 0x0000680001197983 */ /* 0x001f220000100800 */
[----:B------:R-:W-:-:S02]  /*105b0*/  IMAD R10, R35, 0xc00, R10 ;  /* 0x00000c00230a7824 */ /* 0x000fc400078e020a */
[----:B-1----:R-:W-:Y:S01]  /*105c0*/  IMAD.MOV.U32 R27, RZ, RZ, R11 ;  /* 0x000000ffff1b7224 */ /* 0x002fe200078e000b */
[----:B------:R-:W-:Y:S01]  /*105d0*/  F2FP.F16.F32.PACK_AB R170, R37, R170 ;  /* 0x000000aa25aa723e */ /* 0x000fe200000000ff */
[C---:B--2---:R-:W-:Y:S01]  /*105e0*/  VIADD R24, R10.reuse, 0x80 ;  /* 0x000000800a187836 */ /* 0x044fe20000000000 */
[----:B------:R-:W-:Y:S01]  /*105f0*/  F2FP.F16.F32.PACK_AB R172, R41, R172 ;  /* 0x000000ac29ac723e */ /* 0x000fe200000000ff */
[----:B---3--:R-:W-:Y:S01]  /*10600*/  VIADD R26, R10, 0x100 ;  /* 0x000001000a1a7836 */ /* 0x008fe20000000000 */
[----:B------:R-:W-:Y:S01]  /*10610*/  R2UR UR15, R27 ;  /* 0x000000001b0f72ca */ /* 0x000fe200000e0000 */
[----:B------:R-:W2:Y:S01]  /*10620*/  LD.E R29, desc[UR44][R18.64+0x214] ;  /* 0x0002142c121d7980 */ /* 0x000ea2000c101900 */
[----:B------:R-:W-:Y:S02]  /*10630*/  R2UR UR10, R24 ;  /* 0x00000000180a72ca */ /* 0x000fe400000e0000 */
[----:B------:R-:W-:Y:S01]  /*10640*/  R2UR UR14, R26 ;  /* 0x000000001a0e72ca */ /* 0x000fe200000e0000 */
[----:B------:R-:W2:Y:S01]  /*10650*/  LD.E R24, desc[UR44][R18.64+0x200] ;  /* 0x0002002c12187980 */ /* 0x000ea2000c101900 */
[----:B------:R-:W-:-:S02]  /*10660*/  F2FP.F16.F32.PACK_AB R174, R45, R174 ;  /* 0x000000ae2dae723e */ /* 0x000fc400000000ff */
[----:B------:R-:W-:Y:S01]  /*10670*/  F2FP.F16.F32.PACK_AB R176, R49, R176 ;  /* 0x000000b031b0723e */ /* 0x000fe200000000ff */
[----:B------:R-:W2:Y:S01]  /*10680*/  LD.E R31, desc[UR44][R18.64+0x21c] ;  /* 0x00021c2c121f7980 */ /* 0x000ea2000c101900 */
[----:B------:R-:W-:Y:S02]  /*10690*/  F2FP.F16.F32.PACK_AB R178, R53, R178 ;  /* 0x000000b235b2723e */ /* 0x000fe400000000ff */
[----:B------:R-:W-:Y:S01]  /*106a0*/  F2FP.F16.F32.PACK_AB R169, R169, R28 ;  /* 0x0000001ca9a9723e */ /* 0x000fe200000000ff */
[----:B------:R-:W2:Y:S01]  /*106b0*/  LD.E R33, desc[UR44][R18.64+0x224] ;  /* 0x0002242c12217980 */ /* 0x000ea2000c101900 */
[----:B------:R-:W-:Y:S02]  /*106c0*/  F2FP.F16.F32.PACK_AB R171, R30, R171 ;  /* 0x000000ab1eab723e */ /* 0x000fe400000000ff */
[----:B------:R-:W-:Y:S01]  /*106d0*/  F2FP.F16.F32.PACK_AB R173, R32, R173 ;  /* 0x000000ad20ad723e */ /* 0x000fe200000000ff */
[----:B------:R-:W2:Y:S01]  /*106e0*/  LD.E R28, desc[UR44][R18.64+0x210] ;  /* 0x0002102c121c7980 */ /* 0x000ea2000c101900 */
[----:B------:R-:W-:-:S02]  /*106f0*/  F2FP.F16.F32.PACK_AB R175, R34, R175 ;  /* 0x000000af22af723e */ /* 0x000fc400000000ff */
[----:B------:R-:W-:Y:S01]  /*10700*/  F2FP.F16.F32.PACK_AB R177, R36, R177 ;  /* 0x000000b124b1723e */ /* 0x000fe200000000ff */
[----:B------:R-:W2:Y:S04]  /*10710*/  LD.E R30, desc[UR44][R18.64+0x218] ;  /* 0x0002182c121e7980 */ /* 0x000ea8000c101900 */
[----:B------:R-:W2:Y:S04]  /*10720*/  LD.E R32, desc[UR44][R18.64+0x220] ;  /* 0x0002202c12207980 */ /* 0x000ea8000c101900 */
[----:B------:R-:W2:Y:S04]  /*10730*/  LD.E R34, desc[UR44][R18.64+0x228] ;  /* 0x0002282c12227980 */ /* 0x000ea8000c101900 */
[----:B------:R-:W2:Y:S04]  /*10740*/  LD.E R35, desc[UR44][R18.64+0x22c] ;  /* 0x00022c2c12237980 */ /* 0x000ea8000c101900 */
[----:B------:R-:W2:Y:S04]  /*10750*/  LD.E R36, desc[UR44][R18.64+0x230] ;  /* 0x0002302c12247980 */ /* 0x000ea8000c101900 */
        /* <DEDUP_REMOVED lines=63> */
[----:B------:R-:W-:Y:S01]  /*10b50*/  ISETP.NE.U32.AND P0, PT, R25, RZ, PT ;  /* 0x000000ff1900720c */ /* 0x000fe20003f05070 */
[----:B------:R-:W-:-:S02]  /*10b60*/  IMAD.MOV.U32 R25, RZ, RZ, R11 ;  /* 0x000000ffff197224 */ /* 0x000fc400078e000b */
[----:B------:R-:W2:Y:S03]  /*10b70*/  LD.E R100, desc[UR44][R18.64+0x330] ;  /* 0x0003302c12647980 */ /* 0x000ea6000c101900 */
        /* <DEDUP_REMOVED lines=60> */
[----:B------:R-:W-:Y:S01]  /*10f40*/  HGMMA.64x256x16.F32 R24, R168, gdesc[UR4].tnspB, R24, UP0, gsb0 ;  /* 0x43e00004a8187df0 */ /* 0x000fe2000b800818 */
[----:B------:R-:W-:Y:S02]  /*10f50*/  F2FP.F16.F32.PACK_AB R179, R12, R179 ;  /* 0x000000b30cb3723e */ /* 0x000fe400000000ff */
        /* <DEDUP_REMOVED lines=131> */
[----:B------:R-:W-:Y:S01]  /*11790*/  STL [R1+0x68], R2 ;  /* 0x0000680201007387 */ /* 0x000fe20000100800 */
        /* <DEDUP_REMOVED lines=8> */
[----:B------:R-:W-:-:S02]  /*11820*/  WARPGROUP.DEPBAR.LE gsb0, 0x0 ;  /* 0x00008000000079c5 */ /* 0x000fc40000010000 */
        /* <DEDUP_REMOVED lines=131> */
[----:B------:R-:W-:Y:S01]  /*12060*/  IMAD.MOV.U32 R13, RZ, RZ, R11 ;  /* 0x000000ffff0d7224 */ /* 0x000fe200078e000b */
[----:B------:R-:W-:Y:S01]  /*12070*/  IADD3 R12, R10, 0x200, RZ ;  /* 0x000002000a0c7810 */ /* 0x000fe20007ffe0ff */
        /* <DEDUP_REMOVED lines=131> */
[----:B------:R-:W-:Y:S01]  /*128b0*/  R2UR UR6, R12 ;  /* 0x000000000c0672ca */ /* 0x000fe200000e0000 */
[----:B------:R-:W-:Y:S01]  /*128c0*/  STL [R1+0x68], R2 ;  /* 0x0000680201007387 */ /* 0x000fe20000100800 */
[----:B------:R-:W-:Y:S01]  /*128d0*/  R2UR UR7, R13 ;  /* 0x000000000d0772ca */ /* 0x000fe200000e0000 */
[----:B------:R-:W-:Y:S01]  /*128e0*/  VIADD R10, R10, 0x280 ;  /* 0x000002800a0a7836 */ /* 0x000fe20000000000 */
[----:B------:R-:W-:Y:S02]  /*128f0*/  WARPGROUP.DEPBAR.LE gsb0, 0x0 ;  /* 0x00008000000079c5 */ /* 0x000fe40000010000 */
[----:B------:R-:W-:Y:S01]  /*12900*/  ST.E desc[UR44][R18.64+0x200], R24 ;  /* 0x0002001812007985 */ /* 0x000fe2000c10192c */
[----:B------:R-:W-:Y:S02]  /*12910*/  F2FP.F16.F32.PACK_AB R168, R203, R204 ;  /* 0x000000cccba8723e */ /* 0x000fe400000000ff */
[----:B------:R-:W-:Y:S01]  /*12920*/  F2FP.F16.F32.PACK_AB R170, R201, R202 ;  /* 0x000000cac9aa723e */ /* 0x000fe200000000ff */
[----:B------:R-:W-:Y:S01]  /*12930*/  ST.E desc[UR44][R4.64], R25 ;  /* 0x0000001904007985 */ /* 0x000fe2000c10192c */
        /* <DEDUP_REMOVED lines=400> */
[----:B--2---:R1:W-:Y:S04]  /*14240*/  ST.E desc[UR44][R18.64+0x200], R11 ;  /* 0x0002000b12007985 */ /* 0x0043e8000c10192c */
[----:B------:R-:W2:Y:S04]  /*14250*/  LD.E R13, desc[UR44][R4.64] ;  /* 0x0000002c040d7980 */ /* 0x000ea8000c101900 */
[----:B--2---:R2:W-:Y:S04]  /*14260*/  ST.E desc[UR44][R4.64], R13 ;  /* 0x0000000d04007985 */ /* 0x0045e8000c10192c */
[----:B------:R-:W3:Y:S04]  /*14270*/  LD.E R15, desc[UR44][R8.64] ;  /* 0x0000002c080f7980 */ /* 0x000ee8000c101900 */
[----:B---3--:R3:W-:Y:S04]  /*14280*/  ST.E desc[UR44][R8.64], R15 ;  /* 0x0000000f08007985 */ /* 0x0087e8000c10192c */
[----:B------:R-:W4:Y:S04]  /*14290*/  LD.E R17, desc[UR44][R6.64] ;  /* 0x0000002c06117980 */ /* 0x000f28000c101900 */
[----:B----4-:R4:W-:Y:S04]  /*142a0*/  ST.E desc[UR44][R6.64], R17 ;  /* 0x0000001106007985 */ /* 0x0109e8000c10192c */
[----:B0-----:R-:W4:Y:S04]  /*142b0*/  LD.E R2, desc[UR44][R18.64+0x374] ;  /* 0x0003742c12027980 */ /* 0x001f28000c101900 */
        /* <DEDUP_REMOVED lines=124> */
[----:B0-----:R-:W4:Y:S04]  /*14a80*/  LD.E R2, desc[UR44][R18.64+0x28] ;  /* 0x0000282c12027980 */ /* 0x001f28000c101900 */
[----:B------:R-:W-:Y:S04]  /*14a90*/  ST.E desc[UR44][R18.64+0x210], R21 ;  /* 0x0002101512007985 */ /* 0x000fe8000c10192c */
[----:B------:R-:W-:Y:S04]  /*14aa0*/  ST.E desc[UR44][R18.64+0x214], R25 ;  /* 0x0002141912007985 */ /* 0x000fe8000c10192c */
[----:B------:R-:W-:Y:S04]  /*14ab0*/  ST.E desc[UR44][R18.64+0x218], R27 ;  /* 0x0002181b12007985 */ /* 0x000fe8000c10192c */
[----:B------:R-:W-:Y:S04]  /*14ac0*/  ST.E desc[UR44][R18.64+0x21c], R29 ;  /* 0x00021c1d12007985 */ /* 0x000fe8000c10192c */
[----:B------:R-:W-:Y:S04]  /*14ad0*/  ST.E desc[UR44][R18.64+0x220], R11 ;  /* 0x0002200b12007985 */ /* 0x000fe8000c10192c */
[----:B------:R-:W-:Y:S04]  /*14ae0*/  ST.E desc[UR44][R18.64+0x224], R31 ;  /* 0x0002241f12007985 */ /* 0x000fe8000c10192c */
[----:B--2---:R-:W-:Y:S04]  /*14af0*/  ST.E desc[UR44][R18.64+0x228], R5 ;  /* 0x0002280512007985 */ /* 0x004fe8000c10192c */
[----:B------:R-:W-:Y:S04]  /*14b00*/  ST.E desc[UR44][R18.64+0x22c], R13 ;  /* 0x00022c0d12007985 */ /* 0x000fe8000c10192c */
[----:B---3--:R-:W-:Y:S04]  /*14b10*/  ST.E desc[UR44][R18.64+0x230], R9 ;  /* 0x0002300912007985 */ /* 0x008fe8000c10192c */
        /* <DEDUP_REMOVED lines=115> */
[----:B------:R-:W-:-:S04]  /*15250*/  LOP3.LUT R2, R2, 0x1, RZ, 0xfc, !PT ;  /* 0x0000000102027812 */ /* 0x000fc800078efcff */
[----:B------:R-:W-:Y:S01]  /*15260*/  ISETP.NE.AND P0, PT, R2, 0x3, PT ;  /* 0x000000030200780c */ /* 0x000fe20003f05270 */
[----:B------:R-:W-:-:S12]  /*15270*/  BSSY B0, `(.L_x_3950) ;  /* 0x0000003000007945 */ /* 0x000fd80003800000 */
[----:B-1----:R-:W-:Y:S05]  /*15280*/  @!P0 BRA `(.L_x_3951) ;  /* 0x0000000000048947 */ /* 0x002fea0003800000 */
[----:B------:R-:W-:Y:S01]  /*15290*/  BPT.TRAP 0x1 ;  /* 0x000000040000795c */ /* 0x000fe20000300000 */
.L_x_3951:
[----:B------:R-:W-:Y:S05]  /*152a0*/  BSYNC B0 ;  /* 0x0000000000007941 */ /* 0x000fea0003800000 */
.L_x_3950:
        /* <DEDUP_REMOVED lines=9> */
[----:B0-----:R-:W2:Y:S02]  /*15340*/  LDL R2, [R1+0x50] ;  /* 0x0000500001027983 */ /* 0x001ea40000100800 */
[----:B--2---:R-:W-:-:S07]  /*15350*/  IMAD.SHL.U32 R2, R2, 0x80, RZ ;  /* 0x0000008002027824 */ /* 0x004fce00078e00ff */
.L_x_3923:
[----:B------:R-:W0:Y:S01]  /*15360*/  LDC R3, c[0x0][0x448] ;  /* 0x00011200ff037b82 */ /* 0x000e220000000800 */
[----:B------:R-:W-:-:S07]  /*15370*/  ULDC UR4, c[0x0][0xad4] ;  /* 0x0002b50000047ab9 */ /* 0x000fce0000000800 */
[----:B------:R-:W1:Y:S01]  /*15380*/  LDC R6, c[0x0][0xadc] ;  /* 0x0002b700ff067b82 */ /* 0x000e620000000800 */
[----:B0-----:R-:W-:Y:S01]  /*15390*/  ISETP.NE.AND P0, PT, R3, 0x1, PT ;  /* 0x000000010300780c */ /* 0x001fe20003f05270 */
[----:B------:R-:W-:-:S12]  /*153a0*/  VIADD R3, R2, 0x7f ;  /* 0x0000007f02037836 */ /* 0x000fd80000000000 */
[----:B------:R-:W0:Y:S08]  /*153b0*/  @P0 LDC R4, c[0x0][0x44c] ;  /* 0x00011300ff040b82 */ /* 0x000e300000000800 */
[----:B------:R-:W2:Y:S01]  /*153c0*/  @P0 LDC R5, c[0x0][0x450] ;  /* 0x00011400ff050b82 */ /* 0x000ea20000000800 */
[----:B0-----:R-:W-:-:S05]  /*153d0*/  @P0 IMAD.HI.U32 R2, R3, R4, RZ ;  /* 0x0000000403020227 */ /* 0x001fca00078e00ff */
[----:B--2---:R-:W-:Y:S02]  /*153e0*/  @P0 SHF.R.U32.HI R3, RZ, R5, R2 ;  /* 0x00000005ff030219 */ /* 0x004fe40000011602 */
[----:B-1----:R-:W-:-:S03]  /*153f0*/  ISETP.GE.AND P0, PT, R6, 0x1, PT ;  /* 0x000000010600780c */ /* 0x002fc60003f06270 */
[----:B------:R-:W-:-:S04]  /*15400*/  IMAD.IADD R3, R188, 0x1, R3 ;  /* 0x00000001bc037824 */ /* 0x000fc800078e0203 */
[----:B------:R-:W-:-:S06]  /*15410*/  VIADD R2, R3, -UR4 ;  /* 0x8000000403027c36 */ /* 0x000fcc0008000000 */
[----:B------:R-:W-:Y:S05]  /*15420*/  @!P0 BRA `(.L_x_3953) ;  /* 0x0000000000448947 */ /* 0x000fea0003800000 */
        /* <DEDUP_REMOVED lines=10> */
.L_x_3955:
[----:B------:R-:W-:-:S13]  /*154d0*/  ISETP.NE.AND P0, PT, R6, 0x1, PT ;  /* 0x000000010600780c */ /* 0x000fda0003f05270 */
[----:B------:R-:W0:Y:S02]  /*154e0*/  @P0 LDC.64 R4, c[0x0][0xae0] ;  /* 0x0002b800ff040b82 */ /* 0x000e240000000a00 */
[----:B0-----:R-:W-:-:S05]  /*154f0*/  @P0 IMAD.HI.U32 R4, R3, R4, RZ ;  /* 0x0000000403040227 */ /* 0x001fca00078e00ff */
[----:B------:R-:W-:-:S07]  /*15500*/  @P0 SHF.R.U32.HI R3, RZ, R5, R4 ;  /* 0x00000005ff030219 */ /* 0x000fce0000011604 */
.L_x_3956:
[----:B------:R-:W-:Y:S05]  /*15510*/  BSYNC B0 ;  /* 0x0000000000007941 */ /* 0x000fea0003800000 */
.L_x_3954:
[----:B------:R-:W-:-:S05]  /*15520*/  IMAD R3, R3, R6, RZ ;  /* 0x0000000603037224 */ /* 0x000fca00078e02ff */
[----:B------:R-:W-:-:S07]  /*15530*/  VIMNMX R2, R2, R3, !PT ;  /* 0x0000000302027248 */ /* 0x000fce0007fe0100 */
.L_x_3953:
[----:B------:R-:W-:Y:S01]  /*15540*/  VIADD R2, R2, 0x5f ;  /* 0x0000005f02027836 */ /* 0x000fe20000000000 */
[----:B------:R-:W-:-:S03]  /*15550*/  UIADD3 UR4, UP0, UR37, 0x28, URZ ;  /* 0x0000002825047890 */ /* 0x000fc6000ff1e03f */
[----:B------:R-:W-:Y:S01]  /*15560*/  IMAD.HI R2, R2, 0x2aaaaaab, RZ ;  /* 0x2aaaaaab02027827 */ /* 0x000fe200078e02ff */
[----:B------:R-:W-:-:S03]  /*15570*/  UIADD3.X UR5, URZ, UR36, URZ, UP0, !UPT ;  /* 0x000000243f057290 */ /* 0x000fc600087fe43f */
[----:B------:R-:W-:Y:S01]  /*15580*/  IMAD.U32 R6, RZ, RZ, UR4 ;  /* 0x00000004ff067e24 */ /* 0x000fe2000f8e00ff */
[----:B------:R-:W-:Y:S02]  /*15590*/  SHF.R.U32.HI R3, RZ, 0x1f, R2 ;  /* 0x0000001fff037819 */ /* 0x000fe40000011602 */
[----:B------:R-:W-:Y:S02]  /*155a0*/  IMAD.U32 R7, RZ, RZ, UR5 ;  /* 0x00000005ff077e24 */ /* 0x000fe4000f8e00ff */
[----:B------:R-:W-:-:S04]  /*155b0*/  LEA.HI.SX32 R3, R2, R3, 0x1c ;  /* 0x0000000302037211 */ /* 0x000fc800078fe2ff */
[----:B------:R-:W-:-:S04]  /*155c0*/  VIMNMX R4, R196, R3, !PT ;  /* 0x00000003c4047248 */ /* 0x000fc80007fe0100 */
[----:B------:R-:W-:-:S13]  /*155d0*/  ISETP.GE.AND P0, PT, R0, R4, PT ;  /* 0x000000040000720c */ /* 0x000fda0003f06270 */
[----:B------:R-:W-:Y:S05]  /*155e0*/  @!P0 BRA `(.L_x_3957) ;  /* 0x00000098005c8947 */ /* 0x000fea0003800000 */
[----:B------:R0:W5:Y:S02]  /*155f0*/  LDL.64 R2, [R1+0x150] ;  /* 0x0001500001027983 */ /* 0x0001640000100a00 */
.L_x_3976:
[----:B-1---5:R-:W2:Y:S04]  /*15600*/  LD.E R5, desc[UR44][R2.64] ;  /* 0x0000002c02057980 */ /* 0x022ea8000c101900 */
[----:B------:R-:W3:Y:S01]  /*15610*/  LD.E R8, desc[UR44][R2.64+0x8] ;  /* 0x0000082c02087980 */ /* 0x000ee2000c101900 */
[----:B--2---:R-:W-:-:S05]  /*15620*/  VIADD R5, R5, 0x1 ;  /* 0x0000000105057836 */ /* 0x004fca0000000000 */
[----:B------:R-:W-:-:S13]  /*15630*/  ISETP.NE.AND P0, PT, R5, 0x2, PT ;  /* 0x000000020500780c */ /* 0x000fda0003f05270 */
[----:B------:R1:W5:Y:S04]  /*15640*/  @P0 LD.E R11, desc[UR44][R2.64+0x4] ;  /* 0x0000042c020b0980 */ /* 0x000368000c101900 */
[----:B------:R-:W2:Y:S01]  /*15650*/  @!P0 LD.E R10, desc[UR44][R2.64+0x4] ;  /* 0x0000042c020a8980 */ /* 0x000ea2000c101900 */
[----:B---3--:R-:W-:-:S03]  /*15660*/  VIADD R9, R8, 0x1 ;  /* 0x0000000108097836 */ /* 0x008fc60000000000 */
[----:B------:R3:W-:Y:S04]  /*15670*/  ST.E desc[UR44][R2.64], R5 ;  /* 0x0000000502007985 */ /* 0x0007e8000c10192c */
[----:B------:R1:W-:Y:S04]  /*15680*/  ST.E desc[UR44][R2.64+0x8], R9 ;  /* 0x0000080902007985 */ /* 0x0003e8000c10192c */
[----:B------:R1:W-:Y:S01]  /*15690*/  @!P0 ST.E desc[UR44][R2.64], RZ ;  /* 0x000000ff02008985 */ /* 0x0003e2000c10192c */
[----:B--2---:R-:W-:-:S05]  /*156a0*/  @!P0 LOP3.LUT R11, R10, 0x1, RZ, 0x3c, !PT ;  /* 0x000000010a0b8812 */ /* 0x004fca00078e3cff */
[----:B------:R1:W-:Y:S04]  /*156b0*/  @!P0 ST.E desc[UR44][R2.64+0x4], R11 ;  /* 0x0000040b02008985 */ /* 0x0003e8000c10192c */
[----:B------:R-:W2:Y:S04]  /*156c0*/  LDL.64 R72, [R1+0x168] ;  /* 0x0001680001487983 */ /* 0x000ea80000100a00 */
[----:B--2---:R-:W2:Y:S01]  /*156d0*/  LD.E R8, desc[UR44][R72.64] ;  /* 0x0000002c48087980 */ /* 0x004ea2000c101900 */
[----:B------:R-:W-:Y:S05]  /*156e0*/  YIELD ;  /* 0x0000000000007946 */ /* 0x000fea0003800000 */
[----:B------:R-:W-:Y:S01]  /*156f0*/  BSSY B0, `(.L_x_3958) ;  /* 0x0000006000007945 */ /* 0x000fe20003800000 */
[----:B---3--:R-:W-:Y:S01]  /*15700*/  @!P0 IMAD.MOV.U32 R5, RZ, RZ, RZ ;  /* 0x000000ffff058224 */ /* 0x008fe200078e00ff */
[----:B--2---:R-:W-:-:S04]  /*15710*/  LOP3.LUT R8, R8, 0x1, RZ, 0xfc, !PT ;  /* 0x0000000108087812 */ /* 0x004fc800078efcff */
[----:B------:R-:W-:-:S13]  /*15720*/  ISETP.NE.AND P1, PT, R8, 0x3, PT ;  /* 0x000000030800780c */ /* 0x000fda0003f25270 */
[----:B-1----:R-:W-:Y:S05]  /*15730*/  @!P1 BRA `(.L_x_3959) ;  /* 0x0000000000049947 */ /* 0x002fea0003800000 */
[----:B------:R-:W-:Y:S01]  /*15740*/  BPT.TRAP 0x1 ;  /* 0x000000040000795c */ /* 0x000fe20000300000 */
.L_x_3959:
[----:B------:R-:W-:Y:S05]  /*15750*/  BSYNC B0 ;  /* 0x0000000000007941 */ /* 0x000fea0003800000 */
.L_x_3958:
[----:B------:R-:W2:Y:S01]  /*15760*/  LD.E.64 R8, desc[UR44][R72.64+0x18] ;  /* 0x0000182c48087980 */ /* 0x000ea2000c101b00 */
[----:B-----5:R-:W-:Y:S02]  /*15770*/  SHF.L.U32 R12, R11, 0x1f, RZ ;  /* 0x0000001f0b0c7819 */ /* 0x020fe400000006ff */
[----:B--2---:R-:W-:-:S05]  /*15780*/  MOV R8, R8 ;  /* 0x0000000800087202 */ /* 0x004fca0000000f00 */
[----:B------:R-:W-:-:S04]  /*15790*/  IMAD R5, R5, 0x8, R8 ;  /* 0x0000000805057824 */ /* 0x000fc800078e0208 */
[----:B------:R1:W2:Y:S01]  /*157a0*/  SYNCS.PHASECHK.TRANS64.TRYWAIT P0, [R5+URZ], R12 ;  /* 0x0000000c050075a7 */ /* 0x0002a2000800017f */
[----:B------:R-:W3:Y:S04]  /*157b0*/  LD.E R8, desc[UR44][R72.64] ;  /* 0x0000002c48087980 */ /* 0x000ee8000c101900 */
[----:B------:R1:W5:Y:S04]  /*157c0*/  LD.E R10, desc[UR44][R2.64] ;  /* 0x0000002c020a7980 */ /* 0x000368000c101900 */
[----:B------:R1:W5:Y:S01]  /*157d0*/  LD.E R11, desc[UR44][R2.64+0x4] ;  /* 0x0000042c020b7980 */ /* 0x000362000c101900 */
[----:B------:R-:W-:Y:S01]  /*157e0*/  BSSY B0, `(.L_x_3960) ;  /* 0x0000005000007945 */ /* 0x000fe20003800000 */
[----:B---3--:R-:W-:-:S04]  /*157f0*/  LOP3.LUT R8, R8, 0x1, RZ, 0xfc, !PT ;  /* 0x0000000108087812 */ /* 0x008fc800078efcff */
[----:B------:R-:W-:-:S13]  /*15800*/  ISETP.NE.AND P1, PT, R8, 0x3, PT ;  /* 0x000000030800780c */ /* 0x000fda0003f25270 */
[----:B-12---:R-:W-:Y:S05]  /*15810*/  @!P1 BRA `(.L_x_3961) ;  /* 0x0000000000049947 */ /* 0x006fea0003800000 */
[----:B------:R-:W-:Y:S01]  /*15820*/  BPT.TRAP 0x1 ;  /* 0x000000040000795c */ /* 0x000fe20000300000 */
.L_x_3961:
[----:B------:R-:W-:Y:S05]  /*15830*/  BSYNC B0 ;  /* 0x0000000000007941 */ /* 0x000fea0003800000 */
.L_x_3960:
[----:B------:R-:W-:Y:S04]  /*15840*/  BSSY B0, `(.L_x_3962) ;  /* 0x0000008000007945 */ /* 0x000fe80003800000 */
[----:B------:R-:W-:Y:S05]  /*15850*/  @P0 BRA `(.L_x_3963) ;  /* 0x0000000000180947 */ /* 0x000fea0003800000 */
[----:B------:R-:W2:Y:S01]  /*15860*/  LD.E.64 R8, desc[UR44][R72.64+0x18] ;  /* 0x0000182c48087980 */ /* 0x000ea2000c101b00 */
[----:B-----5:R-:W-:Y:S02]  /*15870*/  SHF.L.U32 R11, R11, 0x1f, RZ ;  /* 0x0000001f0b0b7819 */ /* 0x020fe400000006ff */
[----:B--2---:R-:W-:-:S05]  /*15880*/  MOV R9, R8 ;  /* 0x0000000800097202 */ /* 0x004fca0000000f00 */
[----:B------:R-:W-:-:S04]  /*15890*/  IMAD R10, R10, 0x8, R9 ;  /* 0x000000080a0a7824 */ /* 0x000fc800078e0209 */
[----:B------:R-:W1:Y:S02]  /*158a0*/  SYNCS.PHASECHK.TRANS64.TRYWAIT P0, [R10+URZ], R11 ;  /* 0x0000000b0a0075a7 */ /* 0x000e64000800017f */
[----:B-1----:R-:W-:Y:S05]  /*158b0*/  @!P0 BRA `(.L_x_3964) ;  /* 0x00000218000c8947 */ /* 0x002fea0003800000 */
.L_x_3963:
[----:B------:R-:W-:Y:S05]  /*158c0*/  BSYNC B0 ;  /* 0x0000000000007941 */ /* 0x000fea0003800000 */
.L_x_3962:
[----:B-1---5:R-:W2:Y:S04]  /*158d0*/  LD.E R11, desc[UR44][R2.64] ;  /* 0x0000002c020b7980 */ /* 0x022ea8000c101900 */
[----:B------:R-:W2:Y:S01]  /*158e0*/  LDL.64 R74, [R1+0x80] ;  /* 0x00008000014a7983 */ /* 0x000ea20000100a00 */
[----:B------:R-:W-:Y:S05]  /*158f0*/  WARPSYNC.ALL ;  /* 0x0000000000007948 */ /* 0x000fea0003800000 */
[----:B------:R1:W-:Y:S04]  /*15900*/  STL [R1+0x60], RZ ;  /* 0x000060ff01007387 */ /* 0x0003e80000100800 */
[----:B------:R-:W3:Y:S01]  /*15910*/  LD.E.64 R8, desc[UR44][R18.64+0x78] ;  /* 0x0000782c12087980 */ /* 0x000ee2000c101b00 */
[----:B------:R-:W-:-:S05]  /*15920*/  IMAD.MOV.U32 R5, RZ, RZ, 0x1 ;  /* 0x00000001ff057424 */ /* 0x000fca00078e00ff */
[----:B------:R1:W-:Y:S04]  /*15930*/  STL [R1+0x60], R5 ;  /* 0x0000600501007387 */ /* 0x0003e80000100800 */
[----:B------:R-:W4:Y:S04]  /*15940*/  LD.E.64 R12, desc[UR44][R18.64+0x78] ;  /* 0x0000782c120c7980 */ /* 0x000f28000c101b00 */
[----:B------:R1:W-:Y:S04]  /*15950*/  STL [R1+0x60], R5 ;  /* 0x0000600501007387 */ /* 0x0003e80000100800 */
[----:B------:R-:W4:Y:S01]  /*15960*/  LD.E.64 R14, desc[UR44][R18.64+0x78] ;  /* 0x0000782c120e7980 */ /* 0x000f22000c101b00 */
[----:B--2---:R-:W-:-:S02]  /*15970*/  IMAD R10, R11, 0x300, R74 ;  /* 0x000003000b0a7824 */ /* 0x004fc400078e024a */
[----:B------:R-:W-:Y:S01]  /*15980*/  IMAD.MOV.U32 R11, RZ, RZ, R75 ;  /* 0x000000ffff0b7224 */ /* 0x000fe200078e004b */
[----:B------:R1:W-:Y:S02]  /*15990*/  STL [R1+0x60], R5 ;  /* 0x0000600501007387 */ /* 0x0003e40000100800 */
[----:B------:R-:W-:Y:S02]  /*159a0*/  R2UR UR6, R10 ;  /* 0x000000000a0672ca */ /* 0x000fe400000e0000 */
[----:B------:R-:W-:Y:S01]  /*159b0*/  R2UR UR7, R11 ;  /* 0x000000000b0772ca */ /* 0x000fe200000e0000 */
[----:B------:R-:W2:Y:S01]  /*159c0*/  LD.E.64 R16, desc[UR44][R18.64+0x78] ;  /* 0x0000782c12107980 */ /* 0x000ea2000c101b00 */
[----:B------:R-:W-:-:S03]  /*159d0*/  WARPGROUP.ARRIVE ;  /* 0x00000000000079c5 */ /* 0x000fc60000000000 */
[----:B------:R1:W-:Y:S01]  /*159e0*/  STL [R1+0x60], R5 ;  /* 0x0000600501007387 */ /* 0x0003e20000100800 */
[----:B---3--:R-:W-:Y:S02]  /*159f0*/  R2UR UR4, R8 ;  /* 0x00000000080472ca */ /* 0x008fe400000e0000 */
        /* <DEDUP_REMOVED lines=10> */
[----:B------:R-:W3:Y:S04]  /*15aa0*/  LD.E R21, desc[UR44][R6.64] ;  /* 0x0000002c06157980 */ /* 0x000ee8000c101900 */
[----:B------:R1:W5:Y:S04]  /*15ab0*/  LD.E R11, desc[UR44][R2.64] ;  /* 0x0000002c020b7980 */ /* 0x000368000c101900 */
[----:B------:R1:W5:Y:S01]  /*15ac0*/  LD.E R20, desc[UR44][R2.64+0x4] ;  /* 0x0000042c02147980 */ /* 0x000362000c101900 */
[----:B------:R-:W-:Y:S01]  /*15ad0*/  WARPGROUP.ARRIVE ;  /* 0x00000000000079c5 */ /* 0x000fe20000000000 */
[----:B------:R-:W-:Y:S01]  /*15ae0*/  VIADD R14, R14, 0x4 ;  /* 0x000000040e0e7836 */ /* 0x000fe20000000000 */
[----:B------:R-:W-:Y:S01]  /*15af0*/  BSSY B0, `(.L_x_3965) ;  /* 0x000001a000007945 */ /* 0x000fe20003800000 */
[----:B------:R-:W-:-:S02]  /*15b00*/  VIADD R8, R10, 0x4 ;  /* 0x000000040a087836 */ /* 0x000fc40000000000 */
[--C-:B------:R-:W-:Y:S01]  /*15b10*/  IMAD.MOV.U32 R9, RZ, RZ, R75.reuse ;  /* 0x000000ffff097224 */ /* 0x100fe200078e004b */
[----:B------:R-:W-:Y:S01]  /*15b20*/  HGMMA.64x96x16.F32 R24, gdesc[UR4], R24, gsb0 ;  /* 0x01600000041879f0 */ /* 0x000fe20008000818 */
[----:B------:R-:W-:Y:S01]  /*15b30*/  R2UR UR4, R14 ;  /* 0x000000000e0472ca */ /* 0x000fe200000e0000 */
[----:B--2---:R-:W-:Y:S01]  /*15b40*/  VIADD R16, R16, 0x6 ;  /* 0x0000000610107836 */ /* 0x004fe20000000000 */
[----:B------:R-:W-:Y:S01]  /*15b50*/  R2UR UR6, R8 ;  /* 0x00000000080672ca */ /* 0x000fe200000e0000 */
[----:B------:R-:W-:Y:S01]  /*15b60*/  VIADD R8, R10, 0x6 ;  /* 0x000000060a087836 */ /* 0x000fe20000000000 */
[----:B------:R-:W-:Y:S01]  /*15b70*/  R2UR UR7, R9 ;  /* 0x00000000090772ca */ /* 0x000fe200000e0000 */
[----:B------:R-:W-:Y:S01]  /*15b80*/  IMAD.MOV.U32 R9, RZ, RZ, R75 ;  /* 0x000000ffff097224 */ /* 0x000fe200078e004b */
[----:B------:R-:W-:Y:S01]  /*15b90*/  R2UR UR5, R15 ;  /* 0x000000000f0572ca */ /* 0x000fe200000e0000 */
[----:B------:R-:W-:Y:S02]  /*15ba0*/  WARPGROUP.DEPBAR.LE gsb0, 0x0 ;  /* 0x00008000000079c5 */ /* 0x000fe40000010000 */
[----:B------:R-:W-:-:S10]  /*15bb0*/  WARPGROUP.ARRIVE ;  /* 0x00000000000079c5 */ /* 0x000fd40000000000 */
        /* <DEDUP_REMOVED lines=8> */
[----:B---3--:R-:W-:-:S04]  /*15c40*/  LOP3.LUT R21, R21, 0x1, RZ, 0xfc, !PT ;  /* 0x0000000115157812 */ /* 0x008fc800078efcff */
[----:B------:R-:W-:Y:S01]  /*15c50*/  ISETP.NE.AND P0, PT, R21, 0x3, PT ;  /* 0x000000031500780c */ /* 0x000fe20003f05270 */
[----:B------:R-:W-:-:S12]  /*15c60*/  WARPGROUP.DEPBAR.LE gsb0, 0x0 ;  /* 0x00008000000079c5 */ /* 0x000fd80000010000 */
[----:B-1----:R-:W-:Y:S05]  /*15c70*/  @!P0 BRA `(.L_x_3966) ;  /* 0x0000000000048947 */ /* 0x002fea0003800000 */
[----:B------:R-:W-:Y:S01]  /*15c80*/  BPT.TRAP 0x1 ;  /* 0x000000040000795c */ /* 0x000fe20000300000 */
.L_x_3966:
[----:B------:R-:W-:Y:S05]  /*15c90*/  BSYNC B0 ;  /* 0x0000000000007941 */ /* 0x000fea0003800000 */
.L_x_3965:
[----:B------:R-:W2:Y:S01]  /*15ca0*/  LD.E.64 R8, desc[UR44][R6.64+0x18] ;  /* 0x0000182c06087980 */ /* 0x000ea2000c101b00 */
[----:B-----5:R-:W-:Y:S02]  /*15cb0*/  SHF.L.U32 R20, R20, 0x1f, RZ ;  /* 0x0000001f14147819 */ /* 0x020fe400000006ff */
[----:B--2---:R-:W-:-:S04]  /*15cc0*/  MOV R8, R8 ;  /* 0x0000000800087202 */ /* 0x004fc80000000f00 */
[----:B------:R-:W-:-:S04]  /*15cd0*/  LEA R11, R11, R8, 0x3 ;  /* 0x000000080b0b7211 */ /* 0x000fc800078e18ff */
        /* <DEDUP_REMOVED lines=9> */
.L_x_3968:
[----:B------:R-:W-:Y:S05]  /*15d70*/  BSYNC B0 ;  /* 0x0000000000007941 */ /* 0x000fea0003800000 */
.L_x_3967:
        /* <DEDUP_REMOVED lines=8> */
.L_x_3970:
[----:B------:R-:W-:Y:S05]  /*15e00*/  BSYNC B0 ;  /* 0x0000000000007941 */ /* 0x000fea0003800000 */
.L_x_3969:
[----:B------:R-:W2:Y:S04]  /*15e10*/  LDL R7, [R1+0x70] ;  /* 0x0000700001077983 */ /* 0x000ea80000100800 */
[----:B------:R-:W3:Y:S04]  /*15e20*/  LD.E R17, desc[UR44][R2.64] ;  /* 0x0000002c02117980 */ /* 0x000ee8000c101900 */
[----:B------:R-:W3:Y:S04]  /*15e30*/  LDL.64 R20, [R1+0xf8] ;  /* 0x0000f80001147983 */ /* 0x000ee80000100a00 */
[----:B-1---5:R-:W4:Y:S04]  /*15e40*/  LDL.64 R8, [R1+0xf0] ;  /* 0x0000f00001087983 */ /* 0x022f280000100a00 */
[----:B------:R-:W4:Y:S04]  /*15e50*/  LDL.64 R10, [R1+0xf0] ;  /* 0x0000f000010a7983 */ /* 0x000f280000100a00 */
[----:B------:R-:W4:Y:S04]  /*15e60*/  LDL.64 R12, [R1+0xf0] ;  /* 0x0000f000010c7983 */ /* 0x000f280000100a00 */
[----:B------:R-:W4:Y:S01]  /*15e70*/  LDL.64 R14, [R1+0xf0] ;  /* 0x0000f000010e7983 */ /* 0x000f220000100a00 */
[----:B------:R-:W-:Y:S05]  /*15e80*/  WARPSYNC.ALL ;  /* 0x0000000000007948 */ /* 0x000fea0003800000 */
[----:B------:R-:W-:Y:S01]  /*15e90*/  WARPGROUP.ARRIVE ;  /* 0x00000000000079c5 */ /* 0x000fe20000000000 */
[----:B--2---:R-:W-:Y:S01]  /*15ea0*/  ISETP.NE.U32.AND P0, PT, R7, RZ, PT ;  /* 0x000000ff0700720c */ /* 0x004fe20003f05070 */
[----:B---3--:R-:W-:-:S02]  /*15eb0*/  IMAD R6, R17, 0xc00, R20 ;  /* 0x00000c0011067824 */ /* 0x008fc400078e0214 */
[----:B------:R-:W-:Y:S01]  /*15ec0*/  IMAD.MOV.U32 R7, RZ, RZ, R21 ;  /* 0x000000ffff077224 */ /* 0x000fe200078e0015 */
[----:B------:R-:W2:Y:S01]  /*15ed0*/  LDL.64 R16, [R1+0xf0] ;  /* 0x0000f00001107983 */ /* 0x000ea20000100a00 */
[----:B----4-:R-:W-:Y:S02]  /*15ee0*/  R2UR UR4, R8 ;  /* 0x00000000080472ca */ /* 0x010fe400000e0000 */
[----:B------:R-:W-:Y:S02]  /*15ef0*/  R2UR UR6, R6 ;  /* 0x00000000060672ca */ /* 0x000fe400000e0000 */
[----:B------:R-:W-:Y:S02]  /*15f00*/  R2UR UR7, R7 ;  /* 0x00000000070772ca */ /* 0x000fe400000e0000 */
[----:B------:R-:W-:Y:S02]  /*15f10*/  R2UR UR5, R9 ;  /* 0x00000000090572ca */ /* 0x000fe400000e0000 */
[----:B------:R-:W-:-:S11]  /*15f20*/  VOTEU.ANY UP0, P0 ;  /* 0x00000000003f7886 */ /* 0x000fd60000000100 */
        /* <DEDUP_REMOVED lines=85> */
[----:B------:R-:W2:Y:S01]  /*16480*/  LDL.64 R8, [R1+0xf0] ;  /* 0x0000f00001087983 */ /* 0x000ea20000100a00 */
[----:B---3--:R-:W-:Y:S01]  /*16490*/  VIADD R10, R10, 0x802 ;  /* 0x000008020a0a7836 */ /* 0x008fe20000000000 */
[----:B------:R-:W-:Y:S02]  /*164a0*/  WARPGROUP.DEPBAR.LE gsb0, 0x0 ;  /* 0x00008000000079c5 */ /* 0x000fe40000010000 */
[----:B------:R-:W-:-:S08]  /*164b0*/  WARPGROUP.ARRIVE ;  /* 0x00000000000079c5 */ /* 0x000fd00000000000 */
[----:B------:R-:W-:Y:S01]  /*164c0*/  HGMMA.64x96x16.F32 R24, gdesc[UR4], R24, gsb0 ;  /* 0x01600000041879f0 */ /* 0x000fe20008000818 */
[----:B------:R-:W-:Y:S02]  /*164d0*/  IADD3 R20, R6, 0x602, RZ ;  /* 0x0000060206147810 */ /* 0x000fe40007ffe0ff */
[----:B------:R-:W-:Y:S02]  /*164e0*/  R2UR UR7, R21 ;  /* 0x00000000150772ca */ /* 0x000fe400000e0000 */
[----:B------:R-:W-:Y:S02]  /*164f0*/  R2UR UR6, R20 ;  /* 0x00000000140672ca */ /* 0x000fe400000e0000 */
[----:B------:R-:W-:Y:S02]  /*16500*/  R2UR UR4, R10 ;  /* 0x000000000a0472ca */ /* 0x000fe400000e0000 */
[----:B------:R-:W-:Y:S02]  /*16510*/  R2UR UR5, R11 ;  /* 0x000000000b0572ca */ /* 0x000fe400000e0000 */
[----:B------:R-:W3:Y:S01]  /*16520*/  LDL.64 R10, [R1+0xf0] ;  /* 0x0000f000010a7983 */ /* 0x000ee20000100a00 */
[----:B----4-:R-:W-:-:S02]  /*16530*/  VIADD R12, R12, 0x804 ;  /* 0x000008040c0c7836 */ /* 0x010fc40000000000 */
[----:B------:R-:W-:Y:S01]  /*16540*/  VIADD R20, R6, 0x604 ;  /* 0x0000060406147836 */ /* 0x000fe20000000000 */
[----:B------:R-:W-:Y:S02]  /*16550*/  WARPGROUP.DEPBAR.LE gsb0, 0x0 ;  /* 0x00008000000079c5 */ /* 0x000fe40000010000 */
[----:B------:R-:W-:-:S06]  /*16560*/  WARPGROUP.ARRIVE ;  /* 0x00000000000079c5 */ /* 0x000fcc0000000000 */
[----:B------:R-:W-:Y:S01]  /*16570*/  HGMMA.64x96x16.F32 R24, gdesc[UR4], R24, gsb0 ;  /* 0x01600000041879f0 */ /* 0x000fe20008000818 */
[----:B------:R-:W-:Y:S02]  /*16580*/  R2UR UR6, R20 ;  /* 0x00000000140672ca */ /* 0x000fe400000e0000 */
[----:B------:R-:W-:Y:S02]  /*16590*/  R2UR UR7, R21 ;  /* 0x00000000150772ca */ /* 0x000fe400000e0000 */
[----:B------:R-:W-:Y:S02]  /*165a0*/  R2UR UR4, R12 ;  /* 0x000000000c0472ca */ /* 0x000fe400000e0000 */
[----:B------:R-:W-:Y:S02]  /*165b0*/  R2UR UR5, R13 ;  /* 0x000000000d0572ca */ /* 0x000fe400000e0000 */
[----:B------:R-:W4:Y:S01]  /*165c0*/  LDL.64 R12, [R1+0xf0] ;  /* 0x0000f000010c7983 */ /* 0x000f220000100a00 */
[----:B------:R-:W-:-:S02]  /*165d0*/  VIADD R14, R14, 0x806 ;  /* 0x000008060e0e7836 */ /* 0x000fc40000000000 */
        /* <DEDUP_REMOVED lines=9> */
[----:B--2---:R-:W-:-:S02]  /*16670*/  VIADD R8, R8, 0xc00 ;  /* 0x00000c0008087836 */ /* 0x004fc40000000000 */
[----:B------:R-:W-:Y:S01]  /*16680*/  VIADD R20, R6, 0x900 ;  /* 0x0000090006147836 */ /* 0x000fe20000000000 */
[----:B------:R-:W-:Y:S02]  /*16690*/  WARPGROUP.DEPBAR.LE gsb0, 0x0 ;  /* 0x00008000000079c5 */ /* 0x000fe40000010000 */
[----:B------:R-:W-:-:S06]  /*166a0*/  WARPGROUP.ARRIVE ;  /* 0x00000000000079c5 */ /* 0x000fcc0000000000 */
[----:B------:R-:W-:Y:S01]  /*166b0*/  HGMMA.64x96x16.F32 R24, gdesc[UR4], R24, gsb0 ;  /* 0x01600000041879f0 */ /* 0x000fe20008000818 */
[----:B------:R-:W-:Y:S02]  /*166c0*/  R2UR UR6, R20 ;  /* 0x00000000140672ca */ /* 0x000fe400000e0000 */
[----:B------:R-:W-:Y:S02]  /*166d0*/  R2UR UR7, R21 ;  /* 0x00000000150772ca */ /* 0x000fe400000e0000 */
[----:B------:R-:W-:Y:S02]  /*166e0*/  R2UR UR4, R8 ;  /* 0x00000000080472ca */ /* 0x000fe400000e0000 */
[----:B------:R-:W-:Y:S01]  /*166f0*/  R2UR UR5, R9 ;  /* 0x00000000090572ca */ /* 0x000fe200000e0000 */
[----:B---3--:R-:W-:Y:S02]  /*16700*/  VIADD R10, R10, 0xc02 ;  /* 0x00000c020a0a7836 */ /* 0x008fe40000000000 */
        /* <DEDUP_REMOVED lines=26> */
[----:B------:R-:W1:Y:S01]  /*168b0*/  S2R R74, SR_TID.X ;  /* 0x00000000004a7919 */ /* 0x000e620000002100 */
[----:B------:R2:W-:Y:S04]  /*168c0*/  STL [R1+0x70], R5 ;  /* 0x0000700501007387 */ /* 0x0005e80000100800 */
[----:B------:R2:W-:Y:S01]  /*168d0*/  STL [R1+0x70], R5 ;  /* 0x0000700501007387 */ /* 0x0005e20000100800 */
[----:B------:R-:W-:-:S02]  /*168e0*/  WARPGROUP.DEPBAR.LE gsb0, 0x0 ;  /* 0x00008000000079c5 */ /* 0x000fc40000010000 */
[----:B------:R-:W-:-:S06]  /*168f0*/  WARPGROUP.ARRIVE ;  /* 0x00000000000079c5 */ /* 0x000fcc0000000000 */
[----:B------:R-:W-:Y:S01]  /*16900*/  HGMMA.64x96x16.F32 R24, gdesc[UR4], R24, gsb0 ;  /* 0x01600000041879f0 */ /* 0x000fe20008000818 */
[----:B------:R2:W-:Y:S01]  /*16910*/  STL [R1+0x70], R5 ;  /* 0x0000700501007387 */ /* 0x0005e20000100800 */
[----:B-1----:R-:W-:-:S03]  /*16920*/  SHF.R.U32.HI R74, RZ, 0x7, R74 ;  /* 0x00000007ff4a7819 */ /* 0x002fc6000001164a */
        /* <DEDUP_REMOVED lines=16> */
[----:B------:R-:W3:Y:S04]  /*16a30*/  LD.E R7, desc[UR44][R72.64] ;  /* 0x0000002c48077980 */ /* 0x000ee8000c101900 */
[----:B------:R2:W5:Y:S01]  /*16a40*/  LD.E R6, desc[UR44][R2.64] ;  /* 0x0000002c02067980 */ /* 0x000562000c101900 */
[----:B------:R-:W-:Y:S01]  /*16a50*/  BSSY B0, `(.L_x_3972) ;  /* 0x0000005000007945 */ /* 0x000fe20003800000 */
[----:B---3--:R-:W-:-:S04]  /*16a60*/  LOP3.LUT R7, R7, 0x1, RZ, 0xfc, !PT ;  /* 0x0000000107077812 */ /* 0x008fc800078efcff */
[----:B------:R-:W-:-:S13]  /*16a70*/  ISETP.NE.AND P0, PT, R7, 0x3, PT ;  /* 0x000000030700780c */ /* 0x000fda0003f05270 */
[----:B--2---:R-:W-:Y:S05]  /*16a80*/  @!P0 BRA `(.L_x_3973) ;  /* 0x0000000000048947 */ /* 0x004fea0003800000 */
[----:B------:R-:W-:Y:S01]  /*16a90*/  BPT.TRAP 0x1 ;  /* 0x000000040000795c */ /* 0x000fe20000300000 */
.L_x_3973:
[----:B------:R-:W-:Y:S05]  /*16aa0*/  BSYNC B0 ;  /* 0x0000000000007941 */ /* 0x000fea0003800000 */
.L_x_3972:
[----:B------:R-:W2:Y:S04]  /*16ab0*/  LD.E.64 R8, desc[UR44][R72.64+0x20] ;  /* 0x0000202c48087980 */ /* 0x000ea8000c101b00 */
[----:B------:R-:W3:Y:S01]  /*16ac0*/  LD.E R7, desc[UR44][R72.64+0xc] ;  /* 0x00000c2c48077980 */ /* 0x000ee2000c101900 */
[----:B--2---:R-:W-:-:S05]  /*16ad0*/  MOV R9, R8 ;  /* 0x0000000800097202 */ /* 0x004fca0000000f00 */
[----:B-----5:R-:W-:-:S05]  /*16ae0*/  IMAD R6, R6, 0x8, R9 ;  /* 0x0000000806067824 */ /* 0x020fca00078e0209 */
[----:B---3--:R-:W-:-:S04]  /*16af0*/  PRMT R6, R7, 0x654, R6 ;  /* 0x0000065407067816 */ /* 0x008fc80000000006 */
[----:B------:R1:W-:Y:S01]  /*16b00*/  SYNCS.ARRIVE.TRANS64.RED.A1T0 RZ, [R6+URZ], RZ ;  /* 0x000000ff06ff79a7 */ /* 0x0003e2000810043f */
[----:B------:R-:W1:Y:S02]  /*16b10*/  LDL.64 R16, [R1+0x410] ;  /* 0x0004100001107983 */ /* 0x000e640000100a00 */
[----:B-1----:R-:W-:-:S04]  /*16b20*/  FMNMX.FTZ R6, R24, R16, !PT ;  /* 0x0000001018067209 */ /* 0x002fc80007810000 */
        /* <DEDUP_REMOVED lines=29> */
[----:B------:R-:W-:Y:S01]  /*16d00*/  FMNMX.FTZ R6, R42, R7, !PT ;  /* 0x000000072a067209 */ /* 0x000fe20007810000 */
[----:B------:R-:W2:Y:S01]  /*16d10*/  LDL R8, [R1+0x430] ;  /* 0x0004300001087983 */ /* 0x000ea20000100800 */
[----:B------:R-:W-:-:S02]  /*16d20*/  FMNMX.FTZ R10, R68, R9, !PT ;  /* 0x00000009440a7209 */ /* 0x000fc40007810000 */
[----:B------:R-:W-:Y:S02]  /*16d30*/  FMNMX.FTZ R7, R43, R6, !PT ;  /* 0x000000062b077209 */ /* 0x000fe40007810000 */
[----:B------:R-:W-:Y:S02]  /*16d40*/  FMNMX.FTZ R10, R69, R10, !PT ;  /* 0x0000000a450a7209 */ /* 0x000fe40007810000 */
[----:B------:R-:W-:-:S03]  /*16d50*/  FMNMX.FTZ R6, R46, R7, !PT ;  /* 0x000000072e067209 */ /* 0x000fc60007810000 */
[----:B------:R-:W1:Y:S01]  /*16d60*/  SHFL.BFLY PT, R9, R10, 0x2, 0x1f ;  /* 0x0c401f000a097f89 */ /* 0x000e6200000e0000 */
[----:B------:R-:W-:-:S04]  /*16d70*/  FMNMX.FTZ R7, R47, R6, !PT ;  /* 0x000000062f077209 */ /* 0x000fc80007810000 */
[----:B------:R-:W-:-:S04]  /*16d80*/  FMNMX.FTZ R6, R50, R7, !PT ;  /* 0x0000000732067209 */ /* 0x000fc80007810000 */
[----:B------:R-:W-:-:S04]  /*16d90*/  FMNMX.FTZ R7, R51, R6, !PT ;  /* 0x0000000633077209 */ /* 0x000fc80007810000 */
[----:B------:R-:W-:-:S04]  /*16da0*/  FMNMX.FTZ R6, R54, R7, !PT ;  /* 0x0000000736067209 */ /* 0x000fc80007810000 */
[----:B------:R-:W-:-:S04]  /*16db0*/  FMNMX.FTZ R7, R55, R6, !PT ;  /* 0x0000000637077209 */ /* 0x000fc80007810000 */
[----:B------:R-:W-:Y:S02]  /*16dc0*/  FMNMX.FTZ R6, R58, R7, !PT ;  /* 0x000000073a067209 */ /* 0x000fe40007810000 */
[----:B-1----:R-:W-:Y:S02]  /*16dd0*/  FMNMX.FTZ R9, R10, R9, !PT ;  /* 0x000000090a097209 */ /* 0x002fe40007810000 */
        /* <DEDUP_REMOVED lines=8> */
[----:B------:R-:W3:Y:S01]  /*16e60*/  LDL.64 R6, [R1+0x420] ;  /* 0x0004200001067983 */ /* 0x000ee20000100a00 */
[----:B-1----:R-:W-:-:S03]  /*16e70*/  FMNMX.FTZ R12, R9, R12, !PT ;  /* 0x0000000c090c7209 */ /* 0x002fc60007810000 */
[----:B------:R-:W-:Y:S04]  /*16e80*/  STL.64 [R1+0x410], R10 ;  /* 0x0004100a01007387 */ /* 0x000fe80000100a00 */
[----:B------:R-:W4:Y:S04]  /*16e90*/  LDL R13, [R1+0x414] ;  /* 0x00041400010d7983 */ /* 0x000f280000100800 */
[----:B------:R-:W-:Y:S04]  /*16ea0*/  STL [R1+0x410], R12 ;  /* 0x0004100c01007387 */ /* 0x000fe80000100800 */
[----:B------:R-:W2:Y:S04]  /*16eb0*/  LDL R21, [R1+0x410] ;  /* 0x0004100001157983 */ /* 0x000ea80000100800 */
[----:B----4-:R-:W1:Y:S01]  /*16ec0*/  SHFL.BFLY PT, R10, R13, 0x2, 0x1f ;  /* 0x0c401f000d0a7f89 */ /* 0x010e6200000e0000 */
[----:B--2---:R-:W-:Y:S01]  /*16ed0*/  FADD.FTZ R9, R16, -R21 ;  /* 0x8000001510097221 */ /* 0x004fe20000010000 */
[----:B-1----:R-:W-:-:S05]  /*16ee0*/  FMNMX.FTZ R11, R10, R13, !PT ;  /* 0x0000000d0a0b7209 */ /* 0x002fca0007810000 */
[----:B------:R-:W1:Y:S01]  /*16ef0*/  SHFL.BFLY PT, R16, R11, 0x1, 0x1f ;  /* 0x0c201f000b107f89 */ /* 0x000e6200000e0000 */
[----:B------:R-:W-:-:S04]  /*16f00*/  FMUL.FTZ R21, R8, R21 ;  /* 0x0000001508157220 */ /* 0x000fc80000410000 */
        /* <DEDUP_REMOVED lines=15> */
[--C-:B------:R-:W-:Y:S01]  /*17000*/  FFMA.FTZ R189, R53, R8, -R21.reuse ;  /* 0x0000000835bd7223 */ /* 0x100fe20000010815 */
[----:B-1----:R-:W-:Y:S01]  /*17010*/  FMNMX.FTZ R16, R11, R16, !PT ;  /* 0x000000100b107209 */ /* 0x002fe20007810000 */
        /* <DEDUP_REMOVED lines=8> */
[-C--:B------:R-:W-:Y:S01]  /*170a0*/  FMUL.FTZ R21, R16, R8.reuse ;  /* 0x0000000810157220 */ /* 0x080fe20000410000 */
[----:B------:R-:W-:Y:S01]  /*170b0*/  FADD.FTZ R17, R17, -R16 ;  /* 0x8000001011117221 */ /* 0x000fe20000010000 */
[----:B------:R-:W-:-:S02]  /*170c0*/  FMUL.FTZ R9, R9, R8 ;  /* 0x0000000809097220 */ /* 0x000fc40000410000 */
[-CC-:B------:R-:W-:Y:S01]  /*170d0*/  FFMA.FTZ R169, R26, R8.reuse, -R21.reuse ;  /* 0x000000081aa97223 */ /* 0x180fe20000010815 */
[----:B------:R-:W-:Y:S01]  /*170e0*/  FMUL.FTZ R17, R8, R17 ;  /* 0x0000001108117220 */ /* 0x000fe20000410000 */
[-CC-:B------:R-:W-:Y:S01]  /*170f0*/  FFMA.FTZ R37, R27, R8.reuse, -R21.reuse ;  /* 0x000000081b257223 */ /* 0x180fe20000010815 */
[----:B------:R-:W-:Y:S01]  /*17100*/  MUFU.EX2 R168, R168 ;  /* 0x000000a800a87308 */ /* 0x000fe20000000800 */
[-CC-:B------:R-:W-:Y:S01]  /*17110*/  FFMA.FTZ R171, R30, R8.reuse, -R21.reuse ;  /* 0x000000081eab7223 */ /* 0x180fe20000010815 */
[----:B------:R-:W-:-:S06]  /*17120*/  FFMA.FTZ R40, R31, R8, -R21 ;  /* 0x000000081f287223 */ /* 0x000fcc0000010815 */
[----:B------:R-:W-:Y:S08]  /*17130*/  MUFU.EX2 R28, R17 ;  /* 0x00000011001c7308 */ /* 0x000ff00000000800 */
[----:B------:R-:W3:Y:S08]  /*17140*/  MUFU.EX2 R169, R169 ;  /* 0x000000a900a97308 */ /* 0x000ef00000000800 */
[----:B------:R-:W1:Y:S01]  /*17150*/  MUFU.EX2 R9, R9 ;  /* 0x0000000900097308 */ /* 0x000e620000000800 */
[----:B------:R-:W-:-:S07]  /*17160*/  FFMA.FTZ R173, R34, R8, -R21 ;  /* 0x0000000822ad7223 */ /* 0x000fce0000010815 */
[----:B------:R-:W2:Y:S08]  /*17170*/  MUFU.EX2 R37, R37 ;  /* 0x0000002500257308 */ /* 0x000eb00000000800 */
[----:B------:R-:W4:Y:S01]  /*17180*/  MUFU.EX2 R24, R24 ;  /* 0x0000001800187308 */ /* 0x000f220000000800 */
[----:B------:R-:W-:-:S07]  /*17190*/  FFMA.FTZ R31, R35, R8, -R21 ;  /* 0x00000008231f7223 */ /* 0x000fce0000010815 */
[----:B------:R-:W0:Y:S08]  /*171a0*/  MUFU.EX2 R171, R171 ;  /* 0x000000ab00ab7308 */ /* 0x000e300000000800 */
[----:B------:R-:W0:Y:S01]  /*171b0*/  MUFU.EX2 R170, R170 ;  /* 0x000000aa00aa7308 */ /* 0x000e220000000800 */
[----:B---3--:R-:W-:Y:S01]  /*171c0*/  FFMA.FTZ R20, R7, R28, R169 ;  /* 0x0000001c07147223 */ /* 0x008fe200000100a9 */
[----:B------:R-:W-:-:S06]  /*171d0*/  FFMA.FTZ R175, R38, R8, -R21 ;  /* 0x0000000826af7223 */ /* 0x000fcc0000010815 */
[----:B------:R-:W3:Y:S01]  /*171e0*/  MUFU.EX2 R40, R40 ;  /* 0x0000002800287308 */ /* 0x000ee20000000800 */
[----:B-1----:R-:W-:-:S07]  /*171f0*/  FFMA.FTZ R7, R9, R6, R168 ;  /* 0x0000000609077223 */ /* 0x002fce00000100a8 */
[----:B------:R-:W1:Y:S01]  /*17200*/  MUFU.EX2 R72, R72 ;  /* 0x0000004800487308 */ /* 0x000e620000000800 */
[----:B--2---:R-:W-:Y:S01]  /*17210*/  FADD.FTZ R20, R37, R20 ;  /* 0x0000001425147221 */ /* 0x004fe20000010000 */
[----:B------:R-:W-:-:S06]  /*17220*/  FFMA.FTZ R34, R39, R8, -R21 ;  /* 0x0000000827227223 */ /* 0x000fcc0000010815 */
[----:B------:R-:W2:Y:S01]  /*17230*/  MUFU.EX2 R173, R173 ;  /* 0x000000ad00ad7308 */ /* 0x000ea20000000800 */
[----:B----4-:R-:W-:-:S07]  /*17240*/  FADD.FTZ R7, R24, R7 ;  /* 0x0000000718077221 */ /* 0x010fce0000010000 */
[----:B------:R-:W4:Y:S01]  /*17250*/  MUFU.EX2 R172, R172 ;  /* 0x000000ac00ac7308 */ /* 0x000f220000000800 */
[----:B0-----:R-:W-:Y:S01]  /*17260*/  FADD.FTZ R17, R171, R20 ;  /* 0x00000014ab117221 */ /* 0x001fe20000010000 */
[----:B------:R-:W-:-:S06]  /*17270*/  FFMA.FTZ R177, R42, R8, -R21 ;  /* 0x000000082ab17223 */ /* 0x000fcc0000010815 */
[----:B------:R-:W0:Y:S01]  /*17280*/  MUFU.EX2 R31, R31 ;  /* 0x0000001f001f7308 */ /* 0x000e220000000800 */
[----:B------:R-:W-:-:S07]  /*17290*/  FADD.FTZ R7, R170, R7 ;  /* 0x00000007aa077221 */ /* 0x000fce0000010000 */
[----:B------:R-:W0:Y:S01]  /*172a0*/  MUFU.EX2 R32, R32 ;  /* 0x0000002000207308 */ /* 0x000e220000000800 */
[----:B---3--:R-:W-:Y:S01]  /*172b0*/  FADD.FTZ R6, R40, R17 ;  /* 0x0000001128067221 */ /* 0x008fe20000010000 */
[----:B------:R-:W-:-:S06]  /*172c0*/  FFMA.FTZ R30, R43, R8, -R21 ;  /* 0x000000082b1e7223 */ /* 0x000fcc0000010815 */
[----:B------:R-:W3:Y:S01]  /*172d0*/  MUFU.EX2 R175, R175 ;  /* 0x000000af00af7308 */ /* 0x000ee20000000800 */
[----:B-1----:R-:W-:-:S07]  /*172e0*/  FADD.FTZ R7, R72, R7 ;  /* 0x0000000748077221 */ /* 0x002fce0000010000 */
        /* <DEDUP_REMOVED lines=52> */
[----:B------:R-:W-:-:S06]  /*17630*/  FADD.FTZ R6, R15, R6 ;  /* 0x000000060f067221 */ /* 0x000fcc0000010000 */
[----:B------:R-:W0:Y:S01]  /*17640*/  MUFU.EX2 R209, R209 ;  /* 0x000000d100d17308 */ /* 0x000e220000000800 */
[----:B------:R-:W-:-:S07]  /*17650*/  FFMA.FTZ R200, R66, R8, -R21 ;  /* 0x0000000842c87223 */ /* 0x000fce0000010815 */
[----:B------:R-:W0:Y:S01]  /*17660*/  MUFU.EX2 R190, R190 ;  /* 0x000000be00be7308 */ /* 0x000e220000000800 */
[----:B---3--:R-:W-:Y:S01]  /*17670*/  FADD.FTZ R17, R214, R7 ;  /* 0x00000007d6117221 */ /* 0x008fe20000010000 */
[----:B-1----:R-:W-:-:S06]  /*17680*/  FADD.FTZ R7, R189, R6 ;  /* 0x00000006bd077221 */ /* 0x002fcc0000010000 */
[----:B------:R-:W1:Y:S01]  /*17690*/  MUFU.EX2 R205, R205 ;  /* 0x000000cd00cd7308 */ /* 0x000e620000000800 */
[----:B------:R-:W-:-:S07]  /*176a0*/  FFMA.FTZ R202, R67, R8, -R21 ;  /* 0x0000000843ca7223 */ /* 0x000fce0000010815 */
[----:B------:R-:W3:Y:S01]  /*176b0*/  MUFU.EX2 R13, R13 ;  /* 0x0000000d000d7308 */ /* 0x000ee20000000800 */
[----:B--2---:R-:W-:Y:S01]  /*176c0*/  FADD.FTZ R6, R204, R17 ;  /* 0x00000011cc067221 */ /* 0x004fe20000010000 */
[----:B----4-:R-:W-:-:S06]  /*176d0*/  FADD.FTZ R7, R12, R7 ;  /* 0x000000070c077221 */ /* 0x010fcc0000010000 */
[----:B------:R-:W2:Y:S01]  /*176e0*/  MUFU.EX2 R210, R210 ;  /* 0x000000d200d27308 */ /* 0x000ea20000000800 */
[----:B------:R-:W-:-:S07]  /*176f0*/  FFMA.FTZ R201, R70, R8, -R21 ;  /* 0x0000000846c97223 */ /* 0x000fce0000010815 */
[----:B------:R-:W4:Y:S01]  /*17700*/  MUFU.EX2 R191, R191 ;  /* 0x000000bf00bf7308 */ /* 0x000f220000000800 */
[----:B0-----:R-:W-:Y:S01]  /*17710*/  FADD.FTZ R20, R209, R6 ;  /* 0x00000006d1147221 */ /* 0x001fe20000010000 */
[----:B------:R-:W-:-:S06]  /*17720*/  FADD.FTZ R6, R190, R7 ;  /* 0x00000007be067221 */ /* 0x000fcc0000010000 */
[----:B------:R-:W-:Y:S01]  /*17730*/  MUFU.EX2 R10, R10 ;  /* 0x0000000a000a7308 */ /* 0x000fe20000000800 */
[----:B------:R-:W-:-:S07]  /*17740*/  FFMA.FTZ R203, R71, R8, -R21 ;  /* 0x0000000847cb7223 */ /* 0x000fce0000010815 */
[----:B------:R-:W0:Y:S01]  /*17750*/  MUFU.EX2 R200, R200 ;  /* 0x000000c800c87308 */ /* 0x000e220000000800 */
[----:B-1----:R-:W-:Y:S01]  /*17760*/  FADD.FTZ R7, R205, R20 ;  /* 0x00000014cd077221 */ /* 0x002fe20000010000 */
[----:B---3--:R-:W-:-:S06]  /*17770*/  FADD.FTZ R6, R13, R6 ;  /* 0x000000060d067221 */ /* 0x008fcc0000010000 */
[----:B------:R-:W-:Y:S08]  /*17780*/  MUFU.EX2 R192, R192 ;  /* 0x000000c000c07308 */ /* 0x000ff00000000800 */
[----:B------:R-:W1:Y:S01]  /*17790*/  MUFU.EX2 R202, R202 ;  /* 0x000000ca00ca7308 */ /* 0x000e620000000800 */
[----:B--2---:R-:W-:Y:S01]  /*177a0*/  FADD.FTZ R17, R210, R7 ;  /* 0x00000007d2117221 */ /* 0x004fe20000010000 */
[----:B----4-:R-:W-:-:S06]  /*177b0*/  FADD.FTZ R7, R191, R6 ;  /* 0x00000006bf077221 */ /* 0x010fcc0000010000 */
[----:B------:R-:W-:Y:S08]  /*177c0*/  MUFU.EX2 R11, R68 ;  /* 0x00000044000b7308 */ /* 0x000ff00000000800 */
[----:B------:R-:W2:Y:S01]  /*177d0*/  MUFU.EX2 R201, R201 ;  /* 0x000000c900c97308 */ /* 0x000ea20000000800 */
[----:B0-----:R-:W-:Y:S01]  /*177e0*/  FADD.FTZ R17, R200, R17 ;  /* 0x00000011c8117221 */ /* 0x001fe20000010000 */
[----:B------:R-:W-:-:S06]  /*177f0*/  FADD.FTZ R7, R10, R7 ;  /* 0x000000070a077221 */ /* 0x000fcc0000010000 */
[----:B------:R-:W0:Y:S08]  /*17800*/  MUFU.EX2 R193, R193 ;  /* 0x000000c100c17308 */ /* 0x000e300000000800 */
[----:B------:R-:W3:Y:S01]  /*17810*/  MUFU.EX2 R203, R203 ;  /* 0x000000cb00cb7308 */ /* 0x000ee20000000800 */
[----:B-1----:R-:W-:Y:S01]  /*17820*/  FADD.FTZ R8, R202, R17 ;  /* 0x00000011ca087221 */ /* 0x002fe20000010000 */
[----:B------:R-:W-:-:S03]  /*17830*/  FADD.FTZ R6, R192, R7 ;  /* 0x00000007c0067221 */ /* 0x000fc60000010000 */
[----:B--2---:R-:W-:Y:S01]  /*17840*/  FADD.FTZ R8, R201, R8 ;  /* 0x00000008c9087221 */ /* 0x004fe20000010000 */
[----:B------:R-:W-:-:S04]  /*17850*/  FADD.FTZ R6, R11, R6 ;  /* 0x000000060b067221 */ /* 0x000fc80000010000 */
[----:B0-----:R-:W-:Y:S01]  /*17860*/  FADD.FTZ R20, R193, R6 ;  /* 0x00000006c1147221 */ /* 0x001fe20000010000 */
[----:B------:R-:W-:Y:S01]  /*17870*/  STL [R1+0x414], R16 ;  /* 0x0004141001007387 */ /* 0x000fe20000100800 */
[----:B---3--:R-:W-:-:S05]  /*17880*/  FADD.FTZ R21, R203, R8 ;  /* 0x00000008cb157221 */ /* 0x008fca0000010000 */
[----:B------:R0:W-:Y:S04]  /*17890*/  STL.64 [R1+0x420], R20 ;  /* 0x0004201401007387 */ /* 0x0001e80000100a00 */
        /* <DEDUP_REMOVED lines=11> */
[----:B------:R-:W1:Y:S04]  /*17950*/  LD.E R54, desc[UR44][R18.64+0x210] ;  /* 0x0002102c12367980 */ /* 0x000e68000c101900 */
[----:B0-----:R-:W3:Y:S04]  /*17960*/  LD.E R21, desc[UR44][R18.64+0x3f4] ;  /* 0x0003f42c12157980 */ /* 0x001ee8000c101900 */
[----:B------:R-:W4:Y:S04]  /*17970*/  LD.E R56, desc[UR44][R18.64+0x214] ;  /* 0x0002142c12387980 */ /* 0x000f28000c101900 */
        /* <DEDUP_REMOVED lines=59> */
[----:B------:R-:W-:Y:S01]  /*17d30*/  ULOP3.LUT UR6, UR4, 0x8, URZ, 0xfc, !UPT ;  /* 0x0000000804067892 */ /* 0x000fe2000f8efc3f */
[C---:B-1----:R-:W-:Y:S01]  /*17d40*/  FMUL.FTZ R17, R9.reuse, R54 ;  /* 0x0000003609117220 */ /* 0x042fe20000410000 */
[----:B---3--:R-:W-:-:S04]  /*17d50*/  FMUL.FTZ R43, R9, R21 ;  /* 0x00000015092b7220 */ /* 0x008fc80000410000 */
[----:B------:R0:W-:Y:S01]  /*17d60*/  ST.E desc[UR44][R18.64+0x210], R17 ;  /* 0x0002101112007985 */ /* 0x0001e2000c10192c */
[C---:B----4-:R-:W-:Y:S01]  /*17d70*/  FMUL.FTZ R21, R9.reuse, R56 ;  /* 0x0000003809157220 */ /* 0x050fe20000410000 */
[C---:B--2---:R-:W-:Y:S01]  /*17d80*/  FMUL.FTZ R27, R9.reuse, R58 ;  /* 0x0000003a091b7220 */ /* 0x044fe20000410000 */
[C---:B------:R-:W-:Y:S01]  /*17d90*/  FMUL.FTZ R29, R9.reuse, R60 ;  /* 0x0000003c091d7220 */ /* 0x040fe20000410000 */
[C---:B------:R-:W-:Y:S01]  /*17da0*/  FMUL.FTZ R35, R9.reuse, R62 ;  /* 0x0000003e09237220 */ /* 0x040fe20000410000 */
[----:B------:R-:W-:Y:S01]  /*17db0*/  ST.E desc[UR44][R18.64+0x3f4], R43 ;  /* 0x0003f42b12007985 */ /* 0x000fe2000c10192c */
[----:B0-----:R-:W-:-:S03]  /*17dc0*/  FMUL.FTZ R17, R9, R68 ;  /* 0x0000004409117220 */ /* 0x001fc60000410000 */
[----:B------:R0:W-:Y:S01]  /*17dd0*/  ST.E desc[UR44][R18.64+0x214], R21 ;  /* 0x0002141512007985 */ /* 0x0001e2000c10192c */
[----:B------:R-:W-:-:S03]  /*17de0*/  FMUL.FTZ R39, R9, R64 ;  /* 0x0000004009277220 */ /* 0x000fc60000410000 */
[----:B------:R1:W-:Y:S01]  /*17df0*/  ST.E desc[UR44][R18.64+0x220], R27 ;  /* 0x0002201b12007985 */ /* 0x0003e2000c10192c */
[----:B------:R-:W-:-:S03]  /*17e00*/  FMUL.FTZ R41, R9, R66 ;  /* 0x0000004209297220 */ /* 0x000fc60000410000 */
[----:B------:R2:W-:Y:S04]  /*17e10*/  ST.E desc[UR44][R18.64+0x224], R29 ;  /* 0x0002241d12007985 */ /* 0x0005e8000c10192c */
[----:B------:R3:W-:Y:S01]  /*17e20*/  ST.E desc[UR44][R18.64+0x230], R35 ;  /* 0x0002302312007985 */ /* 0x0007e2000c10192c */
[C---:B0-----:R-:W-:Y:S01]  /*17e30*/  FMUL.FTZ R21, R9.reuse, R70 ;  /* 0x0000004609157220 */ /* 0x041fe20000410000 */
[C---:B------:R-:W-:Y:S02]  /*17e40*/  FMUL.FTZ R43, R9.reuse, R74 ;  /* 0x0000004a092b7220 */ /* 0x040fe40000410000 */
[----:B------:R0:W-:Y:S01]  /*17e50*/  ST.E desc[UR44][R18.64+0x244], R17 ;  /* 0x0002441112007985 */ /* 0x0001e2000c10192c */
[C---:B-1----:R-:W-:Y:S01]  /*17e60*/  FMUL.FTZ R27, R9.reuse, R78 ;  /* 0x0000004e091b7220 */ /* 0x042fe20000410000 */
[C---:B--2---:R-:W-:Y:S01]  /*17e70*/  FMUL.FTZ R29, R9.reuse, R80 ;  /* 0x00000050091d7220 */ /* 0x044fe20000410000 */
[C---:B---3--:R-:W-:Y:S01]  /*17e80*/  FMUL.FTZ R35, R9.reuse, R82 ;  /* 0x0000005209237220 */ /* 0x048fe20000410000 */
[----:B------:R1:W-:Y:S01]  /*17e90*/  ST.E desc[UR44][R18.64+0x234], R39 ;  /* 0x0002342712007985 */ /* 0x0003e2000c10192c */
[----:B0-----:R-:W-:-:S03]  /*17ea0*/  FMUL.FTZ R17, R9, R88 ;  /* 0x0000005809117220 */ /* 0x001fc60000410000 */
[----:B------:R0:W-:Y:S01]  /*17eb0*/  ST.E desc[UR44][R18.64+0x240], R41 ;  /* 0x0002402912007985 */ /* 0x0001e2000c10192c */
[----:B------:R-:W-:-:S03]  /*17ec0*/  FMUL.FTZ R45, R9, R76 ;  /* 0x0000004c092d7220 */ /* 0x000fc60000410000 */
[----:B------:R2:W-:Y:S04]  /*17ed0*/  ST.E desc[UR44][R18.64+0x250], R21 ;  /* 0x0002501512007985 */ /* 0x0005e8000c10192c */
[----:B------:R3:W-:Y:S01]  /*17ee0*/  ST.E desc[UR44][R18.64+0x254], R43 ;  /* 0x0002542b12007985 */ /* 0x0007e2000c10192c */
[----:B-1----:R-:W-:-:S03]  /*17ef0*/  FMUL.FTZ R39, R9, R84 ;  /* 0x0000005409277220 */ /* 0x002fc60000410000 */
[----:B------:R1:W-:Y:S01]  /*17f00*/  ST.E desc[UR44][R18.64+0x264], R27 ;  /* 0x0002641b12007985 */ /* 0x0003e2000c10192c */
[----:B0-----:R-:W-:-:S03]  /*17f10*/  FMUL.FTZ R41, R9, R86 ;  /* 0x0000005609297220 */ /* 0x001fc60000410000 */
[----:B------:R0:W-:Y:S01]  /*17f20*/  ST.E desc[UR44][R18.64+0x270], R29 ;  /* 0x0002701d12007985 */ /* 0x0001e2000c10192c */
[----:B--2---:R-:W-:-:S03]  /*17f30*/  FMUL.FTZ R21, R9, R90 ;  /* 0x0000005a09157220 */ /* 0x004fc60000410000 */
[----:B------:R2:W-:Y:S01]  /*17f40*/  ST.E desc[UR44][R18.64+0x274], R35 ;  /* 0x0002742312007985 */ /* 0x0005e2000c10192c */
[C---:B---3--:R-:W-:Y:S01]  /*17f50*/  FMUL.FTZ R43, R9.reuse, R94 ;  /* 0x0000005e092b7220 */ /* 0x048fe20000410000 */
[C---:B-1----:R-:W-:Y:S02]  /*17f60*/  FMUL.FTZ R27, R9.reuse, R92 ;  /* 0x0000005c091b7220 */ /* 0x042fe40000410000 */
[----:B------:R1:W-:Y:S01]  /*17f70*/  ST.E desc[UR44][R18.64+0x290], R17 ;  /* 0x0002901112007985 */ /* 0x0003e2000c10192c */
[C---:B0-----:R-:W-:Y:S01]  /*17f80*/  FMUL.FTZ R29, R9.reuse, R98 ;  /* 0x00000062091d7220 */ /* 0x041fe20000410000 */
[C---:B--2---:R-:W-:Y:S02]  /*17f90*/  FMUL.FTZ R35, R9.reuse, R100 ;  /* 0x0000006409237220 */ /* 0x044fe40000410000 */
[----:B------:R0:W-:Y:S01]  /*17fa0*/  ST.E desc[UR44][R18.64+0x260], R45 ;  /* 0x0002602d12007985 */ /* 0x0001e2000c10192c */
[----:B-1----:R-:W-:-:S03]  /*17fb0*/  FMUL.FTZ R17, R9, R102 ;  /* 0x0000006609117220 */ /* 0x002fc60000410000 */
[----:B------:R1:W-:Y:S04]  /*17fc0*/  ST.E desc[UR44][R18.64+0x280], R39 ;  /* 0x0002802712007985 */ /* 0x0003e8000c10192c */
[----:B------:R2:W-:Y:S01]  /*17fd0*/  ST.E desc[UR44][R18.64+0x284], R41 ;  /* 0x0002842912007985 */ /* 0x0005e2000c10192c */
[----:B0-----:R-:W-:-:S03]  /*17fe0*/  FMUL.FTZ R45, R9, R96 ;  /* 0x00000060092d7220 */ /* 0x001fc60000410000 */
[----:B------:R0:W-:Y:S04]  /*17ff0*/  ST.E desc[UR44][R18.64+0x294], R21 ;  /* 0x0002941512007985 */ /* 0x0001e8000c10192c */
[----:B------:R3:W-:Y:S01]  /*18000*/  ST.E desc[UR44][R18.64+0x2a0], R27 ;  /* 0x0002a01b12007985 */ /* 0x0007e2000c10192c */
[----:B-1----:R-:W-:-:S03]  /*18010*/  FMUL.FTZ R39, R9, R104 ;  /* 0x0000006809277220 */ /* 0x002fc60000410000 */
[----:B------:R1:W-:Y:S01]  /*18020*/  ST.E desc[UR44][R18.64+0x2a4], R43 ;  /* 0x0002a42b12007985 */ /* 0x0003e2000c10192c */
[----:B--2---:R-:W-:-:S03]  /*18030*/  FMUL.FTZ R41, R9, R106 ;  /* 0x0000006a09297220 */ /* 0x004fc60000410000 */
[----:B------:R2:W-:Y:S01]  /*18040*/  ST.E desc[UR44][R18.64+0x2b4], R29 ;  /* 0x0002b41d12007985 */ /* 0x0005e2000c10192c */
[----:B0-----:R-:W-:-:S03]  /*18050*/  FMUL.FTZ R21, R9, R108 ;  /* 0x0000006c09157220 */ /* 0x001fc60000410000 */
[----:B------:R0:W-:Y:S01]  /*18060*/  ST.E desc[UR44][R18.64+0x2c0], R35 ;  /* 0x0002c02312007985 */ /* 0x0001e2000c10192c */
[C---:B---3--:R-:W-:Y:S01]  /*18070*/  FMUL.FTZ R27, R9.reuse, R110 ;  /* 0x0000006e091b7220 */ /* 0x048fe20000410000 */
[C---:B-1----:R-:W-:Y:S02]  /*18080*/  FMUL.FTZ R43, R9.reuse, R114 ;  /* 0x00000072092b7220 */ /* 0x042fe40000410000 */
[----:B------:R1:W-:Y:S01]  /*18090*/  ST.E desc[UR44][R18.64+0x2c4], R17 ;  /* 0x0002c41112007985 */ /* 0x0003e2000c10192c */
[C---:B--2---:R-:W-:Y:S01]  /*180a0*/  FMUL.FTZ R29, R9.reuse, R112 ;  /* 0x00000070091d7220 */ /* 0x044fe20000410000 */
[C---:B0-----:R-:W-:Y:S02]  /*180b0*/  FMUL.FTZ R35, R9.reuse, R118 ;  /* 0x0000007609237220 */ /* 0x041fe40000410000 */
        /* <DEDUP_REMOVED lines=27> */
[C---:B--2---:R-:W-:Y:S01]  /*18270*/  FMUL.FTZ R39, R9.reuse, R144 ;  /* 0x0000009009277220 */ /* 0x044fe20000410000 */
[C---:B------:R-:W-:Y:S02]  /*18280*/  FMUL.FTZ R47, R9.reuse, R47 ;  /* 0x0000002f092f7220 */ /* 0x040fe40000410000 */
        /* <DEDUP_REMOVED lines=8> */
[----:B------:R-:W-:Y:S01]  /*18310*/  ST.E desc[UR44][R18.64+0x350], R45 ;  /* 0x0003502d12007985 */ /* 0x000fe2000c10192c */
[----:B-1----:R-:W-:-:S03]  /*18320*/  FMUL.FTZ R17, R9, R228 ;  /* 0x000000e409117220 */ /* 0x002fc60000410000 */
[----:B------:R0:W-:Y:S04]  /*18330*/  ST.E desc[UR44][R18.64+0x360], R21 ;  /* 0x0003601512007985 */ /* 0x0001e8000c10192c */
[----:B------:R1:W-:Y:S04]  /*18340*/  ST.E desc[UR44][R18.64+0x364], R27 ;  /* 0x0003641b12007985 */ /* 0x0003e8000c10192c */
[----:B------:R2:W-:Y:S04]  /*18350*/  ST.E desc[UR44][R18.64+0x370], R39 ;  /* 0x0003702712007985 */ /* 0x0005e8000c10192c */
[----:B------:R3:W-:Y:S01]  /*18360*/  ST.E desc[UR44][R18.64+0x374], R41 ;  /* 0x0003742912007985 */ /* 0x0007e2000c10192c */
[C---:B0-----:R-:W-:Y:S01]  /*18370*/  FMUL.FTZ R21, R9.reuse, R50 ;  /* 0x0000003209157220 */ /* 0x041fe20000410000 */
[----:B------:R-:W-:-:S02]  /*18380*/  FMUL.FTZ R45, R9, R8 ;  /* 0x00000008092d7220 */ /* 0x000fc40000410000 */
        /* <DEDUP_REMOVED lines=9> */
[----:B------:R0:W-:Y:S01]  /*18420*/  ST.E desc[UR44][R18.64+0x390], R17 ;  /* 0x0003901112007985 */ /* 0x0001e2000c10192c */
[C---:B--2---:R-:W-:Y:S01]  /*18430*/  FMUL.FTZ R47, R9.reuse, R16 ;  /* 0x00000010092f7220 */ /* 0x044fe20000410000 */
[----:B------:R-:W-:Y:S02]  /*18440*/  IMAD.U32 R16, RZ, RZ, UR6 ;  /* 0x00000006ff107e24 */ /* 0x000fe4000f8e00ff */
[C---:B---3--:R-:W-:Y:S01]  /*18450*/  FMUL.FTZ R43, R9.reuse, R26 ;  /* 0x0000001a092b7220 */ /* 0x048fe20000410000 */
[----:B------:R-:W-:Y:S01]  /*18460*/  FMUL.FTZ R9, R9, R20 ;  /* 0x0000001409097220 */ /* 0x000fe20000410000 */
[----:B0-----:R-:W-:Y:S01]  /*18470*/  IMAD.U32 R17, RZ, RZ, UR5 ;  /* 0x00000005ff117e24 */ /* 0x001fe2000f8e00ff */
[----:B------:R-:W-:Y:S04]  /*18480*/  ST.E desc[UR44][R18.64+0x3a4], R21 ;  /* 0x0003a41512007985 */ /* 0x000fe8000c10192c */
[----:B------:R0:W-:Y:S04]  /*18490*/  ST.E desc[UR44][R18.64+0x3b0], R27 ;  /* 0x0003b01b12007985 */ /* 0x0001e8000c10192c */
[----:B------:R1:W-:Y:S04]  /*184a0*/  ST.E desc[UR44][R18.64+0x3b4], R29 ;  /* 0x0003b41d12007985 */ /* 0x0003e8000c10192c */
[----:B------:R-:W-:Y:S04]  /*184b0*/  ST.E desc[UR44][R18.64+0x3c0], R39 ;  /* 0x0003c02712007985 */ /* 0x000fe8000c10192c */
[----:B------:R-:W-:Y:S04]  /*184c0*/  ST.E desc[UR44][R18.64+0x3c4], R41 ;  /* 0x0003c42912007985 */ /* 0x000fe8000c10192c */
[----:B------:R-:W-:Y:S04]  /*184d0*/  ST.E desc[UR44][R18.64+0x3d0], R35 ;  /* 0x0003d02312007985 */ /* 0x000fe8000c10192c */
[----:B------:R-:W-:Y:S04]  /*184e0*/  ST.E desc[UR44][R18.64+0x3d4], R43 ;  /* 0x0003d42b12007985 */ /* 0x000fe8000c10192c */
[----:B------:R-:W-:Y:S04]  /*184f0*/  ST.E desc[UR44][R18.64+0x3e0], R45 ;  /* 0x0003e02d12007985 */ /* 0x000fe8000c10192c */
[----:B------:R2:W-:Y:S04]  /*18500*/  ST.E desc[UR44][R18.64+0x3e4], R47 ;  /* 0x0003e42f12007985 */ /* 0x0005e8000c10192c */
[----:B------:R3:W-:Y:S04]  /*18510*/  ST.E desc[UR44][R18.64+0x3f0], R9 ;  /* 0x0003f00912007985 */ /* 0x0007e8000c10192c */
[----:B0-----:R-:W4:Y:S01]  /*18520*/  LD.E R27, desc[UR44][R16.64] ;  /* 0x0000002c101b7980 */ /* 0x001f22000c101900 */
[----:B------:R-:W-:Y:S01]  /*18530*/  ULOP3.LUT UR4, UR4, 0xc, URZ, 0xfc, !UPT ;  /* 0x0000000c04047892 */ /* 0x000fe2000f8efc3f */
[----:B------:R-:W-:-:S05]  /*18540*/  IMAD.U32 R21, RZ, RZ, UR5 ;  /* 0x00000005ff157e24 */ /* 0x000fca000f8e00ff */
[----:B------:R-:W-:Y:S02]  /*18550*/  IMAD.U32 R20, RZ, RZ, UR4 ;  /* 0x00000004ff147e24 */ /* 0x000fe4000f8e00ff */
[----:B----4-:R-:W-:-:S05]  /*18560*/  FMUL.FTZ R27, R28, R27 ;  /* 0x0000001b1c1b7220 */ /* 0x010fca0000410000 */
[----:B------:R0:W-:Y:S04]  /*18570*/  ST.E desc[UR44][R16.64], R27 ;  /* 0x0000001b10007985 */ /* 0x0001e8000c10192c */
[----:B-1----:R-:W4:Y:S01]  /*18580*/  LD.E R29, desc[UR44][R20.64] ;  /* 0x0000002c141d7980 */ /* 0x002f22000c101900 */
[----:B------:R-:W1:Y:S01]  /*18590*/  S2R R54, SR_TID.X ;  /* 0x0000000000367919 */ /* 0x000e620000002100 */
[----:B----4-:R-:W-:-:S05]  /*185a0*/  FMUL.FTZ R29, R28, R29 ;  /* 0x0000001d1c1d7220 */ /* 0x010fca0000410000 */
        /* <DEDUP_REMOVED lines=60> */
[----:B---3--:R-:W3:Y:S04]  /*18970*/  LD.E R9, desc[UR44][R18.64+0x3e8] ;  /* 0x0003e82c12097980 */ /* 0x008ee8000c101900 */
[----:B0-----:R-:W3:Y:S04]  /*18980*/  LD.E R27, desc[UR44][R18.64+0x3ec] ;  /* 0x0003ec2c121b7980 */ /* 0x001ee8000c101900 */
[----:B----4-:R-:W4:Y:S01]  /*18990*/  LD.E R29, desc[UR44][R18.64+0x3f8] ;  /* 0x0003f82c121d7980 */ /* 0x010f22000c101900 */
[----:B-1----:R-:W-:Y:S01]  /*189a0*/  SHF.R.U32.HI R54, RZ, 0x7, R54 ;  /* 0x00000007ff367819 */ /* 0x002fe20000011636 */
[C---:B------:R-:W-:Y:S01]  /*189b0*/  FMUL.FTZ R49, R28.reuse, R49 ;  /* 0x000000311c317220 */ /* 0x040fe20000410000 */
[----:B------:R-:W-:-:S04]  /*189c0*/  FMUL.FTZ R229, R28, R229 ;  /* 0x000000e51ce57220 */ /* 0x000fc80000410000 */
        /* <DEDUP_REMOVED lines=58> */
[C---:B---3--:R-:W-:Y:S01]  /*18d70*/  FMUL.FTZ R49, R28.reuse, R9 ;  /* 0x000000091c317220 */ /* 0x048fe20000410000 */
[C---:B------:R-:W-:Y:S01]  /*18d80*/  FMUL.FTZ R27, R28.reuse, R27 ;  /* 0x0000001b1c1b7220 */ /* 0x040fe20000410000 */
[----:B----4-:R-:W-:Y:S01]  /*18d90*/  FMUL.FTZ R29, R28, R29 ;  /* 0x0000001d1c1d7220 */ /* 0x010fe20000410000 */
[----:B------:R-:W-:Y:S01]  /*18da0*/  VIADD R28, R54, 0x8 ;  /* 0x00000008361c7836 */ /* 0x000fe20000000000 */
        /* <DEDUP_REMOVED lines=59> */
[----:B------:R3:W-:Y:S04]  /*19160*/  ST.E desc[UR44][R18.64+0x3ec], R27 ;  /* 0x0003ec1b12007985 */ /* 0x0007e8000c10192c */
[----:B------:R4:W-:Y:S01]  /*19170*/  ST.E desc[UR44][R18.64+0x3f8], R29 ;  /* 0x0003f81d12007985 */ /* 0x0009e2000c10192c */
[----:B------:R4:W-:Y:S06]  /*19180*/  BAR.SYNC.DEFER_BLOCKING R28, 0x100 ;  /* 0x0004001c0000751d */ /* 0x0009ec0000010000 */
[----:B0-----:R-:W2:Y:S04]  /*19190*/  LD.E R39, desc[UR44][R18.64+0x200] ;  /* 0x0002002c12277980 */ /* 0x001ea8000c101900 */
[----:B------:R-:W4:Y:S04]  /*191a0*/  LD.E R26, desc[UR44][R2.64] ;  /* 0x0000002c021a7980 */ /* 0x000f28000c101900 */
[----:B------:R-:W4:Y:S04]  /*191b0*/  LD.E.64 R8, desc[UR44][R18.64+0x88] ;  /* 0x0000882c12087980 */ /* 0x000f28000c101b00 */
[----:B--2---:R0:W-:Y:S04]  /*191c0*/  ST.E desc[UR44][R18.64+0x200], R39 ;  /* 0x0002002712007985 */ /* 0x0041e8000c10192c */
[----:B-1----:R-:W2:Y:S04]  /*191d0*/  LD.E R41, desc[UR44][R6.64] ;  /* 0x0000002c06297980 */ /* 0x002ea8000c101900 */
[----:B--2---:R1:W-:Y:S04]  /*191e0*/  ST.E desc[UR44][R6.64], R41 ;  /* 0x0000002906007985 */ /* 0x0043e8000c10192c */
[----:B------:R-:W2:Y:S04]  /*191f0*/  LD.E R35, desc[UR44][R16.64] ;  /* 0x0000002c10237980 */ /* 0x000ea8000c101900 */
[----:B--2---:R2:W-:Y:S04]  /*19200*/  ST.E desc[UR44][R16.64], R35 ;  /* 0x0000002310007985 */ /* 0x0045e8000c10192c */
[----:B---3--:R-:W3:Y:S04]  /*19210*/  LD.E R27, desc[UR44][R20.64] ;  /* 0x0000002c141b7980 */ /* 0x008ee8000c101900 */
[----:B---3--:R3:W-:Y:S04]  /*19220*/  ST.E desc[UR44][R20.64], R27 ;  /* 0x0000001b14007985 */ /* 0x0087e8000c10192c */
[----:B----4-:R-:W4:Y:S04]  /*19230*/  LD.E R29, desc[UR44][R18.64+0x210] ;  /* 0x0002102c121d7980 */ /* 0x010f28000c101900 */
        /* <DEDUP_REMOVED lines=75> */
[----:B------:R-:W-:Y:S04]  /*196f0*/  ST.E desc[UR44][R18.64+0x214], R43 ;  /* 0x0002142b12007985 */ /* 0x000fe8000c10192c */
[----:B------:R-:W-:Y:S04]  /*19700*/  ST.E desc[UR44][R18.64+0x218], R45 ;  /* 0x0002182d12007985 */ /* 0x000fe8000c10192c */
[----:B------:R-:W-:Y:S04]  /*19710*/  ST.E desc[UR44][R18.64+0x21c], R39 ;  /* 0x00021c2712007985 */ /* 0x000fe8000c10192c */
[----:B------:R-:W-:Y:S04]  /*19720*/  ST.E desc[UR44][R18.64+0x220], R47 ;  /* 0x0002202f12007985 */ /* 0x000fe8000c10192c */
[----:B------:R-:W-:Y:S04]  /*19730*/  ST.E desc[UR44][R18.64+0x224], R49 ;  /* 0x0002243112007985 */ /* 0x000fe8000c10192c */
[----:B------:R-:W-:Y:S04]  /*19740*/  ST.E desc[UR44][R18.64+0x228], R41 ;  /* 0x0002282912007985 */ /* 0x000fe8000c10192c */
[----:B------:R-:W-:Y:S04]  /*19750*/  ST.E desc[UR44][R18.64+0x22c], R51 ;  /* 0x00022c3312007985 */ /* 0x000fe8000c10192c */
        /* <DEDUP_REMOVED lines=8> */
[----:B0-----:R-:W3:Y:S04]  /*197e0*/  LD.E R29, desc[UR44][R18.64+0x258] ;  /* 0x0002582c121d7980 */ /* 0x001ee8000c101900 */
[----:B-1----:R-:W3:Y:S04]  /*197f0*/  LD.E R35, desc[UR44][R18.64+0x25c] ;  /* 0x00025c2c12237980 */ /* 0x002ee8000c101900 */
[----:B------:R-:W3:Y:S04]  /*19800*/  LD.E R39, desc[UR44][R18.64+0x264] ;  /* 0x0002642c12277980 */ /* 0x000ee8000c101900 */
[----:B------:R-:W3:Y:S04]  /*19810*/  LD.E R41, desc[UR44][R18.64+0x268] ;  /* 0x0002682c12297980 */ /* 0x000ee8000c101900 */
[----:B------:R-:W3:Y:S04]  /*19820*/  LD.E R43, desc[UR44][R18.64+0x270] ;  /* 0x0002702c122b7980 */ /* 0x000ee8000c101900 */
[----:B------:R-:W3:Y:S04]  /*19830*/  LD.E R45, desc[UR44][R18.64+0x278] ;  /* 0x0002782c122d7980 */ /* 0x000ee8000c101900 */
[----:B------:R-:W3:Y:S04]  /*19840*/  LD.E R47, desc[UR44][R18.64+0x280] ;  /* 0x0002802c122f7980 */ /* 0x000ee8000c101900 */
[----:B------:R-:W3:Y:S04]  /*19850*/  LD.E R49, desc[UR44][R18.64+0x288] ;  /* 0x0002882c12317980 */ /* 0x000ee8000c101900 */
[----:B------:R-:W3:Y:S04]  /*19860*/  LD.E R51, desc[UR44][R18.64+0x290] ;  /* 0x0002902c12337980 */ /* 0x000ee8000c101900 */
[----:B--2---:R-:W2:Y:S04]  /*19870*/  LD.E R53, desc[UR44][R18.64+0x298] ;  /* 0x0002982c12357980 */ /* 0x004ea8000c101900 */
        /* <DEDUP_REMOVED lines=39> */
[----:B---3--:R0:W-:Y:S04]  /*19af0*/  ST.E desc[UR44][R18.64+0x250], R27 ;  /* 0x0002501b12007985 */ /* 0x0081e8000c10192c */
        /* <DEDUP_REMOVED lines=35> */
[----:B----4-:R4:W-:Y:S04]  /*19d30*/  ST.E desc[UR44][R18.64+0x2a0], R55 ;  /* 0x0002a03712007985 */ /* 0x0109e8000c10192c */
        /* <DEDUP_REMOVED lines=75> */
[C---:B------:R-:W-:Y:S01]  /*1a1f0*/  VIADD R26, R8.reuse, 0x80 ;  /* 0x00000080081a7836 */ /* 0x040fe20000000000 */
[----:B------:R-:W-:Y:S01]  /*1a200*/  F2FP.F16.F32.PACK_AB R169, R37, R169 ;  /* 0x000000a925a9723e */ /* 0x000fe200000000ff */
[----:B------:R-:W-:Y:S01]  /*1a210*/  VIADD R28, R8, 0x100 ;  /* 0x00000100081c7836 */ /* 0x000fe20000000000 */
[----:B------:R-:W-:Y:S01]  /*1a220*/  R2UR UR15, R29 ;  /* 0x000000001d0f72ca */ /* 0x000fe200000e0000 */
[----:B------:R-:W4:Y:S01]  /*1a230*/  LD.E R24, desc[UR44][R18.64+0x200] ;  /* 0x0002002c12187980 */ /* 0x000f22000c101900 */
[----:B------:R-:W-:Y:S02]  /*1a240*/  R2UR UR10, R26 ;  /* 0x000000001a0a72ca */ /* 0x000fe400000e0000 */
[----:B------:R-:W-:Y:S01]  /*1a250*/  R2UR UR14, R28 ;  /* 0x000000001c0e72ca */ /* 0x000fe200000e0000 */
[----:B------:R-:W4:Y:S01]  /*1a260*/  LD.E R29, desc[UR44][R18.64+0x214] ;  /* 0x0002142c121d7980 */ /* 0x000f22000c101900 */
[----:B------:R-:W-:-:S02]  /*1a270*/  F2FP.F16.F32.PACK_AB R170, R72, R170 ;  /* 0x000000aa48aa723e */ /* 0x000fc400000000ff */
[----:B------:R-:W-:Y:S01]  /*1a280*/  F2FP.F16.F32.PACK_AB R171, R40, R171 ;  /* 0x000000ab28ab723e */ /* 0x000fe200000000ff */
[----:B------:R-:W4:Y:S01]  /*1a290*/  LD.E R28, desc[UR44][R18.64+0x210] ;  /* 0x0002102c121c7980 */ /* 0x000f22000c101900 */
[----:B------:R-:W-:Y:S02]  /*1a2a0*/  F2FP.F16.F32.PACK_AB R172, R32, R172 ;  /* 0x000000ac20ac723e */ /* 0x000fe400000000ff */
[----:B------:R-:W-:Y:S01]  /*1a2b0*/  F2FP.F16.F32.PACK_AB R173, R31, R173 ;  /* 0x000000ad1fad723e */ /* 0x000fe200000000ff */
[----:B------:R-:W4:Y:S01]  /*1a2c0*/  LD.E R32, desc[UR44][R18.64+0x220] ;  /* 0x0002202c12207980 */ /* 0x000f22000c101900 */
[----:B------:R-:W-:Y:S02]  /*1a2d0*/  F2FP.F16.F32.PACK_AB R174, R33, R174 ;  /* 0x000000ae21ae723e */ /* 0x000fe400000000ff */
[----:B------:R-:W-:Y:S01]  /*1a2e0*/  F2FP.F16.F32.PACK_AB R175, R34, R175 ;  /* 0x000000af22af723e */ /* 0x000fe200000000ff */
[----:B------:R-:W4:Y:S01]  /*1a2f0*/  LD.E R31, desc[UR44][R18.64+0x21c] ;  /* 0x00021c2c121f7980 */ /* 0x000f22000c101900 */
[----:B------:R-:W-:-:S02]  /*1a300*/  F2FP.F16.F32.PACK_AB R176, R36, R176 ;  /* 0x000000b024b0723e */ /* 0x000fc400000000ff */
[----:B------:R-:W-:Y:S01]  /*1a310*/  F2FP.F16.F32.PACK_AB R177, R30, R177 ;  /* 0x000000b11eb1723e */ /* 0x000fe200000000ff */
[----:B------:R-:W4:Y:S01]  /*1a320*/  LD.E R33, desc[UR44][R18.64+0x224] ;  /* 0x0002242c12217980 */ /* 0x000f22000c101900 */
[----:B------:R-:W-:-:S03]  /*1a330*/  F2FP.F16.F32.PACK_AB R178, R25, R178 ;  /* 0x000000b219b2723e */ /* 0x000fc600000000ff */
[----:B------:R-:W4:Y:S04]  /*1a340*/  LD.E R30, desc[UR44][R18.64+0x218] ;  /* 0x0002182c121e7980 */ /* 0x000f28000c101900 */
[----:B------:R-:W4:Y:S04]  /*1a350*/  LD.E R34, desc[UR44][R18.64+0x228] ;  /* 0x0002282c12227980 */ /* 0x000f28000c101900 */
        /* <DEDUP_REMOVED lines=18> */
[----:B--2---:R-:W3:Y:S04]  /*1a480*/  LD.E R53, desc[UR44][R18.64+0x274] ;  /* 0x0002742c12357980 */ /* 0x004ee8000c101900 */
[----:B------:R-:W3:Y:S04]  /*1a490*/  LD.E R54, desc[UR44][R18.64+0x278] ;  /* 0x0002782c12367980 */ /* 0x000ee8000c101900 */
[----:B----4-:R-:W3:Y:S04]  /*1a4a0*/  LD.E R55, desc[UR44][R18.64+0x27c] ;  /* 0x00027c2c12377980 */ /* 0x010ee8000c101900 */
        /* <DEDUP_REMOVED lines=43> */
[----:B------:R-:W3:Y:S01]  /*1a760*/  LD.E R99, desc[UR44][R18.64+0x32c] ;  /* 0x00032c2c12637980 */ /* 0x000ee2000c101900 */
[----:B------:R-:W-:Y:S01]  /*1a770*/  ISETP.NE.U32.AND P0, PT, R27, RZ, PT ;  /* 0x000000ff1b00720c */ /* 0x000fe20003f05070 */
[----:B------:R-:W-:-:S02]  /*1a780*/  IMAD.MOV.U32 R27, RZ, RZ, R9 ;  /* 0x000000ffff1b7224 */ /* 0x000fc400078e0009 */
[----:B------:R-:W3:Y:S03]  /*1a790*/  LD.E R100, desc[UR44][R18.64+0x330] ;  /* 0x0003302c12647980 */ /* 0x000ee6000c101900 */
[----:B------:R-:W-:Y:S01]  /*1a7a0*/  R2UR UR11, R27 ;  /* 0x000000001b0b72ca */ /* 0x000fe200000e0000 */
        /* <DEDUP_REMOVED lines=54> */
[----:B------:R-:W-:-:S02]  /*1ab10*/  R2UR UR6, R8 ;  /* 0x00000000080672ca */ /* 0x000fc400000e0000 */
[----:B------:R-:W-:Y:S01]  /*1ab20*/  R2UR UR7, R9 ;  /* 0x00000000090772ca */ /* 0x000fe200000e0000 */
[----:B------:R-:W-:Y:S01]  /*1ab30*/  VOTEU.ANY UP0, P0 ;  /* 0x00000000003f7886 */ /* 0x000fe20000000100 */
[----:B---3--:R-:W-:-:S11]  /*1ab40*/  WARPGROUP.ARRIVE ;  /* 0x00000000000079c5 */ /* 0x008fd60000000000 */
        /* <DEDUP_REMOVED lines=274> */
[----:B------:R-:W-:Y:S01]  /*1bc70*/  VIADD R14, R8, 0x200 ;  /* 0x00000200080e7836 */ /* 0x000fe20000000000 */
[----:B------:R-:W-:Y:S01]  /*1bc80*/  MOV R15, R9 ;  /* 0x00000009000f7202 */ /* 0x000fe20000000f00 */
        /* <DEDUP_REMOVED lines=539> */
[----:B------:R-:W3:Y:S04]  /*1de40*/  LD.E R9, desc[UR44][R18.64+0x200] ;  /* 0x0002002c12097980 */ /* 0x000ee8000c101900 */
[----:B---3--:R3:W-:Y:S04]  /*1de50*/  ST.E desc[UR44][R18.64+0x200], R9 ;  /* 0x0002000912007985 */ /* 0x0087e8000c10192c */
[----:B------:R-:W4:Y:S04]  /*1de60*/  LD.E R11, desc[UR44][R6.64] ;  /* 0x0000002c060b7980 */ /* 0x000f28000c101900 */
[----:B----4-:R4:W-:Y:S04]  /*1de70*/  ST.E desc[UR44][R6.64], R11 ;  /* 0x0000000b06007985 */ /* 0x0109e8000c10192c */
[----:B------:R-:W2:Y:S04]  /*1de80*/  LD.E R13, desc[UR44][R16.64] ;  /* 0x0000002c100d7980 */ /* 0x000ea8000c101900 */
[----:B--2---:R2:W-:Y:S04]  /*1de90*/  ST.E desc[UR44][R16.64], R13 ;  /* 0x0000000d10007985 */ /* 0x0045e8000c10192c */
[----:B------:R-:W3:Y:S04]  /*1dea0*/  LD.E R15, desc[UR44][R20.64] ;  /* 0x0000002c140f7980 */ /* 0x000ee8000c101900 */
[----:B---3--:R3:W-:Y:S04]  /*1deb0*/  ST.E desc[UR44][R20.64], R15 ;  /* 0x0000000f14007985 */ /* 0x0087e8000c10192c */
[----:B0-----:R-:W3:Y:S04]  /*1dec0*/  LD.E R25, desc[UR44][R18.64+0x210] ;  /* 0x0002102c12197980 */ /* 0x001ee8000c101900 */
[----:B-1----:R-:W3:Y:S04]  /*1ded0*/  LD.E R27, desc[UR44][R18.64+0x214] ;  /* 0x0002142c121b7980 */ /* 0x002ee8000c101900 */
[----:B------:R-:W3:Y:S04]  /*1dee0*/  LD.E R5, desc[UR44][R18.64+0x218] ;  /* 0x0002182c12057980 */ /* 0x000ee8000c101900 */
[----:B------:R-:W3:Y:S04]  /*1def0*/  LD.E R29, desc[UR44][R18.64+0x21c] ;  /* 0x00021c2c121d7980 */ /* 0x000ee8000c101900 */
[----:B------:R-:W3:Y:S04]  /*1df00*/  LD.E R9, desc[UR44][R18.64+0x220] ;  /* 0x0002202c12097980 */ /* 0x000ee8000c101900 */
[----:B------:R-:W3:Y:S04]  /*1df10*/  LD.E R31, desc[UR44][R18.64+0x224] ;  /* 0x0002242c121f7980 */ /* 0x000ee8000c101900 */
[----:B----4-:R-:W4:Y:S04]  /*1df20*/  LD.E R7, desc[UR44][R18.64+0x228] ;  /* 0x0002282c12077980 */ /* 0x010f28000c101900 */
        /* <DEDUP_REMOVED lines=125> */
[----:B--2---:R-:W-:Y:S04]  /*1e700*/  ST.E desc[UR44][R18.64+0x230], R13 ;  /* 0x0002300d12007985 */ /* 0x004fe8000c10192c */
        /* <DEDUP_REMOVED lines=115> */
[----:B0-----:R-:W1:Y:S04]  /*1ee40*/  LDL.64 R6, [R1+0x190] ;  /* 0x0001900001067983 */ /* 0x001e680000100a00 */
[----:B------:R2:W5:Y:S04]  /*1ee50*/  LD.E R5, desc[UR44][R2.64] ;  /* 0x0000002c02057980 */ /* 0x000568000c101900 */
[----:B-1----:R-:W3:Y:S01]  /*1ee60*/  LD.E R8, desc[UR44][R6.64] ;  /* 0x0000002c06087980 */ /* 0x002ee2000c101900 */
[----:B------:R-:W-:Y:S01]  /*1ee70*/  BSSY B0, `(.L_x_3974) ;  /* 0x0000005000007945 */ /* 0x000fe20003800000 */
[----:B---3--:R-:W-:-:S04]  /*1ee80*/  LOP3.LUT R8, R8, 0x1, RZ, 0xfc, !PT ;  /* 0x0000000108087812 */ /* 0x008fc800078efcff */
[----:B------:R-:W-:-:S13]  /*1ee90*/  ISETP.NE.AND P0, PT, R8, 0x3, PT ;  /* 0x000000030800780c */ /* 0x000fda0003f05270 */
[----:B--2---:R-:W-:Y:S05]  /*1eea0*/  @!P0 BRA `(.L_x_3975) ;  /* 0x0000000000048947 */ /* 0x004fea0003800000 */
[----:B------:R-:W-:Y:S01]  /*1eeb0*/  BPT.TRAP 0x1 ;  /* 0x000000040000795c */ /* 0x000fe20000300000 */
.L_x_3975:
[----:B------:R-:W-:Y:S05]  /*1eec0*/  BSYNC B0 ;  /* 0x0000000000007941 */ /* 0x000fea0003800000 */
.L_x_3974:
        /* <DEDUP_REMOVED lines=9> */
.L_x_3957:
[----:B------:R-:W-:-:S13]  /*1ef60*/  ISETP.GE.AND P0, PT, R0, R196, PT ;  /* 0x000000c40000720c */ /* 0x000fda0003f06270 */
[----:B------:R-:W-:Y:S05]  /*1ef70*/  @!P0 BRA `(.L_x_3977) ;  /* 0x000000ac00348947 */ /* 0x000fea0003800000 */
[----:B------:R0:W5:Y:S02]  /*1ef80*/  LDL.64 R2, [R1+0x150] ;  /* 0x0001500001027983 */ /* 0x0001640000100a00 */
.L_x_4006:
[----:B-12--5:R-:W2:Y:S04]  /*1ef90*/  LD.E R5, desc[UR44][R2.64] ;  /* 0x0000002c02057980 */ /* 0x026ea8000c101900 */
        /* <DEDUP_REMOVED lines=20> */
.L_x_3979:
[----:B------:R-:W-:Y:S05]  /*1f0e0*/  BSYNC B0 ;  /* 0x0000000000007941 */ /* 0x000fea0003800000 */
.L_x_3978:
        /* <DEDUP_REMOVED lines=13> */
.L_x_3981:
[----:B------:R-:W-:Y:S05]  /*1f1c0*/  BSYNC B0 ;  /* 0x0000000000007941 */ /* 0x000fea0003800000 */
.L_x_3980:
        /* <DEDUP_REMOVED lines=8> */
.L_x_3983:
[----:B------:R-:W-:Y:S05]  /*1f250*/  BSYNC B0 ;  /* 0x0000000000007941 */ /* 0x000fea0003800000 */
.L_x_3982:
[----:B------:R-:W2:Y:S04]  /*1f260*/  LD.E R11, desc[UR44][R2.64] ;  /* 0x0000002c020b7980 */ /* 0x000ea8000c101900 */
[----:B------:R-:W2:Y:S01]  /*1f270*/  LDL.64 R20, [R1+0x80] ;  /* 0x0000800001147983 */ /* 0x000ea20000100a00 */
[----:B------:R-:W-:Y:S05]  /*1f280*/  WARPSYNC.ALL ;  /* 0x0000000000007948 */ /* 0x000fea0003800000 */
[----:B------:R3:W-:Y:S04]  /*1f290*/  STL [R1+0x60], RZ ;  /* 0x000060ff01007387 */ /* 0x0007e80000100800 */
[----:B-1---5:R-:W4:Y:S01]  /*1f2a0*/  LD.E.64 R8, desc[UR44][R18.64+0x78] ;  /* 0x0000782c12087980 */ /* 0x022f22000c101b00 */
[----:B------:R-:W-:-:S05]  /*1f2b0*/  IMAD.MOV.U32 R4, RZ, RZ, 0x1 ;  /* 0x00000001ff047424 */ /* 0x000fca00078e00ff */
[----:B------:R3:W-:Y:S04]  /*1f2c0*/  STL [R1+0x60], R4 ;  /* 0x0000600401007387 */ /* 0x0007e80000100800 */
[----:B------:R-:W3:Y:S04]  /*1f2d0*/  LD.E.64 R12, desc[UR44][R18.64+0x78] ;  /* 0x0000782c120c7980 */ /* 0x000ee8000c101b00 */
[----:B------:R1:W-:Y:S04]  /*1f2e0*/  STL [R1+0x60], R4 ;  /* 0x0000600401007387 */ /* 0x0003e80000100800 */
[----:B------:R-:W3:Y:S01]  /*1f2f0*/  LD.E.64 R14, desc[UR44][R18.64+0x78] ;  /* 0x0000782c120e7980 */ /* 0x000ee2000c101b00 */
        /* <DEDUP_REMOVED lines=8> */
[----:B----4-:R-:W-:Y:S02]  /*1f380*/  R2UR UR4, R8 ;  /* 0x00000000080472ca */ /* 0x010fe400000e0000 */
[----:B------:R-:W-:-:S13]  /*1f390*/  R2UR UR5, R9 ;  /* 0x00000000090572ca */ /* 0x000fda00000e0000 */
[----:B------:R-:W-:Y:S01]  /*1f3a0*/  HGMMA.64x96x16.F32 R24, gdesc[UR4], RZ, !UPT, gsb0 ;  /* 0x01600000041879f0 */ /* 0x000fe2000c0008ff */
[----:B---3--:R-:W-:Y:S02]  /*1f3b0*/  VIADD R12, R12, 0x2 ;  /* 0x000000020c0c7836 */ /* 0x008fe40000000000 */
        /* <DEDUP_REMOVED lines=38> */
.L_x_3986:
[----:B------:R-:W-:Y:S05]  /*1f620*/  BSYNC B0 ;  /* 0x0000000000007941 */ /* 0x000fea0003800000 */
.L_x_3985:
        /* <DEDUP_REMOVED lines=13> */
.L_x_3988:
[----:B------:R-:W-:Y:S05]  /*1f700*/  BSYNC B0 ;  /* 0x0000000000007941 */ /* 0x000fea0003800000 */
.L_x_3987:
        /* <DEDUP_REMOVED lines=8> */
.L_x_3990:
[----:B------:R-:W-:Y:S05]  /*1f790*/  BSYNC B0 ;  /* 0x0000000000007941 */ /* 0x000fea0003800000 */
.L_x_3989:
[----:B------:R-:W2:Y:S04]  /*1f7a0*/  LD.E R17, desc[UR44][R2.64] ;  /* 0x0000002c02117980 */ /* 0x000ea8000c101900 */
[----:B------:R-:W2:Y:S04]  /*1f7b0*/  LDL.64 R6, [R1+0xf8] ;  /* 0x0000f80001067983 */ /* 0x000ea80000100a00 */
[----:B------:R-:W3:Y:S04]  /*1f7c0*/  LDL R5, [R1+0x70] ;  /* 0x0000700001057983 */ /* 0x000ee80000100800 */
[----:B-1---5:R-:W4:Y:S04]  /*1f7d0*/  LDL.64 R8, [R1+0xf0] ;  /* 0x0000f00001087983 */ /* 0x022f280000100a00 */
[----:B------:R-:W4:Y:S04]  /*1f7e0*/  LDL.64 R10, [R1+0xf0] ;  /* 0x0000f000010a7983 */ /* 0x000f280000100a00 */
[----:B------:R-:W4:Y:S04]  /*1f7f0*/  LDL.64 R12, [R1+0xf0] ;  /* 0x0000f000010c7983 */ /* 0x000f280000100a00 */
[----:B------:R-:W4:Y:S01]  /*1f800*/  LDL.64 R14, [R1+0xf0] ;  /* 0x0000f000010e7983 */ /* 0x000f220000100a00 */
[----:B------:R-:W-:Y:S05]  /*1f810*/  WARPSYNC.ALL ;  /* 0x0000000000007948 */ /* 0x000fea0003800000 */
[----:B------:R-:W-:Y:S01]  /*1f820*/  WARPGROUP.ARRIVE ;  /* 0x00000000000079c5 */ /* 0x000fe20000000000 */
[----:B--2---:R-:W-:Y:S01]  /*1f830*/  IMAD R6, R17, 0xc00, R6 ;  /* 0x00000c0011067824 */ /* 0x004fe200078e0206 */
[----:B------:R-:W-:Y:S01]  /*1f840*/  R2UR UR7, R7 ;  /* 0x00000000070772ca */ /* 0x000fe200000e0000 */
[----:B------:R-:W2:Y:S01]  /*1f850*/  LDL.64 R16, [R1+0xf0] ;  /* 0x0000f00001107983 */ /* 0x000ea20000100a00 */
[----:B---3--:R-:W-:-:S02]  /*1f860*/  ISETP.NE.U32.AND P0, PT, R5, RZ, PT ;  /* 0x000000ff0500720c */ /* 0x008fc40003f05070 */
[----:B------:R-:W-:Y:S02]  /*1f870*/  R2UR UR6, R6 ;  /* 0x00000000060672ca */ /* 0x000fe400000e0000 */
        /* <DEDUP_REMOVED lines=27> */
[----:B------:R-:W-:Y:S01]  /*1fa30*/  IADD3 R14, R14, 0x6, RZ ;  /* 0x000000060e0e7810 */ /* 0x000fe20007ffe0ff */
        /* <DEDUP_REMOVED lines=10> */
[----:B--2---:R-:W-:Y:S02]  /*1fae0*/  VIADD R16, R16, 0x400 ;  /* 0x0000040010107836 */ /* 0x004fe40000000000 */
        /* <DEDUP_REMOVED lines=87> */
[----:B------:R-:W-:Y:S01]  /*20060*/  IMAD.MOV.U32 R9, RZ, RZ, R7 ;  /* 0x000000ffff097224 */ /* 0x000fe200078e0007 */
[----:B------:R-:W-:Y:S02]  /*20070*/  IADD3 R8, R6, 0x900, RZ ;  /* 0x0000090006087810 */ /* 0x000fe40007ffe0ff */
        /* <DEDUP_REMOVED lines=64> */
.L_x_3993:
[----:B------:R-:W-:Y:S05]  /*20480*/  BSYNC B0 ;  /* 0x0000000000007941 */ /* 0x000fea0003800000 */
.L_x_3992:
[----:B------:R-:W2:Y:S04]  /*20490*/  LD.E.64 R6, desc[UR44][R72.64+0x20] ;  /* 0x0000202c48067980 */ /* 0x000ea8000c101b00 */
[----:B------:R-:W3:Y:S01]  /*204a0*/  LD.E R8, desc[UR44][R72.64+0xc] ;  /* 0x00000c2c48087980 */ /* 0x000ee2000c101900 */
[----:B--2---:R-:W-:-:S05]  /*204b0*/  MOV R6, R6 ;  /* 0x0000000600067202 */ /* 0x004fca0000000f00 */
[----:B-----5:R-:W-:-:S05]  /*204c0*/  IMAD R5, R5, 0x8, R6 ;  /* 0x0000000805057824 */ /* 0x020fca00078e0206 */
[----:B---3--:R-:W-:-:S04]  /*204d0*/  PRMT R5, R8, 0x654, R5 ;  /* 0x0000065408057816 */ /* 0x008fc80000000005 */
[----:B------:R1:W-:Y:S01]  /*204e0*/  SYNCS.ARRIVE.TRANS64.RED.A1T0 RZ, [R5+URZ], RZ ;  /* 0x000000ff05ff79a7 */ /* 0x0003e2000810043f */
[----:B------:R-:W1:Y:S04]  /*204f0*/  LDL R76, [R1+0x11c] ;  /* 0x00011c00014c7983 */ /* 0x000e680000100800 */
[----:B------:R-:W2:Y:S04]  /*20500*/  LDL R74, [R1+0x50] ;  /* 0x00005000014a7983 */ /* 0x000ea80000100800 */
[----:B------:R-:W3:Y:S04]  /*20510*/  LDL.64 R6, [R1+0x140] ;  /* 0x0001400001067983 */ /* 0x000ee80000100a00 */
[----:B------:R-:W4:Y:S04]  /*20520*/  LDL R75, [R1+0x148] ;  /* 0x00014800014b7983 */ /* 0x000f280000100800 */
[----:B------:R-:W4:Y:S04]  /*20530*/  LDL.128 R12, [R1+0x130] ;  /* 0x00013000010c7983 */ /* 0x000f280000100c00 */
[----:B------:R-:W4:Y:S01]  /*20540*/  LDL.128 R8, [R1+0x120] ;  /* 0x0001200001087983 */ /* 0x000f220000100c00 */
[----:B------:R-:W-:Y:S01]  /*20550*/  BSSY B0, `(.L_x_3994) ;  /* 0x0000040000007945 */ /* 0x000fe20003800000 */
[----:B-1----:R-:W-:-:S04]  /*20560*/  SHF.R.S32.HI R5, RZ, 0x1f, R76 ;  /* 0x0000001fff057819 */ /* 0x002fc8000001144c */
[----:B------:R-:W-:-:S04]  /*20570*/  LEA.HI R16, R5, R76, RZ, 0x7 ;  /* 0x0000004c05107211 */ /* 0x000fc800078f38ff */
[----:B------:R-:W-:-:S05]  /*20580*/  LOP3.LUT R17, R16, 0xffffff80, RZ, 0xc0, !PT ;  /* 0xffffff8010117812 */ /* 0x000fca00078ec0ff */
[----:B------:R-:W-:-:S05]  /*20590*/  IMAD.IADD R17, R76, 0x1, -R17 ;  /* 0x000000014c117824 */ /* 0x000fca00078e0a11 */
[----:B------:R-:W-:Y:S02]  /*205a0*/  SHF.R.S32.HI R20, RZ, 0x1f, R17 ;  /* 0x0000001fff147819 */ /* 0x000fe40000011411 */
[----:B------:R-:W-:Y:S02]  /*205b0*/  LEA.HI R5, R5, R76, RZ, 0x2 ;  /* 0x0000004c05057211 */ /* 0x000fe400078f10ff */
[CC--:B------:R-:W-:Y:S02]  /*205c0*/  LEA.HI R21, R20.reuse, R17.reuse, RZ, 0x2 ;  /* 0x0000001114157211 */ /* 0x0c0fe400078f10ff */
[----:B------:R-:W-:Y:S02]  /*205d0*/  LEA.HI R20, R20, R17, RZ, 0x5 ;  /* 0x0000001114147211 */ /* 0x000fe400078f28ff */
[--C-:B------:R-:W-:Y:S02]  /*205e0*/  SHF.R.S32.HI R72, RZ, 0x2, R21.reuse ;  /* 0x00000002ff487819 */ /* 0x100fe40000011415 */
[----:B------:R-:W-:-:S02]  /*205f0*/  SHF.R.S32.HI R73, RZ, 0x1f, R21 ;  /* 0x0000001fff497819 */ /* 0x000fc40000011415 */
[----:B------:R-:W-:Y:S02]  /*20600*/  LOP3.LUT R79, R5, 0xfffffffc, RZ, 0xc0, !PT ;  /* 0xfffffffc054f7812 */ /* 0x000fe400078ec0ff */
[----:B------:R-:W-:Y:S02]  /*20610*/  LEA.HI R73, R73, R72, RZ, 0x3 ;  /* 0x0000004849497211 */ /* 0x000fe400078f18ff */
[----:B------:R-:W-:Y:S01]  /*20620*/  SHF.R.S32.HI R77, RZ, 0x7, R16 ;  /* 0x00000007ff4d7819 */ /* 0x000fe20000011410 */
[----:B------:R-:W-:Y:S01]  /*20630*/  IMAD.IADD R79, R76, 0x1, -R79 ;  /* 0x000000014c4f7824 */ /* 0x000fe200078e0a4f */
[----:B------:R-:W-:Y:S02]  /*20640*/  SHF.R.S32.HI R5, RZ, 0x5, R20 ;  /* 0x00000005ff057819 */ /* 0x000fe40000011414 */
[----:B------:R-:W-:Y:S02]  /*20650*/  LOP3.LUT R73, R73, 0xfffffff8, RZ, 0xc0, !PT ;  /* 0xfffffff849497812 */ /* 0x000fe400078ec0ff */
[----:B------:R-:W-:Y:S01]  /*20660*/  LEA.HI R16, R16, R77, RZ, 0x1 ;  /* 0x0000004d10107211 */ /* 0x000fe200078f08ff */
[----:B--2---:R-:W-:Y:S01]  /*20670*/  IMAD R74, R74, 0x8, R5 ;  /* 0x000000084a4a7824 */ /* 0x004fe200078e0205 */
[----:B------:R-:W-:Y:S01]  /*20680*/  LEA.HI R5, R79, R79, RZ, 0x1 ;  /* 0x0000004f4f057211 */ /* 0x000fe200078f08ff */
[----:B------:R-:W-:Y:S01]  /*20690*/  IMAD.IADD R73, R72, 0x1, -R73 ;  /* 0x0000000148497824 */ /* 0x000fe200078e0a49 */
[----:B------:R-:W-:-:S02]  /*206a0*/  LOP3.LUT R16, R16, 0x3fffffe, RZ, 0xc0, !PT ;  /* 0x03fffffe10107812 */ /* 0x000fc400078ec0ff */
[----:B------:R-:W-:Y:S01]  /*206b0*/  LOP3.LUT R20, R5, 0x1ffffffe, RZ, 0xc0, !PT ;  /* 0x1ffffffe05147812 */ /* 0x000fe200078ec0ff */
[----:B------:R-:W-:Y:S01]  /*206c0*/  IMAD.U32 R73, R74, 0x10, R73 ;  /* 0x000000104a497824 */ /* 0x000fe200078e0049 */
[----:B---3--:R-:W-:Y:S01]  /*206d0*/  ISETP.NE.AND P0, PT, R6, 0x1, PT ;  /* 0x000000010600780c */ /* 0x008fe20003f05270 */
[----:B------:R-:W-:Y:S02]  /*206e0*/  IMAD.IADD R16, R77, 0x1, -R16 ;  /* 0x000000014d107824 */ /* 0x000fe400078e0a10 */
[----:B------:R-:W-:Y:S02]  /*206f0*/  IMAD.IADD R20, R79, 0x1, -R20 ;  /* 0x000000014f147824 */ /* 0x000fe400078e0a14 */
[----:B------:R-:W-:-:S04]  /*20700*/  IMAD R73, R16, 0x40, R73 ;  /* 0x0000004010497824 */ /* 0x000fc800078e0249 */
[----:B------:R-:W-:-:S04]  /*20710*/  IMAD R6, R20, 0x8, R73 ;  /* 0x0000000814067824 */ /* 0x000fc800078e0249 */
[----:B------:R-:W-:-:S05]  /*20720*/  @P0 IMAD.HI.U32 R16, R6, R7, RZ ;  /* 0x0000000706100227 */ /* 0x000fca00078e00ff */
[----:B----4-:R-:W-:Y:S01]  /*20730*/  @P0 SHF.R.U32.HI R6, RZ, R75, R16 ;  /* 0x0000004bff060219 */ /* 0x010fe20000011610 */
[----:B------:R-:W-:Y:S01]  /*20740*/  IMAD.MOV.U32 R5, RZ, RZ, -0x60 ;  /* 0xffffffa0ff057424 */ /* 0x000fe200078e00ff */
[----:B------:R-:W-:-:S03]  /*20750*/  LOP3.LUT R16, R21, 0x7ffffffc, RZ, 0xc0, !PT ;  /* 0x7ffffffc15107812 */ /* 0x000fc600078ec0ff */
[----:B------:R-:W1:Y:S01]  /*20760*/  SHFL.IDX PT, R20, R6, RZ, 0x1c1f ;  /* 0x001c1fff06147589 */ /* 0x000e6200000e0000 */
[----:B------:R-:W-:Y:S02]  /*20770*/  IMAD R5, R0, R5, 0x1 ;  /* 0x0000000100057424 */ /* 0x000fe400078e0205 */
[----:B------:R-:W-:Y:S01]  /*20780*/  IMAD.IADD R16, R17, 0x1, -R16 ;  /* 0x0000000111107824 */ /* 0x000fe200078e0a10 */
[----:B------:R-:W-:-:S03]  /*20790*/  ISETP.GE.AND P1, PT, R13, 0x1, PT ;  /* 0x000000010d00780c */ /* 0x000fc60003f26270 */
[----:B------:R-:W-:Y:S01]  /*207a0*/  IMAD R5, R16, -0x2, R5 ;  /* 0xfffffffe10057824 */ /* 0x000fe200078e0205 */
[----:B------:R-:W-:-:S04]  /*207b0*/  LOP3.LUT R7, RZ, R10, RZ, 0x33, !PT ;  /* 0x0000000aff077212 */ /* 0x000fc800078e33ff */
[----:B------:R-:W-:Y:S01]  /*207c0*/  IADD3 R16, -R8, R5, R9 ;  /* 0x0000000508107210 */ /* 0x000fe20007ffe109 */
[----:B------:R-:W-:-:S04]  /*207d0*/  VIADD R90, R5, 0xffffffff ;  /* 0xffffffff055a7836 */ /* 0x000fc80000000000 */
[C---:B------:R-:W-:Y:S02]  /*207e0*/  IMAD.IADD R11, R16.reuse, 0x1, R11 ;  /* 0x00000001100b7824 */ /* 0x040fe400078e020b */
[----:B------:R-:W-:Y:S02]  /*207f0*/  IMAD.IADD R16, R16, 0x1, R7 ;  /* 0x0000000110107824 */ /* 0x000fe400078e0207 */
[----:B------:R-:W-:Y:S02]  /*20800*/  IMAD R17, R0, -0x60, R12 ;  /* 0xffffffa000117824 */ /* 0x000fe400078e020c */
[--C-:B-1----:R-:W-:Y:S02]  /*20810*/  IMAD.IADD R10, R11, 0x1, R20.reuse ;  /* 0x000000010b0a7824 */ /* 0x102fe400078e0214 */
        /* <DEDUP_REMOVED lines=12> */
.L_x_3997:
[----:B------:R-:W-:-:S13]  /*208e0*/  ISETP.NE.AND P0, PT, R13, 0x1, PT ;  /* 0x000000010d00780c */ /* 0x000fda0003f05270 */
[----:B------:R-:W-:-:S05]  /*208f0*/  @P0 IMAD.HI.U32 R12, R7, R14, RZ ;  /* 0x0000000e070c0227 */ /* 0x000fca00078e00ff */
[----:B------:R-:W-:-:S07]  /*20900*/  @P0 SHF.R.U32.HI R7, RZ, R15, R12 ;  /* 0x0000000fff070219 */ /* 0x000fce000001160c */
.L_x_3998:
[----:B------:R-:W-:Y:S05]  /*20910*/  BSYNC B1 ;  /* 0x0000000000017941 */ /* 0x000fea0003800000 */
.L_x_3996:
[----:B------:R-:W-:-:S05]  /*20920*/  IMAD R12, R7, R13, R90 ;  /* 0x0000000d070c7224 */ /* 0x000fca00078e025a */
[----:B------:R-:W-:Y:S02]  /*20930*/  VIMNMX R5, R5, R12, !PT ;  /* 0x0000000c05057248 */ /* 0x000fe40007fe0100 */
[----:B------:R-:W-:-:S07]  /*20940*/  VIADDMNMX R10, R12, R13, R10, PT ;  /* 0x0000000d0c0a7246 */ /* 0x000fce000380010a */
.L_x_3995:
[----:B------:R-:W-:Y:S05]  /*20950*/  BSYNC B0 ;  /* 0x0000000000007941 */ /* 0x000fea0003800000 */
.L_x_3994:
[C---:B------:R-:W-:Y:S01]  /*20960*/  ISETP.GE.AND P0, PT, R17.reuse, 0x2, PT ;  /* 0x000000021100780c */ /* 0x040fe20003f06270 */
[----:B------:R-:W1:Y:S01]  /*20970*/  SHFL.IDX PT, R6, R6, 0x1, 0x1c1f ;  /* 0x003c1f0006067f89 */ /* 0x000e6200000e0000 */
        /* <DEDUP_REMOVED lines=12> */
[----:B------:R-:W-:Y:S02]  /*20a40*/  ISETP.GE.AND P2, PT, R17, 0x11, PT ;  /* 0x000000111100780c */ /* 0x000fe40003f46270 */
        /* <DEDUP_REMOVED lines=72> */
[----:B------:R-:W-:Y:S02]  /*20ed0*/  ISETP.GE.AND P0, PT, R17, 0x49, PT ;  /* 0x000000491100780c */ /* 0x000fe40003f06270 */
[----:B-1----:R-:W-:Y:S02]  /*20ee0*/  IADD3 R7, R16, R6, RZ ;  /* 0x0000000610077210 */ /* 0x002fe40007ffe0ff */
        /* <DEDUP_REMOVED lines=26> */
[----:B------:R-:W-:Y:S01]  /*21090*/  ISETP.LT.OR P6, PT, R10, 0x5a, P6 ;  /* 0x0000005a0a00780c */ /* 0x000fe200037c1670 */
[----:B------:R-:W-:-:S03]  /*210a0*/  IMAD.IADD R10, R11, 0x1, R6 ;  /* 0x000000010b0a7824 */ /* 0x000fc600078e0206 */
        /* <DEDUP_REMOVED lines=13> */
.L_x_4002:
[----:B------:R-:W-:-:S13]  /*21180*/  ISETP.NE.AND P6, PT, R13, 0x1, PT ;  /* 0x000000010d00780c */ /* 0x000fda0003fc5270 */
[----:B------:R-:W-:-:S05]  /*21190*/  @P6 IMAD.HI.U32 R14, R8, R14, RZ ;  /* 0x0000000e080e6227 */ /* 0x000fca00078e00ff */
[----:B------:R-:W-:-:S07]  /*211a0*/  @P6 SHF.R.U32.HI R8, RZ, R15, R14 ;  /* 0x0000000fff086219 */ /* 0x000fce000001160e */
.L_x_4003:
[----:B------:R-:W-:Y:S05]  /*211b0*/  BSYNC B1 ;  /* 0x0000000000017941 */ /* 0x000fea0003800000 */
.L_x_4001:
[----:B------:R-:W-:-:S05]  /*211c0*/  IMAD R8, R8, R13, R90 ;  /* 0x0000000d08087224 */ /* 0x000fca00078e025a */
[----:B------:R-:W-:Y:S02]  /*211d0*/  VIADDMNMX R10, R8, R13, R10, PT ;  /* 0x0000000d080a7246 */ /* 0x000fe4000380010a */
[----:B------:R-:W-:-:S07]  /*211e0*/  VIMNMX R7, R7, R8, !PT ;  /* 0x0000000807077248 */ /* 0x000fce0007fe0100 */
.L_x_4000:
[----:B------:R-:W-:Y:S05]  /*211f0*/  BSYNC B0 ;  /* 0x0000000000007941 */ /* 0x000fea0003800000 */
.L_x_3999:
[----:B------:R-:W-:Y:S01]  /*21200*/  ISETP.GT.AND P5, PT, R7, RZ, !P5 ;  /* 0x000000ff0700720c */ /* 0x000fe20006fa4270 */
[----:B------:R-:W2:Y:S01]  /*21210*/  LDL R13, [R1+0x430] ;  /* 0x00043000010d7983 */ /* 0x000ea20000100800 */
        /* <DEDUP_REMOVED lines=69> */
[----:B------:R-:W3:Y:S01]  /*21670*/  LDL.64 R16, [R1+0x410] ;  /* 0x0004100001107983 */ /* 0x000ee20000100a00 */
[----:B------:R-:W-:Y:S02]  /*21680*/  ISETP.LT.OR P5, PT, R10, 0x42, P5 ;  /* 0x000000420a00780c */ /* 0x000fe40002fa1670 */
[----:B------:R-:W-:Y:S02]  /*21690*/  ISETP.GT.AND P0, PT, R7, 0x48, !P0 ;  /* 0x000000480700780c */ /* 0x000fe40004704270 */
[----:B------:R-:W-:-:S02]  /*216a0*/  FSEL R59, R59, -INF , !P5 ;  /* 0xff8000003b3b7808 */ /* 0x000fc40006800000 */
[C---:B------:R-:W-:Y:S02]  /*216b0*/  ISETP.GT.AND P1, PT, R7.reuse, 0x49, !P1 ;  /* 0x000000490700780c */ /* 0x040fe40004f24270 */
[C---:B------:R-:W-:Y:S02]  /*216c0*/  ISETP.LT.OR P0, PT, R10.reuse, 0x49, P0 ;  /* 0x000000490a00780c */ /* 0x040fe40000701670 */
[C---:B------:R-:W-:Y:S02]  /*216d0*/  ISETP.GT.AND P2, PT, R7.reuse, 0x50, !P2 ;  /* 0x000000500700780c */ /* 0x040fe40005744270 */
[----:B------:R-:W-:Y:S02]  /*216e0*/  ISETP.LT.OR P1, PT, R10, 0x4a, P1 ;  /* 0x0000004a0a00780c */ /* 0x000fe40000f21670 */
[----:B------:R-:W-:Y:S02]  /*216f0*/  FSEL R62, R62, -INF , !P0 ;  /* 0xff8000003e3e7808 */ /* 0x000fe40004000000 */
[----:B------:R-:W-:-:S02]  /*21700*/  ISETP.GT.AND P3, PT, R7, 0x51, !P3 ;  /* 0x000000510700780c */ /* 0x000fc40005f64270 */
[C---:B------:R-:W-:Y:S02]  /*21710*/  ISETP.LT.OR P2, PT, R10.reuse, 0x51, P2 ;  /* 0x000000510a00780c */ /* 0x040fe40001741670 */
[----:B------:R-:W-:Y:S02]  /*21720*/  FSEL R63, R63, -INF , !P1 ;  /* 0xff8000003f3f7808 */ /* 0x000fe40004800000 */
[C---:B------:R-:W-:Y:S02]  /*21730*/  ISETP.GT.AND P4, PT, R7.reuse, 0x58, !P4 ;  /* 0x000000580700780c */ /* 0x040fe40006784270 */
[----:B------:R-:W-:Y:S02]  /*21740*/  ISETP.LT.OR P3, PT, R10, 0x52, P3 ;  /* 0x000000520a00780c */ /* 0x000fe40001f61670 */
[----:B------:R-:W-:Y:S02]  /*21750*/  FSEL R66, R66, -INF , !P2 ;  /* 0xff80000042427808 */ /* 0x000fe40005000000 */
[----:B------:R-:W-:-:S02]  /*21760*/  ISETP.GT.AND P0, PT, R7, 0x59, !P6 ;  /* 0x000000590700780c */ /* 0x000fc40007704270 */
[C---:B------:R-:W-:Y:S02]  /*21770*/  ISETP.LT.OR P4, PT, R10.reuse, 0x59, P4 ;  /* 0x000000590a00780c */ /* 0x040fe40002781670 */
[----:B------:R-:W-:Y:S02]  /*21780*/  FSEL R67, R67, -INF , !P3 ;  /* 0xff80000043437808 */ /* 0x000fe40005800000 */
[----:B------:R-:W-:Y:S02]  /*21790*/  ISETP.LT.OR P0, PT, R10, 0x5a, P0 ;  /* 0x0000005a0a00780c */ /* 0x000fe40000701670 */
[----:B------:R-:W-:Y:S02]  /*217a0*/  FSEL R70, R70, -INF , !P4 ;  /* 0xff80000046467808 */ /* 0x000fe40006000000 */
[----:B------:R-:W-:Y:S02]  /*217b0*/  FSEL R71, R71, -INF , !P0 ;  /* 0xff80000047477808 */ /* 0x000fe40004000000 */
[----:B---3--:R-:W-:-:S04]  /*217c0*/  FMNMX.FTZ R5, R88, R16, !PT ;  /* 0x0000001058057209 */ /* 0x008fc80007810000 */
        /* <DEDUP_REMOVED lines=52> */
[----:B------:R1:W-:Y:S04]  /*21b10*/  STL.64 [R1+0x410], R8 ;  /* 0x0004100801007387 */ /* 0x0003e80000100a00 */
[----:B------:R-:W-:Y:S04]  /*21b20*/  STL [R1+0x410], R10 ;  /* 0x0004100a01007387 */ /* 0x000fe80000100800 */
[----:B------:R-:W2:Y:S04]  /*21b30*/  LDL R12, [R1+0x410] ;  /* 0x00041000010c7983 */ /* 0x000ea80000100800 */
[----:B------:R-:W4:Y:S01]  /*21b40*/  LDL R11, [R1+0x414] ;  /* 0x00041400010b7983 */ /* 0x000f220000100800 */
[----:B--2---:R-:W-:Y:S01]  /*21b50*/  FMUL.FTZ R5, R13, R12 ;  /* 0x0000000c0d057220 */ /* 0x004fe20000410000 */
[----:B------:R-:W-:-:S04]  /*21b60*/  FSETP.NEU.FTZ.AND P0, PT, R12, -INF , PT ;  /* 0xff8000000c00780b */ /* 0x000fc80003f1d000 */
[----:B------:R-:W-:-:S05]  /*21b70*/  FSEL R5, R5, RZ, P0 ;  /* 0x000000ff05057208 */ /* 0x000fca0000000000 */
[----:B-1----:R-:W-:-:S04]  /*21b80*/  FFMA.FTZ R8, R86, R13, -R5 ;  /* 0x0000000d56087223 */ /* 0x002fc80000010805 */
[----:B------:R4:W-:Y:S02]  /*21b90*/  MUFU.EX2 R29, R8 ;  /* 0x00000008001d7308 */ /* 0x0009e40000000800 */
[----:B----4-:R-:W1:Y:S02]  /*21ba0*/  SHFL.BFLY PT, R8, R11, 0x2, 0x1f ;  /* 0x0c401f000b087f89 */ /* 0x010e6400000e0000 */
[----:B-1----:R-:W-:-:S05]  /*21bb0*/  FMNMX.FTZ R8, R8, R11, !PT ;  /* 0x0000000b08087209 */ /* 0x002fca0007810000 */
[----:B------:R-:W1:Y:S01]  /*21bc0*/  SHFL.BFLY PT, R9, R8, 0x1, 0x1f ;  /* 0x0c201f0008097f89 */ /* 0x000e6200000e0000 */
[----:B------:R-:W-:Y:S01]  /*21bd0*/  FSEL R11, R12, RZ, P0 ;  /* 0x000000ff0c0b7208 */ /* 0x000fe20000000000 */
        /* <DEDUP_REMOVED lines=23> */
[-C--:B------:R-:W-:Y:S01]  /*21d50*/  FFMA.FTZ R21, R24, R13.reuse, -R5 ;  /* 0x0000000d18157223 */ /* 0x080fe20000010805 */
[C---:B------:R-:W-:Y:S01]  /*21d60*/  FSETP.NEU.FTZ.AND P0, PT, R8.reuse, -INF , PT ;  /* 0xff8000000800780b */ /* 0x040fe20003f1d000 */
[----:B------:R-:W-:-:S03]  /*21d70*/  FMUL.FTZ R5, R8, R13 ;  /* 0x0000000d08057220 */ /* 0x000fc60000410000 */
[----:B------:R-:W-:Y:S02]  /*21d80*/  FSEL R10, R8, RZ, P0 ;  /* 0x000000ff080a7208 */ /* 0x000fe40000000000 */
[----:B------:R-:W-:Y:S01]  /*21d90*/  FSEL R12, R5, RZ, P0 ;  /* 0x000000ff050c7208 */ /* 0x000fe20000000000 */
[----:B------:R-:W-:Y:S02]  /*21da0*/  FADD.FTZ R16, R16, -R11 ;  /* 0x8000000b10107221 */ /* 0x000fe40000010000 */
[----:B------:R-:W-:Y:S02]  /*21db0*/  FADD.FTZ R10, R17, -R10 ;  /* 0x8000000a110a7221 */ /* 0x000fe40000010000 */
[-CC-:B------:R-:W-:Y:S01]  /*21dc0*/  FFMA.FTZ R28, R26, R13.reuse, -R12.reuse ;  /* 0x0000000d1a1c7223 */ /* 0x180fe2000001080c */
[-C--:B------:R-:W-:Y:S01]  /*21dd0*/  FMUL.FTZ R16, R16, R13.reuse ;  /* 0x0000000d10107220 */ /* 0x080fe20000410000 */
[----:B------:R-:W-:Y:S01]  /*21de0*/  FMUL.FTZ R10, R13, R10 ;  /* 0x0000000a0d0a7220 */ /* 0x000fe20000410000 */
[-CC-:B------:R-:W-:Y:S01]  /*21df0*/  FFMA.FTZ R169, R27, R13.reuse, -R12.reuse ;  /* 0x0000000d1ba97223 */ /* 0x180fe2000001080c */
[----:B------:R-:W-:Y:S01]  /*21e00*/  MUFU.EX2 R15, R15 ;  /* 0x0000000f000f7308 */ /* 0x000fe20000000800 */
[----:B------:R-:W-:-:S07]  /*21e10*/  FFMA.FTZ R171, R30, R13, -R12 ;  /* 0x0000000d1eab7223 */ /* 0x000fce000001080c */
[----:B------:R-:W3:Y:S01]  /*21e20*/  MUFU.EX2 R24, R16 ;  /* 0x0000001000187308 */ /* 0x000ee20000000800 */
[----:B------:R-:W-:-:S07]  /*21e30*/  FFMA.FTZ R30, R31, R13, -R12 ;  /* 0x0000000d1f1e7223 */ /* 0x000fce000001080c */
[----:B------:R-:W-:Y:S08]  /*21e40*/  MUFU.EX2 R28, R28 ;  /* 0x0000001c001c7308 */ /* 0x000ff00000000800 */
        /* <DEDUP_REMOVED lines=8> */
[----:B-1----:R-:W-:-:S06]  /*21ed0*/  FFMA.FTZ R6, R7, R25, R28 ;  /* 0x0000001907067223 */ /* 0x002fcc000001001c */
[----:B------:R-:W1:Y:S01]  /*21ee0*/  MUFU.EX2 R30, R30 ;  /* 0x0000001e001e7308 */ /* 0x000e620000000800 */
[----:B------:R-:W-:Y:S01]  /*21ef0*/  FFMA.FTZ R175, R38, R13, -R12 ;  /* 0x0000000d26af7223 */ /* 0x000fe2000001080c */
[----:B--2---:R-:W-:-:S06]  /*21f00*/  FADD.FTZ R5, R168, R5 ;  /* 0x00000005a8057221 */ /* 0x004fcc0000010000 */
[----:B------:R-:W2:Y:S01]  /*21f10*/  MUFU.EX2 R172, R172 ;  /* 0x000000ac00ac7308 */ /* 0x000ea20000000800 */
[----:B----4-:R-:W-:Y:S01]  /*21f20*/  FADD.FTZ R6, R169, R6 ;  /* 0x00000006a9067221 */ /* 0x010fe20000010000 */
[----:B------:R-:W-:-:S06]  /*21f30*/  FFMA.FTZ R34, R39, R13, -R12 ;  /* 0x0000000d27227223 */ /* 0x000fcc000001080c */
[----:B------:R-:W3:Y:S01]  /*21f40*/  MUFU.EX2 R173, R173 ;  /* 0x000000ad00ad7308 */ /* 0x000ee20000000800 */
[----:B0-----:R-:W-:Y:S01]  /*21f50*/  FADD.FTZ R10, R170, R5 ;  /* 0x00000005aa0a7221 */ /* 0x001fe20000010000 */
[----:B------:R-:W-:-:S06]  /*21f60*/  FADD.FTZ R5, R171, R6 ;  /* 0x00000006ab057221 */ /* 0x000fcc0000010000 */
[----:B------:R-:W0:Y:S01]  /*21f70*/  MUFU.EX2 R33, R33 ;  /* 0x0000002100217308 */ /* 0x000e220000000800 */
[----:B------:R-:W-:-:S07]  /*21f80*/  FFMA.FTZ R177, R42, R13, -R12 ;  /* 0x0000000d2ab17223 */ /* 0x000fce000001080c */
[----:B------:R-:W4:Y:S01]  /*21f90*/  MUFU.EX2 R32, R32 ;  /* 0x0000002000207308 */ /* 0x000f220000000800 */
[----:B------:R-:W-:Y:S01]  /*21fa0*/  FADD.FTZ R7, R29, R10 ;  /* 0x0000000a1d077221 */ /* 0x000fe20000010000 */
[----:B-1----:R-:W-:-:S06]  /*21fb0*/  FADD.FTZ R6, R30, R5 ;  /* 0x000000051e067221 */ /* 0x002fcc0000010000 */
[----:B------:R-:W1:Y:S01]  /*21fc0*/  MUFU.EX2 R174, R174 ;  /* 0x000000ae00ae7308 */ /* 0x000e620000000800 */
[----:B------:R-:W-:-:S07]  /*21fd0*/  FFMA.FTZ R36, R43, R13, -R12 ;  /* 0x0000000d2b247223 */ /* 0x000fce000001080c */
[----:B------:R-:W1:Y:S01]  /*21fe0*/  MUFU.EX2 R175, R175 ;  /* 0x000000af00af7308 */ /* 0x000e620000000800 */
[----:B--2---:R-:W-:Y:S01]  /*21ff0*/  FADD.FTZ R10, R172, R7 ;  /* 0x00000007ac0a7221 */ /* 0x004fe20000010000 */
[----:B---3--:R-:W-:-:S06]  /*22000*/  FADD.FTZ R5, R173, R6 ;  /* 0x00000006ad057221 */ /* 0x008fcc0000010000 */
[----:B------:R-:W2:Y:S01]  /*22010*/  MUFU.EX2 R37, R37 ;  /* 0x0000002500257308 */ /* 0x000ea20000000800 */
[----:B------:R-:W-:-:S07]  /*22020*/  FFMA.FTZ R179, R46, R13, -R12 ;  /* 0x0000000d2eb37223 */ /* 0x000fce000001080c */
[----:B------:R-:W3:Y:S01]  /*22030*/  MUFU.EX2 R34, R34 ;  /* 0x0000002200227308 */ /* 0x000ee20000000800 */
[----:B0-----:R-:W-:Y:S01]  /*22040*/  FADD.FTZ R7, R33, R10 ;  /* 0x0000000a21077221 */ /* 0x001fe20000010000 */
[----:B----4-:R-:W-:-:S06]  /*22050*/  FADD.FTZ R6, R32, R5 ;  /* 0x0000000520067221 */ /* 0x010fcc0000010000 */
[----:B------:R-:W0:Y:S01]  /*22060*/  MUFU.EX2 R176, R176 ;  /* 0x000000b000b07308 */ /* 0x000e220000000800 */
[----:B------:R-:W-:-:S07]  /*22070*/  FFMA.FTZ R14, R47, R13, -R12 ;  /* 0x0000000d2f0e7223 */ /* 0x000fce000001080c */
[----:B------:R-:W4:Y:S01]  /*22080*/  MUFU.EX2 R177, R177 ;  /* 0x000000b100b17308 */ /* 0x000f220000000800 */
[----:B-1----:R-:W-:Y:S01]  /*22090*/  FADD.FTZ R10, R174, R7 ;  /* 0x00000007ae0a7221 */ /* 0x002fe20000010000 */
[----:B------:R-:W-:-:S06]  /*220a0*/  FADD.FTZ R5, R175, R6 ;  /* 0x00000006af057221 */ /* 0x000fcc0000010000 */
        /* <DEDUP_REMOVED lines=60> */
[----:B------:R-:W1:Y:S08]  /*22470*/  MUFU.EX2 R190, R190 ;  /* 0x000000be00be7308 */ /* 0x000e700000000800 */
[----:B------:R-:W1:Y:S01]  /*22480*/  MUFU.EX2 R20, R20 ;  /* 0x0000001400147308 */ /* 0x000e620000000800 */
[----:B--2---:R-:W-:Y:S01]  /*22490*/  FADD.FTZ R10, R201, R10 ;  /* 0x0000000ac90a7221 */ /* 0x004fe20000010000 */
[----:B---3--:R-:W-:-:S06]  /*224a0*/  FADD.FTZ R6, R192, R7 ;  /* 0x00000007c0067221 */ /* 0x008fcc0000010000 */
[----:B------:R-:W2:Y:S08]  /*224b0*/  MUFU.EX2 R188, R188 ;  /* 0x000000bc00bc7308 */ /* 0x000eb00000000800 */
[----:B------:R-:W3:Y:S01]  /*224c0*/  MUFU.EX2 R5, R5 ;  /* 0x0000000500057308 */ /* 0x000ee20000000800 */
[----:B0-----:R-:W-:Y:S01]  /*224d0*/  FADD.FTZ R7, R189, R10 ;  /* 0x0000000abd077221 */ /* 0x001fe20000010000 */
[----:B----4-:R-:W-:-:S06]  /*224e0*/  FADD.FTZ R9, R17, R6 ;  /* 0x0000000611097221 */ /* 0x010fcc0000010000 */
[----:B------:R-:W0:Y:S08]  /*224f0*/  MUFU.EX2 R21, R21 ;  /* 0x0000001500157308 */ /* 0x000e300000000800 */
[----:B------:R-:W4:Y:S01]  /*22500*/  MUFU.EX2 R16, R16 ;  /* 0x0000001000107308 */ /* 0x000f220000000800 */
[----:B-1----:R-:W-:Y:S01]  /*22510*/  FADD.FTZ R7, R190, R7 ;  /* 0x00000007be077221 */ /* 0x002fe20000010000 */
[----:B------:R-:W-:-:S03]  /*22520*/  FADD.FTZ R6, R20, R9 ;  /* 0x0000000914067221 */ /* 0x000fc60000010000 */
[----:B--2---:R-:W-:Y:S01]  /*22530*/  FADD.FTZ R10, R188, R7 ;  /* 0x00000007bc0a7221 */ /* 0x004fe20000010000 */
[----:B---3--:R-:W-:-:S03]  /*22540*/  FADD.FTZ R11, R5, R6 ;  /* 0x00000006050b7221 */ /* 0x008fc60000010000 */
[----:B0-----:R-:W-:Y:S01]  /*22550*/  FADD.FTZ R10, R21, R10 ;  /* 0x0000000a150a7221 */ /* 0x001fe20000010000 */
[----:B------:R-:W-:Y:S01]  /*22560*/  STL [R1+0x414], R8 ;  /* 0x0004140801007387 */ /* 0x000fe20000100800 */
[----:B----4-:R-:W-:-:S05]  /*22570*/  FADD.FTZ R11, R16, R11 ;  /* 0x0000000b100b7221 */ /* 0x010fca0000010000 */
        /* <DEDUP_REMOVED lines=390> */
[----:B------:R0:W-:Y:S04]  /*23de0*/  ST.E desc[UR44][R18.64+0x3b8], R31 ;  /* 0x0003b81f12007985 */ /* 0x0001e8000c10192c */
[----:B------:R1:W-:Y:S04]  /*23df0*/  ST.E desc[UR44][R18.64+0x3bc], R35 ;  /* 0x0003bc2312007985 */ /* 0x0003e8000c10192c */
[----:B------:R-:W-:Y:S04]  /*23e00*/  ST.E desc[UR44][R18.64+0x3c8], R39 ;  /* 0x0003c82712007985 */ /* 0x000fe8000c10192c */
[----:B------:R-:W-:Y:S04]  /*23e10*/  ST.E desc[UR44][R18.64+0x3cc], R43 ;  /* 0x0003cc2b12007985 */ /* 0x000fe8000c10192c */
[----:B------:R-:W-:Y:S04]  /*23e20*/  ST.E desc[UR44][R18.64+0x3d8], R47 ;  /* 0x0003d82f12007985 */ /* 0x000fe8000c10192c */
[----:B------:R2:W-:Y:S04]  /*23e30*/  ST.E desc[UR44][R18.64+0x3dc], R27 ;  /* 0x0003dc1b12007985 */ /* 0x0005e8000c10192c */
[----:B------:R3:W-:Y:S04]  /*23e40*/  ST.E desc[UR44][R18.64+0x3e8], R49 ;  /* 0x0003e83112007985 */ /* 0x0007e8000c10192c */
[----:B------:R-:W-:Y:S04]  /*23e50*/  ST.E desc[UR44][R18.64+0x3ec], R51 ;  /* 0x0003ec3312007985 */ /* 0x000fe8000c10192c */
[----:B------:R-:W-:Y:S01]  /*23e60*/  ST.E desc[UR44][R18.64+0x3f8], R53 ;  /* 0x0003f83512007985 */ /* 0x000fe2000c10192c */
        /* <DEDUP_REMOVED lines=261> */
[----:B------:R-:W-:Y:S01]  /*24ec0*/  IMAD.MOV.U32 R25, RZ, RZ, R13 ;  /* 0x000000ffff197224 */ /* 0x000fe200078e000d */
[----:B------:R-:W-:Y:S01]  /*24ed0*/  F2FP.F16.F32.PACK_AB R170, R29, R170 ;  /* 0x000000aa1daa723e */ /* 0x000fe200000000ff */
[C---:B-1----:R-:W-:Y:S01]  /*24ee0*/  VIADD R24, R12.reuse, 0x80 ;  /* 0x000000800c187836 */ /* 0x042fe20000000000 */
[----:B------:R-:W-:Y:S01]  /*24ef0*/  F2FP.F16.F32.PACK_AB R172, R33, R172 ;  /* 0x000000ac21ac723e */ /* 0x000fe200000000ff */
[----:B--2---:R-:W-:Y:S01]  /*24f00*/  VIADD R26, R12, 0x100 ;  /* 0x000001000c1a7836 */ /* 0x004fe20000000000 */
        /* <DEDUP_REMOVED lines=422> */
[----:B------:R-:W-:Y:S01]  /*26970*/  IMAD.MOV.U32 R15, RZ, RZ, R13 ;  /* 0x000000ffff0f7224 */ /* 0x000fe200078e000d */
        /* <DEDUP_REMOVED lines=538> */
[----:B------:R-:W-:Y:S04]  /*28b20*/  STL [R1+0x68], R4 ;  /* 0x0000680401007387 */ /* 0x000fe80000100800 */
        /* <DEDUP_REMOVED lines=8> */
[----:B------:R-:W3:Y:S04]  /*28bb0*/  LD.E R21, desc[UR44][R18.64+0x210] ;  /* 0x0002102c12157980 */ /* 0x000ee8000c101900 */
[----:B0-----:R-:W3:Y:S04]  /*28bc0*/  LD.E R25, desc[UR44][R18.64+0x214] ;  /* 0x0002142c12197980 */ /* 0x001ee8000c101900 */
[----:B-1----:R-:W3:Y:S04]  /*28bd0*/  LD.E R27, desc[UR44][R18.64+0x218] ;  /* 0x0002182c121b7980 */ /* 0x002ee8000c101900 */
        /* <DEDUP_REMOVED lines=246> */
[----:B------:R1:W5:Y:S04]  /*29b40*/  LD.E R4, desc[UR44][R2.64] ;  /* 0x0000002c02047980 */ /* 0x000368000c101900 */
[----:B--2---:R-:W2:Y:S01]  /*29b50*/  LD.E R5, desc[UR44][R6.64] ;  /* 0x0000002c06057980 */ /* 0x004ea2000c101900 */
[----:B------:R-:W-:Y:S01]  /*29b60*/  BSSY B0, `(.L_x_4004) ;  /* 0x0000005000007945 */ /* 0x000fe20003800000 */
[----:B--2---:R-:W-:-:S04]  /*29b70*/  LOP3.LUT R5, R5, 0x1, RZ, 0xfc, !PT ;  /* 0x0000000105057812 */ /* 0x004fc800078efcff */
[----:B------:R-:W-:-:S13]  /*29b80*/  ISETP.NE.AND P0, PT, R5, 0x3, PT ;  /* 0x000000030500780c */ /* 0x000fda0003f05270 */
[----:B-1----:R-:W-:Y:S05]  /*29b90*/  @!P0 BRA `(.L_x_4005) ;  /* 0x0000000000048947 */ /* 0x002fea0003800000 */
[----:B------:R-:W-:Y:S01]  /*29ba0*/  BPT.TRAP 0x1 ;  /* 0x000000040000795c */ /* 0x000fe20000300000 */
.L_x_4005:
[----:B------:R-:W-:Y:S05]  /*29bb0*/  BSYNC B0 ;  /* 0x0000000000007941 */ /* 0x000fea0003800000 */
.L_x_4004:
        /* <DEDUP_REMOVED lines=9> */
.L_x_3977:
[----:B-1----:R-:W3:Y:S01]  /*29c50*/  LDL R5, [R1+0x420] ;  /* 0x0004200001057983 */ /* 0x002ee20000100800 */
[----:B------:R-:W-:Y:S05]  /*29c60*/  WARPSYNC.ALL ;  /* 0x0000000000007948 */ /* 0x000fea0003800000 */
[----:B------:R-:W4:Y:S04]  /*29c70*/  LDL R6, [R1+0x424] ;  /* 0x0004240001067983 */ /* 0x000f280000100800 */
[----:B------:R-:W5:Y:S04]  /*29c80*/  LDL R136, [R1+0x1f0] ;  /* 0x0001f00001887983 */ /* 0x000f680000100800 */
[----:B------:R-:W2:Y:S04]  /*29c90*/  LDL.64 R130, [R1+0x200] ;  /* 0x0002000001827983 */ /* 0x000ea80000100a00 */
        /* <DEDUP_REMOVED lines=60> */
[----:B------:R-:W2:Y:S04]  /*2a060*/  LDL R135, [R1+0x1f8] ;  /* 0x0001f80001877983 */ /* 0x000ea80000100800 */
[----:B---3--:R-:W0:Y:S02]  /*2a070*/  SHFL.BFLY PT, R0, R5, 0x2, 0x1f ;  /* 0x0c401f0005007f89 */ /* 0x008e2400000e0000 */
[----:B0-----:R-:W-:-:S05]  /*2a080*/  FADD.FTZ R0, R5, R0 ;  /* 0x0000000005007221 */ /* 0x001fca0000010000 */
[----:B------:R-:W0:Y:S02]  /*2a090*/  SHFL.BFLY PT, R3, R0, 0x1, 0x1f ;  /* 0x0c201f0000037f89 */ /* 0x000e2400000e0000 */
[----:B0-----:R-:W-:Y:S01]  /*2a0a0*/  FADD.FTZ R2, R0, R3 ;  /* 0x0000000300027221 */ /* 0x001fe20000010000 */
[----:B-----5:R-:W-:Y:S01]  /*2a0b0*/  VIADD R136, R136, 0x1 ;  /* 0x0000000188887836 */ /* 0x020fe20000000000 */
[----:B------:R-:W3:Y:S04]  /*2a0c0*/  LDL R0, [R1+0x1fc] ;  /* 0x0001fc0001007983 */ /* 0x000ee80000100800 */
[----:B------:R-:W-:Y:S04]  /*2a0d0*/  STL [R1+0x420], R2 ;  /* 0x0004200201007387 */ /* 0x000fe80000100800 */
[----:B------:R-:W5:Y:S04]  /*2a0e0*/  LDL R147, [R1+0x420] ;  /* 0x0004200001937983 */ /* 0x000f680000100800 */
[----:B----4-:R-:W2:Y:S02]  /*2a0f0*/  SHFL.BFLY PT, R3, R6, 0x2, 0x1f ;  /* 0x0c401f0006037f89 */ /* 0x010ea400000e0000 */
[----:B--2---:R-:W-:Y:S01]  /*2a100*/  FADD.FTZ R4, R3, R6 ;  /* 0x0000000603047221 */ /* 0x004fe20000010000 */
[----:B------:R-:W-:Y:S01]  /*2a110*/  ISETP.NE.AND P2, PT, R136, 0x2, PT ;  /* 0x000000028800780c */ /* 0x000fe20003f45270 */
[----:B------:R-:W2:Y:S04]  /*2a120*/  LDL.64 R6, [R1+0x240] ;  /* 0x0002400001067983 */ /* 0x000ea80000100a00 */
[----:B------:R-:W0:Y:S08]  /*2a130*/  SHFL.BFLY PT, R3, R4, 0x1, 0x1f ;  /* 0x0c201f0004037f89 */ /* 0x000e3000000e0000 */
[----:B------:R-:W4:Y:S01]  /*2a140*/  @!P2 LDL R134, [R1+0x1f4] ;  /* 0x0001f4000186a983 */ /* 0x000f220000100800 */
[----:B0-----:R-:W-:-:S03]  /*2a150*/  FADD.FTZ R140, R4, R3 ;  /* 0x00000003048c7221 */ /* 0x001fc60000010000 */
[----:B------:R-:W2:Y:S02]  /*2a160*/  LDL.64 R2, [R1+0x220] ;  /* 0x0002200001027983 */ /* 0x000ea40000100a00 */
[----:B------:R-:W-:Y:S02]  /*2a170*/  FSETP.NE.FTZ.AND P1, PT, R140, RZ, PT ;  /* 0x000000ff8c00720b */ /* 0x000fe40003f35000 */
[----:B------:R-:W2:Y:S11]  /*2a180*/  LDL.64 R4, [R1+0x230] ;  /* 0x0002300001047983 */ /* 0x000eb60000100a00 */
[----:B------:R-:W2:Y:S04]  /*2a190*/  @P1 LDL R143, [R1+0x430] ;  /* 0x00043000018f1983 */ /* 0x000ea80000100800 */
[----:B------:R-:W2:Y:S01]  /*2a1a0*/  @P1 LDL R145, [R1+0x414] ;  /* 0x0004140001911983 */ /* 0x000ea20000100800 */
[----:B-----5:R-:W-:-:S13]  /*2a1b0*/  FSETP.NE.FTZ.AND P0, PT, R147, RZ, PT ;  /* 0x000000ff9300720b */ /* 0x020fda0003f15000 */
[----:B------:R-:W5:Y:S04]  /*2a1c0*/  @P0 LDL R138, [R1+0x430] ;  /* 0x00043000018a0983 */ /* 0x000f680000100800 */
[----:B------:R-:W5:Y:S01]  /*2a1d0*/  @P0 LDL R139, [R1+0x410] ;  /* 0x00041000018b0983 */ /* 0x000f620000100800 */
[----:B------:R-:W0:Y:S01]  /*2a1e0*/  S2R R137, SR_TID.X ;  /* 0x0000000000897919 */ /* 0x000e220000002100 */
[----:B------:R-:W1:Y:S01]  /*2a1f0*/  @P0 MUFU.LG2 R141, R147 ;  /* 0x00000093008d0308 */ /* 0x000e620000000c00 */
[----:B------:R-:W-:-:S07]  /*2a200*/  IMAD.MOV.U32 R142, RZ, RZ, -0x800000 ;  /* 0xff800000ff8e7424 */ /* 0x000fce00078e00ff */
[----:B------:R-:W-:Y:S01]  /*2a210*/  @P1 MUFU.LG2 R146, R140 ;  /* 0x0000008c00921308 */ /* 0x000fe20000000c00 */
[----:B-1----:R-:W-:Y:S01]  /*2a220*/  @P0 FMUL.FTZ R141, R141, 0.69314718246459960938 ;  /* 0x3f3172188d8d0820 */ /* 0x002fe20000410000 */
[----:B0-----:R-:W-:Y:S01]  /*2a230*/  SHF.R.U32.HI R144, RZ, 0x7, R137 ;  /* 0x00000007ff907819 */ /* 0x001fe20000011689 */
[----:B------:R-:W-:-:S06]  /*2a240*/  IMAD.MOV.U32 R137, RZ, RZ, RZ ;  /* 0x000000ffff897224 */ /* 0x000fcc00078e00ff */
[----:B------:R-:W2:Y:S01]  /*2a250*/  @P0 MUFU.RCP R137, R147 ;  /* 0x0000009300890308 */ /* 0x000ea20000001000 */
[----:B------:R-:W-:Y:S01]  /*2a260*/  IADD3 R148, -R144, 0xb, RZ ;  /* 0x0000000b90947810 */ /* 0x000fe20007ffe1ff */
[----:B------:R-:W-:Y:S01]  /*2a270*/  IMAD.MOV.U32 R144, RZ, RZ, -0x800000 ;  /* 0xff800000ff907424 */ /* 0x000fe200078e00ff */
[----:B----4-:R-:W-:Y:S01]  /*2a280*/  @!P2 LOP3.LUT R134, R134, 0x1, RZ, 0x3c, !PT ;  /* 0x000000018686a812 */ /* 0x010fe200078e3cff */
[----:B---3--:R-:W-:Y:S01]  /*2a290*/  VIADD R0, R0, 0x1 ;  /* 0x0000000100007836 */ /* 0x008fe20000000000 */
[----:B------:R-:W-:Y:S01]  /*2a2a0*/  STL [R1+0x424], R140 ;  /* 0x0004248c01007387 */ /* 0x000fe20000100800 */
[-C--:B--2---:R-:W-:Y:S01]  /*2a2b0*/  FMUL.FTZ R3, R3, R137.reuse ;  /* 0x0000008903037220 */ /* 0x084fe20000410000 */
        /* <DEDUP_REMOVED lines=98> */
[----:B------:R0:W-:Y:S04]  /*2a8e0*/  @!P2 STL [R1+0x1f4], R134 ;  /* 0x0001f4860100a387 */ /* 0x0001e80000100800 */
[----:B------:R0:W-:Y:S01]  /*2a8f0*/  STL [R1+0x1fc], R0 ;  /* 0x0001fc0001007387 */ /* 0x0001e20000100800 */
[----:B-----5:R-:W-:-:S04]  /*2a900*/  @P0 FMUL.FTZ R138, R138, 0.69314718246459960938 ;  /* 0x3f3172188a8a0820 */ /* 0x020fc80000410000 */
[----:B------:R-:W-:Y:S01]  /*2a910*/  @P0 FFMA.FTZ R142, R138, R139, R141 ;  /* 0x0000008b8a8e0223 */ /* 0x000fe2000001008d */
[----:B------:R-:W-:-:S06]  /*2a920*/  IMAD.MOV.U32 R138, RZ, RZ, RZ ;  /* 0x000000ffff8a7224 */ /* 0x000fcc00078e00ff */
[----:B------:R-:W1:Y:S01]  /*2a930*/  @P1 MUFU.RCP R138, R140 ;  /* 0x0000008c008a1308 */ /* 0x000e620000001000 */
[----:B------:R-:W-:Y:S01]  /*2a940*/  @P1 FMUL.FTZ R139, R146, 0.69314718246459960938 ;  /* 0x3f317218928b1820 */ /* 0x000fe20000410000 */
[----:B------:R-:W-:-:S04]  /*2a950*/  @P1 FMUL.FTZ R146, R143, 0.69314718246459960938 ;  /* 0x3f3172188f921820 */ /* 0x000fc80000410000 */
[----:B------:R-:W-:Y:S01]  /*2a960*/  @P1 FFMA.FTZ R144, R146, R145, R139 ;  /* 0x0000009192901223 */ /* 0x000fe2000001008b */
[----:B------:R0:W-:Y:S04]  /*2a970*/  STL [R1+0x420], R142 ;  /* 0x0004208e01007387 */ /* 0x0001e80000100800 */
[----:B------:R0:W-:Y:S01]  /*2a980*/  STL [R1+0x424], R144 ;  /* 0x0004249001007387 */ /* 0x0001e20000100800 */
        /* <DEDUP_REMOVED lines=96> */
[----:B------:R0:W-:Y:S01]  /*2af90*/  @!P2 STL [R1+0x1f0], RZ ;  /* 0x0001f0ff0100a387 */ /* 0x0001e20000100800 */
[----:B------:R0:W-:Y:S08]  /*2afa0*/  BAR.ARV R148, 0x100 ;  /* 0x000400940000751d */ /* 0x0001f00000002000 */
[----:B------:R-:W-:Y:S06]  /*2afb0*/  BAR.ARV 0x8, 0x180 ;  /* 0x0206000000007b1d */ /* 0x000fec0000002000 */
[----:B------:R-:W-:-:S13]  /*2afc0*/  PLOP3.LUT P0, PT, PT, PT, PT, 0x8, 0x0 ;  /* 0x000000000000781c */ /* 0x000fda0003f0e170 */
.L_x_3884:
[----:B------:R-:W-:Y:S05]  /*2afd0*/  WARPSYNC.ALL ;  /* 0x0000000000007948 */ /* 0x000fea0003800000 */
[----:B------:R-:W1:Y:S08]  /*2afe0*/  S2UR UR4, SR_CgaCtaId ;  /* 0x00000000000479c3 */ /* 0x000e700000008800 */
[----:B------:R-:W-:Y:S01]  /*2aff0*/  BAR.SYNC.DEFER_BLOCKING 0x5, 0x180 ;  /* 0x0146000000007b1d */ /* 0x000fe20000010000 */
[----:B0-----:R-:W-:-:S05]  /*2b000*/  MOV R148, 0x400 ;  /* 0x0000040000947802 */ /* 0x001fca0000000f00 */
[----:B------:R-:W-:Y:S01]  /*2b010*/  BSSY B0, `(.L_x_4007) ;  /* 0x00002ea000007945 */ /* 0x000fe20003800000 */
[----:B-1----:R-:W-:-:S05]  /*2b020*/  IMAD.U32 R27, RZ, RZ, UR4 ;  /* 0x00000004ff1b7e24 */ /* 0x002fca000f8e00ff */
[----:B------:R-:W-:-:S05]  /*2b030*/  LEA R148, R27, R148, 0x18 ;  /* 0x000000941b947211 */ /* 0x000fca00078ec0ff */
[----:B------:R0:W1:Y:S01]  /*2b040*/  LDS.128 R124, [R148+0x324d0] ;  /* 0x0324d000947c7984 */ /* 0x0000620000000c00 */
[----:B------:R-:W-:Y:S06]  /*2b050*/  BAR.ARV 0x4, 0x180 ;  /* 0x0106000000007b1d */ /* 0x000fec0000002000 */
[----:B------:R-:W-:Y:S05]  /*2b060*/  @P0 BRA `(.L_x_4008) ;  /* 0x00000020003c0947 */ /* 0x000fea0003800000 */
[----:B------:R-:W3:Y:S04]  /*2b070*/  LDL R0, [R1+0x46c] ;  /* 0x00046c0001007983 */ /* 0x000ee80000100800 */
[----:B------:R-:W3:Y:S04]  /*2b080*/  LDL.128 R144, [R1+0x200] ;  /* 0x0002000001907983 */ /* 0x000ee80000100c00 */
        /* <DEDUP_REMOVED lines=24> */
[----:B----4-:R-:W4:Y:S04]  /*2b210*/  LDL.128 R36, [R1+0x3a0] ;  /* 0x0003a00001247983 */ /* 0x010f280000100c00 */
[----:B--2---:R-:W2:Y:S04]  /*2b220*/  LDL.128 R40, [R1+0x390] ;  /* 0x0003900001287983 */ /* 0x004ea80000100c00 */
[----:B------:R-:W2:Y:S04]  /*2b230*/  LDL.128 R28, [R1+0x3c0] ;  /* 0x0003c000011c7983 */ /* 0x000ea80000100c00 */
[----:B------:R-:W2:Y:S04]  /*2b240*/  LDL.128 R32, [R1+0x3b0] ;  /* 0x0003b00001207983 */ /* 0x000ea80000100c00 */
[----:B------:R-:W2:Y:S04]  /*2b250*/  LDL.128 R8, [R1+0x3e0] ;  /* 0x0003e00001087983 */ /* 0x000ea80000100c00 */
[----:B------:R-:W2:Y:S04]  /*2b260*/  LDL.128 R12, [R1+0x3d0] ;  /* 0x0003d000010c7983 */ /* 0x000ea80000100c00 */
[----:B------:R-:W2:Y:S01]  /*2b270*/  LDL.128 R4, [R1+0x3f0] ;  /* 0x0003f00001047983 */ /* 0x000ea20000100c00 */
[----:B------:R-:W0:Y:S01]  /*2b280*/  S2R R17, SR_SWINHI ;  /* 0x0000000000117919 */ /* 0x000e220000002f00 */
[----:B-----5:R-:W-:-:S02]  /*2b290*/  MOV R2, R148 ;  /* 0x0000009400027202 */ /* 0x020fc40000000f00 */
[----:B0-----:R-:W-:Y:S01]  /*2b2a0*/  MOV R3, R17 ;  /* 0x0000001100037202 */ /* 0x001fe20000000f00 */
[----:B------:R-:W-:Y:S05]  /*2b2b0*/  WARPSYNC.ALL ;  /* 0x0000000000007948 */ /* 0x000fea0003800000 */
[----:B------:R-:W-:Y:S01]  /*2b2c0*/  ULDC.64 UR4, c[0x0][0xd00] ;  /* 0x0003400000047ab9 */ /* 0x000fe20000000a00 */
[----:B---3--:R-:W-:-:S03]  /*2b2d0*/  IMAD.WIDE R16, R0, 0x2, R2 ;  /* 0x0000000200107825 */ /* 0x008fc600078e0202 */
[----:B------:R-:W-:-:S04]  /*2b2e0*/  IADD3 R21, P1, R16, 0x20, RZ ;  /* 0x0000002010157810 */ /* 0x000fc80007f3e0ff */
[----:B------:R-:W-:-:S04]  /*2b2f0*/  LOP3.LUT R20, R21, 0x380, RZ, 0xc0, !PT ;  /* 0x0000038015147812 */ /* 0x000fc800078ec0ff */
[----:B------:R-:W-:-:S04]  /*2b300*/  SHF.R.U64 R20, R20, 0x3, RZ ;  /* 0x0000000314147819 */ /* 0x000fc800000012ff */
[----:B------:R-:W-:Y:S01]  /*2b310*/  LOP3.LUT R20, R20, R21, RZ, 0x3c, !PT ;  /* 0x0000001514147212 */ /* 0x000fe200078e3cff */
        /* <DEDUP_REMOVED lines=8> */
[----:B------:R-:W-:Y:S02]  /*2b3a0*/  SHF.R.U64 R174, R174, 0x3, RZ ;  /* 0x00000003aeae7819 */ /* 0x000fe400000012ff */
[----:B------:R-:W-:Y:S02]  /*2b3b0*/  SHF.R.U64 R25, R25, 0x3, RZ ;  /* 0x0000000319197819 */ /* 0x000fe400000012ff */
[----:B------:R-:W-:Y:S02]  /*2b3c0*/  SHF.R.U64 R151, R151, 0x3, RZ ;  /* 0x0000000397977819 */ /* 0x000fe400000012ff */
[----:B------:R-:W-:-:S02]  /*2b3d0*/  LOP3.LUT R172, R173, 0x380, RZ, 0xc0, !PT ;  /* 0x00000380adac7812 */ /* 0x000fc400078ec0ff */
[----:B------:R-:W-:Y:S01]  /*2b3e0*/  LOP3.LUT R174, R174, R175, RZ, 0x3c, !PT ;  /* 0x000000afaeae7212 */ /* 0x000fe200078e3cff */
[--C-:B------:R-:W-:Y:S01]  /*2b3f0*/  IMAD.X R175, RZ, RZ, R17.reuse, P1 ;  /* 0x000000ffffaf7224 */ /* 0x100fe200008e0611 */
[C---:B------:R-:W-:Y:S02]  /*2b400*/  IADD3 R168, P4, R16.reuse, 0x4000, RZ ;  /* 0x0000400010a87810 */ /* 0x040fe40007f9e0ff */
[C---:B------:R-:W-:Y:S02]  /*2b410*/  IADD3 R201, P1, R16.reuse, 0xc020, RZ ;  /* 0x0000c02010c97810 */ /* 0x040fe40007f3e0ff */
[----:B------:R-:W-:Y:S02]  /*2b420*/  IADD3 R171, P5, R16, 0x4020, RZ ;  /* 0x0000402010ab7810 */ /* 0x000fe40007fbe0ff */
[----:B------:R-:W-:Y:S02]  /*2b430*/  LOP3.LUT R24, R25, R24, RZ, 0x3c, !PT ;  /* 0x0000001819187212 */ /* 0x000fe400078e3cff */
[----:B------:R-:W-:Y:S01]  /*2b440*/  LOP3.LUT R150, R151, R150, RZ, 0x3c, !PT ;  /* 0x0000009697967212 */ /* 0x000fe200078e3cff */
[----:B------:R-:W-:Y:S01]  /*2b450*/  IMAD.X R151, RZ, RZ, R17, P3 ;  /* 0x000000ffff977224 */ /* 0x000fe200018e0611 */
[----:B------:R-:W-:-:S02]  /*2b460*/  SHF.R.U64 R172, R172, 0x3, RZ ;  /* 0x00000003acac7819 */ /* 0x000fc400000012ff */
[----:B------:R-:W-:Y:S02]  /*2b470*/  IADD3.X R25, RZ, R17, RZ, P2, !PT ;  /* 0x00000011ff197210 */ /* 0x000fe400017fe4ff */
[C---:B------:R-:W-:Y:S02]  /*2b480*/  IADD3 R177, P2, R16.reuse, 0x8000, RZ ;  /* 0x0000800010b17810 */ /* 0x040fe40007f5e0ff */
[----:B------:R-:W-:Y:S02]  /*2b490*/  IADD3 R179, P3, R16, 0x8020, RZ ;  /* 0x0000802010b37810 */ /* 0x000fe40007f7e0ff */
[----:B------:R-:W-:Y:S02]  /*2b4a0*/  LOP3.LUT R169, R168, 0x380, RZ, 0xc0, !PT ;  /* 0x00000380a8a97812 */ /* 0x000fe400078ec0ff */
[----:B------:R-:W-:Y:S02]  /*2b4b0*/  LOP3.LUT R200, R201, 0x380, RZ, 0xc0, !PT ;  /* 0x00000380c9c87812 */ /* 0x000fe400078ec0ff */
[----:B------:R-:W-:-:S02]  /*2b4c0*/  LOP3.LUT R170, R171, 0x380, RZ, 0xc0, !PT ;  /* 0x00000380abaa7812 */ /* 0x000fc400078ec0ff */
[----:B------:R-:W-:Y:S01]  /*2b4d0*/  LOP3.LUT R172, R172, R173, RZ, 0x3c, !PT ;  /* 0x000000adacac7212 */ /* 0x000fe200078e3cff */
[----:B------:R-:W-:Y:S01]  /*2b4e0*/  IMAD.X R173, RZ, RZ, R17, P0 ;  /* 0x000000ffffad7224 */ /* 0x000fe200000e0611 */
[----:B------:R-:W-:Y:S02]  /*2b4f0*/  LOP3.LUT R176, R177, 0x380, RZ, 0xc0, !PT ;  /* 0x00000380b1b07812 */ /* 0x000fe400078ec0ff */
[----:B------:R-:W-:Y:S02]  /*2b500*/  LOP3.LUT R178, R179, 0x380, RZ, 0xc0, !PT ;  /* 0x00000380b3b27812 */ /* 0x000fe400078ec0ff */
[----:B------:R-:W-:Y:S02]  /*2b510*/  IADD3 R193, P0, R16, 0xc000, RZ ;  /* 0x0000c00010c17810 */ /* 0x000fe40007f1e0ff */
[----:B------:R-:W-:Y:S02]  /*2b520*/  SHF.R.U64 R169, R169, 0x3, RZ ;  /* 0x00000003a9a97819 */ /* 0x000fe400000012ff */
[----:B------:R-:W-:-:S02]  /*2b530*/  SHF.R.U64 R200, R200, 0x3, RZ ;  /* 0x00000003c8c87819 */ /* 0x000fc400000012ff */
[----:B------:R-:W-:Y:S02]  /*2b540*/  SHF.R.U64 R170, R170, 0x3, RZ ;  /* 0x00000003aaaa7819 */ /* 0x000fe400000012ff */
[----:B------:R-:W-:Y:S02]  /*2b550*/  MOV R20, R20 ;  /* 0x0000001400147202 */ /* 0x000fe40000000f00 */
[----:B------:R-:W-:Y:S02]  /*2b560*/  LOP3.LUT R21, R16, 0x380, RZ, 0xc0, !PT ;  /* 0x0000038010157812 */ /* 0x000fe400078ec0ff */
[----:B------:R-:W-:Y:S02]  /*2b570*/  SHF.R.U64 R176, R176, 0x3, RZ ;  /* 0x00000003b0b07819 */ /* 0x000fe400000012ff */
[----:B------:R-:W-:Y:S02]  /*2b580*/  SHF.R.U64 R178, R178, 0x3, RZ ;  /* 0x00000003b2b27819 */ /* 0x000fe400000012ff */
[----:B------:R-:W-:-:S02]  /*2b590*/  LOP3.LUT R192, R193, 0x380, RZ, 0xc0, !PT ;  /* 0x00000380c1c07812 */ /* 0x000fc400078ec0ff */
[----:B------:R-:W-:Y:S01]  /*2b5a0*/  LOP3.LUT R168, R169, R168, RZ, 0x3c, !PT ;  /* 0x000000a8a9a87212 */ /* 0x000fe200078e3cff */
[--C-:B------:R-:W-:Y:S01]  /*2b5b0*/  IMAD.X R169, RZ, RZ, R17.reuse, P4 ;  /* 0x000000ffffa97224 */ /* 0x100fe200020e0611 */
[----:B------:R-:W-:Y:S01]  /*2b5c0*/  LOP3.LUT R200, R200, R201, RZ, 0x3c, !PT ;  /* 0x000000c9c8c87212 */ /* 0x000fe200078e3cff */
[--C-:B------:R-:W-:Y:S01]  /*2b5d0*/  IMAD.X R201, RZ, RZ, R17.reuse, P1 ;  /* 0x000000ffffc97224 */ /* 0x100fe200008e0611 */
[----:B------:R-:W-:Y:S01]  /*2b5e0*/  LOP3.LUT R170, R170, R171, RZ, 0x3c, !PT ;  /* 0x000000abaaaa7212 */ /* 0x000fe200078e3cff */
[----:B------:R-:W-:Y:S01]  /*2b5f0*/  IMAD.X R171, RZ, RZ, R17, P5 ;  /* 0x000000ffffab7224 */ /* 0x000fe200028e0611 */
[----:B------:R-:W-:Y:S02]  /*2b600*/  IADD3 R189, P4, R16, 0x8040, RZ ;  /* 0x0000804010bd7810 */ /* 0x000fe40007f9e0ff */
[----:B------:R-:W-:Y:S02]  /*2b610*/  SHF.R.U64 R21, R21, 0x3, RZ ;  /* 0x0000000315157819 */ /* 0x000fe400000012ff */
[----:B------:R-:W-:-:S02]  /*2b620*/  ISETP.NE.U32.AND P1, PT, RZ, UR4, PT ;  /* 0x00000004ff007c0c */ /* 0x000fc4000bf25070 */
[----:B------:R-:W-:Y:S01]  /*2b630*/  LOP3.LUT R176, R176, R177, RZ, 0x3c, !PT ;  /* 0x000000b1b0b07212 */ /* 0x000fe200078e3cff */
[--C-:B------:R-:W-:Y:S01]  /*2b640*/  IMAD.X R177, RZ, RZ, R17.reuse, P2 ;  /* 0x000000ffffb17224 */ /* 0x100fe200010e0611 */
[----:B------:R-:W-:Y:S02]  /*2b650*/  IADD3 R191, P5, R16, 0x8060, RZ ;  /* 0x0000806010bf7810 */ /* 0x000fe40007fbe0ff */
[----:B------:R-:W-:Y:S01]  /*2b660*/  LOP3.LUT R178, R178, R179, RZ, 0x3c, !PT ;  /* 0x000000b3b2b27212 */ /* 0x000fe200078e3cff */
[----:B------:R-:W-:Y:S01]  /*2b670*/  IMAD.X R179, RZ, RZ, R17, P3 ;  /* 0x000000ffffb37224 */ /* 0x000fe200018e0611 */
[----:B------:R-:W-:Y:S02]  /*2b680*/  SHF.R.U64 R192, R192, 0x3, RZ ;  /* 0x00000003c0c07819 */ /* 0x000fe400000012ff */
[C---:B------:R-:W-:Y:S02]  /*2b690*/  IADD3 R203, P2, R16.reuse, 0xc040, RZ ;  /* 0x0000c04010cb7810 */ /* 0x040fe40007f5e0ff */
[----:B------:R-:W-:-:S02]  /*2b6a0*/  IADD3 R204, P3, R16, 0xc060, RZ ;  /* 0x0000c06010cc7810 */ /* 0x000fc40007f7e0ff */
[----:B------:R-:W-:Y:S02]  /*2b6b0*/  LOP3.LUT R188, R189, 0x380, RZ, 0xc0, !PT ;  /* 0x00000380bdbc7812 */ /* 0x000fe400078ec0ff */
[----:B------:R-:W-:Y:S02]  /*2b6c0*/  LOP3.LUT R16, R21, R16, RZ, 0x3c, !PT ;  /* 0x0000001015107212 */ /* 0x000fe400078e3cff */
[----:B------:R-:W-:Y:S01]  /*2b6d0*/  ISETP.NE.AND.EX P1, PT, RZ, UR5, PT, P1 ;  /* 0x00000005ff007c0c */ /* 0x000fe2000bf25310 */
[----:B------:R-:W-:Y:S01]  /*2b6e0*/  ULDC.64 UR4, c[0x0][0xd08] ;  /* 0x0003420000047ab9 */ /* 0x000fe20000000a00 */
[----:B------:R-:W-:Y:S02]  /*2b6f0*/  LOP3.LUT R190, R191, 0x380, RZ, 0xc0, !PT ;  /* 0x00000380bfbe7812 */ /* 0x000fe400078ec0ff */
[----:B------:R-:W-:Y:S01]  /*2b700*/  LOP3.LUT R192, R192, R193, RZ, 0x3c, !PT ;  /* 0x000000c1c0c07212 */ /* 0x000fe200078e3cff */
[----:B------:R-:W-:Y:S01]  /*2b710*/  IMAD.X R193, RZ, RZ, R17, P0 ;  /* 0x000000ffffc17224 */ /* 0x000fe200000e0611 */
[----:B------:R-:W-:-:S02]  /*2b720*/  F2FP.F16.F32.PACK_AB R144, R145, R144 ;  /* 0x000000909190723e */ /* 0x000fc400000000ff */
[----:B------:R-:W-:Y:S02]  /*2b730*/  F2FP.F16.F32.PACK_AB R145, R147, R146 ;  /* 0x000000929391723e */ /* 0x000fe400000000ff */
[----:B------:R-:W-:Y:S02]  /*2b740*/  F2FP.F16.F32.PACK_AB R136, R137, R136 ;  /* 0x000000888988723e */ /* 0x000fe400000000ff */
[----:B------:R-:W-:Y:S02]  /*2b750*/  ISETP.NE.U32.AND P0, PT, RZ, UR4, PT ;  /* 0x00000004ff007c0c */ /* 0x000fe4000bf05070 */
[----:B------:R-:W-:Y:S02]  /*2b760*/  SHF.R.U64 R188, R188, 0x3, RZ ;  /* 0x00000003bcbc7819 */ /* 0x000fe400000012ff */
[----:B------:R-:W-:Y:S02]  /*2b770*/  LOP3.LUT R202, R203, 0x380, RZ, 0xc0, !PT ;  /* 0x00000380cbca7812 */ /* 0x000fe400078ec0ff */
[----:B------:R-:W-:-:S02]  /*2b780*/  MOV R16, R16 ;  /* 0x0000001000107202 */ /* 0x000fc40000000f00 */
[----:B------:R-:W-:Y:S02]  /*2b790*/  F2FP.F16.F32.PACK_AB R146, R141, R140 ;  /* 0x0000008c8d92723e */ /* 0x000fe400000000ff */
[----:B------:R-:W-:Y:S01]  /*2b7a0*/  F2FP.F16.F32.PACK_AB R147, R143, R142 ;  /* 0x0000008e8f93723e */ /* 0x000fe200000000ff */
[----:B------:R-:W-:Y:S01]  /*2b7b0*/  BAR.SYNC.DEFER_BLOCKING 0x1, 0x100 ;  /* 0x0044000000007b1d */ /* 0x000fe20000010000 */
[----:B------:R-:W-:Y:S02]  /*2b7c0*/  F2FP.F16.F32.PACK_AB R137, R139, R138 ;  /* 0x0000008a8b89723e */ /* 0x000fe400000000ff */
[----:B------:R-:W-:Y:S02]  /*2b7d0*/  F2FP.F16.F32.PACK_AB R128, R129, R128 ;  /* 0x000000808180723e */ /* 0x000fe400000000ff */
[----:B------:R-:W-:Y:S02]  /*2b7e0*/  SHF.R.U64 R190, R190, 0x3, RZ ;  /* 0x00000003bebe7819 */ /* 0x000fe400000012ff */
[----:B------:R-:W-:-:S02]  /*2b7f0*/  LOP3.LUT R205, R204, 0x380, RZ, 0xc0, !PT ;  /* 0x00000380cccd7812 */ /* 0x000fc400078ec0ff */
[----:B------:R-:W-:Y:S02]  /*2b800*/  F2FP.F16.F32.PACK_AB R138, R133, R132 ;  /* 0x00000084858a723e */ /* 0x000fe400000000ff */
[----:B------:R-:W-:Y:S02]  /*2b810*/  F2FP.F16.F32.PACK_AB R139, R135, R134 ;  /* 0x00000086878b723e */ /* 0x000fe400000000ff */
[----:B------:R-:W-:Y:S02]  /*2b820*/  F2FP.F16.F32.PACK_AB R129, R131, R130 ;  /* 0x000000828381723e */ /* 0x000fe400000000ff */
[----:B------:R-:W-:Y:S02]  /*2b830*/  F2FP.F16.F32.PACK_AB R116, R117, R116 ;  /* 0x000000747574723e */ /* 0x000fe400000000ff */
[----:B------:R-:W-:Y:S02]  /*2b840*/  MOV R24, R24 ;  /* 0x0000001800187202 */ /* 0x000fe40000000f00 */
[----:B------:R-:W-:-:S02]  /*2b850*/  F2FP.F16.F32.PACK_AB R130, R121, R120 ;  /* 0x000000787982723e */ /* 0x000fc400000000ff */
[----:B------:R-:W-:Y:S02]  /*2b860*/  F2FP.F16.F32.PACK_AB R131, R123, R122 ;  /* 0x0000007a7b83723e */ /* 0x000fe400000000ff */
[----:B------:R-:W-:Y:S02]  /*2b870*/  F2FP.F16.F32.PACK_AB R117, R119, R118 ;  /* 0x000000767775723e */ /* 0x000fe400000000ff */
[----:B------:R-:W-:Y:S02]  /*2b880*/  F2FP.F16.F32.PACK_AB R108, R109, R108 ;  /* 0x0000006c6d6c723e */ /* 0x000fe400000000ff */
[----:B------:R-:W-:Y:S02]  /*2b890*/  MOV R150, R150 ;  /* 0x0000009600967202 */ /* 0x000fe40000000f00 */
[----:B------:R-:W-:Y:S02]  /*2b8a0*/  F2FP.F16.F32.PACK_AB R118, R113, R112 ;  /* 0x000000707176723e */ /* 0x000fe400000000ff */
[----:B------:R-:W-:-:S02]  /*2b8b0*/  F2FP.F16.F32.PACK_AB R119, R115, R114 ;  /* 0x000000727377723e */ /* 0x000fc400000000ff */
[----:B------:R-:W-:Y:S02]  /*2b8c0*/  F2FP.F16.F32.PACK_AB R109, R111, R110 ;  /* 0x0000006e6f6d723e */ /* 0x000fe400000000ff */
[----:B------:R-:W-:Y:S02]  /*2b8d0*/  F2FP.F16.F32.PACK_AB R100, R101, R100 ;  /* 0x000000646564723e */ /* 0x000fe400000000ff */
[----:B------:R-:W-:Y:S01]  /*2b8e0*/  ISETP.NE.AND.EX P0, PT, RZ, UR5, PT, P0 ;  /* 0x00000005ff007c0c */ /* 0x000fe2000bf05300 */
[----:B------:R-:W-:Y:S01]  /*2b8f0*/  STSM.16.M88.4 [R16], R144 ;  /* 0x0000009010007844 */ /* 0x000fe20000000200 */
[----:B------:R-:W-:Y:S01]  /*2b900*/  LOP3.LUT R188, R188, R189, RZ, 0x3c, !PT ;  /* 0x000000bdbcbc7212 */ /* 0x000fe200078e3cff */
[----:B------:R-:W-:Y:S01]  /*2b910*/  IMAD.X R189, RZ, RZ, R17, P4 ;  /* 0x000000ffffbd7224 */ /* 0x000fe200020e0611 */
[----:B------:R-:W-:Y:S02]  /*2b920*/  SHF.R.U64 R202, R202, 0x3, RZ ;  /* 0x00000003caca7819 */ /* 0x000fe400000012ff */
[----:B------:R-:W-:-:S02]  /*2b930*/  MOV R168, R168 ;  /* 0x000000a800a87202 */ /* 0x000fc40000000f00 */
[----:B------:R-:W-:Y:S02]  /*2b940*/  F2FP.F16.F32.PACK_AB R110, R105, R104 ;  /* 0x00000068696e723e */ /* 0x000fe400000000ff */
[----:B------:R-:W-:Y:S02]  /*2b950*/  F2FP.F16.F32.PACK_AB R111, R107, R106 ;  /* 0x0000006a6b6f723e */ /* 0x000fe400000000ff */
[----:B------:R-:W-:Y:S02]  /*2b960*/  F2FP.F16.F32.PACK_AB R101, R103, R102 ;  /* 0x000000666765723e */ /* 0x000fe400000000ff */
[----:B------:R-:W-:Y:S01]  /*2b970*/  F2FP.F16.F32.PACK_AB R92, R93, R92 ;  /* 0x0000005c5d5c723e */ /* 0x000fe200000000ff */
[----:B------:R0:W-:Y:S01]  /*2b980*/  STSM.16.M88.4 [R20], R136 ;  /* 0x0000008814007844 */ /* 0x0001e20000000200 */
[----:B------:R-:W-:Y:S01]  /*2b990*/  LOP3.LUT R190, R190, R191, RZ, 0x3c, !PT ;  /* 0x000000bfbebe7212 */ /* 0x000fe200078e3cff */
[----:B------:R-:W-:Y:S01]  /*2b9a0*/  IMAD.X R191, RZ, RZ, R17, P5 ;  /* 0x000000ffffbf7224 */ /* 0x000fe200028e0611 */
[----:B------:R-:W-:-:S02]  /*2b9b0*/  SHF.R.U64 R205, R205, 0x3, RZ ;  /* 0x00000003cdcd7819 */ /* 0x000fc400000012ff */
[----:B------:R-:W-:Y:S02]  /*2b9c0*/  MOV R170, R170 ;  /* 0x000000aa00aa7202 */ /* 0x000fe40000000f00 */
[----:B------:R-:W-:Y:S02]  /*2b9d0*/  F2FP.F16.F32.PACK_AB R102, R97, R96 ;  /* 0x000000606166723e */ /* 0x000fe400000000ff */
[----:B------:R-:W-:Y:S02]  /*2b9e0*/  F2FP.F16.F32.PACK_AB R103, R99, R98 ;  /* 0x000000626367723e */ /* 0x000fe400000000ff */
[----:B------:R-:W-:Y:S02]  /*2b9f0*/  F2FP.F16.F32.PACK_AB R93, R95, R94 ;  /* 0x0000005e5f5d723e */ /* 0x000fe400000000ff */
[----:B------:R-:W-:Y:S01]  /*2ba00*/  F2FP.F16.F32.PACK_AB R84, R85, R84 ;  /* 0x000000545554723e */ /* 0x000fe200000000ff */
[----:B------:R3:W-:Y:S01]  /*2ba10*/  STSM.16.M88.4 [R24], R128 ;  /* 0x0000008018007844 */ /* 0x0007e20000000200 */
[----:B------:R-:W-:Y:S01]  /*2ba20*/  MOV R172, R172 ;  /* 0x000000ac00ac7202 */ /* 0x000fe20000000f00 */
[----:B0-----:R-:W0:Y:S01]  /*2ba30*/  LDC.64 R20, c[0x0][0xd00] ;  /* 0x00034000ff147b82 */ /* 0x001e220000000a00 */
        /* <DEDUP_REMOVED lines=11> */
[----:B------:R-:W-:Y:S01]  /*2baf0*/  LOP3.LUT R202, R202, R203, RZ, 0x3c, !PT ;  /* 0x000000cbcaca7212 */ /* 0x000fe200078e3cff */
[----:B------:R-:W-:Y:S01]  /*2bb00*/  IMAD.X R203, RZ, RZ, R17, P2 ;  /* 0x000000ffffcb7224 */ /* 0x000fe200010e0611 */
        /* <DEDUP_REMOVED lines=14> */
[----:B------:R-:W-:Y:S02]  /*2bbf0*/  MOV R188, R188 ;  /* 0x000000bc00bc7202 */ /* 0x000fe40000000f00 */
[----:B------:R-:W-:Y:S02]  /*2bc00*/  F2FP.F16.F32.PACK_AB R62, R57, R56 ;  /* 0x00000038393e723e */ /* 0x000fe400000000ff */
[----:B------:R-:W-:Y:S02]  /*2bc10*/  F2FP.F16.F32.PACK_AB R63, R59, R58 ;  /* 0x0000003a3b3f723e */ /* 0x000fe400000000ff */
[----:B------:R-:W-:-:S02]  /*2bc20*/  F2FP.F16.F32.PACK_AB R53, R55, R54 ;  /* 0x000000363735723e */ /* 0x000fc400000000ff */
[----:B------:R-:W-:Y:S01]  /*2bc30*/  F2FP.F16.F32.PACK_AB R44, R45, R44 ;  /* 0x0000002c2d2c723e */ /* 0x000fe200000000ff */
[----:B------:R3:W-:Y:S01]  /*2bc40*/  STSM.16.M88.4 [R174], R84 ;  /* 0x00000054ae007844 */ /* 0x0007e20000000200 */
[----:B------:R-:W-:Y:S02]  /*2bc50*/  MOV R190, R190 ;  /* 0x000000be00be7202 */ /* 0x000fe40000000f00 */
[----:B------:R-:W-:Y:S02]  /*2bc60*/  F2FP.F16.F32.PACK_AB R54, R49, R48 ;  /* 0x000000303136723e */ /* 0x000fe400000000ff */
[----:B------:R-:W-:Y:S02]  /*2bc70*/  F2FP.F16.F32.PACK_AB R55, R51, R50 ;  /* 0x000000323337723e */ /* 0x000fe400000000ff */
[----:B------:R-:W-:Y:S02]  /*2bc80*/  F2FP.F16.F32.PACK_AB R45, R47, R46 ;  /* 0x0000002e2f2d723e */ /* 0x000fe400000000ff */
[----:B----4-:R-:W-:Y:S01]  /*2bc90*/  F2FP.F16.F32.PACK_AB R36, R37, R36 ;  /* 0x000000242524723e */ /* 0x010fe200000000ff */
[----:B------:R3:W-:Y:S01]  /*2bca0*/  STSM.16.M88.4 [R176], R76 ;  /* 0x0000004cb0007844 */ /* 0x0007e20000000200 */
[----:B------:R-:W-:-:S02]  /*2bcb0*/  MOV R192, R192 ;  /* 0x000000c000c07202 */ /* 0x000fc40000000f00 */
[----:B--2---:R-:W-:Y:S02]  /*2bcc0*/  F2FP.F16.F32.PACK_AB R46, R41, R40 ;  /* 0x00000028292e723e */ /* 0x004fe400000000ff */
        /* <DEDUP_REMOVED lines=13> */
[----:B------:R-:W-:Y:S01]  /*2bda0*/  F2FP.F16.F32.PACK_AB R9, R11, R10 ;  /* 0x0000000a0b09723e */ /* 0x000fe200000000ff */
[----:B------:R3:W-:Y:S01]  /*2bdb0*/  STSM.16.M88.4 [R190], R52 ;  /* 0x00000034be007844 */ /* 0x0007e20000000200 */
[----:B------:R-:W-:Y:S02]  /*2bdc0*/  MOV R204, R204 ;  /* 0x000000cc00cc7202 */ /* 0x000fe40000000f00 */
[----:B------:R-:W-:Y:S02]  /*2bdd0*/  F2FP.F16.F32.PACK_AB R10, R5, R4 ;  /* 0x00000004050a723e */ /* 0x000fe400000000ff */
[----:B------:R-:W-:Y:S01]  /*2bde0*/  F2FP.F16.F32.PACK_AB R11, R7, R6 ;  /* 0x00000006070b723e */ /* 0x000fe200000000ff */
[----:B------:R-:W2:Y:S01]  /*2bdf0*/  @P0 LDC.64 R4, c[0x0][0xd08] ;  /* 0x00034200ff040b82 */ /* 0x000ea20000000a00 */
[----:B------:R3:W-:Y:S04]  /*2be00*/  STSM.16.M88.4 [R192], R44 ;  /* 0x0000002cc0007844 */ /* 0x0007e80000000200 */
[----:B------:R3:W-:Y:S04]  /*2be10*/  STSM.16.M88.4 [R200], R36 ;  /* 0x00000024c8007844 */ /* 0x0007e80000000200 */
[----:B------:R3:W-:Y:S04]  /*2be20*/  STSM.16.M88.4 [R202], R28 ;  /* 0x0000001cca007844 */ /* 0x0007e80000000200 */
[----:B------:R3:W-:Y:S01]  /*2be30*/  STSM.16.M88.4 [R204], R8 ;  /* 0x00000008cc007844 */ /* 0x0007e20000000200 */
[----:B------:R-:W-:Y:S01]  /*2be40*/  ULDC UR4, c[0x0][0xb88] ;  /* 0x0002e20000047ab9 */ /* 0x000fe20000000800 */
[----:B0-----:R-:W-:-:S02]  /*2be50*/  IMAD.WIDE R6, R218, 0x4, R20 ;  /* 0x00000004da067825 */ /* 0x001fc400078e0214 */
[----:B------:R-:W0:Y:S02]  /*2be60*/  LDC R21, c[0x0][0xce8] ;  /* 0x00033a00ff157b82 */ /* 0x000e240000000800 */
[----:B------:R-:W-:-:S06]  /*2be70*/  IMAD.MOV.U32 R16, RZ, RZ, RZ ;  /* 0x000000ffff107224 */ /* 0x000fcc00078e00ff */
[----:B------:R-:W-:Y:S01]  /*2be80*/  BAR.SYNC.DEFER_BLOCKING 0x1, 0x100 ;  /* 0x0044000000007b1d */ /* 0x000fe20000010000 */
[----:B------:R-:W-:Y:S02]  /*2be90*/  IMAD.U32 R20, RZ, RZ, UR4 ;  /* 0x00000004ff147e24 */ /* 0x000fe4000f8e00ff */
[----:B--2---:R-:W-:-:S03]  /*2bea0*/  @P0 IMAD.WIDE R4, R218, 0x4, R4 ;  /* 0x00000004da040825 */ /* 0x004fc600078e0204 */
[----:B------:R3:W5:Y:S04]  /*2beb0*/  @P1 LDG.E R16, desc[UR44][R6.64] ;  /* 0x0000002c06101981 */ /* 0x000768000c1e1900 */
[----:B------:R3:W5:Y:S01]  /*2bec0*/  @P0 LDG.E R20, desc[UR44][R4.64] ;  /* 0x0000002c04140981 */ /* 0x000762000c1e1900 */
[----:B------:R-:W-:Y:S05]  /*2bed0*/  @P0 BRA `(.L_x_4009) ;  /* 0x0000000000100947 */ /* 0x000fea0003800000 */
[----:B------:R-:W-:Y:S05]  /*2bee0*/  @!P1 BRA `(.L_x_4009) ;  /* 0x00000000000c9947 */ /* 0x000fea0003800000 */
[----:B---3--:R-:W2:Y:S04]  /*2bef0*/  LDG.E R5, desc[UR44][R6.64] ;  /* 0x0000002c06057981 */ /* 0x008ea8000c1e1900 */
[----:B-----5:R-:W2:Y:S02]  /*2bf00*/  LDG.E R20, desc[UR44][R6.64+0x4] ;  /* 0x0000042c06147981 */ /* 0x020ea4000c1e1900 */
[----:B--2---:R-:W-:-:S07]  /*2bf10*/  IMAD.IADD R20, R20, 0x1, -R5 ;  /* 0x0000000114147824 */ /* 0x004fce00078e0a05 */
.L_x_4009:
[----:B---3--:R-:W2:Y:S04]  /*2bf20*/  LDL R4, [R1+0x45c] ;  /* 0x00045c0001047983 */ /* 0x008ea80000100800 */
[----:B------:R-:W3:Y:S01]  /*2bf30*/  LDL R0, [R1+0x468] ;  /* 0x0004680001007983 */ /* 0x000ee20000100800 */
[----:B0----5:R-:W-:Y:S02]  /*2bf40*/  IMAD R20, R20, R21, RZ ;  /* 0x0000001514147224 */ /* 0x021fe400078e02ff */
[----:B------:R-:W-:Y:S01]  /*2bf50*/  IMAD.IADD R15, R224, 0x1, R216 ;  /* 0x00000001e00f7824 */ /* 0x000fe200078e02d8 */
[----:B------:R-:W-:Y:S01]  /*2bf60*/  ISETP.NE.AND P2, PT, R21, 0x1, PT ;  /* 0x000000011500780c */ /* 0x000fe20003f45270 */
[----:B------:R-:W-:Y:S01]  /*2bf70*/  ULDC.64 UR4, c[0x0][0xc90] ;  /* 0x0003240000047ab9 */ /* 0x000fe20000000a00 */
[----:B------:R-:W4:Y:S11]  /*2bf80*/  LDL R26, [R1+0x450] ;  /* 0x00045000011a7983 */ /* 0x000f360000100800 */
[----:B------:R-:W0:Y:S08]  /*2bf90*/  @P2 LDC R5, c[0x0][0xcec] ;  /* 0x00033b00ff052b82 */ /* 0x000e300000000800 */
[----:B------:R-:W1:Y:S01]  /*2bfa0*/  @P2 LDC R8, c[0x0][0xcf0] ;  /* 0x00033c00ff082b82 */ /* 0x000e620000000800 */
[----:B------:R-:W-:-:S02]  /*2bfb0*/  SHF.R.S32.HI R17, RZ, 0x1f, R16 ;  /* 0x0000001fff117819 */ /* 0x000fc40000011410 */
[----:B------:R-:W-:Y:S02]  /*2bfc0*/  SHF.R.S32.HI R24, RZ, 0x1f, R218 ;  /* 0x0000001fff187819 */ /* 0x000fe400000114da */
[----:B------:R-:W-:Y:S02]  /*2bfd0*/  SEL R25, R218, RZ, !P1 ;  /* 0x000000ffda197207 */ /* 0x000fe40004800000 */
[----:B------:R-:W-:Y:S01]  /*2bfe0*/  SEL R24, R24, RZ, !P1 ;  /* 0x000000ff18187207 */ /* 0x000fe20004800000 */
[----:B------:R-:W4:Y:S08]  /*2bff0*/  @P2 LDC R81, c[0x0][0xcec] ;  /* 0x00033b00ff512b82 */ /* 0x000f300000000800 */
[----:B------:R-:W4:Y:S01]  /*2c000*/  @P2 LDC R83, c[0x0][0xcf0] ;  /* 0x00033c00ff532b82 */ /* 0x000f220000000800 */
[----:B--2---:R-:W-:-:S04]  /*2c010*/  LOP3.LUT P0, RZ, R4, 0x3, RZ, 0xc0, !PT ;  /* 0x0000000304ff7812 */ /* 0x004fc8000780c0ff */
[----:B------:R-:W-:-:S13]  /*2c020*/  ISETP.GE.OR P3, PT, R15, R20, P0 ;  /* 0x000000140f00720c */ /* 0x000fda0000766670 */
[----:B------:R-:W2:Y:S01]  /*2c030*/  @!P3 LDL R11, [R1+0x420] ;  /* 0x00042000010bb983 */ /* 0x000ea20000100800 */
[----:B---3--:R-:W-:Y:S01]  /*2c040*/  IMAD.IADD R10, R0, 0x1, R216 ;  /* 0x00000001000a7824 */ /* 0x008fe200078e02d8 */
[----:B------:R-:W-:-:S03]  /*2c050*/  SHF.R.S32.HI R0, RZ, 0x1f, R217 ;  /* 0x0000001fff007819 */ /* 0x000fc600000114d9 */
[----:B0-----:R-:W-:-:S04]  /*2c060*/  @P2 IMAD.HI.U32 R5, R10, R5, RZ ;  /* 0x000000050a052227 */ /* 0x001fc800078e00ff */
[----:B------:R-:W-:Y:S02]  /*2c070*/  IMAD R6, R0, UR4, RZ ;  /* 0x0000000400067c24 */ /* 0x000fe4000f8e02ff */
[----:B------:R-:W-:Y:S01]  /*2c080*/  IMAD.MOV.U32 R4, RZ, RZ, R10 ;  /* 0x000000ffff047224 */ /* 0x000fe200078e000a */
[----:B-1----:R-:W-:Y:S01]  /*2c090*/  @P2 SHF.R.U32.HI R4, RZ, R8, R5 ;  /* 0x00000008ff042219 */ /* 0x002fe20000011605 */
[C---:B------:R-:W-:Y:S02]  /*2c0a0*/  IMAD R5, R217.reuse, UR5, R6 ;  /* 0x00000005d9057c24 */ /* 0x040fe4000f8e0206 */
[----:B------:R-:W-:Y:S01]  /*2c0b0*/  IMAD.WIDE.U32 R6, R217, UR4, R16 ;  /* 0x00000004d9067c25 */ /* 0x000fe2000f8e0010 */
[----:B------:R-:W-:-:S03]  /*2c0c0*/  ULDC.64 UR4, c[0x0][0xc98] ;  /* 0x0003260000047ab9 */ /* 0x000fc60000000a00 */
[----:B------:R-:W-:Y:S02]  /*2c0d0*/  IMAD.MOV R9, RZ, RZ, -R4 ;  /* 0x000000ffff097224 */ /* 0x000fe400078e0a04 */
[----:B------:R-:W-:Y:S02]  /*2c0e0*/  IMAD.IADD R7, R7, 0x1, R5 ;  /* 0x0000000107077824 */ /* 0x000fe400078e0205 */
[----:B------:R-:W-:Y:S02]  /*2c0f0*/  IMAD R9, R21, R9, R10 ;  /* 0x0000000915097224 */ /* 0x000fe400078e020a */
[----:B------:R-:W-:Y:S02]  /*2c100*/  IMAD R8, R24, UR4, RZ ;  /* 0x0000000418087c24 */ /* 0x000fe4000f8e02ff */
[C---:B------:R-:W-:Y:S01]  /*2c110*/  IMAD.WIDE.U32 R6, R25.reuse, UR4, R6 ;  /* 0x0000000419067c25 */ /* 0x040fe2000f8e0006 */
[----:B------:R-:W-:Y:S02]  /*2c120*/  SHF.R.S32.HI R5, RZ, 0x1f, R9 ;  /* 0x0000001fff057819 */ /* 0x000fe40000011409 */
[----:B------:R-:W-:Y:S01]  /*2c130*/  SHF.R.S32.HI R13, RZ, 0x1f, R4 ;  /* 0x0000001fff0d7819 */ /* 0x000fe20000011404 */
[----:B------:R-:W-:Y:S01]  /*2c140*/  IMAD R8, R25, UR5, R8 ;  /* 0x0000000519087c24 */ /* 0x000fe2000f8e0208 */
[----:B------:R-:W-:Y:S01]  /*2c150*/  IADD3 R4, P1, R4, R6, RZ ;  /* 0x0000000604047210 */ /* 0x000fe20007f3e0ff */
[----:B------:R-:W-:-:S02]  /*2c160*/  ULDC.64 UR4, c[0x0][0xc88] ;  /* 0x0003220000047ab9 */ /* 0x000fc40000000a00 */
[----:B------:R-:W-:Y:S01]  /*2c170*/  IMAD R6, R5, UR4, RZ ;  /* 0x0000000405067c24 */ /* 0x000fe2000f8e02ff */
[----:B------:R-:W-:-:S03]  /*2c180*/  IADD3.X R5, R13, R7, R8, P1, !PT ;  /* 0x000000070d057210 */ /* 0x000fc60000ffe408 */
[C---:B------:R-:W-:Y:S02]  /*2c190*/  IMAD R7, R9.reuse, UR5, R6 ;  /* 0x0000000509077c24 */ /* 0x040fe4000f8e0206 */
[----:B------:R-:W-:Y:S01]  /*2c1a0*/  IMAD.WIDE.U32 R4, R9, UR4, R4 ;  /* 0x0000000409047c25 */ /* 0x000fe2000f8e0004 */
[----:B------:R-:W-:-:S03]  /*2c1b0*/  ULDC.64 UR4, c[0x0][0xc50] ;  /* 0x0003140000047ab9 */ /* 0x000fc60000000a00 */
[----:B------:R-:W-:Y:S01]  /*2c1c0*/  IMAD.IADD R5, R5, 0x1, R7 ;  /* 0x0000000105057824 */ /* 0x000fe200078e0207 */
[----:B------:R-:W-:-:S04]  /*2c1d0*/  LEA R10, P1, R4, UR4, 0x2 ;  /* 0x00000004040a7c11 */ /* 0x000fc8000f8210ff */
[----:B------:R-:W-:Y:S01]  /*2c1e0*/  LEA.HI.X R4, R4, UR5, R5, 0x2, P1 ;  /* 0x0000000504047c11 */ /* 0x000fe200088f1405 */
[----:B------:R-:W-:Y:S01]  /*2c1f0*/  SHFL.IDX PT, R6, R10, RZ, 0x1c1f ;  /* 0x001c1fff0a067589 */ /* 0x000fe200000e0000 */
[----:B------:R-:W-:-:S03]  /*2c200*/  ULDC.64 UR4, c[0x0][0xba0] ;  /* 0x0002e80000047ab9 */ /* 0x000fc60000000a00 */
[----:B------:R-:W2:Y:S01]  /*2c210*/  SHFL.IDX PT, R7, R4, RZ, 0x1c1f ;  /* 0x001c1fff04077589 */ /* 0x000ea200000e0000 */
[----:B------:R-:W-:-:S05]  /*2c220*/  VIADD R5, R15, 0x8 ;  /* 0x000000080f057836 */ /* 0x000fca0000000000 */
[----:B------:R-:W-:Y:S01]  /*2c230*/  ISETP.GE.OR P0, PT, R5, R20, P0 ;  /* 0x000000140500720c */ /* 0x000fe20000706670 */
[----:B------:R-:W-:Y:S01]  /*2c240*/  IMAD R5, R223, 0x40, R186 ;  /* 0x00000040df057824 */ /* 0x000fe200078e02ba */
[----:B--2---:R0:W-:Y:S11]  /*2c250*/  @!P3 ST.E desc[UR44][R6.64], R11 ;  /* 0x0000000b0600b985 */ /* 0x0041f6000c10192c */
[----:B------:R-:W2:Y:S01]  /*2c260*/  @!P0 LDL R63, [R1+0x424] ;  /* 0x00042400013f8983 */ /* 0x000ea20000100800 */
[----:B------:R-:W-:-:S03]  /*2c270*/  IMAD.WIDE R2, R5, 0x2, R2 ;  /* 0x0000000205027825 */ /* 0x000fc600078e0202 */
[C---:B------:R-:W-:Y:S02]  /*2c280*/  IADD3 R29, P4, R2.reuse, 0x3000, RZ ;  /* 0x00003000021d7810 */ /* 0x040fe40007f9e0ff */
[C---:B------:R-:W-:Y:S02]  /*2c290*/  IADD3 R9, P1, R2.reuse, 0x1000, RZ ;  /* 0x0000100002097810 */ /* 0x040fe40007f3e0ff */
[----:B------:R-:W-:Y:S02]  /*2c2a0*/  IADD3 R13, P5, R2, 0x2000, RZ ;  /* 0x00002000020d7810 */ /* 0x000fe40007fbe0ff */
[----:B------:R-:W-:Y:S02]  /*2c2b0*/  LOP3.LUT R28, R29, 0x380, RZ, 0xc0, !PT ;  /* 0x000003801d1c7812 */ /* 0x000fe400078ec0ff */
[----:B------:R-:W-:Y:S02]  /*2c2c0*/  LOP3.LUT R8, R9, 0x380, RZ, 0xc0, !PT ;  /* 0x0000038009087812 */ /* 0x000fe400078ec0ff */
[----:B------:R-:W-:-:S02]  /*2c2d0*/  LOP3.LUT R12, R13, 0x380, RZ, 0xc0, !PT ;  /* 0x000003800d0c7812 */ /* 0x000fc400078ec0ff */
        /* <DEDUP_REMOVED lines=9> */
[----:B------:R-:W-:-:S02]  /*2c370*/  IADD3 R45, P4, R2, 0x7000, RZ ;  /* 0x00007000022d7810 */ /* 0x000fc40007f9e0ff */
[C---:B------:R-:W-:Y:S02]  /*2c380*/  IADD3 R33, P3, R2.reuse, 0x4000, RZ ;  /* 0x0000400002217810 */ /* 0x040fe40007f7e0ff */
[C---:B------:R-:W-:Y:S02]  /*2c390*/  IADD3 R37, P1, R2.reuse, 0x5000, RZ ;  /* 0x0000500002257810 */ /* 0x040fe40007f3e0ff */
[----:B------:R-:W-:Y:S02]  /*2c3a0*/  IADD3 R41, P5, R2, 0x6000, RZ ;  /* 0x0000600002297810 */ /* 0x000fe40007fbe0ff */
[----:B------:R-:W-:Y:S02]  /*2c3b0*/  LOP3.LUT R44, R45, 0x380, RZ, 0xc0, !PT ;  /* 0x000003802d2c7812 */ /* 0x000fe400078ec0ff */
[----:B------:R-:W-:Y:S02]  /*2c3c0*/  LOP3.LUT R32, R33, 0x380, RZ, 0xc0, !PT ;  /* 0x0000038021207812 */ /* 0x000fe400078ec0ff */
[----:B------:R-:W-:-:S02]  /*2c3d0*/  LOP3.LUT R36, R37, 0x380, RZ, 0xc0, !PT ;  /* 0x0000038025247812 */ /* 0x000fc400078ec0ff */
[----:B------:R-:W-:Y:S02]  /*2c3e0*/  LOP3.LUT R40, R41, 0x380, RZ, 0xc0, !PT ;  /* 0x0000038029287812 */ /* 0x000fe400078ec0ff */
[----:B------:R-:W-:Y:S02]  /*2c3f0*/  SHF.R.U64 R44, R44, 0x3, RZ ;  /* 0x000000032c2c7819 */ /* 0x000fe400000012ff */
[----:B------:R-:W-:Y:S02]  /*2c400*/  SHF.R.U64 R32, R32, 0x3, RZ ;  /* 0x0000000320207819 */ /* 0x000fe400000012ff */
[----:B------:R-:W-:Y:S02]  /*2c410*/  SHF.R.U64 R36, R36, 0x3, RZ ;  /* 0x0000000324247819 */ /* 0x000fe400000012ff */
[----:B------:R-:W-:Y:S02]  /*2c420*/  SHF.R.U64 R40, R40, 0x3, RZ ;  /* 0x0000000328287819 */ /* 0x000fe400000012ff */
[----:B------:R-:W-:Y:S01]  /*2c430*/  LOP3.LUT R44, R44, R45, RZ, 0x3c, !PT ;  /* 0x0000002d2c2c7212 */ /* 0x000fe200078e3cff */
[----:B------:R-:W-:Y:S01]  /*2c440*/  IMAD.X R45, RZ, RZ, R3, P4 ;  /* 0x000000ffff2d7224 */ /* 0x000fe200020e0603 */
[----:B------:R-:W-:-:S02]  /*2c450*/  LOP3.LUT R32, R32, R33, RZ, 0x3c, !PT ;  /* 0x0000002120207212 */ /* 0x000fc400078e3cff */
[----:B------:R-:W-:Y:S01]  /*2c460*/  LOP3.LUT R36, R36, R37, RZ, 0x3c, !PT ;  /* 0x0000002524247212 */ /* 0x000fe200078e3cff */
[--C-:B------:R-:W-:Y:S01]  /*2c470*/  IMAD.X R37, RZ, RZ, R3.reuse, P1 ;  /* 0x000000ffff257224 */ /* 0x100fe200008e0603 */
[----:B------:R-:W-:Y:S01]  /*2c480*/  LOP3.LUT R40, R40, R41, RZ, 0x3c, !PT ;  /* 0x0000002928287212 */ /* 0x000fe200078e3cff */
[----:B------:R-:W-:Y:S01]  /*2c490*/  IMAD.X R41, RZ, RZ, R3, P5 ;  /* 0x000000ffff297224 */ /* 0x000fe200028e0603 */
[----:B------:R-:W-:Y:S02]  /*2c4a0*/  IADD3.X R33, RZ, R3, RZ, P3, !PT ;  /* 0x00000003ff217210 */ /* 0x000fe40001ffe4ff */
[C---:B------:R-:W-:Y:S02]  /*2c4b0*/  IADD3 R61, P4, R2.reuse, 0xb000, RZ ;  /* 0x0000b000023d7810 */ /* 0x040fe40007f9e0ff */
[C---:B------:R-:W-:Y:S02]  /*2c4c0*/  IADD3 R49, P3, R2.reuse, 0x8000, RZ ;  /* 0x0000800002317810 */ /* 0x040fe40007f7e0ff */
[----:B------:R-:W-:-:S02]  /*2c4d0*/  IADD3 R53, P1, R2, 0x9000, RZ ;  /* 0x0000900002357810 */ /* 0x000fc40007f3e0ff */
[----:B------:R-:W-:Y:S01]  /*2c4e0*/  IADD3 R57, P5, R2, 0xa000, RZ ;  /* 0x0000a00002397810 */ /* 0x000fe20007fbe0ff */
[----:B------:R-:W-:Y:S01]  /*2c4f0*/  SHFL.IDX PT, R58, R10, 0x1, 0x1c1f ;  /* 0x003c1f000a3a7f89 */ /* 0x000fe200000e0000 */
[----:B------:R-:W-:-:S03]  /*2c500*/  LOP3.LUT R60, R61, 0x380, RZ, 0xc0, !PT ;  /* 0x000003803d3c7812 */ /* 0x000fc600078ec0ff */
[----:B------:R1:W2:Y:S01]  /*2c510*/  SHFL.IDX PT, R59, R4, 0x1, 0x1c1f ;  /* 0x003c1f00043b7f89 */ /* 0x0002a200000e0000 */
        /* <DEDUP_REMOVED lines=19> */
[----:B0-----:R-:W-:Y:S02]  /*2c650*/  LOP3.LUT R7, R2, 0x380, RZ, 0xc0, !PT ;  /* 0x0000038002077812 */ /* 0x001fe400078ec0ff */
[----:B-1----:R-:W-:Y:S02]  /*2c660*/  LOP3.LUT R4, R5, 0x380, RZ, 0xc0, !PT ;  /* 0x0000038005047812 */ /* 0x002fe400078ec0ff */
[----:B------:R-:W-:-:S02]  /*2c670*/  LOP3.LUT R64, R65, 0x380, RZ, 0xc0, !PT ;  /* 0x0000038041407812 */ /* 0x000fc400078ec0ff */
[----:B------:R-:W-:Y:S02]  /*2c680*/  LOP3.LUT R68, R69, 0x380, RZ, 0xc0, !PT ;  /* 0x0000038045447812 */ /* 0x000fe400078ec0ff */
[----:B------:R-:W-:Y:S02]  /*2c690*/  LOP3.LUT R72, R73, 0x380, RZ, 0xc0, !PT ;  /* 0x0000038049487812 */ /* 0x000fe400078ec0ff */
[----:B------:R-:W-:Y:S02]  /*2c6a0*/  SHF.R.U64 R7, R7, 0x3, RZ ;  /* 0x0000000307077819 */ /* 0x000fe400000012ff */
        /* <DEDUP_REMOVED lines=13> */
[----:B------:R-:W-:Y:S01]  /*2c780*/  BSSY B1, `(.L_x_4010) ;  /* 0x0000059000017945 */ /* 0x000fe20003800000 */
[----:B--2---:R0:W-:Y:S04]  /*2c790*/  @!P0 ST.E desc[UR44][R58.64], R63 ;  /* 0x0000003f3a008985 */ /* 0x0041e8000c10192c */
[----:B------:R1:W5:Y:S04]  /*2c7a0*/  LD.E.128 R4, desc[UR44][R2.64] ;  /* 0x0000002c02047980 */ /* 0x000368000c101d00 */
[----:B------:R-:W5:Y:S04]  /*2c7b0*/  LD.E.128 R8, desc[UR44][R8.64] ;  /* 0x0000002c08087980 */ /* 0x000f68000c101d00 */
[----:B------:R-:W5:Y:S01]  /*2c7c0*/  LD.E.128 R12, desc[UR44][R12.64] ;  /* 0x0000002c0c0c7980 */ /* 0x000f62000c101d00 */
[----:B-1----:R-:W-:-:S03]  /*2c7d0*/  IMAD R3, R17, UR4, RZ ;  /* 0x0000000411037c24 */ /* 0x002fc6000f8e02ff */
[----:B------:R-:W5:Y:S01]  /*2c7e0*/  LD.E.128 R28, desc[UR44][R28.64] ;  /* 0x0000002c1c1c7980 */ /* 0x000f62000c101d00 */
[C---:B------:R-:W-:Y:S02]  /*2c7f0*/  IMAD R17, R16.reuse, UR5, R3 ;  /* 0x0000000510117c24 */ /* 0x040fe4000f8e0203 */
[----:B------:R-:W-:Y:S01]  /*2c800*/  IMAD.WIDE.U32 R2, R16, UR4, RZ ;  /* 0x0000000410027c25 */ /* 0x000fe2000f8e00ff */
[----:B------:R-:W-:Y:S01]  /*2c810*/  ULDC.64 UR4, c[0x0][0xbe8] ;  /* 0x0002fa0000047ab9 */ /* 0x000fe20000000a00 */
[----:B------:R-:W5:Y:S02]  /*2c820*/  LD.E.128 R32, desc[UR44][R32.64] ;  /* 0x0000002c20207980 */ /* 0x000f64000c101d00 */
[----:B------:R-:W-:Y:S02]  /*2c830*/  IMAD.IADD R3, R3, 0x1, R17 ;  /* 0x0000000103037824 */ /* 0x000fe400078e0211 */
[----:B----4-:R-:W-:Y:S01]  /*2c840*/  IMAD R17, R26, 0x20, R223 ;  /* 0x000000201a117824 */ /* 0x010fe200078e02df */
        /* <DEDUP_REMOVED lines=8> */
[----:B------:R-:W-:Y:S02]  /*2c8d0*/  @P2 IMAD.HI.U32 R0, R26, R81, RZ ;  /* 0x000000511a002227 */ /* 0x000fe400078e00ff */
[----:B------:R-:W5:Y:S02]  /*2c8e0*/  LD.E.128 R48, desc[UR44][R48.64] ;  /* 0x0000002c30307980 */ /* 0x000f64000c101d00 */
[----:B------:R-:W-:-:S02]  /*2c8f0*/  IMAD.IADD R3, R3, 0x1, R17 ;  /* 0x0000000103037824 */ /* 0x000fc400078e0211 */
[----:B------:R-:W-:Y:S01]  /*2c900*/  IMAD.MOV.U32 R17, RZ, RZ, R26 ;  /* 0x000000ffff117224 */ /* 0x000fe200078e001a */
[----:B------:R-:W-:Y:S01]  /*2c910*/  @P2 SHF.R.U32.HI R17, RZ, R83, R0 ;  /* 0x00000053ff112219 */ /* 0x000fe20000011600 */
[----:B------:R-:W-:Y:S01]  /*2c920*/  IMAD R24, R24, UR4, RZ ;  /* 0x0000000418187c24 */ /* 0x000fe2000f8e02ff */
[----:B------:R-:W5:Y:S02]  /*2c930*/  LD.E.128 R52, desc[UR44][R52.64] ;  /* 0x0000002c34347980 */ /* 0x000f64000c101d00 */
[--C-:B------:R-:W-:Y:S01]  /*2c940*/  SHF.R.S32.HI R0, RZ, 0x1f, R17.reuse ;  /* 0x0000001fff007819 */ /* 0x100fe20000011411 */
[----:B------:R-:W-:Y:S01]  /*2c950*/  IMAD.MOV R16, RZ, RZ, -R17 ;  /* 0x000000ffff107224 */ /* 0x000fe200078e0a11 */
[----:B0-----:R-:W5:Y:S01]  /*2c960*/  LD.E.128 R56, desc[UR44][R56.64] ;  /* 0x0000002c38387980 */ /* 0x001f62000c101d00 */
[C---:B------:R-:W-:Y:S02]  /*2c970*/  IMAD R81, R25.reuse, UR5, R24 ;  /* 0x0000000519517c24 */ /* 0x040fe4000f8e0218 */
[----:B------:R-:W-:Y:S01]  /*2c980*/  IMAD.WIDE.U32 R2, R25, UR4, R2 ;  /* 0x0000000419027c25 */ /* 0x000fe2000f8e0002 */
[----:B------:R-:W-:Y:S01]  /*2c990*/  ULDC.64 UR4, c[0x0][0xbe0] ;  /* 0x0002f80000047ab9 */ /* 0x000fe20000000a00 */
[----:B------:R-:W5:Y:S02]  /*2c9a0*/  LD.E.128 R60, desc[UR44][R60.64] ;  /* 0x0000002c3c3c7980 */ /* 0x000f64000c101d00 */
[----:B------:R-:W-:-:S02]  /*2c9b0*/  IMAD R0, R0, UR4, RZ ;  /* 0x0000000400007c24 */ /* 0x000fc4000f8e02ff */
[----:B------:R-:W-:Y:S01]  /*2c9c0*/  IMAD R21, R21, R16, R26 ;  /* 0x0000001015157224 */ /* 0x000fe200078e021a */
[----:B------:R-:W5:Y:S01]  /*2c9d0*/  LD.E.128 R64, desc[UR44][R64.64] ;  /* 0x0000002c40407980 */ /* 0x000f62000c101d00 */
[----:B------:R-:W-:-:S03]  /*2c9e0*/  IMAD.IADD R3, R3, 0x1, R81 ;  /* 0x0000000103037824 */ /* 0x000fc600078e0251 */
[----:B------:R-:W5:Y:S01]  /*2c9f0*/  LD.E.128 R68, desc[UR44][R68.64] ;  /* 0x0000002c44447980 */ /* 0x000f62000c101d00 */
[----:B------:R-:W-:-:S03]  /*2ca00*/  IMAD R25, R17, UR5, R0 ;  /* 0x0000000511197c24 */ /* 0x000fc6000f8e0200 */
        /* <DEDUP_REMOVED lines=13> */
[----:B------:R-:W-:Y:S02]  /*2cae0*/  IMAD.IADD R83, R223, 0x1, R216 ;  /* 0x00000001df537824 */ /* 0x000fe400078e02d8 */
        /* <DEDUP_REMOVED lines=12> */
[----:B0-----:R0:W-:Y:S01]  /*2cbb0*/  SYNCS.ARRIVE.TRANS64.RED.A1T0 RZ, [R0+URZ], RZ ;  /* 0x000000ff00ff79a7 */ /* 0x0011e2000810043f */
[----:B------:R1:W2:Y:S03]  /*2cbc0*/  SHFL.IDX PT, R80, R21, RZ, 0x181f ;  /* 0x00181fff15507589 */ /* 0x0002a600000e0000 */
[----:B------:R-:W-:Y:S01]  /*2cbd0*/  ISETP.GE.AND P0, PT, R17, R20, PT ;  /* 0x000000141100720c */ /* 0x000fe20003f06270 */
[----:B0-----:R1:W0:Y:S01]  /*2cbe0*/  SHFL.IDX PT, R0, R26, RZ, 0x181f ;  /* 0x00181fff1a007589 */ /* 0x00122200000e0000 */
[----:B------:R-:W-:Y:S11]  /*2cbf0*/  @P2 BRA `(.L_x_4011) ;  /* 0x0000000000442947 */ /* 0x000ff60003800000 */
[----:B------:R-:W-:Y:S02]  /*2cc00*/  ULDC UR4, c[0x0][0xbc8] ;  /* 0x0002f20000047ab9 */ /* 0x000fe40000000800 */
[----:B------:R-:W-:Y:S02]  /*2cc10*/  ISETP.GE.AND P2, PT, R186, UR4, PT ;  /* 0x00000004ba007c0c */ /* 0x000fe4000bf46270 */
[----:B------:R-:W-:Y:S02]  /*2cc20*/  ISETP.GE.AND P3, PT, R194, UR4, PT ;  /* 0x00000004c2007c0c */ /* 0x000fe4000bf66270 */
[----:B------:R-:W-:-:S09]  /*2cc30*/  ISETP.GE.AND P4, PT, R187, UR4, PT ;  /* 0x00000004bb007c0c */ /* 0x000fd2000bf86270 */
[----:B--2---:R-:W-:-:S04]  /*2cc40*/  @!P2 LEA R2, P5, R186, R80, 0x1 ;  /* 0x00000050ba02a211 */ /* 0x004fc800078a08ff */
        /* <DEDUP_REMOVED lines=12> */
.L_x_4011:
[----:B------:R-:W-:Y:S05]  /*2cd10*/  BSYNC B1 ;  /* 0x0000000000017941 */ /* 0x000fea0003800000 */
.L_x_4010:
        /* <DEDUP_REMOVED lines=9> */
[----:B---3--:R-:W-:-:S04]  /*2cdb0*/  @!P4 LEA R2, P5, R186, R16, 0x1 ;  /* 0x00000010ba02c211 */ /* 0x008fc800078a08ff */
[----:B----4-:R-:W-:Y:S02]  /*2cdc0*/  @!P4 LEA.HI.X R3, R186, R0, R222, 0x1, P5 ;  /* 0x00000000ba03c211 */ /* 0x010fe400028f0cde */
[----:B-----5:R-:W-:-:S03]  /*2cdd0*/  @!P3 LEA R4, P5, R194, R16, 0x1 ;  /* 0x00000010c204b211 */ /* 0x020fc600078a08ff */
        /* <DEDUP_REMOVED lines=9> */
.L_x_4013:
[----:B------:R-:W-:Y:S05]  /*2ce70*/  BSYNC B1 ;  /* 0x0000000000017941 */ /* 0x000fea0003800000 */
.L_x_4012:
        /* <DEDUP_REMOVED lines=21> */
.L_x_4015:
[----:B------:R-:W-:Y:S05]  /*2cfd0*/  BSYNC B1 ;  /* 0x0000000000017941 */ /* 0x000fea0003800000 */
.L_x_4014:
[----:B0-----:R-:W-:Y:S01]  /*2cfe0*/  VIADD R3, R83, 0x60 ;  /* 0x0000006053037836 */ /* 0x001fe20000000000 */
[----:B-1--4-:R-:W0:Y:S04]  /*2cff0*/  SHFL.IDX PT, R26, R26, 0x3, 0x181f ;  /* 0x00781f001a1a7f89 */ /* 0x012e2800000e0000 */
[----:B------:R-:W-:Y:S01]  /*2d000*/  ISETP.GE.AND P0, PT, R3, R20, PT ;  /* 0x000000140300720c */ /* 0x000fe20003f06270 */
[----:B------:R-:W1:-:S12]  /*2d010*/  SHFL.IDX PT, R21, R21, 0x3, 0x181f ;  /* 0x00781f0015157f89 */ /* 0x000e5800000e0000 */
[----:B------:R-:W-:Y:S05]  /*2d020*/  @P0 BRA `(.L_x_4016) ;  /* 0x0000000c00a00947 */ /* 0x000fea0003800000 */
[----:B------:R-:W-:Y:S02]  /*2d030*/  ULDC UR4, c[0x0][0xbc8] ;  /* 0x0002f20000047ab9 */ /* 0x000fe40000000800 */
[----:B------:R-:W-:Y:S02]  /*2d040*/  ISETP.GE.AND P3, PT, R186, UR4, PT ;  /* 0x00000004ba007c0c */ /* 0x000fe4000bf66270 */
[----:B------:R-:W-:Y:S02]  /*2d050*/  ISETP.GE.AND P4, PT, R194, UR4, PT ;  /* 0x00000004c2007c0c */ /* 0x000fe4000bf86270 */
[----:B------:R-:W-:-:S09]  /*2d060*/  ISETP.GE.AND P5, PT, R187, UR4, PT ;  /* 0x00000004bb007c0c */ /* 0x000fd2000bfa6270 */
[-C--:B-1----:R-:W-:Y:S02]  /*2d070*/  @!P3 LEA R2, P0, R186, R21.reuse, 0x1 ;  /* 0x00000015ba02b211 */ /* 0x082fe400078008ff */
        /* <DEDUP_REMOVED lines=14> */
.L_x_4008:
[----:B------:R-:W-:Y:S01]  /*2d160*/  ULDC.64 UR4, c[0x0][0xd00] ;  /* 0x0003400000047ab9 */ /* 0x000fe20000000a00 */
[----:B-----5:R-:W2:Y:S01]  /*2d170*/  LDC.64 R2, c[0x0][0xd00] ;  /* 0x00034000ff027b82 */ /* 0x020ea20000000a00 */
[----:B------:R-:W-:Y:S01]  /*2d180*/  ISETP.NE.U32.AND P0, PT, RZ, UR4, PT ;  /* 0x00000004ff007c0c */ /* 0x000fe2000bf05070 */
[----:B------:R-:W-:-:S03]  /*2d190*/  IMAD.MOV.U32 R0, RZ, RZ, RZ ;  /* 0x000000ffff007224 */ /* 0x000fc600078e00ff */
[----:B------:R-:W-:Y:S01]  /*2d1a0*/  ISETP.NE.AND.EX P0, PT, RZ, UR5, PT, P0 ;  /* 0x00000005ff007c0c */ /* 0x000fe2000bf05300 */
[----:B------:R-:W-:Y:S02]  /*2d1b0*/  ULDC.64 UR4, c[0x0][0xd08] ;  /* 0x0003420000047ab9 */ /* 0x000fe40000000a00 */
[----:B------:R-:W-:Y:S01]  /*2d1c0*/  ISETP.NE.U32.AND P1, PT, RZ, UR4, PT ;  /* 0x00000004ff007c0c */ /* 0x000fe2000bf25070 */
[----:B------:R-:W3:Y:S03]  /*2d1d0*/  LDC R17, c[0x0][0xce8] ;  /* 0x00033a00ff117b82 */ /* 0x000ee60000000800 */
[----:B------:R-:W-:Y:S01]  /*2d1e0*/  ISETP.NE.AND.EX P1, PT, RZ, UR5, PT, P1 ;  /* 0x00000005ff007c0c */ /* 0x000fe2000bf25310 */
[----:B--2---:R-:W-:-:S12]  /*2d1f0*/  IMAD.WIDE R2, R218, 0x4, R2 ;  /* 0x00000004da027825 */ /* 0x004fd800078e0202 */
[----:B------:R-:W2:Y:S01]  /*2d200*/  @P1 LDC.64 R4, c[0x0][0xd08] ;  /* 0x00034200ff041b82 */ /* 0x000ea20000000a00 */
[----:B------:R-:W-:Y:S02]  /*2d210*/  ULDC UR4, c[0x0][0xb88] ;  /* 0x0002e20000047ab9 */ /* 0x000fe40000000800 */
[----:B------:R-:W-:Y:S01]  /*2d220*/  IMAD.U32 R6, RZ, RZ, UR4 ;  /* 0x00000004ff067e24 */ /* 0x000fe2000f8e00ff */
[----:B------:R0:W5:Y:S01]  /*2d230*/  @P0 LDG.E R0, desc[UR44][R2.64] ;  /* 0x0000002c02000981 */ /* 0x000162000c1e1900 */
[----:B--2---:R-:W-:-:S05]  /*2d240*/  @P1 IMAD.WIDE R4, R218, 0x4, R4 ;  /* 0x00000004da041825 */ /* 0x004fca00078e0204 */
[----:B------:R0:W5:Y:S01]  /*2d250*/  @P1 LDG.E R6, desc[UR44][R4.64] ;  /* 0x0000002c04061981 */ /* 0x000162000c1e1900 */
[----:B---3--:R-:W-:Y:S02]  /*2d260*/  ISETP.NE.AND P2, PT, R17, 0x1, PT ;  /* 0x000000011100780c */ /* 0x008fe40003f45270 */
[----:B------:R-:W-:Y:S02]  /*2d270*/  ISETP.GE.AND P3, PT, R226, 0x80, PT ;  /* 0x00000080e200780c */ /* 0x000fe40003f66270 */
[----:B------:R-:W-:-:S09]  /*2d280*/  SHF.R.S32.HI R7, RZ, 0x1f, R218 ;  /* 0x0000001fff077819 */ /* 0x000fd200000114da */
[----:B------:R-:W2:Y:S08]  /*2d290*/  @P2 LDC R16, c[0x0][0xcec] ;  /* 0x00033b00ff102b82 */ /* 0x000eb00000000800 */
[----:B------:R-:W3:Y:S01]  /*2d2a0*/  @P2 LDC R21, c[0x0][0xcf0] ;  /* 0x00033c00ff152b82 */ /* 0x000ee20000000800 */
[----:B0-----:R-:W-:Y:S05]  /*2d2b0*/  @P1 BRA `(.L_x_4017) ;  /* 0x0000000000101947 */ /* 0x001fea0003800000 */
[----:B------:R-:W-:Y:S05]  /*2d2c0*/  @!P0 BRA `(.L_x_4017) ;  /* 0x00000000000c8947 */ /* 0x000fea0003800000 */
[----:B------:R-:W4:Y:S04]  /*2d2d0*/  LDG.E R5, desc[UR44][R2.64] ;  /* 0x0000002c02057981 */ /* 0x000f28000c1e1900 */
[----:B-----5:R-:W4:Y:S02]  /*2d2e0*/  LDG.E R6, desc[UR44][R2.64+0x4] ;  /* 0x0000042c02067981 */ /* 0x020f24000c1e1900 */
[----:B----4-:R-:W-:-:S07]  /*2d2f0*/  IADD3 R6, -R5, R6, RZ ;  /* 0x0000000605067210 */ /* 0x010fce0007ffe1ff */
.L_x_4017:
[----:B------:R-:W-:Y:S01]  /*2d300*/  BSSY B1, `(.L_x_4018) ;  /* 0x000002d000017945 */ /* 0x000fe20003800000 */
[----:B------:R-:W-:Y:S02]  /*2d310*/  SHF.R.S32.HI R10, RZ, 0x1f, R217 ;  /* 0x0000001fff0a7819 */ /* 0x000fe400000114d9 */
[----:B------:R-:W-:Y:S02]  /*2d320*/  SEL R13, R218, RZ, !P0 ;  /* 0x000000ffda0d7207 */ /* 0x000fe40004000000 */
[----:B------:R-:W-:Y:S02]  /*2d330*/  SEL R12, R7, RZ, !P0 ;  /* 0x000000ff070c7207 */ /* 0x000fe40004000000 */
[----:B-----5:R-:W-:Y:S01]  /*2d340*/  SHF.R.S32.HI R11, RZ, 0x1f, R0 ;  /* 0x0000001fff0b7819 */ /* 0x020fe20000011400 */
[----:B------:R-:W-:Y:S06]  /*2d350*/  @P3 BRA `(.L_x_4019) ;  /* 0x00000000009c3947 */ /* 0x000fec0003800000 */
[----:B------:R-:W0:Y:S01]  /*2d360*/  S2R R3, SR_TID.X ;  /* 0x0000000000037919 */ /* 0x000e220000002100 */
[----:B------:R-:W5:Y:S02]  /*2d370*/  LDC R14, c[0x0][0xce8] ;  /* 0x00033a00ff0e7b82 */ /* 0x000f640000000800 */
[----:B-----5:R-:W-:Y:S01]  /*2d380*/  IMAD R2, R6, R14, RZ ;  /* 0x0000000e06027224 */ /* 0x020fe200078e02ff */
        /* <DEDUP_REMOVED lines=14> */
[----:B------:R-:W5:Y:S01]  /*2d470*/  @P0 LDC R15, c[0x0][0xcf0] ;  /* 0x00033c00ff0f0b82 */ /* 0x000f620000000800 */
[----:B------:R-:W-:-:S04]  /*2d480*/  IMAD.WIDE.U32 R2, R13, UR4, R2 ;  /* 0x000000040d027c25 */ /* 0x000fc8000f8e0002 */
[----:B0-----:R-:W-:-:S05]  /*2d490*/  @P0 IMAD.HI.U32 R4, R9, R4, RZ ;  /* 0x0000000409040227 */ /* 0x001fca00078e00ff */
[----:B-----5:R-:W-:Y:S01]  /*2d4a0*/  @P0 SHF.R.U32.HI R5, RZ, R15, R4 ;  /* 0x0000000fff050219 */ /* 0x020fe20000011604 */
        /* <DEDUP_REMOVED lines=18> */
.L_x_4019:
[----:B------:R-:W-:Y:S05]  /*2d5d0*/  BSYNC B1 ;  /* 0x0000000000017941 */ /* 0x000fea0003800000 */
.L_x_4018:
[----:B0-----:R-:W5:Y:S01]  /*2d5e0*/  LDL R4, [R1+0x450] ;  /* 0x0004500001047983 */ /* 0x001f620000100800 */
[----:B------:R-:W-:Y:S02]  /*2d5f0*/  ULDC.64 UR4, c[0x0][0xba0] ;  /* 0x0002e80000047ab9 */ /* 0x000fe40000000a00 */
[----:B------:R-:W-:-:S04]  /*2d600*/  IMAD R3, R11, UR4, RZ ;  /* 0x000000040b037c24 */ /* 0x000fc8000f8e02ff */
[C---:B------:R-:W-:Y:S02]  /*2d610*/  IMAD R5, R0.reuse, UR5, R3 ;  /* 0x0000000500057c24 */ /* 0x040fe4000f8e0203 */
[----:B------:R-:W-:Y:S01]  /*2d620*/  IMAD.WIDE.U32 R2, R0, UR4, RZ ;  /* 0x0000000400027c25 */ /* 0x000fe2000f8e00ff */
[----:B------:R-:W-:-:S03]  /*2d630*/  ULDC.64 UR4, c[0x0][0xbe8] ;  /* 0x0002fa0000047ab9 */ /* 0x000fc60000000a00 */
[----:B------:R-:W-:Y:S02]  /*2d640*/  IMAD.IADD R3, R3, 0x1, R5 ;  /* 0x0000000103037824 */ /* 0x000fe400078e0205 */
[----:B------:R-:W-:-:S04]  /*2d650*/  IMAD.WIDE.U32 R2, R217, UR4, R2 ;  /* 0x00000004d9027c25 */ /* 0x000fc8000f8e0002 */
[----:B-----5:R-:W-:Y:S02]  /*2d660*/  IMAD R7, R4, 0x20, R223 ;  /* 0x0000002004077824 */ /* 0x020fe400078e02df */
[----:B------:R-:W-:Y:S02]  /*2d670*/  IMAD R4, R10, UR4, RZ ;  /* 0x000000040a047c24 */ /* 0x000fe4000f8e02ff */
[----:B------:R-:W-:Y:S02]  /*2d680*/  IMAD.IADD R9, R216, 0x1, R7 ;  /* 0x00000001d8097824 */ /* 0x000fe400078e0207 */
[----:B------:R-:W-:Y:S01]  /*2d690*/  IMAD R7, R217, UR5, R4 ;  /* 0x00000005d9077c24 */ /* 0x000fe2000f8e0204 */
[----:B------:R-:W-:Y:S01]  /*2d6a0*/  ULDC.64 UR4, c[0x0][0xbf0] ;  /* 0x0002fc0000047ab9 */ /* 0x000fe20000000a00 */
[----:B--2---:R-:W-:-:S04]  /*2d6b0*/  @P2 IMAD.HI.U32 R0, R9, R16, RZ ;  /* 0x0000001009002227 */ /* 0x004fc800078e00ff */
[----:B------:R-:W-:Y:S01]  /*2d6c0*/  IMAD.MOV.U32 R5, RZ, RZ, R9 ;  /* 0x000000ffff057224 */ /* 0x000fe200078e0009 */
[----:B---3--:R-:W-:Y:S01]  /*2d6d0*/  @P2 SHF.R.U32.HI R5, RZ, R21, R0 ;  /* 0x00000015ff052219 */ /* 0x008fe20000011600 */
[----:B------:R-:W-:Y:S02]  /*2d6e0*/  IMAD R4, R12, UR4, RZ ;  /* 0x000000040c047c24 */ /* 0x000fe4000f8e02ff */
[----:B------:R-:W-:Y:S01]  /*2d6f0*/  IMAD.IADD R3, R3, 0x1, R7 ;  /* 0x0000000103037824 */ /* 0x000fe200078e0207 */
[----:B------:R-:W-:Y:S01]  /*2d700*/  SHF.R.S32.HI R0, RZ, 0x1f, R5 ;  /* 0x0000001fff007819 */ /* 0x000fe20000011405 */
[C---:B------:R-:W-:Y:S02]  /*2d710*/  IMAD R7, R13.reuse, UR5, R4 ;  /* 0x000000050d077c24 */ /* 0x040fe4000f8e0204 */
[----:B------:R-:W-:Y:S01]  /*2d720*/  IMAD.WIDE.U32 R2, R13, UR4, R2 ;  /* 0x000000040d027c25 */ /* 0x000fe2000f8e0002 */
[----:B------:R-:W-:-:S03]  /*2d730*/  ULDC.64 UR4, c[0x0][0xbe0] ;  /* 0x0002f80000047ab9 */ /* 0x000fc60000000a00 */
[----:B------:R-:W-:Y:S02]  /*2d740*/  IMAD.MOV R4, RZ, RZ, -R5 ;  /* 0x000000ffff047224 */ /* 0x000fe400078e0a05 */
[----:B------:R-:W-:Y:S02]  /*2d750*/  IMAD.IADD R3, R3, 0x1, R7 ;  /* 0x0000000103037824 */ /* 0x000fe400078e0207 */
        /* <DEDUP_REMOVED lines=18> */
.L_x_4230:
        /* <DEDUP_REMOVED lines=12> */
[----:B--2---:R-:W-:Y:S02]  /*2d940*/  @!P3 LEA.HI.X R5, R186, R0, R222, 0x1, P5 ;  /* 0x00000000ba05b211 */ /* 0x004fe400028f0cde */
        /* <DEDUP_REMOVED lines=9> */
.L_x_4022:
[----:B------:R-:W-:Y:S05]  /*2d9e0*/  BSYNC B1 ;  /* 0x0000000000017941 */ /* 0x000fea0003800000 */
.L_x_4021:
[----:B------:R-:W-:-:S03]  /*2d9f0*/  UMOV UR4, 0xffffffff ;  /* 0xffffffff00047882 */ /* 0x000fc60000000000 */
[----:B------:R-:W-:Y:S05]  /*2da00*/  BRA.DIV UR4, `(.L_x_4023) ;  /* 0x0000009a043c7947 */ /* 0x000fea000b800000 */
[----:B--2---:R2:W0:Y:S04]  /*2da10*/  SHFL.IDX PT, R0, R3, 0x1, 0x181f ;  /* 0x00381f0003007f89 */ /* 0x00442800000e0000 */
[----:B---3--:R2:W3:Y:S02]  /*2da20*/  SHFL.IDX PT, R14, R2, 0x1, 0x181f ;  /* 0x00381f00020e7f89 */ /* 0x0084e400000e0000 */
.L_x_4234:
        /* <DEDUP_REMOVED lines=21> */
.L_x_4025:
[----:B------:R-:W-:Y:S05]  /*2db80*/  BSYNC B1 ;  /* 0x0000000000017941 */ /* 0x000fea0003800000 */
.L_x_4024:
[----:B------:R-:W-:-:S03]  /*2db90*/  UMOV UR4, 0xffffffff ;  /* 0xffffffff00047882 */ /* 0x000fc60000000000 */
[----:B------:R-:W-:Y:S05]  /*2dba0*/  BRA.DIV UR4, `(.L_x_4026) ;  /* 0x0000009a041c7947 */ /* 0x000fea000b800000 */
[----:B0-----:R0:W0:Y:S04]  /*2dbb0*/  SHFL.IDX PT, R0, R3, 0x2, 0x181f ;  /* 0x00581f0003007f89 */ /* 0x00102800000e0000 */
[----:B---3--:R3:W0:Y:S02]  /*2dbc0*/  SHFL.IDX PT, R14, R2, 0x2, 0x181f ;  /* 0x00581f00020e7f89 */ /* 0x00862400000e0000 */
.L_x_4238:
        /* <DEDUP_REMOVED lines=21> */
.L_x_4028:
[----:B------:R-:W-:Y:S05]  /*2dd20*/  BSYNC B1 ;  /* 0x0000000000017941 */ /* 0x000fea0003800000 */
.L_x_4027:
[----:B------:R-:W-:-:S03]  /*2dd30*/  UMOV UR4, 0xffffffff ;  /* 0xffffffff00047882 */ /* 0x000fc60000000000 */
[----:B------:R-:W-:Y:S05]  /*2dd40*/  BRA.DIV UR4, `(.L_x_4029) ;  /* 0x0000009604fc7947 */ /* 0x000fea000b800000 */
[----:B0-----:R0:W0:Y:S04]  /*2dd50*/  SHFL.IDX PT, R0, R3, 0x3, 0x181f ;  /* 0x00781f0003007f89 */ /* 0x00102800000e0000 */
[----:B------:R0:W0:Y:S02]  /*2dd60*/  SHFL.IDX PT, R14, R2, 0x3, 0x181f ;  /* 0x00781f00020e7f89 */ /* 0x00002400000e0000 */
.L_x_4242:
[----:B0-23--:R-:W-:-:S05]  /*2dd70*/  VIADD R2, R216, 0x60 ;  /* 0x00000060d8027836 */ /* 0x00dfca0000000000 */
        /* <DEDUP_REMOVED lines=19> */
.L_x_4016:
[----:B------:R-:W-:Y:S05]  /*2deb0*/  BSYNC B0 ;  /* 0x0000000000007941 */ /* 0x000fea0003800000 */
.L_x_4007:
[----:B------:R-:W-:Y:S02]  /*2dec0*/  ULDC UR4, c[0x0][0xd3c] ;  /* 0x00034f0000047ab9 */ /* 0x000fe40000000800 */
[----:B-1----:R-:W-:-:S13]  /*2ded0*/  ISETP.GE.AND P0, PT, R127, UR4, PT ;  /* 0x000000047f007c0c */ /* 0x002fda000bf06270 */
[----:B------:R-:W-:Y:S05]  /*2dee0*/  @!P0 BRA `(.L_x_4030) ;  /* 0xfffffd3000e08947 */ /* 0x000fea000383ffff */
[----:B------:R-:W-:Y:S05]  /*2def0*/  BRA `(.L_x_3800) ;  /* 0x0000007c00ac7947 */ /* 0x000fea0003800000 */
.L_x_3798:
        /* <DEDUP_REMOVED lines=16> */
.L_x_4031:
        /* <DEDUP_REMOVED lines=34> */
[----:B-1----:R-:W-:Y:S02]  /*2e220*/  ISETP.GT.AND P6, PT, R4, UR6, PT ;  /* 0x0000000604007c0c */ /* 0x002fe4000bfc4270 */
[----:B------:R-:W-:-:S11]  /*2e230*/  MOV R3, R4 ;  /* 0x0000000400037202 */ /* 0x000fd60000000f00 */
[----:B------:R-:W-:Y:S05]  /*2e240*/  @P6 BRA `(.L_x_4033) ;  /* 0x0000000000986947 */ /* 0x000fea0003800000 */
[----:B------:R-:W0:Y:S01]  /*2e250*/  LDC R10, c[0x0][0xd3c] ;  /* 0x00034f00ff0a7b82 */ /* 0x000e220000000800 */
[----:B------:R-:W-:Y:S01]  /*2e260*/  IMAD.MOV.U32 R4, RZ, RZ, R3 ;  /* 0x000000ffff047224 */ /* 0x000fe200078e0003 */
[----:B------:R-:W-:Y:S01]  /*2e270*/  UMOV UR4, URZ ;  /* 0x0000003f00047c82 */ /* 0x000fe20008000000 */
[----:B------:R-:W-:Y:S01]  /*2e280*/  ULDC UR7, c[0x0][0xd3c] ;  /* 0x00034f0000077ab9 */ /* 0x000fe20000000800 */
[----:B------:R-:W-:-:S05]  /*2e290*/  ULDC UR5, c[0x0][0xd38] ;  /* 0x00034e0000057ab9 */ /* 0x000fca0000000800 */
.L_x_4037:
        /* <DEDUP_REMOVED lines=12> */
.L_x_4036:
[----:B------:R-:W-:Y:S05]  /*2e360*/  BSYNC B0 ;  /* 0x0000000000007941 */ /* 0x000fea0003800000 */
.L_x_4035:
        /* <DEDUP_REMOVED lines=20> */
.L_x_4033:
        /* <DEDUP_REMOVED lines=20> */
.L_x_4038:
        /* <DEDUP_REMOVED lines=38> */
[----:B0-----:R-:W-:-:S05]  /*2e850*/  IADD3 R7, RZ, -R3, RZ ;  /* 0x80000003ff077210 */ /* 0x001fca0007ffe0ff */
        /* <DEDUP_REMOVED lines=20> */
.L_x_4034:
[----:B------:R-:W-:Y:S02]  /*2e9a0*/  IMAD.MOV.U32 R17, RZ, RZ, RZ ;  /* 0x000000ffff117224 */ /* 0x000fe400078e00ff */
[----:B------:R-:W-:Y:S02]  /*2e9b0*/  IMAD.U32 R16, RZ, RZ, UR6 ;  /* 0x00000006ff107e24 */ /* 0x000fe4000f8e00ff */
[----:B------:R-:W-:-:S07]  /*2e9c0*/  IMAD.MOV.U32 R18, RZ, RZ, RZ ;  /* 0x000000ffff127224 */ /* 0x000fce00078e00ff */
.L_x_4039:
[----:B------:R-:W-:-:S13]  /*2e9d0*/  ISETP.NE.AND P0, PT, R5, RZ, PT ;  /* 0x000000ff0500720c */ /* 0x000fda0003f05270 */
[----:B------:R-:W0:Y:S01]  /*2e9e0*/  @!P0 S2R R3, SR_CgaCtaId ;  /* 0x0000000000038919 */ /* 0x000e220000008800 */
[----:B------:R-:W-:-:S04]  /*2e9f0*/  @!P0 MOV R0, 0x400 ;  /* 0x0000040000008802 */ /* 0x000fc80000000f00 */
[----:B0-----:R-:W-:-:S05]  /*2ea00*/  @!P0 LEA R0, R3, R0, 0x18 ;  /* 0x0000000003008211 */ /* 0x001fca00078ec0ff */
[----:B------:R0:W-:Y:S01]  /*2ea10*/  @!P0 STS.128 [R0+0x324d0], R16 ;  /* 0x0324d01000008388 */ /* 0x0001e20000000c00 */
[----:B------:R-:W-:Y:S06]  /*2ea20*/  BAR.ARV 0x5, 0x180 ;  /* 0x0146000000007b1d */ /* 0x000fec0000002000 */
.L_x_4032:
        /* <DEDUP_REMOVED lines=12> */
[----:B------:R-:W-:Y:S01]  /*2eaf0*/  CS2R R24, SRZ ;  /* 0x0000000000187805 */ /* 0x000fe2000001ff00 */
[----:B------:R-:W-:Y:S01]  /*2eb00*/  IMAD.MOV.U32 R27, RZ, RZ, 0x1 ;  /* 0x00000001ff1b7424 */ /* 0x000fe200078e00ff */
[----:B------:R-:W-:Y:S01]  /*2eb10*/  ULDC.64 UR42, c[0x0][0x198] ;  /* 0x00006600002a7ab9 */ /* 0x000fe20000000a00 */
[----:B------:R-:W-:Y:S01]  /*2eb20*/  ULOP3.LUT UR40, UR38, 0x2, URZ, 0xfc, !UPT ;  /* 0x0000000226287892 */ /* 0x000fe2000f8efc3f */
[----:B------:R-:W-:Y:S01]  /*2eb30*/  ULDC UR39, c[0x0][0xc] ;  /* 0x0000030000277ab9 */ /* 0x000fe20000000800 */
[----:B--2---:R-:W-:-:S06]  /*2eb40*/  ULEA UR4, UR5, UR4, 0x18 ;  /* 0x0000000405047291 */ /* 0x004fcc000f8ec03f */
[----:B------:R-:W-:Y:S01]  /*2eb50*/  IMAD.U32 R23, RZ, RZ, UR4 ;  /* 0x00000004ff177e24 */ /* 0x000fe2000f8e00ff */
[C---:B-1----:R-:W-:Y:S01]  /*2eb60*/  LOP3.LUT R4, R5.reuse, 0x7f, RZ, 0xc0, !PT ;  /* 0x0000007f05047812 */ /* 0x042fe200078ec0ff */
[----:B0-----:R-:W-:-:S04]  /*2eb70*/  IMAD.SHL.U32 R0, R5, 0x8, RZ ;  /* 0x0000000805007824 */ /* 0x001fc800078e00ff */
[----:B------:R-:W-:Y:S01]  /*2eb80*/  IMAD.SHL.U32 R32, R4, 0x8, RZ ;  /* 0x0000000804207824 */ /* 0x000fe200078e00ff */
[C---:B------:R-:W-:Y:S02]  /*2eb90*/  LOP3.LUT R2, R0.reuse, 0x1f8, RZ, 0xc0, !PT ;  /* 0x000001f800027812 */ /* 0x040fe400078ec0ff */
[----:B------:R-:W-:Y:S02]  /*2eba0*/  LOP3.LUT R0, R0, 0x38, RZ, 0xc0, !PT ;  /* 0x0000003800007812 */ /* 0x000fe400078ec0ff */
[----:B------:R-:W-:Y:S01]  /*2ebb0*/  LOP3.LUT R3, R2, 0x38, R5, 0x78, !PT ;  /* 0x0000003802037812 */ /* 0x000fe200078e7805 */
[----:B------:R-:W-:-:S03]  /*2ebc0*/  IMAD.SHL.U32 R2, R5, 0x10, RZ ;  /* 0x0000001005027824 */ /* 0x000fc600078e00ff */
[----:B------:R-:W-:Y:S02]  /*2ebd0*/  LOP3.LUT R32, R3, 0x200, R32, 0xf8, !PT ;  /* 0x0000020003207812 */ /* 0x000fe400078ef820 */
[----:B------:R-:W-:-:S03]  /*2ebe0*/  SHF.R.U32.HI R3, RZ, 0x3, R4 ;  /* 0x00000003ff037819 */ /* 0x000fc60000011604 */
[----:B------:R-:W-:Y:S01]  /*2ebf0*/  IMAD R26, R32, 0x2, R23 ;  /* 0x00000002201a7824 */ /* 0x000fe200078e0217 */
[----:B------:R-:W-:Y:S02]  /*2ec00*/  LOP3.LUT R2, R3, 0x70, R2, 0xf8, !PT ;  /* 0x0000007003027812 */ /* 0x000fe400078ef802 */
[C---:B------:R-:W-:Y:S02]  /*2ec10*/  LOP3.LUT R3, R0.reuse, 0x40, RZ, 0xfc, !PT ;  /* 0x0000004000037812 */ /* 0x040fe400078efcff */
[C---:B------:R-:W-:Y:S02]  /*2ec20*/  LOP3.LUT R2, R0.reuse, 0x80, RZ, 0xfc, !PT ;  /* 0x0000008000027812 */ /* 0x040fe400078efcff */
[----:B---3--:R-:W-:-:S07]  /*2ec30*/  LOP3.LUT R0, R0, 0xc0, RZ, 0xfc, !PT ;  /* 0x000000c000007812 */ /* 0x008fce00078efcff */
.L_x_4161:
[----:B------:R-:W-:Y:S05]  /*2ec40*/  YIELD ;  /* 0x0000000000007946 */ /* 0x000fea0003800000 */
[----:B------:R-:W-:Y:S01]  /*2ec50*/  ULDC.64 UR4, c[0x0][0xb20] ;  /* 0x0002c80000047ab9 */ /* 0x000fe20000000a00 */
[----:B------:R-:W-:Y:S01]  /*2ec60*/  IMAD.MOV.U32 R33, RZ, RZ, RZ ;  /* 0x000000ffff217224 */ /* 0x000fe200078e00ff */
[----:B------:R-:W-:Y:S01]  /*2ec70*/  ISETP.NE.U32.AND P0, PT, RZ, UR4, PT ;  /* 0x00000004ff007c0c */ /* 0x000fe2000bf05070 */
[----:B--23--:R-:W0:Y:S01]  /*2ec80*/  LDC.64 R4, c[0x0][0xaf8] ;  /* 0x0002be00ff047b82 */ /* 0x00ce220000000a00 */
[----:B------:R-:W-:Y:S01]  /*2ec90*/  IMAD.MOV.U32 R8, RZ, RZ, RZ ;  /* 0x000000ffff087224 */ /* 0x000fe200078e00ff */
[----:B------:R-:W-:Y:S01]  /*2eca0*/  ULDC.64 UR6, c[0x0][0xb08] ;  /* 0x0002c20000067ab9 */ /* 0x000fe20000000a00 */
[----:B------:R-:W-:Y:S01]  /*2ecb0*/  ISETP.NE.AND.EX P0, PT, RZ, UR5, PT, P0 ;  /* 0x00000005ff007c0c */ /* 0x000fe2000bf05300 */
[----:B------:R-:W-:-:S12]  /*2ecc0*/  ULDC.64 UR4, c[0x0][0xb10] ;  /* 0x0002c40000047ab9 */ /* 0x000fd80000000a00 */
[----:B-1----:R-:W1:Y:S02]  /*2ecd0*/  @P0 LDC.64 R2, c[0x0][0xb20] ;  /* 0x0002c800ff020b82 */ /* 0x002e640000000a00 */
[----:B-1----:R-:W-:-:S05]  /*2ece0*/  @P0 IMAD.WIDE R2, R19, 0x4, R2 ;  /* 0x0000000413020825 */ /* 0x002fca00078e0202 */
[----:B------:R1:W5:Y:S01]  /*2ecf0*/  @P0 LDG.E R33, desc[UR44][R2.64] ;  /* 0x0000002c02210981 */ /* 0x000362000c1e1900 */
[----:B------:R-:W-:Y:S01]  /*2ed00*/  ISETP.NE.U32.AND P0, PT, RZ, UR4, PT ;  /* 0x00000004ff007c0c */ /* 0x000fe2000bf05070 */
[----:B0-----:R-:W-:Y:S01]  /*2ed10*/  IMAD.WIDE R4, R19, 0x4, R4 ;  /* 0x0000000413047825 */ /* 0x001fe200078e0204 */
[----:B------:R-:W-:Y:S02]  /*2ed20*/  ISETP.NE.U32.AND P1, PT, RZ, UR6, PT ;  /* 0x00000006ff007c0c */ /* 0x000fe4000bf25070 */
[----:B------:R-:W-:Y:S01]  /*2ed30*/  ISETP.NE.AND.EX P2, PT, RZ, UR5, PT, P0 ;  /* 0x00000005ff007c0c */ /* 0x000fe2000bf45300 */
[----:B------:R-:W-:Y:S01]  /*2ed40*/  ULDC.64 UR4, c[0x0][0xaf8] ;  /* 0x0002be0000047ab9 */ /* 0x000fe20000000a00 */
[----:B------:R-:W-:Y:S01]  /*2ed50*/  ISETP.NE.AND.EX P1, PT, RZ, UR7, PT, P1 ;  /* 0x00000007ff007c0c */ /* 0x000fe2000bf25310 */
[----:B------:R-:W-:Y:S01]  /*2ed60*/  IMAD.MOV.U32 R0, RZ, RZ, RZ ;  /* 0x000000ffff007224 */ /* 0x000fe200078e00ff */
[----:B------:R-:W-:Y:S01]  /*2ed70*/  ISETP.NE.U32.AND P0, PT, RZ, UR4, PT ;  /* 0x00000004ff007c0c */ /* 0x000fe2000bf05070 */
[----:B-1----:R-:W0:Y:S03]  /*2ed80*/  LDC.64 R2, c[0x0][0xb08] ;  /* 0x0002c200ff027b82 */ /* 0x002e260000000a00 */
        /* <DEDUP_REMOVED lines=18> */
[----:B0-----:R-:W-:Y:S01]  /*2eeb0*/  IMAD.U32 R6, RZ, RZ, UR5 ;  /* 0x00000005ff067e24 */ /* 0x001fe2000f8e00ff */
[----:B------:R-:W-:Y:S01]  /*2eec0*/  MOV R10, UR4 ;  /* 0x00000004000a7c02 */ /* 0x000fe20008000f00 */
[----:B--2---:R0:W-:Y:S01]  /*2eed0*/  STL [R1+0x444], R8 ;  /* 0x0004440801007387 */ /* 0x0041e20000100800 */
[----:B------:R-:W-:Y:S01]  /*2eee0*/  IMAD.MOV.U32 R13, RZ, RZ, R8 ;  /* 0x000000ffff0d7224 */ /* 0x000fe200078e0008 */
[----:B----4-:R-:W-:Y:S06]  /*2eef0*/  @P2 BRA `(.L_x_4041) ;  /* 0x0000000000142947 */ /* 0x010fec0003800000 */
[----:B------:R-:W-:Y:S05]  /*2ef00*/  @!P0 BRA `(.L_x_4041) ;  /* 0x0000000000108947 */ /* 0x000fea0003800000 */
[----:B0-----:R-:W2:Y:S04]  /*2ef10*/  LDG.E R8, desc[UR44][R4.64] ;  /* 0x0000002c04087981 */ /* 0x001ea8000c1e1900 */
[----:B------:R-:W2:Y:S02]  /*2ef20*/  LDG.E R7, desc[UR44][R4.64+0x4] ;  /* 0x0000042c04077981 */ /* 0x000ea4000c1e1900 */
[----:B--2---:R-:W-:-:S05]  /*2ef30*/  IMAD.IADD R13, R7, 0x1, -R8 ;  /* 0x00000001070d7824 */ /* 0x004fca00078e0a08 */
[----:B------:R1:W-:Y:S02]  /*2ef40*/  STL [R1+0x444], R13 ;  /* 0x0004440d01007387 */ /* 0x0003e40000100800 */
.L_x_4041:
        /* <DEDUP_REMOVED lines=8> */
.L_x_4042:
        /* <DEDUP_REMOVED lines=9> */
.L_x_4043:
[----:B--2---:R-:W2:Y:S01]  /*2f060*/  @P1 LDG.E R5, desc[UR44][R2.64] ;  /* 0x0000002c02051981 */ /* 0x004ea2000c1e1900 */
[----:B------:R-:W3:Y:S03]  /*2f070*/  LDC R7, c[0x0][0x448] ;  /* 0x00011200ff077b82 */ /* 0x000ee60000000800 */
[----:B------:R4:W2:Y:S01]  /*2f080*/  @P1 LDG.E R4, desc[UR44][R2.64+0x4] ;  /* 0x0000042c02041981 */ /* 0x0008a2000c1e1900 */
[----:B------:R-:W-:Y:S02]  /*2f090*/  IMAD.SHL.U32 R36, R17, 0x80, RZ ;  /* 0x0000008011247824 */ /* 0x000fe400078e00ff */
[----:B-----5:R-:W-:Y:S02]  /*2f0a0*/  IMAD.IADD R10, R10, 0x1, -R33 ;  /* 0x000000010a0a7824 */ /* 0x020fe400078e0a21 */
[----:B----4-:R-:W4:Y:S01]  /*2f0b0*/  LDC.64 R2, c[0x0][0xad8] ;  /* 0x0002b600ff027b82 */ /* 0x010f220000000a00 */
[----:B---3--:R-:W-:Y:S01]  /*2f0c0*/  ISETP.NE.AND P2, PT, R7, 0x1, PT ;  /* 0x000000010700780c */ /* 0x008fe20003f45270 */
[----:B------:R-:W-:-:S12]  /*2f0d0*/  VIADD R7, R36, 0x7f ;  /* 0x0000007f24077836 */ /* 0x000fd80000000000 */
[----:B0-----:R-:W0:Y:S01]  /*2f0e0*/  @P2 LDC R8, c[0x0][0x44c] ;  /* 0x00011300ff082b82 */ /* 0x001e220000000800 */
[----:B----4-:R-:W-:-:S07]  /*2f0f0*/  ISETP.GE.AND P3, PT, R3, 0x1, PT ;  /* 0x000000010300780c */ /* 0x010fce0003f66270 */
[----:B------:R-:W3:Y:S01]  /*2f100*/  @P2 LDC R9, c[0x0][0x450] ;  /* 0x00011400ff092b82 */ /* 0x000ee20000000800 */
[----:B--2---:R-:W-:Y:S02]  /*2f110*/  @P1 IMAD.IADD R6, R4, 0x1, -R5 ;  /* 0x0000000104061824 */ /* 0x004fe400078e0a05 */
[----:B0-----:R-:W-:-:S04]  /*2f120*/  @P2 IMAD.HI.U32 R4, R7, R8, RZ ;  /* 0x0000000807042227 */ /* 0x001fc800078e00ff */
[----:B------:R-:W-:Y:S01]  /*2f130*/  IMAD.IADD R17, R10, 0x1, R6 ;  /* 0x000000010a117824 */ /* 0x000fe200078e0206 */
[----:B---3--:R-:W-:-:S03]  /*2f140*/  @P2 SHF.R.U32.HI R7, RZ, R9, R4 ;  /* 0x00000009ff072219 */ /* 0x008fc60000011604 */
[C---:B------:R-:W-:Y:S01]  /*2f150*/  VIADD R4, R17.reuse, 0x5f ;  /* 0x0000005f11047836 */ /* 0x040fe20000000000 */
[----:B------:R-:W-:-:S03]  /*2f160*/  IADD3 R8, R17, 0x1, -R13 ;  /* 0x0000000111087810 */ /* 0x000fc60007ffe80d */
        /* <DEDUP_REMOVED lines=17> */
.L_x_4046:
[----:B------:R-:W-:-:S13]  /*2f280*/  ISETP.NE.AND P0, PT, R3, 0x1, PT ;  /* 0x000000010300780c */ /* 0x000fda0003f05270 */
[----:B------:R-:W0:Y:S02]  /*2f290*/  @P0 LDC.64 R4, c[0x0][0xae0] ;  /* 0x0002b800ff040b82 */ /* 0x000e240000000a00 */
[----:B0-----:R-:W-:-:S05]  /*2f2a0*/  @P0 IMAD.HI.U32 R4, R11, R4, RZ ;  /* 0x000000040b040227 */ /* 0x001fca00078e00ff */
[----:B------:R-:W-:-:S07]  /*2f2b0*/  @P0 SHF.R.U32.HI R11, RZ, R5, R4 ;  /* 0x00000005ff0b0219 */ /* 0x000fce0000011604 */
.L_x_4047:
[----:B------:R-:W-:Y:S05]  /*2f2c0*/  BSYNC B0 ;  /* 0x0000000000007941 */ /* 0x000fea0003800000 */
.L_x_4045:
[----:B------:R-:W-:-:S05]  /*2f2d0*/  IMAD R11, R11, R3, R3 ;  /* 0x000000030b0b7224 */ /* 0x000fca00078e0203 */
[----:B------:R-:W-:-:S07]  /*2f2e0*/  VIMNMX R2, R2, R11, PT ;  /* 0x0000000b02027248 */ /* 0x000fce0003fe0100 */
.L_x_4044:
[----:B------:R-:W0:Y:S01]  /*2f2f0*/  @P2 LDC R5, c[0x0][0x44c] ;  /* 0x00011300ff052b82 */ /* 0x000e220000000800 */
[----:B------:R-:W-:Y:S01]  /*2f300*/  IMAD.MOV.U32 R4, RZ, RZ, R36 ;  /* 0x000000ffff047224 */ /* 0x000fe200078e0024 */
[----:B------:R-:W-:Y:S01]  /*2f310*/  ULDC UR4, c[0x0][0xad4] ;  /* 0x0002b50000047ab9 */ /* 0x000fe20000000800 */
[----:B------:R-:W-:-:S05]  /*2f320*/  IMAD.IADD R7, R17, 0x1, -R13 ;  /* 0x0000000111077824 */ /* 0x000fca00078e0a0d */
[----:B------:R-:W2:Y:S01]  /*2f330*/  @P2 LDC R12, c[0x0][0x450] ;  /* 0x00011400ff0c2b82 */ /* 0x000ea20000000800 */
[----:B0-----:R-:W-:-:S05]  /*2f340*/  @P2 IMAD.HI.U32 R5, R36, R5, RZ ;  /* 0x0000000524052227 */ /* 0x001fca00078e00ff */
[----:B--2---:R-:W-:-:S05]  /*2f350*/  @P2 SHF.R.U32.HI R4, RZ, R12, R5 ;  /* 0x0000000cff042219 */ /* 0x004fca0000011605 */
        /* <DEDUP_REMOVED lines=13> */
.L_x_4050:
[----:B------:R-:W-:-:S13]  /*2f430*/  ISETP.NE.AND P0, PT, R3, 0x1, PT ;  /* 0x000000010300780c */ /* 0x000fda0003f05270 */
[----:B------:R-:W0:Y:S02]  /*2f440*/  @P0 LDC.64 R4, c[0x0][0xae0] ;  /* 0x0002b800ff040b82 */ /* 0x000e240000000a00 */
[----:B0-----:R-:W-:-:S05]  /*2f450*/  @P0 IMAD.HI.U32 R4, R12, R4, RZ ;  /* 0x000000040c040227 */ /* 0x001fca00078e00ff */
[----:B------:R-:W-:-:S07]  /*2f460*/  @P0 SHF.R.U32.HI R12, RZ, R5, R4 ;  /* 0x00000005ff0c0219 */ /* 0x000fce0000011604 */
.L_x_4051:
[----:B------:R-:W-:Y:S05]  /*2f470*/  BSYNC B0 ;  /* 0x0000000000007941 */ /* 0x000fea0003800000 */
.L_x_4049:
[----:B------:R-:W-:-:S05]  /*2f480*/  IMAD R12, R12, R3, RZ ;  /* 0x000000030c0c7224 */ /* 0x000fca00078e02ff */
[----:B------:R-:W-:-:S07]  /*2f490*/  VIMNMX R11, R11, R12, !PT ;  /* 0x0000000c0b0b7248 */ /* 0x000fce0007fe0100 */
.L_x_4048:
        /* <DEDUP_REMOVED lines=31> */
[----:B------:R0:W2:Y:S02]  /*2f690*/  SHFL.IDX PT, R14, R3, RZ, 0x1f ;  /* 0x00001fff030e7589 */ /* 0x0000a400000e0000 */
.L_x_4245:
[----:B--2---:R-:W-:Y:S02]  /*2f6a0*/  ISETP.NE.AND P0, PT, R14, RZ, PT ;  /* 0x000000ff0e00720c */ /* 0x004fe40003f05270 */
[----:B------:R-:W-:-:S11]  /*2f6b0*/  PLOP3.LUT P6, PT, PT, PT, PT, 0x8, 0x0 ;  /* 0x000000000000781c */ /* 0x000fd60003fce170 */
[----:B------:R-:W-:Y:S05]  /*2f6c0*/  @P0 BRA `(.L_x_4055) ;  /* 0x00000000000c0947 */ /* 0x000fea0003800000 */
[----:B------:R-:W-:-:S03]  /*2f6d0*/  UMOV UR4, 0xffffffff ;  /* 0xffffffff00047882 */ /* 0x000fc60000000000 */
[----:B------:R-:W-:Y:S05]  /*2f6e0*/  BRA.DIV UR4, `(.L_x_4056) ;  /* 0x0000008204107947 */ /* 0x000fea000b800000 */
[----:B------:R-:W-:-:S13]  /*2f6f0*/  ELECT P6, URZ, PT ;  /* 0x00000000003f782f */ /* 0x000fda00038c0000 */
.L_x_4055:
        /* <DEDUP_REMOVED lines=9> */
.L_x_4248:
[----:B------:R-:W-:Y:S05]  /*2f790*/  BSYNC B1 ;  /* 0x0000000000017941 */ /* 0x000fea0003800000 */
.L_x_4057:
[----:B------:R-:W-:Y:S04]  /*2f7a0*/  BSSY B1, `(.L_x_4059) ;  /* 0x000007b000017945 */ /* 0x000fe80003800000 */
[----:B------:R-:W-:Y:S05]  /*2f7b0*/  @!P6 BRA `(.L_x_4060) ;  /* 0x0000000400e4e947 */ /* 0x000fea0003800000 */
[----:B------:R-:W2:Y:S01]  /*2f7c0*/  S2R R3, SR_TID.X ;  /* 0x0000000000037919 */ /* 0x000ea20000002100 */
[----:B0-----:R-:W-:Y:S01]  /*2f7d0*/  SHF.L.U32 R6, R28, 0x1f, RZ ;  /* 0x0000001f1c067819 */ /* 0x001fe200000006ff */
[----:B------:R-:W-:Y:S01]  /*2f7e0*/  BSSY B2, `(.L_x_4061) ;  /* 0x0000006000027945 */ /* 0x000fe20003800000 */
[----:B--2---:R-:W-:Y:S01]  /*2f7f0*/  LOP3.LUT R10, R3, 0x7f, RZ, 0xc0, !PT ;  /* 0x0000007f030a7812 */ /* 0x004fe200078ec0ff */
[----:B------:R-:W-:-:S03]  /*2f800*/  IMAD R3, R24, 0x8, R23 ;  /* 0x0000000818037824 */ /* 0x000fc600078e0217 */
[----:B------:R-:W-:Y:S01]  /*2f810*/  ISETP.NE.AND P1, PT, R10, RZ, PT ;  /* 0x000000ff0a00720c */ /* 0x000fe20003f25270 */
[----:B------:R-:W0:Y:S02]  /*2f820*/  SYNCS.PHASECHK.TRANS64.TRYWAIT P0, [R3+URZ+0x324a0], R6 ;  /* 0x0324a006030075a7 */ /* 0x000e24000800017f */
[----:B0-----:R-:W-:Y:S10]  /*2f830*/  @!P0 BRA `(.L_x_4062) ;  /* 0x0000007c00f08947 */ /* 0x001ff40003800000 */
.L_x_4249:
[----:B------:R-:W-:Y:S05]  /*2f840*/  BSYNC B2 ;  /* 0x0000000000027941 */ /* 0x000fea0003800000 */
.L_x_4061:
[----:B------:R-:W-:Y:S04]  /*2f850*/  BSSY B2, `(.L_x_4063) ;  /* 0x0000009000027945 */ /* 0x000fe80003800000 */
[----:B------:R-:W-:Y:S05]  /*2f860*/  @P1 BRA `(.L_x_4064) ;  /* 0x00000000001c1947 */ /* 0x000fea0003800000 */
[----:B------:R-:W2:Y:S02]  /*2f870*/  S2R R10, SR_TID.X ;  /* 0x00000000000a7919 */ /* 0x000ea40000002100 */
[----:B--2---:R-:W-:Y:S01]  /*2f880*/  LOP3.LUT R11, R10, 0x1f, RZ, 0xc0, !PT ;  /* 0x0000001f0a0b7812 */ /* 0x004fe200078ec0ff */
[----:B------:R-:W-:-:S03]  /*2f890*/  IMAD.MOV.U32 R10, RZ, RZ, 0x3000 ;  /* 0x00003000ff0a7424 */ /* 0x000fc600078e00ff */
[----:B------:R-:W-:Y:S01]  /*2f8a0*/  ISETP.NE.AND P0, PT, R11, RZ, PT ;  /* 0x000000ff0b00720c */ /* 0x000fe20003f05270 */
[----:B------:R2:W-:-:S12]  /*2f8b0*/  SYNCS.ARRIVE.TRANS64 RZ, [R3+URZ+0x32490], R10 ;  /* 0x0324900a03ff79a7 */ /* 0x0005d8000800003f */
[----:B--2---:R-:W-:Y:S05]  /*2f8c0*/  @!P0 BRA `(.L_x_4064) ;  /* 0x0000000000048947 */ /* 0x004fea0003800000 */
[----:B------:R-:W-:Y:S01]  /*2f8d0*/  BPT.TRAP 0x1 ;  /* 0x000000040000795c */ /* 0x000fe20000300000 */
.L_x_4064:
[----:B------:R-:W-:Y:S05]  /*2f8e0*/  BSYNC B2 ;  /* 0x0000000000027941 */ /* 0x000fea0003800000 */
.L_x_4063:
        /* <DEDUP_REMOVED lines=12> */
.L_x_4065:
        /* <DEDUP_REMOVED lines=9> */
[----:B--2---:R-:W-:Y:S05]  /*2fa40*/  @P0 BRA.U.ANY `(.L_x_4065) ;  /* 0xfffffffd00d80947 */ /* 0x004fea000393ffff */
[----:B------:R-:W2:Y:S01]  /*2fa50*/  SYNCS.PHASECHK.TRANS64.TRYWAIT P0, [R3+URZ+0x324c0], R6 ;  /* 0x0324c006030075a7 */ /* 0x000ea2000800017f */
[----:B------:R-:W-:Y:S04]  /*2fa60*/  BSSY B2, `(.L_x_4066) ;  /* 0x0000002000027945 */ /* 0x000fe80003800000 */
[----:B--2---:R-:W-:Y:S05]  /*2fa70*/  @!P0 BRA `(.L_x_4067) ;  /* 0x0000007c00748947 */ /* 0x004fea0003800000 */
.L_x_4250:
[----:B------:R-:W-:Y:S05]  /*2fa80*/  BSYNC B2 ;  /* 0x0000000000027941 */ /* 0x000fea0003800000 */
.L_x_4066:
[----:B------:R-:W-:Y:S01]  /*2fa90*/  BSSY B2, `(.L_x_4068) ;  /* 0x000000b000027945 */ /* 0x000fe20003800000 */
[----:B------:R-:W-:Y:S01]  /*2faa0*/  MOV R12, 0x0 ;  /* 0x00000000000c7802 */ /* 0x000fe20000000f00 */
[----:B-1----:R-:W-:Y:S02]  /*2fab0*/  IMAD.MOV.U32 R13, RZ, RZ, 0x12f00000 ;  /* 0x12f00000ff0d7424 */ /* 0x002fe400078e00ff */
[----:B------:R-:W-:Y:S05]  /*2fac0*/  @P1 BRA `(.L_x_4069) ;  /* 0x00000000001c1947 */ /* 0x000fea0003800000 */
[----:B------:R-:W1:Y:S01]  /*2fad0*/  S2R R11, SR_TID.X ;  /* 0x00000000000b7919 */ /* 0x000e620000002100 */
[----:B0-2---:R-:W-:-:S04]  /*2fae0*/  IMAD.MOV.U32 R6, RZ, RZ, 0xc000 ;  /* 0x0000c000ff067424 */ /* 0x005fc800078e00ff */
[----:B------:R3:W-:Y:S01]  /*2faf0*/  SYNCS.ARRIVE.TRANS64 RZ, [R3+URZ+0x324b0], R6 ;  /* 0x0324b00603ff79a7 */ /* 0x0007e2000800003f */
[----:B-1----:R-:W-:-:S04]  /*2fb00*/  LOP3.LUT R11, R11, 0x1f, RZ, 0xc0, !PT ;  /* 0x0000001f0b0b7812 */ /* 0x002fc800078ec0ff */
[----:B------:R-:W-:-:S13]  /*2fb10*/  ISETP.NE.AND P0, PT, R11, RZ, PT ;  /* 0x000000ff0b00720c */ /* 0x000fda0003f05270 */
[----:B---3--:R-:W-:Y:S05]  /*2fb20*/  @!P0 BRA `(.L_x_4069) ;  /* 0x0000000000048947 */ /* 0x008fea0003800000 */
[----:B------:R-:W-:Y:S01]  /*2fb30*/  BPT.TRAP 0x1 ;  /* 0x000000040000795c */ /* 0x000fe20000300000 */
.L_x_4069:
[----:B------:R-:W-:Y:S05]  /*2fb40*/  BSYNC B2 ;  /* 0x0000000000027941 */ /* 0x000fea0003800000 */
.L_x_4068:
[----:B------:R-:W-:Y:S01]  /*2fb50*/  R2UR UR10, R14 ;  /* 0x000000000e0a72ca */ /* 0x000fe200000e0000 */
[----:B0-2---:R-:W-:Y:S01]  /*2fb60*/  IMAD R6, R24, 0xc000, R23 ;  /* 0x0000c00018067824 */ /* 0x005fe200078e0217 */
[----:B------:R-:W-:Y:S01]  /*2fb70*/  R2UR UR6, R12 ;  /* 0x000000000c0672ca */ /* 0x000fe200000e0000 */
[----:B------:R-:W-:Y:S01]  /*2fb80*/  UIADD3 UR4, UP0, UR42, 0x670, URZ ;  /* 0x000006702a047890 */ /* 0x000fe2000ff1e03f */
[----:B------:R-:W-:Y:S01]  /*2fb90*/  R2UR UR7, R13 ;  /* 0x000000000d0772ca */ /* 0x000fe200000e0000 */
[----:B------:R-:W-:Y:S01]  /*2fba0*/  VIADD R3, R3, 0x324b0 ;  /* 0x000324b003037836 */ /* 0x000fe20000000000 */
[----:B------:R-:W-:Y:S01]  /*2fbb0*/  PLOP3.LUT P0, PT, PT, PT, PT, 0x80, 0x0 ;  /* 0x000000000000781c */ /* 0x000fe20003f0f070 */
[----:B------:R-:W-:Y:S01]  /*2fbc0*/  VIADD R11, R6, 0x400 ;  /* 0x00000400060b7836 */ /* 0x000fe20000000000 */
[----:B------:R-:W-:-:S12]  /*2fbd0*/  UIADD3.X UR5, URZ, UR43, URZ, UP0, !UPT ;  /* 0x0000002b3f057290 */ /* 0x000fd800087fe43f */
.L_x_4070:
        /* <DEDUP_REMOVED lines=15> */
.L_x_4071:
        /* <DEDUP_REMOVED lines=15> */
.L_x_4072:
        /* <DEDUP_REMOVED lines=15> */
.L_x_4073:
        /* <DEDUP_REMOVED lines=10> */
.L_x_4060:
[----:B------:R-:W-:Y:S05]  /*2ff50*/  BSYNC B1 ;  /* 0x0000000000017941 */ /* 0x000fea0003800000 */
.L_x_4059:
        /* <DEDUP_REMOVED lines=9> */
.L_x_4089:
[----:B------:R-:W-:Y:S05]  /*2fff0*/  YIELD ;  /* 0x0000000000007946 */ /* 0x000fea0003800000 */
[----:B------:R-:W-:Y:S04]  /*30000*/  BSSY B1, `(.L_x_4074) ;  /* 0x000007a000017945 */ /* 0x000fe80003800000 */
[----:B------:R-:W-:Y:S05]  /*30010*/  @!P6 BRA `(.L_x_4075) ;  /* 0x0000000400e0e947 */ /* 0x000fea0003800000 */
[----:B------:R-:W2:Y:S01]  /*30020*/  S2R R2, SR_TID.X ;  /* 0x0000000000027919 */ /* 0x000ea20000002100 */
[----:B------:R-:W-:Y:S01]  /*30030*/  IMAD R10, R24, 0x8, R23 ;  /* 0x00000008180a7824 */ /* 0x000fe200078e0217 */
[----:B------:R-:W-:Y:S01]  /*30040*/  BSSY B2, `(.L_x_4076) ;  /* 0x0000006000027945 */ /* 0x000fe20003800000 */
[----:B--2---:R-:W-:Y:S02]  /*30050*/  LOP3.LUT R3, R2, 0x7f, RZ, 0xc0, !PT ;  /* 0x0000007f02037812 */ /* 0x004fe400078ec0ff */
[----:B------:R-:W-:Y:S02]  /*30060*/  SHF.L.U32 R2, R28, 0x1f, RZ ;  /* 0x0000001f1c027819 */ /* 0x000fe400000006ff */
[----:B------:R-:W-:Y:S02]  /*30070*/  ISETP.NE.AND P2, PT, R3, RZ, PT ;  /* 0x000000ff0300720c */ /* 0x000fe40003f45270 */
[----:B------:R-:W2:Y:S02]  /*30080*/  SYNCS.PHASECHK.TRANS64.TRYWAIT P1, [R10+URZ+0x324a0], R2 ;  /* 0x0324a0020a0075a7 */ /* 0x000ea4000802017f */
[----:B--2---:R-:W-:Y:S09]  /*30090*/  @!P1 BRA `(.L_x_4077) ;  /* 0x0000007800009947 */ /* 0x004ff20003800000 */
.L_x_4251:
[----:B------:R-:W-:Y:S05]  /*300a0*/  BSYNC B2 ;  /* 0x0000000000027941 */ /* 0x000fea0003800000 */
.L_x_4076:
[----:B------:R-:W-:Y:S04]  /*300b0*/  BSSY B2, `(.L_x_4078) ;  /* 0x0000009000027945 */ /* 0x000fe80003800000 */
[----:B------:R-:W-:Y:S05]  /*300c0*/  @P2 BRA `(.L_x_4079) ;  /* 0x00000000001c2947 */ /* 0x000fea0003800000 */
[----:B------:R-:W0:Y:S02]  /*300d0*/  S2R R3, SR_TID.X ;  /* 0x0000000000037919 */ /* 0x000e240000002100 */
[----:B0-----:R-:W-:Y:S01]  /*300e0*/  LOP3.LUT R6, R3, 0x1f, RZ, 0xc0, !PT ;  /* 0x0000001f03067812 */ /* 0x001fe200078ec0ff */
[----:B------:R-:W-:-:S03]  /*300f0*/  IMAD.MOV.U32 R3, RZ, RZ, 0x3000 ;  /* 0x00003000ff037424 */ /* 0x000fc600078e00ff */
[----:B------:R-:W-:Y:S01]  /*30100*/  ISETP.NE.AND P1, PT, R6, RZ, PT ;  /* 0x000000ff0600720c */ /* 0x000fe20003f25270 */
[----:B------:R3:W-:-:S12]  /*30110*/  SYNCS.ARRIVE.TRANS64 RZ, [R10+URZ+0x32490], R3 ;  /* 0x032490030aff79a7 */ /* 0x0007d8000800003f */
[----:B---3--:R-:W-:Y:S05]  /*30120*/  @!P1 BRA `(.L_x_4079) ;  /* 0x0000000000049947 */ /* 0x008fea0003800000 */
[----:B------:R-:W-:Y:S01]  /*30130*/  BPT.TRAP 0x1 ;  /* 0x000000040000795c */ /* 0x000fe20000300000 */
.L_x_4079:
[----:B------:R-:W-:Y:S05]  /*30140*/  BSYNC B2 ;  /* 0x0000000000027941 */ /* 0x000fea0003800000 */
.L_x_4078:
[----:B0-----:R-:W-:Y:S01]  /*30150*/  IMAD.MOV.U32 R6, RZ, RZ, RZ ;  /* 0x000000ffff067224 */ /* 0x001fe200078e00ff */
[----:B------:R-:W-:Y:S01]  /*30160*/  UIADD3 UR4, UP0, UR42, 0x570, URZ ;  /* 0x000005702a047890 */ /* 0x000fe2000ff1e03f */
[----:B------:R-:W-:Y:S01]  /*30170*/  IMAD R3, R24, 0x3000, R23 ;  /* 0x0000300018037824 */ /* 0x000fe200078e0217 */
[----:B------:R-:W-:Y:S01]  /*30180*/  PLOP3.LUT P1, PT, PT, PT, PT, 0x80, 0x0 ;  /* 0x000000000000781c */ /* 0x000fe20003f2f070 */
[----:B------:R-:W-:Y:S01]  /*30190*/  IMAD R12, R11, 0x60, R0 ;  /* 0x000000600b0c7824 */ /* 0x000fe200078e0200 */
[----:B------:R-:W-:Y:S01]  /*301a0*/  R2UR UR10, R6 ;  /* 0x00000000060a72ca */ /* 0x000fe200000e0000 */
[----:B------:R-:W-:Y:S01]  /*301b0*/  VIADD R3, R3, 0x1c400 ;  /* 0x0001c40003037836 */ /* 0x000fe20000000000 */
[----:B------:R-:W-:Y:S01]  /*301c0*/  UIADD3.X UR5, URZ, UR43, URZ, UP0, !UPT ;  /* 0x0000002b3f057290 */ /* 0x000fe200087fe43f */
[----:B-1----:R-:W-:Y:S01]  /*301d0*/  VIADD R13, R10, 0x32490 ;  /* 0x000324900a0d7836 */ /* 0x002fe20000000000 */
[----:B------:R-:W-:Y:S01]  /*301e0*/  UMOV UR6, 0x0 ;  /* 0x0000000000067882 */ /* 0x000fe20000000000 */
[----:B------:R-:W-:-:S10]  /*301f0*/  UMOV UR7, 0x12f00000 ;  /* 0x12f0000000077882 */ /* 0x000fd40000000000 */
.L_x_4080:
        /* <DEDUP_REMOVED lines=10> */
[----:B------:R-:W0:Y:S01]  /*302a0*/  SYNCS.PHASECHK.TRANS64.TRYWAIT P1, [R10+URZ+0x324c0], R2 ;  /* 0x0324c0020a0075a7 */ /* 0x000e22000802017f */
[----:B------:R-:W-:Y:S04]  /*302b0*/  BSSY B2, `(.L_x_4081) ;  /* 0x0000002000027945 */ /* 0x000fe80003800000 */
[----:B0-----:R-:W-:Y:S05]  /*302c0*/  @!P1 BRA `(.L_x_4082) ;  /* 0x0000007400889947 */ /* 0x001fea0003800000 */
.L_x_4252:
[----:B------:R-:W-:Y:S05]  /*302d0*/  BSYNC B2 ;  /* 0x0000000000027941 */ /* 0x000fea0003800000 */
.L_x_4081:
[----:B------:R-:W-:Y:S01]  /*302e0*/  BSSY B2, `(.L_x_4083) ;  /* 0x000000b000027945 */ /* 0x000fe20003800000 */
[----:B0-2---:R-:W-:Y:S02]  /*302f0*/  IMAD.MOV.U32 R2, RZ, RZ, 0x0 ;  /* 0x00000000ff027424 */ /* 0x005fe400078e00ff */
        /* <DEDUP_REMOVED lines=9> */
.L_x_4084:
[----:B------:R-:W-:Y:S05]  /*30390*/  BSYNC B2 ;  /* 0x0000000000027941 */ /* 0x000fea0003800000 */
.L_x_4083:
        /* <DEDUP_REMOVED lines=9> */
.L_x_4085:
        /* <DEDUP_REMOVED lines=15> */
.L_x_4086:
        /* <DEDUP_REMOVED lines=15> */
.L_x_4087:
        /* <DEDUP_REMOVED lines=15> */
.L_x_4088:
        /* <DEDUP_REMOVED lines=10> */
.L_x_4075:
[----:B------:R-:W-:Y:S05]  /*307a0*/  BSYNC B1 ;  /* 0x0000000000017941 */ /* 0x000fea0003800000 */
.L_x_4074:
        /* <DEDUP_REMOVED lines=8> */
.L_x_4053:
[----:B------:R-:W-:Y:S05]  /*30830*/  BSYNC B0 ;  /* 0x0000000000007941 */ /* 0x000fea0003800000 */
.L_x_4052:
[----:B------:R-:W2:Y:S01]  /*30840*/  LDC R0, c[0x0][0x448] ;  /* 0x00011200ff007b82 */ /* 0x000ea20000000800 */
[----:B------:R-:W-:Y:S01]  /*30850*/  VIADD R5, R36, 0x7f ;  /* 0x0000007f24057836 */ /* 0x000fe20000000000 */
[----:B------:R-:W-:Y:S06]  /*30860*/  @!P0 WARPSYNC.ALL ;  /* 0x0000000000008948 */ /* 0x000fec0003800000 */
[----:B------:R-:W3:Y:S08]  /*30870*/  LDC.64 R2, c[0x0][0xad8] ;  /* 0x0002b600ff027b82 */ /* 0x000ef00000000a00 */
[----:B------:R-:W-:Y:S01]  /*30880*/  @!P0 BAR.SYNC.DEFER_BLOCKING 0xc, 0x180 ;  /* 0x0306000000008b1d */ /* 0x000fe20000010000 */
[----:B--2---:R-:W-:-:S02]  /*30890*/  ISETP.NE.AND P1, PT, R0, 0x1, PT ;  /* 0x000000010000780c */ /* 0x004fc40003f25270 */
[----:B---3--:R-:W-:-:S11]  /*308a0*/  ISETP.GE.AND P2, PT, R3, 0x1, PT ;  /* 0x000000010300780c */ /* 0x008fd60003f46270 */
[----:B------:R-:W2:Y:S08]  /*308b0*/  @P1 LDC R0, c[0x0][0x44c] ;  /* 0x00011300ff001b82 */ /* 0x000eb00000000800 */
[----:B------:R-:W3:Y:S01]  /*308c0*/  @P1 LDC R11, c[0x0][0x450] ;  /* 0x00011400ff0b1b82 */ /* 0x000ee20000000800 */
[----:B--2---:R-:W-:-:S05]  /*308d0*/  @P1 IMAD.HI.U32 R0, R5, R0, RZ ;  /* 0x0000000005001227 */ /* 0x004fca00078e00ff */
[----:B---3--:R-:W-:-:S05]  /*308e0*/  @P1 SHF.R.U32.HI R5, RZ, R11, R0 ;  /* 0x0000000bff051219 */ /* 0x008fca0000011600 */
[----:B------:R-:W-:-:S04]  /*308f0*/  IMAD.IADD R11, R8, 0x1, R5 ;  /* 0x00000001080b7824 */ /* 0x000fc800078e0205 */
[----:B------:R-:W-:Y:S01]  /*30900*/  IMAD.IADD R2, R11, 0x1, R2 ;  /* 0x000000010b027824 */ /* 0x000fe200078e0202 */
[----:B------:R-:W-:Y:S06]  /*30910*/  @!P2 BRA `(.L_x_4090) ;  /* 0x000000000048a947 */ /* 0x000fec0003800000 */
[C---:B------:R-:W-:Y:S01]  /*30920*/  ISETP.GT.AND P0, PT, R11.reuse, RZ, PT ;  /* 0x000000ff0b00720c */ /* 0x040fe20003f04270 */
[----:B------:R-:W-:Y:S01]  /*30930*/  BSSY B0, `(.L_x_4091) ;  /* 0x000000e000007945 */ /* 0x000fe20003800000 */
[----:B------:R-:W-:-:S11]  /*30940*/  IADD3 R0, R11, -0x1, RZ ;  /* 0xffffffff0b007810 */ /* 0x000fd60007ffe0ff */
[----:B------:R-:W-:Y:S05]  /*30950*/  @P0 BRA `(.L_x_4092) ;  /* 0x00000000001c0947 */ /* 0x000fea0003800000 */
[----:B------:R-:W-:Y:S01]  /*30960*/  ISETP.NE.AND P0, PT, R3, 0x1, PT ;  /* 0x000000010300780c */ /* 0x000fe20003f05270 */
[----:B------:R-:W-:-:S12]  /*30970*/  IMAD.MOV R11, RZ, RZ, -R11 ;  /* 0x000000ffff0b7224 */ /* 0x000fd800078e0a0b */
[----:B------:R-:W2:Y:S02]  /*30980*/  @P0 LDC.64 R4, c[0x0][0xae0] ;  /* 0x0002b800ff040b82 */ /* 0x000ea40000000a00 */
[----:B--2---:R-:W-:-:S05]  /*30990*/  @P0 IMAD.HI.U32 R4, R11, R4, RZ ;  /* 0x000000040b040227 */ /* 0x004fca00078e00ff */
[----:B------:R-:W-:-:S04]  /*309a0*/  @P0 SHF.R.U32.HI R11, RZ, R5, R4 ;  /* 0x00000005ff0b0219 */ /* 0x000fc80000011604 */
[----:B------:R-:W-:Y:S01]  /*309b0*/  LOP3.LUT R0, RZ, R11, RZ, 0x33, !PT ;  /* 0x0000000bff007212 */ /* 0x000fe200078e33ff */
[----:B------:R-:W-:Y:S06]  /*309c0*/  BRA `(.L_x_4093) ;  /* 0x0000000000107947 */ /* 0x000fec0003800000 */
.L_x_4092:
[----:B------:R-:W-:-:S13]  /*309d0*/  ISETP.NE.AND P0, PT, R3, 0x1, PT ;  /* 0x000000010300780c */ /* 0x000fda0003f05270 */
[----:B------:R-:W2:Y:S02]  /*309e0*/  @P0 LDC.64 R4, c[0x0][0xae0] ;  /* 0x0002b800ff040b82 */ /* 0x000ea40000000a00 */
[----:B--2---:R-:W-:-:S05]  /*309f0*/  @P0 IMAD.HI.U32 R4, R0, R4, RZ ;  /* 0x0000000400040227 */ /* 0x004fca00078e00ff */
[----:B------:R-:W-:-:S07]  /*30a00*/  @P0 SHF.R.U32.HI R0, RZ, R5, R4 ;  /* 0x00000005ff000219 */ /* 0x000fce0000011604 */
.L_x_4093:
[----:B------:R-:W-:Y:S05]  /*30a10*/  BSYNC B0 ;  /* 0x0000000000007941 */ /* 0x000fea0003800000 */
.L_x_4091:
[----:B------:R-:W-:-:S05]  /*30a20*/  IMAD R5, R0, R3, R3 ;  /* 0x0000000300057224 */ /* 0x000fca00078e0203 */
[----:B------:R-:W-:-:S07]  /*30a30*/  VIMNMX R2, R2, R5, PT ;  /* 0x0000000502027248 */ /* 0x000fce0003fe0100 */
.L_x_4090:
[----:B------:R-:W2:Y:S01]  /*30a40*/  @P1 LDC R5, c[0x0][0x44c] ;  /* 0x00011300ff051b82 */ /* 0x000ea20000000800 */
[----:B------:R-:W-:Y:S01]  /*30a50*/  VIADD R2, R2, 0x5f ;  /* 0x0000005f02027836 */ /* 0x000fe20000000000 */
[----:B------:R-:W-:Y:S01]  /*30a60*/  ULDC UR4, c[0x0][0xad4] ;  /* 0x0002b50000047ab9 */ /* 0x000fe20000000800 */
[----:B------:R-:W-:Y:S02]  /*30a70*/  IMAD.MOV.U32 R0, RZ, RZ, R36 ;  /* 0x000000ffff007224 */ /* 0x000fe400078e0024 */
[----:B------:R-:W-:-:S03]  /*30a80*/  IMAD.HI R2, R2, 0x2aaaaaab, RZ ;  /* 0x2aaaaaab02027827 */ /* 0x000fc600078e02ff */
[----:B------:R-:W3:Y:S01]  /*30a90*/  @P1 LDC R4, c[0x0][0x450] ;  /* 0x00011400ff041b82 */ /* 0x000ee20000000800 */
[----:B--2---:R-:W-:-:S05]  /*30aa0*/  @P1 IMAD.HI.U32 R5, R36, R5, RZ ;  /* 0x0000000524051227 */ /* 0x004fca00078e00ff */
[----:B---3--:R-:W-:Y:S02]  /*30ab0*/  @P1 SHF.R.U32.HI R0, RZ, R4, R5 ;  /* 0x00000004ff001219 */ /* 0x008fe40000011605 */
        /* <DEDUP_REMOVED lines=12> */
[----:B------:R-:W3:Y:S02]  /*30b80*/  @P0 LDC.64 R4, c[0x0][0xae0] ;  /* 0x0002b800ff040b82 */ /* 0x000ee40000000a00 */
[----:B---3--:R-:W-:-:S05]  /*30b90*/  @P0 IMAD.HI.U32 R4, R7, R4, RZ ;  /* 0x0000000407040227 */ /* 0x008fca00078e00ff */
[----:B------:R-:W-:-:S04]  /*30ba0*/  @P0 SHF.R.U32.HI R7, RZ, R5, R4 ;  /* 0x00000005ff070219 */ /* 0x000fc80000011604 */
[----:B------:R-:W-:Y:S01]  /*30bb0*/  LOP3.LUT R7, RZ, R7, RZ, 0x33, !PT ;  /* 0x00000007ff077212 */ /* 0x000fe200078e33ff */
[----:B------:R-:W-:Y:S06]  /*30bc0*/  BRA `(.L_x_4097) ;  /* 0x0000000000107947 */ /* 0x000fec0003800000 */
.L_x_4096:
[----:B------:R-:W-:-:S13]  /*30bd0*/  ISETP.NE.AND P0, PT, R3, 0x1, PT ;  /* 0x000000010300780c */ /* 0x000fda0003f05270 */
[----:B------:R-:W3:Y:S02]  /*30be0*/  @P0 LDC.64 R4, c[0x0][0xae0] ;  /* 0x0002b800ff040b82 */ /* 0x000ee40000000a00 */
[----:B---3--:R-:W-:-:S05]  /*30bf0*/  @P0 IMAD.HI.U32 R4, R7, R4, RZ ;  /* 0x0000000407040227 */ /* 0x008fca00078e00ff */
[----:B------:R-:W-:-:S07]  /*30c00*/  @P0 SHF.R.U32.HI R7, RZ, R5, R4 ;  /* 0x00000005ff070219 */ /* 0x000fce0000011604 */
.L_x_4097:
[----:B------:R-:W-:Y:S05]  /*30c10*/  BSYNC B0 ;  /* 0x0000000000007941 */ /* 0x000fea0003800000 */
.L_x_4095:
[----:B------:R-:W-:-:S05]  /*30c20*/  IMAD R3, R7, R3, RZ ;  /* 0x0000000307037224 */ /* 0x000fca00078e02ff */
[----:B------:R-:W-:-:S07]  /*30c30*/  VIMNMX R0, R0, R3, !PT ;  /* 0x0000000300007248 */ /* 0x000fce0007fe0100 */
.L_x_4094:
[----:B------:R-:W-:Y:S01]  /*30c40*/  IMAD.HI R0, R0, 0x2aaaaaab, RZ ;  /* 0x2aaaaaab00007827 */ /* 0x000fe200078e02ff */
[----:B------:R-:W-:Y:S04]  /*30c50*/  BSSY B7, `(.L_x_4098) ;  /* 0x000041c000077945 */ /* 0x000fe80003800000 */
[----:B------:R-:W-:-:S04]  /*30c60*/  SHF.R.U32.HI R3, RZ, 0x1f, R0 ;  /* 0x0000001fff037819 */ /* 0x000fc80000011600 */
[----:B------:R-:W-:-:S04]  /*30c70*/  LEA.HI.SX32 R3, R0, R3, 0x1c ;  /* 0x0000000300037211 */ /* 0x000fc800078fe2ff */
[----:B------:R-:W-:-:S04]  /*30c80*/  VIMNMX R34, RZ, R3, !PT ;  /* 0x00000003ff227248 */ /* 0x000fc80007fe0100 */
[----:B------:R-:W-:-:S13]  /*30c90*/  ISETP.GT.AND P0, PT, R31, R34, PT ;  /* 0x000000221f00720c */ /* 0x000fda0003f04270 */
[----:B------:R-:W-:Y:S05]  /*30ca0*/  @P0 BRA `(.L_x_4099) ;  /* 0x0000000000440947 */ /* 0x000fea0003800000 */
[----:B------:R-:W3:Y:S02]  /*30cb0*/  S2R R2, SR_TID.X ;  /* 0x0000000000027919 */ /* 0x000ee40000002100 */
        /* <DEDUP_REMOVED lines=14> */
[----:B----4-:R-:W-:Y:S01]  /*30da0*/  IADD3 R16, R0, UR39, R7 ;  /* 0x0000002700107c10 */ /* 0x010fe2000fffe007 */
[----:B------:R-:W-:Y:S06]  /*30db0*/  BRA `(.L_x_4100) ;  /* 0x0000004000147947 */ /* 0x000fec0003800000 */
.L_x_4099:
        /* <DEDUP_REMOVED lines=9> */
[----:B------:R-:W3:Y:S01]  /*30e50*/  LDC.64 R2, c[0x4][R2] ;  /* 0x0100000002027b82 */ /* 0x000ee20000000a00 */
[----:B------:R-:W-:Y:S02]  /*30e60*/  IMAD.U32 R5, RZ, RZ, UR7 ;  /* 0x00000007ff057e24 */ /* 0x000fe4000f8e00ff */
[----:B0-----:R-:W-:Y:S02]  /*30e70*/  IMAD.U32 R6, RZ, RZ, UR8 ;  /* 0x00000008ff067e24 */ /* 0x001fe4000f8e00ff */
[----:B------:R-:W-:-:S02]  /*30e80*/  IMAD.U32 R7, RZ, RZ, UR9 ;  /* 0x00000009ff077e24 */ /* 0x000fc4000f8e00ff */
[----:B------:R-:W-:Y:S02]  /*30e90*/  IMAD.U32 R10, RZ, RZ, UR4 ;  /* 0x00000004ff0a7e24 */ /* 0x000fe4000f8e00ff */
[----:B------:R-:W-:Y:S02]  /*30ea0*/  IMAD.U32 R11, RZ, RZ, UR5 ;  /* 0x00000005ff0b7e24 */ /* 0x000fe4000f8e00ff */
[----:B------:R-:W-:Y:S02]  /*30eb0*/  IMAD.MOV.U32 R8, RZ, RZ, 0x70 ;  /* 0x00000070ff087424 */ /* 0x000fe400078e00ff */
[----:B------:R-:W-:Y:S02]  /*30ec0*/  IMAD.MOV.U32 R12, RZ, RZ, 0x1 ;  /* 0x00000001ff0c7424 */ /* 0x000fe400078e00ff */
[----:B-1----:R-:W-:-:S07]  /*30ed0*/  IMAD.MOV.U32 R13, RZ, RZ, RZ ;  /* 0x000000ffff0d7224 */ /* 0x002fce00078e00ff */
[----:B------:R-:W-:-:S07]  /*30ee0*/  LEPC R20, `(.L_x_4102) ;  /* 0x000000001014794e */ /* 0x000fce0000000000 */
[----:B--23--:R-:W-:Y:S05]  /*30ef0*/  CALL.ABS.NOINC R2 ;  /* 0x0000000002007343 */ /* 0x00cfea0003c00000 */
.L_x_4102:
[----:B------:R-:W-:Y:S05]  /*30f00*/  BSYNC B6 ;  /* 0x0000000000067941 */ /* 0x000fea0003800000 */
.L_x_4101:
        /* <DEDUP_REMOVED lines=8> */
[----:B------:R3:W4:Y:S01]  /*30f90*/  LDC.64 R2, c[0x4][R29] ;  /* 0x010000001d027b82 */ /* 0x0007220000000a00 */
[----:B------:R-:W-:Y:S02]  /*30fa0*/  IMAD.U32 R4, RZ, RZ, UR6 ;  /* 0x00000006ff047e24 */ /* 0x000fe4000f8e00ff */
[----:B------:R-:W-:Y:S02]  /*30fb0*/  IMAD.U32 R5, RZ, RZ, UR7 ;  /* 0x00000007ff057e24 */ /* 0x000fe4000f8e00ff */
[----:B0-----:R-:W-:Y:S02]  /*30fc0*/  IMAD.U32 R6, RZ, RZ, UR8 ;  /* 0x00000008ff067e24 */ /* 0x001fe4000f8e00ff */
[----:B------:R-:W-:-:S02]  /*30fd0*/  IMAD.U32 R7, RZ, RZ, UR9 ;  /* 0x00000009ff077e24 */ /* 0x000fc4000f8e00ff */
[----:B------:R-:W-:Y:S02]  /*30fe0*/  IMAD.U32 R10, RZ, RZ, UR4 ;  /* 0x00000004ff0a7e24 */ /* 0x000fe4000f8e00ff */
[----:B------:R-:W-:Y:S02]  /*30ff0*/  IMAD.U32 R11, RZ, RZ, UR5 ;  /* 0x00000005ff0b7e24 */ /* 0x000fe4000f8e00ff */
[----:B------:R-:W-:Y:S02]  /*31000*/  IMAD.MOV.U32 R8, RZ, RZ, 0x70 ;  /* 0x00000070ff087424 */ /* 0x000fe400078e00ff */
[----:B------:R-:W-:Y:S02]  /*31010*/  IMAD.MOV.U32 R12, RZ, RZ, 0x1 ;  /* 0x00000001ff0c7424 */ /* 0x000fe400078e00ff */
[----:B-1-3--:R-:W-:-:S07]  /*31020*/  IMAD.MOV.U32 R13, RZ, RZ, RZ ;  /* 0x000000ffff0d7224 */ /* 0x00afce00078e00ff */
[----:B------:R-:W-:-:S07]  /*31030*/  LEPC R20, `(.L_x_4105) ;  /* 0x000000001014794e */ /* 0x000fce0000000000 */
[----:B--2-4-:R-:W-:Y:S05]  /*31040*/  CALL.ABS.NOINC R2 ;  /* 0x0000000002007343 */ /* 0x014fea0003c00000 */
.L_x_4105:
        /* <DEDUP_REMOVED lines=15> */
.L_x_4104:
[----:B------:R-:W-:Y:S05]  /*31140*/  BSYNC B6 ;  /* 0x0000000000067941 */ /* 0x000fea0003800000 */
.L_x_4103:
[----:B------:R-:W-:Y:S01]  /*31150*/  ULDC.64 UR4, c[0x0][0xaf0] ;  /* 0x0002bc0000047ab9 */ /* 0x000fe20000000a00 */
[----:B------:R-:W-:Y:S01]  /*31160*/  IMAD.MOV.U32 R30, RZ, RZ, R19 ;  /* 0x000000ffff1e7224 */ /* 0x000fe200078e0013 */
[----:B------:R-:W-:Y:S01]  /*31170*/  ISETP.NE.U32.AND P0, PT, RZ, UR4, PT ;  /* 0x00000004ff007c0c */ /* 0x000fe2000bf05070 */
[----:B------:R-:W3:Y:S01]  /*31180*/  S2R R20, SR_TID.X ;  /* 0x0000000000147919 */ /* 0x000ee20000002100 */
[----:B------:R-:W4:Y:S01]  /*31190*/  LDC R10, c[0x0][0x430] ;  /* 0x00010c00ff0a7b82 */ /* 0x000f220000000800 */
[----:B------:R-:W-:Y:S01]  /*311a0*/  VIADD R0, R31, 0xffffffff ;  /* 0xffffffff1f007836 */ /* 0x000fe20000000000 */
[----:B------:R-:W-:Y:S01]  /*311b0*/  ISETP.NE.AND.EX P0, PT, RZ, UR5, PT, P0 ;  /* 0x00000005ff007c0c */ /* 0x000fe2000bf05300 */
[----:B------:R-:W-:Y:S01]  /*311c0*/  IMAD.MOV.U32 R11, RZ, RZ, RZ ;  /* 0x000000ffff0b7224 */ /* 0x000fe200078e00ff */
[----:B------:R-:W-:Y:S01]  /*311d0*/  LOP3.LUT R22, R22, 0xffffffdf, RZ, 0xc0, !PT ;  /* 0xffffffdf16167812 */ /* 0x000fe200078ec0ff */
[----:B------:R-:W-:-:S10]  /*311e0*/  ULDC UR4, c[0x0][0x320] ;  /* 0x0000c80000047ab9 */ /* 0x000fd40000000800 */
[----:B------:R-:W5:Y:S01]  /*311f0*/  @P0 LDC.64 R2, c[0x0][0xaf0] ;  /* 0x0002bc00ff020b82 */ /* 0x000f620000000a00 */
[----:B---3--:R-:W-:Y:S01]  /*31200*/  LOP3.LUT R21, R20, 0x7f, RZ, 0xc0, !PT ;  /* 0x0000007f14157812 */ /* 0x008fe200078ec0ff */
[----:B-----5:R-:W-:-:S05]  /*31210*/  @P0 IMAD.WIDE R2, R19, 0x4, R2 ;  /* 0x0000000413020825 */ /* 0x020fca00078e0202 */
[----:B------:R3:W5:Y:S01]  /*31220*/  @P0 LDG.E R30, desc[UR44][R2.64] ;  /* 0x0000002c021e0981 */ /* 0x000762000c1e1900 */
[----:B----4-:R-:W-:Y:S01]  /*31230*/  ISETP.NE.AND P1, PT, R10, 0x1, PT ;  /* 0x000000010a00780c */ /* 0x010fe20003f25270 */
[----:B------:R-:W-:Y:S01]  /*31240*/  IMAD.SHL.U32 R20, R20, 0x10, RZ ;  /* 0x0000001014147824 */ /* 0x000fe200078e00ff */
[----:B------:R-:W-:-:S04]  /*31250*/  SHF.R.U32.HI R21, RZ, 0x3, R21 ;  /* 0x00000003ff157819 */ /* 0x000fc80000011615 */
[----:B------:R-:W-:-:S05]  /*31260*/  LOP3.LUT R20, R21, 0x70, R20, 0xf8, !PT ;  /* 0x0000007015147812 */ /* 0x000fca00078ef814 */
[----:B------:R-:W-:Y:S02]  /*31270*/  IMAD R8, R0, 0x60, R20 ;  /* 0x0000006000087824 */ /* 0x000fe400078e0214 */
[----:B------:R-:W4:Y:S03]  /*31280*/  @P1 LDC R5, c[0x0][0x434] ;  /* 0x00010d00ff051b82 */ /* 0x000f260000000800 */
[C---:B------:R-:W-:Y:S01]  /*31290*/  ISETP.GE.AND P0, PT, R8.reuse, R17, PT ;  /* 0x000000110800720c */ /* 0x040fe20003f06270 */
[----:B------:R-:W-:-:S03]  /*312a0*/  IMAD.IADD R8, R8, 0x1, R33 ;  /* 0x0000000108087824 */ /* 0x000fc600078e0221 */
[----:B------:R-:W-:Y:S01]  /*312b0*/  ISETP.GT.U32.OR P0, PT, R20, 0x5f, P0 ;  /* 0x0000005f1400780c */ /* 0x000fe20000704470 */
[----:B------:R-:W0:Y:S01]  /*312c0*/  @P1 LDC R7, c[0x0][0x438] ;  /* 0x00010e00ff071b82 */ /* 0x000e220000000800 */
[----:B------:R-:W-:-:S11]  /*312d0*/  IMAD.MOV.U32 R9, RZ, RZ, R8 ;  /* 0x000000ffff097224 */ /* 0x000fd600078e0008 */
[----:B---3--:R-:W3:Y:S01]  /*312e0*/  @!P0 LDC.64 R2, c[0x0][0x428] ;  /* 0x00010a00ff028b82 */ /* 0x008ee20000000a00 */
[----:B----4-:R-:W-:-:S05]  /*312f0*/  @P1 IMAD.HI.U32 R4, R8, R5, RZ ;  /* 0x0000000508041227 */ /* 0x010fca00078e00ff */
[----:B0-----:R-:W-:Y:S02]  /*31300*/  @P1 SHF.R.U32.HI R9, RZ, R7, R4 ;  /* 0x00000007ff091219 */ /* 0x001fe40000011604 */
[----:B------:R-:W0:Y:S02]  /*31310*/  @!P0 LDC.64 R4, c[0x0][0x418] ;  /* 0x00010600ff048b82 */ /* 0x000e240000000a00 */
[--C-:B------:R-:W-:Y:S01]  /*31320*/  @!P0 SHF.R.S32.HI R7, RZ, 0x1f, R9.reuse ;  /* 0x0000001fff078819 */ /* 0x100fe20000011409 */
[----:B------:R-:W-:Y:S01]  /*31330*/  @!P0 IMAD.MOV.U32 R6, RZ, RZ, R9 ;  /* 0x000000ffff068224 */ /* 0x000fe200078e0009 */
[----:B-----5:R-:W-:-:S03]  /*31340*/  SHF.R.S32.HI R35, RZ, 0x1f, R30 ;  /* 0x0000001fff237819 */ /* 0x020fc6000001141e */
[----:B---3--:R-:W-:-:S04]  /*31350*/  @!P0 IMAD.WIDE.U32 R6, R30, R2, R6 ;  /* 0x000000021e068225 */ /* 0x008fc800078e0006 */
[----:B------:R-:W-:Y:S01]  /*31360*/  @!P0 IMAD R2, R35, R2, RZ ;  /* 0x0000000223028224 */ /* 0x000fe200078e02ff */
[----:B0-----:R-:W-:-:S03]  /*31370*/  @!P0 LEA R4, P1, R6, R4, 0x2 ;  /* 0x0000000406048211 */ /* 0x001fc600078210ff */
[----:B------:R-:W-:-:S04]  /*31380*/  @!P0 IMAD R3, R30, R3, R2 ;  /* 0x000000031e038224 */ /* 0x000fc800078e0202 */
[----:B------:R-:W-:-:S05]  /*31390*/  @!P0 IMAD.IADD R3, R7, 0x1, R3 ;  /* 0x0000000107038824 */ /* 0x000fca00078e0203 */
[----:B------:R-:W-:-:S05]  /*313a0*/  @!P0 LEA.HI.X R5, R6, R5, R3, 0x2, P1 ;  /* 0x0000000506058211 */ /* 0x000fca00008f1403 */
[----:B------:R-:W3:Y:S01]  /*313b0*/  @!P0 LDG.E R11, desc[UR44][R4.64] ;  /* 0x0000002c040b8981 */ /* 0x000ee2000c1e1900 */
[----:B------:R-:W-:Y:S01]  /*313c0*/  ISETP.GT.U32.AND P0, PT, R20, 0x5f, PT ;  /* 0x0000005f1400780c */ /* 0x000fe20003f04070 */
[----:B------:R-:W-:Y:S01]  /*313d0*/  IMAD.U32 R2, RZ, RZ, UR40 ;  /* 0x00000028ff027e24 */ /* 0x000fe2000f8e00ff */
[----:B------:R-:W-:Y:S01]  /*313e0*/  UMOV UR5, 0xffffffff ;  /* 0xffffffff00057882 */ /* 0x000fe20000000000 */
[----:B------:R-:W0:Y:S01]  /*313f0*/  S2R R20, SR_TID.X ;  /* 0x0000000000147919 */ /* 0x000e220000002100 */
[----:B------:R-:W-:Y:S02]  /*31400*/  IMAD.MOV R3, RZ, RZ, -R9 ;  /* 0x000000ffff037224 */ /* 0x000fe400078e0a09 */
[----:B------:R-:W-:Y:S02]  /*31410*/  ISETP.NE.AND P2, PT, R2, 0x3, PT ;  /* 0x000000030200780c */ /* 0x000fe40003f45270 */
[----:B------:R-:W-:-:S05]  /*31420*/  IMAD R3, R10, R3, R8 ;  /* 0x000000030a037224 */ /* 0x000fca00078e0208 */
[----:B------:R-:W-:Y:S01]  /*31430*/  @P0 LOP3.LUT R22, R22, 0x20, RZ, 0xfc, !PT ;  /* 0x0000002016160812 */ /* 0x000fe200078efcff */
[----:B------:R-:W-:Y:S03]  /*31440*/  STL [R1+0x44c], R3 ;  /* 0x00044c0301007387 */ /* 0x000fe60000100800 */
[----:B------:R-:W-:-:S04]  /*31450*/  LOP3.LUT R22, R22, 0xfffff7ff, RZ, 0xc0, !PT ;  /* 0xfffff7ff16167812 */ /* 0x000fc800078ec0ff */
[----:B------:R-:W-:-:S04]  /*31460*/  @P2 LOP3.LUT R22, R22, 0x800, RZ, 0xfc, !PT ;  /* 0x0000080016162812 */ /* 0x000fc800078efcff */
[----:B------:R-:W-:Y:S01]  /*31470*/  LOP3.LUT R22, R22, 0xffffffef, RZ, 0xc0, !PT ;  /* 0xffffffef16167812 */ /* 0x000fe200078ec0ff */
[----:B0-----:R-:W-:-:S05]  /*31480*/  IMAD.SHL.U32 R20, R20, 0x8, RZ ;  /* 0x0000000814147824 */ /* 0x001fca00078e00ff */
[----:B------:R-:W-:-:S04]  /*31490*/  LOP3.LUT R20, R20, 0x38, RZ, 0xc0, !PT ;  /* 0x0000003814147812 */ /* 0x000fc800078ec0ff */
[C---:B-1----:R-:W-:Y:S02]  /*314a0*/  LOP3.LUT R13, R20.reuse, 0x40, RZ, 0xfc, !PT ;  /* 0x00000040140d7812 */ /* 0x042fe400078efcff */
[----:B------:R-:W-:Y:S02]  /*314b0*/  LOP3.LUT R12, R20, 0x80, RZ, 0xfc, !PT ;  /* 0x00000080140c7812 */ /* 0x000fe400078efcff */
[----:B------:R-:W-:Y:S02]  /*314c0*/  ISETP.GE.AND P4, PT, R13, UR4, PT ;  /* 0x000000040d007c0c */ /* 0x000fe4000bf86270 */
[----:B------:R-:W-:Y:S02]  /*314d0*/  ISETP.GE.AND P3, PT, R12, UR4, PT ;  /* 0x000000040c007c0c */ /* 0x000fe4000bf66270 */
[----:B------:R-:W-:-:S09]  /*314e0*/  ISETP.GE.AND P0, PT, R20, UR4, PT ;  /* 0x0000000414007c0c */ /* 0x000fd2000bf06270 */
[----:B------:R-:W-:-:S04]  /*314f0*/  @P4 LOP3.LUT R22, R22, 0x10, RZ, 0xfc, !PT ;  /* 0x0000001016164812 */ /* 0x000fc800078efcff */
[----:B------:R-:W-:-:S04]  /*31500*/  LOP3.LUT R22, R22, 0xfffffffe, RZ, 0xc0, !PT ;  /* 0xfffffffe16167812 */ /* 0x000fc800078ec0ff */
[----:B------:R-:W-:-:S04]  /*31510*/  LOP3.LUT R22, R22, 0xfffffff7, RZ, 0xc0, !PT ;  /* 0xfffffff716167812 */ /* 0x000fc800078ec0ff */
[----:B------:R-:W-:-:S04]  /*31520*/  @P3 LOP3.LUT R22, R22, 0x8, RZ, 0xfc, !PT ;  /* 0x0000000816163812 */ /* 0x000fc800078efcff */
[----:B------:R-:W-:-:S04]  /*31530*/  @P0 LOP3.LUT R22, R22, 0x1, RZ, 0xfc, !PT ;  /* 0x0000000116160812 */ /* 0x000fc800078efcff */
[----:B------:R-:W-:Y:S01]  /*31540*/  LOP3.LUT R22, R22, 0xfffffffb, RZ, 0xc0, !PT ;  /* 0xfffffffb16167812 */ /* 0x000fe200078ec0ff */
[----:B---3--:R0:W-:Y:S02]  /*31550*/  STL [R1+0x448], R11 ;  /* 0x0004480b01007387 */ /* 0x0081e40000100800 */
[----:B0-----:R-:W-:-:S04]  /*31560*/  LOP3.LUT R11, R20, 0xc0, RZ, 0xfc, !PT ;  /* 0x000000c0140b7812 */ /* 0x001fc800078efcff */
[----:B------:R-:W-:-:S13]  /*31570*/  ISETP.GE.AND P1, PT, R11, UR4, PT ;  /* 0x000000040b007c0c */ /* 0x000fda000bf26270 */
[----:B------:R-:W-:Y:S01]  /*31580*/  @P1 LOP3.LUT R22, R22, 0x4, RZ, 0xfc, !PT ;  /* 0x0000000416161812 */ /* 0x000fe200078efcff */
[----:B------:R-:W-:Y:S06]  /*31590*/  BRA.DIV UR5, `(.L_x_4106) ;  /* 0x0000006205e87947 */ /* 0x000fec000b800000 */
.L_x_4255:
[----:B------:R-:W-:Y:S02]  /*315a0*/  SEL R2, RZ, 0x1, P0 ;  /* 0x00000001ff027807 */ /* 0x000fe40000000000 */
[----:B------:R-:W-:-:S03]  /*315b0*/  SHF.R.S32.HI R29, RZ, 0x1f, R18 ;  /* 0x0000001fff1d7819 */ /* 0x000fc60000011412 */
[----:B------:R0:W-:Y:S01]  /*315c0*/  STL [R1+0x490], R2 ;  /* 0x0004900201007387 */ /* 0x0001e20000100800 */
[----:B------:R-:W-:Y:S05]  /*315d0*/  @!P2 BRA `(.L_x_4107) ;  /* 0x000000000004a947 */ /* 0x000fea0003800000 */
[----:B------:R-:W-:Y:S01]  /*315e0*/  BPT.TRAP 0x1 ;  /* 0x000000040000795c */ /* 0x000fe20000300000 */
.L_x_4107:
[----:B--2---:R-:W-:Y:S01]  /*315f0*/  IMAD R31, R0, -0x60, R17 ;  /* 0xffffffa0001f7824 */ /* 0x004fe200078e0211 */
[----:B------:R-:W-:Y:S01]  /*31600*/  SHF.L.U32 R0, R27, 0x1f, RZ ;  /* 0x0000001f1b007819 */ /* 0x000fe200000006ff */
[----:B------:R-:W-:Y:S01]  /*31610*/  IMAD R17, R25, 0x8, R23 ;  /* 0x0000000819117824 */ /* 0x000fe200078e0217 */
[----:B------:R-:W-:Y:S03]  /*31620*/  BSSY B0, `(.L_x_4108) ;  /* 0x0000003000007945 */ /* 0x000fe60003800000 */
[----:B------:R-:W1:Y:S02]  /*31630*/  SYNCS.PHASECHK.TRANS64.TRYWAIT P0, [R17+URZ+0x32440], R0 ;  /* 0x03244000110075a7 */ /* 0x000e64000800017f */
[----:B-1----:R-:W-:Y:S05]  /*31640*/  @!P0 BRA `(.L_x_4109) ;  /* 0x0000006000f08947 */ /* 0x002fea0003800000 */
.L_x_4256:
[----:B------:R-:W-:Y:S05]  /*31650*/  BSYNC B0 ;  /* 0x0000000000007941 */ /* 0x000fea0003800000 */
.L_x_4108:
[----:B0-----:R-:W1:Y:S01]  /*31660*/  LDL R2, [R1+0x44c] ;  /* 0x00044c0001027983 */ /* 0x001e620000100800 */
[----:B------:R-:W-:-:S03]  /*31670*/  ULDC.64 UR4, c[0x0][0x300] ;  /* 0x0000c00000047ab9 */ /* 0x000fc60000000a00 */
[----:B------:R-:W2:Y:S01]  /*31680*/  LDL R4, [R1+0x448] ;  /* 0x0004480001047983 */ /* 0x000ea20000100800 */
[----:B------:R-:W-:Y:S02]  /*31690*/  LOP3.LUT R22, R22, 0xfffffffd, RZ, 0xc0, !PT ;  /* 0xfffffffd16167812 */ /* 0x000fe400078ec0ff */
[----:B-1----:R-:W-:Y:S02]  /*316a0*/  SHF.R.S32.HI R0, RZ, 0x1f, R2 ;  /* 0x0000001fff007819 */ /* 0x002fe40000011402 */
[----:B--2---:R-:W-:-:S03]  /*316b0*/  SHF.R.S32.HI R5, RZ, 0x1f, R4 ;  /* 0x0000001fff057819 */ /* 0x004fc60000011404 */
        /* <DEDUP_REMOVED lines=85> */
.L_x_4270:
        /* <DEDUP_REMOVED lines=10> */
.L_x_4111:
        /* <DEDUP_REMOVED lines=11> */
.L_x_4112:
[----:B0-----:R0:W5:Y:S01]  /*31d60*/  LDL R2, [R1+0x440] ;  /* 0x0004400001027983 */ /* 0x0011620000100800 */
[----:B------:R0:W-:Y:S02]  /*31d70*/  SYNCS.ARRIVE.TRANS64.A1T0 RZ, [R17+URZ+0x32430], RZ ;  /* 0x032430ff11ff79a7 */ /* 0x0001e4000810003f */
[----:B------:R-:W-:Y:S05]  /*31d80*/  WARPSYNC.ALL ;  /* 0x0000000000007948 */ /* 0x000fea0003800000 */
[----:B------:R-:W-:Y:S01]  /*31d90*/  ULDC.64 UR4, c[0x0][0xaf8] ;  /* 0x0002be0000047ab9 */ /* 0x000fe20000000a00 */
[----:B------:R-:W-:Y:S01]  /*31da0*/  VIADD R0, R23, 0x18400 ;  /* 0x0001840017007836 */ /* 0x000fe20000000000 */
[----:B------:R-:W-:Y:S01]  /*31db0*/  BAR.SYNC.DEFER_BLOCKING 0x8, 0x180 ;  /* 0x0206000000007b1d */ /* 0x000fe20000010000 */
[----:B------:R-:W-:-:S03]  /*31dc0*/  ISETP.NE.U32.AND P0, PT, RZ, UR4, PT ;  /* 0x00000004ff007c0c */ /* 0x000fc6000bf05070 */
[----:B------:R-:W-:Y:S02]  /*31dd0*/  LOP3.LUT P1, RZ, R0, 0x3ff, RZ, 0xc0, !PT ;  /* 0x000003ff00ff7812 */ /* 0x000fe4000782c0ff */
[----:B------:R-:W-:Y:S01]  /*31de0*/  ISETP.NE.AND.EX P0, PT, RZ, UR5, PT, P0 ;  /* 0x00000005ff007c0c */ /* 0x000fe2000bf05300 */
[----:B------:R-:W-:Y:S01]  /*31df0*/  BSSY B6, `(.L_x_4113) ;  /* 0x0000019000067945 */ /* 0x000fe20003800000 */
[----:B------:R-:W-:Y:S02]  /*31e00*/  SHF.R.S32.HI R0, RZ, 0x1f, R19 ;  /* 0x0000001fff007819 */ /* 0x000fe40000011413 */
[----:B------:R-:W-:Y:S02]  /*31e10*/  SEL R3, R19, RZ, !P0 ;  /* 0x000000ff13037207 */ /* 0x000fe40004000000 */
[----:B------:R-:W-:-:S03]  /*31e20*/  SEL R0, R0, RZ, !P0 ;  /* 0x000000ff00007207 */ /* 0x000fc60004000000 */
[----:B------:R-:W-:Y:S04]  /*31e30*/  STL [R1+0x454], R3 ;  /* 0x0004540301007387 */ /* 0x000fe80000100800 */
[----:B------:R1:W-:Y:S02]  /*31e40*/  STL [R1+0x478], R0 ;  /* 0x0004780001007387 */ /* 0x0003e40000100800 */
[----:B-1---5:R-:W-:-:S05]  /*31e50*/  SHF.R.S32.HI R0, RZ, 0x1f, R2 ;  /* 0x0000001fff007819 */ /* 0x022fca0000011402 */
[----:B------:R1:W-:Y:S01]  /*31e60*/  STL [R1+0x46c], R0 ;  /* 0x00046c0001007387 */ /* 0x0003e20000100800 */
[----:B------:R-:W-:Y:S05]  /*31e70*/  @!P1 BRA `(.L_x_4114) ;  /* 0x0000000000409947 */ /* 0x000fea0003800000 */
[----:B------:R-:W-:Y:S01]  /*31e80*/  MOV R2, 0x0 ;  /* 0x0000000000027802 */ /* 0x000fe20000000f00 */
[----:B------:R-:W-:Y:S01]  /*31e90*/  ULDC.64 UR4, c[0x4][0x98] ;  /* 0x0100260000047ab9 */ /* 0x000fe20000000a00 */
[----:B------:R-:W-:Y:S01]  /*31ea0*/  ULDC.64 UR6, c[0x4][0xa0] ;  /* 0x0100280000067ab9 */ /* 0x000fe20000000a00 */
[----:B------:R-:W-:Y:S01]  /*31eb0*/  ULDC.64 UR8, c[0x4][0x20] ;  /* 0x0100080000087ab9 */ /* 0x000fe20000000a00 */
[----:B------:R-:W-:Y:S02]  /*31ec0*/  IMAD.U32 R4, RZ, RZ, UR4 ;  /* 0x00000004ff047e24 */ /* 0x000fe4000f8e00ff */
[----:B------:R-:W2:Y:S01]  /*31ed0*/  LDC.64 R2, c[0x4][R2] ;  /* 0x0100000002027b82 */ /* 0x000ea20000000a00 */
        /* <DEDUP_REMOVED lines=10> */
.L_x_4114:
[----:B------:R-:W-:Y:S05]  /*31f80*/  BSYNC B6 ;  /* 0x0000000000067941 */ /* 0x000fea0003800000 */
.L_x_4113:
[----:B------:R-:W2:Y:S01]  /*31f90*/  LDL R21, [R1+0x440] ;  /* 0x0004400001157983 */ /* 0x000ea20000100800 */
[----:B------:R-:W3:Y:S01]  /*31fa0*/  LDC R6, c[0x0][0x448] ;  /* 0x00011200ff067b82 */ /* 0x000ee20000000800 */
[----:B------:R-:W-:Y:S02]  /*31fb0*/  ULDC.64 UR4, c[0x0][0x298] ;  /* 0x0000a60000047ab9 */ /* 0x000fe40000000a00 */
[----:B------:R-:W4:Y:S04]  /*31fc0*/  LDL R20, [R1+0x478] ;  /* 0x0004780001147983 */ /* 0x000f280000100800 */
[----:B-1----:R-:W4:Y:S04]  /*31fd0*/  LDL R0, [R1+0x46c] ;  /* 0x00046c0001007983 */ /* 0x002f280000100800 */
[----:B------:R1:W5:Y:S01]  /*31fe0*/  LDL R9, [R1+0x444] ;  /* 0x0004440001097983 */ /* 0x0003620000100800 */
[----:B------:R-:W0:Y:S01]  /*31ff0*/  S2R R2, SR_TID.X ;  /* 0x0000000000027919 */ /* 0x000e220000002100 */
[----:B---3--:R-:W-:-:S13]  /*32000*/  ISETP.NE.AND P0, PT, R6, 0x1, PT ;  /* 0x000000010600780c */ /* 0x008fda0003f05270 */
[----:B------:R-:W3:Y:S01]  /*32010*/  @P0 LDC R3, c[0x0][0x450] ;  /* 0x00011400ff030b82 */ /* 0x000ee20000000800 */
[----:B0-----:R-:W-:-:S04]  /*32020*/  LOP3.LUT R2, R2, 0x7f, RZ, 0xc0, !PT ;  /* 0x0000007f02027812 */ /* 0x001fc800078ec0ff */
[----:B------:R-:W-:Y:S01]  /*32030*/  SHF.R.U32.HI R2, RZ, 0x3, R2 ;  /* 0x00000003ff027819 */ /* 0x000fe20000011602 */
[----:B--2---:R-:W-:Y:S02]  /*32040*/  IMAD.MOV.U32 R5, RZ, RZ, R21 ;  /* 0x000000ffff057224 */ /* 0x004fe400078e0015 */
[----:B----4-:R-:W-:Y:S02]  /*32050*/  IMAD.MOV.U32 R21, RZ, RZ, R20 ;  /* 0x000000ffff157224 */ /* 0x010fe400078e0014 */
[----:B------:R-:W2:Y:S01]  /*32060*/  LDL R20, [R1+0x454] ;  /* 0x0004540001147983 */ /* 0x000ea20000100800 */
[----:B------:R-:W-:Y:S02]  /*32070*/  IMAD.MOV.U32 R4, RZ, RZ, R0 ;  /* 0x000000ffff047224 */ /* 0x000fe400078e0000 */
[----:B------:R-:W0:Y:S02]  /*32080*/  S2R R0, SR_TID.X ;  /* 0x0000000000007919 */ /* 0x000e240000002100 */
[----:B0-----:R-:W-:-:S05]  /*32090*/  IMAD.SHL.U32 R0, R0, 0x10, RZ ;  /* 0x0000001000007824 */ /* 0x001fca00078e00ff */
[----:B------:R-:W-:Y:S02]  /*320a0*/  LOP3.LUT R0, R2, 0x70, R0, 0xf8, !PT ;  /* 0x0000007002007812 */ /* 0x000fe400078ef800 */
[----:B------:R-:W0:Y:S03]  /*320b0*/  @P0 LDC R2, c[0x0][0x44c] ;  /* 0x00011300ff020b82 */ /* 0x000e260000000800 */
[----:B------:R-:W-:Y:S02]  /*320c0*/  IMAD.IADD R37, R0, 0x1, R36 ;  /* 0x0000000100257824 */ /* 0x000fe400078e0224 */
[----:B------:R-:W-:Y:S02]  /*320d0*/  IMAD R4, R4, UR4, RZ ;  /* 0x0000000404047c24 */ /* 0x000fe4000f8e02ff */
[----:B------:R-:W-:Y:S02]  /*320e0*/  IMAD.MOV.U32 R0, RZ, RZ, R37 ;  /* 0x000000ffff007224 */ /* 0x000fe400078e0025 */
[----:B------:R-:W-:-:S02]  /*320f0*/  IMAD R4, R5, UR5, R4 ;  /* 0x0000000505047c24 */ /* 0x000fc4000f8e0204 */
[----:B0-----:R-:W-:-:S05]  /*32100*/  @P0 IMAD.HI.U32 R2, R37, R2, RZ ;  /* 0x0000000225020227 */ /* 0x001fca00078e00ff */
[----:B---3--:R-:W-:Y:S01]  /*32110*/  @P0 SHF.R.U32.HI R0, RZ, R3, R2 ;  /* 0x00000003ff000219 */ /* 0x008fe20000011602 */
        /* <DEDUP_REMOVED lines=9> */
[----:B------:R-:W0:Y:S02]  /*321b0*/  S2R R5, SR_TID.X ;  /* 0x0000000000057919 */ /* 0x000e240000002100 */
[----:B0-----:R-:W-:-:S05]  /*321c0*/  IMAD.SHL.U32 R7, R5, 0x8, RZ ;  /* 0x0000000805077824 */ /* 0x001fca00078e00ff */
[----:B------:R-:W-:Y:S01]  /*321d0*/  LOP3.LUT R7, R7, 0x38, RZ, 0xc0, !PT ;  /* 0x0000003807077812 */ /* 0x000fe200078ec0ff */
[C---:B--2---:R-:W-:Y:S02]  /*321e0*/  IMAD R4, R20.reuse, UR5, R4 ;  /* 0x0000000514047c24 */ /* 0x044fe4000f8e0204 */
[----:B------:R-:W-:Y:S01]  /*321f0*/  IMAD.WIDE.U32 R2, R20, UR4, R2 ;  /* 0x0000000414027c25 */ /* 0x000fe2000f8e0002 */
[----:B------:R-:W-:-:S03]  /*32200*/  ULDC.64 UR4, c[0x0][0x2d0] ;  /* 0x0000b40000047ab9 */ /* 0x000fc60000000a00 */
[----:B------:R-:W-:Y:S01]  /*32210*/  IMAD.IADD R3, R3, 0x1, R4 ;  /* 0x0000000103037824 */ /* 0x000fe200078e0204 */
[----:B------:R-:W-:-:S05]  /*32220*/  SHF.R.S32.HI R4, RZ, 0x1f, R0 ;  /* 0x0000001fff047819 */ /* 0x000fca0000011400 */
[----:B------:R-:W-:Y:S02]  /*32230*/  IMAD R4, R4, UR4, RZ ;  /* 0x0000000404047c24 */ /* 0x000fe4000f8e02ff */
[----:B------:R-:W-:-:S04]  /*32240*/  IMAD.WIDE.U32 R2, R0, UR4, R2 ;  /* 0x0000000400027c25 */ /* 0x000fc8000f8e0002 */
[C---:B------:R-:W-:Y:S01]  /*32250*/  IMAD R4, R0.reuse, UR5, R4 ;  /* 0x0000000500047c24 */ /* 0x040fe2000f8e0204 */
[----:B------:R-:W-:Y:S01]  /*32260*/  IADD3 R0, -R0, RZ, RZ ;  /* 0x000000ff00007210 */ /* 0x000fe20007ffe1ff */
[----:B------:R-:W-:-:S04]  /*32270*/  ULDC.64 UR4, c[0x0][0x2c8] ;  /* 0x0000b20000047ab9 */ /* 0x000fc80000000a00 */
        /* <DEDUP_REMOVED lines=15> */
[----:B-1----:R-:W-:Y:S10]  /*32370*/  BRA.DIV UR5, `(.L_x_4115) ;  /* 0x0000005e05b87947 */ /* 0x002ff4000b800000 */
[----:B------:R-:W0:Y:S01]  /*32380*/  SHFL.IDX PT, R5, R0, RZ, 0x181f ;  /* 0x00181fff00057589 */ /* 0x000e2200000e0000 */
[----:B-----5:R-:W-:Y:S02]  /*32390*/  IMAD R2, R9, R6, RZ ;  /* 0x0000000609027224 */ /* 0x020fe400078e02ff */
[----:B------:R-:W-:Y:S01]  /*323a0*/  IMAD.IADD R36, R8, 0x1, R36 ;  /* 0x0000000108247824 */ /* 0x000fe200078e0224 */
[----:B------:R-:W1:Y:S03]  /*323b0*/  SHFL.IDX PT, R4, R3, RZ, 0x181f ;  /* 0x00181fff03047589 */ /* 0x000e6600000e0000 */
[C---:B------:R-:W-:Y:S01]  /*323c0*/  VIADD R6, R36.reuse, 0x10 ;  /* 0x0000001024067836 */ /* 0x040fe20000000000 */
[C---:B------:R-:W-:Y:S01]  /*323d0*/  ISETP.GE.AND P0, PT, R36.reuse, R2, PT ;  /* 0x000000022400720c */ /* 0x040fe20003f06270 */
[----:B------:R-:W-:-:S03]  /*323e0*/  VIADD R8, R36, 0x30 ;  /* 0x0000003024087836 */ /* 0x000fc60000000000 */
[----:B------:R2:W-:Y:S04]  /*323f0*/  STL [R1+0x45c], R6 ;  /* 0x00045c0601007387 */ /* 0x0005e80000100800 */
[----:B------:R-:W-:Y:S05]  /*32400*/  STL [R1+0x464], R8 ;  /* 0x0004640801007387 */ /* 0x000fea0000100800 */
        /* <DEDUP_REMOVED lines=71> */
.L_x_4287:
[----:B0-----:R-:W-:-:S05]  /*32880*/  VIADD R4, R36, 0x70 ;  /* 0x0000007024047836 */ /* 0x001fca0000000000 */
[----:B------:R-:W-:Y:S01]  /*32890*/  ISETP.GE.AND P0, PT, R4, R2, PT ;  /* 0x000000020400720c */ /* 0x000fe20003f06270 */
[----:B------:R0:W-:-:S12]  /*328a0*/  STL [R1+0x47c], R4 ;  /* 0x00047c0401007387 */ /* 0x0001d80000100800 */
[----:B------:R-:W-:-:S05]  /*328b0*/  @!P0 LEA R2, P2, R7, R0, 0x1 ;  /* 0x0000000007028211 */ /* 0x000fca00078408ff */
[----:B------:R-:W-:-:S05]  /*328c0*/  @!P0 IMAD.X R3, RZ, RZ, R3, P2 ;  /* 0x000000ffff038224 */ /* 0x000fca00010e0603 */
[----:B------:R-:W-:Y:S01]  /*328d0*/  @!PT LDS RZ, [RZ] ;  /* 0x00000000fffff984 */ /* 0x000fe20000000800 */
[----:B------:R-:W-:Y:S01]  /*328e0*/  @!PT LDS RZ, [RZ] ;  /* 0x00000000fffff984 */ /* 0x000fe20000000800 */
[----:B------:R-:W-:Y:S01]  /*328f0*/  @!PT LDS RZ, [RZ] ;  /* 0x00000000fffff984 */ /* 0x000fe20000000800 */
[----:B------:R0:W-:Y:S01]  /*32900*/  @!P0 LDGSTS.E.BYPASS.LTC128B.128 [R26+0x1bc00], desc[UR44][R2.64], !P1 ;  /* 0x1bc00000021a8fae */ /* 0x0001e2000c901d6c */
[----:B------:R-:W-:Y:S01]  /*32910*/  PLOP3.LUT P0, PT, PT, PT, PT, 0x80, 0x0 ;  /* 0x000000000000781c */ /* 0x000fe20003f0f070 */
[----:B------:R-:W-:-:S12]  /*32920*/  NOP ;  /* 0x0000000000007918 */ /* 0x000fd80000000000 */
.L_x_4116:
        /* <DEDUP_REMOVED lines=28> */
.L_x_4118:
[----:B------:R-:W-:Y:S05]  /*32af0*/  BSYNC B6 ;  /* 0x0000000000067941 */ /* 0x000fea0003800000 */
.L_x_4117:
[----:B------:R-:W2:Y:S01]  /*32b00*/  LDL.LU R0, [R1+0x46c] ;  /* 0x00046c0001007983 */ /* 0x000ea20000300800 */
[----:B------:R-:W1:Y:S01]  /*32b10*/  LDC R6, c[0x0][0x448] ;  /* 0x00011200ff067b82 */ /* 0x000e620000000800 */
[----:B------:R-:W-:Y:S02]  /*32b20*/  ULDC.64 UR4, c[0x0][0x398] ;  /* 0x0000e60000047ab9 */ /* 0x000fe40000000a00 */
[----:B0-----:R-:W3:Y:S04]  /*32b30*/  LDL.LU R2, [R1+0x440] ;  /* 0x0004400001027983 */ /* 0x001ee80000300800 */
[----:B------:R-:W4:Y:S04]  /*32b40*/  LDL.LU R21, [R1+0x478] ;  /* 0x0004780001157983 */ /* 0x000f280000300800 */
[----:B------:R-:W5:Y:S01]  /*32b50*/  LDL.LU R20, [R1+0x454] ;  /* 0x0004540001147983 */ /* 0x000f620000300800 */
[----:B------:R-:W-:Y:S01]  /*32b60*/  IMAD.MOV.U32 R4, RZ, RZ, R37 ;  /* 0x000000ffff047224 */ /* 0x000fe200078e0025 */
[----:B------:R-:W0:Y:S01]  /*32b70*/  S2R R8, SR_TID.X ;  /* 0x0000000000087919 */ /* 0x000e220000002100 */
[----:B-1----:R-:W-:-:S13]  /*32b80*/  ISETP.NE.AND P0, PT, R6, 0x1, PT ;  /* 0x000000010600780c */ /* 0x002fda0003f05270 */
[----:B------:R-:W1:Y:S01]  /*32b90*/  @P0 LDC R5, c[0x0][0x450] ;  /* 0x00011400ff050b82 */ /* 0x000e620000000800 */
[----:B0-----:R-:W-:-:S05]  /*32ba0*/  IMAD.SHL.U32 R7, R8, 0x8, RZ ;  /* 0x0000000808077824 */ /* 0x001fca00078e00ff */
[----:B------:R-:W-:Y:S01]  /*32bb0*/  LOP3.LUT R7, R7, 0x38, RZ, 0xc0, !PT ;  /* 0x0000003807077812 */ /* 0x000fe200078ec0ff */
[----:B--2---:R-:W-:-:S04]  /*32bc0*/  IMAD R0, R0, UR4, RZ ;  /* 0x0000000400007c24 */ /* 0x004fc8000f8e02ff */
[C---:B---3--:R-:W-:Y:S02]  /*32bd0*/  IMAD R0, R2.reuse, UR5, R0 ;  /* 0x0000000502007c24 */ /* 0x048fe4000f8e0200 */
        /* <DEDUP_REMOVED lines=8> */
[----:B----4-:R-:W-:Y:S02]  /*32c60*/  IMAD R0, R21, UR4, RZ ;  /* 0x0000000415007c24 */ /* 0x010fe4000f8e02ff */
[----:B-----5:R-:W-:-:S04]  /*32c70*/  IMAD.WIDE.U32 R2, R20, UR4, R2 ;  /* 0x0000000414027c25 */ /* 0x020fc8000f8e0002 */
[----:B------:R-:W-:Y:S01]  /*32c80*/  IMAD R0, R20, UR5, R0 ;  /* 0x0000000514007c24 */ /* 0x000fe2000f8e0200 */
[----:B------:R-:W-:Y:S01]  /*32c90*/  ULDC.64 UR4, c[0x0][0x3d0] ;  /* 0x0000f40000047ab9 */ /* 0x000fe20000000a00 */
[----:B------:R-:W-:Y:S02]  /*32ca0*/  IMAD.SHL.U32 R20, R8, 0x8, RZ ;  /* 0x0000000808147824 */ /* 0x000fe400078e00ff */
[----:B------:R-:W-:Y:S02]  /*32cb0*/  IMAD.IADD R3, R3, 0x1, R0 ;  /* 0x0000000103037824 */ /* 0x000fe400078e0200 */
[----:B------:R-:W0:Y:S01]  /*32cc0*/  @P0 LDC R0, c[0x0][0x44c] ;  /* 0x00011300ff000b82 */ /* 0x000e220000000800 */
[----:B------:R-:W-:-:S04]  /*32cd0*/  LOP3.LUT R20, R20, 0x38, RZ, 0xc0, !PT ;  /* 0x0000003814147812 */ /* 0x000fc800078ec0ff */
[C---:B------:R-:W-:Y:S02]  /*32ce0*/  LOP3.LUT R10, R20.reuse, 0x40, RZ, 0xfc, !PT ;  /* 0x00000040140a7812 */ /* 0x040fe400078efcff */
[C---:B------:R-:W-:Y:S02]  /*32cf0*/  LOP3.LUT R9, R20.reuse, 0x80, RZ, 0xfc, !PT ;  /* 0x0000008014097812 */ /* 0x040fe400078efcff */
[----:B------:R-:W-:Y:S01]  /*32d00*/  LOP3.LUT R8, R20, 0xc0, RZ, 0xfc, !PT ;  /* 0x000000c014087812 */ /* 0x000fe200078efcff */
[----:B0-----:R-:W-:-:S05]  /*32d10*/  @P0 IMAD.HI.U32 R0, R37, R0, RZ ;  /* 0x0000000025000227 */ /* 0x001fca00078e00ff */
[----:B-1----:R-:W-:-:S04]  /*32d20*/  @P0 SHF.R.U32.HI R4, RZ, R5, R0 ;  /* 0x00000005ff040219 */ /* 0x002fc80000011600 */
[--C-:B------:R-:W-:Y:S01]  /*32d30*/  SHF.R.S32.HI R5, RZ, 0x1f, R4.reuse ;  /* 0x0000001fff057819 */ /* 0x100fe20000011404 */
[----:B------:R-:W-:Y:S02]  /*32d40*/  IMAD.MOV R0, RZ, RZ, -R4 ;  /* 0x000000ffff007224 */ /* 0x000fe400078e0a04 */
[----:B------:R-:W-:-:S04]  /*32d50*/  IMAD.WIDE.U32 R2, R4, UR4, R2 ;  /* 0x0000000404027c25 */ /* 0x000fc8000f8e0002 */
[----:B------:R-:W-:Y:S02]  /*32d60*/  IMAD R0, R6, R0, R37 ;  /* 0x0000000006007224 */ /* 0x000fe400078e0225 */
        /* <DEDUP_REMOVED lines=23> */
[----:B------:R-:W-:Y:S01]  /*32ee0*/  SHFL.IDX PT, R2, R0, RZ, 0x181f ;  /* 0x00181fff00027589 */ /* 0x000fe200000e0000 */
[----:B--2---:R-:W-:-:S03]  /*32ef0*/  IMAD.MOV.U32 R11, RZ, RZ, R3 ;  /* 0x000000ffff0b7224 */ /* 0x004fc600078e0003 */
[----:B------:R-:W0:Y:S01]  /*32f00*/  SHFL.IDX PT, R3, R4, RZ, 0x181f ;  /* 0x00181fff04037589 */ /* 0x000e2200000e0000 */
[----:B---3--:R-:W-:-:S03]  /*32f10*/  IMAD R5, R10, R6, RZ ;  /* 0x000000060a057224 */ /* 0x008fc600078e02ff */
[----:B------:R-:W2:Y:S02]  /*32f20*/  LDL.LU R10, [R1+0x468] ;  /* 0x00046800010a7983 */ /* 0x000ea40000300800 */
[----:B------:R-:W-:-:S13]  /*32f30*/  ISETP.GE.AND P0, PT, R36, R5, PT ;  /* 0x000000052400720c */ /* 0x000fda0003f06270 */
[----:B0-----:R-:W-:-:S05]  /*32f40*/  @!P0 LEA R3, P6, R7, R3, 0x1 ;  /* 0x0000000307038211 */ /* 0x001fca00078c08ff */
[----:B------:R-:W-:-:S05]  /*32f50*/  @!P0 IMAD.X R2, RZ, RZ, R2, P6 ;  /* 0x000000ffff028224 */ /* 0x000fca00030e0602 */
[----:B------:R-:W-:-:S04]  /*32f60*/  @!P0 LOP3.LUT R3, R3, R2, RZ, 0x3c, !PT ;  /* 0x0000000203038212 */ /* 0x000fc800078e3cff */
[----:B------:R-:W-:-:S04]  /*32f70*/  @!P0 LOP3.LUT R2, R3, R2, RZ, 0x3c, !PT ;  /* 0x0000000203028212 */ /* 0x000fc800078e3cff */
[----:B------:R-:W-:-:S05]  /*32f80*/  @!P0 LOP3.LUT R3, R3, R2, RZ, 0x3c, !PT ;  /* 0x0000000203038212 */ /* 0x000fca00078e3cff */
[----:B------:R-:W-:Y:S01]  /*32f90*/  @!PT LDS RZ, [RZ] ;  /* 0x00000000fffff984 */ /* 0x000fe20000000800 */
[----:B------:R-:W-:Y:S04]  /*32fa0*/  @!P0 LDGSTS.E.BYPASS.LTC128B.128 [R26+0x22400], desc[UR44][R2.64], !P4 ;  /* 0x22400000021a8fae */ /* 0x000fe8000e101d6c */
[----:B------:R-:W-:Y:S04]  /*32fb0*/  @!P0 LDGSTS.E.BYPASS.LTC128B.128 [R26+0x26400], desc[UR44][R2.64+0x80], !P3 ;  /* 0x26400080021a8fae */ /* 0x000fe8000d901d6c */
[----:B------:R-:W-:Y:S04]  /*32fc0*/  @!P0 LDGSTS.E.BYPASS.LTC128B.128 [R26+0x2a400], desc[UR44][R2.64+0x100], !P2 ;  /* 0x2a400100021a8fae */ /* 0x000fe8000d101d6c */
[----:B------:R0:W-:Y:S01]  /*32fd0*/  @!P0 LDGSTS.E.BYPASS.LTC128B.128 [R26+0x2e400], desc[UR44][R2.64+0x180], !P1 ;  /* 0x2e400180021a8fae */ /* 0x0001e2000c901d6c */
[----:B----4-:R-:W-:-:S03]  /*32fe0*/  ISETP.GE.AND P0, PT, R9, R5, PT ;  /* 0x000000050900720c */ /* 0x010fc60003f06270 */
[----:B------:R-:W3:Y:S04]  /*32ff0*/  LDL.LU R9, [R1+0x470] ;  /* 0x0004700001097983 */ /* 0x000ee80000300800 */
[----:B0-----:R-:W0:Y:S04]  /*33000*/  SHFL.IDX PT, R2, R4, 0x1, 0x181f ;  /* 0x00381f0004027f89 */ /* 0x001e2800000e0000 */
[----:B------:R-:W1:Y:S02]  /*33010*/  SHFL.IDX PT, R6, R0, 0x1, 0x181f ;  /* 0x00381f0000067f89 */ /* 0x000e6400000e0000 */
[----:B0-----:R-:W-:-:S05]  /*33020*/  @!P0 LEA R2, P6, R7, R2, 0x1 ;  /* 0x0000000207028211 */ /* 0x001fca00078c08ff */
[----:B-1----:R-:W-:-:S05]  /*33030*/  @!P0 IMAD.X R3, RZ, RZ, R6, P6 ;  /* 0x000000ffff038224 */ /* 0x002fca00030e0606 */
[----:B------:R-:W-:Y:S04]  /*33040*/  @!P0 LDGSTS.E.BYPASS.LTC128B.128 [R26+0x22c00], desc[UR44][R2.64], !P4 ;  /* 0x22c00000021a8fae */ /* 0x000fe8000e101d6c */
[----:B------:R-:W-:Y:S04]  /*33050*/  @!P0 LDGSTS.E.BYPASS.LTC128B.128 [R26+0x26c00], desc[UR44][R2.64+0x80], !P3 ;  /* 0x26c00080021a8fae */ /* 0x000fe8000d901d6c */
[----:B------:R-:W-:Y:S04]  /*33060*/  @!P0 LDGSTS.E.BYPASS.LTC128B.128 [R26+0x2ac00], desc[UR44][R2.64+0x100], !P2 ;  /* 0x2ac00100021a8fae */ /* 0x000fe8000d101d6c */
[----:B------:R0:W-:Y:S01]  /*33070*/  @!P0 LDGSTS.E.BYPASS.LTC128B.128 [R26+0x2ec00], desc[UR44][R2.64+0x180], !P1 ;  /* 0x2ec00180021a8fae */ /* 0x0001e2000c901d6c */
[----:B-----5:R-:W-:-:S03]  /*33080*/  ISETP.GE.AND P0, PT, R8, R5, PT ;  /* 0x000000050800720c */ /* 0x020fc60003f06270 */
[----:B------:R-:W4:Y:S04]  /*33090*/  LDL.LU R8, [R1+0x474] ;  /* 0x0004740001087983 */ /* 0x000f280000300800 */
[----:B0-----:R-:W0:Y:S04]  /*330a0*/  SHFL.IDX PT, R2, R4, 0x2, 0x181f ;  /* 0x00581f0004027f89 */ /* 0x001e2800000e0000 */
[----:B------:R-:W1:Y:S02]  /*330b0*/  SHFL.IDX PT, R6, R0, 0x2, 0x181f ;  /* 0x00581f0000067f89 */ /* 0x000e6400000e0000 */
[----:B0-----:R-:W-:-:S05]  /*330c0*/  @!P0 LEA R2, P6, R7, R2, 0x1 ;  /* 0x0000000207028211 */ /* 0x001fca00078c08ff */
[----:B-1----:R-:W-:-:S05]  /*330d0*/  @!P0 IMAD.X R3, RZ, RZ, R6, P6 ;  /* 0x000000ffff038224 */ /* 0x002fca00030e0606 */
        /* <DEDUP_REMOVED lines=33> */
[----:B----4-:R-:W-:-:S13]  /*332f0*/  ISETP.GE.AND P0, PT, R8, R5, PT ;  /* 0x000000050800720c */ /* 0x010fda0003f06270 */
        /* <DEDUP_REMOVED lines=8> */
.L_x_4305:
        /* <DEDUP_REMOVED lines=13> */
.L_x_4121:
[----:B------:R-:W-:Y:S05]  /*33450*/  BSYNC B0 ;  /* 0x0000000000007941 */ /* 0x000fea0003800000 */
.L_x_4120:
[----:B------:R-:W-:Y:S01]  /*33460*/  NOP ;  /* 0x0000000000007918 */ /* 0x000fe20000000000 */
[----:B------:R-:W-:-:S13]  /*33470*/  PLOP3.LUT P0, PT, PT, PT, PT, 0x80, 0x0 ;  /* 0x000000000000781c */ /* 0x000fda0003f0f070 */
.L_x_4122:
        /* <DEDUP_REMOVED lines=18> */
.L_x_4306:
[----:B------:R-:W-:Y:S05]  /*335a0*/  BSYNC B0 ;  /* 0x0000000000007941 */ /* 0x000fea0003800000 */
.L_x_4123:
[----:B------:R-:W-:-:S05]  /*335b0*/  IMAD.U32 R2, RZ, RZ, UR40 ;  /* 0x00000028ff027e24 */ /* 0x000fca000f8e00ff */
[----:B------:R-:W-:-:S13]  /*335c0*/  ISETP.NE.AND P0, PT, R2, 0x3, PT ;  /* 0x000000030200780c */ /* 0x000fda0003f05270 */
[----:B------:R-:W-:Y:S05]  /*335d0*/  @!P0 BRA `(.L_x_4125) ;  /* 0x0000000000048947 */ /* 0x000fea0003800000 */
[----:B------:R-:W-:Y:S01]  /*335e0*/  BPT.TRAP 0x1 ;  /* 0x000000040000795c */ /* 0x000fe20000300000 */
.L_x_4125:
[----:B0-----:R-:W-:Y:S01]  /*335f0*/  SHF.L.U32 R0, R27, 0x1f, RZ ;  /* 0x0000001f1b007819 */ /* 0x001fe200000006ff */
[----:B------:R-:W-:Y:S03]  /*33600*/  BSSY B0, `(.L_x_4126) ;  /* 0x0000003000007945 */ /* 0x000fe60003800000 */
[----:B------:R-:W0:Y:S02]  /*33610*/  SYNCS.PHASECHK.TRANS64.TRYWAIT P0, [R17+URZ+0x32460], R0 ;  /* 0x03246000110075a7 */ /* 0x000e24000800017f */
[----:B0-----:R-:W-:Y:S05]  /*33620*/  @!P0 BRA `(.L_x_4127) ;  /* 0x0000006400308947 */ /* 0x001fea0003800000 */
.L_x_4307:
[----:B------:R-:W-:Y:S05]  /*33630*/  BSYNC B0 ;  /* 0x0000000000007941 */ /* 0x000fea0003800000 */
.L_x_4126:
[----:B------:R-:W0:Y:S01]  /*33640*/  LDL.LU R3, [R1+0x488] ;  /* 0x0004880001037983 */ /* 0x000e220000300800 */
[----:B------:R-:W-:-:S03]  /*33650*/  ULDC.64 UR4, c[0x0][0x328] ;  /* 0x0000ca0000047ab9 */ /* 0x000fc60000000a00 */
[----:B------:R-:W3:Y:S04]  /*33660*/  LDL.LU R2, [R1+0x44c] ;  /* 0x00044c0001027983 */ /* 0x000ee80000300800 */
[----:B------:R-:W4:Y:S04]  /*33670*/  LDL.LU R7, [R1+0x48c] ;  /* 0x00048c0001077983 */ /* 0x000f280000300800 */
[----:B--2---:R-:W2:Y:S04]  /*33680*/  LDL.LU R6, [R1+0x448] ;  /* 0x0004480001067983 */ /* 0x004ea80000300800 */
[----:B------:R-:W5:Y:S01]  /*33690*/  LDL.LU R4, [R1+0x490] ;  /* 0x0004900001047983 */ /* 0x000f620000300800 */
[----:B------:R-:W-:-:S02]  /*336a0*/  LOP3.LUT P3, RZ, R22, 0x10, RZ, 0xc0, !PT ;  /* 0x0000001016ff7812 */ /* 0x000fc4000786c0ff */
[C---:B------:R-:W-:Y:S02]  /*336b0*/  LOP3.LUT P2, RZ, R22.reuse, 0x8, RZ, 0xc0, !PT ;  /* 0x0000000816ff7812 */ /* 0x040fe4000784c0ff */
[C---:B------:R-:W-:Y:S02]  /*336c0*/  LOP3.LUT P1, RZ, R22.reuse, 0x4, RZ, 0xc0, !PT ;  /* 0x0000000416ff7812 */ /* 0x040fe4000782c0ff */
[----:B------:R-:W-:Y:S01]  /*336d0*/  LOP3.LUT P4, RZ, R22, 0x1, RZ, 0xc0, !PT ;  /* 0x0000000116ff7812 */ /* 0x000fe2000788c0ff */
[----:B0-----:R-:W-:-:S04]  /*336e0*/  IMAD R0, R3, UR4, RZ ;  /* 0x0000000403007c24 */ /* 0x001fc8000f8e02ff */
[C---:B---3--:R-:W-:Y:S02]  /*336f0*/  IMAD R5, R2.reuse, UR5, R0 ;  /* 0x0000000502057c24 */ /* 0x048fe4000f8e0200 */
[----:B------:R-:W-:Y:S01]  /*33700*/  IMAD.WIDE.U32 R2, R2, UR4, RZ ;  /* 0x0000000402027c25 */ /* 0x000fe2000f8e00ff */
[----:B------:R-:W-:-:S03]  /*33710*/  ULDC.64 UR4, c[0x0][0x338] ;  /* 0x0000ce0000047ab9 */ /* 0x000fc60000000a00 */
[----:B------:R-:W-:Y:S02]  /*33720*/  IMAD.IADD R3, R3, 0x1, R5 ;  /* 0x0000000103037824 */ /* 0x000fe400078e0205 */
[----:B----4-:R-:W-:Y:S01]  /*33730*/  IMAD R0, R7, UR4, RZ ;  /* 0x0000000407007c24 */ /* 0x010fe2000f8e02ff */
[----:B------:R-:W-:Y:S01]  /*33740*/  SEL R7, RZ, 0x8, P1 ;  /* 0x00000008ff077807 */ /* 0x000fe20000800000 */
[----:B--2---:R-:W-:-:S04]  /*33750*/  IMAD.WIDE.U32 R2, R6, UR4, R2 ;  /* 0x0000000406027c25 */ /* 0x004fc8000f8e0002 */
[----:B------:R-:W-:Y:S01]  /*33760*/  IMAD R5, R6, UR5, R0 ;  /* 0x0000000506057c24 */ /* 0x000fe2000f8e0200 */
[----:B------:R-:W-:Y:S01]  /*33770*/  ULDC.64 UR4, c[0x0][0x330] ;  /* 0x0000cc0000047ab9 */ /* 0x000fe20000000a00 */
[----:B------:R-:W-:Y:S02]  /*33780*/  SEL R0, RZ, 0x2, P3 ;  /* 0x00000002ff007807 */ /* 0x000fe40001800000 */
        /* <DEDUP_REMOVED lines=20> */
[----:B------:R-:W-:Y:S01]  /*338d0*/  ISETP.LT.OR P3, PT, R31, 0x1, !P1 ;  /* 0x000000011f00780c */ /* 0x000fe20004f61670 */
[----:B0-----:R-:W-:-:S05]  /*338e0*/  IMAD.SHL.U32 R2, R2, 0x8, RZ ;  /* 0x0000000802027824 */ /* 0x001fca00078e00ff */
[----:B------:R-:W-:-:S04]  /*338f0*/  LOP3.LUT R2, R2, 0x38, RZ, 0xc0, !PT ;  /* 0x0000003802027812 */ /* 0x000fc800078ec0ff */
[----:B------:R-:W-:-:S04]  /*33900*/  SHF.L.U32 R0, R2, 0x1, RZ ;  /* 0x0000000102007819 */ /* 0x000fc800000006ff */
        /* <DEDUP_REMOVED lines=60> */
.L_x_4321:
        /* <DEDUP_REMOVED lines=15> */
.L_x_4129:
        /* <DEDUP_REMOVED lines=11> */
.L_x_4130:
[----:B------:R-:W2:Y:S01]  /*33e70*/  LDL.LU R2, [R1+0x484] ;  /* 0x0004840001027983 */ /* 0x000ea20000300800 */
[----:B------:R0:W-:Y:S01]  /*33e80*/  SYNCS.ARRIVE.TRANS64.A1T0 RZ, [R17+URZ+0x32450], RZ ;  /* 0x032450ff11ff79a7 */ /* 0x0001e2000810003f */
[----:B------:R-:W-:Y:S01]  /*33e90*/  BSSY B0, `(.L_x_4131) ;  /* 0x00000e0000007945 */ /* 0x000fe20003800000 */
[----:B--2---:R-:W-:-:S05]  /*33ea0*/  VIADD R10, R2, 0xfffffffe ;  /* 0xfffffffe020a7836 */ /* 0x004fca0000000000 */
[----:B------:R-:W-:-:S13]  /*33eb0*/  ISETP.GE.AND P0, PT, R10, R34, PT ;  /* 0x000000220a00720c */ /* 0x000fda0003f06270 */
[----:B0-----:R-:W-:Y:S05]  /*33ec0*/  @!P0 BRA `(.L_x_4132) ;  /* 0x0000000c00708947 */ /* 0x001fea0003800000 */
.L_x_4145:
[----:B0-----:R-:W0:Y:S01]  /*33ed0*/  S2R R2, SR_TID.X ;  /* 0x0000000000027919 */ /* 0x001e220000002100 */
[----:B------:R-:W1:Y:S01]  /*33ee0*/  LDC R6, c[0x0][0x430] ;  /* 0x00010c00ff067b82 */ /* 0x000e620000000800 */
[----:B------:R-:W-:Y:S01]  /*33ef0*/  IMAD R7, R10, 0x60, R33 ;  /* 0x000000600a077824 */ /* 0x000fe200078e0221 */
[----:B--2---:R-:W2:Y:S01]  /*33f00*/  S2R R3, SR_TID.X ;  /* 0x0000000000037919 */ /* 0x004ea20000002100 */
[----:B------:R-:W-:Y:S02]  /*33f10*/  IMAD.U32 R12, RZ, RZ, UR40 ;  /* 0x00000028ff0c7e24 */ /* 0x000fe4000f8e00ff */
[----:B------:R-:W-:Y:S01]  /*33f20*/  VIADD R25, R25, 0x1 ;  /* 0x0000000119197836 */ /* 0x000fe20000000000 */
[----:B-1----:R-:W-:Y:S02]  /*33f30*/  ISETP.NE.AND P0, PT, R6, 0x1, PT ;  /* 0x000000010600780c */ /* 0x002fe40003f05270 */
[----:B0-----:R-:W-:Y:S01]  /*33f40*/  LOP3.LUT R2, R2, 0x7f, RZ, 0xc0, !PT ;  /* 0x0000007f02027812 */ /* 0x001fe200078ec0ff */
[----:B--23--:R-:W-:-:S03]  /*33f50*/  IMAD.SHL.U32 R4, R3, 0x10, RZ ;  /* 0x0000001003047824 */ /* 0x00cfc600078e00ff */
        /* <DEDUP_REMOVED lines=24> */
[----:B------:R-:W-:Y:S01]  /*340e0*/  IMAD R6, R6, R3, R7 ;  /* 0x0000000306067224 */ /* 0x000fe200078e0207 */
[----:B------:R-:W-:Y:S01]  /*340f0*/  SEL R2, RZ, 0x1, P0 ;  /* 0x00000001ff027807 */ /* 0x000fe20000000000 */
[----:B------:R-:W-:Y:S01]  /*34100*/  IMAD.MOV.U32 R3, RZ, RZ, R10 ;  /* 0x000000ffff037224 */ /* 0x000fe200078e000a */
[----:B------:R-:W-:Y:S05]  /*34110*/  YIELD ;  /* 0x0000000000007946 */ /* 0x000fea0003800000 */
[----:B------:R-:W-:Y:S01]  /*34120*/  SEL R25, R25, RZ, P0 ;  /* 0x000000ff19197207 */ /* 0x000fe20000000000 */
[----:B------:R-:W-:Y:S01]  /*34130*/  VIADD R10, R10, 0xffffffff ;  /* 0xffffffff0a0a7836 */ /* 0x000fe20000000000 */
[----:B------:R-:W-:-:S02]  /*34140*/  LOP3.LUT R27, R27, R2, RZ, 0x3c, !PT ;  /* 0x000000021b1b7212 */ /* 0x000fc400078e3cff */
[----:B------:R-:W-:Y:S01]  /*34150*/  ISETP.GT.AND P2, PT, R3, R34, PT ;  /* 0x000000220300720c */ /* 0x000fe20003f44270 */
[----:B0-----:R-:W-:-:S12]  /*34160*/  @!P1 BRA `(.L_x_4133) ;  /* 0x0000000000049947 */ /* 0x001fd80003800000 */
[----:B------:R-:W-:Y:S01]  /*34170*/  BPT.TRAP 0x1 ;  /* 0x000000040000795c */ /* 0x000fe20000300000 */
.L_x_4133:
[----:B------:R-:W-:Y:S01]  /*34180*/  IMAD R4, R25, 0x8, R23 ;  /* 0x0000000819047824 */ /* 0x000fe200078e0217 */
[----:B------:R-:W-:Y:S01]  /*34190*/  SHF.L.U32 R21, R27, 0x1f, RZ ;  /* 0x0000001f1b157819 */ /* 0x000fe200000006ff */
[----:B------:R-:W-:Y:S01]  /*341a0*/  BSSY B1, `(.L_x_4134) ;  /* 0x0000004000017945 */ /* 0x000fe20003800000 */
[----:B------:R-:W-:Y:S02]  /*341b0*/  SHF.R.S32.HI R17, RZ, 0x1f, R6 ;  /* 0x0000001fff117819 */ /* 0x000fe40000011406 */
[----:B------:R-:W0:Y:S02]  /*341c0*/  SYNCS.PHASECHK.TRANS64.TRYWAIT P0, [R4+URZ+0x32440], R21 ;  /* 0x03244015040075a7 */ /* 0x000e24000800017f */
[----:B0-----:R-:W-:Y:S05]  /*341d0*/  @!P0 BRA `(.L_x_4135) ;  /* 0x0000006000988947 */ /* 0x001fea0003800000 */
.L_x_4322:
[----:B------:R-:W-:Y:S05]  /*341e0*/  BSYNC B1 ;  /* 0x0000000000017941 */ /* 0x000fea0003800000 */
.L_x_4134:
        /* <DEDUP_REMOVED lines=52> */
.L_x_4336:
        /* <DEDUP_REMOVED lines=8> */
.L_x_4137:
        /* <DEDUP_REMOVED lines=11> */
.L_x_4138:
[----:B------:R2:W-:Y:S01]  /*34660*/  SYNCS.ARRIVE.TRANS64.A1T0 RZ, [R4+URZ+0x32430], RZ ;  /* 0x032430ff04ff79a7 */ /* 0x0005e2000810003f */
[----:B------:R-:W-:Y:S05]  /*34670*/  @!P3 BRA `(.L_x_4139) ;  /* 0x000000000004b947 */ /* 0x000fea0003800000 */
[----:B------:R-:W-:Y:S01]  /*34680*/  BPT.TRAP 0x1 ;  /* 0x000000040000795c */ /* 0x000fe20000300000 */
.L_x_4139:
[----:B------:R-:W3:Y:S01]  /*34690*/  SYNCS.PHASECHK.TRANS64.TRYWAIT P0, [R4+URZ+0x32460], R21 ;  /* 0x03246015040075a7 */ /* 0x000ee2000800017f */
[----:B------:R-:W-:Y:S04]  /*346a0*/  BSSY B1, `(.L_x_4140) ;  /* 0x0000002000017945 */ /* 0x000fe80003800000 */
[----:B---3--:R-:W-:Y:S05]  /*346b0*/  @!P0 BRA `(.L_x_4141) ;  /* 0x0000006400188947 */ /* 0x008fea0003800000 */
.L_x_4337:
[----:B------:R-:W-:Y:S05]  /*346c0*/  BSYNC B1 ;  /* 0x0000000000017941 */ /* 0x000fea0003800000 */
.L_x_4140:
        /* <DEDUP_REMOVED lines=68> */
.L_x_4351:
        /* <DEDUP_REMOVED lines=11> */
.L_x_4143:
        /* <DEDUP_REMOVED lines=11> */
.L_x_4144:
[----:B------:R0:W-:Y:S01]  /*34c70*/  SYNCS.ARRIVE.TRANS64.A1T0 RZ, [R4+URZ+0x32450], RZ ;  /* 0x032450ff04ff79a7 */ /* 0x0001e2000810003f */
[----:B------:R-:W-:Y:S05]  /*34c80*/  @P2 BRA `(.L_x_4145) ;  /* 0xfffffff000902947 */ /* 0x000fea000383ffff */
.L_x_4132:
[----:B------:R-:W-:Y:S05]  /*34c90*/  BSYNC B0 ;  /* 0x0000000000007941 */ /* 0x000fea0003800000 */
.L_x_4131:
        /* <DEDUP_REMOVED lines=11> */
[----:B0-23--:R-:W1:Y:S02]  /*34d50*/  FLO.U32 R4, UR4 ;  /* 0x0000000400047d00 */ /* 0x00de6400080e0000 */
[----:B-1----:R-:W-:-:S06]  /*34d60*/  ISETP.EQ.U32.AND P1, PT, R4, R5, PT ;  /* 0x000000050400720c */ /* 0x002fcc0003f22070 */
[----:B------:R-:W4:Y:S07]  /*34d70*/  POPC R5, UR4 ;  /* 0x0000000400057d09 */ /* 0x000f2e0008000000 */
[----:B----4-:R-:W2:Y:S01]  /*34d80*/  @P1 ATOMG.E.ADD.STRONG.GPU PT, R3, desc[UR44][R2.64], R5 ;  /* 0x00000005020319a8 */ /* 0x010ea200081ee1ec */
[----:B------:R-:W0:Y:S02]  /*34d90*/  S2R R6, SR_LTMASK ;  /* 0x0000000000067919 */ /* 0x000e240000003900 */
[----:B0-----:R-:W-:-:S04]  /*34da0*/  LOP3.LUT R6, R6, UR4, RZ, 0xc0, !PT ;  /* 0x0000000406067c12 */ /* 0x001fc8000f8ec0ff */
[----:B------:R-:W0:Y:S01]  /*34db0*/  POPC R7, R6 ;  /* 0x0000000600077309 */ /* 0x000e220000000000 */
[----:B--2---:R-:W0:Y:S02]  /*34dc0*/  SHFL.IDX PT, R4, R3, R4, 0x1f ;  /* 0x00001f0403047589 */ /* 0x004e2400000e0000 */
[----:B0-----:R-:W-:-:S07]  /*34dd0*/  IADD3 R16, R4, UR39, R7 ;  /* 0x0000002704107c10 */ /* 0x001fce000fffe007 */
.L_x_4147:
[----:B------:R-:W-:Y:S05]  /*34de0*/  BSYNC B0 ;  /* 0x0000000000007941 */ /* 0x000fea0003800000 */
.L_x_4146:
[----:B------:R-:W-:Y:S02]  /*34df0*/  LOP3.LUT R27, R27, R0, RZ, 0x3c, !PT ;  /* 0x000000001b1b7212 */ /* 0x000fe400078e3cff */
[----:B------:R-:W-:-:S07]  /*34e00*/  SEL R25, R25, RZ, P0 ;  /* 0x000000ff19197207 */ /* 0x000fce0000000000 */
.L_x_4100:
[----:B------:R-:W-:Y:S05]  /*34e10*/  BSYNC B7 ;  /* 0x0000000000077941 */ /* 0x000fea0003800000 */
.L_x_4098:
[----:B------:R-:W-:-:S13]  /*34e20*/  LOP3.LUT P0, RZ, R22, 0x1000, RZ, 0xc0, !PT ;  /* 0x0000100016ff7812 */ /* 0x000fda000780c0ff */
[----:B------:R-:W-:Y:S05]  /*34e30*/  @!P0 BRA `(.L_x_4148) ;  /* 0x0000000000248947 */ /* 0x000fea0003800000 */
[----:B------:R-:W-:Y:S05]  /*34e40*/  WARPSYNC.ALL ;  /* 0x0000000000007948 */ /* 0x000fea0003800000 */
[----:B------:R-:W4:Y:S08]  /*34e50*/  S2UR UR5, SR_CgaCtaId ;  /* 0x00000000000579c3 */ /* 0x000f300000008800 */
[----:B------:R-:W-:Y:S06]  /*34e60*/  BAR.SYNC.DEFER_BLOCKING 0x5, 0x180 ;  /* 0x0146000000007b1d */ /* 0x000fec0000010000 */
[----:B------:R-:W-:-:S02]  /*34e70*/  UMOV UR4, 0x400 ;  /* 0x0000040000047882 */ /* 0x000fc40000000000 */
[----:B----4-:R-:W-:-:S06]  /*34e80*/  ULEA UR4, UR5, UR4, 0x18 ;  /* 0x0000000405047291 */ /* 0x010fcc000f8ec03f */
[----:B0-----:R-:W-:-:S05]  /*34e90*/  IMAD.U32 R23, RZ, RZ, UR4 ;  /* 0x00000004ff177e24 */ /* 0x001fca000f8e00ff */
[----:B------:R4:W0:Y:S01]  /*34ea0*/  LDS.128 R16, [R23+0x324d0] ;  /* 0x0324d00017107984 */ /* 0x0008220000000c00 */
[----:B------:R-:W-:Y:S06]  /*34eb0*/  BAR.ARV 0x4, 0x180 ;  /* 0x0106000000007b1d */ /* 0x000fec0000002000 */
[----:B------:R-:W-:Y:S05]  /*34ec0*/  BRA `(.L_x_4149) ;  /* 0x0000000800cc7947 */ /* 0x000fea0003800000 */
.L_x_4148:
        /* <DEDUP_REMOVED lines=36> */
.L_x_4361:
[----:B------:R-:W-:Y:S02]  /*35110*/  ULDC UR4, c[0x0][0xd38] ;  /* 0x00034e0000047ab9 */ /* 0x000fe40000000800 */
[----:B------:R-:W-:-:S04]  /*35120*/  IMAD.U32 R7, RZ, RZ, UR4 ;  /* 0x00000004ff077e24 */ /* 0x000fc8000f8e00ff */
[----:B--2---:R-:W-:-:S04]  /*35130*/  IMAD R14, R14, R7, RZ ;  /* 0x000000070e0e7224 */ /* 0x004fc800078e02ff */
[----:B------:R-:W-:-:S05]  /*35140*/  IMAD.IADD R9, R4, 0x1, R14 ;  /* 0x0000000104097824 */ /* 0x000fca00078e020e */
[----:B------:R-:W-:-:S13]  /*35150*/  ISETP.GT.AND P6, PT, R9, R0, PT ;  /* 0x000000000900720c */ /* 0x000fda0003fc4270 */
[----:B------:R-:W-:Y:S05]  /*35160*/  @P6 BRA `(.L_x_4151) ;  /* 0x00000000009c6947 */ /* 0x000fea0003800000 */
.L_x_4156:
        /* <DEDUP_REMOVED lines=14> */
.L_x_4154:
[----:B------:R-:W-:Y:S05]  /*35250*/  BSYNC B0 ;  /* 0x0000000000007941 */ /* 0x000fea0003800000 */
.L_x_4153:
[----:B------:R-:W-:-:S03]  /*35260*/  UMOV UR4, 0xffffffff ;  /* 0xffffffff00047882 */ /* 0x000fc60000000000 */
[----:B------:R-:W-:Y:S05]  /*35270*/  BRA.DIV UR4, `(.L_x_4155) ;  /* 0x0000006604287947 */ /* 0x000fea000b800000 */
[----:B-----5:R-:W2:Y:S02]  /*35280*/  SHFL.UP PT, R14, R5, 0x1, RZ ;  /* 0x04200000050e7989 */ /* 0x020ea400000e00ff */
[----:B--2---:R-:W-:-:S05]  /*35290*/  SEL R14, R14, RZ, P1 ;  /* 0x000000ff0e0e7207 */ /* 0x004fca0000800000 */
[----:B-1----:R-:W-:-:S05]  /*352a0*/  IMAD.IADD R13, R5, 0x1, R14 ;  /* 0x00000001050d7824 */ /* 0x002fca00078e020e */
        /* <DEDUP_REMOVED lines=13> */
.L_x_4369:
[----:B------:R-:W-:Y:S02]  /*35380*/  ULDC UR4, c[0x0][0xd38] ;  /* 0x00034e0000047ab9 */ /* 0x000fe40000000800 */
[----:B------:R-:W-:-:S04]  /*35390*/  IMAD.U32 R7, RZ, RZ, UR4 ;  /* 0x00000004ff077e24 */ /* 0x000fc8000f8e00ff */
[----:B-1----:R-:W-:-:S04]  /*353a0*/  IMAD R14, R14, R7, RZ ;  /* 0x000000070e0e7224 */ /* 0x002fc800078e02ff */
[----:B------:R-:W-:-:S05]  /*353b0*/  IMAD.IADD R9, R14, 0x1, R9 ;  /* 0x000000010e097824 */ /* 0x000fca00078e0209 */
[----:B------:R-:W-:-:S13]  /*353c0*/  ISETP.GT.AND P6, PT, R9, R0, PT ;  /* 0x000000000900720c */ /* 0x000fda0003fc4270 */
[----:B------:R-:W-:Y:S05]  /*353d0*/  @!P6 BRA `(.L_x_4156) ;  /* 0xfffffffc0064e947 */ /* 0x000fea000383ffff */
.L_x_4151:
        /* <DEDUP_REMOVED lines=8> */
.L_x_4373:
[----:B------:R-:W-:Y:S01]  /*35460*/  ISETP.NE.AND P0, PT, R3, RZ, PT ;  /* 0x000000ff0300720c */ /* 0x000fe20003f05270 */
[----:B------:R-:W-:-:S12]  /*35470*/  IMAD.MOV.U32 R14, RZ, RZ, RZ ;  /* 0x000000ffff0e7224 */ /* 0x000fd800078e00ff */
[----:B------:R-:W-:Y:S05]  /*35480*/  @!P0 BRA `(.L_x_4158) ;  /* 0x0000000000108947 */ /* 0x000fea0003800000 */
[----:B------:R-:W-:Y:S01]  /*35490*/  UMOV UR4, 0xffffffff ;  /* 0xffffffff00047882 */ /* 0x000fe20000000000 */
[----:B------:R-:W-:Y:S02]  /*354a0*/  VIADD R12, R4, 0xffffffff ;  /* 0xffffffff040c7836 */ /* 0x000fe40000000000 */
[----:B------:R-:W-:Y:S05]  /*354b0*/  BRA.DIV UR4, `(.L_x_4159) ;  /* 0x00000066049c7947 */ /* 0x000fea000b800000 */
[----:B------:R4:W0:Y:S02]  /*354c0*/  SHFL.IDX PT, R14, R2, R12, 0x1f ;  /* 0x00001f0c020e7589 */ /* 0x00082400000e0000 */
.L_x_4158:
[----:B0---4-:R-:W0:Y:S01]  /*354d0*/  LDC.64 R2, c[0x0][0xd90] ;  /* 0x00036400ff027b82 */ /* 0x011e220000000a00 */
[----:B------:R-:W-:-:S04]  /*354e0*/  IMAD.IADD R19, R4, 0x1, R19 ;  /* 0x0000000104137824 */ /* 0x000fc800078e0213 */
[----:B0-----:R-:W-:-:S05]  /*354f0*/  IMAD.WIDE R2, R19, 0x4, R2 ;  /* 0x0000000413027825 */ /* 0x001fca00078e0202 */
[----:B------:R0:W2:Y:S01]  /*35500*/  LDG.E R6, desc[UR44][R2.64] ;  /* 0x0000002c02067981 */ /* 0x0000a2000c1e1900 */
        /* <DEDUP_REMOVED lines=34> */
[----:B------:R-:W0:Y:S02]  /*35730*/  I2F.RP R8, R7 ;  /* 0x0000000700087306 */ /* 0x000e240000209400 */
[----:B------:R-:W-:-:S06]  /*35740*/  IADD3 R4, RZ, -R4, RZ ;  /* 0x80000004ff047210 */ /* 0x000fcc0007ffe0ff */
        /* <DEDUP_REMOVED lines=26> */
.L_x_4152:
[----:B------:R-:W-:Y:S01]  /*358f0*/  UMOV UR4, URZ ;  /* 0x0000003f00047c82 */ /* 0x000fe20008000000 */
[----:B------:R-:W-:Y:S01]  /*35900*/  UMOV UR5, URZ ;  /* 0x0000003f00057c82 */ /* 0x000fe20008000000 */
[----:B------:R-:W-:Y:S01]  /*35910*/  ULDC UR6, c[0x0][0xd3c] ;  /* 0x00034f0000067ab9 */ /* 0x000fe20000000800 */
[----:B------:R-:W-:Y:S02]  /*35920*/  IMAD.MOV.U32 R16, RZ, RZ, R0 ;  /* 0x000000ffff107224 */ /* 0x000fe400078e0000 */
[----:B------:R-:W-:Y:S02]  /*35930*/  IMAD.U32 R17, RZ, RZ, UR4 ;  /* 0x00000004ff117e24 */ /* 0x000fe4000f8e00ff */
[----:B------:R-:W-:Y:S02]  /*35940*/  IMAD.U32 R18, RZ, RZ, UR5 ;  /* 0x00000005ff127e24 */ /* 0x000fe4000f8e00ff */
[----:B------:R-:W-:-:S07]  /*35950*/  IMAD.U32 R19, RZ, RZ, UR6 ;  /* 0x00000006ff137e24 */ /* 0x000fce000f8e00ff */
.L_x_4160:
        /* <DEDUP_REMOVED lines=10> */
.L_x_4149:
[----:B------:R-:W-:Y:S02]  /*35a00*/  ULDC UR4, c[0x0][0xd3c] ;  /* 0x00034f0000047ab9 */ /* 0x000fe40000000800 */
[----:B0-----:R-:W-:-:S13]  /*35a10*/  ISETP.GE.AND P0, PT, R19, UR4, PT ;  /* 0x0000000413007c0c */ /* 0x001fda000bf06270 */
[----:B------:R-:W-:Y:S05]  /*35a20*/  @!P0 BRA `(.L_x_4161) ;  /* 0xffffff9000848947 */ /* 0x000fea000383ffff */
[----:B------:R-:W-:Y:S05]  /*35a30*/  BSYNC B8 ;  /* 0x0000000000087941 */ /* 0x000fea0003800000 */
.L_x_4040:
[----:B0-----:R-:W5:Y:S01]  /*35a40*/  LDL.LU R0, [R1+0x480] ;  /* 0x0004800001007983 */ /* 0x001f620000300800 */
        /* <DEDUP_REMOVED lines=11> */
.L_x_4376:
[----:B------:R-:W-:Y:S05]  /*35b00*/  BSYNC B0 ;  /* 0x0000000000007941 */ /* 0x000fea0003800000 */
.L_x_4162:
[----:B------:R-:W-:-:S03]  /*35b10*/  UMOV UR4, 0xffffffff ;  /* 0xffffffff00047882 */ /* 0x000fc60000000000 */
[----:B------:R-:W-:Y:S05]  /*35b20*/  BRA.DIV UR4, `(.L_x_4164) ;  /* 0x0000006204387947 */ /* 0x000fea000b800000 */
[----:B------:R-:W0:Y:S02]  /*35b30*/  S2R R0, SR_TID.X ;  /* 0x0000000000007919 */ /* 0x000e240000002100 */
[----:B0-----:R-:W-:-:S04]  /*35b40*/  SHF.R.U32.HI R0, RZ, 0x5, R0 ;  /* 0x00000005ff007819 */ /* 0x001fc80000011600 */
[----:B------:R-:W-:-:S05]  /*35b50*/  LOP3.LUT R0, R0, 0x3, RZ, 0xc0, !PT ;  /* 0x0000000300007812 */ /* 0x000fca00078ec0ff */
[----:B------:R0:W0:Y:S02]  /*35b60*/  SHFL.IDX PT, R14, R0, RZ, 0x1f ;  /* 0x00001fff000e7589 */ /* 0x00002400000e0000 */
.L_x_4379:
[----:B0-----:R-:W-:-:S13]  /*35b70*/  ISETP.NE.AND P0, PT, R14, RZ, PT ;  /* 0x000000ff0e00720c */ /* 0x001fda0003f05270 */
[----:B------:R-:W-:Y:S05]  /*35b80*/  @P0 BRA `(.L_x_3800) ;  /* 0x0000000000880947 */ /* 0x000fea0003800000 */
[----:B------:R-:W-:-:S03]  /*35b90*/  UMOV UR4, 0xffffffff ;  /* 0xffffffff00047882 */ /* 0x000fc60000000000 */
[----:B------:R-:W-:Y:S05]  /*35ba0*/  BRA.DIV UR4, `(.L_x_4165) ;  /* 0x00000062044c7947 */ /* 0x000fea000b800000 */
[----:B------:R-:W-:-:S13]  /*35bb0*/  ELECT P6, URZ, PT ;  /* 0x00000000003f782f */ /* 0x000fda00038c0000 */
.L_x_4382:
[----:B------:R-:W-:Y:S05]  /*35bc0*/  @!P6 BRA `(.L_x_3800) ;  /* 0x000000000078e947 */ /* 0x000fea0003800000 */
[----:B------:R-:W-:-:S06]  /*35bd0*/  ULOP3.LUT UR4, UR38, 0x2, URZ, 0xfc, !UPT ;  /* 0x0000000226047892 */ /* 0x000fcc000f8efc3f */
[----:B------:R-:W-:-:S05]  /*35be0*/  IMAD.U32 R0, RZ, RZ, UR4 ;  /* 0x00000004ff007e24 */ /* 0x000fca000f8e00ff */
[----:B------:R-:W-:-:S13]  /*35bf0*/  ISETP.NE.AND P0, PT, R0, 0x3, PT ;  /* 0x000000030000780c */ /* 0x000fda0003f05270 */
[----:B------:R-:W-:Y:S05]  /*35c00*/  @!P0 BRA `(.L_x_4166) ;  /* 0x0000000000048947 */ /* 0x000fea0003800000 */
[----:B------:R-:W-:Y:S01]  /*35c10*/  BPT.TRAP 0x1 ;  /* 0x000000040000795c */ /* 0x000fe20000300000 */
.L_x_4166:
[----:B------:R-:W-:Y:S01]  /*35c20*/  IMAD R3, R25, 0x8, R5 ;  /* 0x0000000819037824 */ /* 0x000fe200078e0205 */
[----:B------:R-:W-:Y:S01]  /*35c30*/  SHF.L.U32 R2, R27, 0x1f, RZ ;  /* 0x0000001f1b027819 */ /* 0x000fe200000006ff */
[----:B------:R-:W-:-:S03]  /*35c40*/  VIADD R25, R25, 0x1 ;  /* 0x0000000119197836 */ /* 0x000fc60000000000 */
[----:B------:R-:W0:Y:S02]  /*35c50*/  SYNCS.PHASECHK.TRANS64.TRYWAIT P1, [R3+URZ+0x32440], R2 ;  /* 0x03244002030075a7 */ /* 0x000e24000802017f */
[----:B------:R-:W-:-:S04]  /*35c60*/  ISETP.NE.AND P2, PT, R25, 0x2, PT ;  /* 0x000000021900780c */ /* 0x000fc80003f45270 */
[----:B------:R-:W-:Y:S01]  /*35c70*/  SEL R0, RZ, 0x1, P2 ;  /* 0x00000001ff007807 */ /* 0x000fe20001000000 */
[----:B0-----:R-:W-:Y:S08]  /*35c80*/  @!P1 BRA `(.L_x_4167) ;  /* 0x0000006000349947 */ /* 0x001ff00003800000 */
.L_x_4383:
[----:B------:R-:W-:Y:S02]  /*35c90*/  SEL R25, R25, RZ, P2 ;  /* 0x000000ff19197207 */ /* 0x000fe40001000000 */
[----:B------:R-:W-:Y:S01]  /*35ca0*/  LOP3.LUT R0, R27, R0, RZ, 0x3c, !PT ;  /* 0x000000001b007212 */ /* 0x000fe200078e3cff */
[----:B------:R-:W-:Y:S06]  /*35cb0*/  @!P0 BRA `(.L_x_4168) ;  /* 0x0000000000048947 */ /* 0x000fec0003800000 */
[----:B------:R-:W-:Y:S01]  /*35cc0*/  BPT.TRAP 0x1 ;  /* 0x000000040000795c */ /* 0x000fe20000300000 */
.L_x_4168:
[----:B------:R-:W-:Y:S01]  /*35cd0*/  IMAD R25, R25, 0x8, R5 ;  /* 0x0000000819197824 */ /* 0x000fe200078e0205 */
[----:B------:R-:W-:-:S04]  /*35ce0*/  SHF.L.U32 R0, R0, 0x1f, RZ ;  /* 0x0000001f00007819 */ /* 0x000fc800000006ff */
[----:B------:R-:W0:Y:S02]  /*35cf0*/  SYNCS.PHASECHK.TRANS64.TRYWAIT P1, [R25+URZ+0x32440], R0 ;  /* 0x03244000190075a7 */ /* 0x000e24000802017f */
[----:B0-----:R-:W-:Y:S05]  /*35d00*/  @!P1 BRA `(.L_x_4169) ;  /* 0x0000006000289947 */ /* 0x001fea0003800000 */
.L_x_4384:
[----:B------:R-:W-:Y:S05]  /*35d10*/  @!P0 BRA `(.L_x_4170) ;  /* 0x0000000000048947 */ /* 0x000fea0003800000 */
[----:B------:R-:W-:Y:S01]  /*35d20*/  BPT.TRAP 0x1 ;  /* 0x000000040000795c */ /* 0x000fe20000300000 */
.L_x_4170:
[----:B------:R-:W0:Y:S02]  /*35d30*/  SYNCS.PHASECHK.TRANS64.TRYWAIT P1, [R3+URZ+0x32460], R2 ;  /* 0x03246002030075a7 */ /* 0x000e24000802017f */
[----:B0-----:R-:W-:Y:S05]  /*35d40*/  @!P1 BRA `(.L_x_4171) ;  /* 0x00000060002c9947 */ /* 0x001fea0003800000 */
.L_x_4385:
[----:B------:R-:W-:Y:S05]  /*35d50*/  @!P0 BRA `(.L_x_4172) ;  /* 0x0000000000048947 */ /* 0x000fea0003800000 */
[----:B------:R-:W-:Y:S01]  /*35d60*/  BPT.TRAP 0x1 ;  /* 0x000000040000795c */ /* 0x000fe20000300000 */
.L_x_4172:
[----:B------:R0:W0:Y:S02]  /*35d70*/  SYNCS.PHASECHK.TRANS64.TRYWAIT P0, [R25+URZ+0x32460], R0 ;  /* 0x03246000190075a7 */ /* 0x000024000800017f */
[----:B0-----:R-:W-:Y:S05]  /*35d80*/  @!P0 NANOSLEEP.SYNCS 0x989680 ;  /* 0x009896800000895d */ /* 0x001fea0003900000 */
[----:B------:R-:W0:Y:S02]  /*35d90*/  @!P0 SYNCS.PHASECHK.TRANS64 P0, [R25+URZ+0x32460], R0 ;  /* 0x03246000190085a7 */ /* 0x000e24000800007f */
[----:B0-----:R-:W-:Y:S05]  /*35da0*/  @!P0 BRA `(.L_x_4172) ;  /* 0xfffffffc00f08947 */ /* 0x001fea000383ffff */
.L_x_3800:
[----:B------:R-:W-:Y:S05]  /*35db0*/  BSYNC B9 ;  /* 0x0000000000097941 */ /* 0x000fea0003800000 */
.L_x_3797:
[----:B------:R-:W-:Y:S05]  /*35dc0*/  EXIT ;  /* 0x000000000000794d */ /* 0x000fea0003800000 */
.L_x_3826:
[----:B0-----:R0:W1:Y:S02]  /*35dd0*/  SYNCS.PHASECHK.TRANS64.TRYWAIT P5, [R71+URZ+0x32490], R86 ;  /* 0x03249056470075a7 */ /* 0x00106400080a017f */
[----:B-1----:R-:W-:Y:S05]  /*35de0*/  @!P5 NANOSLEEP.SYNCS 0x989680 ;  /* 0x009896800000d95d */ /* 0x002fea0003900000 */
[----:B------:R-:W1:Y:S02]  /*35df0*/  @!P5 SYNCS.PHASECHK.TRANS64 P5, [R71+URZ+0x32490], R86 ;  /* 0x032490564700d5a7 */ /* 0x000e6400080a007f */
[----:B-1----:R-:W-:Y:S05]  /*35e00*/  @!P5 BRA `(.L_x_3826) ;  /* 0xfffffffc00f0d947 */ /* 0x002fea000383ffff */
[----:B------:R-:W-:Y:S05]  /*35e10*/  BRA `(.L_x_4173) ;  /* 0xfffffcd0008c7947 */ /* 0x000fea000383ffff */
.L_x_3827:
        /* <DEDUP_REMOVED lines=8> */
.L_x_4175:
[----:B------:R-:W-:Y:S05]  /*35ea0*/  BSYNC B1 ;  /* 0x0000000000017941 */ /* 0x000fea0003800000 */
.L_x_4174:
        /* <DEDUP_REMOVED lines=8> */
.L_x_4176:
[----:B------:R-:W-:Y:S05]  /*35f30*/  BRA `(.L_x_4177) ;  /* 0xfffffcd000587947 */ /* 0x000fea000383ffff */
.L_x_3836:
[----:B------:R-:W-:Y:S01]  /*35f40*/  BSSY B1, `(.L_x_4178) ;  /* 0x0000008000017945 */ /* 0x000fe20003800000 */
[----:B------:R-:W-:Y:S01]  /*35f50*/  IMAD.MOV.U32 R13, RZ, RZ, R84 ;  /* 0x000000ffff0d7224 */ /* 0x000fe200078e0054 */
[----:B------:R-:W-:Y:S01]  /*35f60*/  MOV R12, 0x1 ;  /* 0x00000001000c7802 */ /* 0x000fe20000000f00 */
[----:B0---4-:R-:W-:Y:S02]  /*35f70*/  IMAD.MOV.U32 R11, RZ, RZ, 0x1c1f ;  /* 0x00001c1fff0b7424 */ /* 0x011fe400078e00ff */
[----:B------:R-:W-:-:S07]  /*35f80*/  IMAD.MOV.U32 R15, RZ, RZ, -0x1 ;  /* 0xffffffffff0f7424 */ /* 0x000fce00078e00ff */
[----:B-123--:R-:W-:Y:S05]  /*35f90*/  WARPSYNC.COLLECTIVE R15, `(.L_x_4179) ;  /* 0x000000000f087348 */ /* 0x00efea0003c00000 */
[----:B---3--:R0:W3:Y:S02]  /*35fa0*/  SHFL.IDX P6, R14, R13, R12, R11 ;  /* 0x0000000c0d0e7389 */ /* 0x0080e400000c000b */
[----:B0123--:R-:W-:Y:S01]  /*35fb0*/  ENDCOLLECTIVE ;  /* 0x000000000000791b */ /* 0x00ffe20003800000 */
.L_x_4179:
[----:B------:R-:W-:Y:S05]  /*35fc0*/  BSYNC B1 ;  /* 0x0000000000017941 */ /* 0x000fea0003800000 */
.L_x_4178:
        /* <DEDUP_REMOVED lines=8> */
.L_x_4180:
[----:B------:R-:W-:Y:S05]  /*36050*/  BRA `(.L_x_4181) ;  /* 0xfffffcd400c87947 */ /* 0x000fea000383ffff */
.L_x_3850:
[----:B-1----:R1:W2:Y:S02]  /*36060*/  SYNCS.PHASECHK.TRANS64.TRYWAIT P4, [R71+URZ+0x32490], R86 ;  /* 0x03249056470075a7 */ /* 0x0022a4000808017f */
[----:B--2---:R-:W-:Y:S05]  /*36070*/  @!P4 NANOSLEEP.SYNCS 0x989680 ;  /* 0x009896800000c95d */ /* 0x004fea0003900000 */
[----:B------:R-:W2:Y:S02]  /*36080*/  @!P4 SYNCS.PHASECHK.TRANS64 P4, [R71+URZ+0x32490], R86 ;  /* 0x032490564700c5a7 */ /* 0x000ea4000808007f */
[----:B--2---:R-:W-:Y:S05]  /*36090*/  @!P4 BRA `(.L_x_3850) ;  /* 0xfffffffc00f0c947 */ /* 0x004fea000383ffff */
[----:B------:R-:W-:Y:S05]  /*360a0*/  BRA `(.L_x_4182) ;  /* 0xfffffce4001c7947 */ /* 0x000fea000383ffff */
.L_x_3851:
        /* <DEDUP_REMOVED lines=8> */
.L_x_4184:
[----:B------:R-:W-:Y:S05]  /*36130*/  BSYNC B1 ;  /* 0x0000000000017941 */ /* 0x000fea0003800000 */
.L_x_4183:
        /* <DEDUP_REMOVED lines=8> */
.L_x_4185:
[----:B------:R-:W-:Y:S01]  /*361c0*/  IMAD.MOV.U32 R76, RZ, RZ, R14 ;  /* 0x000000ffff4c7224 */ /* 0x000fe200078e000e */
[----:B------:R-:W-:Y:S06]  /*361d0*/  BRA `(.L_x_4186) ;  /* 0xfffffce000e87947 */ /* 0x000fec000383ffff */
.L_x_3856:
        /* <DEDUP_REMOVED lines=8> */
.L_x_4188:
[----:B------:R-:W-:Y:S05]  /*36260*/  BSYNC B1 ;  /* 0x0000000000017941 */ /* 0x000fea0003800000 */
.L_x_4187:
        /* <DEDUP_REMOVED lines=8> */
.L_x_4189:
[----:B------:R-:W-:Y:S05]  /*362f0*/  BRA `(.L_x_4190) ;  /* 0xfffffce800647947 */ /* 0x000fea000383ffff */
.L_x_3861:
[----:B0-----:R0:W1:Y:S02]  /*36300*/  SYNCS.PHASECHK.TRANS64.TRYWAIT P2, [R71+URZ+0x32490], R86 ;  /* 0x03249056470075a7 */ /* 0x001064000804017f */
[----:B-1----:R-:W-:Y:S05]  /*36310*/  @!P2 NANOSLEEP.SYNCS 0x989680 ;  /* 0x009896800000a95d */ /* 0x002fea0003900000 */
[----:B------:R-:W1:Y:S02]  /*36320*/  @!P2 SYNCS.PHASECHK.TRANS64 P2, [R71+URZ+0x32490], R86 ;  /* 0x032490564700a5a7 */ /* 0x000e64000804007f */
[----:B-1----:R-:W-:Y:S05]  /*36330*/  @!P2 BRA `(.L_x_3861) ;  /* 0xfffffffc00f0a947 */ /* 0x002fea000383ffff */
[----:B------:R-:W-:Y:S05]  /*36340*/  BRA `(.L_x_4191) ;  /* 0xfffffcf0004c7947 */ /* 0x000fea000383ffff */
.L_x_3862:
        /* <DEDUP_REMOVED lines=8> */
.L_x_4193:
[----:B------:R-:W-:Y:S05]  /*363d0*/  BSYNC B1 ;  /* 0x0000000000017941 */ /* 0x000fea0003800000 */
.L_x_4192:
        /* <DEDUP_REMOVED lines=8> */
.L_x_4194:
[----:B------:R-:W-:Y:S05]  /*36460*/  BRA `(.L_x_4195) ;  /* 0xfffffcf000747947 */ /* 0x000fea000383ffff */
.L_x_3865:
[----:B------:R-:W-:Y:S01]  /*36470*/  BSSY B1, `(.L_x_4196) ;  /* 0x0000008000017945 */ /* 0x000fe20003800000 */
[----:B------:R-:W-:Y:S02]  /*36480*/  IMAD.MOV.U32 R13, RZ, RZ, R9 ;  /* 0x000000ffff0d7224 */ /* 0x000fe400078e0009 */
[----:B------:R-:W-:Y:S02]  /*36490*/  IMAD.MOV.U32 R12, RZ, RZ, 0x1 ;  /* 0x00000001ff0c7424 */ /* 0x000fe400078e00ff */
[----:B------:R-:W-:Y:S02]  /*364a0*/  IMAD.MOV.U32 R11, RZ, RZ, 0x1c1f ;  /* 0x00001c1fff0b7424 */ /* 0x000fe400078e00ff */
[----:B----4-:R-:W-:-:S07]  /*364b0*/  IMAD.MOV.U32 R15, RZ, RZ, -0x1 ;  /* 0xffffffffff0f7424 */ /* 0x010fce00078e00ff */
[----:B0123--:R-:W-:Y:S05]  /*364c0*/  WARPSYNC.COLLECTIVE R15, `(.L_x_4197) ;  /* 0x000000000f087348 */ /* 0x00ffea0003c00000 */
[----:B---3--:R3:W4:Y:S02]  /*364d0*/  SHFL.IDX P6, R14, R13, R12, R11 ;  /* 0x0000000c0d0e7389 */ /* 0x00872400000c000b */
[----:B01234-:R-:W-:Y:S01]  /*364e0*/  ENDCOLLECTIVE ;  /* 0x000000000000791b */ /* 0x01ffe20003800000 */
.L_x_4197:
[----:B------:R-:W-:Y:S05]  /*364f0*/  BSYNC B1 ;  /* 0x0000000000017941 */ /* 0x000fea0003800000 */
.L_x_4196:
        /* <DEDUP_REMOVED lines=8> */
.L_x_4198:
[----:B------:R-:W-:Y:S05]  /*36580*/  BRA `(.L_x_4199) ;  /* 0xfffffcf000747947 */ /* 0x000fea000383ffff */
.L_x_3869:
[----:B-1----:R1:W2:Y:S02]  /*36590*/  SYNCS.PHASECHK.TRANS64.TRYWAIT P3, [R71+URZ+0x324b0], R86 ;  /* 0x0324b056470075a7 */ /* 0x0022a4000806017f */
[----:B--2---:R-:W-:Y:S05]  /*365a0*/  @!P3 NANOSLEEP.SYNCS 0x989680 ;  /* 0x009896800000b95d */ /* 0x004fea0003900000 */
[----:B------:R-:W2:Y:S02]  /*365b0*/  @!P3 SYNCS.PHASECHK.TRANS64 P3, [R71+URZ+0x324b0], R86 ;  /* 0x0324b0564700b5a7 */ /* 0x000ea4000806007f */
[----:B--2---:R-:W-:Y:S05]  /*365c0*/  @!P3 BRA `(.L_x_3869) ;  /* 0xfffffffc00f0b947 */ /* 0x004fea000383ffff */
[----:B------:R-:W-:Y:S05]  /*365d0*/  BRA `(.L_x_4200) ;  /* 0xfffffcf000f07947 */ /* 0x000fea000383ffff */
.L_x_3885:
[----:B------:R0:W5:Y:S01]  /*365e0*/  LDL R13, [R1+0x464] ;  /* 0x00046400010d7983 */ /* 0x0001620000100800 */
[----:B------:R-:W-:Y:S01]  /*365f0*/  BSSY B0, `(.L_x_4201) ;  /* 0x0000007000007945 */ /* 0x000fe20003800000 */
[----:B------:R-:W-:Y:S02]  /*36600*/  IMAD.MOV.U32 R12, RZ, RZ, RZ ;  /* 0x000000ffff0c7224 */ /* 0x000fe400078e00ff */
[----:B------:R-:W-:Y:S02]  /*36610*/  IMAD.MOV.U32 R11, RZ, RZ, 0x1f ;  /* 0x0000001fff0b7424 */ /* 0x000fe400078e00ff */
[----:B------:R-:W-:-:S07]  /*36620*/  IMAD.MOV.U32 R15, RZ, RZ, -0x1 ;  /* 0xffffffffff0f7424 */ /* 0x000fce00078e00ff */
[----:B0--345:R-:W-:Y:S05]  /*36630*/  WARPSYNC.COLLECTIVE R15, `(.L_x_4202) ;  /* 0x000000000f087348 */ /* 0x039fea0003c00000 */
[----:B-----5:R1:W2:Y:S02]  /*36640*/  SHFL.IDX P6, R14, R13, R12, R11 ;  /* 0x0000000c0d0e7389 */ /* 0x0202a400000c000b */
[----:B01234-:R-:W-:Y:S01]  /*36650*/  ENDCOLLECTIVE ;  /* 0x000000000000791b */ /* 0x01ffe20003800000 */
.L_x_4202:
[----:B------:R-:W-:Y:S05]  /*36660*/  BSYNC B0 ;  /* 0x0000000000007941 */ /* 0x000fea0003800000 */
.L_x_4201:
[----:B------:R-:W-:Y:S05]  /*36670*/  BRA `(.L_x_4203) ;  /* 0xfffffd0400747947 */ /* 0x000fea000383ffff */
.L_x_3897:
        /* <DEDUP_REMOVED lines=8> */
.L_x_4205:
[----:B------:R-:W-:Y:S05]  /*36700*/  BSYNC B1 ;  /* 0x0000000000017941 */ /* 0x000fea0003800000 */
.L_x_4204:
        /* <DEDUP_REMOVED lines=8> */
.L_x_4206:
[----:B------:R-:W-:Y:S02]  /*36790*/  IMAD.MOV.U32 R13, RZ, RZ, R7 ;  /* 0x000000ffff0d7224 */ /* 0x000fe400078e0007 */
[----:B------:R-:W-:-:S07]  /*367a0*/  IMAD.MOV.U32 R2, RZ, RZ, R14 ;  /* 0x000000ffff027224 */ /* 0x000fce00078e000e */
[----:B------:R-:W-:Y:S05]  /*367b0*/  WARPSYNC.COLLECTIVE R15, `(.L_x_4207) ;  /* 0x000000000f087348 */ /* 0x000fea0003c00000 */
[----:B------:R0:W1:Y:S02]  /*367c0*/  SHFL.IDX P6, R14, R13, R12, R11 ;  /* 0x0000000c0d0e7389 */ /* 0x00006400000c000b */
[----:B01----:R-:W-:Y:S01]  /*367d0*/  ENDCOLLECTIVE ;  /* 0x000000000000791b */ /* 0x003fe20003800000 */
.L_x_4207:
[----:B------:R-:W-:Y:S02]  /*367e0*/  IMAD.MOV.U32 R13, RZ, RZ, R8 ;  /* 0x000000ffff0d7224 */ /* 0x000fe400078e0008 */
[----:B------:R-:W-:-:S07]  /*367f0*/  IMAD.MOV.U32 R5, RZ, RZ, R14 ;  /* 0x000000ffff057224 */ /* 0x000fce00078e000e */
[----:B------:R-:W-:Y:S05]  /*36800*/  WARPSYNC.COLLECTIVE R15, `(.L_x_4208) ;  /* 0x000000000f087348 */ /* 0x000fea0003c00000 */
[----:B------:R0:W1:Y:S02]  /*36810*/  SHFL.IDX P6, R14, R13, R12, R11 ;  /* 0x0000000c0d0e7389 */ /* 0x00006400000c000b */
[----:B01----:R-:W-:Y:S01]  /*36820*/  ENDCOLLECTIVE ;  /* 0x000000000000791b */ /* 0x003fe20003800000 */
.L_x_4208:
[----:B------:R-:W-:Y:S05]  /*36830*/  BRA `(.L_x_4209) ;  /* 0xfffffd10004c7947 */ /* 0x000fea000383ffff */
.L_x_3900:
[----:B------:R-:W-:Y:S01]  /*36840*/  BSSY B1, `(.L_x_4210) ;  /* 0x0000008000017945 */ /* 0x000fe20003800000 */
[----:B------:R-:W-:Y:S02]  /*36850*/  IMAD.MOV.U32 R13, RZ, RZ, R6 ;  /* 0x000000ffff0d7224 */ /* 0x000fe400078e0006 */
[----:B------:R-:W-:Y:S02]  /*36860*/  IMAD.MOV.U32 R12, RZ, RZ, 0x1 ;  /* 0x00000001ff0c7424 */ /* 0x000fe400078e00ff */
[----:B------:R-:W-:Y:S02]  /*36870*/  IMAD.MOV.U32 R11, RZ, RZ, 0x1c1f ;  /* 0x00001c1fff0b7424 */ /* 0x000fe400078e00ff */
[----:B------:R-:W-:-:S07]  /*36880*/  IMAD.MOV.U32 R15, RZ, RZ, -0x1 ;  /* 0xffffffffff0f7424 */ /* 0x000fce00078e00ff */
[----:B0---4-:R-:W-:Y:S05]  /*36890*/  WARPSYNC.COLLECTIVE R15, `(.L_x_4211) ;  /* 0x000000000f087348 */ /* 0x011fea0003c00000 */
[----:B----4-:R1:W2:Y:S02]  /*368a0*/  SHFL.IDX P6, R14, R13, R12, R11 ;  /* 0x0000000c0d0e7389 */ /* 0x0102a400000c000b */
[----:B012---:R-:W-:Y:S01]  /*368b0*/  ENDCOLLECTIVE ;  /* 0x000000000000791b */ /* 0x007fe20003800000 */
.L_x_4211:
[----:B------:R-:W-:Y:S05]  /*368c0*/  BSYNC B1 ;  /* 0x0000000000017941 */ /* 0x000fea0003800000 */
.L_x_4210:
        /* <DEDUP_REMOVED lines=8> */
.L_x_4212:
[----:B------:R-:W-:Y:S02]  /*36950*/  IMAD.MOV.U32 R13, RZ, RZ, R7 ;  /* 0x000000ffff0d7224 */ /* 0x000fe400078e0007 */
[----:B------:R-:W-:-:S07]  /*36960*/  IMAD.MOV.U32 R4, RZ, RZ, R14 ;  /* 0x000000ffff047224 */ /* 0x000fce00078e000e */
[----:B------:R-:W-:Y:S05]  /*36970*/  WARPSYNC.COLLECTIVE R15, `(.L_x_4213) ;  /* 0x000000000f087348 */ /* 0x000fea0003c00000 */
[----:B------:R0:W1:Y:S02]  /*36980*/  SHFL.IDX P6, R14, R13, R12, R11 ;  /* 0x0000000c0d0e7389 */ /* 0x00006400000c000b */
[----:B01----:R-:W-:Y:S01]  /*36990*/  ENDCOLLECTIVE ;  /* 0x000000000000791b */ /* 0x003fe20003800000 */
.L_x_4213:
[----:B------:R-:W-:Y:S02]  /*369a0*/  IMAD.MOV.U32 R13, RZ, RZ, R8 ;  /* 0x000000ffff0d7224 */ /* 0x000fe400078e0008 */
[----:B------:R-:W-:-:S07]  /*369b0*/  IMAD.MOV.U32 R7, RZ, RZ, R14 ;  /* 0x000000ffff077224 */ /* 0x000fce00078e000e */
[----:B------:R-:W-:Y:S05]  /*369c0*/  WARPSYNC.COLLECTIVE R15, `(.L_x_4214) ;  /* 0x000000000f087348 */ /* 0x000fea0003c00000 */
[----:B------:R0:W1:Y:S02]  /*369d0*/  SHFL.IDX P6, R14, R13, R12, R11 ;  /* 0x0000000c0d0e7389 */ /* 0x00006400000c000b */
[----:B01----:R-:W-:Y:S01]  /*369e0*/  ENDCOLLECTIVE ;  /* 0x000000000000791b */ /* 0x003fe20003800000 */
.L_x_4214:
[----:B------:R-:W-:Y:S05]  /*369f0*/  BRA `(.L_x_4215) ;  /* 0xfffffd1000a87947 */ /* 0x000fea000383ffff */
.L_x_3904:
[----:B------:R0:W0:Y:S02]  /*36a00*/  SYNCS.PHASECHK.TRANS64.TRYWAIT P0, [R148+URZ+0x32400], R13 ;  /* 0x0324000d940075a7 */ /* 0x000024000800017f */
[----:B0-----:R-:W-:Y:S05]  /*36a10*/  @!P0 NANOSLEEP.SYNCS 0x989680 ;  /* 0x009896800000895d */ /* 0x001fea0003900000 */
[----:B------:R-:W0:Y:S02]  /*36a20*/  @!P0 SYNCS.PHASECHK.TRANS64 P0, [R148+URZ+0x32400], R13 ;  /* 0x0324000d940085a7 */ /* 0x000e24000800007f */
[----:B0-----:R-:W-:Y:S05]  /*36a30*/  @!P0 BRA `(.L_x_3904) ;  /* 0xfffffffc00f08947 */ /* 0x001fea000383ffff */
[----:B------:R-:W-:Y:S05]  /*36a40*/  BRA `(.L_x_4216) ;  /* 0xfffffd1400287947 */ /* 0x000fea000383ffff */
.L_x_3912:
[----:B------:R-:W0:Y:S01]  /*36a50*/  LDC R61, c[0x0][0x3f4] ;  /* 0x0000fd00ff3d7b82 */ /* 0x000e220000000800 */
        /* <DEDUP_REMOVED lines=8> */
.L_x_4218:
[----:B------:R-:W-:Y:S05]  /*36ae0*/  BSYNC B1 ;  /* 0x0000000000017941 */ /* 0x000fea0003800000 */
.L_x_4217:
        /* <DEDUP_REMOVED lines=10> */
.L_x_4219:
[----:B------:R-:W-:Y:S02]  /*36b90*/  ISETP.GE.OR P1, PT, R0, R55, P0 ;  /* 0x000000370000720c */ /* 0x000fe40000726670 */
[----:B------:R-:W-:-:S11]  /*36ba0*/  MOV R13, R26 ;  /* 0x0000001a000d7202 */ /* 0x000fd60000000f00 */
[C---:B------:R-:W-:Y:S01]  /*36bb0*/  @!P1 IMAD.SHL.U32 R5, R22.reuse, 0x2, RZ ;  /* 0x0000000216059824 */ /* 0x040fe200078e00ff */
[----:B------:R-:W-:Y:S01]  /*36bc0*/  @!P1 SHF.L.U64.HI R21, R22, 0x1, R23 ;  /* 0x0000000116159819 */ /* 0x000fe20000010217 */
[----:B------:R-:W-:-:S07]  /*36bd0*/  IMAD.MOV.U32 R3, RZ, RZ, R14 ;  /* 0x000000ffff037224 */ /* 0x000fce00078e000e */
[----:B------:R-:W-:Y:S05]  /*36be0*/  WARPSYNC.COLLECTIVE R15, `(.L_x_4220) ;  /* 0x000000000f087348 */ /* 0x000fea0003c00000 */
[----:B------:R0:W1:Y:S02]  /*36bf0*/  SHFL.IDX P6, R14, R13, R12, R11 ;  /* 0x0000000c0d0e7389 */ /* 0x00006400000c000b */
[----:B01----:R-:W-:Y:S01]  /*36c00*/  ENDCOLLECTIVE ;  /* 0x000000000000791b */ /* 0x003fe20003800000 */
.L_x_4220:
[----:B------:R-:W-:-:S05]  /*36c10*/  @!P1 IADD3 R6, P2, R3, R5, RZ ;  /* 0x0000000503069210 */ /* 0x000fca0007f5e0ff */
[----:B------:R-:W-:Y:S02]  /*36c20*/  @!P1 IMAD.X R7, R2, 0x1, R21, P2 ;  /* 0x0000000102079824 */ /* 0x000fe400010e0615 */
[----:B------:R-:W-:Y:S02]  /*36c30*/  IMAD.MOV.U32 R13, RZ, RZ, R27 ;  /* 0x000000ffff0d7224 */ /* 0x000fe400078e001b */
[----:B------:R-:W-:-:S07]  /*36c40*/  IMAD.MOV.U32 R4, RZ, RZ, R14 ;  /* 0x000000ffff047224 */ /* 0x000fce00078e000e */
[----:B------:R-:W-:Y:S05]  /*36c50*/  WARPSYNC.COLLECTIVE R15, `(.L_x_4221) ;  /* 0x000000000f087348 */ /* 0x000fea0003c00000 */
[----:B------:R0:W1:Y:S02]  /*36c60*/  SHFL.IDX P6, R14, R13, R12, R11 ;  /* 0x0000000c0d0e7389 */ /* 0x00006400000c000b */
[----:B01----:R-:W-:Y:S01]  /*36c70*/  ENDCOLLECTIVE ;  /* 0x000000000000791b */ /* 0x003fe20003800000 */
.L_x_4221:
[----:B------:R-:W2:Y:S01]  /*36c80*/  @!P1 LD.E.128 R8, desc[UR44][R6.64] ;  /* 0x0000002c06089980 */ /* 0x000ea2000c101d00 */
[----:B------:R-:W-:-:S05]  /*36c90*/  @!P1 IADD3 R14, P2, R14, R5, RZ ;  /* 0x000000050e0e9210 */ /* 0x000fca0007f5e0ff */
[----:B------:R-:W-:-:S04]  /*36ca0*/  @!P1 IMAD.X R3, R4, 0x1, R21, P2 ;  /* 0x0000000104039824 */ /* 0x000fc800010e0615 */
[----:B------:R-:W-:-:S05]  /*36cb0*/  @!P1 IMAD.MOV.U32 R15, RZ, RZ, R3 ;  /* 0x000000ffff0f9224 */ /* 0x000fca00078e0003 */
[----:B------:R0:W5:Y:S01]  /*36cc0*/  @!P1 LD.E.128 R4, desc[UR44][R14.64] ;  /* 0x0000002c0e049980 */ /* 0x000162000c101d00 */
[----:B------:R-:W-:Y:S01]  /*36cd0*/  CS2R R58, SRZ ;  /* 0x00000000003a7805 */ /* 0x000fe2000001ff00 */
[----:B------:R-:W-:Y:S01]  /*36ce0*/  IMAD.MOV.U32 R13, RZ, RZ, R24 ;  /* 0x000000ffff0d7224 */ /* 0x000fe200078e0018 */
[----:B------:R-:W-:Y:S01]  /*36cf0*/  CS2R R56, SRZ ;  /* 0x0000000000387805 */ /* 0x000fe2000001ff00 */
[----:B------:R-:W-:Y:S01]  /*36d00*/  IMAD.MOV.U32 R12, RZ, RZ, 0x1 ;  /* 0x00000001ff0c7424 */ /* 0x000fe200078e00ff */
[----:B------:R-:W-:Y:S01]  /*36d10*/  CS2R R20, SRZ ;  /* 0x0000000000147805 */ /* 0x000fe2000001ff00 */
[----:B0-----:R-:W-:Y:S02]  /*36d20*/  IMAD.MOV.U32 R15, RZ, RZ, -0x1 ;  /* 0xffffffffff0f7424 */ /* 0x001fe400078e00ff */
[----:B--2---:R-:W-:Y:S02]  /*36d30*/  @!P1 IMAD.MOV.U32 R59, RZ, RZ, R11 ;  /* 0x000000ffff3b9224 */ /* 0x004fe400078e000b */
[----:B------:R-:W-:-:S02]  /*36d40*/  IMAD.MOV.U32 R11, RZ, RZ, 0x1c1f ;  /* 0x00001c1fff0b7424 */ /* 0x000fc400078e00ff */
[----:B------:R-:W-:Y:S02]  /*36d50*/  @!P1 IMAD.MOV.U32 R56, RZ, RZ, R8 ;  /* 0x000000ffff389224 */ /* 0x000fe400078e0008 */
[----:B------:R-:W-:-:S07]  /*36d60*/  @!P1 IMAD.MOV.U32 R57, RZ, RZ, R9 ;  /* 0x000000ffff399224 */ /* 0x000fce00078e0009 */
[----:B-----5:R-:W-:Y:S05]  /*36d70*/  WARPSYNC.COLLECTIVE R15, `(.L_x_4222) ;  /* 0x000000000f087348 */ /* 0x020fea0003c00000 */
[----:B------:R0:W1:Y:S02]  /*36d80*/  SHFL.IDX P6, R14, R13, R12, R11 ;  /* 0x0000000c0d0e7389 */ /* 0x00006400000c000b */
[----:B01---5:R-:W-:Y:S01]  /*36d90*/  ENDCOLLECTIVE ;  /* 0x000000000000791b */ /* 0x023fe20003800000 */
.L_x_4222:
[----:B------:R-:W-:Y:S02]  /*36da0*/  IMAD.MOV.U32 R2, RZ, RZ, R56 ;  /* 0x000000ffff027224 */ /* 0x000fe400078e0038 */
[----:B------:R-:W-:Y:S02]  /*36db0*/  IMAD.MOV.U32 R3, RZ, RZ, R57 ;  /* 0x000000ffff037224 */ /* 0x000fe400078e0039 */
[----:B------:R-:W-:Y:S01]  /*36dc0*/  @!P1 IMAD.MOV.U32 R58, RZ, RZ, R10 ;  /* 0x000000ffff3a9224 */ /* 0x000fe200078e000a */
[----:B------:R-:W-:Y:S01]  /*36dd0*/  PRMT R67, R67, 0x5410, R2 ;  /* 0x0000541043437816 */ /* 0x000fe20000000002 */
[----:B------:R-:W-:Y:S01]  /*36de0*/  IMAD.MOV.U32 R9, RZ, RZ, R59 ;  /* 0x000000ffff097224 */ /* 0x000fe200078e003b */
[----:B------:R-:W-:Y:S02]  /*36df0*/  PRMT R63, R63, 0x5410, R3 ;  /* 0x000054103f3f7816 */ /* 0x000fe40000000003 */
[----:B------:R-:W-:Y:S01]  /*36e00*/  CS2R R2, SRZ ;  /* 0x0000000000027805 */ /* 0x000fe2000001ff00 */
[----:B------:R-:W-:-:S02]  /*36e10*/  IMAD.MOV.U32 R8, RZ, RZ, R58 ;  /* 0x000000ffff087224 */ /* 0x000fc400078e003a */
[----:B------:R-:W-:-:S03]  /*36e20*/  IMAD.MOV.U32 R13, RZ, RZ, R25 ;  /* 0x000000ffff0d7224 */ /* 0x000fc600078e0019 */
[----:B------:R-:W-:Y:S02]  /*36e30*/  PRMT R28, R8, 0x5410, R9 ;  /* 0x00005410081c7816 */ /* 0x000fe40000000009 */
[----:B------:R-:W-:Y:S02]  /*36e40*/  CS2R R8, SRZ ;  /* 0x0000000000087805 */ /* 0x000fe4000001ff00 */
[----:B------:R-:W-:Y:S01]  /*36e50*/  @!P1 MOV R21, R7 ;  /* 0x0000000700159202 */ /* 0x000fe20000000f00 */
[----:B------:R-:W-:Y:S02]  /*36e60*/  @!P1 IMAD.MOV.U32 R2, RZ, RZ, R4 ;  /* 0x000000ffff029224 */ /* 0x000fe400078e0004 */
[----:B------:R-:W-:Y:S02]  /*36e70*/  @!P1 IMAD.MOV.U32 R3, RZ, RZ, R5 ;  /* 0x000000ffff039224 */ /* 0x000fe400078e0005 */
[----:B------:R-:W-:Y:S02]  /*36e80*/  @!P1 IMAD.MOV.U32 R20, RZ, RZ, R6 ;  /* 0x000000ffff149224 */ /* 0x000fe400078e0006 */
[----:B------:R-:W-:-:S07]  /*36e90*/  IMAD.MOV.U32 R24, RZ, RZ, R14 ;  /* 0x000000ffff187224 */ /* 0x000fce00078e000e */
[----:B------:R-:W-:Y:S05]  /*36ea0*/  WARPSYNC.COLLECTIVE R15, `(.L_x_4223) ;  /* 0x000000000f087348 */ /* 0x000fea0003c00000 */
[----:B------:R0:W1:Y:S02]  /*36eb0*/  SHFL.IDX P6, R14, R13, R12, R11 ;  /* 0x0000000c0d0e7389 */ /* 0x00006400000c000b */
[----:B01----:R-:W-:Y:S01]  /*36ec0*/  ENDCOLLECTIVE ;  /* 0x000000000000791b */ /* 0x003fe20003800000 */
.L_x_4223:
[----:B------:R-:W-:Y:S02]  /*36ed0*/  IMAD.MOV.U32 R4, RZ, RZ, R2 ;  /* 0x000000ffff047224 */ /* 0x000fe400078e0002 */
[----:B------:R-:W-:Y:S02]  /*36ee0*/  IMAD.MOV.U32 R5, RZ, RZ, R3 ;  /* 0x000000ffff057224 */ /* 0x000fe400078e0003 */
[----:B------:R-:W-:Y:S01]  /*36ef0*/  IMAD.MOV.U32 R6, RZ, RZ, R20 ;  /* 0x000000ffff067224 */ /* 0x000fe200078e0014 */
[----:B------:R-:W-:Y:S01]  /*36f00*/  PRMT R60, R60, 0x5410, R4 ;  /* 0x000054103c3c7816 */ /* 0x000fe20000000004 */
[----:B------:R-:W-:Y:S01]  /*36f10*/  IMAD.MOV.U32 R7, RZ, RZ, R21 ;  /* 0x000000ffff077224 */ /* 0x000fe200078e0015 */
[----:B------:R-:W-:Y:S02]  /*36f20*/  PRMT R63, R5, 0x7610, R63 ;  /* 0x00007610053f7816 */ /* 0x000fe4000000003f */
[----:B------:R-:W-:Y:S02]  /*36f30*/  PRMT R67, R6, 0x7610, R67 ;  /* 0x0000761006437816 */ /* 0x000fe40000000043 */
[----:B------:R-:W-:Y:S01]  /*36f40*/  PRMT R81, R7, 0x7610, R81 ;  /* 0x0000761007517816 */ /* 0x000fe20000000051 */
[----:B------:R-:W-:-:S02]  /*36f50*/  IMAD.MOV.U32 R13, RZ, RZ, R26 ;  /* 0x000000ffff0d7224 */ /* 0x000fc400078e001a */
[----:B------:R-:W-:-:S07]  /*36f60*/  IMAD.MOV.U32 R25, RZ, RZ, R14 ;  /* 0x000000ffff197224 */ /* 0x000fce00078e000e */
[----:B------:R-:W-:Y:S05]  /*36f70*/  WARPSYNC.COLLECTIVE R15, `(.L_x_4224) ;  /* 0x000000000f087348 */ /* 0x000fea0003c00000 */
[----:B------:R0:W1:Y:S02]  /*36f80*/  SHFL.IDX P6, R14, R13, R12, R11 ;  /* 0x0000000c0d0e7389 */ /* 0x00006400000c000b */
[----:B01----:R-:W-:Y:S01]  /*36f90*/  ENDCOLLECTIVE ;  /* 0x000000000000791b */ /* 0x003fe20003800000 */
.L_x_4224:
[----:B------:R-:W-:Y:S02]  /*36fa0*/  IMAD.MOV.U32 R13, RZ, RZ, R27 ;  /* 0x000000ffff0d7224 */ /* 0x000fe400078e001b */
[----:B------:R-:W-:-:S07]  /*36fb0*/  IMAD.MOV.U32 R26, RZ, RZ, R14 ;  /* 0x000000ffff1a7224 */ /* 0x000fce00078e000e */
[----:B------:R-:W-:Y:S05]  /*36fc0*/  WARPSYNC.COLLECTIVE R15, `(.L_x_4225) ;  /* 0x000000000f087348 */ /* 0x000fea0003c00000 */
[----:B------:R0:W1:Y:S02]  /*36fd0*/  SHFL.IDX P6, R14, R13, R12, R11 ;  /* 0x0000000c0d0e7389 */ /* 0x00006400000c000b */
[----:B01----:R-:W-:Y:S01]  /*36fe0*/  ENDCOLLECTIVE ;  /* 0x000000000000791b */ /* 0x003fe20003800000 */
.L_x_4225:
[----:B------:R-:W-:Y:S05]  /*36ff0*/  BRA `(.L_x_4226) ;  /* 0xfffffd2000547947 */ /* 0x000fea000383ffff */
.L_x_3916:
[----:B0-----:R0:W1:Y:S02]  /*37000*/  SYNCS.PHASECHK.TRANS64.TRYWAIT P1, [R148+URZ+0x32400], R13 ;  /* 0x0324000d940075a7 */ /* 0x001064000802017f */
[----:B-1----:R-:W-:Y:S05]  /*37010*/  @!P1 NANOSLEEP.SYNCS 0x989680 ;  /* 0x009896800000995d */ /* 0x002fea0003900000 */
[----:B------:R-:W1:Y:S02]  /*37020*/  @!P1 SYNCS.PHASECHK.TRANS64 P1, [R148+URZ+0x32400], R13 ;  /* 0x0324000d940095a7 */ /* 0x000e64000802007f */
[----:B-1----:R-:W-:Y:S05]  /*37030*/  @!P1 BRA `(.L_x_3916) ;  /* 0xfffffffc00f09947 */ /* 0x002fea000383ffff */
[----:B------:R-:W-:Y:S05]  /*37040*/  BRA `(.L_x_4227) ;  /* 0xfffffd2000b07947 */ /* 0x000fea000383ffff */
.L_x_3930:
[----:B0-----:R0:W1:Y:S02]  /*37050*/  SYNCS.PHASECHK.TRANS64.TRYWAIT P0, [R2+URZ], R7 ;  /* 0x00000007020075a7 */ /* 0x001064000800017f */
[----:B-1----:R-:W-:Y:S05]  /*37060*/  @!P0 NANOSLEEP.SYNCS 0x989680 ;  /* 0x009896800000895d */ /* 0x002fea0003900000 */
[----:B------:R-:W1:Y:S02]  /*37070*/  @!P0 SYNCS.PHASECHK.TRANS64 P0, [R2+URZ], R7 ;  /* 0x00000007020085a7 */ /* 0x000e64000800007f */
[----:B-1----:R-:W-:Y:S05]  /*37080*/  @!P0 BRA `(.L_x_3930) ;  /* 0xfffffffc00f08947 */ /* 0x002fea000383ffff */
[----:B------:R-:W-:Y:S05]  /*37090*/  BRA `(.L_x_3929) ;  /* 0xfffffd3800447947 */ /* 0x000fea000383ffff */
.L_x_3937:
[----:B0-----:R0:W1:Y:S02]  /*370a0*/  SYNCS.PHASECHK.TRANS64.TRYWAIT P0, [R14+URZ], R15 ;  /* 0x0000000f0e0075a7 */ /* 0x001064000800017f */
[----:B-1----:R-:W-:Y:S05]  /*370b0*/  @!P0 NANOSLEEP.SYNCS 0x989680 ;  /* 0x009896800000895d */ /* 0x002fea0003900000 */
[----:B------:R-:W1:Y:S02]  /*370c0*/  @!P0 SYNCS.PHASECHK.TRANS64 P0, [R14+URZ], R15 ;  /* 0x0000000f0e0085a7 */ /* 0x000e64000800007f */
[----:B-1----:R-:W-:Y:S05]  /*370d0*/  @!P0 BRA `(.L_x_3937) ;  /* 0xfffffffc00f08947 */ /* 0x002fea000383ffff */
[----:B------:R-:W-:Y:S05]  /*370e0*/  BRA `(.L_x_3936) ;  /* 0xfffffd3c00687947 */ /* 0x000fea000383ffff */
.L_x_3964:
[----:B-1----:R1:W2:Y:S02]  /*370f0*/  SYNCS.PHASECHK.TRANS64.TRYWAIT P0, [R10+URZ], R11 ;  /* 0x0000000b0a0075a7 */ /* 0x0022a4000800017f */
[----:B--2---:R-:W-:Y:S05]  /*37100*/  @!P0 NANOSLEEP.SYNCS 0x989680 ;  /* 0x009896800000895d */ /* 0x004fea0003900000 */
[----:B------:R-:W2:Y:S02]  /*37110*/  @!P0 SYNCS.PHASECHK.TRANS64 P0, [R10+URZ], R11 ;  /* 0x0000000b0a0085a7 */ /* 0x000ea4000800007f */
[----:B--2---:R-:W-:Y:S05]  /*37120*/  @!P0 BRA `(.L_x_3964) ;  /* 0xfffffffc00f08947 */ /* 0x004fea000383ffff */
[----:B------:R-:W-:Y:S05]  /*37130*/  BRA `(.L_x_3963) ;  /* 0xfffffde400e07947 */ /* 0x000fea000383ffff */
.L_x_3971:
[----:B-1----:R1:W2:Y:S02]  /*37140*/  SYNCS.PHASECHK.TRANS64.TRYWAIT P0, [R8+URZ], R9 ;  /* 0x00000009080075a7 */ /* 0x0022a4000800017f */
[----:B--2---:R-:W-:Y:S05]  /*37150*/  @!P0 NANOSLEEP.SYNCS 0x989680 ;  /* 0x009896800000895d */ /* 0x004fea0003900000 */
[----:B------:R-:W2:Y:S02]  /*37160*/  @!P0 SYNCS.PHASECHK.TRANS64 P0, [R8+URZ], R9 ;  /* 0x00000009080085a7 */ /* 0x000ea4000800007f */
[----:B--2---:R-:W-:Y:S05]  /*37170*/  @!P0 BRA `(.L_x_3971) ;  /* 0xfffffffc00f08947 */ /* 0x004fea000383ffff */
[----:B------:R-:W-:Y:S05]  /*37180*/  BRA `(.L_x_3970) ;  /* 0xfffffdec001c7947 */ /* 0x000fea000383ffff */
.L_x_3984:
[----:B-1----:R1:W2:Y:S02]  /*37190*/  SYNCS.PHASECHK.TRANS64.TRYWAIT P0, [R8+URZ], R9 ;  /* 0x00000009080075a7 */ /* 0x0022a4000800017f */
[----:B--2---:R-:W-:Y:S05]  /*371a0*/  @!P0 NANOSLEEP.SYNCS 0x989680 ;  /* 0x009896800000895d */ /* 0x004fea0003900000 */
[----:B------:R-:W2:Y:S02]  /*371b0*/  @!P0 SYNCS.PHASECHK.TRANS64 P0, [R8+URZ], R9 ;  /* 0x00000009080085a7 */ /* 0x000ea4000800007f */
[----:B--2---:R-:W-:Y:S05]  /*371c0*/  @!P0 BRA `(.L_x_3984) ;  /* 0xfffffffc00f08947 */ /* 0x004fea000383ffff */
[----:B------:R-:W-:Y:S05]  /*371d0*/  BRA `(.L_x_3983) ;  /* 0xfffffe80001c7947 */ /* 0x000fea000383ffff */
.L_x_3991:
[----:B-1----:R1:W2:Y:S02]  /*371e0*/  SYNCS.PHASECHK.TRANS64.TRYWAIT P0, [R8+URZ], R9 ;  /* 0x00000009080075a7 */ /* 0x0022a4000800017f */
[----:B--2---:R-:W-:Y:S05]  /*371f0*/  @!P0 NANOSLEEP.SYNCS 0x989680 ;  /* 0x009896800000895d */ /* 0x004fea0003900000 */
[----:B------:R-:W2:Y:S02]  /*37200*/  @!P0 SYNCS.PHASECHK.TRANS64 P0, [R8+URZ], R9 ;  /* 0x00000009080085a7 */ /* 0x000ea4000800007f */
[----:B--2---:R-:W-:Y:S05]  /*37210*/  @!P0 BRA `(.L_x_3991) ;  /* 0xfffffffc00f08947 */ /* 0x004fea000383ffff */
[----:B------:R-:W-:Y:S05]  /*37220*/  BRA `(.L_x_3990) ;  /* 0xfffffe8400587947 */ /* 0x000fea000383ffff */
.L_x_4020:
[----:B------:R-:W-:Y:S02]  /*37230*/  IMAD.MOV.U32 R13, RZ, RZ, R3 ;  /* 0x000000ffff0d7224 */ /* 0x000fe400078e0003 */
[----:B------:R-:W-:Y:S02]  /*37240*/  IMAD.MOV.U32 R12, RZ, RZ, RZ ;  /* 0x000000ffff0c7224 */ /* 0x000fe400078e00ff */
[----:B------:R-:W-:Y:S02]  /*37250*/  IMAD.MOV.U32 R11, RZ, RZ, 0x181f ;  /* 0x0000181fff0b7424 */ /* 0x000fe400078e00ff */
[----:B------:R-:W-:-:S07]  /*37260*/  IMAD.MOV.U32 R15, RZ, RZ, -0x1 ;  /* 0xffffffffff0f7424 */ /* 0x000fce00078e00ff */
[----:B-1--4-:R-:W-:Y:S05]  /*37270*/  WARPSYNC.COLLECTIVE R15, `(.L_x_4228) ;  /* 0x000000000f087348 */ /* 0x012fea0003c00000 */
[----:B------:R0:W2:Y:S02]  /*37280*/  SHFL.IDX P6, R14, R13, R12, R11 ;  /* 0x0000000c0d0e7389 */ /* 0x0000a400000c000b */
[----:B012-4-:R-:W-:Y:S01]  /*37290*/  ENDCOLLECTIVE ;  /* 0x000000000000791b */ /* 0x017fe20003800000 */
.L_x_4228:
[----:B------:R-:W-:Y:S02]  /*372a0*/  IMAD.MOV.U32 R13, RZ, RZ, R2 ;  /* 0x000000ffff0d7224 */ /* 0x000fe400078e0002 */
[----:B------:R-:W-:-:S07]  /*372b0*/  IMAD.MOV.U32 R0, RZ, RZ, R14 ;  /* 0x000000ffff007224 */ /* 0x000fce00078e000e */
[----:B------:R-:W-:Y:S05]  /*372c0*/  WARPSYNC.COLLECTIVE R15, `(.L_x_4229) ;  /* 0x000000000f087348 */ /* 0x000fea0003c00000 */
[----:B------:R0:W1:Y:S02]  /*372d0*/  SHFL.IDX P6, R14, R13, R12, R11 ;  /* 0x0000000c0d0e7389 */ /* 0x00006400000c000b */
[----:B01----:R-:W-:Y:S01]  /*372e0*/  ENDCOLLECTIVE ;  /* 0x000000000000791b */ /* 0x003fe20003800000 */
.L_x_4229:
[----:B------:R-:W-:Y:S05]  /*372f0*/  BRA `(.L_x_4230) ;  /* 0xffffff6400607947 */ /* 0x000fea000383ffff */
.L_x_4023:
[----:B------:R-:W-:Y:S01]  /*37300*/  BSSY B1, `(.L_x_4231) ;  /* 0x0000008000017945 */ /* 0x000fe20003800000 */
[----:B------:R-:W-:Y:S02]  /*37310*/  IMAD.MOV.U32 R13, RZ, RZ, R3 ;  /* 0x000000ffff0d7224 */ /* 0x000fe400078e0003 */
[----:B------:R-:W-:Y:S02]  /*37320*/  IMAD.MOV.U32 R12, RZ, RZ, 0x1 ;  /* 0x00000001ff0c7424 */ /* 0x000fe400078e00ff */
[----:B------:R-:W-:Y:S02]  /*37330*/  IMAD.MOV.U32 R11, RZ, RZ, 0x181f ;  /* 0x0000181fff0b7424 */ /* 0x000fe400078e00ff */
[----:B--2---:R-:W-:-:S07]  /*37340*/  IMAD.MOV.U32 R15, RZ, RZ, -0x1 ;  /* 0xffffffffff0f7424 */ /* 0x004fce00078e00ff */
[----:B01-34-:R-:W-:Y:S05]  /*37350*/  WARPSYNC.COLLECTIVE R15, `(.L_x_4232) ;  /* 0x000000000f087348 */ /* 0x01bfea0003c00000 */
[----:B---3--:R2:W3:Y:S02]  /*37360*/  SHFL.IDX P6, R14, R13, R12, R11 ;  /* 0x0000000c0d0e7389 */ /* 0x0084e400000c000b */
[----:B01234-:R-:W-:Y:S01]  /*37370*/  ENDCOLLECTIVE ;  /* 0x000000000000791b */ /* 0x01ffe20003800000 */
.L_x_4232:
[----:B------:R-:W-:Y:S05]  /*37380*/  BSYNC B1 ;  /* 0x0000000000017941 */ /* 0x000fea0003800000 */
.L_x_4231:
        /* <DEDUP_REMOVED lines=8> */
.L_x_4233:
[----:B------:R-:W-:Y:S05]  /*37410*/  BRA `(.L_x_4234) ;  /* 0xffffff6400847947 */ /* 0x000fea000383ffff */
.L_x_4026:
[----:B------:R-:W-:Y:S01]  /*37420*/  BSSY B1, `(.L_x_4235) ;  /* 0x0000008000017945 */ /* 0x000fe20003800000 */
[----:B------:R-:W-:Y:S02]  /*37430*/  IMAD.MOV.U32 R13, RZ, RZ, R3 ;  /* 0x000000ffff0d7224 */ /* 0x000fe400078e0003 */
[----:B------:R-:W-:Y:S02]  /*37440*/  IMAD.MOV.U32 R12, RZ, RZ, 0x2 ;  /* 0x00000002ff0c7424 */ /* 0x000fe400078e00ff */
[----:B------:R-:W-:Y:S02]  /*37450*/  IMAD.MOV.U32 R11, RZ, RZ, 0x181f ;  /* 0x0000181fff0b7424 */ /* 0x000fe400078e00ff */
[----:B0-----:R-:W-:-:S07]  /*37460*/  IMAD.MOV.U32 R15, RZ, RZ, -0x1 ;  /* 0xffffffffff0f7424 */ /* 0x001fce00078e00ff */
[----:B-1234-:R-:W-:Y:S05]  /*37470*/  WARPSYNC.COLLECTIVE R15, `(.L_x_4236) ;  /* 0x000000000f087348 */ /* 0x01efea0003c00000 */
[----:B---3--:R0:W3:Y:S02]  /*37480*/  SHFL.IDX P6, R14, R13, R12, R11 ;  /* 0x0000000c0d0e7389 */ /* 0x0080e400000c000b */
[----:B01234-:R-:W-:Y:S01]  /*37490*/  ENDCOLLECTIVE ;  /* 0x000000000000791b */ /* 0x01ffe20003800000 */
.L_x_4236:
[----:B------:R-:W-:Y:S05]  /*374a0*/  BSYNC B1 ;  /* 0x0000000000017941 */ /* 0x000fea0003800000 */
.L_x_4235:
        /* <DEDUP_REMOVED lines=8> */
.L_x_4237:
[----:B------:R-:W-:Y:S05]  /*37530*/  BRA `(.L_x_4238) ;  /* 0xffffff6400a47947 */ /* 0x000fea000383ffff */
.L_x_4029:
[----:B------:R-:W-:Y:S01]  /*37540*/  BSSY B1, `(.L_x_4239) ;  /* 0x0000008000017945 */ /* 0x000fe20003800000 */
[----:B------:R-:W-:Y:S02]  /*37550*/  IMAD.MOV.U32 R13, RZ, RZ, R3 ;  /* 0x000000ffff0d7224 */ /* 0x000fe400078e0003 */
[----:B------:R-:W-:Y:S02]  /*37560*/  IMAD.MOV.U32 R12, RZ, RZ, 0x3 ;  /* 0x00000003ff0c7424 */ /* 0x000fe400078e00ff */
[----:B------:R-:W-:Y:S02]  /*37570*/  IMAD.MOV.U32 R11, RZ, RZ, 0x181f ;  /* 0x0000181fff0b7424 */ /* 0x000fe400078e00ff */
[----:B0-----:R-:W-:-:S07]  /*37580*/  IMAD.MOV.U32 R15, RZ, RZ, -0x1 ;  /* 0xffffffffff0f7424 */ /* 0x001fce00078e00ff */
[----:B-1234-:R-:W-:Y:S05]  /*37590*/  WARPSYNC.COLLECTIVE R15, `(.L_x_4240) ;  /* 0x000000000f087348 */ /* 0x01efea0003c00000 */
[----:B------:R0:W0:Y:S02]  /*375a0*/  SHFL.IDX P6, R14, R13, R12, R11 ;  /* 0x0000000c0d0e7389 */ /* 0x00002400000c000b */
[----:B01234-:R-:W-:Y:S01]  /*375b0*/  ENDCOLLECTIVE ;  /* 0x000000000000791b */ /* 0x01ffe20003800000 */
.L_x_4240:
[----:B------:R-:W-:Y:S05]  /*375c0*/  BSYNC B1 ;  /* 0x0000000000017941 */ /* 0x000fea0003800000 */
.L_x_4239:
        /* <DEDUP_REMOVED lines=8> */
.L_x_4241:
[----:B------:R-:W-:Y:S05]  /*37650*/  BRA `(.L_x_4242) ;  /* 0xffffff6400c47947 */ /* 0x000fea000383ffff */
.L_x_4054:
[----:B------:R-:W0:Y:S01]  /*37660*/  S2R R12, SR_TID.X ;  /* 0x00000000000c7919 */ /* 0x000e220000002100 */
[----:B------:R-:W-:Y:S01]  /*37670*/  BSSY B1, `(.L_x_4243) ;  /* 0x000000a000017945 */ /* 0x000fe20003800000 */
[----:B------:R-:W-:Y:S02]  /*37680*/  IMAD.MOV.U32 R11, RZ, RZ, 0x1f ;  /* 0x0000001fff0b7424 */ /* 0x000fe400078e00ff */
[----:B------:R-:W-:Y:S01]  /*37690*/  IMAD.MOV.U32 R15, RZ, RZ, -0x1 ;  /* 0xffffffffff0f7424 */ /* 0x000fe200078e00ff */
[----:B0-----:R-:W-:-:S04]  /*376a0*/  SHF.R.U32.HI R12, RZ, 0x5, R12 ;  /* 0x00000005ff0c7819 */ /* 0x001fc8000001160c */
[----:B------:R-:W-:-:S05]  /*376b0*/  LOP3.LUT R12, R12, 0x3, RZ, 0xc0, !PT ;  /* 0x000000030c0c7812 */ /* 0x000fca00078ec0ff */
[----:B-1----:R-:W-:Y:S02]  /*376c0*/  IMAD.MOV.U32 R13, RZ, RZ, R12 ;  /* 0x000000ffff0d7224 */ /* 0x002fe400078e000c */
[----:B------:R-:W-:-:S07]  /*376d0*/  IMAD.MOV.U32 R12, RZ, RZ, RZ ;  /* 0x000000ffff0c7224 */ /* 0x000fce00078e00ff */
[----:B------:R-:W-:Y:S05]  /*376e0*/  WARPSYNC.COLLECTIVE R15, `(.L_x_4244) ;  /* 0x000000000f087348 */ /* 0x000fea0003c00000 */
[----:B------:R0:W1:Y:S02]  /*376f0*/  SHFL.IDX P6, R14, R13, R12, R11 ;  /* 0x0000000c0d0e7389 */ /* 0x00006400000c000b */
[----:B01----:R-:W-:Y:S01]  /*37700*/  ENDCOLLECTIVE ;  /* 0x000000000000791b */ /* 0x003fe20003800000 */
.L_x_4244:
[----:B------:R-:W-:Y:S05]  /*37710*/  BSYNC B1 ;  /* 0x0000000000017941 */ /* 0x000fea0003800000 */
.L_x_4243:
[----:B------:R-:W-:Y:S05]  /*37720*/  BRA `(.L_x_4245) ;  /* 0xffffff7c00dc7947 */ /* 0x000fea000383ffff */
.L_x_4056:
[----:B------:R-:W-:Y:S01]  /*37730*/  BSSY B1, `(.L_x_4246) ;  /* 0x0000006000017945 */ /* 0x000fe20003800000 */
[----:B------:R-:W-:-:S07]  /*37740*/  IMAD.MOV.U32 R15, RZ, RZ, -0x1 ;  /* 0xffffffffff0f7424 */ /* 0x000fce00078e00ff */
[----:B01----:R-:W-:Y:S05]  /*37750*/  WARPSYNC.COLLECTIVE R15, `(.L_x_4247) ;  /* 0x000000000f0c7348 */ /* 0x003fea0003c00000 */
[----:B------:R-:W-:Y:S02]  /*37760*/  ELECT P6, UR62, PT ;  /* 0x00000000003e782f */ /* 0x000fe400038c0000 */
[----:B------:R-:W-:Y:S01]  /*37770*/  MOV R14, UR62 ;  /* 0x0000003e000e7c02 */ /* 0x000fe20008000f00 */
[----:B01----:R-:W-:Y:S10]  /*37780*/  ENDCOLLECTIVE ;  /* 0x000000000000791b */ /* 0x003ff40003800000 */
.L_x_4247:
[----:B------:R-:W-:Y:S05]  /*37790*/  BSYNC B1 ;  /* 0x0000000000017941 */ /* 0x000fea0003800000 */
.L_x_4246:
[----:B------:R-:W-:Y:S05]  /*377a0*/  BRA `(.L_x_4055) ;  /* 0xffffff7c00d47947 */ /* 0x000fea000383ffff */
.L_x_4058:
[----:B0-----:R0:W2:Y:S02]  /*377b0*/  SYNCS.PHASECHK.TRANS64.TRYWAIT P0, [R23+URZ+0x32420], R6 ;  /* 0x03242006170075a7 */ /* 0x0010a4000800017f */
[----:B--2---:R-:W-:Y:S05]  /*377c0*/  @!P0 NANOSLEEP.SYNCS 0x989680 ;  /* 0x009896800000895d */ /* 0x004fea0003900000 */
[----:B------:R-:W2:Y:S02]  /*377d0*/  @!P0 SYNCS.PHASECHK.TRANS64 P0, [R23+URZ+0x32420], R6 ;  /* 0x03242006170085a7 */ /* 0x000ea4000800007f */
[----:B--2---:R-:W-:Y:S05]  /*377e0*/  @!P0 BRA `(.L_x_4058) ;  /* 0xfffffffc00f08947 */ /* 0x004fea000383ffff */
[----:B------:R-:W-:Y:S05]  /*377f0*/  BRA `(.L_x_4248) ;  /* 0xffffff7c00e47947 */ /* 0x000fea000383ffff */
.L_x_4062:
[----:B0-----:R0:W2:Y:S02]  /*37800*/  SYNCS.PHASECHK.TRANS64.TRYWAIT P0, [R3+URZ+0x324a0], R6 ;  /* 0x0324a006030075a7 */ /* 0x0010a4000800017f */
[----:B--2---:R-:W-:Y:S05]  /*37810*/  @!P0 NANOSLEEP.SYNCS 0x989680 ;  /* 0x009896800000895d */ /* 0x004fea0003900000 */
[----:B------:R-:W2:Y:S02]  /*37820*/  @!P0 SYNCS.PHASECHK.TRANS64 P0, [R3+URZ+0x324a0], R6 ;  /* 0x0324a006030085a7 */ /* 0x000ea4000800007f */
[----:B--2---:R-:W-:Y:S05]  /*37830*/  @!P0 BRA `(.L_x_4062) ;  /* 0xfffffffc00f08947 */ /* 0x004fea000383ffff */
[----:B------:R-:W-:Y:S05]  /*37840*/  BRA `(.L_x_4249) ;  /* 0xffffff7c00fc7947 */ /* 0x000fea000383ffff */
.L_x_4067:
[----:B--2---:R2:W3:Y:S02]  /*37850*/  SYNCS.PHASECHK.TRANS64.TRYWAIT P0, [R3+URZ+0x324c0], R6 ;  /* 0x0324c006030075a7 */ /* 0x0044e4000800017f */
[----:B---3--:R-:W-:Y:S05]  /*37860*/  @!P0 NANOSLEEP.SYNCS 0x989680 ;  /* 0x009896800000895d */ /* 0x008fea0003900000 */
[----:B------:R-:W3:Y:S02]  /*37870*/  @!P0 SYNCS.PHASECHK.TRANS64 P0, [R3+URZ+0x324c0], R6 ;  /* 0x0324c006030085a7 */ /* 0x000ee4000800007f */
[----:B---3--:R-:W-:Y:S05]  /*37880*/  @!P0 BRA `(.L_x_4067) ;  /* 0xfffffffc00f08947 */ /* 0x008fea000383ffff */
[----:B------:R-:W-:Y:S05]  /*37890*/  BRA `(.L_x_4250) ;  /* 0xffffff8000787947 */ /* 0x000fea000383ffff */
.L_x_4077:
[----:B--2---:R2:W3:Y:S02]  /*378a0*/  SYNCS.PHASECHK.TRANS64.TRYWAIT P1, [R10+URZ+0x324a0], R2 ;  /* 0x0324a0020a0075a7 */ /* 0x0044e4000802017f */
[----:B---3--:R-:W-:Y:S05]  /*378b0*/  @!P1 NANOSLEEP.SYNCS 0x989680 ;  /* 0x009896800000995d */ /* 0x008fea0003900000 */
[----:B------:R-:W3:Y:S02]  /*378c0*/  @!P1 SYNCS.PHASECHK.TRANS64 P1, [R10+URZ+0x324a0], R2 ;  /* 0x0324a0020a0095a7 */ /* 0x000ee4000802007f */
[----:B---3--:R-:W-:Y:S05]  /*378d0*/  @!P1 BRA `(.L_x_4077) ;  /* 0xfffffffc00f09947 */ /* 0x008fea000383ffff */
[----:B------:R-:W-:Y:S05]  /*378e0*/  BRA `(.L_x_4251) ;  /* 0xffffff8400ec7947 */ /* 0x000fea000383ffff */
.L_x_4082:
[----:B0-----:R0:W1:Y:S02]  /*378f0*/  SYNCS.PHASECHK.TRANS64.TRYWAIT P1, [R10+URZ+0x324c0], R2 ;  /* 0x0324c0020a0075a7 */ /* 0x001064000802017f */
[----:B-1----:R-:W-:Y:S05]  /*37900*/  @!P1 NANOSLEEP.SYNCS 0x989680 ;  /* 0x009896800000995d */ /* 0x002fea0003900000 */
[----:B------:R-:W1:Y:S02]  /*37910*/  @!P1 SYNCS.PHASECHK.TRANS64 P1, [R10+URZ+0x324c0], R2 ;  /* 0x0324c0020a0095a7 */ /* 0x000e64000802007f */
[----:B-1----:R-:W-:Y:S05]  /*37920*/  @!P1 BRA `(.L_x_4082) ;  /* 0xfffffffc00f09947 */ /* 0x002fea000383ffff */
[----:B------:R-:W-:Y:S05]  /*37930*/  BRA `(.L_x_4252) ;  /* 0xffffff8800647947 */ /* 0x000fea000383ffff */
.L_x_4106:
        /* <DEDUP_REMOVED lines=8> */
[----:B--2---:R-:W-:Y:S05]  /*379c0*/  WARPSYNC.COLLECTIVE R15, `(.L_x_4254) ;  /* 0x000000000f087348 */ /* 0x004fea0003c00000 */
[----:B------:R0:W1:Y:S02]  /*379d0*/  SHFL.IDX P6, R14, R13, R12, R11 ;  /* 0x0000000c0d0e7389 */ /* 0x00006400000c000b */
[----:B012---:R-:W-:Y:S01]  /*379e0*/  ENDCOLLECTIVE ;  /* 0x000000000000791b */ /* 0x007fe20003800000 */
.L_x_4254:
[----:B------:R-:W-:Y:S05]  /*379f0*/  BSYNC B0 ;  /* 0x0000000000007941 */ /* 0x000fea0003800000 */
.L_x_4253:
[----:B------:R-:W-:Y:S05]  /*37a00*/  BRA `(.L_x_4255) ;  /* 0xffffff9800e47947 */ /* 0x000fea000383ffff */
.L_x_4109:
[----:B-1----:R1:W2:Y:S02]  /*37a10*/  SYNCS.PHASECHK.TRANS64.TRYWAIT P0, [R17+URZ+0x32440], R0 ;  /* 0x03244000110075a7 */ /* 0x0022a4000800017f */
[----:B--2---:R-:W-:Y:S05]  /*37a20*/  @!P0 NANOSLEEP.SYNCS 0x989680 ;  /* 0x009896800000895d */ /* 0x004fea0003900000 */
[----:B------:R-:W2:Y:S02]  /*37a30*/  @!P0 SYNCS.PHASECHK.TRANS64 P0, [R17+URZ+0x32440], R0 ;  /* 0x03244000110085a7 */ /* 0x000ea4000800007f */
[----:B--2---:R-:W-:Y:S05]  /*37a40*/  @!P0 BRA `(.L_x_4109) ;  /* 0xfffffffc00f08947 */ /* 0x004fea000383ffff */
[----:B------:R-:W-:Y:S05]  /*37a50*/  BRA `(.L_x_4256) ;  /* 0xffffff9800fc7947 */ /* 0x000fea000383ffff */
.L_x_4110:
        /* <DEDUP_REMOVED lines=8> */
.L_x_4258:
[----:B------:R-:W-:Y:S05]  /*37ae0*/  BSYNC B0 ;  /* 0x0000000000007941 */ /* 0x000fea0003800000 */
.L_x_4257:
        /* <DEDUP_REMOVED lines=9> */
.L_x_4259:
[----:B------:R-:W-:Y:S02]  /*37b80*/  IMAD.MOV.U32 R13, RZ, RZ, R4 ;  /* 0x000000ffff0d7224 */ /* 0x000fe400078e0004 */
[----:B------:R-:W-:Y:S01]  /*37b90*/  IMAD.MOV.U32 R12, RZ, RZ, 0x1 ;  /* 0x00000001ff0c7424 */ /* 0x000fe200078e00ff */
[----:B------:R-:W-:-:S07]  /*37ba0*/  MOV R3, R14 ;  /* 0x0000000e00037202 */ /* 0x000fce0000000f00 */
[----:B------:R-:W-:Y:S05]  /*37bb0*/  WARPSYNC.COLLECTIVE R15, `(.L_x_4260) ;  /* 0x000000000f087348 */ /* 0x000fea0003c00000 */
[----:B------:R0:W1:Y:S02]  /*37bc0*/  SHFL.IDX P6, R14, R13, R12, R11 ;  /* 0x0000000c0d0e7389 */ /* 0x00006400000c000b */
[----:B01----:R-:W-:Y:S01]  /*37bd0*/  ENDCOLLECTIVE ;  /* 0x000000000000791b */ /* 0x003fe20003800000 */
.L_x_4260:
        /* <DEDUP_REMOVED lines=15> */
.L_x_4261:
[----:B------:R-:W-:Y:S02]  /*37cd0*/  @P0 IMAD R6, R5, 0x2, R23 ;  /* 0x0000000205060824 */ /* 0x000fe400078e0217 */
[----:B------:R-:W-:Y:S02]  /*37ce0*/  IMAD.MOV.U32 R13, RZ, RZ, R4 ;  /* 0x000000ffff0d7224 */ /* 0x000fe400078e0004 */
[----:B------:R-:W-:Y:S02]  /*37cf0*/  IMAD.MOV.U32 R12, RZ, RZ, 0x2 ;  /* 0x00000002ff0c7424 */ /* 0x000fe400078e00ff */
[----:B------:R-:W-:-:S07]  /*37d00*/  IMAD.MOV.U32 R3, RZ, RZ, R14 ;  /* 0x000000ffff037224 */ /* 0x000fce00078e000e */
[----:B------:R-:W-:Y:S05]  /*37d10*/  WARPSYNC.COLLECTIVE R15, `(.L_x_4262) ;  /* 0x000000000f087348 */ /* 0x000fea0003c00000 */
[----:B------:R0:W1:Y:S02]  /*37d20*/  SHFL.IDX P6, R14, R13, R12, R11 ;  /* 0x0000000c0d0e7389 */ /* 0x00006400000c000b */
[----:B01----:R-:W-:Y:S01]  /*37d30*/  ENDCOLLECTIVE ;  /* 0x000000000000791b */ /* 0x003fe20003800000 */
.L_x_4262:
        /* <DEDUP_REMOVED lines=15> */
.L_x_4263:
[----:B------:R-:W-:Y:S02]  /*37e30*/  @P0 IMAD R6, R5, 0x2, R23 ;  /* 0x0000000205060824 */ /* 0x000fe400078e0217 */
[----:B------:R-:W-:Y:S02]  /*37e40*/  IMAD.MOV.U32 R13, RZ, RZ, R4 ;  /* 0x000000ffff0d7224 */ /* 0x000fe400078e0004 */
[----:B------:R-:W-:Y:S02]  /*37e50*/  IMAD.MOV.U32 R12, RZ, RZ, 0x3 ;  /* 0x00000003ff0c7424 */ /* 0x000fe400078e00ff */
[----:B------:R-:W-:-:S07]  /*37e60*/  IMAD.MOV.U32 R3, RZ, RZ, R14 ;  /* 0x000000ffff037224 */ /* 0x000fce00078e000e */
[----:B------:R-:W-:Y:S05]  /*37e70*/  WARPSYNC.COLLECTIVE R15, `(.L_x_4264) ;  /* 0x000000000f087348 */ /* 0x000fea0003c00000 */
[----:B------:R0:W1:Y:S02]  /*37e80*/  SHFL.IDX P6, R14, R13, R12, R11 ;  /* 0x0000000c0d0e7389 */ /* 0x00006400000c000b */
[----:B01----:R-:W-:Y:S01]  /*37e90*/  ENDCOLLECTIVE ;  /* 0x000000000000791b */ /* 0x003fe20003800000 */
.L_x_4264:
        /* <DEDUP_REMOVED lines=15> */
.L_x_4265:
[----:B------:R-:W-:Y:S02]  /*37f90*/  @P0 IMAD R6, R5, 0x2, R23 ;  /* 0x0000000205060824 */ /* 0x000fe400078e0217 */
[----:B------:R-:W-:Y:S02]  /*37fa0*/  IMAD.MOV.U32 R13, RZ, RZ, R4 ;  /* 0x000000ffff0d7224 */ /* 0x000fe400078e0004 */
[----:B------:R-:W-:Y:S02]  /*37fb0*/  IMAD.MOV.U32 R12, RZ, RZ, 0x4 ;  /* 0x00000004ff0c7424 */ /* 0x000fe400078e00ff */
[----:B------:R-:W-:-:S07]  /*37fc0*/  IMAD.MOV.U32 R3, RZ, RZ, R14 ;  /* 0x000000ffff037224 */ /* 0x000fce00078e000e */
[----:B------:R-:W-:Y:S05]  /*37fd0*/  WARPSYNC.COLLECTIVE R15, `(.L_x_4266) ;  /* 0x000000000f087348 */ /* 0x000fea0003c00000 */
[----:B------:R0:W1:Y:S02]  /*37fe0*/  SHFL.IDX P6, R14, R13, R12, R11 ;  /* 0x0000000c0d0e7389 */ /* 0x00006400000c000b */
[----:B01----:R-:W-:Y:S01]  /*37ff0*/  ENDCOLLECTIVE ;  /* 0x000000000000791b */ /* 0x003fe20003800000 */
.L_x_4266:
        /* <DEDUP_REMOVED lines=15> */
.L_x_4267:
[----:B------:R-:W-:Y:S02]  /*380f0*/  @P0 IMAD R6, R5, 0x2, R23 ;  /* 0x0000000205060824 */ /* 0x000fe400078e0217 */
[----:B------:R-:W-:Y:S02]  /*38100*/  IMAD.MOV.U32 R13, RZ, RZ, R4 ;  /* 0x000000ffff0d7224 */ /* 0x000fe400078e0004 */
[----:B------:R-:W-:Y:S01]  /*38110*/  IMAD.MOV.U32 R12, RZ, RZ, 0x5 ;  /* 0x00000005ff0c7424 */ /* 0x000fe200078e00ff */
[----:B------:R-:W-:-:S07]  /*38120*/  MOV R3, R14 ;  /* 0x0000000e00037202 */ /* 0x000fce0000000f00 */
[----:B------:R-:W-:Y:S05]  /*38130*/  WARPSYNC.COLLECTIVE R15, `(.L_x_4268) ;  /* 0x000000000f087348 */ /* 0x000fea0003c00000 */
[----:B------:R0:W1:Y:S02]  /*38140*/  SHFL.IDX P6, R14, R13, R12, R11 ;  /* 0x0000000c0d0e7389 */ /* 0x00006400000c000b */
[----:B01----:R-:W-:Y:S01]  /*38150*/  ENDCOLLECTIVE ;  /* 0x000000000000791b */ /* 0x003fe20003800000 */
.L_x_4268:
[----:B------:R-:W-:-:S05]  /*38160*/  @P0 LEA R3, P1, R7, R3, 0x1 ;  /* 0x0000000307030211 */ /* 0x000fca00078208ff */
[----:B------:R-:W-:-:S05]  /*38170*/  @P0 IMAD.X R2, RZ, RZ, R2, P1 ;  /* 0x000000ffff020224 */ /* 0x000fca00008e0602 */
        /* <DEDUP_REMOVED lines=12> */
.L_x_4269:
[----:B------:R-:W-:Y:S01]  /*38240*/  IMAD.MOV.U32 R0, RZ, RZ, R14 ;  /* 0x000000ffff007224 */ /* 0x000fe200078e000e */
[----:B------:R-:W-:Y:S06]  /*38250*/  BRA `(.L_x_4270) ;  /* 0xffffff98006c7947 */ /* 0x000fec000383ffff */
.L_x_4115:
[----:B------:R-:W-:Y:S02]  /*38260*/  IMAD.MOV.U32 R13, RZ, RZ, R3 ;  /* 0x000000ffff0d7224 */ /* 0x000fe400078e0003 */
[----:B------:R-:W-:Y:S02]  /*38270*/  IMAD.MOV.U32 R12, RZ, RZ, RZ ;  /* 0x000000ffff0c7224 */ /* 0x000fe400078e00ff */
[----:B------:R-:W-:Y:S02]  /*38280*/  IMAD.MOV.U32 R11, RZ, RZ, 0x181f ;  /* 0x0000181fff0b7424 */ /* 0x000fe400078e00ff */
[----:B------:R-:W-:Y:S02]  /*38290*/  IMAD.MOV.U32 R15, RZ, RZ, -0x1 ;  /* 0xffffffffff0f7424 */ /* 0x000fe400078e00ff */
[----:B-----5:R-:W-:Y:S02]  /*382a0*/  IMAD R2, R9, R6, RZ ;  /* 0x0000000609027224 */ /* 0x020fe400078e02ff */
[----:B------:R-:W-:-:S07]  /*382b0*/  IMAD.IADD R36, R8, 0x1, R36 ;  /* 0x0000000108247824 */ /* 0x000fce00078e0224 */
[----:B------:R-:W-:Y:S05]  /*382c0*/  WARPSYNC.COLLECTIVE R15, `(.L_x_4271) ;  /* 0x000000000f087348 */ /* 0x000fea0003c00000 */
[----:B------:R0:W1:Y:S02]  /*382d0*/  SHFL.IDX P6, R14, R13, R12, R11 ;  /* 0x0000000c0d0e7389 */ /* 0x00006400000c000b */
[----:B01----:R-:W-:Y:S01]  /*382e0*/  ENDCOLLECTIVE ;  /* 0x000000000000791b */ /* 0x003fe20003800000 */
.L_x_4271:
        /* <DEDUP_REMOVED lines=12> */
.L_x_4272:
[----:B------:R-:W-:Y:S02]  /*383b0*/  IMAD.MOV.U32 R13, RZ, RZ, R3 ;  /* 0x000000ffff0d7224 */ /* 0x000fe400078e0003 */
[----:B------:R-:W-:Y:S02]  /*383c0*/  IMAD.MOV.U32 R12, RZ, RZ, 0x1 ;  /* 0x00000001ff0c7424 */ /* 0x000fe400078e00ff */
[----:B------:R-:W-:-:S07]  /*383d0*/  IMAD.MOV.U32 R5, RZ, RZ, R14 ;  /* 0x000000ffff057224 */ /* 0x000fce00078e000e */
[----:B------:R-:W-:Y:S05]  /*383e0*/  WARPSYNC.COLLECTIVE R15, `(.L_x_4273) ;  /* 0x000000000f087348 */ /* 0x000fea0003c00000 */
[----:B------:R0:W1:Y:S02]  /*383f0*/  SHFL.IDX P6, R14, R13, R12, R11 ;  /* 0x0000000c0d0e7389 */ /* 0x00006400000c000b */
[----:B01----:R-:W-:Y:S01]  /*38400*/  ENDCOLLECTIVE ;  /* 0x000000000000791b */ /* 0x003fe20003800000 */
.L_x_4273:
        /* <DEDUP_REMOVED lines=15> */
.L_x_4274:
[----:B------:R-:W-:Y:S02]  /*38500*/  IMAD.MOV.U32 R13, RZ, RZ, R3 ;  /* 0x000000ffff0d7224 */ /* 0x000fe400078e0003 */
[----:B------:R-:W-:Y:S02]  /*38510*/  IMAD.MOV.U32 R12, RZ, RZ, 0x2 ;  /* 0x00000002ff0c7424 */ /* 0x000fe400078e00ff */
[----:B------:R-:W-:-:S07]  /*38520*/  IMAD.MOV.U32 R5, RZ, RZ, R14 ;  /* 0x000000ffff057224 */ /* 0x000fce00078e000e */
[----:B------:R-:W-:Y:S05]  /*38530*/  WARPSYNC.COLLECTIVE R15, `(.L_x_4275) ;  /* 0x000000000f087348 */ /* 0x000fea0003c00000 */
[----:B------:R0:W1:Y:S02]  /*38540*/  SHFL.IDX P6, R14, R13, R12, R11 ;  /* 0x0000000c0d0e7389 */ /* 0x00006400000c000b */
[----:B01----:R-:W-:Y:S01]  /*38550*/  ENDCOLLECTIVE ;  /* 0x000000000000791b */ /* 0x003fe20003800000 */
.L_x_4275:
        /* <DEDUP_REMOVED lines=15> */
.L_x_4276:
[----:B------:R-:W-:Y:S02]  /*38650*/  IMAD.MOV.U32 R13, RZ, RZ, R3 ;  /* 0x000000ffff0d7224 */ /* 0x000fe400078e0003 */
[----:B------:R-:W-:Y:S01]  /*38660*/  IMAD.MOV.U32 R12, RZ, RZ, 0x3 ;  /* 0x00000003ff0c7424 */ /* 0x000fe200078e00ff */
[----:B------:R-:W-:-:S07]  /*38670*/  MOV R5, R14 ;  /* 0x0000000e00057202 */ /* 0x000fce0000000f00 */
[----:B------:R-:W-:Y:S05]  /*38680*/  WARPSYNC.COLLECTIVE R15, `(.L_x_4277) ;  /* 0x000000000f087348 */ /* 0x000fea0003c00000 */
[----:B------:R0:W1:Y:S02]  /*38690*/  SHFL.IDX P6, R14, R13, R12, R11 ;  /* 0x0000000c0d0e7389 */ /* 0x00006400000c000b */
[----:B01----:R-:W-:Y:S01]  /*386a0*/  ENDCOLLECTIVE ;  /* 0x000000000000791b */ /* 0x003fe20003800000 */
.L_x_4277:
[----:B------:R-:W-:-:S05]  /*386b0*/  @!P0 LEA R5, P2, R7, R5, 0x1 ;  /* 0x0000000507058211 */ /* 0x000fca00078408ff */
[----:B------:R-:W-:-:S05]  /*386c0*/  @!P0 IMAD.X R4, RZ, RZ, R4, P2 ;  /* 0x000000ffff048224 */ /* 0x000fca00010e0604 */
[----:B------:R-:W-:Y:S01]  /*386d0*/  @!P0 LOP3.LUT R5, R5, R4, RZ, 0x3c, !PT ;  /* 0x0000000405058212 */ /* 0x000fe200078e3cff */
[----:B------:R-:W-:-:S03]  /*386e0*/  IMAD.MOV.U32 R13, RZ, RZ, R0 ;  /* 0x000000ffff0d7224 */ /* 0x000fc600078e0000 */
[----:B------:R-:W-:-:S04]  /*386f0*/  @!P0 LOP3.LUT R4, R5, R4, RZ, 0x3c, !PT ;  /* 0x0000000405048212 */ /* 0x000fc800078e3cff */
[----:B------:R-:W-:Y:S01]  /*38700*/  @!P0 LOP3.LUT R5, R5, R4, RZ, 0x3c, !PT ;  /* 0x0000000405058212 */ /* 0x000fe200078e3cff */
[----:B------:R-:W-:-:S04]  /*38710*/  IMAD.MOV.U32 R6, RZ, RZ, R14 ;  /* 0x000000ffff067224 */ /* 0x000fc800078e000e */
[----:B------:R-:W-:Y:S01]  /*38720*/  @!PT LDS RZ, [RZ] ;  /* 0x00000000fffff984 */ /* 0x000fe20000000800 */
[----:B------:R-:W-:Y:S01]  /*38730*/  @!PT LDS RZ, [RZ] ;  /* 0x00000000fffff984 */ /* 0x000fe20000000800 */
[----:B------:R-:W-:Y:S01]  /*38740*/  @!PT LDS RZ, [RZ] ;  /* 0x00000000fffff984 */ /* 0x000fe20000000800 */
[----:B------:R0:W-:Y:S01]  /*38750*/  @!P0 LDGSTS.E.BYPASS.LTC128B.128 [R26+0x19400], desc[UR44][R4.64], !P1 ;  /* 0x19400000041a8fae */ /* 0x0001e2000c901d6c */
[----:B------:R-:W-:Y:S01]  /*38760*/  ISETP.GE.AND P0, PT, R8, R2, PT ;  /* 0x000000020800720c */ /* 0x000fe20003f06270 */
[----:B------:R-:W-:-:S12]  /*38770*/  VIADD R8, R36, 0x40 ;  /* 0x0000004024087836 */ /* 0x000fd80000000000 */
[----:B0-----:R-:W-:Y:S05]  /*38780*/  WARPSYNC.COLLECTIVE R15, `(.L_x_4278) ;  /* 0x000000000f087348 */ /* 0x001fea0003c00000 */
[----:B------:R1:W2:Y:S02]  /*38790*/  SHFL.IDX P6, R14, R13, R12, R11 ;  /* 0x0000000c0d0e7389 */ /* 0x0002a400000c000b */
[----:B012---:R-:W-:Y:S01]  /*387a0*/  ENDCOLLECTIVE ;  /* 0x000000000000791b */ /* 0x007fe20003800000 */
.L_x_4278:
[----:B------:R0:W-:Y:S01]  /*387b0*/  STL [R1+0x468], R8 ;  /* 0x0004680801007387 */ /* 0x0001e20000100800 */
[----:B------:R-:W-:Y:S02]  /*387c0*/  IMAD.MOV.U32 R13, RZ, RZ, R3 ;  /* 0x000000ffff0d7224 */ /* 0x000fe400078e0003 */
[----:B------:R-:W-:Y:S02]  /*387d0*/  IMAD.MOV.U32 R12, RZ, RZ, 0x4 ;  /* 0x00000004ff0c7424 */ /* 0x000fe400078e00ff */
[----:B------:R-:W-:-:S07]  /*387e0*/  IMAD.MOV.U32 R4, RZ, RZ, R14 ;  /* 0x000000ffff047224 */ /* 0x000fce00078e000e */
[----:B0-----:R-:W-:Y:S05]  /*387f0*/  WARPSYNC.COLLECTIVE R15, `(.L_x_4279) ;  /* 0x000000000f087348 */ /* 0x001fea0003c00000 */
[----:B------:R1:W2:Y:S02]  /*38800*/  SHFL.IDX P6, R14, R13, R12, R11 ;  /* 0x0000000c0d0e7389 */ /* 0x0002a400000c000b */
[----:B012---:R-:W-:Y:S01]  /*38810*/  ENDCOLLECTIVE ;  /* 0x000000000000791b */ /* 0x007fe20003800000 */
.L_x_4279:
        /* <DEDUP_REMOVED lines=10> */
.L_x_4280:
[----:B------:R-:W-:Y:S01]  /*388c0*/  @!PT LDS RZ, [RZ] ;  /* 0x00000000fffff984 */ /* 0x000fe20000000800 */
[----:B------:R-:W-:Y:S01]  /*388d0*/  @!PT LDS RZ, [RZ] ;  /* 0x00000000fffff984 */ /* 0x000fe20000000800 */
[----:B------:R-:W-:Y:S01]  /*388e0*/  @!PT LDS RZ, [RZ] ;  /* 0x00000000fffff984 */ /* 0x000fe20000000800 */
[----:B------:R0:W-:Y:S01]  /*388f0*/  @!P0 LDGSTS.E.BYPASS.LTC128B.128 [R26+0x19c00], desc[UR44][R4.64], !P1 ;  /* 0x19c00000041a8fae */ /* 0x0001e2000c901d6c */
[----:B------:R-:W-:Y:S01]  /*38900*/  ISETP.GE.AND P0, PT, R8, R2, PT ;  /* 0x000000020800720c */ /* 0x000fe20003f06270 */
[----:B------:R-:W-:-:S05]  /*38910*/  VIADD R8, R36, 0x50 ;  /* 0x0000005024087836 */ /* 0x000fca0000000000 */
[----:B------:R1:W-:Y:S01]  /*38920*/  STL [R1+0x470], R8 ;  /* 0x0004700801007387 */ /* 0x0003e20000100800 */
[----:B------:R-:W-:Y:S02]  /*38930*/  IMAD.MOV.U32 R13, RZ, RZ, R3 ;  /* 0x000000ffff0d7224 */ /* 0x000fe400078e0003 */
[----:B------:R-:W-:Y:S02]  /*38940*/  IMAD.MOV.U32 R12, RZ, RZ, 0x5 ;  /* 0x00000005ff0c7424 */ /* 0x000fe400078e00ff */
[----:B0-----:R-:W-:-:S07]  /*38950*/  IMAD.MOV.U32 R4, RZ, RZ, R14 ;  /* 0x000000ffff047224 */ /* 0x001fce00078e000e */
[----:B-1----:R-:W-:Y:S05]  /*38960*/  WARPSYNC.COLLECTIVE R15, `(.L_x_4281) ;  /* 0x000000000f087348 */ /* 0x002fea0003c00000 */
[----:B------:R0:W2:Y:S02]  /*38970*/  SHFL.IDX P6, R14, R13, R12, R11 ;  /* 0x0000000c0d0e7389 */ /* 0x0000a400000c000b */
[----:B012---:R-:W-:Y:S01]  /*38980*/  ENDCOLLECTIVE ;  /* 0x000000000000791b */ /* 0x007fe20003800000 */
.L_x_4281:
        /* <DEDUP_REMOVED lines=10> */
.L_x_4282:
        /* <DEDUP_REMOVED lines=13> */
.L_x_4283:
        /* <DEDUP_REMOVED lines=10> */
.L_x_4284:
[----:B------:R-:W-:Y:S01]  /*38ba0*/  @!PT LDS RZ, [RZ] ;  /* 0x00000000fffff984 */ /* 0x000fe20000000800 */
[----:B------:R-:W-:Y:S01]  /*38bb0*/  @!PT LDS RZ, [RZ] ;  /* 0x00000000fffff984 */ /* 0x000fe20000000800 */
[----:B------:R-:W-:Y:S01]  /*38bc0*/  @!PT LDS RZ, [RZ] ;  /* 0x00000000fffff984 */ /* 0x000fe20000000800 */
[----:B------:R0:W-:Y:S01]  /*38bd0*/  @!P0 LDGSTS.E.BYPASS.LTC128B.128 [R26+0x1ac00], desc[UR44][R4.64], !P1 ;  /* 0x1ac00000041a8fae */ /* 0x0001e2000c901d6c */
[----:B------:R-:W-:Y:S01]  /*38be0*/  ISETP.GE.AND P0, PT, R8, R2, PT ;  /* 0x000000020800720c */ /* 0x000fe20003f06270 */
[----:B------:R-:W-:Y:S02]  /*38bf0*/  IMAD.MOV.U32 R13, RZ, RZ, R3 ;  /* 0x000000ffff0d7224 */ /* 0x000fe400078e0003 */
[----:B------:R-:W-:Y:S01]  /*38c00*/  IMAD.MOV.U32 R12, RZ, RZ, 0x7 ;  /* 0x00000007ff0c7424 */ /* 0x000fe200078e00ff */
[----:B0-----:R-:W-:-:S09]  /*38c10*/  MOV R4, R14 ;  /* 0x0000000e00047202 */ /* 0x001fd20000000f00 */
[----:B------:R-:W-:Y:S05]  /*38c20*/  WARPSYNC.COLLECTIVE R15, `(.L_x_4285) ;  /* 0x000000000f087348 */ /* 0x000fea0003c00000 */
[----:B------:R0:W1:Y:S02]  /*38c30*/  SHFL.IDX P6, R14, R13, R12, R11 ;  /* 0x0000000c0d0e7389 */ /* 0x00006400000c000b */
[----:B01----:R-:W-:Y:S01]  /*38c40*/  ENDCOLLECTIVE ;  /* 0x000000000000791b */ /* 0x003fe20003800000 */
.L_x_4285:
        /* <DEDUP_REMOVED lines=10> */
[----:B------:R0:W-:Y:S03]  /*38cf0*/  @!P0 LDGSTS.E.BYPASS.LTC128B.128 [R26+0x1b400], desc[UR44][R4.64], !P1 ;  /* 0x1b400000041a8fae */ /* 0x0001e6000c901d6c */
[----:B0-----:R-:W-:Y:S05]  /*38d00*/  WARPSYNC.COLLECTIVE R15, `(.L_x_4286) ;  /* 0x000000000f087348 */ /* 0x001fea0003c00000 */
[----:B------:R1:W2:Y:S02]  /*38d10*/  SHFL.IDX P6, R14, R13, R12, R11 ;  /* 0x0000000c0d0e7389 */ /* 0x0002a400000c000b */
[----:B012---:R-:W-:Y:S01]  /*38d20*/  ENDCOLLECTIVE ;  /* 0x000000000000791b */ /* 0x007fe20003800000 */
.L_x_4286:
[----:B------:R-:W-:Y:S01]  /*38d30*/  IMAD.MOV.U32 R0, RZ, RZ, R14 ;  /* 0x000000ffff007224 */ /* 0x000fe200078e000e */
[----:B------:R-:W-:Y:S06]  /*38d40*/  BRA `(.L_x_4287) ;  /* 0xffffff9800cc7947 */ /* 0x000fec000383ffff */
.L_x_4119:
        /* <DEDUP_REMOVED lines=9> */
[----:B------:R-:W-:-:S02]  /*38de0*/  IMAD.MOV.U32 R15, RZ, RZ, -0x1 ;  /* 0xffffffffff0f7424 */ /* 0x000fc400078e00ff */
        /* <DEDUP_REMOVED lines=23> */
.L_x_4289:
[----:B------:R-:W-:Y:S05]  /*38f60*/  BSYNC B0 ;  /* 0x0000000000007941 */ /* 0x000fea0003800000 */
.L_x_4288:
        /* <DEDUP_REMOVED lines=11> */
.L_x_4290:
[----:B------:R-:W-:-:S04]  /*39020*/  LOP3.LUT R22, R22, 0xffefffff, RZ, 0xc0, !PT ;  /* 0xffefffff16167812 */ /* 0x000fc800078ec0ff */
[----:B------:R-:W-:-:S04]  /*39030*/  @P0 LOP3.LUT R22, R22, 0x100000, RZ, 0xfc, !PT ;  /* 0x0010000016160812 */ /* 0x000fc800078efcff */
[----:B------:R-:W-:Y:S01]  /*39040*/  LOP3.LUT P0, RZ, R22, 0x400, RZ, 0xc0, !PT ;  /* 0x0000040016ff7812 */ /* 0x000fe2000780c0ff */
[----:B------:R-:W-:Y:S02]  /*39050*/  IMAD.MOV.U32 R13, RZ, RZ, R0 ;  /* 0x000000ffff0d7224 */ /* 0x000fe400078e0000 */
[----:B------:R-:W-:Y:S02]  /*39060*/  IMAD.MOV.U32 R12, RZ, RZ, 0x1 ;  /* 0x00000001ff0c7424 */ /* 0x000fe400078e00ff */
[----:B------:R-:W-:-:S08]  /*39070*/  IMAD.MOV.U32 R3, RZ, RZ, R14 ;  /* 0x000000ffff037224 */ /* 0x000fd000078e000e */
[----:B------:R-:W-:-:S05]  /*39080*/  @!P0 LEA R3, P6, R7, R3, 0x1 ;  /* 0x0000000307038211 */ /* 0x000fca00078c08ff */
[----:B------:R-:W-:-:S05]  /*39090*/  @!P0 IMAD.X R2, RZ, RZ, R2, P6 ;  /* 0x000000ffff028224 */ /* 0x000fca00030e0602 */
[----:B------:R-:W-:-:S07]  /*390a0*/  @!P0 LOP3.LUT R3, R3, R2, RZ, 0x3c, !PT ;  /* 0x0000000203038212 */ /* 0x000fce00078e3cff */
[----:B------:R-:W-:Y:S05]  /*390b0*/  WARPSYNC.COLLECTIVE R15, `(.L_x_4291) ;  /* 0x000000000f087348 */ /* 0x000fea0003c00000 */
[----:B------:R0:W1:Y:S02]  /*390c0*/  SHFL.IDX P6, R14, R13, R12, R11 ;  /* 0x0000000c0d0e7389 */ /* 0x00006400000c000b */
[----:B01----:R-:W-:Y:S01]  /*390d0*/  ENDCOLLECTIVE ;  /* 0x000000000000791b */ /* 0x003fe20003800000 */
.L_x_4291:
        /* <DEDUP_REMOVED lines=15> */
.L_x_4292:
        /* <DEDUP_REMOVED lines=12> */
.L_x_4293:
        /* <DEDUP_REMOVED lines=12> */
.L_x_4294:
        /* <DEDUP_REMOVED lines=12> */
.L_x_4295:
        /* <DEDUP_REMOVED lines=12> */
.L_x_4296:
        /* <DEDUP_REMOVED lines=12> */
.L_x_4297:
        /* <DEDUP_REMOVED lines=12> */
.L_x_4298:
        /* <DEDUP_REMOVED lines=12> */
.L_x_4299:
        /* <DEDUP_REMOVED lines=12> */
.L_x_4300:
        /* <DEDUP_REMOVED lines=12> */
.L_x_4301:
        /* <DEDUP_REMOVED lines=11> */
.L_x_4302:
[----:B------:R-:W-:Y:S01]  /*39940*/  IMAD.MOV.U32 R13, RZ, RZ, R0 ;  /* 0x000000ffff0d7224 */ /* 0x000fe200078e0000 */
[----:B------:R-:W-:Y:S01]  /*39950*/  MOV R12, 0x7 ;  /* 0x00000007000c7802 */ /* 0x000fe20000000f00 */
[----:B------:R-:W-:-:S07]  /*39960*/  IMAD.MOV.U32 R2, RZ, RZ, R14 ;  /* 0x000000ffff027224 */ /* 0x000fce00078e000e */
[----:B------:R-:W-:Y:S05]  /*39970*/  WARPSYNC.COLLECTIVE R15, `(.L_x_4303) ;  /* 0x000000000f087348 */ /* 0x000fea0003c00000 */
[----:B------:R0:W1:Y:S02]  /*39980*/  SHFL.IDX P6, R14, R13, R12, R11 ;  /* 0x0000000c0d0e7389 */ /* 0x00006400000c000b */
[----:B01----:R-:W-:Y:S01]  /*39990*/  ENDCOLLECTIVE ;  /* 0x000000000000791b */ /* 0x003fe20003800000 */
.L_x_4303:
        /* <DEDUP_REMOVED lines=14> */
.L_x_4304:
[----:B------:R-:W-:Y:S01]  /*39a80*/  IMAD.MOV.U32 R2, RZ, RZ, R14 ;  /* 0x000000ffff027224 */ /* 0x000fe200078e000e */
[----:B------:R-:W-:Y:S06]  /*39a90*/  BRA `(.L_x_4305) ;  /* 0xffffff9800387947 */ /* 0x000fec000383ffff */
.L_x_4124:
[----:B0-----:R0:W1:Y:S02]  /*39aa0*/  SYNCS.PHASECHK.TRANS64.TRYWAIT P0, [R23+URZ+0x32420], R0 ;  /* 0x03242000170075a7 */ /* 0x001064000800017f */
[----:B-1----:R-:W-:Y:S05]  /*39ab0*/  @!P0 NANOSLEEP.SYNCS 0x989680 ;  /* 0x009896800000895d */ /* 0x002fea0003900000 */
[----:B------:R-:W1:Y:S02]  /*39ac0*/  @!P0 SYNCS.PHASECHK.TRANS64 P0, [R23+URZ+0x32420], R0 ;  /* 0x03242000170085a7 */ /* 0x000e64000800007f */
[----:B-1----:R-:W-:Y:S05]  /*39ad0*/  @!P0 BRA `(.L_x_4124) ;  /* 0xfffffffc00f08947 */ /* 0x002fea000383ffff */
[----:B------:R-:W-:Y:S05]  /*39ae0*/  BRA `(.L_x_4306) ;  /* 0xffffff9800ac7947 */ /* 0x000fea000383ffff */
.L_x_4127:
[----:B0-----:R0:W1:Y:S02]  /*39af0*/  SYNCS.PHASECHK.TRANS64.TRYWAIT P0, [R17+URZ+0x32460], R0 ;  /* 0x03246000110075a7 */ /* 0x001064000800017f */
[----:B-1----:R-:W-:Y:S05]  /*39b00*/  @!P0 NANOSLEEP.SYNCS 0x989680 ;  /* 0x009896800000895d */ /* 0x002fea0003900000 */
[----:B------:R-:W1:Y:S02]  /*39b10*/  @!P0 SYNCS.PHASECHK.TRANS64 P0, [R17+URZ+0x32460], R0 ;  /* 0x03246000110085a7 */ /* 0x000e64000800007f */
[----:B-1----:R-:W-:Y:S05]  /*39b20*/  @!P0 BRA `(.L_x_4127) ;  /* 0xfffffffc00f08947 */ /* 0x002fea000383ffff */
[----:B------:R-:W-:Y:S05]  /*39b30*/  BRA `(.L_x_4307) ;  /* 0xffffff9800bc7947 */ /* 0x000fea000383ffff */
.L_x_4128:
        /* <DEDUP_REMOVED lines=8> */
.L_x_4309:
[----:B------:R-:W-:Y:S05]  /*39bc0*/  BSYNC B0 ;  /* 0x0000000000007941 */ /* 0x000fea0003800000 */
.L_x_4308:
        /* <DEDUP_REMOVED lines=13> */
.L_x_4310:
        /* <DEDUP_REMOVED lines=9> */
.L_x_4311:
        /* <DEDUP_REMOVED lines=17> */
.L_x_4312:
[----:B------:R-:W-:Y:S02]  /*39e40*/  IMAD.MOV.U32 R13, RZ, RZ, R6 ;  /* 0x000000ffff0d7224 */ /* 0x000fe400078e0006 */
[----:B------:R-:W-:Y:S01]  /*39e50*/  IMAD.MOV.U32 R12, RZ, RZ, 0x2 ;  /* 0x00000002ff0c7424 */ /* 0x000fe200078e00ff */
[----:B------:R-:W-:-:S13]  /*39e60*/  IADD3 R2, P3, R14, R0, RZ ;  /* 0x000000000e027210 */ /* 0x000fda0007f7e0ff */
[----:B------:R-:W-:Y:S05]  /*39e70*/  WARPSYNC.COLLECTIVE R15, `(.L_x_4313) ;  /* 0x000000000f087348 */ /* 0x000fea0003c00000 */
[----:B------:R0:W1:Y:S02]  /*39e80*/  SHFL.IDX P6, R14, R13, R12, R11 ;  /* 0x0000000c0d0e7389 */ /* 0x00006400000c000b */
[----:B01----:R-:W-:Y:S01]  /*39e90*/  ENDCOLLECTIVE ;  /* 0x000000000000791b */ /* 0x003fe20003800000 */
.L_x_4313:
        /* <DEDUP_REMOVED lines=17> */
.L_x_4314:
[----:B------:R-:W-:Y:S01]  /*39fb0*/  IMAD.MOV.U32 R13, RZ, RZ, R6 ;  /* 0x000000ffff0d7224 */ /* 0x000fe200078e0006 */
[----:B------:R-:W-:Y:S02]  /*39fc0*/  MOV R12, 0x3 ;  /* 0x00000003000c7802 */ /* 0x000fe40000000f00 */
[----:B------:R-:W-:-:S13]  /*39fd0*/  IADD3 R2, P3, R14, R0, RZ ;  /* 0x000000000e027210 */ /* 0x000fda0007f7e0ff */
[----:B------:R-:W-:Y:S05]  /*39fe0*/  WARPSYNC.COLLECTIVE R15, `(.L_x_4315) ;  /* 0x000000000f087348 */ /* 0x000fea0003c00000 */
[----:B------:R0:W1:Y:S02]  /*39ff0*/  SHFL.IDX P6, R14, R13, R12, R11 ;  /* 0x0000000c0d0e7389 */ /* 0x00006400000c000b */
[----:B01----:R-:W-:Y:S01]  /*3a000*/  ENDCOLLECTIVE ;  /* 0x000000000000791b */ /* 0x003fe20003800000 */
.L_x_4315:
        /* <DEDUP_REMOVED lines=17> */
.L_x_4316:
[----:B------:R-:W-:Y:S02]  /*3a120*/  IMAD.MOV.U32 R13, RZ, RZ, R6 ;  /* 0x000000ffff0d7224 */ /* 0x000fe400078e0006 */
[----:B------:R-:W-:Y:S01]  /*3a130*/  IMAD.MOV.U32 R12, RZ, RZ, 0x4 ;  /* 0x00000004ff0c7424 */ /* 0x000fe200078e00ff */
[----:B------:R-:W-:-:S13]  /*3a140*/  IADD3 R2, P3, R14, R0, RZ ;  /* 0x000000000e027210 */ /* 0x000fda0007f7e0ff */
[----:B------:R-:W-:Y:S05]  /*3a150*/  WARPSYNC.COLLECTIVE R15, `(.L_x_4317) ;  /* 0x000000000f087348 */ /* 0x000fea0003c00000 */
[----:B------:R0:W1:Y:S02]  /*3a160*/  SHFL.IDX P6, R14, R13, R12, R11 ;  /* 0x0000000c0d0e7389 */ /* 0x00006400000c000b */
[----:B01----:R-:W-:Y:S01]  /*3a170*/  ENDCOLLECTIVE ;  /* 0x000000000000791b */ /* 0x003fe20003800000 */
.L_x_4317:
        /* <DEDUP_REMOVED lines=17> */
.L_x_4318:
[----:B------:R-:W-:Y:S02]  /*3a290*/  IMAD.MOV.U32 R13, RZ, RZ, R6 ;  /* 0x000000ffff0d7224 */ /* 0x000fe400078e0006 */
[----:B------:R-:W-:Y:S01]  /*3a2a0*/  IMAD.MOV.U32 R12, RZ, RZ, 0x5 ;  /* 0x00000005ff0c7424 */ /* 0x000fe200078e00ff */
[----:B------:R-:W-:-:S13]  /*3a2b0*/  IADD3 R2, P3, R14, R0, RZ ;  /* 0x000000000e027210 */ /* 0x000fda0007f7e0ff */
[----:B------:R-:W-:Y:S05]  /*3a2c0*/  WARPSYNC.COLLECTIVE R15, `(.L_x_4319) ;  /* 0x000000000f087348 */ /* 0x000fea0003c00000 */
[----:B------:R0:W1:Y:S02]  /*3a2d0*/  SHFL.IDX P6, R14, R13, R12, R11 ;  /* 0x0000000c0d0e7389 */ /* 0x00006400000c000b */
[----:B01----:R-:W-:Y:S01]  /*3a2e0*/  ENDCOLLECTIVE ;  /* 0x000000000000791b */ /* 0x003fe20003800000 */
.L_x_4319:
        /* <DEDUP_REMOVED lines=12> */
.L_x_4320:
        /* <DEDUP_REMOVED lines=9> */
.L_x_4135:
[----:B0-----:R0:W1:Y:S02]  /*3a440*/  SYNCS.PHASECHK.TRANS64.TRYWAIT P0, [R4+URZ+0x32440], R21 ;  /* 0x03244015040075a7 */ /* 0x001064000800017f */
[----:B-1----:R-:W-:Y:S05]  /*3a450*/  @!P0 NANOSLEEP.SYNCS 0x989680 ;  /* 0x009896800000895d */ /* 0x002fea0003900000 */
[----:B------:R-:W1:Y:S02]  /*3a460*/  @!P0 SYNCS.PHASECHK.TRANS64 P0, [R4+URZ+0x32440], R21 ;  /* 0x03244015040085a7 */ /* 0x000e64000800007f */
[----:B-1----:R-:W-:Y:S05]  /*3a470*/  @!P0 BRA `(.L_x_4135) ;  /* 0xfffffffc00f08947 */ /* 0x002fea000383ffff */
[----:B------:R-:W-:Y:S05]  /*3a480*/  BRA `(.L_x_4322) ;  /* 0xffffff9c00547947 */ /* 0x000fea000383ffff */
.L_x_4136:
        /* <DEDUP_REMOVED lines=8> */
.L_x_4324:
[----:B------:R-:W-:Y:S05]  /*3a510*/  BSYNC B1 ;  /* 0x0000000000017941 */ /* 0x000fea0003800000 */
.L_x_4323:
        /* <DEDUP_REMOVED lines=9> */
.L_x_4325:
[----:B------:R-:W-:Y:S02]  /*3a5b0*/  IMAD.MOV.U32 R13, RZ, RZ, R9 ;  /* 0x000000ffff0d7224 */ /* 0x000fe400078e0009 */
[----:B------:R-:W-:Y:S02]  /*3a5c0*/  IMAD.MOV.U32 R12, RZ, RZ, 0x1 ;  /* 0x00000001ff0c7424 */ /* 0x000fe400078e00ff */
[----:B------:R-:W-:-:S07]  /*3a5d0*/  IMAD.MOV.U32 R2, RZ, RZ, R14 ;  /* 0x000000ffff027224 */ /* 0x000fce00078e000e */
[----:B------:R-:W-:Y:S05]  /*3a5e0*/  WARPSYNC.COLLECTIVE R15, `(.L_x_4326) ;  /* 0x000000000f087348 */ /* 0x000fea0003c00000 */
[----:B------:R0:W1:Y:S02]  /*3a5f0*/  SHFL.IDX P6, R14, R13, R12, R11 ;  /* 0x0000000c0d0e7389 */ /* 0x00006400000c000b */
[----:B01----:R-:W-:Y:S01]  /*3a600*/  ENDCOLLECTIVE ;  /* 0x000000000000791b */ /* 0x003fe20003800000 */
.L_x_4326:
        /* <DEDUP_REMOVED lines=11> */
.L_x_4327:
[----:B------:R-:W-:Y:S02]  /*3a6c0*/  IMAD.MOV.U32 R13, RZ, RZ, R9 ;  /* 0x000000ffff0d7224 */ /* 0x000fe400078e0009 */
[----:B------:R-:W-:Y:S02]  /*3a6d0*/  IMAD.MOV.U32 R12, RZ, RZ, 0x2 ;  /* 0x00000002ff0c7424 */ /* 0x000fe400078e00ff */
[----:B------:R-:W-:-:S07]  /*3a6e0*/  IMAD.MOV.U32 R2, RZ, RZ, R14 ;  /* 0x000000ffff027224 */ /* 0x000fce00078e000e */
[----:B------:R-:W-:Y:S05]  /*3a6f0*/  WARPSYNC.COLLECTIVE R15, `(.L_x_4328) ;  /* 0x000000000f087348 */ /* 0x000fea0003c00000 */
[----:B------:R0:W1:Y:S02]  /*3a700*/  SHFL.IDX P6, R14, R13, R12, R11 ;  /* 0x0000000c0d0e7389 */ /* 0x00006400000c000b */
[----:B01----:R-:W-:Y:S01]  /*3a710*/  ENDCOLLECTIVE ;  /* 0x000000000000791b */ /* 0x003fe20003800000 */
.L_x_4328:
        /* <DEDUP_REMOVED lines=11> */
.L_x_4329:
[----:B------:R-:W-:Y:S02]  /*3a7d0*/  IMAD.MOV.U32 R13, RZ, RZ, R9 ;  /* 0x000000ffff0d7224 */ /* 0x000fe400078e0009 */
[----:B------:R-:W-:Y:S02]  /*3a7e0*/  IMAD.MOV.U32 R12, RZ, RZ, 0x3 ;  /* 0x00000003ff0c7424 */ /* 0x000fe400078e00ff */
[----:B------:R-:W-:-:S07]  /*3a7f0*/  IMAD.MOV.U32 R2, RZ, RZ, R14 ;  /* 0x000000ffff027224 */ /* 0x000fce00078e000e */
[----:B------:R-:W-:Y:S05]  /*3a800*/  WARPSYNC.COLLECTIVE R15, `(.L_x_4330) ;  /* 0x000000000f087348 */ /* 0x000fea0003c00000 */
[----:B------:R0:W1:Y:S02]  /*3a810*/  SHFL.IDX P6, R14, R13, R12, R11 ;  /* 0x0000000c0d0e7389 */ /* 0x00006400000c000b */
[----:B01----:R-:W-:Y:S01]  /*3a820*/  ENDCOLLECTIVE ;  /* 0x000000000000791b */ /* 0x003fe20003800000 */
.L_x_4330:
        /* <DEDUP_REMOVED lines=11> */
.L_x_4331:
[----:B------:R-:W-:Y:S02]  /*3a8e0*/  IMAD.MOV.U32 R13, RZ, RZ, R9 ;  /* 0x000000ffff0d7224 */ /* 0x000fe400078e0009 */
[----:B------:R-:W-:Y:S02]  /*3a8f0*/  IMAD.MOV.U32 R12, RZ, RZ, 0x4 ;  /* 0x00000004ff0c7424 */ /* 0x000fe400078e00ff */
[----:B------:R-:W-:-:S07]  /*3a900*/  IMAD.MOV.U32 R2, RZ, RZ, R14 ;  /* 0x000000ffff027224 */ /* 0x000fce00078e000e */
[----:B------:R-:W-:Y:S05]  /*3a910*/  WARPSYNC.COLLECTIVE R15, `(.L_x_4332) ;  /* 0x000000000f087348 */ /* 0x000fea0003c00000 */
[----:B------:R0:W1:Y:S02]  /*3a920*/  SHFL.IDX P6, R14, R13, R12, R11 ;  /* 0x0000000c0d0e7389 */ /* 0x00006400000c000b */
[----:B01----:R-:W-:Y:S01]  /*3a930*/  ENDCOLLECTIVE ;  /* 0x000000000000791b */ /* 0x003fe20003800000 */
.L_x_4332:
        /* <DEDUP_REMOVED lines=11> */
.L_x_4333:
[----:B------:R-:W-:Y:S02]  /*3a9f0*/  IMAD.MOV.U32 R13, RZ, RZ, R9 ;  /* 0x000000ffff0d7224 */ /* 0x000fe400078e0009 */
[----:B------:R-:W-:Y:S02]  /*3aa00*/  IMAD.MOV.U32 R12, RZ, RZ, 0x5 ;  /* 0x00000005ff0c7424 */ /* 0x000fe400078e00ff */
[----:B------:R-:W-:-:S07]  /*3aa10*/  IMAD.MOV.U32 R2, RZ, RZ, R14 ;  /* 0x000000ffff027224 */ /* 0x000fce00078e000e */
[----:B------:R-:W-:Y:S05]  /*3aa20*/  WARPSYNC.COLLECTIVE R15, `(.L_x_4334) ;  /* 0x000000000f087348 */ /* 0x000fea0003c00000 */
[----:B------:R0:W1:Y:S02]  /*3aa30*/  SHFL.IDX P6, R14, R13, R12, R11 ;  /* 0x0000000c0d0e7389 */ /* 0x00006400000c000b */
[----:B01----:R-:W-:Y:S01]  /*3aa40*/  ENDCOLLECTIVE ;  /* 0x000000000000791b */ /* 0x003fe20003800000 */
.L_x_4334:
        /* <DEDUP_REMOVED lines=11> */
.L_x_4335:
[----:B------:R-:W-:Y:S01]  /*3ab00*/  IMAD.MOV.U32 R2, RZ, RZ, R14 ;  /* 0x000000ffff027224 */ /* 0x000fe200078e000e */
[----:B------:R-:W-:Y:S06]  /*3ab10*/  BRA `(.L_x_4336) ;  /* 0xffffff9800847947 */ /* 0x000fec000383ffff */
.L_x_4141:
[----:B---3--:R3:W4:Y:S02]  /*3ab20*/  SYNCS.PHASECHK.TRANS64.TRYWAIT P0, [R4+URZ+0x32460], R21 ;  /* 0x03246015040075a7 */ /* 0x008724000800017f */
[----:B----4-:R-:W-:Y:S05]  /*3ab30*/  @!P0 NANOSLEEP.SYNCS 0x989680 ;  /* 0x009896800000895d */ /* 0x010fea0003900000 */
[----:B------:R-:W4:Y:S02]  /*3ab40*/  @!P0 SYNCS.PHASECHK.TRANS64 P0, [R4+URZ+0x32460], R21 ;  /* 0x03246015040085a7 */ /* 0x000f24000800007f */
[----:B----4-:R-:W-:Y:S05]  /*3ab50*/  @!P0 BRA `(.L_x_4141) ;  /* 0xfffffffc00f08947 */ /* 0x010fea000383ffff */
[----:B------:R-:W-:Y:S05]  /*3ab60*/  BRA `(.L_x_4337) ;  /* 0xffffff9800d47947 */ /* 0x000fea000383ffff */
.L_x_4142:
[----:B------:R-:W-:Y:S01]  /*3ab70*/  BSSY B1, `(.L_x_4338) ;  /* 0x0000008000017945 */ /* 0x000fe20003800000 */
[----:B------:R-:W-:Y:S01]  /*3ab80*/  IMAD.MOV.U32 R13, RZ, RZ, R7 ;  /* 0x000000ffff0d7224 */ /* 0x000fe200078e0007 */
[----:B------:R-:W-:Y:S01]  /*3ab90*/  MOV R11, 0x181f ;  /* 0x0000181f000b7802 */ /* 0x000fe20000000f00 */
[----:B------:R-:W-:Y:S02]  /*3aba0*/  IMAD.MOV.U32 R12, RZ, RZ, RZ ;  /* 0x000000ffff0c7224 */ /* 0x000fe400078e00ff */
[----:B------:R-:W-:-:S07]  /*3abb0*/  IMAD.MOV.U32 R15, RZ, RZ, -0x1 ;  /* 0xffffffffff0f7424 */ /* 0x000fce00078e00ff */
[----:B0123--:R-:W-:Y:S05]  /*3abc0*/  WARPSYNC.COLLECTIVE R15, `(.L_x_4339) ;  /* 0x000000000f087348 */ /* 0x00ffea0003c00000 */
[----:B------:R4:W0:Y:S02]  /*3abd0*/  SHFL.IDX P6, R14, R13, R12, R11 ;  /* 0x0000000c0d0e7389 */ /* 0x00082400000c000b */
[----:B01234-:R-:W-:Y:S01]  /*3abe0*/  ENDCOLLECTIVE ;  /* 0x000000000000791b */ /* 0x01ffe20003800000 */
.L_x_4339:
[----:B------:R-:W-:Y:S05]  /*3abf0*/  BSYNC B1 ;  /* 0x0000000000017941 */ /* 0x000fea0003800000 */
.L_x_4338:
        /* <DEDUP_REMOVED lines=9> */
.L_x_4340:
[----:B------:R-:W-:Y:S02]  /*3ac90*/  IMAD.MOV.U32 R13, RZ, RZ, R7 ;  /* 0x000000ffff0d7224 */ /* 0x000fe400078e0007 */
[----:B------:R-:W-:Y:S01]  /*3aca0*/  IMAD.MOV.U32 R12, RZ, RZ, 0x1 ;  /* 0x00000001ff0c7424 */ /* 0x000fe200078e00ff */
[----:B------:R-:W-:-:S13]  /*3acb0*/  IADD3 R2, P0, R14, R0, RZ ;  /* 0x000000000e027210 */ /* 0x000fda0007f1e0ff */
[----:B------:R-:W-:Y:S05]  /*3acc0*/  WARPSYNC.COLLECTIVE R15, `(.L_x_4341) ;  /* 0x000000000f087348 */ /* 0x000fea0003c00000 */
[----:B------:R0:W1:Y:S02]  /*3acd0*/  SHFL.IDX P6, R14, R13, R12, R11 ;  /* 0x0000000c0d0e7389 */ /* 0x00006400000c000b */
[----:B01----:R-:W-:Y:S01]  /*3ace0*/  ENDCOLLECTIVE ;  /* 0x000000000000791b */ /* 0x003fe20003800000 */
.L_x_4341:
        /* <DEDUP_REMOVED lines=13> */
.L_x_4342:
[----:B------:R-:W-:Y:S02]  /*3adc0*/  IMAD.MOV.U32 R13, RZ, RZ, R7 ;  /* 0x000000ffff0d7224 */ /* 0x000fe400078e0007 */
[----:B------:R-:W-:Y:S01]  /*3add0*/  IMAD.MOV.U32 R12, RZ, RZ, 0x2 ;  /* 0x00000002ff0c7424 */ /* 0x000fe200078e00ff */
[----:B------:R-:W-:-:S13]  /*3ade0*/  IADD3 R2, P0, R14, R0, RZ ;  /* 0x000000000e027210 */ /* 0x000fda0007f1e0ff */
[----:B------:R-:W-:Y:S05]  /*3adf0*/  WARPSYNC.COLLECTIVE R15, `(.L_x_4343) ;  /* 0x000000000f087348 */ /* 0x000fea0003c00000 */
[----:B------:R0:W1:Y:S02]  /*3ae00*/  SHFL.IDX P6, R14, R13, R12, R11 ;  /* 0x0000000c0d0e7389 */ /* 0x00006400000c000b */
[----:B01----:R-:W-:Y:S01]  /*3ae10*/  ENDCOLLECTIVE ;  /* 0x000000000000791b */ /* 0x003fe20003800000 */
.L_x_4343:
        /* <DEDUP_REMOVED lines=13> */
.L_x_4344:
[----:B------:R-:W-:Y:S02]  /*3aef0*/  IMAD.MOV.U32 R13, RZ, RZ, R7 ;  /* 0x000000ffff0d7224 */ /* 0x000fe400078e0007 */
[----:B------:R-:W-:Y:S01]  /*3af00*/  IMAD.MOV.U32 R12, RZ, RZ, 0x3 ;  /* 0x00000003ff0c7424 */ /* 0x000fe200078e00ff */
[----:B------:R-:W-:-:S13]  /*3af10*/  IADD3 R2, P0, R14, R0, RZ ;  /* 0x000000000e027210 */ /* 0x000fda0007f1e0ff */
[----:B------:R-:W-:Y:S05]  /*3af20*/  WARPSYNC.COLLECTIVE R15, `(.L_x_4345) ;  /* 0x000000000f087348 */ /* 0x000fea0003c00000 */
[----:B------:R0:W1:Y:S02]  /*3af30*/  SHFL.IDX P6, R14, R13, R12, R11 ;  /* 0x0000000c0d0e7389 */ /* 0x00006400000c000b */
[----:B01----:R-:W-:Y:S01]  /*3af40*/  ENDCOLLECTIVE ;  /* 0x000000000000791b */ /* 0x003fe20003800000 */
.L_x_4345:
        /* <DEDUP_REMOVED lines=13> */
.L_x_4346:
[----:B------:R-:W-:Y:S02]  /*3b020*/  IMAD.MOV.U32 R13, RZ, RZ, R7 ;  /* 0x000000ffff0d7224 */ /* 0x000fe400078e0007 */
[----:B------:R-:W-:Y:S01]  /*3b030*/  IMAD.MOV.U32 R12, RZ, RZ, 0x4 ;  /* 0x00000004ff0c7424 */ /* 0x000fe200078e00ff */
[----:B------:R-:W-:-:S13]  /*3b040*/  IADD3 R2, P0, R14, R0, RZ ;  /* 0x000000000e027210 */ /* 0x000fda0007f1e0ff */
[----:B------:R-:W-:Y:S05]  /*3b050*/  WARPSYNC.COLLECTIVE R15, `(.L_x_4347) ;  /* 0x000000000f087348 */ /* 0x000fea0003c00000 */
[----:B------:R0:W1:Y:S02]  /*3b060*/  SHFL.IDX P6, R14, R13, R12, R11 ;  /* 0x0000000c0d0e7389 */ /* 0x00006400000c000b */
[----:B01----:R-:W-:Y:S01]  /*3b070*/  ENDCOLLECTIVE ;  /* 0x000000000000791b */ /* 0x003fe20003800000 */
.L_x_4347:
        /* <DEDUP_REMOVED lines=13> */
.L_x_4348:
[----:B------:R-:W-:Y:S02]  /*3b150*/  IMAD.MOV.U32 R13, RZ, RZ, R7 ;  /* 0x000000ffff0d7224 */ /* 0x000fe400078e0007 */
[----:B------:R-:W-:Y:S01]  /*3b160*/  IMAD.MOV.U32 R12, RZ, RZ, 0x5 ;  /* 0x00000005ff0c7424 */ /* 0x000fe200078e00ff */
[----:B------:R-:W-:-:S13]  /*3b170*/  IADD3 R2, P0, R14, R0, RZ ;  /* 0x000000000e027210 */ /* 0x000fda0007f1e0ff */
[----:B------:R-:W-:Y:S05]  /*3b180*/  WARPSYNC.COLLECTIVE R15, `(.L_x_4349) ;  /* 0x000000000f087348 */ /* 0x000fea0003c00000 */
[----:B------:R0:W1:Y:S02]  /*3b190*/  SHFL.IDX P6, R14, R13, R12, R11 ;  /* 0x0000000c0d0e7389 */ /* 0x00006400000c000b */
[----:B01----:R-:W-:Y:S01]  /*3b1a0*/  ENDCOLLECTIVE ;  /* 0x000000000000791b */ /* 0x003fe20003800000 */
.L_x_4349:
[----:B------:R-:W-:-:S05]  /*3b1b0*/  IADD3.X R3, RZ, R8, RZ, P0, !PT ;  /* 0x00000008ff037210 */ /* 0x000fca00007fe4ff */
        /* <DEDUP_REMOVED lines=12> */
.L_x_4350:
[----:B------:R-:W-:Y:S05]  /*3b280*/  BRA `(.L_x_4351) ;  /* 0xffffff9800207947 */ /* 0x000fea000383ffff */
.L_x_4150:
[----:B------:R-:W-:Y:S01]  /*3b290*/  BSSY B0, `(.L_x_4352) ;  /* 0x0000008000007945 */ /* 0x000fe20003800000 */
[----:B-1----:R-:W-:Y:S02]  /*3b2a0*/  IMAD.MOV.U32 R13, RZ, RZ, R16 ;  /* 0x000000ffff0d7224 */ /* 0x002fe400078e0010 */
[----:B------:R-:W-:Y:S02]  /*3b2b0*/  IMAD.MOV.U32 R12, RZ, RZ, RZ ;  /* 0x000000ffff0c7224 */ /* 0x000fe400078e00ff */
[----:B------:R-:W-:Y:S02]  /*3b2c0*/  IMAD.MOV.U32 R11, RZ, RZ, 0x1f ;  /* 0x0000001fff0b7424 */ /* 0x000fe400078e00ff */
[----:B------:R-:W-:-:S07]  /*3b2d0*/  IMAD.MOV.U32 R15, RZ, RZ, -0x1 ;  /* 0xffffffffff0f7424 */ /* 0x000fce00078e00ff */
[----:B0-23--:R-:W-:Y:S05]  /*3b2e0*/  WARPSYNC.COLLECTIVE R15, `(.L_x_4353) ;  /* 0x000000000f087348 */ /* 0x00dfea0003c00000 */
[----:B------:R1:W4:Y:S02]  /*3b2f0*/  SHFL.IDX P6, R14, R13, R12, R11 ;  /* 0x0000000c0d0e7389 */ /* 0x00032400000c000b */
[----:B01234-:R-:W-:Y:S01]  /*3b300*/  ENDCOLLECTIVE ;  /* 0x000000000000791b */ /* 0x01ffe20003800000 */
.L_x_4353:
[----:B------:R-:W-:Y:S05]  /*3b310*/  BSYNC B0 ;  /* 0x0000000000007941 */ /* 0x000fea0003800000 */
.L_x_4352:
        /* <DEDUP_REMOVED lines=9> */
.L_x_4354:
        /* <DEDUP_REMOVED lines=18> */
.L_x_4355:
[----:B------:R-:W-:Y:S01]  /*3b4d0*/  IMAD.MOV.U32 R12, RZ, RZ, 0x2 ;  /* 0x00000002ff0c7424 */ /* 0x000fe200078e00ff */
[----:B------:R-:W-:-:S05]  /*3b4e0*/  SEL R6, R14, RZ, P1 ;  /* 0x000000ff0e067207 */ /* 0x000fca0000800000 */
[----:B------:R-:W-:-:S04]  /*3b4f0*/  IMAD.IADD R6, R5, 0x1, R6 ;  /* 0x0000000105067824 */ /* 0x000fc800078e0206 */
[----:B------:R-:W-:-:S07]  /*3b500*/  IMAD.MOV.U32 R13, RZ, RZ, R6 ;  /* 0x000000ffff0d7224 */ /* 0x000fce00078e0006 */
[----:B------:R-:W-:Y:S05]  /*3b510*/  WARPSYNC.COLLECTIVE R15, `(.L_x_4356) ;  /* 0x000000000f087348 */ /* 0x000fea0003c00000 */
[----:B------:R0:W1:Y:S02]  /*3b520*/  SHFL.UP P6, R14, R13, R12, R11 ;  /* 0x0400000c0d0e7389 */ /* 0x00006400000c000b */
[----:B01----:R-:W-:Y:S01]  /*3b530*/  ENDCOLLECTIVE ;  /* 0x000000000000791b */ /* 0x003fe20003800000 */
.L_x_4356:
[----:B------:R-:W-:Y:S01]  /*3b540*/  IMAD.MOV.U32 R12, RZ, RZ, 0x4 ;  /* 0x00000004ff0c7424 */ /* 0x000fe200078e00ff */
[----:B------:R-:W-:-:S05]  /*3b550*/  SEL R7, R14, RZ, P2 ;  /* 0x000000ff0e077207 */ /* 0x000fca0001000000 */
[----:B------:R-:W-:-:S04]  /*3b560*/  IMAD.IADD R7, R6, 0x1, R7 ;  /* 0x0000000106077824 */ /* 0x000fc800078e0207 */
[----:B------:R-:W-:-:S07]  /*3b570*/  IMAD.MOV.U32 R13, RZ, RZ, R7 ;  /* 0x000000ffff0d7224 */ /* 0x000fce00078e0007 */
[----:B------:R-:W-:Y:S05]  /*3b580*/  WARPSYNC.COLLECTIVE R15, `(.L_x_4357) ;  /* 0x000000000f087348 */ /* 0x000fea0003c00000 */
[----:B------:R0:W1:Y:S02]  /*3b590*/  SHFL.UP P6, R14, R13, R12, R11 ;  /* 0x0400000c0d0e7389 */ /* 0x00006400000c000b */
[----:B01----:R-:W-:Y:S01]  /*3b5a0*/  ENDCOLLECTIVE ;  /* 0x000000000000791b */ /* 0x003fe20003800000 */
.L_x_4357:
[----:B------:R-:W-:Y:S02]  /*3b5b0*/  MOV R12, 0x8 ;  /* 0x00000008000c7802 */ /* 0x000fe40000000f00 */
[----:B------:R-:W-:-:S05]  /*3b5c0*/  SEL R2, R14, RZ, P3 ;  /* 0x000000ff0e027207 */ /* 0x000fca0001800000 */
[----:B------:R-:W-:-:S04]  /*3b5d0*/  IMAD.IADD R2, R7, 0x1, R2 ;  /* 0x0000000107027824 */ /* 0x000fc800078e0202 */
[----:B------:R-:W-:-:S07]  /*3b5e0*/  IMAD.MOV.U32 R13, RZ, RZ, R2 ;  /* 0x000000ffff0d7224 */ /* 0x000fce00078e0002 */
[----:B------:R-:W-:Y:S05]  /*3b5f0*/  WARPSYNC.COLLECTIVE R15, `(.L_x_4358) ;  /* 0x000000000f087348 */ /* 0x000fea0003c00000 */
[----:B------:R0:W1:Y:S02]  /*3b600*/  SHFL.UP P6, R14, R13, R12, R11 ;  /* 0x0400000c0d0e7389 */ /* 0x00006400000c000b */
[----:B01----:R-:W-:Y:S01]  /*3b610*/  ENDCOLLECTIVE ;  /* 0x000000000000791b */ /* 0x003fe20003800000 */
.L_x_4358:
[----:B------:R-:W-:Y:S01]  /*3b620*/  IMAD.MOV.U32 R12, RZ, RZ, 0x10 ;  /* 0x00000010ff0c7424 */ /* 0x000fe200078e00ff */
[----:B------:R-:W-:-:S05]  /*3b630*/  SEL R3, R14, RZ, P4 ;  /* 0x000000ff0e037207 */ /* 0x000fca0002000000 */
[----:B------:R-:W-:-:S04]  /*3b640*/  IMAD.IADD R3, R2, 0x1, R3 ;  /* 0x0000000102037824 */ /* 0x000fc800078e0203 */
[----:B------:R-:W-:-:S07]  /*3b650*/  IMAD.MOV.U32 R13, RZ, RZ, R3 ;  /* 0x000000ffff0d7224 */ /* 0x000fce00078e0003 */
[----:B------:R-:W-:Y:S05]  /*3b660*/  WARPSYNC.COLLECTIVE R15, `(.L_x_4359) ;  /* 0x000000000f087348 */ /* 0x000fea0003c00000 */
[----:B------:R0:W1:Y:S02]  /*3b670*/  SHFL.UP P6, R14, R13, R12, R11 ;  /* 0x0400000c0d0e7389 */ /* 0x00006400000c000b */
[----:B01----:R-:W-:Y:S01]  /*3b680*/  ENDCOLLECTIVE ;  /* 0x000000000000791b */ /* 0x003fe20003800000 */
.L_x_4359:
        /* <DEDUP_REMOVED lines=8> */
.L_x_4360:
[----:B------:R-:W-:Y:S05]  /*3b710*/  BRA `(.L_x_4361) ;  /* 0xffffff98007c7947 */ /* 0x000fea000383ffff */
.L_x_4155:
[----:B------:R-:W-:Y:S01]  /*3b720*/  BSSY B0, `(.L_x_4362) ;  /* 0x0000008000007945 */ /* 0x000fe20003800000 */
[----:B-1---5:R-:W-:Y:S02]  /*3b730*/  IMAD.MOV.U32 R13, RZ, RZ, R5 ;  /* 0x000000ffff0d7224 */ /* 0x022fe400078e0005 */
[----:B------:R-:W-:Y:S02]  /*3b740*/  IMAD.MOV.U32 R12, RZ, RZ, 0x1 ;  /* 0x00000001ff0c7424 */ /* 0x000fe400078e00ff */
[----:B------:R-:W-:Y:S02]  /*3b750*/  IMAD.MOV.U32 R11, RZ, RZ, RZ ;  /* 0x000000ffff0b7224 */ /* 0x000fe400078e00ff */
[----:B------:R-:W-:-:S07]  /*3b760*/  IMAD.MOV.U32 R15, RZ, RZ, -0x1 ;  /* 0xffffffffff0f7424 */ /* 0x000fce00078e00ff */
[----:B0-----:R-:W-:Y:S05]  /*3b770*/  WARPSYNC.COLLECTIVE R15, `(.L_x_4363) ;  /* 0x000000000f087348 */ /* 0x001fea0003c00000 */
[----:B------:R1:W2:Y:S02]  /*3b780*/  SHFL.UP P6, R14, R13, R12, R11 ;  /* 0x0400000c0d0e7389 */ /* 0x0002a400000c000b */
[----:B012---:R-:W-:Y:S01]  /*3b790*/  ENDCOLLECTIVE ;  /* 0x000000000000791b */ /* 0x007fe20003800000 */
.L_x_4363:
[----:B------:R-:W-:Y:S05]  /*3b7a0*/  BSYNC B0 ;  /* 0x0000000000007941 */ /* 0x000fea0003800000 */
.L_x_4362:
        /* <DEDUP_REMOVED lines=8> */
.L_x_4364:
[----:B------:R-:W-:Y:S01]  /*3b830*/  IMAD.MOV.U32 R12, RZ, RZ, 0x4 ;  /* 0x00000004ff0c7424 */ /* 0x000fe200078e00ff */
[----:B------:R-:W-:-:S05]  /*3b840*/  SEL R2, R14, RZ, P2 ;  /* 0x000000ff0e027207 */ /* 0x000fca0001000000 */
[----:B------:R-:W-:-:S04]  /*3b850*/  IMAD.IADD R2, R13, 0x1, R2 ;  /* 0x000000010d027824 */ /* 0x000fc800078e0202 */
[----:B------:R-:W-:-:S07]  /*3b860*/  IMAD.MOV.U32 R13, RZ, RZ, R2 ;  /* 0x000000ffff0d7224 */ /* 0x000fce00078e0002 */
[----:B------:R-:W-:Y:S05]  /*3b870*/  WARPSYNC.COLLECTIVE R15, `(.L_x_4365) ;  /* 0x000000000f087348 */ /* 0x000fea0003c00000 */
[----:B------:R0:W1:Y:S02]  /*3b880*/  SHFL.UP P6, R14, R13, R12, R11 ;  /* 0x0400000c0d0e7389 */ /* 0x00006400000c000b */
[----:B01----:R-:W-:Y:S01]  /*3b890*/  ENDCOLLECTIVE ;  /* 0x000000000000791b */ /* 0x003fe20003800000 */
.L_x_4365:
[----:B------:R-:W-:Y:S01]  /*3b8a0*/  IMAD.MOV.U32 R12, RZ, RZ, 0x8 ;  /* 0x00000008ff0c7424 */ /* 0x000fe200078e00ff */
[----:B------:R-:W-:-:S05]  /*3b8b0*/  SEL R3, R14, RZ, P3 ;  /* 0x000000ff0e037207 */ /* 0x000fca0001800000 */
[----:B------:R-:W-:-:S04]  /*3b8c0*/  IMAD.IADD R3, R2, 0x1, R3 ;  /* 0x0000000102037824 */ /* 0x000fc800078e0203 */
[----:B------:R-:W-:-:S07]  /*3b8d0*/  IMAD.MOV.U32 R13, RZ, RZ, R3 ;  /* 0x000000ffff0d7224 */ /* 0x000fce00078e0003 */
[----:B------:R-:W-:Y:S05]  /*3b8e0*/  WARPSYNC.COLLECTIVE R15, `(.L_x_4366) ;  /* 0x000000000f087348 */ /* 0x000fea0003c00000 */
[----:B------:R0:W1:Y:S02]  /*3b8f0*/  SHFL.UP P6, R14, R13, R12, R11 ;  /* 0x0400000c0d0e7389 */ /* 0x00006400000c000b */
[----:B01----:R-:W-:Y:S01]  /*3b900*/  ENDCOLLECTIVE ;  /* 0x000000000000791b */ /* 0x003fe20003800000 */
.L_x_4366:
[----:B------:R-:W-:Y:S01]  /*3b910*/  IMAD.MOV.U32 R12, RZ, RZ, 0x10 ;  /* 0x00000010ff0c7424 */ /* 0x000fe200078e00ff */
[----:B------:R-:W-:-:S05]  /*3b920*/  SEL R4, R14, RZ, P4 ;  /* 0x000000ff0e047207 */ /* 0x000fca0002000000 */
[----:B------:R-:W-:-:S04]  /*3b930*/  IMAD.IADD R4, R3, 0x1, R4 ;  /* 0x0000000103047824 */ /* 0x000fc800078e0204 */
[----:B------:R-:W-:-:S07]  /*3b940*/  IMAD.MOV.U32 R13, RZ, RZ, R4 ;  /* 0x000000ffff0d7224 */ /* 0x000fce00078e0004 */
[----:B------:R-:W-:Y:S05]  /*3b950*/  WARPSYNC.COLLECTIVE R15, `(.L_x_4367) ;  /* 0x000000000f087348 */ /* 0x000fea0003c00000 */
[----:B------:R0:W1:Y:S02]  /*3b960*/  SHFL.UP P6, R14, R13, R12, R11 ;  /* 0x0400000c0d0e7389 */ /* 0x00006400000c000b */
[----:B01----:R-:W-:Y:S01]  /*3b970*/  ENDCOLLECTIVE ;  /* 0x000000000000791b */ /* 0x003fe20003800000 */
.L_x_4367:
        /* <DEDUP_REMOVED lines=8> */
.L_x_4368:
[----:B------:R-:W-:Y:S05]  /*3ba00*/  BRA `(.L_x_4369) ;  /* 0xffffff98005c7947 */ /* 0x000fea000383ffff */
.L_x_4157:
[----:B------:R-:W-:Y:S01]  /*3ba10*/  BSSY B0, `(.L_x_4370) ;  /* 0x0000006000007945 */ /* 0x000fe20003800000 */
[----:B------:R-:W-:Y:S01]  /*3ba20*/  PLOP3.LUT P6, PT, P6, PT, PT, 0x8, 0x0 ;  /* 0x000000000000781c */ /* 0x000fe200037ce170 */
[----:B------:R-:W-:-:S12]  /*3ba30*/  IMAD.MOV.U32 R15, RZ, RZ, -0x1 ;  /* 0xffffffffff0f7424 */ /* 0x000fd800078e00ff */
[----:B01----:R-:W-:Y:S05]  /*3ba40*/  WARPSYNC.COLLECTIVE R15, `(.L_x_4371) ;  /* 0x000000000f087348 */ /* 0x003fea0003c00000 */
[----:B------:R-:W-:Y:S01]  /*3ba50*/  VOTE.ANY R14, PT, P6 ;  /* 0x00000000000e7806 */ /* 0x000fe200030e0100 */
[----:B01----:R-:W-:Y:S06]  /*3ba60*/  ENDCOLLECTIVE ;  /* 0x000000000000791b */ /* 0x003fec0003800000 */
.L_x_4371:
[----:B------:R-:W-:Y:S05]  /*3ba70*/  BSYNC B0 ;  /* 0x0000000000007941 */ /* 0x000fea0003800000 */
.L_x_4370:
        /* <DEDUP_REMOVED lines=9> */
.L_x_4372:
[----:B------:R-:W-:Y:S01]  /*3bb10*/  IMAD.MOV.U32 R5, RZ, RZ, R14 ;  /* 0x000000ffff057224 */ /* 0x000fe200078e000e */
[----:B------:R-:W-:Y:S06]  /*3bb20*/  BRA `(.L_x_4373) ;  /* 0xffffff98004c7947 */ /* 0x000fec000383ffff */
.L_x_4159:
[----:B------:R-:W-:Y:S01]  /*3bb30*/  BSSY B0, `(.L_x_4374) ;  /* 0x0000007000007945 */ /* 0x000fe20003800000 */
[----:B-1----:R-:W-:Y:S02]  /*3bb40*/  IMAD.MOV.U32 R13, RZ, RZ, R2 ;  /* 0x000000ffff0d7224 */ /* 0x002fe400078e0002 */
[----:B------:R-:W-:Y:S02]  /*3bb50*/  IMAD.MOV.U32 R11, RZ, RZ, 0x1f ;  /* 0x0000001fff0b7424 */ /* 0x000fe400078e00ff */
[----:B------:R-:W-:-:S07]  /*3bb60*/  IMAD.MOV.U32 R15, RZ, RZ, -0x1 ;  /* 0xffffffffff0f7424 */ /* 0x000fce00078e00ff */
[----:B0-23--:R-:W-:Y:S05]  /*3bb70*/  WARPSYNC.COLLECTIVE R15, `(.L_x_4375) ;  /* 0x000000000f087348 */ /* 0x00dfea0003c00000 */
[----:B------:R1:W4:Y:S02]  /*3bb80*/  SHFL.IDX P6, R14, R13, R12, R11 ;  /* 0x0000000c0d0e7389 */ /* 0x00032400000c000b */
[----:B01234-:R-:W-:Y:S01]  /*3bb90*/  ENDCOLLECTIVE ;  /* 0x000000000000791b */ /* 0x01ffe20003800000 */
.L_x_4375:
[----:B------:R-:W-:Y:S05]  /*3bba0*/  BSYNC B0 ;  /* 0x0000000000007941 */ /* 0x000fea0003800000 */
.L_x_4374:
[----:B------:R-:W-:Y:S05]  /*3bbb0*/  BRA `(.L_x_4158) ;  /* 0xffffff9800447947 */ /* 0x000fea000383ffff */
.L_x_4163:
[----:B------:R0:W0:Y:S02]  /*3bbc0*/  SYNCS.PHASECHK.TRANS64.TRYWAIT P0, [R5+URZ+0x32420], R0 ;  /* 0x03242000050075a7 */ /* 0x000024000800017f */
[----:B0-----:R-:W-:Y:S05]  /*3bbd0*/  @!P0 NANOSLEEP.SYNCS 0x989680 ;  /* 0x009896800000895d */ /* 0x001fea0003900000 */
[----:B------:R-:W0:Y:S02]  /*3bbe0*/  @!P0 SYNCS.PHASECHK.TRANS64 P0, [R5+URZ+0x32420], R0 ;  /* 0x03242000050085a7 */ /* 0x000e24000800007f */
[----:B0-----:R-:W-:Y:S05]  /*3bbf0*/  @!P0 BRA `(.L_x_4163) ;  /* 0xfffffffc00f08947 */ /* 0x001fea000383ffff */
[----:B------:R-:W-:Y:S05]  /*3bc00*/  BRA `(.L_x_4376) ;  /* 0xffffff9c00bc7947 */ /* 0x000fea000383ffff */
.L_x_4164:
[----:B------:R-:W0:Y:S01]  /*3bc10*/  S2R R2, SR_TID.X ;  /* 0x0000000000027919 */ /* 0x000e220000002100 */
[----:B------:R-:W-:Y:S01]  /*3bc20*/  BSSY B0, `(.L_x_4377) ;  /* 0x000000a000007945 */ /* 0x000fe20003800000 */
[----:B------:R-:W-:Y:S02]  /*3bc30*/  IMAD.MOV.U32 R12, RZ, RZ, RZ ;  /* 0x000000ffff0c7224 */ /* 0x000fe400078e00ff */
[----:B------:R-:W-:Y:S02]  /*3bc40*/  IMAD.MOV.U32 R11, RZ, RZ, 0x1f ;  /* 0x0000001fff0b7424 */ /* 0x000fe400078e00ff */
[----:B------:R-:W-:Y:S01]  /*3bc50*/  IMAD.MOV.U32 R15, RZ, RZ, -0x1 ;  /* 0xffffffffff0f7424 */ /* 0x000fe200078e00ff */
[----:B0-----:R-:W-:-:S04]  /*3bc60*/  SHF.R.U32.HI R2, RZ, 0x5, R2 ;  /* 0x00000005ff027819 */ /* 0x001fc80000011602 */
[----:B------:R-:W-:-:S05]  /*3bc70*/  LOP3.LUT R2, R2, 0x3, RZ, 0xc0, !PT ;  /* 0x0000000302027812 */ /* 0x000fca00078ec0ff */
[----:B-1----:R-:W-:-:S07]  /*3bc80*/  IMAD.MOV.U32 R13, RZ, RZ, R2 ;  /* 0x000000ffff0d7224 */ /* 0x002fce00078e0002 */
[----:B--234-:R-:W-:Y:S05]  /*3bc90*/  WARPSYNC.COLLECTIVE R15, `(.L_x_4378) ;  /* 0x000000000f087348 */ /* 0x01cfea0003c00000 */
[----:B------:R0:W1:Y:S02]  /*3bca0*/  SHFL.IDX P6, R14, R13, R12, R11 ;  /* 0x0000000c0d0e7389 */ /* 0x00006400000c000b */
[----:B01234-:R-:W-:Y:S01]  /*3bcb0*/  ENDCOLLECTIVE ;  /* 0x000000000000791b */ /* 0x01ffe20003800000 */
.L_x_4378:
[----:B------:R-:W-:Y:S05]  /*3bcc0*/  BSYNC B0 ;  /* 0x0000000000007941 */ /* 0x000fea0003800000 */
.L_x_4377:
[----:B------:R-:W-:Y:S05]  /*3bcd0*/  BRA `(.L_x_4379) ;  /* 0xffffff9c00a47947 */ /* 0x000fea000383ffff */
.L_x_4165:
[----:B------:R-:W-:Y:S01]  /*3bce0*/  BSSY B0, `(.L_x_4380) ;  /* 0x0000006000007945 */ /* 0x000fe20003800000 */
[----:B------:R-:W-:-:S07]  /*3bcf0*/  IMAD.MOV.U32 R15, RZ, RZ, -0x1 ;  /* 0xffffffffff0f7424 */ /* 0x000fce00078e00ff */
[----:B-1234-:R-:W-:Y:S05]  /*3bd00*/  WARPSYNC.COLLECTIVE R15, `(.L_x_4381) ;  /* 0x000000000f0c7348 */ /* 0x01efea0003c00000 */
[----:B------:R-:W-:Y:S02]  /*3bd10*/  ELECT P6, UR62, PT ;  /* 0x00000000003e782f */ /* 0x000fe400038c0000 */
[----:B------:R-:W-:Y:S01]  /*3bd20*/  MOV R14, UR62 ;  /* 0x0000003e000e7c02 */ /* 0x000fe20008000f00 */
[----:B-1234-:R-:W-:Y:S10]  /*3bd30*/  ENDCOLLECTIVE ;  /* 0x000000000000791b */ /* 0x01eff40003800000 */
.L_x_4381:
[----:B------:R-:W-:Y:S05]  /*3bd40*/  BSYNC B0 ;  /* 0x0000000000007941 */ /* 0x000fea0003800000 */
.L_x_4380:
[----:B------:R-:W-:Y:S05]  /*3bd50*/  BRA `(.L_x_4382) ;  /* 0xffffff9c00987947 */ /* 0x000fea000383ffff */
.L_x_4167:
[----:B------:R0:W0:Y:S02]  /*3bd60*/  SYNCS.PHASECHK.TRANS64.TRYWAIT P1, [R3+URZ+0x32440], R2 ;  /* 0x03244002030075a7 */ /* 0x000024000802017f */
[----:B0-----:R-:W-:Y:S05]  /*3bd70*/  @!P1 NANOSLEEP.SYNCS 0x989680 ;  /* 0x009896800000995d */ /* 0x001fea0003900000 */
[----:B------:R-:W0:Y:S02]  /*3bd80*/  @!P1 SYNCS.PHASECHK.TRANS64 P1, [R3+URZ+0x32440], R2 ;  /* 0x03244002030095a7 */ /* 0x000e24000802007f */
[----:B0-----:R-:W-:Y:S05]  /*3bd90*/  @!P1 BRA `(.L_x_4167) ;  /* 0xfffffffc00f09947 */ /* 0x001fea000383ffff */
[----:B------:R-:W-:Y:S05]  /*3bda0*/  BRA `(.L_x_4383) ;  /* 0xffffff9c00b87947 */ /* 0x000fea000383ffff */
.L_x_4169:
[----:B------:R0:W0:Y:S02]  /*3bdb0*/  SYNCS.PHASECHK.TRANS64.TRYWAIT P1, [R25+URZ+0x32440], R0 ;  /* 0x03244000190075a7 */ /* 0x000024000802017f */
[----:B0-----:R-:W-:Y:S05]  /*3bdc0*/  @!P1 NANOSLEEP.SYNCS 0x989680 ;  /* 0x009896800000995d */ /* 0x001fea0003900000 */
[----:B------:R-:W0:Y:S02]  /*3bdd0*/  @!P1 SYNCS.PHASECHK.TRANS64 P1, [R25+URZ+0x32440], R0 ;  /* 0x03244000190095a7 */ /* 0x000e24000802007f */
[----:B0-----:R-:W-:Y:S05]  /*3bde0*/  @!P1 BRA `(.L_x_4169) ;  /* 0xfffffffc00f09947 */ /* 0x001fea000383ffff */
[----:B------:R-:W-:Y:S05]  /*3bdf0*/  BRA `(.L_x_4384) ;  /* 0xffffff9c00c47947 */ /* 0x000fea000383ffff */
.L_x_4171:
[----:B------:R0:W0:Y:S02]  /*3be00*/  SYNCS.PHASECHK.TRANS64.TRYWAIT P1, [R3+URZ+0x32460], R2 ;  /* 0x03246002030075a7 */ /* 0x000024000802017f */
[----:B0-----:R-:W-:Y:S05]  /*3be10*/  @!P1 NANOSLEEP.SYNCS 0x989680 ;  /* 0x009896800000995d */ /* 0x001fea0003900000 */
[----:B------:R-:W0:Y:S02]  /*3be20*/  @!P1 SYNCS.PHASECHK.TRANS64 P1, [R3+URZ+0x32460], R2 ;  /* 0x03246002030095a7 */ /* 0x000e24000802007f */
[----:B0-----:R-:W-:Y:S05]  /*3be30*/  @!P1 BRA `(.L_x_4171) ;  /* 0xfffffffc00f09947 */ /* 0x001fea000383ffff */
[----:B------:R-:W-:Y:S05]  /*3be40*/  BRA `(.L_x_4385) ;  /* 0xffffff9c00c07947 */ /* 0x000fea000383ffff */
        .type           $_ZN7cutlass13device_kernelIN5flash11enable_sm90INS1_16FlashAttnFwdSm90INS1_25CollectiveMainloopFwdSm90ILi2EN4cute5tupleIJNS5_1CILi1EEES8_S8_EEENS6_IJNS7_ILi128EEENS7_ILi96EEENS7_ILi64EEEEEELi256ENS_6half_tEfNS_4arch4Sm90ELb0ELb1ELb0ELb1ELb1ELb1ELb1ELb1ELb0ELb1ELb0ELb0EEENS1_21CollectiveEpilogueFwdINS6_IJSA_NS7_ILi256EEESB_EEES9_SE_SG_Li256ELb1ELb1ELb0ELb0EEENS1_36VarlenDynamicPersistentTileSchedulerILi128ELi96ELi256ELi128ELb0ELb1ELb1ELb1ELb0ELb1EEEEEEEEEvNT_6ParamsE$_ZZN5flash25CollectiveMainloopFwdSm90ILi2EN4cute5tupleIJNS1_1CILi1EEES4_S4_EEENS2_IJNS3_ILi128EEENS3_ILi96EEENS3_ILi64EEEEEELi256EN7cutlass6half_tEfNSA_4arch4Sm90ELb0ELb1ELb0ELb1ELb1ELb1ELb1ELb1ELb0ELb1ELb0ELb0EE3mmaINS_16FlashAttnFwdSm90ISE_NS_21CollectiveEpilogueFwdINS2_IJS6_NS3_ILi256EEES7_EEES5_SB_SD_Li256ELb1ELb1ELb0ELb0EEENS_36VarlenDynamicPersistentTileSchedulerILi128ELi96ELi256ELi128ELb0ELb1ELb1ELb1ELb0ELb1EEEE13SharedStorageENS1_6TensorINS1_11ArrayEngineIfLm128EEENS1_6LayoutINS2_IJNS2_IJNS3_ILi2EEEST_NS3_ILi32EEEEEES4_S4_EEENS2_IJNS2_IJS4_ST_NS3_ILi4EEEEEENS3_ILi0EEESZ_EEEEEEENS_7SoftmaxILi2ELi0EEEEEbRKNSE_6ParamsENSA_13PipelineAsyncILi2EEES19_RNSA_13PipelineStateILj2EEERT0_RT1_iRiRKNS_16SeqlenInfoQKNewKILb1ELb1EEENS2_IJiiiiEEERT_ENKUliT_T0_T1_E_clIZSF_ISO_S12_S14_EbS17_S19_S19_S1C_S1E_S1G_iS1H_S1L_S1M_S1O_EUlRS1P_iE0_NS3_ILb1EEES1W_EEDaiS1P_S1Q_S1R_,@function
        .size           $_ZN7cutlass13device_kernelIN5flash11enable_sm90INS1_16FlashAttnFwdSm90INS1_25CollectiveMainloopFwdSm90ILi2EN4cute5tupleIJNS5_1CILi1EEES8_S8_EEENS6_IJNS7_ILi128EEENS7_ILi96EEENS7_ILi64EEEEEELi256ENS_6half_tEfNS_4arch4Sm90ELb0ELb1ELb0ELb1ELb1ELb1ELb1ELb1ELb0ELb1ELb0ELb0EEENS1_21CollectiveEpilogueFwdINS6_IJSA_NS7_ILi256EEESB_EEES9_SE_SG_Li256ELb1ELb1ELb0ELb0EEENS1_36VarlenDynamicPersistentTileSchedulerILi128ELi96ELi256ELi128ELb0ELb1ELb1ELb1ELb0ELb1EEEEEEEEEvNT_6ParamsE$_ZZN5flash25CollectiveMainloopFwdSm90ILi2EN4cute5tupleIJNS1_1CILi1EEES4_S4_EEENS2_IJNS3_ILi128EEENS3_ILi96EEENS3_ILi64EEEEEELi256EN7cutlass6half_tEfNSA_4arch4Sm90ELb0ELb1ELb0ELb1ELb1ELb1ELb1ELb1ELb0ELb1ELb0ELb0EE3mmaINS_16FlashAttnFwdSm90ISE_NS_21CollectiveEpilogueFwdINS2_IJS6_NS3_ILi256EEES7_EEES5_SB_SD_Li256ELb1ELb1ELb0ELb0EEENS_36VarlenDynamicPersistentTileSchedulerILi128ELi96ELi256ELi128ELb0ELb1ELb1ELb1ELb0ELb1EEEE13SharedStorageENS1_6TensorINS1_11ArrayEngineIfLm128EEENS1_6LayoutINS2_IJNS2_IJNS3_ILi2EEEST_NS3_ILi32EEEEEES4_S4_EEENS2_IJNS2_IJS4_ST_NS3_ILi4EEEEEENS3_ILi0EEESZ_EEEEEEENS_7SoftmaxILi2ELi0EEEEEbRKNSE_6ParamsENSA_13PipelineAsyncILi2EEES19_RNSA_13PipelineStateILj2EEERT0_RT1_iRiRKNS_16SeqlenInfoQKNewKILb1ELb1EEENS2_IJiiiiEEERT_ENKUliT_T0_T1_E_clIZSF_ISO_S12_S14_EbS17_S19_S19_S1C_S1E_S1G_iS1H_S1L_S1M_S1O_EUlRS1P_iE0_NS3_ILb1EEES1W_EEDaiS1P_S1Q_S1R_,(.L_x_6461 - $_ZN7cutlass13device_kernelIN5flash11enable_sm90INS1_16FlashAttnFwdSm90INS1_25CollectiveMainloopFwdSm90ILi2EN4cute5tupleIJNS5_1CILi1EEES8_S8_EEENS6_IJNS7_ILi128EEENS7_ILi96EEENS7_ILi64EEEEEELi256ENS_6half_tEfNS_4arch4Sm90ELb0ELb1ELb0ELb1ELb1ELb1ELb1ELb1ELb0ELb1ELb0ELb0EEENS1_21CollectiveEpilogueFwdINS6_IJSA_NS7_ILi256EEESB_EEES9_SE_SG_Li256ELb1ELb1ELb0ELb0EEENS1_36VarlenDynamicPersistentTileSchedulerILi128ELi96ELi256ELi128ELb0ELb1ELb1ELb1ELb0ELb1EEEEEEEEEvNT_6ParamsE$_ZZN5flash25CollectiveMainloopFwdSm90ILi2EN4cute5tupleIJNS1_1CILi1EEES4_S4_EEENS2_IJNS3_ILi128EEENS3_ILi96EEENS3_ILi64EEEEEELi256EN7cutlass6half_tEfNSA_4arch4Sm90ELb0ELb1ELb0ELb1ELb1ELb1ELb1ELb1ELb0ELb1ELb0ELb0EE3mmaINS_16FlashAttnFwdSm90ISE_NS_21CollectiveEpilogueFwdINS2_IJS6_NS3_ILi256EEES7_EEES5_SB_SD_Li256ELb1ELb1ELb0ELb0EEENS_36VarlenDynamicPersistentTileSchedulerILi128ELi96ELi256ELi128ELb0ELb1ELb1ELb1ELb0ELb1EEEE13SharedStorageENS1_6TensorINS1_11ArrayEngineIfLm128EEENS1_6LayoutINS2_IJNS2_IJNS3_ILi2EEEST_NS3_ILi32EEEEEES4_S4_EEENS2_IJNS2_IJS4_ST_NS3_ILi4EEEEEENS3_ILi0EEESZ_EEEEEEENS_7SoftmaxILi2ELi0EEEEEbRKNSE_6ParamsENSA_13PipelineAsyncILi2EEES19_RNSA_13PipelineStateILj2EEERT0_RT1_iRiRKNS_16SeqlenInfoQKNewKILb1ELb1EEENS2_IJiiiiEEERT_ENKUliT_T0_T1_E_clIZSF_ISO_S12_S14_EbS17_S19_S19_S1C_S1E_S1G_iS1H_S1L_S1M_S1O_EUlRS1P_iE0_NS3_ILb1EEES1W_EEDaiS1P_S1Q_S1R_)
$_ZN7cutlass13device_kernelIN5flash11enable_sm90INS1_16FlashAttnFwdSm90INS1_25CollectiveMainloopFwdSm90ILi2EN4cute5tupleIJNS5_1CILi1EEES8_S8_EEENS6_IJNS7_ILi128EEENS7_ILi96EEENS7_ILi64EEEEEELi256ENS_6half_tEfNS_4arch4Sm90ELb0ELb1ELb0ELb1ELb1ELb1ELb1ELb1ELb0ELb1ELb0ELb0EEENS1_21CollectiveEpilogueFwdINS6_IJSA_NS7_ILi256EEESB_EEES9_SE_SG_Li256ELb1ELb1ELb0ELb0EEENS1_36VarlenDynamicPersistentTileSchedulerILi128ELi96ELi256ELi128ELb0ELb1ELb1ELb1ELb0ELb1EEEEEEEEEvNT_6ParamsE$_ZZN5flash25CollectiveMainloopFwdSm90ILi2EN4cute5tupleIJNS1_1CILi1EEES4_S4_EEENS2_IJNS3_ILi128EEENS3_ILi96EEENS3_ILi64EEEEEELi256EN7cutlass6half_tEfNSA_4arch4Sm90ELb0ELb1ELb0ELb1ELb1ELb1ELb1ELb1ELb0ELb1ELb0ELb0EE3mmaINS_16FlashAttnFwdSm90ISE_NS_21CollectiveEpilogueFwdINS2_IJS6_NS3_ILi256EEES7_EEES5_SB_SD_Li256ELb1ELb1ELb0ELb0EEENS_36VarlenDynamicPersistentTileSchedulerILi128ELi96ELi256ELi128ELb0ELb1ELb1ELb1ELb0ELb1EEEE13SharedStorageENS1_6TensorINS1_11ArrayEngineIfLm128EEENS1_6LayoutINS2_IJNS2_IJNS3_ILi2EEEST_NS3_ILi32EEEEEES4_S4_EEENS2_IJNS2_IJS4_ST_NS3_ILi4EEEEEENS3_ILi0EEESZ_EEEEEEENS_7SoftmaxILi2ELi0EEEEEbRKNSE_6ParamsENSA_13PipelineAsyncILi2EEES19_RNSA_13PipelineStateILj2EEERT0_RT1_iRiRKNS_16SeqlenInfoQKNewKILb1ELb1EEENS2_IJiiiiEEERT_ENKUliT_T0_T1_E_clIZSF_ISO_S12_S14_EbS17_S19_S19_S1C_S1E_S1G_iS1H_S1L_S1M_S1O_EUlRS1P_iE0_NS3_ILb1EEES1W_EEDaiS1P_S1Q_S1R_:
[----:B------:R-:W-:Y:S02]  /*3be50*/  ULDC UR4, c[0x0][0x20] ;  /* 0x0000080000047ab9 */ /* 0x000fe40000000800 */
[----:B------:R-:W-:-:S09]  /*3be60*/  UIADD3 UR4, -UR4, UR5, URZ ;  /* 0x0000000504047290 */ /* 0x000fd2000fffe13f */
[----:B------:R-:W2:Y:S04]  /*3be70*/  LDL.64 R6, [UR4+0x18] ;  /* 0x00001804ff067983 */ /* 0x000ea80008100a00 */
[----:B------:R-:W3:Y:S01]  /*3be80*/  LDL.64 R4, [UR4] ;  /* 0x00000004ff047983 */ /* 0x000ee20008100a00 */
[----:B------:R-:W-:-:S03]  /*3be90*/  ULDC.64 UR6, c[0x0][0x208] ;  /* 0x0000820000067ab9 */ /* 0x000fc60000000a00 */
[----:B--2---:R-:W2:Y:S04]  /*3bea0*/  LD.E R2, desc[UR6][R6.64] ;  /* 0x0000000606027980 */ /* 0x004ea8000c101900 */
[----:B---3--:R0:W5:Y:S04]  /*3beb0*/  LD.E R10, desc[UR6][R4.64] ;  /* 0x00000006040a7980 */ /* 0x008168000c101900 */
[----:B------:R0:W5:Y:S01]  /*3bec0*/  LD.E R11, desc[UR6][R4.64+0x4] ;  /* 0x00000406040b7980 */ /* 0x000162000c101900 */
[----:B------:R-:W-:Y:S01]  /*3bed0*/  BSSY B0, `(.L_x_4386) ;  /* 0x0000007000007945 */ /* 0x000fe20003800000 */
[----:B------:R-:W-:Y:S01]  /*3bee0*/  IMAD.MOV.U32 R3, RZ, RZ, R43 ;  /* 0x000000ffff037224 */ /* 0x000fe200078e002b */
[----:B--2---:R-:W-:-:S04]  /*3bef0*/  LOP3.LUT R2, R2, 0x1, RZ, 0xfc, !PT ;  /* 0x0000000102027812 */ /* 0x004fc800078efcff */
[----:B------:R-:W-:Y:S01]  /*3bf00*/  ISETP.NE.AND P0, PT, R2, 0x3, PT ;  /* 0x000000030200780c */ /* 0x000fe20003f05270 */
[----:B------:R-:W-:-:S12]  /*3bf10*/  IMAD.MOV.U32 R2, RZ, RZ, R30 ;  /* 0x000000ffff027224 */ /* 0x000fd800078e001e */
[----:B0-----:R-:W-:Y:S05]  /*3bf20*/  @!P0 BRA `(.L_x_4387) ;  /* 0x0000000000048947 */ /* 0x001fea0003800000 */
[----:B------:R-:W-:Y:S01]  /*3bf30*/  BPT.TRAP 0x1 ;  /* 0x000000040000795c */ /* 0x000fe20000300000 */
.L_x_4387:
[----:B------:R-:W-:Y:S05]  /*3bf40*/  BSYNC B0 ;  /* 0x0000000000007941 */ /* 0x000fea0003800000 */
.L_x_4386:
[----:B------:R-:W2:Y:S01]  /*3bf50*/  LD.E.64 R8, desc[UR6][R6.64+0x18] ;  /* 0x0000180606087980 */ /* 0x000ea2000c101b00 */
[----:B-----5:R-:W-:Y:S02]  /*3bf60*/  SHF.L.U32 R13, R11, 0x1f, RZ ;  /* 0x0000001f0b0d7819 */ /* 0x020fe400000006ff */
[----:B--2---:R-:W-:-:S05]  /*3bf70*/  MOV R9, R8 ;  /* 0x0000000800097202 */ /* 0x004fca0000000f00 */
[----:B------:R-:W-:-:S04]  /*3bf80*/  IMAD R10, R10, 0x8, R9 ;  /* 0x000000080a0a7824 */ /* 0x000fc800078e0209 */
[----:B------:R0:W1:Y:S01]  /*3bf90*/  SYNCS.PHASECHK.TRANS64.TRYWAIT P0, [R10+URZ], R13 ;  /* 0x0000000d0a0075a7 */ /* 0x000062000800017f */
[----:B------:R-:W2:Y:S04]  /*3bfa0*/  LD.E R11, desc[UR6][R6.64] ;  /* 0x00000006060b7980 */ /* 0x000ea8000c101900 */
[----:B------:R0:W5:Y:S04]  /*3bfb0*/  LD.E R8, desc[UR6][R4.64] ;  /* 0x0000000604087980 */ /* 0x000168000c101900 */
[----:B------:R0:W5:Y:S01]  /*3bfc0*/  LD.E R9, desc[UR6][R4.64+0x4] ;  /* 0x0000040604097980 */ /* 0x000162000c101900 */
[----:B------:R-:W-:Y:S01]  /*3bfd0*/  BSSY B0, `(.L_x_4388) ;  /* 0x0000005000007945 */ /* 0x000fe20003800000 */
[----:B--2---:R-:W-:-:S04]  /*3bfe0*/  LOP3.LUT R11, R11, 0x1, RZ, 0xfc, !PT ;  /* 0x000000010b0b7812 */ /* 0x004fc800078efcff */
[----:B------:R-:W-:-:S13]  /*3bff0*/  ISETP.NE.AND P1, PT, R11, 0x3, PT ;  /* 0x000000030b00780c */ /* 0x000fda0003f25270 */
[----:B01----:R-:W-:Y:S05]  /*3c000*/  @!P1 BRA `(.L_x_4389) ;  /* 0x0000000000049947 */ /* 0x003fea0003800000 */
[----:B------:R-:W-:Y:S01]  /*3c010*/  BPT.TRAP 0x1 ;  /* 0x000000040000795c */ /* 0x000fe20000300000 */
.L_x_4389:
[----:B------:R-:W-:Y:S05]  /*3c020*/  BSYNC B0 ;  /* 0x0000000000007941 */ /* 0x000fea0003800000 */
.L_x_4388:
        /* <DEDUP_REMOVED lines=8> */
.L_x_4391:
[----:B------:R-:W-:Y:S05]  /*3c0b0*/  BSYNC B0 ;  /* 0x0000000000007941 */ /* 0x000fea0003800000 */
.L_x_4390:
[----:B0----5:R-:W2:Y:S04]  /*3c0c0*/  LDL.64 R8, [UR4] ;  /* 0x00000004ff087983 */ /* 0x021ea80008100a00 */
[----:B------:R-:W3:Y:S04]  /*3c0d0*/  LDL.64 R6, [UR4+0x28] ;  /* 0x00002804ff067983 */ /* 0x000ee80008100a00 */
[----:B------:R-:W4:Y:S04]  /*3c0e0*/  LDL.64 R4, [UR4+0x20] ;  /* 0x00002004ff047983 */ /* 0x000f280008100a00 */
[----:B------:R-:W4:Y:S04]  /*3c0f0*/  LDL.64 R10, [UR4+0x8] ;  /* 0x00000804ff0a7983 */ /* 0x000f280008100a00 */
[----:B--2---:R-:W2:Y:S04]  /*3c100*/  LD.E R9, desc[UR6][R8.64] ;  /* 0x0000000608097980 */ /* 0x004ea8000c101900 */
[----:B---3--:R-:W2:Y:S01]  /*3c110*/  LD.E.64 R12, desc[UR6][R6.64] ;  /* 0x00000006060c7980 */ /* 0x008ea2000c101b00 */
[----:B------:R-:W-:Y:S05]  /*3c120*/  WARPSYNC.ALL ;  /* 0x0000000000007948 */ /* 0x000fea0003800000 */
[----:B----4-:R0:W-:Y:S04]  /*3c130*/  ST.E desc[UR6][R10.64], RZ ;  /* 0x000000ff0a007985 */ /* 0x0101e8000c101906 */
[----:B------:R-:W3:Y:S01]  /*3c140*/  LD.E.64 R6, desc[UR6][R4.64] ;  /* 0x0000000604067980 */ /* 0x000ee2000c101b00 */
[----:B--2---:R-:W-:Y:S01]  /*3c150*/  IMAD R8, R9, 0x300, R12 ;  /* 0x0000030009087824 */ /* 0x004fe200078e020c */
[----:B------:R-:W-:Y:S01]  /*3c160*/  WARPGROUP.ARRIVE ;  /* 0x00000000000079c5 */ /* 0x000fe20000000000 */
[----:B------:R-:W-:-:S02]  /*3c170*/  IMAD.MOV.U32 R9, RZ, RZ, R13 ;  /* 0x000000ffff097224 */ /* 0x000fc400078e000d */
[----:B------:R-:W-:Y:S01]  /*3c180*/  IMAD.MOV.U32 R14, RZ, RZ, 0x1 ;  /* 0x00000001ff0e7424 */ /* 0x000fe200078e00ff */
        /* <DEDUP_REMOVED lines=10> */
[----:B------:R-:W-:-:S03]  /*3c230*/  WARPGROUP.ARRIVE ;  /* 0x00000000000079c5 */ /* 0x000fc60000000000 */
        /* <DEDUP_REMOVED lines=20> */
[----:B------:R-:W-:Y:S01]  /*3c380*/  MOV R9, R13 ;  /* 0x0000000d00097202 */ /* 0x000fe20000000f00 */
[----:B------:R-:W-:-:S03]  /*3c390*/  WARPGROUP.ARRIVE ;  /* 0x00000000000079c5 */ /* 0x000fc60000000000 */
        /* <DEDUP_REMOVED lines=8> */
[----:B------:R-:W2:Y:S04]  /*3c420*/  LDL.64 R6, [UR4+0x38] ;  /* 0x00003804ff067983 */ /* 0x000ea80008100a00 */
[----:B------:R-:W3:Y:S04]  /*3c430*/  LDL.64 R4, [UR4+0x30] ;  /* 0x00003004ff047983 */ /* 0x000ee80008100a00 */
[----:B--2---:R-:W2:Y:S01]  /*3c440*/  LD.E R6, desc[UR6][R6.64] ;  /* 0x0000000606067980 */ /* 0x004ea2000c101900 */
[----:B---3--:R-:W-:Y:S01]  /*3c450*/  MOV R4, R4 ;  /* 0x0000000400047202 */ /* 0x008fe20000000f00 */
[----:B------:R-:W-:Y:S01]  /*3c460*/  BSSY B0, `(.L_x_4393) ;  /* 0x0000007000007945 */ /* 0x000fe20003800000 */
[----:B--2---:R-:W-:-:S04]  /*3c470*/  LEA.HI R8, R6, R6, RZ, 0x1 ;  /* 0x0000000606087211 */ /* 0x004fc800078f08ff */
[----:B------:R-:W-:-:S05]  /*3c480*/  LOP3.LUT R9, R8, 0xfffffffe, RZ, 0xc0, !PT ;  /* 0xfffffffe08097812 */ /* 0x000fca00078ec0ff */
[----:B------:R-:W-:-:S05]  /*3c490*/  IMAD.IADD R9, R6, 0x1, -R9 ;  /* 0x0000000106097824 */ /* 0x000fca00078e0a09 */
[----:B------:R-:W-:-:S04]  /*3c4a0*/  SHF.L.U32 R9, R9, 0x1f, RZ ;  /* 0x0000001f09097819 */ /* 0x000fc800000006ff */
[----:B------:R-:W1:Y:S02]  /*3c4b0*/  SYNCS.PHASECHK.TRANS64.TRYWAIT P0, [R4+URZ+0x32410], R9 ;  /* 0x03241009040075a7 */ /* 0x000e64000800017f */
[----:B01----:R-:W-:Y:S05]  /*3c4c0*/  @!P0 BRA `(.L_x_4394) ;  /* 0x000000b000188947 */ /* 0x003fea0003800000 */
.L_x_4420:
[----:B------:R-:W-:Y:S05]  /*3c4d0*/  BSYNC B0 ;  /* 0x0000000000007941 */ /* 0x000fea0003800000 */
.L_x_4393:
[----:B------:R-:W2:Y:S04]  /*3c4e0*/  LDL.64 R6, [UR4+0x40] ;  /* 0x00004004ff067983 */ /* 0x000ea80008100a00 */
[----:B0-----:R-:W3:Y:S04]  /*3c4f0*/  LDL.64 R4, [UR4] ;  /* 0x00000004ff047983 */ /* 0x001ee80008100a00 */
[----:B--2---:R-:W2:Y:S04]  /*3c500*/  LD.E R8, desc[UR6][R6.64] ;  /* 0x0000000606087980 */ /* 0x004ea8000c101900 */
[----:B---3--:R0:W5:Y:S04]  /*3c510*/  LD.E R10, desc[UR6][R4.64] ;  /* 0x00000006040a7980 */ /* 0x008168000c101900 */
[----:B------:R0:W5:Y:S01]  /*3c520*/  LD.E R11, desc[UR6][R4.64+0x4] ;  /* 0x00000406040b7980 */ /* 0x000162000c101900 */
[----:B------:R-:W-:Y:S01]  /*3c530*/  BSSY B0, `(.L_x_4395) ;  /* 0x0000005000007945 */ /* 0x000fe20003800000 */
[----:B--2---:R-:W-:-:S04]  /*3c540*/  LOP3.LUT R8, R8, 0x1, RZ, 0xfc, !PT ;  /* 0x0000000108087812 */ /* 0x004fc800078efcff */
[----:B------:R-:W-:-:S13]  /*3c550*/  ISETP.NE.AND P0, PT, R8, 0x3, PT ;  /* 0x000000030800780c */ /* 0x000fda0003f05270 */
[----:B0-----:R-:W-:Y:S05]  /*3c560*/  @!P0 BRA `(.L_x_4396) ;  /* 0x0000000000048947 */ /* 0x001fea0003800000 */
[----:B------:R-:W-:Y:S01]  /*3c570*/  BPT.TRAP 0x1 ;  /* 0x000000040000795c */ /* 0x000fe20000300000 */
.L_x_4396:
[----:B------:R-:W-:Y:S05]  /*3c580*/  BSYNC B0 ;  /* 0x0000000000007941 */ /* 0x000fea0003800000 */
.L_x_4395:
        /* <DEDUP_REMOVED lines=13> */
.L_x_4398:
[----:B------:R-:W-:Y:S05]  /*3c660*/  BSYNC B0 ;  /* 0x0000000000007941 */ /* 0x000fea0003800000 */
.L_x_4397:
        /* <DEDUP_REMOVED lines=8> */
.L_x_4400:
[----:B------:R-:W-:Y:S05]  /*3c6f0*/  BSYNC B0 ;  /* 0x0000000000007941 */ /* 0x000fea0003800000 */
.L_x_4399:
[----:B------:R-:W2:Y:S04]  /*3c700*/  LDL.64 R12, [UR4] ;  /* 0x00000004ff0c7983 */ /* 0x000ea80008100a00 */
[----:B------:R-:W0:Y:S04]  /*3c710*/  LDL.64 R10, [UR4+0x58] ;  /* 0x00005804ff0a7983 */ /* 0x000e280008100a00 */
[----:B------:R-:W3:Y:S04]  /*3c720*/  LDL.64 R4, [UR4+0x48] ;  /* 0x00004804ff047983 */ /* 0x000ee80008100a00 */
[----:B------:R-:W4:Y:S04]  /*3c730*/  LDL.64 R6, [UR4+0x50] ;  /* 0x00005004ff067983 */ /* 0x000f280008100a00 */
[----:B--2---:R-:W2:Y:S04]  /*3c740*/  LD.E R13, desc[UR6][R12.64] ;  /* 0x000000060c0d7980 */ /* 0x004ea8000c101900 */
[----:B0----5:R-:W2:Y:S04]  /*3c750*/  LD.E.64 R8, desc[UR6][R10.64] ;  /* 0x000000060a087980 */ /* 0x021ea8000c101b00 */
[----:B---3--:R-:W3:Y:S04]  /*3c760*/  LD.E R16, desc[UR6][R4.64] ;  /* 0x0000000604107980 */ /* 0x008ee8000c101900 */
[----:B----4-:R-:W4:Y:S01]  /*3c770*/  LD.E.64 R14, desc[UR6][R6.64] ;  /* 0x00000006060e7980 */ /* 0x010f22000c101b00 */
[----:B------:R-:W-:Y:S05]  /*3c780*/  WARPSYNC.ALL ;  /* 0x0000000000007948 */ /* 0x000fea0003800000 */
[----:B------:R-:W-:Y:S01]  /*3c790*/  WARPGROUP.ARRIVE ;  /* 0x00000000000079c5 */ /* 0x000fe20000000000 */
[----:B------:R-:W-:-:S02]  /*3c7a0*/  IMAD.MOV.U32 R17, RZ, RZ, 0x1 ;  /* 0x00000001ff117424 */ /* 0x000fc400078e00ff */
[----:B--2---:R-:W-:Y:S01]  /*3c7b0*/  IMAD R8, R13, 0xc00, R8 ;  /* 0x00000c000d087824 */ /* 0x004fe200078e0208 */
[----:B------:R-:W-:Y:S02]  /*3c7c0*/  R2UR UR11, R9 ;  /* 0x00000000090b72ca */ /* 0x000fe400000e0000 */
[----:B---3--:R-:W-:Y:S02]  /*3c7d0*/  ISETP.NE.U32.AND P0, PT, R16, RZ, PT ;  /* 0x000000ff1000720c */ /* 0x008fe40003f05070 */
[----:B------:R-:W-:Y:S02]  /*3c7e0*/  R2UR UR10, R8 ;  /* 0x00000000080a72ca */ /* 0x000fe400000e0000 */
[----:B----4-:R-:W-:Y:S02]  /*3c7f0*/  R2UR UR8, R14 ;  /* 0x000000000e0872ca */ /* 0x010fe400000e0000 */
[----:B------:R-:W-:-:S07]  /*3c800*/  R2UR UR9, R15 ;  /* 0x000000000f0972ca */ /* 0x000fce00000e0000 */
[----:B------:R-:W-:-:S06]  /*3c810*/  VOTEU.ANY UP0, P0 ;  /* 0x00000000003f7886 */ /* 0x000fcc0000000100 */
[----:B------:R-:W-:Y:S03]  /*3c820*/  HGMMA.64x96x16.F32 R24, gdesc[UR8], R24, UP0, gsb0 ;  /* 0x01600000081879f0 */ /* 0x000fe6000b800818 */
[----:B------:R-:W-:Y:S02]  /*3c830*/  WARPGROUP.DEPBAR.LE gsb0, 0x0 ;  /* 0x00008000000079c5 */ /* 0x000fe40000010000 */
[----:B------:R0:W-:Y:S04]  /*3c840*/  ST.E desc[UR6][R4.64], R17 ;  /* 0x0000001104007985 */ /* 0x0001e8000c101906 */
[----:B------:R-:W2:Y:S01]  /*3c850*/  LD.E.64 R10, desc[UR6][R6.64] ;  /* 0x00000006060a7980 */ /* 0x000ea2000c101b00 */
[----:B------:R-:W-:Y:S01]  /*3c860*/  VIADD R12, R8, 0x2 ;  /* 0x00000002080c7836 */ /* 0x000fe20000000000 */
[----:B------:R-:W-:Y:S01]  /*3c870*/  WARPGROUP.ARRIVE ;  /* 0x00000000000079c5 */ /* 0x000fe20000000000 */
[----:B------:R-:W-:-:S03]  /*3c880*/  IMAD.MOV.U32 R13, RZ, RZ, R9 ;  /* 0x000000ffff0d7224 */ /* 0x000fc600078e0009 */
        /* <DEDUP_REMOVED lines=177> */
[----:B------:R-:W2:Y:S04]  /*3d3a0*/  LDL.64 R10, [UR4+0x18] ;  /* 0x00001804ff0a7983 */ /* 0x000ea80008100a00 */
[----:B------:R-:W3:Y:S01]  /*3d3b0*/  LDL.64 R8, [UR4] ;  /* 0x00000004ff087983 */ /* 0x000ee20008100a00 */
[----:B------:R-:W1:Y:S02]  /*3d3c0*/  S2R R74, SR_TID.X ;  /* 0x00000000004a7919 */ /* 0x000e640000002100 */
[----:B-1----:R-:W-:-:S04]  /*3d3d0*/  SHF.R.U32.HI R6, RZ, 0x7, R74 ;  /* 0x00000007ff067819 */ /* 0x002fc8000001164a */
[----:B------:R-:W-:-:S05]  /*3d3e0*/  IADD3 R6, -R6, 0xb, RZ ;  /* 0x0000000b06067810 */ /* 0x000fca0007ffe1ff */
[----:B------:R0:W-:Y:S06]  /*3d3f0*/  BAR.ARV R6, 0x100 ;  /* 0x000400060000751d */ /* 0x0001ec0000002000 */
[----:B--2---:R-:W2:Y:S04]  /*3d400*/  LD.E R7, desc[UR6][R10.64] ;  /* 0x000000060a077980 */ /* 0x004ea8000c101900 */
[----:B---3--:R0:W5:Y:S01]  /*3d410*/  LD.E R8, desc[UR6][R8.64] ;  /* 0x0000000608087980 */ /* 0x008162000c101900 */
[----:B------:R-:W-:Y:S01]  /*3d420*/  BSSY B0, `(.L_x_4402) ;  /* 0x0000005000007945 */ /* 0x000fe20003800000 */
[----:B--2---:R-:W-:-:S04]  /*3d430*/  LOP3.LUT R7, R7, 0x1, RZ, 0xfc, !PT ;  /* 0x0000000107077812 */ /* 0x004fc800078efcff */
[----:B------:R-:W-:-:S13]  /*3d440*/  ISETP.NE.AND P0, PT, R7, 0x3, PT ;  /* 0x000000030700780c */ /* 0x000fda0003f05270 */
[----:B0-----:R-:W-:Y:S05]  /*3d450*/  @!P0 BRA `(.L_x_4403) ;  /* 0x0000000000048947 */ /* 0x001fea0003800000 */
[----:B------:R-:W-:Y:S01]  /*3d460*/  BPT.TRAP 0x1 ;  /* 0x000000040000795c */ /* 0x000fe20000300000 */
.L_x_4403:
[----:B------:R-:W-:Y:S05]  /*3d470*/  BSYNC B0 ;  /* 0x0000000000007941 */ /* 0x000fea0003800000 */
.L_x_4402:
[----:B------:R-:W2:Y:S04]  /*3d480*/  LD.E.64 R4, desc[UR6][R10.64+0x20] ;  /* 0x000020060a047980 */ /* 0x000ea8000c101b00 */
[----:B------:R-:W3:Y:S01]  /*3d490*/  LD.E R6, desc[UR6][R10.64+0xc] ;  /* 0x00000c060a067980 */ /* 0x000ee2000c101900 */
[----:B--2---:R-:W-:-:S05]  /*3d4a0*/  MOV R5, R4 ;  /* 0x0000000400057202 */ /* 0x004fca0000000f00 */
[----:B-----5:R-:W-:-:S05]  /*3d4b0*/  IMAD R5, R8, 0x8, R5 ;  /* 0x0000000808057824 */ /* 0x020fca00078e0205 */
[----:B---3--:R-:W-:-:S04]  /*3d4c0*/  PRMT R5, R6, 0x654, R5 ;  /* 0x0000065406057816 */ /* 0x008fc80000000005 */
[----:B------:R0:W-:Y:S01]  /*3d4d0*/  SYNCS.ARRIVE.TRANS64.RED.A1T0 RZ, [R5+URZ], RZ ;  /* 0x000000ff05ff79a7 */ /* 0x0001e2000810043f */
[----:B------:R-:W2:Y:S04]  /*3d4e0*/  LD.E R4, desc[UR6][R2.64+0x24] ;  /* 0x0000240602047980 */ /* 0x000ea8000c101900 */
[----:B------:R-:W3:Y:S04]  /*3d4f0*/  LD.E R72, desc[UR6][R72.64] ;  /* 0x0000000648487980 */ /* 0x000ee8000c101900 */
[----:B0-----:R-:W4:Y:S04]  /*3d500*/  LD.E R5, desc[UR6][R2.64] ;  /* 0x0000000602057980 */ /* 0x001f28000c101900 */
[----:B------:R-:W3:Y:S04]  /*3d510*/  LD.E R13, desc[UR6][R2.64+0x8] ;  /* 0x00000806020d7980 */ /* 0x000ee8000c101900 */
[----:B------:R-:W3:Y:S04]  /*3d520*/  LD.E R20, desc[UR6][R2.64+0x4] ;  /* 0x0000040602147980 */ /* 0x000ee8000c101900 */
[----:B------:R-:W3:Y:S04]  /*3d530*/  LD.E R17, desc[UR6][R2.64+0xc] ;  /* 0x00000c0602117980 */ /* 0x000ee8000c101900 */
[----:B------:R-:W3:Y:S04]  /*3d540*/  LD.E R76, desc[UR6][R2.64+0x10] ;  /* 0x00001006024c7980 */ /* 0x000ee8000c101900 */
[----:B------:R-:W3:Y:S01]  /*3d550*/  LD.E R21, desc[UR6][R2.64+0x14] ;  /* 0x0000140602157980 */ /* 0x000ee2000c101900 */
[----:B--2---:R-:W-:-:S03]  /*3d560*/  ISETP.NE.AND P0, PT, R4, 0x1, PT ;  /* 0x000000010400780c */ /* 0x004fc60003f05270 */
[----:B------:R-:W2:Y:S10]  /*3d570*/  LD.E R4, desc[UR6][R2.64+0x18] ;  /* 0x0000180602047980 */ /* 0x000eb4000c101900 */
[----:B------:R-:W2:Y:S04]  /*3d580*/  @P0 LD.E R15, desc[UR6][R2.64+0x28] ;  /* 0x00002806020f0980 */ /* 0x000ea8000c101900 */
[----:B------:R-:W2:Y:S01]  /*3d590*/  @P0 LD.E R16, desc[UR6][R2.64+0x2c] ;  /* 0x00002c0602100980 */ /* 0x000ea2000c101900 */
[----:B----4-:R-:W-:-:S04]  /*3d5a0*/  SHF.R.S32.HI R6, RZ, 0x1f, R5 ;  /* 0x0000001fff067819 */ /* 0x010fc80000011405 */
        /* <DEDUP_REMOVED lines=16> */
[----:B---3--:R-:W-:Y:S01]  /*3d6b0*/  IMAD R9, R72, 0x8, R9 ;  /* 0x0000000848097824 */ /* 0x008fe200078e0209 */
[----:B------:R-:W-:-:S02]  /*3d6c0*/  LOP3.LUT R7, R7, 0x3fffffe, RZ, 0xc0, !PT ;  /* 0x03fffffe07077812 */ /* 0x000fc400078ec0ff */
[----:B------:R-:W-:Y:S01]  /*3d6d0*/  LEA.HI R5, R14, R14, RZ, 0x1 ;  /* 0x0000000e0e057211 */ /* 0x000fe200078f08ff */
[----:B------:R-:W-:Y:S01]  /*3d6e0*/  IMAD.IADD R12, R11, 0x1, -R12 ;  /* 0x000000010b0c7824 */ /* 0x000fe200078e0a0c */
[----:B------:R-:W-:Y:S02]  /*3d6f0*/  IADD3 R7, R6, -R7, RZ ;  /* 0x8000000706077210 */ /* 0x000fe40007ffe0ff */
[----:B------:R-:W-:Y:S01]  /*3d700*/  LOP3.LUT R5, R5, 0x1ffffffe, RZ, 0xc0, !PT ;  /* 0x1ffffffe05057812 */ /* 0x000fe200078ec0ff */
[----:B------:R-:W-:-:S04]  /*3d710*/  IMAD.U32 R12, R9, 0x10, R12 ;  /* 0x00000010090c7824 */ /* 0x000fc800078e000c */
[----:B------:R-:W-:Y:S02]  /*3d720*/  IMAD.IADD R5, R14, 0x1, -R5 ;  /* 0x000000010e057824 */ /* 0x000fe400078e0a05 */
[----:B------:R-:W-:-:S04]  /*3d730*/  IMAD R12, R7, 0x40, R12 ;  /* 0x00000040070c7824 */ /* 0x000fc800078e020c */
[----:B------:R-:W-:Y:S01]  /*3d740*/  IMAD R12, R5, 0x8, R12 ;  /* 0x00000008050c7824 */ /* 0x000fe200078e020c */
[----:B------:R-:W-:Y:S01]  /*3d750*/  LOP3.LUT R5, R10, 0x7ffffffc, RZ, 0xc0, !PT ;  /* 0x7ffffffc0a057812 */ /* 0x000fe200078ec0ff */
[----:B------:R-:W-:-:S04]  /*3d760*/  IMAD R6, R0, -0x60, RZ ;  /* 0xffffffa000067824 */ /* 0x000fc800078e02ff */
[----:B------:R-:W-:Y:S02]  /*3d770*/  IMAD.IADD R5, R8, 0x1, -R5 ;  /* 0x0000000108057824 */ /* 0x000fe400078e0a05 */
[----:B------:R-:W-:-:S04]  /*3d780*/  VIADD R6, R6, 0x1 ;  /* 0x0000000106067836 */ /* 0x000fc80000000000 */
[----:B------:R-:W-:Y:S01]  /*3d790*/  IMAD R8, R5, -0x2, R6 ;  /* 0xfffffffe05087824 */ /* 0x000fe200078e0206 */
[----:B------:R-:W-:Y:S01]  /*3d7a0*/  LOP3.LUT R10, RZ, R17, RZ, 0x33, !PT ;  /* 0x00000011ff0a7212 */ /* 0x000fe200078e33ff */
[----:B------:R-:W-:-:S03]  /*3d7b0*/  IMAD R6, R0, -0x60, R13 ;  /* 0xffffffa000067824 */ /* 0x000fc600078e020d */
[----:B------:R-:W-:Y:S01]  /*3d7c0*/  IADD3 R7, -R20, R8, R13 ;  /* 0x0000000814077210 */ /* 0x000fe20007ffe10d */
[----:B------:R-:W-:Y:S01]  /*3d7d0*/  IMAD R11, R5, -0x2, R6 ;  /* 0xfffffffe050b7824 */ /* 0x000fe200078e0206 */
[----:B------:R-:W-:Y:S03]  /*3d7e0*/  BSSY B0, `(.L_x_4404) ;  /* 0x0000025000007945 */ /* 0x000fe60003800000 */
[C---:B------:R-:W-:Y:S02]  /*3d7f0*/  IMAD.IADD R76, R7.reuse, 0x1, R76 ;  /* 0x00000001074c7824 */ /* 0x040fe400078e024c */
[----:B------:R-:W-:Y:S02]  /*3d800*/  IMAD.IADD R10, R7, 0x1, R10 ;  /* 0x00000001070a7824 */ /* 0x000fe400078e020a */
[----:B------:R-:W-:Y:S02]  /*3d810*/  IMAD R21, R0, -0x60, R21 ;  /* 0xffffffa000157824 */ /* 0x000fe400078e0215 */
[----:B------:R-:W-:-:S02]  /*3d820*/  VIADD R8, R8, 0xffffffff ;  /* 0xffffffff08087836 */ /* 0x000fc40000000000 */
[----:B--2---:R-:W-:-:S05]  /*3d830*/  @P0 IMAD.HI.U32 R15, R12, R15, RZ ;  /* 0x0000000f0c0f0227 */ /* 0x004fca00078e00ff */
[----:B------:R-:W-:-:S05]  /*3d840*/  @P0 SHF.R.U32.HI R12, RZ, R16, R15 ;  /* 0x00000010ff0c0219 */ /* 0x000fca000001160f */
[----:B------:R-:W0:Y:S01]  /*3d850*/  SHFL.IDX PT, R9, R12, RZ, 0x1c1f ;  /* 0x001c1fff0c097589 */ /* 0x000e2200000e0000 */
[----:B------:R-:W-:Y:S02]  /*3d860*/  ISETP.GE.AND P1, PT, R4, 0x1, PT ;  /* 0x000000010400780c */ /* 0x000fe40003f26270 */
[----:B0-----:R-:W-:Y:S01]  /*3d870*/  VIADDMNMX R5, R9, R76, R11, PT ;  /* 0x0000004c09057246 */ /* 0x001fe2000380010b */
        /* <DEDUP_REMOVED lines=10> */
[----:B------:R-:W2:Y:S04]  /*3d920*/  LD.E R6, desc[UR6][R2.64+0x1c] ;  /* 0x00001c0602067980 */ /* 0x000ea8000c101900 */
[----:B------:R-:W3:Y:S01]  /*3d930*/  LD.E R9, desc[UR6][R2.64+0x20] ;  /* 0x0000200602097980 */ /* 0x000ee2000c101900 */
[----:B--2---:R-:W-:-:S05]  /*3d940*/  IMAD.HI.U32 R6, R7, R6, RZ ;  /* 0x0000000607067227 */ /* 0x004fca00078e00ff */
[----:B---3--:R-:W-:-:S07]  /*3d950*/  SHF.R.U32.HI R7, RZ, R9, R6 ;  /* 0x00000009ff077219 */ /* 0x008fce0000011606 */
.L_x_4409:
[----:B------:R-:W-:Y:S05]  /*3d960*/  BSYNC B2 ;  /* 0x0000000000027941 */ /* 0x000fea0003800000 */
.L_x_4408:
[----:B------:R-:W-:Y:S01]  /*3d970*/  LOP3.LUT R7, RZ, R7, RZ, 0x33, !PT ;  /* 0x00000007ff077212 */ /* 0x000fe200078e33ff */
[----:B------:R-:W-:Y:S06]  /*3d980*/  BRA `(.L_x_4410) ;  /* 0x0000000000187947 */ /* 0x000fec0003800000 */
.L_x_4407:
[----:B------:R-:W-:-:S13]  /*3d990*/  ISETP.NE.AND P0, PT, R4, 0x1, PT ;  /* 0x000000010400780c */ /* 0x000fda0003f05270 */
[----:B------:R-:W-:Y:S05]  /*3d9a0*/  @!P0 BRA `(.L_x_4410) ;  /* 0x0000000000108947 */ /* 0x000fea0003800000 */
[----:B------:R-:W2:Y:S04]  /*3d9b0*/  LD.E R6, desc[UR6][R2.64+0x1c] ;  /* 0x00001c0602067980 */ /* 0x000ea8000c101900 */
[----:B------:R-:W3:Y:S01]  /*3d9c0*/  LD.E R14, desc[UR6][R2.64+0x20] ;  /* 0x00002006020e7980 */ /* 0x000ee2000c101900 */
[----:B--2---:R-:W-:-:S05]  /*3d9d0*/  IMAD.HI.U32 R7, R7, R6, RZ ;  /* 0x0000000607077227 */ /* 0x004fca00078e00ff */
[----:B---3--:R-:W-:-:S07]  /*3d9e0*/  SHF.R.U32.HI R7, RZ, R14, R7 ;  /* 0x0000000eff077219 */ /* 0x008fce0000011607 */
.L_x_4410:
[----:B------:R-:W-:Y:S05]  /*3d9f0*/  BSYNC B1 ;  /* 0x0000000000017941 */ /* 0x000fea0003800000 */
.L_x_4406:
[----:B------:R-:W-:-:S05]  /*3da00*/  IMAD R7, R4, R7, R8 ;  /* 0x0000000704077224 */ /* 0x000fca00078e0208 */
[----:B------:R-:W-:Y:S02]  /*3da10*/  VIMNMX R0, R0, R7, !PT ;  /* 0x0000000700007248 */ /* 0x000fe40007fe0100 */
[----:B------:R-:W-:-:S07]  /*3da20*/  VIADDMNMX R5, R7, R4, R5, PT ;  /* 0x0000000407057246 */ /* 0x000fce0003800105 */
.L_x_4405:
[----:B------:R-:W-:Y:S05]  /*3da30*/  BSYNC B0 ;  /* 0x0000000000007941 */ /* 0x000fea0003800000 */
.L_x_4404:
[C---:B------:R-:W-:Y:S01]  /*3da40*/  ISETP.GE.AND P0, PT, R21.reuse, 0x2, PT ;  /* 0x000000021500780c */ /* 0x040fe20003f06270 */
[----:B------:R-:W-:Y:S01]  /*3da50*/  BSSY B0, `(.L_x_4411) ;  /* 0x0000090000007945 */ /* 0x000fe20003800000 */
[C---:B------:R-:W-:Y:S02]  /*3da60*/  ISETP.GE.AND P4, PT, R21.reuse, 0xa, PT ;  /* 0x0000000a1500780c */ /* 0x040fe40003f86270 */
[----:B------:R-:W-:Y:S02]  /*3da70*/  ISETP.GT.AND P2, PT, R0, 0x1, !P0 ;  /* 0x000000010000780c */ /* 0x000fe40004744270 */
[----:B------:R-:W-:Y:S02]  /*3da80*/  ISETP.GE.AND P1, PT, R21, 0x9, PT ;  /* 0x000000091500780c */ /* 0x000fe40003f26270 */
[----:B------:R-:W-:Y:S02]  /*3da90*/  ISETP.LT.OR P2, PT, R5, 0x2, P2 ;  /* 0x000000020500780c */ /* 0x000fe40001741670 */
[----:B------:R-:W-:-:S02]  /*3daa0*/  P2R R14, PR, RZ, 0x10 ;  /* 0x00000010ff0e7803 */ /* 0x000fc40000000000 */
[----:B------:R-:W-:Y:S02]  /*3dab0*/  FSEL R25, R25, -INF , !P2 ;  /* 0xff80000019197808 */ /* 0x000fe40005000000 */
[C---:B------:R-:W-:Y:S02]  /*3dac0*/  ISETP.GT.AND P2, PT, R0.reuse, 0x9, !P4 ;  /* 0x000000090000780c */ /* 0x040fe40006744270 */
[----:B------:R-:W-:Y:S02]  /*3dad0*/  ISETP.GT.AND P3, PT, R0, 0x8, !P1 ;  /* 0x000000080000780c */ /* 0x000fe40004f64270 */
[----:B------:R-:W-:Y:S02]  /*3dae0*/  ISETP.LT.OR P2, PT, R5, 0xa, P2 ;  /* 0x0000000a0500780c */ /* 0x000fe40001741670 */
[----:B------:R-:W-:Y:S02]  /*3daf0*/  ISETP.GE.AND P4, PT, R21, 0x11, PT ;  /* 0x000000111500780c */ /* 0x000fe40003f86270 */
[----:B------:R-:W-:-:S02]  /*3db00*/  FSEL R29, R29, -INF , !P2 ;  /* 0xff8000001d1d7808 */ /* 0x000fc40005000000 */
[C---:B------:R-:W-:Y:S02]  /*3db10*/  ISETP.LT.OR P3, PT, R5.reuse, 0x9, P3 ;  /* 0x000000090500780c */ /* 0x040fe40001f61670 */
[----:B------:R-:W-:Y:S02]  /*3db20*/  ISETP.GT.AND P2, PT, R0, 0x10, !P4 ;  /* 0x000000100000780c */ /* 0x000fe40006744270 */
[----:B------:R-:W-:Y:S02]  /*3db30*/  FSEL R28, R28, -INF , !P3 ;  /* 0xff8000001c1c7808 */ /* 0x000fe40005800000 */
        /* <DEDUP_REMOVED lines=97> */
[----:B------:R-:W-:Y:S02]  /*3e150*/  ISETP.LT.OR P6, PT, R5, 0x5a, P6 ;  /* 0x0000005a0500780c */ /* 0x000fe400037c1670 */
[----:B------:R-:W0:Y:S02]  /*3e160*/  SHFL.IDX PT, R5, R12, 0x1, 0x1c1f ;  /* 0x003c1f000c057f89 */ /* 0x000e2400000e0000 */
[----:B------:R-:W-:Y:S02]  /*3e170*/  FSEL R69, R69, -INF , !P6 ;  /* 0xff80000045457808 */ /* 0x000fe40007000000 */
        /* <DEDUP_REMOVED lines=16> */
.L_x_4416:
[----:B------:R-:W-:Y:S05]  /*3e280*/  BSYNC B2 ;  /* 0x0000000000027941 */ /* 0x000fea0003800000 */
.L_x_4415:
[----:B------:R-:W-:Y:S01]  /*3e290*/  LOP3.LUT R13, RZ, R13, RZ, 0x33, !PT ;  /* 0x0000000dff0d7212 */ /* 0x000fe200078e33ff */
[----:B------:R-:W-:Y:S06]  /*3e2a0*/  BRA `(.L_x_4417) ;  /* 0x0000000000187947 */ /* 0x000fec0003800000 */
.L_x_4414:
[----:B------:R-:W-:-:S13]  /*3e2b0*/  ISETP.NE.AND P6, PT, R4, 0x1, PT ;  /* 0x000000010400780c */ /* 0x000fda0003fc5270 */
[----:B------:R-:W-:Y:S05]  /*3e2c0*/  @!P6 BRA `(.L_x_4417) ;  /* 0x000000000010e947 */ /* 0x000fea0003800000 */
[----:B------:R-:W2:Y:S04]  /*3e2d0*/  LD.E R0, desc[UR6][R2.64+0x1c] ;  /* 0x00001c0602007980 */ /* 0x000ea8000c101900 */
[----:B------:R-:W3:Y:S01]  /*3e2e0*/  LD.E R10, desc[UR6][R2.64+0x20] ;  /* 0x00002006020a7980 */ /* 0x000ee2000c101900 */
[----:B--2---:R-:W-:-:S05]  /*3e2f0*/  IMAD.HI.U32 R13, R13, R0, RZ ;  /* 0x000000000d0d7227 */ /* 0x004fca00078e00ff */
[----:B---3--:R-:W-:-:S07]  /*3e300*/  SHF.R.U32.HI R13, RZ, R10, R13 ;  /* 0x0000000aff0d7219 */ /* 0x008fce000001160d */
.L_x_4417:
[----:B------:R-:W-:Y:S05]  /*3e310*/  BSYNC B1 ;  /* 0x0000000000017941 */ /* 0x000fea0003800000 */
.L_x_4413:
[----:B------:R-:W-:-:S05]  /*3e320*/  IMAD R13, R4, R13, R8 ;  /* 0x0000000d040d7224 */ /* 0x000fca00078e0208 */
[----:B------:R-:W-:Y:S02]  /*3e330*/  VIADDMNMX R7, R13, R4, R7, PT ;  /* 0x000000040d077246 */ /* 0x000fe40003800107 */
[----:B------:R-:W-:-:S07]  /*3e340*/  VIMNMX R6, R6, R13, !PT ;  /* 0x0000000d06067248 */ /* 0x000fce0007fe0100 */
.L_x_4412:
[----:B------:R-:W-:Y:S05]  /*3e350*/  BSYNC B0 ;  /* 0x0000000000007941 */ /* 0x000fea0003800000 */
.L_x_4411:
[----:B------:R-:W2:Y:S01]  /*3e360*/  LDL.64 R2, [UR4+0x70] ;  /* 0x00007004ff027983 */ /* 0x000ea20008100a00 */
[C---:B------:R-:W-:Y:S02]  /*3e370*/  ISETP.GT.AND P0, PT, R6.reuse, 0x1, !P0 ;  /* 0x000000010600780c */ /* 0x040fe40004704270 */
[----:B------:R-:W-:Y:S01]  /*3e380*/  ISETP.GT.AND P1, PT, R6, 0x8, !P1 ;  /* 0x000000080600780c */ /* 0x000fe20004f24270 */
[----:B------:R-:W-:Y:S01]  /*3e390*/  STL [R1+0x494], R18 ;  /* 0x0004941201007387 */ /* 0x000fe20000100800 */
        /* <DEDUP_REMOVED lines=66> */
[C---:B------:R-:W-:Y:S02]  /*3e7c0*/  ISETP.GT.AND P0, PT, R6.reuse, RZ, !P6 ;  /* 0x000000ff0600720c */ /* 0x040fe40007704270 */
[C---:B------:R-:W-:Y:S02]  /*3e7d0*/  ISETP.GT.AND P2, PT, R6.reuse, 0x49, !P2 ;  /* 0x000000490600780c */ /* 0x040fe40005744270 */
[----:B------:R-:W-:Y:S02]  /*3e7e0*/  ISETP.LT.OR P0, PT, R7, 0x1, P0 ;  /* 0x000000010700780c */ /* 0x000fe40000701670 */
[----:B------:R-:W-:Y:S02]  /*3e7f0*/  ISETP.GT.AND P3, PT, R6, 0x50, !P3 ;  /* 0x000000500600780c */ /* 0x000fe40005f64270 */
[----:B------:R-:W-:-:S02]  /*3e800*/  FSEL R5, R26, -INF , !P0 ;  /* 0xff8000001a057808 */ /* 0x000fc40004000000 */
        /* <DEDUP_REMOVED lines=16> */
[----:B------:R-:W-:Y:S02]  /*3e910*/  ISETP.GT.AND P0, PT, R6, 0x48, !P1 ;  /* 0x000000480600780c */ /* 0x000fe40004f04270 */
[----:B------:R-:W-:Y:S02]  /*3e920*/  FMNMX.FTZ R9, R55, R4, !PT ;  /* 0x0000000437097209 */ /* 0x000fe40007810000 */
[C---:B------:R-:W-:Y:S02]  /*3e930*/  ISETP.LT.OR P0, PT, R7.reuse, 0x49, P0 ;  /* 0x000000490700780c */ /* 0x040fe40000701670 */
[----:B------:R-:W-:Y:S02]  /*3e940*/  FMNMX.FTZ R4, R58, R9, !PT ;  /* 0x000000093a047209 */ /* 0x000fe40007810000 */
[----:B------:R-:W-:-:S02]  /*3e950*/  ISETP.LT.OR P2, PT, R7, 0x4a, P2 ;  /* 0x0000004a0700780c */ /* 0x000fc40001741670 */
[----:B------:R-:W-:Y:S02]  /*3e960*/  FSEL R62, R62, -INF , !P0 ;  /* 0xff8000003e3e7808 */ /* 0x000fe40004000000 */
[----:B------:R-:W-:Y:S02]  /*3e970*/  FMNMX.FTZ R9, R59, R4, !PT ;  /* 0x000000043b097209 */ /* 0x000fe40007810000 */
[----:B------:R-:W-:Y:S02]  /*3e980*/  ISETP.LT.OR P3, PT, R7, 0x51, P3 ;  /* 0x000000510700780c */ /* 0x000fe40001f61670 */
[----:B------:R-:W-:Y:S02]  /*3e990*/  FSEL R63, R63, -INF , !P2 ;  /* 0xff8000003f3f7808 */ /* 0x000fe40005000000 */
[----:B------:R-:W-:Y:S02]  /*3e9a0*/  FMNMX.FTZ R4, R62, R9, !PT ;  /* 0x000000093e047209 */ /* 0x000fe40007810000 */
[----:B------:R-:W-:-:S02]  /*3e9b0*/  ISETP.GT.AND P5, PT, R6, 0x58, !P5 ;  /* 0x000000580600780c */ /* 0x000fc40006fa4270 */
[----:B------:R-:W-:Y:S02]  /*3e9c0*/  ISETP.LT.OR P4, PT, R7, 0x52, P4 ;  /* 0x000000520700780c */ /* 0x000fe40002781670 */
[----:B------:R-:W-:Y:S02]  /*3e9d0*/  FSEL R66, R66, -INF , !P3 ;  /* 0xff80000042427808 */ /* 0x000fe40005800000 */
[----:B------:R-:W-:Y:S02]  /*3e9e0*/  FMNMX.FTZ R9, R63, R4, !PT ;  /* 0x000000043f097209 */ /* 0x000fe40007810000 */
[----:B------:R-:W-:Y:S02]  /*3e9f0*/  ISETP.GT.AND P0, PT, R6, 0x59, !P6 ;  /* 0x000000590600780c */ /* 0x000fe40007704270 */
[----:B------:R-:W-:Y:S02]  /*3ea00*/  ISETP.LT.OR P5, PT, R7, 0x59, P5 ;  /* 0x000000590700780c */ /* 0x000fe40002fa1670 */
[----:B------:R-:W-:-:S02]  /*3ea10*/  FSEL R67, R67, -INF , !P4 ;  /* 0xff80000043437808 */ /* 0x000fc40006000000 */
[----:B------:R-:W-:Y:S02]  /*3ea20*/  FMNMX.FTZ R4, R66, R9, !PT ;  /* 0x0000000942047209 */ /* 0x000fe40007810000 */
[----:B------:R-:W-:Y:S02]  /*3ea30*/  ISETP.LT.OR P0, PT, R7, 0x5a, P0 ;  /* 0x0000005a0700780c */ /* 0x000fe40000701670 */
[----:B------:R-:W-:Y:S02]  /*3ea40*/  FSEL R70, R70, -INF , !P5 ;  /* 0xff80000046467808 */ /* 0x000fe40006800000 */
[----:B------:R-:W-:Y:S02]  /*3ea50*/  FMNMX.FTZ R7, R67, R4, !PT ;  /* 0x0000000443077209 */ /* 0x000fe40007810000 */
[----:B------:R-:W-:Y:S02]  /*3ea60*/  FSEL R71, R71, -INF , !P0 ;  /* 0xff80000047477808 */ /* 0x000fe40004000000 */
[----:B------:R-:W-:-:S04]  /*3ea70*/  FMNMX.FTZ R4, R70, R7, !PT ;  /* 0x0000000746047209 */ /* 0x000fc80007810000 */
[----:B------:R-:W-:-:S05]  /*3ea80*/  FMNMX.FTZ R9, R71, R4, !PT ;  /* 0x0000000447097209 */ /* 0x000fca0007810000 */
[----:B--2---:R0:W-:Y:S04]  /*3ea90*/  ST.E desc[UR6][R2.64+0x4], R9 ;  /* 0x0000040902007985 */ /* 0x0041e8000c101906 */
[----:B------:R-:W2:Y:S01]  /*3eaa0*/  LD.E R10, desc[UR6][R2.64+0x4] ;  /* 0x00000406020a7980 */ /* 0x000ea2000c101900 */
        /* <DEDUP_REMOVED lines=22> */
[----:B0-----:R-:W-:-:S05]  /*3ec10*/  FMNMX.FTZ R9, R69, R4, !PT ;  /* 0x0000000445097209 */ /* 0x001fca0007810000 */
[----:B------:R-:W0:Y:S02]  /*3ec20*/  SHFL.BFLY PT, R4, R9, 0x2, 0x1f ;  /* 0x0c401f0009047f89 */ /* 0x000e2400000e0000 */
[----:B0-----:R-:W-:Y:S02]  /*3ec30*/  FMNMX.FTZ R8, R9, R4, !PT ;  /* 0x0000000409087209 */ /* 0x001fe40007810000 */
[----:B------:R-:W-:Y:S04]  /*3ec40*/  ST.E desc[UR6][R2.64], R9 ;  /* 0x0000000902007985 */ /* 0x000fe8000c101906 */
[----:B--2---:R-:W0:Y:S02]  /*3ec50*/  SHFL.BFLY PT, R7, R10, 0x2, 0x1f ;  /* 0x0c401f000a077f89 */ /* 0x004e2400000e0000 */
[----:B0-----:R-:W-:-:S02]  /*3ec60*/  FMNMX.FTZ R12, R10, R7, !PT ;  /* 0x000000070a0c7209 */ /* 0x001fc40007810000 */
[----:B------:R-:W0:Y:S04]  /*3ec70*/  SHFL.BFLY PT, R7, R8, 0x1, 0x1f ;  /* 0x0c201f0008077f89 */ /* 0x000e2800000e0000 */
[----:B------:R-:W1:Y:S01]  /*3ec80*/  SHFL.BFLY PT, R13, R12, 0x1, 0x1f ;  /* 0x0c201f000c0d7f89 */ /* 0x000e6200000e0000 */
[----:B0-----:R-:W-:Y:S02]  /*3ec90*/  FMNMX.FTZ R11, R8, R7, !PT ;  /* 0x00000007080b7209 */ /* 0x001fe40007810000 */
[----:B-1----:R-:W-:-:S03]  /*3eca0*/  FMNMX.FTZ R13, R12, R13, !PT ;  /* 0x0000000d0c0d7209 */ /* 0x002fc60007810000 */
[----:B------:R-:W-:Y:S04]  /*3ecb0*/  ST.E desc[UR6][R2.64], R11 ;  /* 0x0000000b02007985 */ /* 0x000fe8000c101906 */
[----:B------:R0:W-:Y:S04]  /*3ecc0*/  ST.E desc[UR6][R2.64+0x4], R13 ;  /* 0x0000040d02007985 */ /* 0x0001e8000c101906 */
[----:B------:R-:W2:Y:S04]  /*3ecd0*/  LDL.64 R6, [UR4+0x70] ;  /* 0x00007004ff067983 */ /* 0x000ea80008100a00 */
[----:B--2---:R-:W2:Y:S04]  /*3ece0*/  LD.E R4, desc[UR6][R6.64+0x20] ;  /* 0x0000200606047980 */ /* 0x004ea8000c101900 */
[----:B------:R-:W2:Y:S04]  /*3ecf0*/  LD.E R15, desc[UR6][R6.64] ;  /* 0x00000006060f7980 */ /* 0x000ea8000c101900 */
[----:B------:R-:W0:Y:S01]  /*3ed00*/  LD.E R21, desc[UR6][R6.64+0x4] ;  /* 0x0000040606157980 */ /* 0x000e22000c101900 */
[C---:B--2---:R-:W-:Y:S01]  /*3ed10*/  FMUL.FTZ R8, R15.reuse, R4 ;  /* 0x000000040f087220 */ /* 0x044fe20000410000 */
[----:B------:R-:W-:Y:S01]  /*3ed20*/  FSETP.NEU.FTZ.AND P0, PT, R15, -INF , PT ;  /* 0xff8000000f00780b */ /* 0x000fe20003f1d000 */
[----:B0-----:R-:W-:-:S03]  /*3ed30*/  FMUL.FTZ R2, R4, R21 ;  /* 0x0000001504027220 */ /* 0x001fc60000410000 */
[----:B------:R-:W-:Y:S02]  /*3ed40*/  FSEL R17, R8, RZ, P0 ;  /* 0x000000ff08117208 */ /* 0x000fe40000000000 */
[----:B------:R-:W-:-:S04]  /*3ed50*/  FSETP.NEU.FTZ.AND P0, PT, R21, -INF , PT ;  /* 0xff8000001500780b */ /* 0x000fc80003f1d000 */
[----:B------:R-:W-:Y:S01]  /*3ed60*/  FSEL R3, R2, RZ, P0 ;  /* 0x000000ff02037208 */ /* 0x000fe20000000000 */
[-CC-:B------:R-:W-:Y:S01]  /*3ed70*/  FFMA.FTZ R168, R24, R4.reuse, -R17.reuse ;  /* 0x0000000418a87223 */ /* 0x180fe20000010811 */
[----:B------:R-:W-:-:S03]  /*3ed80*/  FFMA.FTZ R27, R25, R4, -R17 ;  /* 0x00000004191b7223 */ /* 0x000fc60000010811 */
[-CC-:B------:R-:W-:Y:S01]  /*3ed90*/  FFMA.FTZ R25, R5, R4.reuse, -R3.reuse ;  /* 0x0000000405197223 */ /* 0x180fe20000010803 */
[-C--:B------:R-:W-:Y:S01]  /*3eda0*/  FFMA.FTZ R169, R0, R4.reuse, -R3 ;  /* 0x0000000400a97223 */ /* 0x080fe20000010803 */
[-C--:B------:R-:W-:Y:S01]  /*3edb0*/  FFMA.FTZ R26, R28, R4.reuse, -R17 ;  /* 0x000000041c1a7223 */ /* 0x080fe20000010811 */
[-C--:B------:R-:W-:Y:S01]  /*3edc0*/  FFMA.FTZ R24, R30, R4.reuse, -R3 ;  /* 0x000000041e187223 */ /* 0x080fe20000010803 */
[----:B------:R-:W-:Y:S01]  /*3edd0*/  MUFU.EX2 R168, R168 ;  /* 0x000000a800a87308 */ /* 0x000fe20000000800 */
[-C--:B------:R-:W-:Y:S01]  /*3ede0*/  FFMA.FTZ R170, R29, R4.reuse, -R17 ;  /* 0x000000041daa7223 */ /* 0x080fe20000010811 */
[----:B------:R-:W-:-:S06]  /*3edf0*/  FFMA.FTZ R171, R31, R4, -R3 ;  /* 0x000000041fab7223 */ /* 0x000fcc0000010803 */
[----:B------:R-:W0:Y:S01]  /*3ee00*/  MUFU.EX2 R27, R27 ;  /* 0x0000001b001b7308 */ /* 0x000e220000000800 */
[-C--:B------:R-:W-:Y:S01]  /*3ee10*/  FFMA.FTZ R213, R32, R4.reuse, -R17 ;  /* 0x0000000420d57223 */ /* 0x080fe20000010811 */
[----:B------:R-:W-:-:S06]  /*3ee20*/  FFMA.FTZ R209, R34, R4, -R3 ;  /* 0x0000000422d17223 */ /* 0x000fcc0000010803 */
[----:B------:R-:W-:Y:S08]  /*3ee30*/  MUFU.EX2 R25, R25 ;  /* 0x0000001900197308 */ /* 0x000ff00000000800 */
[----:B------:R-:W1:Y:S01]  /*3ee40*/  MUFU.EX2 R169, R169 ;  /* 0x000000a900a97308 */ /* 0x000e620000000800 */
[----:B------:R-:W-:-:S07]  /*3ee50*/  FFMA.FTZ R214, R33, R4, -R17 ;  /* 0x0000000421d67223 */ /* 0x000fce0000010811 */
[----:B------:R-:W2:Y:S01]  /*3ee60*/  MUFU.EX2 R26, R26 ;  /* 0x0000001a001a7308 */ /* 0x000ea20000000800 */
[----:B------:R-:W-:-:S07]  /*3ee70*/  FFMA.FTZ R210, R35, R4, -R3 ;  /* 0x0000000423d27223 */ /* 0x000fce0000010803 */
[----:B------:R-:W3:Y:S01]  /*3ee80*/  MUFU.EX2 R24, R24 ;  /* 0x0000001800187308 */ /* 0x000ee20000000800 */
[----:B------:R-:W-:-:S07]  /*3ee90*/  FFMA.FTZ R211, R36, R4, -R17 ;  /* 0x0000000424d37223 */ /* 0x000fce0000010811 */
[----:B------:R-:W4:Y:S01]  /*3eea0*/  MUFU.EX2 R170, R170 ;  /* 0x000000aa00aa7308 */ /* 0x000f220000000800 */
[----:B------:R-:W-:-:S07]  /*3eeb0*/  FFMA.FTZ R204, R38, R4, -R3 ;  /* 0x0000000426cc7223 */ /* 0x000fce0000010803 */
[----:B------:R-:W4:Y:S01]  /*3eec0*/  MUFU.EX2 R171, R171 ;  /* 0x000000ab00ab7308 */ /* 0x000f220000000800 */
[----:B0-----:R-:W-:Y:S01]  /*3eed0*/  FADD.FTZ R5, R168, R27 ;  /* 0x0000001ba8057221 */ /* 0x001fe20000010000 */
[----:B------:R-:W-:-:S06]  /*3eee0*/  FFMA.FTZ R212, R37, R4, -R17 ;  /* 0x0000000425d47223 */ /* 0x000fcc0000010811 */
[----:B------:R-:W0:Y:S01]  /*3eef0*/  MUFU.EX2 R213, R213 ;  /* 0x000000d500d57308 */ /* 0x000e220000000800 */
[----:B-1----:R-:W-:Y:S01]  /*3ef00*/  FADD.FTZ R9, R25, R169 ;  /* 0x000000a919097221 */ /* 0x002fe20000010000 */
[----:B------:R-:W-:-:S06]  /*3ef10*/  FFMA.FTZ R205, R39, R4, -R3 ;  /* 0x0000000427cd7223 */ /* 0x000fcc0000010803 */
[----:B------:R-:W1:Y:S01]  /*3ef20*/  MUFU.EX2 R209, R209 ;  /* 0x000000d100d17308 */ /* 0x000e620000000800 */
[----:B--2---:R-:W-:Y:S01]  /*3ef30*/  FADD.FTZ R5, R26, R5 ;  /* 0x000000051a057221 */ /* 0x004fe20000010000 */
[----:B------:R-:W-:-:S06]  /*3ef40*/  FFMA.FTZ R11, R40, R4, -R17 ;  /* 0x00000004280b7223 */ /* 0x000fcc0000010811 */
[----:B------:R-:W2:Y:S01]  /*3ef50*/  MUFU.EX2 R214, R214 ;  /* 0x000000d600d67308 */ /* 0x000ea20000000800 */
        /* <DEDUP_REMOVED lines=16> */
[----:B---3--:R-:W-:-:S06]  /*3f060*/  FADD.FTZ R5, R210, R9 ;  /* 0x00000009d2057221 */ /* 0x008fcc0000010000 */
[----:B------:R-:W2:Y:S01]  /*3f070*/  MUFU.EX2 R11, R11 ;  /* 0x0000000b000b7308 */ /* 0x000ea20000000800 */
        /* <DEDUP_REMOVED lines=10> */
[----:B-1----:R-:W-:-:S06]  /*3f120*/  FADD.FTZ R5, R205, R2 ;  /* 0x00000002cd057221 */ /* 0x002fcc0000010000 */
[----:B------:R-:W0:Y:S01]  /*3f130*/  MUFU.EX2 R15, R15 ;  /* 0x0000000f000f7308 */ /* 0x000e220000000800 */
[-C--:B------:R-:W-:Y:S01]  /*3f140*/  FFMA.FTZ R177, R49, R4.reuse, -R17 ;  /* 0x0000000431b17223 */ /* 0x080fe20000010811 */
[----:B------:R-:W-:-:S06]  /*3f150*/  FFMA.FTZ R190, R51, R4, -R3 ;  /* 0x0000000433be7223 */ /* 0x000fcc0000010803 */
[----:B------:R-:W1:Y:S01]  /*3f160*/  MUFU.EX2 R176, R176 ;  /* 0x000000b000b07308 */ /* 0x000e620000000800 */
[-CC-:B------:R-:W-:Y:S01]  /*3f170*/  FFMA.FTZ R189, R52, R4.reuse, -R17.reuse ;  /* 0x0000000434bd7223 */ /* 0x180fe20000010811 */
[-CC-:B------:R-:W-:Y:S01]  /*3f180*/  FFMA.FTZ R179, R53, R4.reuse, -R17.reuse ;  /* 0x0000000435b37223 */ /* 0x180fe20000010811 */
[-CC-:B------:R-:W-:Y:S01]  /*3f190*/  FFMA.FTZ R200, R56, R4.reuse, -R17.reuse ;  /* 0x0000000438c87223 */ /* 0x180fe20000010811 */
[-CC-:B------:R-:W-:Y:S01]  /*3f1a0*/  FFMA.FTZ R193, R57, R4.reuse, -R17.reuse ;  /* 0x0000000439c17223 */ /* 0x180fe20000010811 */
[----:B------:R-:W-:-:S03]  /*3f1b0*/  FFMA.FTZ R202, R60, R4, -R17 ;  /* 0x000000043cca7223 */ /* 0x000fc60000010811 */
[----:B------:R-:W1:Y:S01]  /*3f1c0*/  MUFU.EX2 R14, R14 ;  /* 0x0000000e000e7308 */ /* 0x000e620000000800 */
[-CC-:B------:R-:W-:Y:S01]  /*3f1d0*/  FFMA.FTZ R201, R61, R4.reuse, -R17.reuse ;  /* 0x000000043dc97223 */ /* 0x180fe20000010811 */
[-CC-:B------:R-:W-:Y:S01]  /*3f1e0*/  FFMA.FTZ R228, R64, R4.reuse, -R17.reuse ;  /* 0x0000000440e47223 */ /* 0x180fe20000010811 */
[-CC-:B------:R-:W-:Y:S01]  /*3f1f0*/  FFMA.FTZ R215, R65, R4.reuse, -R17.reuse ;  /* 0x0000000441d77223 */ /* 0x180fe20000010811 */
[-CC-:B------:R-:W-:Y:S01]  /*3f200*/  FFMA.FTZ R68, R68, R4.reuse, -R17.reuse ;  /* 0x0000000444447223 */ /* 0x180fe20000010811 */
[----:B------:R-:W-:-:S03]  /*3f210*/  FFMA.FTZ R229, R69, R4, -R17 ;  /* 0x0000000445e57223 */ /* 0x000fc60000010811 */
[----:B------:R-:W1:Y:S01]  /*3f220*/  MUFU.EX2 R175, R175 ;  /* 0x000000af00af7308 */ /* 0x000e620000000800 */
[----:B--2---:R-:W-:Y:S01]  /*3f230*/  FADD.FTZ R17, R11, R12 ;  /* 0x0000000c0b117221 */ /* 0x004fe20000010000 */
[----:B---3--:R-:W-:Y:S01]  /*3f240*/  FADD.FTZ R5, R0, R5 ;  /* 0x0000000500057221 */ /* 0x008fe20000010000 */
[----:B------:R-:W-:-:S05]  /*3f250*/  FFMA.FTZ R8, R54, R4, -R3 ;  /* 0x0000000436087223 */ /* 0x000fca0000010803 */
[----:B------:R-:W2:Y:S01]  /*3f260*/  MUFU.EX2 R178, R178 ;  /* 0x000000b200b27308 */ /* 0x000ea20000000800 */
[----:B----4-:R-:W-:Y:S01]  /*3f270*/  FADD.FTZ R2, R10, R17 ;  /* 0x000000110a027221 */ /* 0x010fe20000010000 */
[----:B------:R-:W-:-:S06]  /*3f280*/  FADD.FTZ R5, R16, R5 ;  /* 0x0000000510057221 */ /* 0x000fcc0000010000 */
[----:B------:R-:W3:Y:S01]  /*3f290*/  MUFU.EX2 R191, R191 ;  /* 0x000000bf00bf7308 */ /* 0x000ee20000000800 */
[----:B------:R-:W-:Y:S01]  /*3f2a0*/  FFMA.FTZ R192, R55, R4, -R3 ;  /* 0x0000000437c07223 */ /* 0x000fe20000010803 */
[----:B0-----:R-:W-:Y:S01]  /*3f2b0*/  FADD.FTZ R17, R15, R2 ;  /* 0x000000020f117221 */ /* 0x001fe20000010000 */
[----:B-1----:R-:W-:-:S05]  /*3f2c0*/  FADD.FTZ R2, R176, R5 ;  /* 0x00000005b0027221 */ /* 0x002fca0000010000 */
[----:B------:R-:W0:Y:S01]  /*3f2d0*/  MUFU.EX2 R177, R177 ;  /* 0x000000b100b17308 */ /* 0x000e220000000800 */
[----:B------:R-:W-:-:S07]  /*3f2e0*/  FFMA.FTZ R203, R58, R4, -R3 ;  /* 0x000000043acb7223 */ /* 0x000fce0000010803 */
[----:B------:R-:W1:Y:S01]  /*3f2f0*/  MUFU.EX2 R190, R190 ;  /* 0x000000be00be7308 */ /* 0x000e620000000800 */
[----:B------:R-:W-:Y:S01]  /*3f300*/  FADD.FTZ R17, R14, R17 ;  /* 0x000000110e117221 */ /* 0x000fe20000010000 */
[----:B------:R-:W-:-:S06]  /*3f310*/  FADD.FTZ R2, R175, R2 ;  /* 0x00000002af027221 */ /* 0x000fcc0000010000 */
[----:B------:R-:W4:Y:S01]  /*3f320*/  MUFU.EX2 R189, R189 ;  /* 0x000000bd00bd7308 */ /* 0x000f220000000800 */
[----:B------:R-:W-:-:S07]  /*3f330*/  FFMA.FTZ R9, R59, R4, -R3 ;  /* 0x000000043b097223 */ /* 0x000fce0000010803 */
[----:B------:R-:W4:Y:S01]  /*3f340*/  MUFU.EX2 R8, R8 ;  /* 0x0000000800087308 */ /* 0x000f220000000800 */
[----:B--2---:R-:W-:Y:S01]  /*3f350*/  FADD.FTZ R28, R178, R17 ;  /* 0x00000011b21c7221 */ /* 0x004fe20000010000 */
[----:B---3--:R-:W-:-:S06]  /*3f360*/  FADD.FTZ R5, R191, R2 ;  /* 0x00000002bf057221 */ /* 0x008fcc0000010000 */
[----:B------:R-:W2:Y:S01]  /*3f370*/  MUFU.EX2 R179, R179 ;  /* 0x000000b300b37308 */ /* 0x000ea20000000800 */
[----:B------:R-:W-:-:S07]  /*3f380*/  FFMA.FTZ R13, R62, R4, -R3 ;  /* 0x000000043e0d7223 */ /* 0x000fce0000010803 */
[----:B------:R-:W3:Y:S01]  /*3f390*/  MUFU.EX2 R192, R192 ;  /* 0x000000c000c07308 */ /* 0x000ee20000000800 */
[----:B0-----:R-:W-:Y:S01]  /*3f3a0*/  FADD.FTZ R28, R177, R28 ;  /* 0x0000001cb11c7221 */ /* 0x001fe20000010000 */
[----:B-1----:R-:W-:-:S06]  /*3f3b0*/  FADD.FTZ R5, R190, R5 ;  /* 0x00000005be057221 */ /* 0x002fcc0000010000 */
[----:B------:R-:W0:Y:S01]  /*3f3c0*/  MUFU.EX2 R200, R200 ;  /* 0x000000c800c87308 */ /* 0x000e220000000800 */
[----:B------:R-:W-:-:S07]  /*3f3d0*/  FFMA.FTZ R12, R63, R4, -R3 ;  /* 0x000000043f0c7223 */ /* 0x000fce0000010803 */
[----:B------:R-:W1:Y:S01]  /*3f3e0*/  MUFU.EX2 R203, R203 ;  /* 0x000000cb00cb7308 */ /* 0x000e620000000800 */
[----:B----4-:R-:W-:Y:S01]  /*3f3f0*/  FADD.FTZ R28, R189, R28 ;  /* 0x0000001cbd1c7221 */ /* 0x010fe20000010000 */
        /* <DEDUP_REMOVED lines=21> */
[----:B------:R-:W2:Y:S08]  /*3f550*/  MUFU.EX2 R215, R215 ;  /* 0x000000d700d77308 */ /* 0x000eb00000000800 */
[----:B------:R-:W3:Y:S01]  /*3f560*/  MUFU.EX2 R17, R17 ;  /* 0x0000001100117308 */ /* 0x000ee20000000800 */
[----:B0-----:R-:W-:Y:S01]  /*3f570*/  FADD.FTZ R5, R201, R4 ;  /* 0x00000004c9057221 */ /* 0x001fe20000010000 */
[----:B-1----:R-:W-:-:S06]  /*3f580*/  FADD.FTZ R3, R12, R3 ;  /* 0x000000030c037221 */ /* 0x002fcc0000010000 */
[----:B------:R-:W0:Y:S08]  /*3f590*/  MUFU.EX2 R18, R68 ;  /* 0x0000004400127308 */ /* 0x000e300000000800 */
[----:B------:R-:W1:Y:S01]  /*3f5a0*/  MUFU.EX2 R174, R174 ;  /* 0x000000ae00ae7308 */ /* 0x000e620000000800 */
[----:B----4-:R-:W-:Y:S01]  /*3f5b0*/  FADD.FTZ R2, R228, R5 ;  /* 0x00000005e4027221 */ /* 0x010fe20000010000 */
[----:B------:R-:W-:-:S06]  /*3f5c0*/  FADD.FTZ R4, R20, R3 ;  /* 0x0000000314047221 */ /* 0x000fcc0000010000 */
[----:B------:R-:W4:Y:S08]  /*3f5d0*/  MUFU.EX2 R229, R229 ;  /* 0x000000e500e57308 */ /* 0x000f300000000800 */
[----:B------:R-:W4:Y:S01]  /*3f5e0*/  MUFU.EX2 R21, R21 ;  /* 0x0000001500157308 */ /* 0x000f220000000800 */
[----:B--2---:R-:W-:Y:S01]  /*3f5f0*/  FADD.FTZ R2, R215, R2 ;  /* 0x00000002d7027221 */ /* 0x004fe20000010000 */
[----:B---3--:R-:W-:-:S03]  /*3f600*/  FADD.FTZ R3, R17, R4 ;  /* 0x0000000411037221 */ /* 0x008fc60000010000 */
[----:B0-----:R-:W-:Y:S01]  /*3f610*/  FADD.FTZ R2, R18, R2 ;  /* 0x0000000212027221 */ /* 0x001fe20000010000 */
[----:B-1----:R-:W-:-:S03]  /*3f620*/  FADD.FTZ R4, R174, R3 ;  /* 0x00000003ae047221 */ /* 0x002fc60000010000 */
[----:B----4-:R-:W-:Y:S01]  /*3f630*/  FADD.FTZ R31, R229, R2 ;  /* 0x00000002e51f7221 */ /* 0x010fe20000010000 */
[----:B------:R-:W-:-:S04]  /*3f640*/  FADD.FTZ R33, R21, R4 ;  /* 0x0000000415217221 */ /* 0x000fc80000010000 */
[----:B------:R-:W-:Y:S04]  /*3f650*/  ST.E desc[UR6][R6.64+0x10], R31 ;  /* 0x0000101f06007985 */ /* 0x000fe8000c101906 */
[----:B------:R0:W-:Y:S04]  /*3f660*/  ST.E desc[UR6][R6.64+0x14], R33 ;  /* 0x0000142106007985 */ /* 0x0001e8000c101906 */
[----:B------:R-:W2:Y:S04]  /*3f670*/  LDL.64 R28, [UR4] ;  /* 0x00000004ff1c7983 */ /* 0x000ea80008100a00 */
[----:B------:R-:W3:Y:S04]  /*3f680*/  LDL.64 R4, [UR4+0x98] ;  /* 0x00009804ff047983 */ /* 0x000ee80008100a00 */
[----:B------:R-:W4:Y:S01]  /*3f690*/  LDL.64 R2, [UR4+0x80] ;  /* 0x00008004ff027983 */ /* 0x000f220008100a00 */
[----:B------:R-:W-:-:S03]  /*3f6a0*/  LEA.HI R74, R74, 0x8, RZ, 0x19 ;  /* 0x000000084a4a7811 */ /* 0x000fc600078fc8ff */
[----:B0-----:R-:W4:Y:S02]  /*3f6b0*/  LDL.64 R6, [UR4+0x88] ;  /* 0x00008804ff067983 */ /* 0x001f240008100a00 */
[----:B------:R0:W-:Y:S06]  /*3f6c0*/  BAR.SYNC.DEFER_BLOCKING R74, 0x100 ;  /* 0x0004004a0000751d */ /* 0x0001ec0000010000 */
[----:B--2---:R-:W2:Y:S04]  /*3f6d0*/  LD.E R29, desc[UR6][R28.64] ;  /* 0x000000061c1d7980 */ /* 0x004ea8000c101900 */
[----:B---3--:R-:W2:Y:S04]  /*3f6e0*/  LD.E.64 R4, desc[UR6][R4.64] ;  /* 0x0000000604047980 */ /* 0x008ea8000c101b00 */
[----:B----4-:R-:W3:Y:S04]  /*3f6f0*/  LD.E R35, desc[UR6][R2.64] ;  /* 0x0000000602237980 */ /* 0x010ee8000c101900 */
        /* <DEDUP_REMOVED lines=73> */
[----:B--2---:R-:W-:-:S03]  /*3fb90*/  IMAD R4, R29, 0xc00, R4 ;  /* 0x00000c001d047824 */ /* 0x004fc600078e0204 */
[----:B------:R-:W2:Y:S04]  /*3fba0*/  LD.E R103, desc[UR6][R2.64+0x16c] ;  /* 0x00016c0602677980 */ /* 0x000ea8000c101900 */
[----:B---3--:R-:W-:Y:S04]  /*3fbb0*/  ST.E desc[UR6][R2.64], R35 ;  /* 0x0000002302007985 */ /* 0x008fe8000c101906 */
[----:B----4-:R-:W-:Y:S04]  /*3fbc0*/  ST.E desc[UR6][R2.64+0x4], R37 ;  /* 0x0000042502007985 */ /* 0x010fe8000c101906 */
        /* <DEDUP_REMOVED lines=14> */
[----:B------:R-:W2:Y:S04]  /*3fcb0*/  LD.E R29, desc[UR6][R2.64+0x44] ;  /* 0x00004406021d7980 */ /* 0x000ea8000c101900 */
[----:B0-----:R-:W2:Y:S04]  /*3fcc0*/  LD.E R31, desc[UR6][R2.64+0x4c] ;  /* 0x00004c06021f7980 */ /* 0x001ea8000c101900 */
[----:B-1----:R-:W2:Y:S04]  /*3fcd0*/  LD.E R33, desc[UR6][R2.64+0x54] ;  /* 0x0000540602217980 */ /* 0x002ea8000c101900 */
[----:B------:R-:W2:Y:S04]  /*3fce0*/  LD.E R35, desc[UR6][R2.64+0x5c] ;  /* 0x00005c0602237980 */ /* 0x000ea8000c101900 */
[----:B------:R-:W2:Y:S04]  /*3fcf0*/  LD.E R37, desc[UR6][R2.64+0x64] ;  /* 0x0000640602257980 */ /* 0x000ea8000c101900 */
        /* <DEDUP_REMOVED lines=76> */
[----:B------:R-:W-:Y:S04]  /*401c0*/  ST.E desc[UR6][R2.64+0x54], R33 ;  /* 0x0000542102007985 */ /* 0x000fe8000c101906 */
[----:B------:R-:W-:Y:S04]  /*401d0*/  ST.E desc[UR6][R2.64+0x5c], R35 ;  /* 0x00005c2302007985 */ /* 0x000fe8000c101906 */
[----:B------:R-:W-:Y:S04]  /*401e0*/  ST.E desc[UR6][R2.64+0x64], R37 ;  /* 0x0000642502007985 */ /* 0x000fe8000c101906 */
        /* <DEDUP_REMOVED lines=87> */
[----:B------:R-:W-:Y:S01]  /*40760*/  ST.E desc[UR6][R6.64], RZ ;  /* 0x000000ff06007985 */ /* 0x000fe2000c101906 */
[----:B0-----:R-:W-:-:S06]  /*40770*/  WARPGROUP.ARRIVE ;  /* 0x00000000000079c5 */ /* 0x001fcc0000000000 */
[----:B------:R-:W-:Y:S03]  /*40780*/  HGMMA.64x256x16.F32 R24, R168, gdesc[UR8].tnspB, RZ, !UPT, gsb0 ;  /* 0x43e00008a8187df0 */ /* 0x000fe6000c0008ff */
[----:B------:R-:W-:Y:S02]  /*40790*/  WARPGROUP.DEPBAR.LE gsb0, 0x0 ;  /* 0x00008000000079c5 */ /* 0x000fe40000010000 */
[----:B------:R0:W-:Y:S01]  /*407a0*/  ST.E desc[UR6][R2.64], R24 ;  /* 0x0000001802007985 */ /* 0x0001e2000c101906 */
[----:B------:R-:W-:Y:S01]  /*407b0*/  F2FP.F16.F32.PACK_AB R168, R214, R213 ;  /* 0x000000d5d6a8723e */ /* 0x000fe200000000ff */
[----:B------:R-:W-:Y:S02]  /*407c0*/  IMAD.MOV.U32 R214, RZ, RZ, 0x1 ;  /* 0x00000001ffd67424 */ /* 0x000fe400078e00ff */
[----:B------:R1:W-:Y:S04]  /*407d0*/  ST.E desc[UR6][R2.64+0x4], R25 ;  /* 0x0000041902007985 */ /* 0x0003e8000c101906 */
[----:B------:R2:W-:Y:S01]  /*407e0*/  ST.E desc[UR6][R2.64+0x8], R26 ;  /* 0x0000081a02007985 */ /* 0x0005e2000c101906 */
[----:B0-----:R-:W-:-:S02]  /*407f0*/  VIADD R24, R4, 0x80 ;  /* 0x0000008004187836 */ /* 0x001fc40000000000 */
[----:B-1----:R-:W-:Y:S01]  /*40800*/  IMAD.MOV.U32 R25, RZ, RZ, R5 ;  /* 0x000000ffff197224 */ /* 0x002fe200078e0005 */
[----:B------:R0:W-:Y:S02]  /*40810*/  ST.E desc[UR6][R2.64+0xc], R27 ;  /* 0x00000c1b02007985 */ /* 0x0001e4000c101906 */
[----:B------:R-:W-:Y:S02]  /*40820*/  R2UR UR10, R24 ;  /* 0x00000000180a72ca */ /* 0x000fe400000e0000 */
[----:B------:R1:W-:Y:S01]  /*40830*/  ST.E desc[UR6][R2.64+0x10], R28 ;  /* 0x0000101c02007985 */ /* 0x0003e2000c101906 */
[----:B------:R-:W-:-:S03]  /*40840*/  R2UR UR11, R25 ;  /* 0x00000000190b72ca */ /* 0x000fc600000e0000 */
        /* <DEDUP_REMOVED lines=124> */
[----:B------:R-:W4:Y:S04]  /*41010*/  LD.E R24, desc[UR6][R2.64] ;  /* 0x0000000602187980 */ /* 0x000f28000c101900 */
[----:B------:R-:W4:Y:S04]  /*41020*/  LD.E R25, desc[UR6][R2.64+0x4] ;  /* 0x0000040602197980 */ /* 0x000f28000c101900 */
[----:B--2---:R-:W2:Y:S04]  /*41030*/  LD.E R26, desc[UR6][R2.64+0x8] ;  /* 0x00000806021a7980 */ /* 0x004ea8000c101900 */
[----:B0-----:R-:W2:Y:S04]  /*41040*/  LD.E R27, desc[UR6][R2.64+0xc] ;  /* 0x00000c06021b7980 */ /* 0x001ea8000c101900 */
[----:B-1----:R-:W2:Y:S04]  /*41050*/  LD.E R28, desc[UR6][R2.64+0x10] ;  /* 0x00001006021c7980 */ /* 0x002ea8000c101900 */
[----:B---3--:R-:W2:Y:S04]  /*41060*/  LD.E R29, desc[UR6][R2.64+0x14] ;  /* 0x00001406021d7980 */ /* 0x008ea8000c101900 */
        /* <DEDUP_REMOVED lines=122> */
[----:B------:R-:W-:Y:S01]  /*41810*/  IMAD.MOV.U32 R171, RZ, RZ, R18 ;  /* 0x000000ffffab7224 */ /* 0x000fe200078e0012 */
[----:B------:R-:W-:-:S02]  /*41820*/  F2FP.F16.F32.PACK_AB R170, R212, R211 ;  /* 0x000000d3d4aa723e */ /* 0x000fc400000000ff */
[----:B------:R-:W-:Y:S01]  /*41830*/  F2FP.F16.F32.PACK_AB R169, R210, R209 ;  /* 0x000000d1d2a9723e */ /* 0x000fe200000000ff */
[----:B------:R-:W-:Y:S01]  /*41840*/  IMAD.MOV.U32 R213, RZ, RZ, R171 ;  /* 0x000000ffffd57224 */ /* 0x000fe200078e00ab */
[----:B------:R-:W-:Y:S01]  /*41850*/  F2FP.F16.F32.PACK_AB R171, R205, R204 ;  /* 0x000000cccdab723e */ /* 0x000fe200000000ff */
[----:B------:R0:W5:Y:S03]  /*41860*/  LDL.LU R18, [R1+0x494] ;  /* 0x0004940001127983 */ /* 0x0001660000300800 */
[----:B--2---:R-:W-:-:S06]  /*41870*/  WARPGROUP.ARRIVE ;  /* 0x00000000000079c5 */ /* 0x004fcc0000000000 */
[----:B------:R-:W-:Y:S03]  /*41880*/  HGMMA.64x256x16.F32 R24, R168, gdesc[UR8].tnspB, R24, gsb0 ;  /* 0x43e00008a8187df0 */ /* 0x000fe60008000818 */
[----:B------:R-:W-:Y:S02]  /*41890*/  WARPGROUP.DEPBAR.LE gsb0, 0x0 ;  /* 0x00008000000079c5 */ /* 0x000fe40000010000 */
[----:B------:R1:W-:Y:S04]  /*418a0*/  ST.E desc[UR6][R2.64], R24 ;  /* 0x0000001802007985 */ /* 0x0003e8000c101906 */
[----:B------:R2:W-:Y:S04]  /*418b0*/  ST.E desc[UR6][R2.64+0x4], R25 ;  /* 0x0000041902007985 */ /* 0x0005e8000c101906 */
[----:B------:R3:W-:Y:S01]  /*418c0*/  ST.E desc[UR6][R2.64+0x8], R26 ;  /* 0x0000081a02007985 */ /* 0x0007e2000c101906 */
[----:B-1----:R-:W-:-:S02]  /*418d0*/  VIADD R24, R4, 0x100 ;  /* 0x0000010004187836 */ /* 0x002fc40000000000 */
[----:B--2---:R-:W-:Y:S01]  /*418e0*/  IMAD.MOV.U32 R25, RZ, RZ, R5 ;  /* 0x000000ffff197224 */ /* 0x004fe200078e0005 */
        /* <DEDUP_REMOVED lines=130> */
[----:B---3--:R-:W3:Y:S04]  /*42110*/  LD.E R26, desc[UR6][R2.64+0x8] ;  /* 0x00000806021a7980 */ /* 0x008ee8000c101900 */
[----:B-1----:R-:W3:Y:S04]  /*42120*/  LD.E R27, desc[UR6][R2.64+0xc] ;  /* 0x00000c06021b7980 */ /* 0x002ee8000c101900 */
[----:B--2---:R-:W3:Y:S04]  /*42130*/  LD.E R28, desc[UR6][R2.64+0x10] ;  /* 0x00001006021c7980 */ /* 0x004ee8000c101900 */
[----:B----4-:R-:W3:Y:S04]  /*42140*/  LD.E R29, desc[UR6][R2.64+0x14] ;  /* 0x00001406021d7980 */ /* 0x010ee8000c101900 */
[----:B0-----:R-:W3:Y:S04]  /*42150*/  LD.E R30, desc[UR6][R2.64+0x18] ;  /* 0x00001806021e7980 */ /* 0x001ee8000c101900 */
        /* <DEDUP_REMOVED lines=121> */
[----:B------:R-:W-:-:S02]  /*428f0*/  F2FP.F16.F32.PACK_AB R168, R10, R11 ;  /* 0x0000000b0aa8723e */ /* 0x000fc400000000ff */
[----:B------:R-:W-:Y:S02]  /*42900*/  F2FP.F16.F32.PACK_AB R170, R14, R15 ;  /* 0x0000000f0eaa723e */ /* 0x000fe400000000ff */
[----:B------:R-:W-:Y:S02]  /*42910*/  F2FP.F16.F32.PACK_AB R169, R16, R0 ;  /* 0x0000000010a9723e */ /* 0x000fe400000000ff */
[----:B------:R-:W-:-:S04]  /*42920*/  F2FP.F16.F32.PACK_AB R171, R175, R176 ;  /* 0x000000b0afab723e */ /* 0x000fc800000000ff */
[----:B---3--:R-:W-:-:S06]  /*42930*/  WARPGROUP.ARRIVE ;  /* 0x00000000000079c5 */ /* 0x008fcc0000000000 */
[----:B------:R-:W-:Y:S03]  /*42940*/  HGMMA.64x256x16.F32 R24, R168, gdesc[UR8].tnspB, R24, gsb0 ;  /* 0x43e00008a8187df0 */ /* 0x000fe60008000818 */
[----:B------:R-:W-:Y:S02]  /*42950*/  WARPGROUP.DEPBAR.LE gsb0, 0x0 ;  /* 0x00008000000079c5 */ /* 0x000fe40000010000 */
        /* <DEDUP_REMOVED lines=129> */
[----:B0-----:R-:W4:Y:S04]  /*43170*/  LD.E R24, desc[UR6][R2.64] ;  /* 0x0000000602187980 */ /* 0x001f28000c101900 */
[----:B-1----:R-:W4:Y:S04]  /*43180*/  LD.E R25, desc[UR6][R2.64+0x4] ;  /* 0x0000040602197980 */ /* 0x002f28000c101900 */
[----:B--2---:R-:W2:Y:S04]  /*43190*/  LD.E R26, desc[UR6][R2.64+0x8] ;  /* 0x00000806021a7980 */ /* 0x004ea8000c101900 */
        /* <DEDUP_REMOVED lines=132> */
[----:B------:R-:W-:-:S04]  /*439e0*/  F2FP.F16.F32.PACK_AB R171, R192, R8 ;  /* 0x00000008c0ab723e */ /* 0x000fc800000000ff */
[----:B--2---:R-:W-:-:S06]  /*439f0*/  WARPGROUP.ARRIVE ;  /* 0x00000000000079c5 */ /* 0x004fcc0000000000 */
        /* <DEDUP_REMOVED lines=666> */
[----:B0-----:R-:W2:Y:S04]  /*463a0*/  LD.E R84, desc[UR6][R2.64+0x1fc] ;  /* 0x0001fc0602547980 */ /* 0x001ea8000c101900 */
        /* <DEDUP_REMOVED lines=255> */
[----:B0-----:R-:W2:Y:S04]  /*473a0*/  LDL.64 R6, [UR4+0x40] ;  /* 0x00004004ff067983 */ /* 0x001ea80008100a00 */
[----:B------:R-:W3:Y:S04]  /*473b0*/  LDL.64 R4, [UR4] ;  /* 0x00000004ff047983 */ /* 0x000ee80008100a00 */
[----:B--2---:R-:W2:Y:S04]  /*473c0*/  LD.E R0, desc[UR6][R6.64] ;  /* 0x0000000606007980 */ /* 0x004ea8000c101900 */
[----:B---3--:R1:W5:Y:S01]  /*473d0*/  LD.E R4, desc[UR6][R4.64] ;  /* 0x0000000604047980 */ /* 0x008362000c101900 */
[----:B------:R-:W-:Y:S01]  /*473e0*/  BSSY B0, `(.L_x_4418) ;  /* 0x0000005000007945 */ /* 0x000fe20003800000 */
[----:B--2---:R-:W-:-:S04]  /*473f0*/  LOP3.LUT R0, R0, 0x1, RZ, 0xfc, !PT ;  /* 0x0000000100007812 */ /* 0x004fc800078efcff */
[----:B------:R-:W-:-:S13]  /*47400*/  ISETP.NE.AND P0, PT, R0, 0x3, PT ;  /* 0x000000030000780c */ /* 0x000fda0003f05270 */
[----:B-1----:R-:W-:Y:S05]  /*47410*/  @!P0 BRA `(.L_x_4419) ;  /* 0x0000000000048947 */ /* 0x002fea0003800000 */
[----:B------:R-:W-:Y:S01]  /*47420*/  BPT.TRAP 0x1 ;  /* 0x000000040000795c */ /* 0x000fe20000300000 */
.L_x_4419:
[----:B------:R-:W-:Y:S05]  /*47430*/  BSYNC B0 ;  /* 0x0000000000007941 */ /* 0x000fea0003800000 */
.L_x_4418:
[----:B------:R-:W2:Y:S04]  /*47440*/  LD.E.64 R2, desc[UR6][R6.64+0x20] ;  /* 0x0000200606027980 */ /* 0x000ea8000c101b00 */
[----:B------:R-:W3:Y:S01]  /*47450*/  LD.E R0, desc[UR6][R6.64+0xc] ;  /* 0x00000c0606007980 */ /* 0x000ee2000c101900 */
[----:B------:R-:W-:Y:S02]  /*47460*/  MOV R5, 0xa4a0 ;  /* 0x0000a4a000057802 */ /* 0x000fe40000000f00 */
[----:B--2---:R-:W-:-:S03]  /*47470*/  MOV R3, R2 ;  /* 0x0000000200037202 */ /* 0x004fc60000000f00 */
[----:B------:R-:W-:Y:S02]  /*47480*/  IMAD.MOV.U32 R2, RZ, RZ, R5 ;  /* 0x000000ffff027224 */ /* 0x000fe400078e0005 */
[----:B-----5:R-:W-:-:S05]  /*47490*/  IMAD R3, R4, 0x8, R3 ;  /* 0x0000000804037824 */ /* 0x020fca00078e0203 */
[----:B---3--:R-:W-:Y:S01]  /*474a0*/  PRMT R0, R0, 0x654, R3 ;  /* 0x0000065400007816 */ /* 0x008fe20000000003 */
[----:B------:R-:W-:-:S03]  /*474b0*/  IMAD.MOV.U32 R3, RZ, RZ, 0x0 ;  /* 0x00000000ff037424 */ /* 0x000fc600078e00ff */
[----:B------:R0:W-:Y:S02]  /*474c0*/  SYNCS.ARRIVE.TRANS64.RED.A1T0 RZ, [R0+URZ], RZ ;  /* 0x000000ff00ff79a7 */ /* 0x0001e4000810043f */
[----:B0-----:R-:W-:Y:S05]  /*474d0*/  RET.REL.NODEC R2 `(_ZN7cutlass13device_kernelIN5flash11enable_sm90INS1_16FlashAttnFwdSm90INS1_25CollectiveMainloopFwdSm90ILi2EN4cute5tupleIJNS5_1CILi1EEES8_S8_EEENS6_IJNS7_ILi128EEENS7_ILi96EEENS7_ILi64EEEEEELi256ENS_6half_tEfNS_4arch4Sm90ELb0ELb1ELb0ELb1ELb1ELb1ELb1ELb1ELb0ELb1ELb0ELb0EEENS1_21CollectiveEpilogueFwdINS6_IJSA_NS7_ILi256EEESB_EEES9_SE_SG_Li256ELb1ELb1ELb0ELb0EEENS1_36VarlenDynamicPersistentTileSchedulerILi128ELi96ELi256ELi128ELb0ELb1ELb1ELb1ELb0ELb1EEEEEEEEEvNT_6ParamsE) ;  /* 0xfffffb8802c87950 */ /* 0x001fea0003c3ffff */
.L_x_4392:
[----:B0-----:R0:W1:Y:S02]  /*474e0*/  SYNCS.PHASECHK.TRANS64.TRYWAIT P0, [R8+URZ], R9 ;  /* 0x00000009080075a7 */ /* 0x001064000800017f */
[----:B-1----:R-:W-:Y:S05]  /*474f0*/  @!P0 NANOSLEEP.SYNCS 0x989680 ;  /* 0x009896800000895d */ /* 0x002fea0003900000 */
[----:B------:R-:W1:Y:S02]  /*47500*/  @!P0 SYNCS.PHASECHK.TRANS64 P0, [R8+URZ], R9 ;  /* 0x00000009080085a7 */ /* 0x000e64000800007f */
[----:B-1----:R-:W-:Y:S05]  /*47510*/  @!P0 BRA `(.L_x_4392) ;  /* 0xfffffffc00f08947 */ /* 0x002fea000383ffff */
[----:B------:R-:W-:Y:S05]  /*47520*/  BRA `(.L_x_4391) ;  /* 0xffffff4800e07947 */ /* 0x000fea000383ffff */
.L_x_4394:
[----:B0-----:R0:W1:Y:S02]  /*47530*/  SYNCS.PHASECHK.TRANS64.TRYWAIT P0, [R4+URZ+0x32410], R9 ;  /* 0x03241009040075a7 */ /* 0x001064000800017f */
[----:B-1----:R-:W-:Y:S05]  /*47540*/  @!P0 NANOSLEEP.SYNCS 0x989680 ;  /* 0x009896800000895d */ /* 0x002fea0003900000 */
[----:B------:R-:W1:Y:S02]  /*47550*/  @!P0 SYNCS.PHASECHK.TRANS64 P0, [R4+URZ+0x32410], R9 ;  /* 0x03241009040085a7 */ /* 0x000e64000800007f */
[----:B-1----:R-:W-:Y:S05]  /*47560*/  @!P0 BRA `(.L_x_4394) ;  /* 0xfffffffc00f08947 */ /* 0x002fea000383ffff */
[----:B------:R-:W-:Y:S05]  /*47570*/  BRA `(.L_x_4420) ;  /* 0xffffff4c00d47947 */ /* 0x000fea000383ffff */
.L_x_4401:
[----:B0-----:R0:W1:Y:S02]  /*47580*/  SYNCS.PHASECHK.TRANS64.TRYWAIT P0, [R8+URZ], R9 ;  /* 0x00000009080075a7 */ /* 0x001064000800017f */
[----:B-1----:R-:W-:Y:S05]  /*47590*/  @!P0 NANOSLEEP.SYNCS 0x989680 ;  /* 0x009896800000895d */ /* 0x002fea0003900000 */
[----:B------:R-:W1:Y:S02]  /*475a0*/  @!P0 SYNCS.PHASECHK.TRANS64 P0, [R8+URZ], R9 ;  /* 0x00000009080085a7 */ /* 0x000e64000800007f */
[----:B-1----:R-:W-:Y:S05]  /*475b0*/  @!P0 BRA `(.L_x_4401) ;  /* 0xfffffffc00f08947 */ /* 0x002fea000383ffff */
[----:B------:R-:W-:Y:S05]  /*475c0*/  BRA `(.L_x_4400) ;  /* 0xffffff5000487947 */ /* 0x000fea000383ffff */
.L_x_4421:
        /* <DEDUP_REMOVED lines=11> */
.L_x_6461:


//--------------------- .text._ZN7cutlass13device_kernelIN5flash11enable_sm90INS1_16FlashAttnFwdSm90INS1_25CollectiveMainloopFwdSm90ILi2EN4cute5tupleIJNS5_1CILi1EEES8_S8_EEENS6_IJNS7_ILi128EEENS7_ILi96EEENS7_ILi64EEEEEELi256ENS_6half_tEfNS_4arch4Sm90ELb1ELb0ELb0ELb0ELb1ELb0ELb0ELb1ELb0ELb1ELb0ELb0EEENS1_21CollectiveEpilogueFwdINS6_IJSA_NS7_ILi256EEESB_EEES9_SE_SG_Li256ELb0ELb1ELb0ELb0EEENS1_30DynamicPersistentTileSchedulerILi256ELi128ELb0ELb1ELb1EEEEEEEEEvNT_6ParamsE --------------------------
	.section	.text._ZN7cutlass13device_kernelIN5flash11enable_sm90INS1_16FlashAttnFwdSm90INS1_25CollectiveMainloopFwdSm90ILi2EN4cute5tupleIJNS5_1CILi1EEES8_S8_EEENS6_IJNS7_ILi128EEENS7_ILi96EEENS7_ILi64EEEEEELi256ENS_6half_tEfNS_4arch4Sm90ELb1ELb0ELb0ELb0ELb1ELb0ELb0ELb1ELb0ELb1ELb0ELb0EEENS1_21CollectiveEpilogueFwdINS6_IJSA_NS7_ILi256EEESB_EEES9_SE_SG_Li256ELb0ELb1ELb0ELb0EEENS1_30DynamicPersistentTileSchedulerILi256ELi128ELb0ELb1ELb1EEEEEEEEEvNT_6ParamsE,"ax",@progbits
	.align	128
.text._ZN7cutlass13device_kernelIN5flash11enable_sm90INS1_16FlashAttnFwdSm90INS1_25CollectiveMainloopFwdSm90ILi2EN4cute5tupleIJNS5_1CILi1EEES8_S8_EEENS6_IJNS7_ILi128EEENS7_ILi96EEENS7_ILi64EEEEEELi256ENS_6half_tEfNS_4arch4Sm90ELb1ELb0ELb0ELb0ELb1ELb0ELb0ELb1ELb0ELb1ELb0ELb0EEENS1_21CollectiveEpilogueFwdINS6_IJSA_NS7_ILi256EEESB_EEES9_SE_SG_Li256ELb0ELb1ELb0ELb0EEENS1_30DynamicPersistentTileSchedulerILi256ELi128ELb0ELb1ELb1EEEEEEEEEvNT_6ParamsE:
        .type           _ZN7cutlass13device_kernelIN5flash11enable_sm90INS1_16FlashAttnFwdSm90INS1_25CollectiveMainloopFwdSm90ILi2EN4cute5tupleIJNS5_1CILi1EEES8_S8_EEENS6_IJNS7_ILi128EEENS7_ILi96EEENS7_ILi64EEEEEELi256ENS_6half_tEfNS_4arch4Sm90ELb1ELb0ELb0ELb0ELb1ELb0ELb0ELb1ELb0ELb1ELb0ELb0EEENS1_21CollectiveEpilogueFwdINS6_IJSA_NS7_ILi256EEESB_EEES9_SE_SG_Li256ELb0ELb1ELb0ELb0EEENS1_30DynamicPersistentTileSchedulerILi256ELi128ELb0ELb1ELb1EEEEEEEEEvNT_6ParamsE,@function
        .size           _ZN7cutlass13device_kernelIN5flash11enable_sm90INS1_16FlashAttnFwdSm90INS1_25CollectiveMainloopFwdSm90ILi2EN4cute5tupleIJNS5_1CILi1EEES8_S8_EEENS6_IJNS7_ILi128EEENS7_ILi96EEENS7_ILi64EEEEEELi256ENS_6half_tEfNS_4arch4Sm90ELb1ELb0ELb0ELb0ELb1ELb0ELb0ELb1ELb0ELb1ELb0ELb0EEENS1_21CollectiveEpilogueFwdINS6_IJSA_NS7_ILi256EEESB_EEES9_SE_SG_Li256ELb0ELb1ELb0ELb0EEENS1_30DynamicPersistentTileSchedulerILi256ELi128ELb0ELb1ELb1EEEEEEEEEvNT_6ParamsE,(.L_x_6463 - _ZN7cutlass13device_kernelIN5flash11enable_sm90INS1_16FlashAttnFwdSm90INS1_25CollectiveMainloopFwdSm90ILi2EN4cute5tupleIJNS5_1CILi1EEES8_S8_EEENS6_IJNS7_ILi128EEENS7_ILi96EEENS7_ILi64EEEEEELi256ENS_6half_tEfNS_4arch4Sm90ELb1ELb0ELb0ELb0ELb1ELb0ELb0ELb1ELb0ELb1ELb0ELb0EEENS1_21CollectiveEpilogueFwdINS6_IJSA_NS7_ILi256EEESB_EEES9_SE_SG_Li256ELb0ELb1ELb0ELb0EEENS1_30DynamicPersistentTileSchedulerILi256ELi128ELb0ELb1ELb1EEEEEEEEEvNT_6ParamsE)
        .other          _ZN7cutlass13device_kernelIN5flash11enable_sm90INS1_16FlashAttnFwdSm90INS1_25CollectiveMainloopFwdSm90ILi2EN4cute5tupleIJNS5_1CILi1EEES8_S8_EEENS6_IJNS7_ILi128EEENS7_ILi96EEENS7_ILi64EEEEEELi256ENS_6half_tEfNS_4arch4Sm90ELb1ELb0ELb0ELb0ELb1ELb0ELb0ELb1ELb0ELb1ELb0ELb0EEENS1_21CollectiveEpilogueFwdINS6_IJSA_NS7_ILi256EEESB_EEES9_SE_SG_Li256ELb0ELb1ELb0ELb0EEENS1_30DynamicPersistentTileSchedulerILi256ELi128ELb0ELb1ELb1EEEEEEEEEvNT_6ParamsE,@"STO_CUDA_ENTRY STV_DEFAULT"
_ZN7cutlass13device_kernelIN5flash11enable_sm90INS1_16FlashAttnFwdSm90INS1_25CollectiveMainloopFwdSm90ILi2EN4cute5tupleIJNS5_1CILi1EEES8_S8_EEENS6_IJNS7_ILi128EEENS7_ILi96EEENS7_ILi64EEEEEELi256ENS_6half_tEfNS_4arch4Sm90ELb1ELb0ELb0ELb0ELb1ELb0ELb0ELb1ELb0ELb1ELb0ELb0EEENS1_21CollectiveEpilogueFwdINS6_IJSA_NS7_ILi256EEESB_EEES9_SE_SG_Li256ELb0ELb1ELb0ELb0EEENS1_30DynamicPersistentTileSchedulerILi256ELi128ELb0ELb1ELb1EEEEEEEEEvNT_6ParamsE:
        /* <DEDUP_REMOVED lines=45> */
.L_x_4422:
        /* <DEDUP_REMOVED lines=22> */
.L_x_4423:
        /* <DEDUP_REMOVED lines=18> */
.L_x_4424:
        /* <DEDUP_REMOVED lines=22> */
.L_x_4425:
        /* <DEDUP_REMOVED lines=23> */
.L_x_4426:
        /* <DEDUP_REMOVED lines=8> */
.L_x_4428:
[----:B------:R-:W-:-:S08]  /*08a0*/  NOP ;  /* 0x0000000000007918 */ /* 0x000fd00000000000 */
[----:B------:R-:W0:Y:S02]  /*08b0*/  USETMAXREG.TRY_ALLOC.CTAPOOL UP0, 0xe8 ;  /* 0x000000e8000079c8 */ /* 0x000e240008000600 */
[----:B0-----:R-:W-:-:S13]  /*08c0*/  PLOP3.LUT P0, PT, PT, PT, UP0, 0x80, 0x0 ;  /* 0x000000000000781c */ /* 0x001fda0003f0f008 */
[----:B------:R-:W-:Y:S05]  /*08d0*/  @!P0 BRA `(.L_x_4428) ;  /* 0xfffffffc00f08947 */ /* 0x000fea000383ffff */
[----:B------:R-:W0:Y:S01]  /*08e0*/  S2R R0, SR_TID.X ;  /* 0x0000000000007919 */ /* 0x000e220000002100 */
[----:B------:R-:W1:Y:S08]  /*08f0*/  S2UR UR4, SR_CTAID.X ;  /* 0x00000000000479c3 */ /* 0x000e700000002500 */
[----:B------:R-:W-:Y:S08]  /*0900*/  BAR.ARV 0x4, 0x180 ;  /* 0x0106000000007b1d */ /* 0x000ff00000002000 */
[----:B------:R-:W-:Y:S06]  /*0910*/  BAR.ARV 0x8, 0x180 ;  /* 0x0206000000007b1d */ /* 0x000fec0000002000 */
[----:B0-----:R-:W-:-:S04]  /*0920*/  SHF.R.U32.HI R0, RZ, 0x7, R0 ;  /* 0x00000007ff007819 */ /* 0x001fc80000011600 */
[----:B------:R-:W-:Y:S02]  /*0930*/  ISETP.NE.AND P0, PT, R0, 0x1, PT ;  /* 0x000000010000780c */ /* 0x000fe40003f05270 */
[----:B------:R-:W1:Y:S11]  /*0940*/  LDC R0, c[0x0][0xc38] ;  /* 0x00030e00ff007b82 */ /* 0x000e760000000800 */
[----:B------:R-:W-:Y:S06]  /*0950*/  @!P0 BAR.ARV 0x9, 0x100 ;  /* 0x0244000000008b1d */ /* 0x000fec0000002000 */
[----:B-1----:R-:W-:-:S13]  /*0960*/  ISETP.LE.AND P0, PT, R0, UR4, PT ;  /* 0x0000000400007c0c */ /* 0x002fda000bf03270 */
[----:B------:R-:W-:Y:S05]  /*0970*/  @P0 EXIT ;  /* 0x000000000000094d */ /* 0x000fea0003800000 */
[----:B------:R-:W0:Y:S01]  /*0980*/  S2R R2, SR_TID.X ;  /* 0x0000000000027919 */ /* 0x000e220000002100 */
[----:B------:R-:W-:Y:S01]  /*0990*/  ULOP3.LUT UR44, UR45, 0x1, URZ, 0xfc, !UPT ;  /* 0x000000012d2c7892 */ /* 0x000fe2000f8efc3f */
[----:B------:R-:W-:Y:S01]  /*09a0*/  UMOV UR38, URZ ;  /* 0x0000003f00267c82 */ /* 0x000fe20008000000 */
[----:B------:R-:W-:Y:S01]  /*09b0*/  UMOV UR37, URZ ;  /* 0x0000003f00257c82 */ /* 0x000fe20008000000 */
[----:B------:R-:W-:Y:S01]  /*09c0*/  UMOV UR36, URZ ;  /* 0x0000003f00247c82 */ /* 0x000fe20008000000 */
        /* <DEDUP_REMOVED lines=8> */
[----:B------:R-:W-:-:S02]  /*0a50*/  LOP3.LUT R5, R2, 0x3fffff0, RZ, 0xc0, !PT ;  /* 0x03fffff002057812 */ /* 0x000fc400078ec0ff */
[----:B------:R-:W-:Y:S01]  /*0a60*/  LEA.HI R2, R2, R7, RZ, 0x1 ;  /* 0x0000000702027211 */ /* 0x000fe200078f08ff */
[----:B------:R-:W-:Y:S01]  /*0a70*/  IMAD.SHL.U32 R4, R4, 0x20, RZ ;  /* 0x0000002004047824 */ /* 0x000fe200078e00ff */
[----:B------:R-:W-:Y:S01]  /*0a80*/  SHF.R.S32.HI R9, RZ, 0x1f, R206 ;  /* 0x0000001fff097819 */ /* 0x000fe200000114ce */
[----:B------:R-:W-:Y:S01]  /*0a90*/  IMAD.IADD R5, R214, 0x1, -R5 ;  /* 0x00000001d6057824 */ /* 0x000fe200078e0a05 */
[----:B------:R-:W-:Y:S02]  /*0aa0*/  LOP3.LUT R2, R2, 0x1ffffffe, RZ, 0xc0, !PT ;  /* 0x1ffffffe02027812 */ /* 0x000fe400078ec0ff */
[----:B------:R-:W-:Y:S02]  /*0ab0*/  LEA.HI R6, R9, R206, RZ, 0x2 ;  /* 0x000000ce09067211 */ /* 0x000fe400078f10ff */
[----:B------:R-:W-:Y:S01]  /*0ac0*/  LEA.HI R10, R3, R214, RZ, 0x2 ;  /* 0x000000d6030a7211 */ /* 0x000fe200078f10ff */
[----:B------:R-:W-:Y:S01]  /*0ad0*/  IMAD.IADD R2, R7, 0x1, -R2 ;  /* 0x0000000107027824 */ /* 0x000fe200078e0a02 */
[----:B------:R-:W-:-:S02]  /*0ae0*/  SHF.R.S32.HI R8, RZ, 0x2, R6 ;  /* 0x00000002ff087819 */ /* 0x000fc40000011406 */
[----:B------:R-:W-:Y:S02]  /*0af0*/  SHF.R.S32.HI R11, RZ, 0x1f, R6 ;  /* 0x0000001fff0b7819 */ /* 0x000fe40000011406 */
[----:B------:R-:W-:Y:S02]  /*0b00*/  LOP3.LUT R7, R10, 0xfffffffc, RZ, 0xc0, !PT ;  /* 0xfffffffc0a077812 */ /* 0x000fe400078ec0ff */
[----:B------:R-:W-:Y:S02]  /*0b10*/  LEA.HI R3, R3, R214, RZ, 0x3 ;  /* 0x000000d603037211 */ /* 0x000fe400078f18ff */
[----:B------:R-:W-:Y:S01]  /*0b20*/  LEA.HI R11, R11, R8, RZ, 0x3 ;  /* 0x000000080b0b7211 */ /* 0x000fe200078f18ff */
[----:B------:R-:W-:Y:S01]  /*0b30*/  IMAD.IADD R7, R214, 0x1, -R7 ;  /* 0x00000001d6077824 */ /* 0x000fe200078e0a07 */
[----:B------:R-:W-:Y:S02]  /*0b40*/  SHF.R.S32.HI R207, RZ, 0x7, R0 ;  /* 0x00000007ffcf7819 */ /* 0x000fe40000011400 */
[----:B------:R-:W-:-:S02]  /*0b50*/  LOP3.LUT R4, R4, 0xfffffc00, RZ, 0xc0, !PT ;  /* 0xfffffc0004047812 */ /* 0x000fc400078ec0ff */
[----:B------:R-:W-:Y:S02]  /*0b60*/  LOP3.LUT R23, R3, 0xfffffff8, RZ, 0xc0, !PT ;  /* 0xfffffff803177812 */ /* 0x000fe400078ec0ff */
[----:B------:R-:W-:Y:S01]  /*0b70*/  LOP3.LUT R11, R11, 0xfffffff8, RZ, 0xc0, !PT ;  /* 0xfffffff80b0b7812 */ /* 0x000fe200078ec0ff */
[----:B------:R-:W-:Y:S01]  /*0b80*/  IMAD R5, R5, 0x40, R4 ;  /* 0x0000004005057824 */ /* 0x000fe200078e0204 */
        /* <DEDUP_REMOVED lines=14> */
[----:B------:R-:W-:Y:S01]  /*0c70*/  IADD3 R7, R7, -R4, RZ ;  /* 0x8000000407077210 */ /* 0x000fe20007ffe0ff */
[C---:B------:R-:W-:Y:S01]  /*0c80*/  VIADD R18, R2.reuse, 0x80 ;  /* 0x0000008002127836 */ /* 0x040fe20000000000 */
[----:B------:R-:W-:Y:S01]  /*0c90*/  SHF.R.S32.HI R205, RZ, 0x3, R3 ;  /* 0x00000003ffcd7819 */ /* 0x000fe20000011403 */
[----:B------:R-:W-:Y:S01]  /*0ca0*/  VIADD R22, R2, 0xc0 ;  /* 0x000000c002167836 */ /* 0x000fe20000000000 */
[----:B------:R-:W-:Y:S01]  /*0cb0*/  SHF.R.S32.HI R213, RZ, 0x1f, R2 ;  /* 0x0000001fffd57819 */ /* 0x000fe20000011402 */
[----:B------:R-:W-:Y:S01]  /*0cc0*/  IMAD R208, R0, 0x40, R9 ;  /* 0x0000004000d07824 */ /* 0x000fe200078e0209 */
[----:B------:R-:W-:Y:S01]  /*0cd0*/  SHF.R.S32.HI R212, RZ, 0x1f, R19 ;  /* 0x0000001fffd47819 */ /* 0x000fe20000011413 */
[----:B------:R-:W-:Y:S01]  /*0ce0*/  IMAD.IADD R17, R206, 0x1, -R17 ;  /* 0x00000001ce117824 */ /* 0x000fe200078e0a11 */
[----:B------:R-:W-:Y:S01]  /*0cf0*/  SHF.R.S32.HI R211, RZ, 0x1f, R18 ;  /* 0x0000001fffd37819 */ /* 0x000fe20000011412 */
[----:B------:R-:W-:Y:S01]  /*0d00*/  IMAD R16, R7, 0x8, R208 ;  /* 0x0000000807107824 */ /* 0x000fe200078e02d0 */
[----:B------:R-:W-:-:S07]  /*0d10*/  SHF.R.S32.HI R210, RZ, 0x1f, R22 ;  /* 0x0000001fffd27819 */ /* 0x000fce0000011416 */
.L_x_4485:
        /* <DEDUP_REMOVED lines=21> */
.L_x_4429:
[----:B------:R-:W-:Y:S01]  /*0e70*/  ULDC UR8, c[0x0][0xc54] ;  /* 0x0003150000087ab9 */ /* 0x000fe20000000800 */
[----:B------:R-:W-:Y:S01]  /*0e80*/  UMOV UR4, UR9 ;  /* 0x0000000900047c82 */ /* 0x000fe20008000000 */
[----:B------:R-:W-:-:S11]  /*0e90*/  UISETP.NE.AND UP0, UPT, UR8, 0x1, UPT ;  /* 0x000000010800788c */ /* 0x000fd6000bf05270 */
[----:B------:R-:W-:Y:S02]  /*0ea0*/  @UP0 ULDC.64 UR10, c[0x0][0xc58] ;  /* 0x00031600000a0ab9 */ /* 0x000fe40000000a00 */
[----:B------:R-:W-:-:S04]  /*0eb0*/  UIMAD.WIDE.U32 UR6, UR9, UR10, URZ ;  /* 0x0000000a090672a5 */ /* 0x000fc8000f8e003f */
[----:B------:R-:W-:-:S04]  /*0ec0*/  @UP0 USHF.R.U32.HI UR4, URZ, UR11, UR7 ;  /* 0x0000000b3f040299 */ /* 0x000fc80008011607 */
[----:B------:R-:W-:-:S12]  /*0ed0*/  UIMAD UR6, UR4, UR8, URZ ;  /* 0x00000008040672a4 */ /* 0x000fd8000f8e023f */
.L_x_4430:
[----:B------:R-:W-:Y:S01]  /*0ee0*/  ULOP3.LUT UR4, URZ, UR4, URZ, 0x33, !UPT ;  /* 0x000000043f047292 */ /* 0x000fe2000f8e333f */
[----:B------:R-:W-:Y:S01]  /*0ef0*/  PLOP3.LUT P0, PT, PT, PT, PT, 0x80, 0x0 ;  /* 0x000000000000781c */ /* 0x000fe20003f0f070 */
[----:B------:R-:W-:Y:S01]  /*0f00*/  UIADD3 UR10, UR9, -UR6, URZ ;  /* 0x80000006090a7290 */ /* 0x000fe2000fffe03f */
[----:B------:R-:W-:Y:S01]  /*0f10*/  IMAD.MOV.U32 R3, RZ, RZ, RZ ;  /* 0x000000ffff037224 */ /* 0x000fe200078e00ff */
[----:B------:R-:W-:Y:S01]  /*0f20*/  ULDC UR7, c[0x0][0x448] ;  /* 0x0001120000077ab9 */ /* 0x000fe20000000800 */
[----:B------:R-:W-:Y:S01]  /*0f30*/  ULDC UR6, c[0x0][0xc3c] ;  /* 0x00030f0000067ab9 */ /* 0x000fe20000000800 */
[----:B------:R-:W-:Y:S01]  /*0f40*/  UISETP.NE.AND UP2, UPT, UR7, 0x1, UPT ;  /* 0x000000010700788c */ /* 0x000fe2000bf45270 */
[----:B------:R-:W-:Y:S01]  /*0f50*/  IMAD.MOV.U32 R4, RZ, RZ, RZ ;  /* 0x000000ffff047224 */ /* 0x000fe200078e00ff */
[----:B------:R-:W-:Y:S01]  /*0f60*/  UIADD3 UR4, UR4, UR6, URZ ;  /* 0x0000000604047290 */ /* 0x000fe2000fffe03f */
[----:B------:R-:W-:Y:S01]  /*0f70*/  IMAD.MOV.U32 R0, RZ, RZ, RZ ;  /* 0x000000ffff007224 */ /* 0x000fe200078e00ff */
[----:B------:R-:W-:Y:S01]  /*0f80*/  ULDC.64 UR12, c[0x0][0x418] ;  /* 0x00010600000c7ab9 */ /* 0x000fe20000000a00 */
[----:B------:R-:W-:Y:S01]  /*0f90*/  ULDC UR42, c[0x0][0x424] ;  /* 0x00010900002a7ab9 */ /* 0x000fe20000000800 */
[----:B------:R-:W-:Y:S01]  /*0fa0*/  UISETP.NE.U32.AND UP0, UPT, UR12, URZ, UPT ;  /* 0x0000003f0c00728c */ /* 0x000fe2000bf05070 */
[----:B------:R-:W-:Y:S01]  /*0fb0*/  CS2R R174, SRZ ;  /* 0x0000000000ae7805 */ /* 0x000fe2000001ff00 */
[----:B------:R-:W-:Y:S01]  /*0fc0*/  USHF.L.U32 UR43, UR4, 0x7, URZ ;  /* 0x00000007042b7899 */ /* 0x000fe2000800063f */
[----:B------:R-:W-:Y:S01]  /*0fd0*/  CS2R R148, SRZ ;  /* 0x0000000000947805 */ /* 0x000fe2000001ff00 */
[----:B------:R-:W-:Y:S01]  /*0fe0*/  UISETP.NE.AND.EX UP0, UPT, UR13, URZ, UPT, UP0 ;  /* 0x0000003f0d00728c */ /* 0x000fe2000bf05300 */
[----:B------:R-:W-:Y:S01]  /*0ff0*/  CS2R R172, SRZ ;  /* 0x0000000000ac7805 */ /* 0x000fe2000001ff00 */
[----:B------:R-:W-:Y:S01]  /*1000*/  UIADD3 UR4, UR43, 0x7f, URZ ;  /* 0x0000007f2b047890 */ /* 0x000fe2000fffe03f */
[----:B------:R-:W-:Y:S01]  /*1010*/  CS2R R144, SRZ ;  /* 0x0000000000907805 */ /* 0x000fe2000001ff00 */
[----:B------:R-:W-:Y:S01]  /*1020*/  ULDC UR8, c[0x0][0x288] ;  /* 0x0000a20000087ab9 */ /* 0x000fe20000000800 */
[----:B------:R-:W-:Y:S01]  /*1030*/  @UP2 ULDC UR6, c[0x0][0x44c] ;  /* 0x0001130000062ab9 */ /* 0x000fe20000000800 */
[----:B------:R-:W-:Y:S01]  /*1040*/  UIADD3 UR8, -UR8, 0x60, URZ ;  /* 0x0000006008087890 */ /* 0x000fe2000fffe13f */
[----:B------:R-:W-:Y:S01]  /*1050*/  CS2R R170, SRZ ;  /* 0x0000000000aa7805 */ /* 0x000fe2000001ff00 */
[----:B------:R-:W-:Y:S01]  /*1060*/  UIMAD.WIDE.U32 UR6, UR4, UR6, URZ ;  /* 0x00000006040672a5 */ /* 0x000fe2000f8e003f */
[----:B------:R-:W-:Y:S01]  /*1070*/  CS2R R140, SRZ ;  /* 0x00000000008c7805 */ /* 0x000fe2000001ff00 */
[----:B------:R-:W-:Y:S01]  /*1080*/  USEL UR42, UR42, 0x1, UP0 ;  /* 0x000000012a2a7887 */ /* 0x000fe20008000000 */
[----:B------:R-:W-:Y:S01]  /*1090*/  CS2R R128, SRZ ;  /* 0x0000000000807805 */ /* 0x000fe2000001ff00 */
[----:B------:R-:W-:Y:S01]  /*10a0*/  ULDC UR9, c[0x0][0x2f0] ;  /* 0x0000bc0000097ab9 */ /* 0x000fe20000000800 */
[----:B------:R-:W-:Y:S01]  /*10b0*/  @UP2 ULDC UR12, c[0x0][0x450] ;  /* 0x00011400000c2ab9 */ /* 0x000fe20000000800 */
[----:B------:R-:W-:Y:S01]  /*10c0*/  UIMAD UR8, UR42, UR9, UR8 ;  /* 0x000000092a0872a4 */ /* 0x000fe2000f8e0208 */
[----:B------:R-:W-:Y:S01]  /*10d0*/  CS2R R108, SRZ ;  /* 0x00000000006c7805 */ /* 0x000fe2000001ff00 */
[----:B------:R-:W-:Y:S01]  /*10e0*/  @UP2 USHF.R.U32.HI UR4, URZ, UR12, UR7 ;  /* 0x0000000c3f042299 */ /* 0x000fe20008011607 */
[----:B------:R-:W-:Y:S01]  /*10f0*/  CS2R R136, SRZ ;  /* 0x0000000000887805 */ /* 0x000fe2000001ff00 */
[----:B------:R-:W-:Y:S01]  /*1100*/  UIMAD UR6, UR42, UR9, 0x5f ;  /* 0x0000005f2a0674a4 */ /* 0x000fe2000f8e0209 */
[----:B------:R-:W-:Y:S01]  /*1110*/  CS2R R104, SRZ ;  /* 0x0000000000687805 */ /* 0x000fe2000001ff00 */
[----:B------:R-:W-:Y:S01]  /*1120*/  UIADD3 UR8, UR8, UR4, URZ ;  /* 0x0000000408087290 */ /* 0x000fe2000fffe03f */
[----:B------:R-:W-:Y:S01]  /*1130*/  CS2R R100, SRZ ;  /* 0x0000000000647805 */ /* 0x000fe2000001ff00 */
[----:B------:R-:W-:Y:S01]  /*1140*/  UIMAD.WIDE UR6, UR6, 0x2aaaaaab, URZ ;  /* 0x2aaaaaab060678a5 */ /* 0x000fe2000f8e023f */
[----:B------:R-:W-:Y:S01]  /*1150*/  CS2R R132, SRZ ;  /* 0x0000000000847805 */ /* 0x000fe2000001ff00 */
[----:B------:R-:W-:Y:S01]  /*1160*/  UIMAD.WIDE UR8, UR8, 0x2aaaaaab, URZ ;  /* 0x2aaaaaab080878a5 */ /* 0x000fe2000f8e023f */
[----:B------:R-:W-:Y:S01]  /*1170*/  CS2R R96, SRZ ;  /* 0x0000000000607805 */ /* 0x000fe2000001ff00 */
[----:B------:R-:W-:Y:S01]  /*1180*/  ULDC UR11, c[0x0][0xc54] ;  /* 0x00031500000b7ab9 */ /* 0x000fe20000000800 */
[----:B------:R-:W-:Y:S01]  /*1190*/  USHF.R.U32.HI UR4, URZ, 0x1f, UR7 ;  /* 0x0000001f3f047899 */ /* 0x000fe20008011607 */
[----:B------:R-:W-:Y:S01]  /*11a0*/  CS2R R92, SRZ ;  /* 0x00000000005c7805 */ /* 0x000fe2000001ff00 */
[----:B------:R-:W-:Y:S01]  /*11b0*/  UIMAD UR11, UR5, UR11, UR10 ;  /* 0x0000000b050b72a4 */ /* 0x000fe2000f8e020a */
[----:B------:R-:W-:Y:S01]  /*11c0*/  IMAD.MOV.U32 R204, RZ, RZ, RZ ;  /* 0x000000ffffcc7224 */ /* 0x000fe200078e00ff */
[----:B------:R-:W-:Y:S01]  /*11d0*/  USHF.R.U32.HI UR5, URZ, 0x1f, UR9 ;  /* 0x0000001f3f057899 */ /* 0x000fe20008011609 */
[----:B------:R-:W-:Y:S01]  /*11e0*/  CS2R R88, SRZ ;  /* 0x0000000000587805 */ /* 0x000fe2000001ff00 */
[----:B------:R-:W-:Y:S01]  /*11f0*/  ULEA.HI.SX32 UR7, UR7, UR4, 0x1c ;  /* 0x0000000407077291 */ /* 0x000fe2000f8fe23f */
[----:B------:R-:W-:Y:S01]  /*1200*/  CS2R R84, SRZ ;  /* 0x0000000000547805 */ /* 0x000fe2000001ff00 */
[----:B------:R-:W-:Y:S01]  /*1210*/  ULEA.HI.SX32 UR9, UR9, UR5, 0x1c ;  /* 0x0000000509097291 */ /* 0x000fe2000f8fe23f */
[----:B------:R-:W-:Y:S01]  /*1220*/  CS2R R124, SRZ ;  /* 0x00000000007c7805 */ /* 0x000fe2000001ff00 */
[----:B------:R-:W-:Y:S01]  /*1230*/  ULDC UR39, c[0x0][0xc48] ;  /* 0x0003120000277ab9 */ /* 0x000fe20000000800 */
[----:B------:R-:W-:Y:S01]  /*1240*/  UMOV UR41, UR11 ;  /* 0x0000000b00297c82 */ /* 0x000fe20008000000 */
[----:B------:R-:W-:Y:S01]  /*1250*/  UISETP.LT.AND UP0, UPT, UR7, UR9, UPT ;  /* 0x000000090700728c */ /* 0x000fe2000bf01270 */
[----:B------:R-:W-:Y:S01]  /*1260*/  CS2R R80, SRZ ;  /* 0x0000000000507805 */ /* 0x000fe2000001ff00 */
[----:B------:R-:W-:Y:S01]  /*1270*/  UISETP.NE.AND UP1, UPT, UR39, 0x1, UPT ;  /* 0x000000012700788c */ /* 0x000fe2000bf25270 */
[----:B------:R-:W-:Y:S01]  /*1280*/  CS2R R76, SRZ ;  /* 0x00000000004c7805 */ /* 0x000fe2000001ff00 */
[----:B------:R-:W-:Y:S01]  /*1290*/  USEL UR40, UR7, UR9, UP0 ;  /* 0x0000000907287287 */ /* 0x000fe20008000000 */
[----:B------:R-:W-:Y:S01]  /*12a0*/  CS2R R176, SRZ ;  /* 0x0000000000b07805 */ /* 0x000fe2000001ff00 */
[----:B------:R-:W-:Y:S01]  /*12b0*/  UP2UR UR46, UPR, URZ, 0x4 ;  /* 0x000000043f2e7883 */ /* 0x000fe20008000000 */
[----:B------:R-:W-:Y:S01]  /*12c0*/  IMAD.MOV.U32 R200, RZ, RZ, RZ ;  /* 0x000000ffffc87224 */ /* 0x000fe200078e00ff */
[----:B------:R-:W-:Y:S01]  /*12d0*/  UISETP.GE.AND UP0, UPT, UR40, 0x1, UPT ;  /* 0x000000012800788c */ /* 0x000fe2000bf06270 */
[----:B------:R-:W-:-:S02]  /*12e0*/  CS2R R72, SRZ ;  /* 0x0000000000487805 */ /* 0x000fc4000001ff00 */
[----:B------:R-:W-:Y:S02]  /*12f0*/  CS2R R68, SRZ ;  /* 0x0000000000447805 */ /* 0x000fe4000001ff00 */
[----:B------:R-:W-:Y:S02]  /*1300*/  CS2R R198, SRZ ;  /* 0x0000000000c67805 */ /* 0x000fe4000001ff00 */
[----:B------:R-:W-:Y:S01]  /*1310*/  CS2R R64, SRZ ;  /* 0x0000000000407805 */ /* 0x000fe2000001ff00 */
[----:B------:R-:W-:Y:S01]  /*1320*/  @UP1 ULDC UR10, c[0x0][0xc4c] ;  /* 0x00031300000a1ab9 */ /* 0x000fe20000000800 */
[----:B------:R-:W-:Y:S01]  /*1330*/  PLOP3.LUT P1, PT, PT, PT, UP0, 0x80, 0x0 ;  /* 0x000000000000781c */ /* 0x000fe20003f2f008 */
[----:B------:R-:W-:Y:S01]  /*1340*/  UIMAD.WIDE.U32 UR4, UR11, UR10, URZ ;  /* 0x0000000a0b0472a5 */ /* 0x000fe2000f8e003f */
[----:B------:R-:W-:Y:S01]  /*1350*/  CS2R R60, SRZ ;  /* 0x00000000003c7805 */ /* 0x000fe2000001ff00 */
[----:B------:R-:W-:Y:S01]  /*1360*/  @UP1 ULDC UR6, c[0x0][0xc50] ;  /* 0x0003140000061ab9 */ /* 0x000fe20000000800 */
[----:B------:R-:W-:Y:S01]  /*1370*/  CS2R R56, SRZ ;  /* 0x0000000000387805 */ /* 0x000fe2000001ff00 */
[----:B------:R-:W-:Y:S01]  /*1380*/  @UP1 USHF.R.U32.HI UR41, URZ, UR6, UR5 ;  /* 0x000000063f291299 */ /* 0x000fe20008011605 */
[----:B------:R-:W-:-:S02]  /*1390*/  CS2R R52, SRZ ;  /* 0x0000000000347805 */ /* 0x000fc4000001ff00 */
[----:B------:R-:W-:Y:S02]  /*13a0*/  CS2R R196, SRZ ;  /* 0x0000000000c47805 */ /* 0x000fe4000001ff00 */
[----:B------:R-:W-:Y:S01]  /*13b0*/  CS2R R48, SRZ ;  /* 0x0000000000307805 */ /* 0x000fe2000001ff00 */
[----:B------:R-:W-:Y:S01]  /*13c0*/  UIADD3 UR4, -UR41, URZ, URZ ;  /* 0x0000003f29047290 */ /* 0x000fe2000fffe13f */
[----:B------:R-:W-:Y:S02]  /*13d0*/  CS2R R44, SRZ ;  /* 0x00000000002c7805 */ /* 0x000fe4000001ff00 */
[----:B------:R-:W-:Y:S02]  /*13e0*/  CS2R R40, SRZ ;  /* 0x0000000000287805 */ /* 0x000fe4000001ff00 */
[----:B------:R-:W-:Y:S01]  /*13f0*/  CS2R R36, SRZ ;  /* 0x0000000000247805 */ /* 0x000fe2000001ff00 */
[----:B------:R-:W-:Y:S01]  /*1400*/  UIMAD UR39, UR39, UR4, UR11 ;  /* 0x00000004272772a4 */ /* 0x000fe2000f8e020b */
        /* <DEDUP_REMOVED lines=63> */
.L_x_4432:
        /* <DEDUP_REMOVED lines=10> */
.L_x_4549:
[----:B0-----:R-:W-:Y:S01]  /*18a0*/  IMAD.U32 R0, RZ, RZ, UR44 ;  /* 0x0000002cff007e24 */ /* 0x001fe2000f8e00ff */
[----:B------:R-:W-:Y:S05]  /*18b0*/  WARPSYNC.ALL ;  /* 0x0000000000007948 */ /* 0x000fea0003800000 */
[----:B------:R0:W-:Y:S01]  /*18c0*/  BAR.SYNC.DEFER_BLOCKING R7, 0x100 ;  /* 0x000400070000751d */ /* 0x0001e20000010000 */
[----:B------:R-:W-:-:S13]  /*18d0*/  ISETP.NE.AND P0, PT, R0, 0x3, PT ;  /* 0x000000030000780c */ /* 0x000fda0003f05270 */
[----:B0-----:R-:W-:Y:S05]  /*18e0*/  @!P0 BRA `(.L_x_4434) ;  /* 0x0000000000048947 */ /* 0x001fea0003800000 */
[----:B------:R-:W-:Y:S01]  /*18f0*/  BPT.TRAP 0x1 ;  /* 0x000000040000795c */ /* 0x000fe20000300000 */
.L_x_4434:
[----:B------:R-:W-:Y:S01]  /*1900*/  ULEA UR22, UR36, UR47, 0x3 ;  /* 0x0000002f24167291 */ /* 0x000fe2000f8e183f */
[----:B------:R-:W-:-:S05]  /*1910*/  IMAD.U32 R8, RZ, RZ, UR37 ;  /* 0x00000025ff087e24 */ /* 0x000fca000f8e00ff */
[----:B------:R-:W-:-:S04]  /*1920*/  SHF.L.U32 R8, R8, 0x1f, RZ ;  /* 0x0000001f08087819 */ /* 0x000fc800000006ff */
[----:B------:R0:W1:Y:S01]  /*1930*/  SYNCS.PHASECHK.TRANS64.TRYWAIT P1, [UR22+0x22830], R8 ;  /* 0x02283008ff0075a7 */ /* 0x0000620008020156 */
[----:B------:R-:W-:Y:S05]  /*1940*/  @!P0 BRA `(.L_x_4435) ;  /* 0x0000000000048947 */ /* 0x000fea0003800000 */
[----:B------:R-:W-:Y:S01]  /*1950*/  BPT.TRAP 0x1 ;  /* 0x000000040000795c */ /* 0x000fe20000300000 */
.L_x_4435:
[----:B-1----:R-:W-:Y:S05]  /*1960*/  @P1 BRA `(.L_x_4436) ;  /* 0x0000000000081947 */ /* 0x002fea0003800000 */
[----:B------:R-:W1:Y:S02]  /*1970*/  SYNCS.PHASECHK.TRANS64.TRYWAIT P1, [UR22+0x22830], R8 ;  /* 0x02283008ff0075a7 */ /* 0x000e640008020156 */
[----:B-1----:R-:W-:Y:S05]  /*1980*/  @!P1 BRA `(.L_x_4437) ;  /* 0x000000d000589947 */ /* 0x002fea0003800000 */
.L_x_4436:
        /* <DEDUP_REMOVED lines=38> */
.L_x_4438:
[----:B------:R-:W-:Y:S01]  /*1bf0*/  UISETP.NE.AND UP0, UPT, UR46, URZ, UPT ;  /* 0x0000003f2e00728c */ /* 0x000fe2000bf05270 */
[----:B-1----:R-:W-:Y:S01]  /*1c00*/  VIADD R3, R16, UR43 ;  /* 0x0000002b10037c36 */ /* 0x002fe20008000000 */
[----:B------:R-:W-:Y:S01]  /*1c10*/  ULDC UR11, c[0x0][0x2f0] ;  /* 0x0000bc00000b7ab9 */ /* 0x000fe20000000800 */
[----:B------:R-:W-:Y:S01]  /*1c20*/  ULDC UR15, c[0x0][0x288] ;  /* 0x0000a200000f7ab9 */ /* 0x000fe20000000800 */
[----:B------:R-:W-:Y:S01]  /*1c30*/  ULDC UR10, c[0x0][0x988] ;  /* 0x00026200000a7ab9 */ /* 0x000fe20000000800 */
[----:B------:R-:W-:Y:S01]  /*1c40*/  IMAD.U32 R5, RZ, RZ, UR15 ;  /* 0x0000000fff057e24 */ /* 0x000fe2000f8e00ff */
[----:B------:R-:W-:Y:S02]  /*1c50*/  PLOP3.LUT P1, PT, PT, PT, UP0, 0x80, 0x0 ;  /* 0x000000000000781c */ /* 0x000fe40003f2f008 */
[----:B------:R-:W-:-:S03]  /*1c60*/  PLOP3.LUT P2, PT, PT, PT, UP0, 0x80, 0x0 ;  /* 0x000000000000781c */ /* 0x000fc60003f4f008 */
[----:B------:R-:W-:-:S08]  /*1c70*/  @UP0 ULDC UR6, c[0x0][0x44c] ;  /* 0x0001130000060ab9 */ /* 0x000fd00000000800 */
[----:B------:R-:W-:Y:S01]  /*1c80*/  @P1 IMAD.HI.U32 R4, R3, UR6, RZ ;  /* 0x0000000603041c27 */ /* 0x000fe2000f8e00ff */
[----:B------:R-:W-:-:S04]  /*1c90*/  @UP0 ULDC UR6, c[0x0][0x450] ;  /* 0x0001140000060ab9 */ /* 0x000fc80000000800 */
[----:B------:R-:W-:Y:S01]  /*1ca0*/  @P2 SHF.R.U32.HI R3, RZ, UR6, R4 ;  /* 0x00000006ff032c19 */ /* 0x000fe20008011604 */
[----:B------:R-:W-:Y:S02]  /*1cb0*/  UMOV UR6, 0xffffffa0 ;  /* 0xffffffa000067882 */ /* 0x000fe40000000000 */
[----:B------:R-:W-:Y:S02]  /*1cc0*/  UIMAD UR6, UR40, UR6, 0x60 ;  /* 0x00000060280674a4 */ /* 0x000fe4000f8e0206 */
[----:B------:R-:W1:Y:S02]  /*1cd0*/  SHFL.IDX PT, R6, R3, 0x1, 0x1c1f ;  /* 0x003c1f0003067f89 */ /* 0x000e6400000e0000 */
[----:B------:R-:W-:Y:S02]  /*1ce0*/  UIMAD UR6, UR42, UR11, UR6 ;  /* 0x0000000b2a0672a4 */ /* 0x000fe4000f8e0206 */
[----:B------:R-:W3:Y:S04]  /*1cf0*/  SHFL.IDX PT, R3, R3, RZ, 0x1c1f ;  /* 0x001c1fff03037589 */ /* 0x000ee800000e0000 */
[----:B------:R-:W-:Y:S01]  /*1d00*/  MOV R4, UR6 ;  /* 0x0000000600047c02 */ /* 0x000fe20008000f00 */
[----:B------:R-:W-:-:S04]  /*1d10*/  UIADD3 UR6, UR22, 0x22840, URZ ;  /* 0x0002284016067890 */ /* 0x000fc8000fffe03f */
[----:B------:R-:W-:Y:S01]  /*1d20*/  IMAD R4, R17, -0x2, R4 ;  /* 0xfffffffe11047824 */ /* 0x000fe200078e0204 */
[----:B------:R-:W-:-:S04]  /*1d30*/  UPRMT UR6, UR50, 0x654, UR6 ;  /* 0x0000065432067896 */ /* 0x000fc80008000006 */
[----:B------:R-:W-:-:S05]  /*1d40*/  IADD3 R5, R4, 0x1, -R5 ;  /* 0x0000000104057810 */ /* 0x000fca0007ffe805 */
[----:B------:R-:W-:Y:S01]  /*1d50*/  SYNCS.ARRIVE.TRANS64.RED.A1T0 RZ, [UR6], RZ ;  /* 0x000000ffffff79a7 */ /* 0x000fe20008100406 */
[----:B-1----:R-:W-:-:S04]  /*1d60*/  VIADDMNMX R6, R6, R5, R4, PT ;  /* 0x0000000506067246 */ /* 0x002fc80003800104 */
        /* <DEDUP_REMOVED lines=69> */
[----:B------:R-:W-:Y:S02]  /*21c0*/  FMNMX.FTZ R6, R70, R9, !PT ;  /* 0x0000000946067209 */ /* 0x000fe40007810000 */
[----:B---3--:R-:W-:Y:S02]  /*21d0*/  VIADDMNMX R4, R3, R5, R4, PT ;  /* 0x0000000503047246 */ /* 0x008fe40003800104 */
[----:B------:R-:W-:-:S02]  /*21e0*/  FMNMX.FTZ R6, R71, R6, !PT ;  /* 0x0000000647067209 */ /* 0x000fc40007810000 */
[C---:B------:R-:W-:Y:S02]  /*21f0*/  ISETP.GT.AND P1, PT, R4.reuse, RZ, PT ;  /* 0x000000ff0400720c */ /* 0x040fe40003f24270 */
[C---:B------:R-:W-:Y:S01]  /*2200*/  ISETP.GT.AND P2, PT, R4.reuse, 0x1, PT ;  /* 0x000000010400780c */ /* 0x040fe20003f44270 */
[----:B------:R-:W1:Y:S01]  /*2210*/  SHFL.BFLY PT, R9, R6, 0x2, 0x1f ;  /* 0x0c401f0006097f89 */ /* 0x000e6200000e0000 */
        /* <DEDUP_REMOVED lines=8> */
[----:B------:R-:W-:Y:S02]  /*22a0*/  ISETP.GT.AND P1, PT, R4, 0x11, PT ;  /* 0x000000110400780c */ /* 0x000fe40003f24270 */
[----:B------:R-:W-:-:S02]  /*22b0*/  FSEL R32, R32, -INF , P2 ;  /* 0xff80000020207808 */ /* 0x000fc40001000000 */
[----:B------:R-:W-:Y:S02]  /*22c0*/  ISETP.GT.AND P3, PT, R4, 0x18, PT ;  /* 0x000000180400780c */ /* 0x000fe40003f64270 */
[----:B------:R-:W-:Y:S02]  /*22d0*/  FSEL R33, R33, -INF , P1 ;  /* 0xff80000021217808 */ /* 0x000fe40000800000 */
[----:B-1----:R-:W-:Y:S02]  /*22e0*/  FMNMX.FTZ R9, R6, R9, !PT ;  /* 0x0000000906097209 */ /* 0x002fe40007810000 */
[----:B------:R-:W-:Y:S02]  /*22f0*/  FMNMX.FTZ R6, R28, R3, !PT ;  /* 0x000000031c067209 */ /* 0x000fe40007810000 */
[----:B------:R-:W-:Y:S01]  /*2300*/  ISETP.GT.AND P1, PT, R4, 0x19, PT ;  /* 0x000000190400780c */ /* 0x000fe20003f24270 */
[----:B------:R-:W1:Y:S01]  /*2310*/  SHFL.BFLY PT, R10, R9, 0x1, 0x1f ;  /* 0x0c201f00090a7f89 */ /* 0x000e6200000e0000 */
[----:B------:R-:W-:-:S02]  /*2320*/  FMNMX.FTZ R3, R29, R6, !PT ;  /* 0x000000061d037209 */ /* 0x000fc40007810000 */
[----:B------:R-:W-:Y:S02]  /*2330*/  FSEL R36, R36, -INF , P3 ;  /* 0xff80000024247808 */ /* 0x000fe40001800000 */
[----:B------:R-:W-:Y:S02]  /*2340*/  FMNMX.FTZ R6, R32, R3, !PT ;  /* 0x0000000320067209 */ /* 0x000fe40007810000 */
[----:B------:R-:W-:Y:S02]  /*2350*/  FSEL R37, R37, -INF , P1 ;  /* 0xff80000025257808 */ /* 0x000fe40000800000 */
[----:B------:R-:W-:Y:S02]  /*2360*/  FMNMX.FTZ R3, R33, R6, !PT ;  /* 0x0000000621037209 */ /* 0x000fe40007810000 */
[----:B------:R-:W-:Y:S02]  /*2370*/  ISETP.GT.AND P1, PT, R4, 0x21, PT ;  /* 0x000000210400780c */ /* 0x000fe40003f24270 */
[----:B------:R-:W-:-:S02]  /*2380*/  FMNMX.FTZ R6, R36, R3, !PT ;  /* 0x0000000324067209 */ /* 0x000fc40007810000 */
[----:B------:R-:W-:Y:S02]  /*2390*/  FSEL R41, R41, -INF , P1 ;  /* 0xff80000029297808 */ /* 0x000fe40000800000 */
[----:B------:R-:W-:Y:S02]  /*23a0*/  FMNMX.FTZ R3, R37, R6, !PT ;  /* 0x0000000625037209 */ /* 0x000fe40007810000 */
[----:B------:R-:W-:-:S04]  /*23b0*/  ISETP.GT.AND P1, PT, R4, 0x29, PT ;  /* 0x000000290400780c */ /* 0x000fc80003f24270 */
[----:B------:R-:W-:Y:S02]  /*23c0*/  FSEL R45, R45, -INF , P1 ;  /* 0xff8000002d2d7808 */ /* 0x000fe40000800000 */
[----:B-1----:R-:W-:Y:S02]  /*23d0*/  FMNMX.FTZ R5, R9, R10, !PT ;  /* 0x0000000a09057209 */ /* 0x002fe40007810000 */
[C---:B------:R-:W-:Y:S02]  /*23e0*/  ISETP.GT.AND P1, PT, R4.reuse, 0x31, PT ;  /* 0x000000310400780c */ /* 0x040fe40003f24270 */
[C---:B------:R-:W-:Y:S01]  /*23f0*/  FSETP.NEU.FTZ.AND P2, PT, R5.reuse, -INF , PT ;  /* 0xff8000000500780b */ /* 0x040fe20003f5d000 */
[----:B------:R-:W-:Y:S01]  /*2400*/  FMUL.FTZ R9, R5, UR10 ;  /* 0x0000000a05097c20 */ /* 0x000fe20008410000 */
[----:B------:R-:W-:Y:S02]  /*2410*/  FSEL R49, R49, -INF , P1 ;  /* 0xff80000031317808 */ /* 0x000fe40000800000 */
[----:B------:R-:W-:-:S02]  /*2420*/  ISETP.GT.AND P1, PT, R4, 0x39, PT ;  /* 0x000000390400780c */ /* 0x000fc40003f24270 */
[----:B------:R-:W-:Y:S02]  /*2430*/  FSEL R9, R9, RZ, P2 ;  /* 0x000000ff09097208 */ /* 0x000fe40001000000 */
[----:B------:R-:W-:Y:S02]  /*2440*/  ISETP.GT.AND P2, PT, R4, 0x20, PT ;  /* 0x000000200400780c */ /* 0x000fe40003f44270 */
[----:B------:R-:W-:Y:S01]  /*2450*/  FSEL R53, R53, -INF , P1 ;  /* 0xff80000035357808 */ /* 0x000fe20000800000 */
[--C-:B------:R-:W-:Y:S01]  /*2460*/  FFMA.FTZ R26, R26, UR10, -R9.reuse ;  /* 0x0000000a1a1a7c23 */ /* 0x100fe20008010809 */
[----:B------:R-:W-:Y:S01]  /*2470*/  FSEL R40, R40, -INF , P2 ;  /* 0xff80000028287808 */ /* 0x000fe20001000000 */
[--C-:B------:R-:W-:Y:S01]  /*2480*/  FFMA.FTZ R27, R27, UR10, -R9.reuse ;  /* 0x0000000a1b1b7c23 */ /* 0x100fe20008010809 */
[----:B------:R-:W-:Y:S01]  /*2490*/  ISETP.GT.AND P2, PT, R4, 0x28, PT ;  /* 0x000000280400780c */ /* 0x000fe20003f44270 */
[--C-:B------:R-:W-:Y:S01]  /*24a0*/  FFMA.FTZ R30, R30, UR10, -R9.reuse ;  /* 0x0000000a1e1e7c23 */ /* 0x100fe20008010809 */
[----:B------:R-:W-:Y:S01]  /*24b0*/  FMNMX.FTZ R6, R40, R3, !PT ;  /* 0x0000000328067209 */ /* 0x000fe20007810000 */
[----:B------:R-:W-:Y:S01]  /*24c0*/  MUFU.EX2 R26, R26 ;  /* 0x0000001a001a7308 */ /* 0x000fe20000000800 */
[----:B------:R-:W-:Y:S01]  /*24d0*/  FSEL R44, R44, -INF , P2 ;  /* 0xff8000002c2c7808 */ /* 0x000fe20001000000 */
[--C-:B------:R-:W-:Y:S01]  /*24e0*/  FFMA.FTZ R31, R31, UR10, -R9.reuse ;  /* 0x0000000a1f1f7c23 */ /* 0x100fe20008010809 */
[----:B------:R-:W-:Y:S01]  /*24f0*/  FMNMX.FTZ R3, R41, R6, !PT ;  /* 0x0000000629037209 */ /* 0x000fe20007810000 */
[--C-:B------:R-:W-:Y:S01]  /*2500*/  FFMA.FTZ R34, R34, UR10, -R9.reuse ;  /* 0x0000000a22227c23 */ /* 0x100fe20008010809 */
[----:B------:R-:W-:Y:S01]  /*2510*/  ISETP.GT.AND P2, PT, R4, 0x30, PT ;  /* 0x000000300400780c */ /* 0x000fe20003f44270 */
[--C-:B------:R-:W-:Y:S01]  /*2520*/  FFMA.FTZ R35, R35, UR10, -R9.reuse ;  /* 0x0000000a23237c23 */ /* 0x100fe20008010809 */
[----:B------:R-:W-:Y:S01]  /*2530*/  FMNMX.FTZ R6, R44, R3, !PT ;  /* 0x000000032c067209 */ /* 0x000fe20007810000 */
[----:B------:R-:W1:Y:S01]  /*2540*/  MUFU.EX2 R27, R27 ;  /* 0x0000001b001b7308 */ /* 0x000e620000000800 */
[----:B------:R-:W-:Y:S01]  /*2550*/  FSEL R48, R48, -INF , P2 ;  /* 0xff80000030307808 */ /* 0x000fe20001000000 */
[--C-:B------:R-:W-:Y:S01]  /*2560*/  FFMA.FTZ R38, R38, UR10, -R9.reuse ;  /* 0x0000000a26267c23 */ /* 0x100fe20008010809 */
[----:B------:R-:W-:Y:S01]  /*2570*/  FMNMX.FTZ R3, R45, R6, !PT ;  /* 0x000000062d037209 */ /* 0x000fe20007810000 */
[--C-:B------:R-:W-:Y:S01]  /*2580*/  FFMA.FTZ R39, R39, UR10, -R9.reuse ;  /* 0x0000000a27277c23 */ /* 0x100fe20008010809 */
[----:B------:R-:W-:Y:S01]  /*2590*/  ISETP.GT.AND P2, PT, R4, 0x38, PT ;  /* 0x000000380400780c */ /* 0x000fe20003f44270 */
[--C-:B------:R-:W-:Y:S01]  /*25a0*/  FFMA.FTZ R42, R42, UR10, -R9.reuse ;  /* 0x0000000a2a2a7c23 */ /* 0x100fe20008010809 */
[----:B------:R-:W-:Y:S01]  /*25b0*/  FMNMX.FTZ R6, R48, R3, !PT ;  /* 0x0000000330067209 */ /* 0x000fe20007810000 */
[----:B------:R-:W3:Y:S01]  /*25c0*/  MUFU.EX2 R30, R30 ;  /* 0x0000001e001e7308 */ /* 0x000ee20000000800 */
[----:B------:R-:W-:Y:S01]  /*25d0*/  FSEL R52, R52, -INF , P2 ;  /* 0xff80000034347808 */ /* 0x000fe20001000000 */
[--C-:B------:R-:W-:Y:S01]  /*25e0*/  FFMA.FTZ R43, R43, UR10, -R9.reuse ;  /* 0x0000000a2b2b7c23 */ /* 0x100fe20008010809 */
[----:B------:R-:W-:Y:S01]  /*25f0*/  FMNMX.FTZ R3, R49, R6, !PT ;  /* 0x0000000631037209 */ /* 0x000fe20007810000 */
[--C-:B------:R-:W-:Y:S01]  /*2600*/  FFMA.FTZ R46, R46, UR10, -R9.reuse ;  /* 0x0000000a2e2e7c23 */ /* 0x100fe20008010809 */
[----:B------:R-:W-:Y:S01]  /*2610*/  ISETP.GT.AND P2, PT, R4, 0x40, PT ;  /* 0x000000400400780c */ /* 0x000fe20003f44270 */
[----:B------:R-:W-:Y:S01]  /*2620*/  FFMA.FTZ R47, R47, UR10, -R9 ;  /* 0x0000000a2f2f7c23 */ /* 0x000fe20008010809 */
[----:B------:R-:W-:Y:S01]  /*2630*/  FMNMX.FTZ R6, R52, R3, !PT ;  /* 0x0000000334067209 */ /* 0x000fe20007810000 */
[----:B------:R-:W4:Y:S01]  /*2640*/  MUFU.EX2 R31, R31 ;  /* 0x0000001f001f7308 */ /* 0x000f220000000800 */
[----:B------:R-:W-:Y:S01]  /*2650*/  ISETP.GT.AND P1, PT, R4, 0x41, PT ;  /* 0x000000410400780c */ /* 0x000fe20003f24270 */
[----:B-1----:R-:W-:Y:S01]  /*2660*/  FADD.FTZ R13, R26, R27 ;  /* 0x0000001b1a0d7221 */ /* 0x002fe20000010000 */
[----:B------:R-:W-:Y:S01]  /*2670*/  FSEL R56, R56, -INF , P2 ;  /* 0xff80000038387808 */ /* 0x000fe20001000000 */
[--C-:B------:R-:W-:Y:S01]  /*2680*/  FFMA.FTZ R50, R50, UR10, -R9.reuse ;  /* 0x0000000a32327c23 */ /* 0x100fe20008010809 */
[----:B------:R-:W-:Y:S01]  /*2690*/  FMNMX.FTZ R3, R53, R6, !PT ;  /* 0x0000000635037209 */ /* 0x000fe20007810000 */
[----:B------:R-:W-:Y:S01]  /*26a0*/  FFMA.FTZ R51, R51, UR10, -R9 ;  /* 0x0000000a33337c23 */ /* 0x000fe20008010809 */
[----:B------:R-:W-:Y:S01]  /*26b0*/  ISETP.GT.AND P2, PT, R4, 0x48, PT ;  /* 0x000000480400780c */ /* 0x000fe20003f44270 */
[----:B------:R-:W-:Y:S01]  /*26c0*/  MUFU.EX2 R34, R34 ;  /* 0x0000002200227308 */ /* 0x000fe20000000800 */
[----:B------:R-:W-:Y:S01]  /*26d0*/  FSEL R57, R57, -INF , P1 ;  /* 0xff80000039397808 */ /* 0x000fe20000800000 */
[----:B---3--:R-:W-:Y:S01]  /*26e0*/  FADD.FTZ R10, R30, R13 ;  /* 0x0000000d1e0a7221 */ /* 0x008fe20000010000 */
[----:B------:R-:W-:Y:S01]  /*26f0*/  FMNMX.FTZ R6, R56, R3, !PT ;  /* 0x0000000338067209 */ /* 0x000fe20007810000 */
[--C-:B------:R-:W-:Y:S01]  /*2700*/  FFMA.FTZ R54, R54, UR10, -R9.reuse ;  /* 0x0000000a36367c23 */ /* 0x100fe20008010809 */
[----:B------:R-:W-:Y:S01]  /*2710*/  ISETP.GT.AND P1, PT, R4, 0x49, PT ;  /* 0x000000490400780c */ /* 0x000fe20003f24270 */
[--C-:B------:R-:W-:Y:S01]  /*2720*/  FFMA.FTZ R55, R55, UR10, -R9.reuse ;  /* 0x0000000a37377c23 */ /* 0x100fe20008010809 */
[----:B------:R-:W-:Y:S01]  /*2730*/  FSEL R60, R60, -INF , P2 ;  /* 0xff8000003c3c7808 */ /* 0x000fe20001000000 */
[----:B------:R-:W1:Y:S01]  /*2740*/  MUFU.EX2 R35, R35 ;  /* 0x0000002300237308 */ /* 0x000e620000000800 */
[----:B------:R-:W-:Y:S01]  /*2750*/  FMNMX.FTZ R3, R57, R6, !PT ;  /* 0x0000000639037209 */ /* 0x000fe20007810000 */
[--C-:B------:R-:W-:Y:S01]  /*2760*/  FFMA.FTZ R58, R58, UR10, -R9.reuse ;  /* 0x0000000a3a3a7c23 */ /* 0x100fe20008010809 */
[----:B------:R-:W-:Y:S01]  /*2770*/  ISETP.GT.AND P2, PT, R4, 0x50, PT ;  /* 0x000000500400780c */ /* 0x000fe20003f44270 */
[--C-:B------:R-:W-:Y:S01]  /*2780*/  FFMA.FTZ R59, R59, UR10, -R9.reuse ;  /* 0x0000000a3b3b7c23 */ /* 0x100fe20008010809 */
[----:B------:R-:W-:Y:S01]  /*2790*/  FSEL R61, R61, -INF , P1 ;  /* 0xff8000003d3d7808 */ /* 0x000fe20000800000 */
[--C-:B------:R-:W-:Y:S01]  /*27a0*/  FFMA.FTZ R62, R62, UR10, -R9.reuse ;  /* 0x0000000a3e3e7c23 */ /* 0x100fe20008010809 */
[----:B------:R-:W-:Y:S01]  /*27b0*/  FMNMX.FTZ R6, R60, R3, !PT ;  /* 0x000000033c067209 */ /* 0x000fe20007810000 */
[----:B------:R-:W-:Y:S01]  /*27c0*/  MUFU.EX2 R38, R38 ;  /* 0x0000002600267308 */ /* 0x000fe20000000800 */
[----:B------:R-:W-:Y:S01]  /*27d0*/  ISETP.GT.AND P1, PT, R4, 0x51, PT ;  /* 0x000000510400780c */ /* 0x000fe20003f24270 */
[--C-:B------:R-:W-:Y:S01]  /*27e0*/  FFMA.FTZ R63, R63, UR10, -R9.reuse ;  /* 0x0000000a3f3f7c23 */ /* 0x100fe20008010809 */
[----:B------:R-:W-:Y:S01]  /*27f0*/  FSEL R64, R64, -INF , P2 ;  /* 0xff80000040407808 */ /* 0x000fe20001000000 */
[--C-:B------:R-:W-:Y:S01]  /*2800*/  FFMA.FTZ R66, R66, UR10, -R9.reuse ;  /* 0x0000000a42427c23 */ /* 0x100fe20008010809 */
[----:B------:R-:W-:Y:S01]  /*2810*/  FMNMX.FTZ R3, R61, R6, !PT ;  /* 0x000000063d037209 */ /* 0x000fe20007810000 */
[--C-:B------:R-:W-:Y:S01]  /*2820*/  FFMA.FTZ R67, R67, UR10, -R9.reuse ;  /* 0x0000000a43437c23 */ /* 0x100fe20008010809 */
[----:B------:R-:W-:Y:S01]  /*2830*/  ISETP.GT.AND P2, PT, R4, 0x58, PT ;  /* 0x000000580400780c */ /* 0x000fe20003f44270 */
[--C-:B------:R-:W-:Y:S01]  /*2840*/  FFMA.FTZ R70, R70, UR10, -R9.reuse ;  /* 0x0000000a46467c23 */ /* 0x100fe20008010809 */
[----:B------:R-:W-:Y:S01]  /*2850*/  FSEL R65, R65, -INF , P1 ;  /* 0xff80000041417808 */ /* 0x000fe20000800000 */
[----:B------:R-:W-:Y:S01]  /*2860*/  FFMA.FTZ R71, R71, UR10, -R9 ;  /* 0x0000000a47477c23 */ /* 0x000fe20008010809 */
[----:B------:R-:W-:Y:S01]  /*2870*/  FMNMX.FTZ R6, R64, R3, !PT ;  /* 0x0000000340067209 */ /* 0x000fe20007810000 */
[----:B------:R-:W3:Y:S01]  /*2880*/  MUFU.EX2 R39, R39 ;  /* 0x0000002700277308 */ /* 0x000ee20000000800 */
[----:B------:R-:W-:-:S02]  /*2890*/  ISETP.GT.AND P1, PT, R4, 0x59, PT ;  /* 0x000000590400780c */ /* 0x000fc40003f24270 */
[----:B------:R-:W-:Y:S02]  /*28a0*/  FSEL R68, R68, -INF , P2 ;  /* 0xff80000044447808 */ /* 0x000fe40001000000 */
[----:B------:R-:W-:Y:S02]  /*28b0*/  FMNMX.FTZ R3, R65, R6, !PT ;  /* 0x0000000641037209 */ /* 0x000fe40007810000 */
[----:B------:R-:W-:Y:S01]  /*28c0*/  FSEL R69, R69, -INF , P1 ;  /* 0xff80000045457808 */ /* 0x000fe20000800000 */
[----:B------:R-:W-:Y:S01]  /*28d0*/  MUFU.EX2 R42, R42 ;  /* 0x0000002a002a7308 */ /* 0x000fe20000000800 */
[----:B------:R-:W-:Y:S02]  /*28e0*/  FMNMX.FTZ R4, R68, R3, !PT ;  /* 0x0000000344047209 */ /* 0x000fe40007810000 */
[----:B------:R-:W-:Y:S02]  /*28f0*/  F2FP.F16.F32.PACK_AB R153, R27, R26 ;  /* 0x0000001a1b99723e */ /* 0x000fe400000000ff */
[----:B------:R-:W-:-:S02]  /*2900*/  FMNMX.FTZ R4, R69, R4, !PT ;  /* 0x0000000445047209 */ /* 0x000fc40007810000 */
[----:B----4-:R-:W-:Y:S01]  /*2910*/  F2FP.F16.F32.PACK_AB R155, R31, R30 ;  /* 0x0000001e1f9b723e */ /* 0x010fe200000000ff */
[----:B------:R-:W4:Y:S01]  /*2920*/  MUFU.EX2 R43, R43 ;  /* 0x0000002b002b7308 */ /* 0x000f220000000800 */
[----:B-1----:R-:W-:Y:S01]  /*2930*/  F2FP.F16.F32.PACK_AB R157, R35, R34 ;  /* 0x00000022239d723e */ /* 0x002fe200000000ff */
[----:B------:R-:W1:Y:S01]  /*2940*/  SHFL.BFLY PT, R3, R4, 0x2, 0x1f ;  /* 0x0c401f0004037f89 */ /* 0x000e6200000e0000 */
[----:B---3--:R-:W-:-:S05]  /*2950*/  F2FP.F16.F32.PACK_AB R159, R39, R38 ;  /* 0x00000026279f723e */ /* 0x008fca00000000ff */
[----:B------:R-:W-:Y:S08]  /*2960*/  MUFU.EX2 R46, R46 ;  /* 0x0000002e002e7308 */ /* 0x000ff00000000800 */
[----:B------:R-:W3:Y:S01]  /*2970*/  MUFU.EX2 R47, R47 ;  /* 0x0000002f002f7308 */ /* 0x000ee20000000800 */
[----:B----4-:R-:W-:-:S07]  /*2980*/  F2FP.F16.F32.PACK_AB R161, R43, R42 ;  /* 0x0000002a2ba1723e */ /* 0x010fce00000000ff */
[----:B------:R-:W-:Y:S01]  /*2990*/  MUFU.EX2 R50, R50 ;  /* 0x0000003200327308 */ /* 0x000fe20000000800 */
[----:B-1----:R-:W-:-:S05]  /*29a0*/  FMNMX.FTZ R3, R4, R3, !PT ;  /* 0x0000000304037209 */ /* 0x002fca0007810000 */
[----:B------:R-:W1:Y:S02]  /*29b0*/  SHFL.BFLY PT, R6, R3, 0x1, 0x1f ;  /* 0x0c201f0003067f89 */ /* 0x000e6400000e0000 */
[----:B------:R-:W4:Y:S01]  /*29c0*/  MUFU.EX2 R51, R51 ;  /* 0x0000003300337308 */ /* 0x000f220000000800 */
[----:B---3--:R-:W-:-:S07]  /*29d0*/  F2FP.F16.F32.PACK_AB R163, R47, R46 ;  /* 0x0000002e2fa3723e */ /* 0x008fce00000000ff */
[----:B------:R-:W-:Y:S08]  /*29e0*/  MUFU.EX2 R54, R54 ;  /* 0x0000003600367308 */ /* 0x000ff00000000800 */
[----:B------:R-:W3:Y:S01]  /*29f0*/  MUFU.EX2 R55, R55 ;  /* 0x0000003700377308 */ /* 0x000ee20000000800 */
[----:B----4-:R-:W-:Y:S02]  /*2a00*/  F2FP.F16.F32.PACK_AB R165, R51, R50 ;  /* 0x0000003233a5723e */ /* 0x010fe400000000ff */
[----:B-1----:R-:W-:-:S05]  /*2a10*/  FMNMX.FTZ R6, R3, R6, !PT ;  /* 0x0000000603067209 */ /* 0x002fca0007810000 */
[----:B------:R-:W-:Y:S01]  /*2a20*/  MUFU.EX2 R58, R58 ;  /* 0x0000003a003a7308 */ /* 0x000fe20000000800 */
[C---:B------:R-:W-:Y:S01]  /*2a30*/  FSETP.NEU.FTZ.AND P1, PT, R6.reuse, -INF , PT ;  /* 0xff8000000600780b */ /* 0x040fe20003f3d000 */
[----:B------:R-:W-:-:S06]  /*2a40*/  FMUL.FTZ R3, R6, UR10 ;  /* 0x0000000a06037c20 */ /* 0x000fcc0008410000 */
[----:B------:R-:W1:Y:S01]  /*2a50*/  MUFU.EX2 R59, R59 ;  /* 0x0000003b003b7308 */ /* 0x000e620000000800 */
[----:B------:R-:W-:Y:S02]  /*2a60*/  FSEL R3, R3, RZ, P1 ;  /* 0x000000ff03037208 */ /* 0x000fe40000800000 */
[----:B---3--:R-:W-:-:S03]  /*2a70*/  F2FP.F16.F32.PACK_AB R167, R55, R54 ;  /* 0x0000003637a7723e */ /* 0x008fc600000000ff */
        /* <DEDUP_REMOVED lines=26> */
[----:B------:R-:W-:Y:S01]  /*2c20*/  FFMA.FTZ R3, R69, UR10, -R3 ;  /* 0x0000000a45037c23 */ /* 0x000fe20008010803 */
[----:B-1----:R-:W-:-:S03]  /*2c30*/  F2FP.F16.F32.PACK_AB R169, R59, R58 ;  /* 0x0000003a3ba9723e */ /* 0x002fc600000000ff */
[----:B------:R-:W1:Y:S01]  /*2c40*/  MUFU.EX2 R29, R29 ;  /* 0x0000001d001d7308 */ /* 0x000e620000000800 */
[----:B---3--:R-:W-:Y:S01]  /*2c50*/  FADD.FTZ R11, R24, R25 ;  /* 0x00000019180b7221 */ /* 0x008fe20000010000 */
[----:B------:R-:W-:-:S06]  /*2c60*/  F2FP.F16.F32.PACK_AB R152, R25, R24 ;  /* 0x000000181998723e */ /* 0x000fcc00000000ff */
[----:B------:R-:W3:Y:S01]  /*2c70*/  MUFU.EX2 R32, R32 ;  /* 0x0000002000207308 */ /* 0x000ee20000000800 */
[----:B----4-:R-:W-:Y:S01]  /*2c80*/  FADD.FTZ R4, R28, R11 ;  /* 0x0000000b1c047221 */ /* 0x010fe20000010000 */
[----:B------:R-:W-:-:S04]  /*2c90*/  FADD.FTZ R11, R31, R10 ;  /* 0x0000000a1f0b7221 */ /* 0x000fc80000010000 */
[----:B------:R-:W-:Y:S02]  /*2ca0*/  FADD.FTZ R10, R34, R11 ;  /* 0x0000000b220a7221 */ /* 0x000fe40000010000 */
[----:B------:R-:W4:Y:S01]  /*2cb0*/  MUFU.EX2 R33, R33 ;  /* 0x0000002100217308 */ /* 0x000f220000000800 */
[----:B-1----:R-:W-:Y:S01]  /*2cc0*/  FADD.FTZ R9, R29, R4 ;  /* 0x000000041d097221 */ /* 0x002fe20000010000 */
[----:B------:R-:W-:Y:S01]  /*2cd0*/  FADD.FTZ R11, R35, R10 ;  /* 0x0000000a230b7221 */ /* 0x000fe20000010000 */
[----:B------:R-:W-:-:S03]  /*2ce0*/  F2FP.F16.F32.PACK_AB R154, R29, R28 ;  /* 0x0000001c1d9a723e */ /* 0x000fc600000000ff */
[----:B------:R-:W-:Y:S02]  /*2cf0*/  FADD.FTZ R10, R38, R11 ;  /* 0x0000000b260a7221 */ /* 0x000fe40000010000 */
[----:B------:R-:W1:Y:S01]  /*2d00*/  MUFU.EX2 R36, R36 ;  /* 0x0000002400247308 */ /* 0x000e620000000800 */
[----:B---3--:R-:W-:Y:S01]  /*2d10*/  FADD.FTZ R4, R32, R9 ;  /* 0x0000000920047221 */ /* 0x008fe20000010000 */
[----:B------:R-:W-:-:S04]  /*2d20*/  FADD.FTZ R11, R39, R10 ;  /* 0x0000000a270b7221 */ /* 0x000fc80000010000 */
[----:B------:R-:W-:Y:S02]  /*2d30*/  FADD.FTZ R10, R42, R11 ;  /* 0x0000000b2a0a7221 */ /* 0x000fe40000010000 */
[----:B------:R-:W3:Y:S01]  /*2d40*/  MUFU.EX2 R37, R37 ;  /* 0x0000002500257308 */ /* 0x000ee20000000800 */
[----:B----4-:R-:W-:Y:S01]  /*2d50*/  FADD.FTZ R9, R33, R4 ;  /* 0x0000000421097221 */ /* 0x010fe20000010000 */
        /* <DEDUP_REMOVED lines=8> */
[----:B---3--:R-:W-:Y:S01]  /*2de0*/  FADD.FTZ R9, R37, R4 ;  /* 0x0000000425097221 */ /* 0x008fe20000010000 */
[----:B------:R-:W-:Y:S01]  /*2df0*/  FADD.FTZ R11, R51, R10 ;  /* 0x0000000a330b7221 */ /* 0x000fe20000010000 */
[----:B------:R-:W-:-:S03]  /*2e00*/  F2FP.F16.F32.PACK_AB R158, R37, R36 ;  /* 0x00000024259e723e */ /* 0x000fc600000000ff */
[----:B------:R-:W-:Y:S02]  /*2e10*/  FADD.FTZ R10, R54, R11 ;  /* 0x0000000b360a7221 */ /* 0x000fe40000010000 */
[----:B------:R-:W3:Y:S01]  /*2e20*/  MUFU.EX2 R44, R44 ;  /* 0x0000002c002c7308 */ /* 0x000ee20000000800 */
[----:B----4-:R-:W-:Y:S01]  /*2e30*/  FADD.FTZ R4, R40, R9 ;  /* 0x0000000928047221 */ /* 0x010fe20000010000 */
[----:B------:R-:W-:-:S04]  /*2e40*/  FADD.FTZ R11, R55, R10 ;  /* 0x0000000a370b7221 */ /* 0x000fc80000010000 */
[----:B------:R-:W-:Y:S02]  /*2e50*/  FADD.FTZ R10, R58, R11 ;  /* 0x0000000b3a0a7221 */ /* 0x000fe40000010000 */
[----:B------:R-:W4:Y:S01]  /*2e60*/  MUFU.EX2 R45, R45 ;  /* 0x0000002d002d7308 */ /* 0x000f220000000800 */
[----:B-1----:R-:W-:Y:S01]  /*2e70*/  FADD.FTZ R9, R41, R4 ;  /* 0x0000000429097221 */ /* 0x002fe20000010000 */
[----:B------:R-:W-:Y:S01]  /*2e80*/  FADD.FTZ R13, R59, R10 ;  /* 0x0000000a3b0d7221 */ /* 0x000fe20000010000 */
[----:B------:R-:W-:-:S05]  /*2e90*/  F2FP.F16.F32.PACK_AB R160, R41, R40 ;  /* 0x0000002829a0723e */ /* 0x000fca00000000ff */
[----:B------:R-:W1:Y:S01]  /*2ea0*/  MUFU.EX2 R48, R48 ;  /* 0x0000003000307308 */ /* 0x000e620000000800 */
[----:B---3--:R-:W-:-:S07]  /*2eb0*/  FADD.FTZ R4, R44, R9 ;  /* 0x000000092c047221 */ /* 0x008fce0000010000 */
[----:B------:R-:W3:Y:S01]  /*2ec0*/  MUFU.EX2 R49, R49 ;  /* 0x0000003100317308 */ /* 0x000ee20000000800 */
[C---:B----4-:R-:W-:Y:S01]  /*2ed0*/  FADD.FTZ R9, R45.reuse, R4 ;  /* 0x000000042d097221 */ /* 0x050fe20000010000 */
[----:B------:R-:W-:-:S06]  /*2ee0*/  F2FP.F16.F32.PACK_AB R162, R45, R44 ;  /* 0x0000002c2da2723e */ /* 0x000fcc00000000ff */
        /* <DEDUP_REMOVED lines=18> */
[----:B---3--:R-:W-:-:S07]  /*3010*/  FADD.FTZ R10, R62, R13 ;  /* 0x0000000d3e0a7221 */ /* 0x008fce0000010000 */
[----:B------:R-:W3:Y:S01]  /*3020*/  MUFU.EX2 R64, R64 ;  /* 0x0000004000407308 */ /* 0x000ee20000000800 */
[C---:B----4-:R-:W-:Y:S01]  /*3030*/  FADD.FTZ R11, R61.reuse, R4 ;  /* 0x000000043d0b7221 */ /* 0x050fe20000010000 */
[----:B------:R-:W-:-:S06]  /*3040*/  F2FP.F16.F32.PACK_AB R170, R61, R60 ;  /* 0x0000003c3daa723e */ /* 0x000fcc00000000ff */
[----:B------:R-:W4:Y:S01]  /*3050*/  MUFU.EX2 R66, R66 ;  /* 0x0000004200427308 */ /* 0x000f220000000800 */
[C---:B-1----:R-:W-:Y:S01]  /*3060*/  FADD.FTZ R13, R63.reuse, R10 ;  /* 0x0000000a3f0d7221 */ /* 0x042fe20000010000 */
[----:B------:R-:W-:-:S06]  /*3070*/  F2FP.F16.F32.PACK_AB R171, R63, R62 ;  /* 0x0000003e3fab723e */ /* 0x000fcc00000000ff */
[----:B------:R-:W1:Y:S01]  /*3080*/  MUFU.EX2 R65, R65 ;  /* 0x0000004100417308 */ /* 0x000e620000000800 */
[----:B---3--:R-:W-:-:S07]  /*3090*/  FADD.FTZ R4, R64, R11 ;  /* 0x0000000b40047221 */ /* 0x008fce0000010000 */
[----:B------:R-:W3:Y:S01]  /*30a0*/  MUFU.EX2 R67, R67 ;  /* 0x0000004300437308 */ /* 0x000ee20000000800 */
[----:B----4-:R-:W-:-:S07]  /*30b0*/  FADD.FTZ R10, R66, R13 ;  /* 0x0000000d420a7221 */ /* 0x010fce0000010000 */
[----:B------:R-:W-:Y:S01]  /*30c0*/  MUFU.EX2 R68, R68 ;  /* 0x0000004400447308 */ /* 0x000fe20000000800 */
[----:B-1----:R-:W-:-:S07]  /*30d0*/  F2FP.F16.F32.PACK_AB R172, R65, R64 ;  /* 0x0000004041ac723e */ /* 0x002fce00000000ff */
[----:B------:R-:W1:Y:S01]  /*30e0*/  MUFU.EX2 R70, R70 ;  /* 0x0000004600467308 */ /* 0x000e620000000800 */
[C---:B---3--:R-:W-:Y:S01]  /*30f0*/  FADD.FTZ R11, R67.reuse, R10 ;  /* 0x0000000a430b7221 */ /* 0x048fe20000010000 */
[----:B------:R-:W-:-:S06]  /*3100*/  F2FP.F16.F32.PACK_AB R173, R67, R66 ;  /* 0x0000004243ad723e */ /* 0x000fcc00000000ff */
[----:B------:R3:W4:Y:S08]  /*3110*/  MUFU.EX2 R9, R3 ;  /* 0x0000000300097308 */ /* 0x0007300000000800 */
[----:B------:R-:W5:Y:S01]  /*3120*/  MUFU.EX2 R71, R71 ;  /* 0x0000004700477308 */ /* 0x000f620000000800 */
[----:B---3--:R-:W-:Y:S01]  /*3130*/  FADD.FTZ R3, R65, R4 ;  /* 0x0000000441037221 */ /* 0x008fe20000010000 */
[----:B-1----:R-:W-:-:S03]  /*3140*/  FADD.FTZ R10, R70, R11 ;  /* 0x0000000b460a7221 */ /* 0x002fc60000010000 */
[----:B------:R-:W-:-:S04]  /*3150*/  FADD.FTZ R4, R68, R3 ;  /* 0x0000000344047221 */ /* 0x000fc80000010000 */
[C---:B----4-:R-:W-:Y:S01]  /*3160*/  FADD.FTZ R3, R9.reuse, R4 ;  /* 0x0000000409037221 */ /* 0x050fe20000010000 */
[----:B------:R-:W-:Y:S01]  /*3170*/  F2FP.F16.F32.PACK_AB R174, R9, R68 ;  /* 0x0000004409ae723e */ /* 0x000fe200000000ff */
[C---:B-----5:R-:W-:Y:S01]  /*3180*/  FADD.FTZ R4, R71.reuse, R10 ;  /* 0x0000000a47047221 */ /* 0x060fe20000010000 */
[----:B------:R-:W-:Y:S01]  /*3190*/  F2FP.F16.F32.PACK_AB R175, R71, R70 ;  /* 0x0000004647af723e */ /* 0x000fe200000000ff */
[----:B------:R-:W-:Y:S06]  /*31a0*/  @!P0 BRA `(.L_x_4439) ;  /* 0x0000000000048947 */ /* 0x000fec0003800000 */
[----:B------:R-:W-:Y:S01]  /*31b0*/  BPT.TRAP 0x1 ;  /* 0x000000040000795c */ /* 0x000fe20000300000 */
.L_x_4439:
[----:B------:R1:W3:Y:S01]  /*31c0*/  SYNCS.PHASECHK.TRANS64.TRYWAIT P1, [UR22+0x22850], R8 ;  /* 0x02285008ff0075a7 */ /* 0x0002e20008020156 */
[----:B------:R-:W-:Y:S05]  /*31d0*/  @!P0 BRA `(.L_x_4440) ;  /* 0x0000000000048947 */ /* 0x000fea0003800000 */
[----:B------:R-:W-:Y:S01]  /*31e0*/  BPT.TRAP 0x1 ;  /* 0x000000040000795c */ /* 0x000fe20000300000 */
.L_x_4440:
[----:B---3--:R-:W-:Y:S05]  /*31f0*/  @P1 BRA `(.L_x_4441) ;  /* 0x0000000000081947 */ /* 0x008fea0003800000 */
[----:B------:R-:W3:Y:S02]  /*3200*/  SYNCS.PHASECHK.TRANS64.TRYWAIT P1, [UR22+0x22850], R8 ;  /* 0x02285008ff0075a7 */ /* 0x000ee40008020156 */
[----:B---3--:R-:W-:Y:S05]  /*3210*/  @!P1 BRA `(.L_x_4442) ;  /* 0x000000b8004c9947 */ /* 0x008fea0003800000 */
.L_x_4441:
        /* <DEDUP_REMOVED lines=43> */
.L_x_4443:
[----:B------:R-:W-:Y:S01]  /*34d0*/  UISETP.NE.AND UP0, UPT, UR46, URZ, UPT ;  /* 0x0000003f2e00728c */ /* 0x000fe2000bf05270 */
[----:B------:R-:W4:Y:S01]  /*34e0*/  S2UR UR18, SR_CgaCtaId ;  /* 0x00000000001279c3 */ /* 0x000f220000008800 */
[----:B------:R-:W-:Y:S01]  /*34f0*/  UMOV UR14, UR43 ;  /* 0x0000002b000e7c82 */ /* 0x000fe20008000000 */
[----:B------:R-:W-:Y:S02]  /*3500*/  UIMAD UR11, UR42, UR11, -UR15 ;  /* 0x0000000b2a0b72a4 */ /* 0x000fe4000f8e0a0f */
[----:B------:R-:W-:Y:S02]  /*3510*/  UIADD3 UR22, UR22, 0x22860, URZ ;  /* 0x0002286016167890 */ /* 0x000fe4000fffe03f */
[----:B------:R-:W-:-:S04]  /*3520*/  UIADD3 UR23, UR40, -0x2, URZ ;  /* 0xfffffffe28177890 */ /* 0x000fc8000fffe03f */
[----:B------:R-:W-:Y:S01]  /*3530*/  @UP0 ULDC UR6, c[0x0][0x44c] ;  /* 0x0001130000060ab9 */ /* 0x000fe20000000800 */
[----:B------:R-:W-:Y:S01]  /*3540*/  @UP0 ULDC UR19, c[0x0][0x450] ;  /* 0x0001140000130ab9 */ /* 0x000fe20000000800 */
[----:B------:R-:W-:-:S04]  /*3550*/  UIMAD.WIDE.U32 UR6, UR43, UR6, URZ ;  /* 0x000000062b0672a5 */ /* 0x000fc8000f8e003f */
[----:B------:R-:W-:-:S04]  /*3560*/  @UP0 USHF.R.U32.HI UR14, URZ, UR19, UR7 ;  /* 0x000000133f0e0299 */ /* 0x000fc80008011607 */
[----:B------:R-:W-:-:S04]  /*3570*/  UIADD3 UR6, UR11, UR14, URZ ;  /* 0x0000000e0b067290 */ /* 0x000fc8000fffe03f */
[----:B------:R-:W-:Y:S02]  /*3580*/  UIMAD.WIDE UR6, UR6, 0x2aaaaaab, URZ ;  /* 0x2aaaaaab060678a5 */ /* 0x000fe4000f8e023f */
[----:B----4-:R-:W-:Y:S02]  /*3590*/  UPRMT UR22, UR18, 0x654, UR22 ;  /* 0x0000065412167896 */ /* 0x010fe40008000016 */
[----:B------:R-:W-:-:S04]  /*35a0*/  USHF.R.U32.HI UR6, URZ, 0x1f, UR7 ;  /* 0x0000001f3f067899 */ /* 0x000fc80008011607 */
[----:B------:R-:W-:-:S03]  /*35b0*/  ULEA.HI.SX32 UR6, UR7, UR6, 0x1c ;  /* 0x0000000607067291 */ /* 0x000fc6000f8fe23f */
[----:B------:R-:W-:Y:S01]  /*35c0*/  SYNCS.ARRIVE.TRANS64.RED.A1T0 RZ, [UR22], RZ ;  /* 0x000000ffffff79a7 */ /* 0x000fe20008100416 */
[----:B------:R-:W-:-:S04]  /*35d0*/  UISETP.LT.AND UP0, UPT, URZ, UR6, UPT ;  /* 0x000000063f00728c */ /* 0x000fc8000bf01270 */
[----:B------:R-:W-:-:S04]  /*35e0*/  USEL UR22, URZ, UR6, !UP0 ;  /* 0x000000063f167287 */ /* 0x000fc8000c000000 */
[----:B------:R-:W-:-:S06]  /*35f0*/  UISETP.GE.AND UP0, UPT, UR23, UR22, UPT ;  /* 0x000000161700728c */ /* 0x000fcc000bf06270 */
[----:B------:R-:W-:-:S13]  /*3600*/  PLOP3.LUT P1, PT, PT, PT, UP0, 0x80, 0x0 ;  /* 0x000000000000781c */ /* 0x000fda0003f2f008 */
[----:B------:R-:W-:Y:S05]  /*3610*/  @!P1 BRA `(.L_x_4444) ;  /* 0x0000002400389947 */ /* 0x000fea0003800000 */
[----:B---3--:R-:W-:Y:S01]  /*3620*/  IMAD.MOV.U32 R9, RZ, RZ, R5 ;  /* 0x000000ffff097224 */ /* 0x008fe200078e0005 */
[----:B------:R-:W-:Y:S01]  /*3630*/  ULDC UR27, c[0x0][0x288] ;  /* 0x0000a200001b7ab9 */ /* 0x000fe20000000800 */
[----:B01----:R-:W-:Y:S01]  /*3640*/  IMAD.MOV.U32 R8, RZ, RZ, R6 ;  /* 0x000000ffff087224 */ /* 0x003fe200078e0006 */
[----:B------:R-:W-:-:S06]  /*3650*/  ULDC UR24, c[0x0][0x988] ;  /* 0x0002620000187ab9 */ /* 0x000fcc0000000800 */
.L_x_4455:
[----:B------:R-:W-:-:S04]  /*3660*/  UIADD3 UR36, UR36, 0x1, URZ ;  /* 0x0000000124247890 */ /* 0x000fc8000fffe03f */
[----:B------:R-:W-:-:S04]  /*3670*/  UISETP.NE.AND UP0, UPT, UR36, 0x2, UPT ;  /* 0x000000022400788c */ /* 0x000fc8000bf05270 */
[----:B------:R-:W-:Y:S02]  /*3680*/  USEL UR6, URZ, 0x1, UP0 ;  /* 0x000000013f067887 */ /* 0x000fe40008000000 */
[----:B------:R-:W-:Y:S02]  /*3690*/  USEL UR36, UR36, URZ, UP0 ;  /* 0x0000003f24247287 */ /* 0x000fe40008000000 */
[----:B------:R-:W-:Y:S01]  /*36a0*/  ULOP3.LUT UR37, UR37, UR6, URZ, 0x3c, !UPT ;  /* 0x0000000625257292 */ /* 0x000fe2000f8e3c3f */
[----:B012---:R-:W-:Y:S11]  /*36b0*/  @!P0 BRA `(.L_x_4445) ;  /* 0x0000000000048947 */ /* 0x007ff60003800000 */
[----:B------:R-:W-:Y:S01]  /*36c0*/  BPT.TRAP 0x1 ;  /* 0x000000040000795c */ /* 0x000fe20000300000 */
.L_x_4445:
        /* <DEDUP_REMOVED lines=9> */
.L_x_4446:
[----:B-1----:R-:W-:Y:S05]  /*3760*/  @P1 BRA `(.L_x_4447) ;  /* 0x0000000000081947 */ /* 0x002fea0003800000 */
[----:B------:R-:W1:Y:S02]  /*3770*/  SYNCS.PHASECHK.TRANS64.TRYWAIT P1, [UR26+0x22830], R7 ;  /* 0x02283007ff0075a7 */ /* 0x000e64000802015a */
[----:B-1----:R-:W-:Y:S05]  /*3780*/  @!P1 BRA `(.L_x_4448) ;  /* 0x000000b400089947 */ /* 0x002fea0003800000 */
.L_x_4447:
[----:B------:R-:W-:Y:S01]  /*3790*/  UIMAD UR6, UR36, 0x300, UR20 ;  /* 0x00000300240678a4 */ /* 0x000fe2000f8e0214 */
[----:B------:R-:W-:Y:S01]  /*37a0*/  WARPGROUP.ARRIVE ;  /* 0x00000000000079c5 */ /* 0x000fe20000000000 */
[----:B------:R-:W-:Y:S01]  /*37b0*/  UMOV UR7, 0x40000040 ;  /* 0x4000004000077882 */ /* 0x000fe20000000000 */
[----:B------:R-:W-:Y:S01]  /*37c0*/  UMOV UR11, 0x40000040 ;  /* 0x40000040000b7882 */ /* 0x000fe20000000000 */
[----:B------:R-:W-:-:S03]  /*37d0*/  UIADD3 UR10, UR6, 0x2, URZ ;  /* 0x00000002060a7890 */ /* 0x000fc6000fffe03f */
[----:B-12---:R-:W1:Y:S01]  /*37e0*/  S2R R0, SR_TID.X ;  /* 0x0000000000007919 */ /* 0x006e620000002100 */
[----:B------:R-:W-:Y:S01]  /*37f0*/  UIADD3 UR14, UR6, 0x4, URZ ;  /* 0x00000004060e7890 */ /* 0x000fe2000fffe03f */
[----:B------:R-:W-:Y:S01]  /*3800*/  UMOV UR15, 0x40000040 ;  /* 0x40000040000f7882 */ /* 0x000fe20000000000 */
[----:B------:R-:W-:Y:S01]  /*3810*/  HGMMA.64x96x16.F32 R152, gdesc[UR4], RZ, !UPT, gsb0 ;  /* 0x01600000049879f0 */ /* 0x000fe2000c0008ff */
[----:B------:R-:W-:Y:S01]  /*3820*/  UIADD3 UR18, UR6, 0x6, URZ ;  /* 0x0000000606127890 */ /* 0x000fe2000fffe03f */
[----:B------:R-:W-:Y:S01]  /*3830*/  UMOV UR19, 0x40000040 ;  /* 0x4000004000137882 */ /* 0x000fe20000000000 */
        /* <DEDUP_REMOVED lines=15> */
.L_x_4449:
[----:B------:R-:W-:Y:S01]  /*3930*/  UISETP.NE.AND UP0, UPT, UR46, URZ, UPT ;  /* 0x0000003f2e00728c */ /* 0x000fe2000bf05270 */
[----:B------:R-:W-:Y:S01]  /*3940*/  VIADD R10, R16, UR43 ;  /* 0x0000002b100a7c36 */ /* 0x000fe20008000000 */
[----:B------:R-:W2:Y:S01]  /*3950*/  LDC R11, c[0x0][0x2f0] ;  /* 0x0000bc00ff0b7b82 */ /* 0x000ea20000000800 */
[----:B------:R-:W-:Y:S01]  /*3960*/  IMAD.MOV.U32 R6, RZ, RZ, -0x2 ;  /* 0xfffffffeff067424 */ /* 0x000fe200078e00ff */
[----:B------:R-:W-:Y:S02]  /*3970*/  UMOV UR10, UR24 ;  /* 0x00000018000a7c82 */ /* 0x000fe40008000000 */
[----:B------:R-:W-:Y:S02]  /*3980*/  PLOP3.LUT P1, PT, PT, PT, UP0, 0x80, 0x0 ;  /* 0x000000000000781c */ /* 0x000fe40003f2f008 */
[----:B------:R-:W-:-:S03]  /*3990*/  PLOP3.LUT P2, PT, PT, PT, UP0, 0x80, 0x0 ;  /* 0x000000000000781c */ /* 0x000fc60003f4f008 */
[----:B------:R-:W-:-:S08]  /*39a0*/  @UP0 ULDC UR6, c[0x0][0x44c] ;  /* 0x0001130000060ab9 */ /* 0x000fd00000000800 */
[----:B------:R-:W-:Y:S01]  /*39b0*/  @P1 IMAD.HI.U32 R5, R10, UR6, RZ ;  /* 0x000000060a051c27 */ /* 0x000fe2000f8e00ff */
[----:B------:R-:W-:-:S04]  /*39c0*/  @UP0 ULDC UR6, c[0x0][0x450] ;  /* 0x0001140000060ab9 */ /* 0x000fc80000000800 */
[----:B------:R-:W-:Y:S01]  /*39d0*/  @P2 SHF.R.U32.HI R10, RZ, UR6, R5 ;  /* 0x00000006ff0a2c19 */ /* 0x000fe20008011605 */
[----:B------:R-:W-:Y:S02]  /*39e0*/  UMOV UR6, 0x1 ;  /* 0x0000000100067882 */ /* 0x000fe40000000000 */
[----:B------:R-:W-:Y:S02]  /*39f0*/  UIMAD UR6, UR23, -0x60, UR6 ;  /* 0xffffffa0170678a4 */ /* 0x000fe4000f8e0206 */
[----:B------:R-:W3:Y:S04]  /*3a00*/  SHFL.IDX PT, R5, R10, 0x1, 0x1c1f ;  /* 0x003c1f000a057f89 */ /* 0x000ee800000e0000 */
[----:B------:R-:W-:Y:S01]  /*3a10*/  IMAD R6, R17, R6, UR6 ;  /* 0x0000000611067e24 */ /* 0x000fe2000f8e0206 */
[----:B------:R-:W-:-:S03]  /*3a20*/  UIADD3 UR6, UR26, 0x22840, URZ ;  /* 0x000228401a067890 */ /* 0x000fc6000fffe03f */
[----:B--2---:R-:W-:Y:S01]  /*3a30*/  IMAD R6, R11, UR42, R6 ;  /* 0x0000002a0b067c24 */ /* 0x004fe2000f8e0206 */
[----:B------:R-:W-:-:S09]  /*3a40*/  UPRMT UR6, UR25, 0x654, UR6 ;  /* 0x0000065419067896 */ /* 0x000fd20008000006 */
[----:B------:R-:W-:Y:S01]  /*3a50*/  SYNCS.ARRIVE.TRANS64.RED.A1T0 RZ, [UR6], RZ ;  /* 0x000000ffffff79a7 */ /* 0x000fe20008100406 */
[----:B---3--:R-:W-:-:S04]  /*3a60*/  IADD3 R5, R5, -UR27, R6 ;  /* 0x8000001b05057c10 */ /* 0x008fc8000fffe006 */
[C---:B------:R-:W-:Y:S02]  /*3a70*/  ISETP.GT.AND P1, PT, R5.reuse, RZ, PT ;  /* 0x000000ff0500720c */ /* 0x040fe40003f24270 */
[C---:B------:R-:W-:Y:S02]  /*3a80*/  ISETP.GT.AND P2, PT, R5.reuse, 0x1, PT ;  /* 0x000000010500780c */ /* 0x040fe40003f44270 */
[----:B------:R-:W-:Y:S02]  /*3a90*/  FSEL R154, R154, -INF , P1 ;  /* 0xff8000009a9a7808 */ /* 0x000fe40000800000 */
[----:B------:R-:W-:Y:S02]  /*3aa0*/  ISETP.GT.AND P1, PT, R5, 0x8, PT ;  /* 0x000000080500780c */ /* 0x000fe40003f24270 */
[----:B------:R-:W-:Y:S02]  /*3ab0*/  FSEL R155, R155, -INF , P2 ;  /* 0xff8000009b9b7808 */ /* 0x000fe40001000000 */
[----:B------:R-:W-:-:S02]  /*3ac0*/  FMNMX.FTZ R12, R154, R9, !PT ;  /* 0x000000099a0c7209 */ /* 0x000fc40007810000 */
[----:B------:R-:W-:Y:S02]  /*3ad0*/  ISETP.GT.AND P2, PT, R5, 0x9, PT ;  /* 0x000000090500780c */ /* 0x000fe40003f44270 */
[----:B------:R-:W-:Y:S02]  /*3ae0*/  FSEL R158, R158, -INF , P1 ;  /* 0xff8000009e9e7808 */ /* 0x000fe40000800000 */
[----:B------:R-:W-:Y:S02]  /*3af0*/  FMNMX.FTZ R11, R155, R12, !PT ;  /* 0x0000000c9b0b7209 */ /* 0x000fe40007810000 */
        /* <DEDUP_REMOVED lines=58> */
[----:B------:R-:W-:Y:S02]  /*3ea0*/  FMNMX.FTZ R5, R195, R12, !PT ;  /* 0x0000000cc3057209 */ /* 0x000fe40007810000 */
[----:B------:R-:W-:Y:S02]  /*3eb0*/  FSEL R198, R198, -INF , P1 ;  /* 0xff800000c6c67808 */ /* 0x000fe40000800000 */
[----:B------:R-:W-:Y:S02]  /*3ec0*/  FSEL R199, R199, -INF , P2 ;  /* 0xff800000c7c77808 */ /* 0x000fe40001000000 */
[----:B------:R-:W-:Y:S02]  /*3ed0*/  FMNMX.FTZ R12, R198, R5, !PT ;  /* 0x00000005c60c7209 */ /* 0x000fe40007810000 */
[----:B------:R-:W2:Y:S02]  /*3ee0*/  SHFL.IDX PT, R5, R10, RZ, 0x1c1f ;  /* 0x001c1fff0a057589 */ /* 0x000ea400000e0000 */
[----:B------:R-:W-:-:S05]  /*3ef0*/  FMNMX.FTZ R13, R199, R12, !PT ;  /* 0x0000000cc70d7209 */ /* 0x000fca0007810000 */
[----:B------:R-:W3:Y:S01]  /*3f00*/  SHFL.BFLY PT, R12, R13, 0x2, 0x1f ;  /* 0x0c401f000d0c7f89 */ /* 0x000ee200000e0000 */
[----:B--2---:R-:W-:-:S04]  /*3f10*/  IADD3 R6, R5, -UR27, R6 ;  /* 0x8000001b05067c10 */ /* 0x004fc8000fffe006 */
[C---:B------:R-:W-:Y:S02]  /*3f20*/  ISETP.GT.AND P1, PT, R6.reuse, RZ, PT ;  /* 0x000000ff0600720c */ /* 0x040fe40003f24270 */
[----:B------:R-:W-:Y:S02]  /*3f30*/  ISETP.GT.AND P2, PT, R6, 0x1, PT ;  /* 0x000000010600780c */ /* 0x000fe40003f44270 */
[----:B------:R-:W-:Y:S02]  /*3f40*/  FSEL R11, R152, -INF , P1 ;  /* 0xff800000980b7808 */ /* 0x000fe40000800000 */
[----:B---3--:R-:W-:Y:S02]  /*3f50*/  FMNMX.FTZ R14, R13, R12, !PT ;  /* 0x0000000c0d0e7209 */ /* 0x008fe40007810000 */
[----:B------:R-:W-:Y:S02]  /*3f60*/  ISETP.GT.AND P1, PT, R6, 0x8, PT ;  /* 0x000000080600780c */ /* 0x000fe40003f24270 */
[----:B------:R-:W-:Y:S01]  /*3f70*/  FSEL R153, R153, -INF , P2 ;  /* 0xff80000099997808 */ /* 0x000fe20001000000 */
[----:B------:R-:W2:Y:S01]  /*3f80*/  SHFL.BFLY PT, R15, R14, 0x1, 0x1f ;  /* 0x0c201f000e0f7f89 */ /* 0x000ea200000e0000 */
        /* <DEDUP_REMOVED lines=19> */
[----:B--2---:R-:W-:Y:S02]  /*40c0*/  FMNMX.FTZ R5, R14, R15, !PT ;  /* 0x0000000f0e057209 */ /* 0x004fe40007810000 */
[----:B------:R-:W-:Y:S02]  /*40d0*/  ISETP.GT.AND P2, PT, R6, 0x21, PT ;  /* 0x000000210600780c */ /* 0x000fe40003f44270 */
[----:B------:R-:W-:Y:S01]  /*40e0*/  FSEL R168, R168, -INF , P3 ;  /* 0xff800000a8a87808 */ /* 0x000fe20001800000 */
[----:B------:R-:W-:Y:S01]  /*40f0*/  FMUL.FTZ R10, R5, UR10 ;  /* 0x0000000a050a7c20 */ /* 0x000fe20008410000 */
[----:B------:R-:W-:Y:S02]  /*4100*/  FMNMX.FTZ R15, R165, R12, !PT ;  /* 0x0000000ca50f7209 */ /* 0x000fe40007810000 */
[----:B------:R-:W-:Y:S02]  /*4110*/  ISETP.GT.AND P3, PT, R6, 0x28, PT ;  /* 0x000000280600780c */ /* 0x000fe40003f64270 */
[----:B------:R-:W-:-:S02]  /*4120*/  FSEL R169, R169, -INF , P2 ;  /* 0xff800000a9a97808 */ /* 0x000fc40001000000 */
[----:B------:R-:W-:Y:S02]  /*4130*/  FMNMX.FTZ R14, R168, R15, !PT ;  /* 0x0000000fa80e7209 */ /* 0x000fe40007810000 */
[----:B------:R-:W-:Y:S02]  /*4140*/  ISETP.GT.AND P2, PT, R6, 0x29, PT ;  /* 0x000000290600780c */ /* 0x000fe40003f44270 */
[----:B------:R-:W-:Y:S02]  /*4150*/  FSEL R172, R172, -INF , P3 ;  /* 0xff800000acac7808 */ /* 0x000fe40001800000 */
        /* <DEDUP_REMOVED lines=19> */
[----:B------:R-:W-:Y:S02]  /*4290*/  FSETP.NEU.FTZ.AND P1, PT, R5, -INF , PT ;  /* 0xff8000000500780b */ /* 0x000fe40003f3d000 */
[----:B------:R-:W-:-:S02]  /*42a0*/  ISETP.GT.AND P3, PT, R6, 0x48, PT ;  /* 0x000000480600780c */ /* 0x000fc40003f64270 */
[----:B------:R-:W-:Y:S02]  /*42b0*/  FSEL R185, R185, -INF , P2 ;  /* 0xff800000b9b97808 */ /* 0x000fe40001000000 */
[----:B------:R-:W-:Y:S02]  /*42c0*/  FMNMX.FTZ R152, R184, R21, !PT ;  /* 0x00000015b8987209 */ /* 0x000fe40007810000 */
[----:B------:R-:W-:Y:S02]  /*42d0*/  FSEL R10, R10, RZ, P1 ;  /* 0x000000ff0a0a7208 */ /* 0x000fe40000800000 */
[----:B------:R-:W-:Y:S02]  /*42e0*/  ISETP.GT.AND P2, PT, R6, 0x49, PT ;  /* 0x000000490600780c */ /* 0x000fe40003f44270 */
[----:B------:R-:W-:Y:S01]  /*42f0*/  FSEL R188, R188, -INF , P3 ;  /* 0xff800000bcbc7808 */ /* 0x000fe20001800000 */
[--C-:B------:R-:W-:Y:S01]  /*4300*/  FFMA.FTZ R154, R154, UR10, -R10.reuse ;  /* 0x0000000a9a9a7c23 */ /* 0x100fe2000801080a */
[----:B------:R-:W-:Y:S01]  /*4310*/  FMNMX.FTZ R21, R185, R152, !PT ;  /* 0x00000098b9157209 */ /* 0x000fe20007810000 */
[--C-:B------:R-:W-:Y:S01]  /*4320*/  FFMA.FTZ R14, R159, UR10, -R10.reuse ;  /* 0x0000000a9f0e7c23 */ /* 0x100fe2000801080a */
[----:B------:R-:W-:Y:S01]  /*4330*/  ISETP.GT.AND P3, PT, R6, 0x50, PT ;  /* 0x000000500600780c */ /* 0x000fe20003f64270 */
[----:B------:R2:W-:Y:S01]  /*4340*/  MUFU.EX2 R13, R154 ;  /* 0x0000009a000d7308 */ /* 0x0005e20000000800 */
[----:B------:R-:W-:Y:S01]  /*4350*/  FSEL R152, R189, -INF , P2 ;  /* 0xff800000bd987808 */ /* 0x000fe20001000000 */
[--C-:B------:R-:W-:Y:S01]  /*4360*/  FFMA.FTZ R159, R166, UR10, -R10.reuse ;  /* 0x0000000aa69f7c23 */ /* 0x100fe2000801080a */
[----:B------:R-:W-:Y:S01]  /*4370*/  FMNMX.FTZ R21, R188, R21, !PT ;  /* 0x00000015bc157209 */ /* 0x000fe20007810000 */
[--C-:B------:R-:W-:Y:S01]  /*4380*/  FFMA.FTZ R12, R155, UR10, -R10.reuse ;  /* 0x0000000a9b0c7c23 */ /* 0x100fe2000801080a */
[----:B------:R-:W-:Y:S01]  /*4390*/  ISETP.GT.AND P2, PT, R6, 0x51, PT ;  /* 0x000000510600780c */ /* 0x000fe20003f44270 */
[--C-:B------:R-:W-:Y:S01]  /*43a0*/  FFMA.FTZ R155, R158, UR10, -R10.reuse ;  /* 0x0000000a9e9b7c23 */ /* 0x100fe2000801080a */
[----:B------:R-:W-:Y:S01]  /*43b0*/  FMNMX.FTZ R21, R152, R21, !PT ;  /* 0x0000001598157209 */ /* 0x000fe20007810000 */
[--C-:B------:R-:W-:Y:S01]  /*43c0*/  FFMA.FTZ R189, R170, UR10, -R10.reuse ;  /* 0x0000000aaabd7c23 */ /* 0x100fe2000801080a */
[----:B--2---:R-:W-:Y:S01]  /*43d0*/  FSEL R154, R192, -INF , P3 ;  /* 0xff800000c09a7808 */ /* 0x004fe20001800000 */
[--C-:B------:R-:W-:Y:S01]  /*43e0*/  FFMA.FTZ R170, R186, UR10, -R10.reuse ;  /* 0x0000000abaaa7c23 */ /* 0x100fe2000801080a */
[----:B------:R-:W-:Y:S01]  /*43f0*/  ISETP.GT.AND P3, PT, R6, 0x58, PT ;  /* 0x000000580600780c */ /* 0x000fe20003f64270 */
[--C-:B------:R-:W-:Y:S01]  /*4400*/  FFMA.FTZ R20, R163, UR10, -R10.reuse ;  /* 0x0000000aa3147c23 */ /* 0x100fe2000801080a */
[----:B------:R-:W-:Y:S01]  /*4410*/  FSEL R193, R193, -INF , P2 ;  /* 0xff800000c1c17808 */ /* 0x000fe20001000000 */
[--C-:B------:R-:W-:Y:S01]  /*4420*/  FFMA.FTZ R163, R174, UR10, -R10.reuse ;  /* 0x0000000aaea37c23 */ /* 0x100fe2000801080a */
[----:B------:R-:W-:Y:S01]  /*4430*/  FMNMX.FTZ R166, R154, R21, !PT ;  /* 0x000000159aa67209 */ /* 0x000fe20007810000 */
[--C-:B------:R-:W-:Y:S01]  /*4440*/  FFMA.FTZ R174, R183, UR10, -R10.reuse ;  /* 0x0000000ab7ae7c23 */ /* 0x100fe2000801080a */
[----:B------:R-:W-:Y:S01]  /*4450*/  ISETP.GT.AND P2, PT, R6, 0x59, PT ;  /* 0x000000590600780c */ /* 0x000fe20003f44270 */
[----:B------:R-:W-:Y:S01]  /*4460*/  MUFU.EX2 R12, R12 ;  /* 0x0000000c000c7308 */ /* 0x000fe20000000800 */
[----:B------:R-:W-:Y:S01]  /*4470*/  FSEL R158, R196, -INF , P3 ;  /* 0xff800000c49e7808 */ /* 0x000fe20001800000 */
[--C-:B------:R-:W-:Y:S01]  /*4480*/  FFMA.FTZ R196, R171, UR10, -R10.reuse ;  /* 0x0000000aabc47c23 */ /* 0x100fe2000801080a */
[----:B------:R-:W-:Y:S01]  /*4490*/  FMNMX.FTZ R21, R193, R166, !PT ;  /* 0x000000a6c1157209 */ /* 0x000fe20007810000 */
[--C-:B------:R-:W-:Y:S01]  /*44a0*/  FFMA.FTZ R171, R190, UR10, -R10.reuse ;  /* 0x0000000abeab7c23 */ /* 0x100fe2000801080a */
[----:B------:R-:W-:Y:S01]  /*44b0*/  FSEL R197, R197, -INF , P2 ;  /* 0xff800000c5c57808 */ /* 0x000fe20001000000 */
[--C-:B------:R-:W-:Y:S01]  /*44c0*/  FFMA.FTZ R183, R187, UR10, -R10.reuse ;  /* 0x0000000abbb77c23 */ /* 0x100fe2000801080a */
[----:B------:R-:W-:Y:S01]  /*44d0*/  FMNMX.FTZ R6, R158, R21, !PT ;  /* 0x000000159e067209 */ /* 0x000fe20007810000 */
[----:B------:R-:W-:Y:S01]  /*44e0*/  MUFU.EX2 R155, R155 ;  /* 0x0000009b009b7308 */ /* 0x000fe20000000800 */
[----:B------:R-:W-:Y:S01]  /*44f0*/  FSEL R186, R5, RZ, P1 ;  /* 0x000000ff05ba7208 */ /* 0x000fe20000800000 */
[--C-:B------:R-:W-:Y:S01]  /*4500*/  FFMA.FTZ R162, R162, UR10, -R10.reuse ;  /* 0x0000000aa2a27c23 */ /* 0x100fe2000801080a */
[----:B------:R-:W-:Y:S01]  /*4510*/  FMNMX.FTZ R6, R197, R6, !PT ;  /* 0x00000006c5067209 */ /* 0x000fe20007810000 */
[--C-:B------:R-:W-:Y:S01]  /*4520*/  FFMA.FTZ R192, R175, UR10, -R10.reuse ;  /* 0x0000000aafc07c23 */ /* 0x100fe2000801080a */
[--C-:B------:R-:W-:Y:S01]  /*4530*/  FFMA.FTZ R166, R178, UR10, -R10.reuse ;  /* 0x0000000ab2a67c23 */ /* 0x100fe2000801080a */
[----:B------:R-:W-:Y:S01]  /*4540*/  FADD.FTZ R186, -R186, R9 ;  /* 0x00000009baba7221 */ /* 0x000fe20000010100 */
[--C-:B------:R-:W-:Y:S01]  /*4550*/  FFMA.FTZ R178, R191, UR10, -R10.reuse ;  /* 0x0000000abfb27c23 */ /* 0x100fe2000801080a */
[----:B------:R-:W2:Y:S01]  /*4560*/  SHFL.BFLY PT, R21, R6, 0x2, 0x1f ;  /* 0x0c401f0006157f89 */ /* 0x000ea200000e0000 */
[----:B------:R-:W-:Y:S01]  /*4570*/  MUFU.EX2 R14, R14 ;  /* 0x0000000e000e7308 */ /* 0x000fe20000000800 */
[----:B------:R-:W-:Y:S01]  /*4580*/  FMUL.FTZ R186, R186, UR10 ;  /* 0x0000000ababa7c20 */ /* 0x000fe20008410000 */
[--C-:B------:R-:W-:Y:S01]  /*4590*/  FFMA.FTZ R175, R198, UR10, -R10.reuse ;  /* 0x0000000ac6af7c23 */ /* 0x100fe2000801080a */
[----:B------:R-:W-:-:S05]  /*45a0*/  FFMA.FTZ R179, R179, UR10, -R10 ;  /* 0x0000000ab3b37c23 */ /* 0x000fca000801080a */
[----:B------:R-:W3:Y:S08]  /*45b0*/  MUFU.EX2 R186, R186 ;  /* 0x000000ba00ba7308 */ /* 0x000ef00000000800 */
[----:B------:R4:W-:Y:S01]  /*45c0*/  MUFU.EX2 R15, R162 ;  /* 0x000000a2000f7308 */ /* 0x0009e20000000800 */
[----:B--2---:R-:W-:-:S07]  /*45d0*/  FMNMX.FTZ R21, R6, R21, !PT ;  /* 0x0000001506157209 */ /* 0x004fce0007810000 */
[----:B------:R-:W-:Y:S01]  /*45e0*/  MUFU.EX2 R20, R20 ;  /* 0x0000001400147308 */ /* 0x000fe20000000800 */
[--C-:B----4-:R-:W-:Y:S01]  /*45f0*/  FFMA.FTZ R162, R167, UR10, -R10.reuse ;  /* 0x0000000aa7a27c23 */ /* 0x110fe2000801080a */
[--C-:B------:R-:W-:Y:S01]  /*4600*/  FFMA.FTZ R167, R182, UR10, -R10.reuse ;  /* 0x0000000ab6a77c23 */ /* 0x100fe2000801080a */
[--C-:B------:R-:W-:Y:S01]  /*4610*/  FFMA.FTZ R182, R195, UR10, -R10.reuse ;  /* 0x0000000ac3b67c23 */ /* 0x100fe2000801080a */
[----:B------:R-:W2:Y:S01]  /*4620*/  SHFL.BFLY PT, R6, R21, 0x1, 0x1f ;  /* 0x0c201f0015067f89 */ /* 0x000ea200000e0000 */
[-C--:B---3--:R-:W-:Y:S01]  /*4630*/  FMUL.FTZ R26, R26, R186.reuse ;  /* 0x000000ba1a1a7220 */ /* 0x088fe20000410000 */
        /* <DEDUP_REMOVED lines=21> */
[----:B------:R-:W-:Y:S01]  /*4790*/  FMUL.FTZ R63, R63, R186 ;  /* 0x000000ba3f3f7220 */ /* 0x000fe20000410000 */
[----:B--2---:R-:W-:Y:S01]  /*47a0*/  FMNMX.FTZ R6, R21, R6, !PT ;  /* 0x0000000615067209 */ /* 0x004fe20007810000 */
[--C-:B------:R-:W-:Y:S01]  /*47b0*/  FFMA.FTZ R21, R194, UR10, -R10.reuse ;  /* 0x0000000ac2157c23 */ /* 0x100fe2000801080a */
[----:B------:R-:W-:Y:S01]  /*47c0*/  FFMA.FTZ R10, R199, UR10, -R10 ;  /* 0x0000000ac70a7c23 */ /* 0x000fe2000801080a */
[-C--:B------:R-:W-:Y:S01]  /*47d0*/  FMUL.FTZ R66, R66, R186.reuse ;  /* 0x000000ba42427220 */ /* 0x080fe20000410000 */
[C---:B------:R-:W-:Y:S01]  /*47e0*/  FSETP.NEU.FTZ.AND P2, PT, R6.reuse, -INF , PT ;  /* 0xff8000000600780b */ /* 0x040fe20003f5d000 */
[----:B------:R-:W-:Y:S01]  /*47f0*/  FMUL.FTZ R194, R6, UR10 ;  /* 0x0000000a06c27c20 */ /* 0x000fe20008410000 */
[----:B------:R-:W-:Y:S01]  /*4800*/  MUFU.EX2 R196, R196 ;  /* 0x000000c400c47308 */ /* 0x000fe20000000800 */
[-C--:B------:R-:W-:Y:S01]  /*4810*/  FMUL.FTZ R67, R67, R186.reuse ;  /* 0x000000ba43437220 */ /* 0x080fe20000410000 */
[-C--:B------:R-:W-:Y:S01]  /*4820*/  FMUL.FTZ R70, R70, R186.reuse ;  /* 0x000000ba46467220 */ /* 0x080fe20000410000 */
[-C--:B------:R-:W-:Y:S01]  /*4830*/  FMUL.FTZ R71, R71, R186.reuse ;  /* 0x000000ba47477220 */ /* 0x080fe20000410000 */
[----:B------:R-:W-:Y:S01]  /*4840*/  FSEL R194, R194, RZ, P2 ;  /* 0x000000ffc2c27208 */ /* 0x000fe20001000000 */
[-C--:B------:R-:W-:Y:S01]  /*4850*/  FMUL.FTZ R74, R74, R186.reuse ;  /* 0x000000ba4a4a7220 */ /* 0x080fe20000410000 */
[-C--:B------:R-:W-:Y:S01]  /*4860*/  FMUL.FTZ R75, R75, R186.reuse ;  /* 0x000000ba4b4b7220 */ /* 0x080fe20000410000 */
[----:B------:R-:W-:Y:S01]  /*4870*/  FMUL.FTZ R78, R78, R186 ;  /* 0x000000ba4e4e7220 */ /* 0x000fe20000410000 */
[----:B------:R-:W-:Y:S01]  /*4880*/  MUFU.EX2 R163, R163 ;  /* 0x000000a300a37308 */ /* 0x000fe20000000800 */
        /* <DEDUP_REMOVED lines=9> */
[--C-:B------:R-:W-:Y:S01]  /*4920*/  FFMA.FTZ R191, R164, UR10, -R194.reuse ;  /* 0x0000000aa4bf7c23 */ /* 0x100fe200080108c2 */
[----:B------:R-:W-:Y:S01]  /*4930*/  FMUL.FTZ R8, R153, UR10 ;  /* 0x0000000a99087c20 */ /* 0x000fe20008410000 */
[--C-:B------:R-:W-:Y:S01]  /*4940*/  FFMA.FTZ R198, R165, UR10, -R194.reuse ;  /* 0x0000000aa5c67c23 */ /* 0x100fe200080108c2 */
[----:B------:R-:W-:Y:S01]  /*4950*/  FFMA.FTZ R153, R186, R4, R13 ;  /* 0x00000004ba997223 */ /* 0x000fe2000001000d */
[--C-:B------:R-:W-:Y:S01]  /*4960*/  FFMA.FTZ R165, R168, UR10, -R194.reuse ;  /* 0x0000000aa8a57c23 */ /* 0x100fe200080108c2 */
[--C-:B------:R-:W-:Y:S01]  /*4970*/  FFMA.FTZ R168, R169, UR10, -R194.reuse ;  /* 0x0000000aa9a87c23 */ /* 0x100fe200080108c2 */
[----:B------:R-:W-:Y:S01]  /*4980*/  MUFU.EX2 R11, R11 ;  /* 0x0000000b000b7308 */ /* 0x000fe20000000800 */
[--C-:B------:R-:W-:Y:S01]  /*4990*/  FFMA.FTZ R169, R176, UR10, -R194.reuse ;  /* 0x0000000ab0a97c23 */ /* 0x100fe200080108c2 */
[----:B------:R-:W-:Y:S01]  /*49a0*/  FADD.FTZ R176, R12, R153 ;  /* 0x000000990cb07221 */ /* 0x000fe20000010000 */
[--C-:B------:R-:W-:Y:S01]  /*49b0*/  FFMA.FTZ R9, R173, UR10, -R194.reuse ;  /* 0x0000000aad097c23 */ /* 0x100fe200080108c2 */
[--C-:B------:R-:W-:Y:S01]  /*49c0*/  FFMA.FTZ R173, R180, UR10, -R194.reuse ;  /* 0x0000000ab4ad7c23 */ /* 0x100fe200080108c2 */
[----:B------:R-:W-:Y:S01]  /*49d0*/  FFMA.FTZ R164, R172, UR10, -R194 ;  /* 0x0000000aaca47c23 */ /* 0x000fe200080108c2 */
[----:B------:R-:W-:Y:S01]  /*49e0*/  FADD.FTZ R153, R155, R176 ;  /* 0x000000b09b997221 */ /* 0x000fe20000010000 */
[--C-:B------:R-:W-:Y:S01]  /*49f0*/  FFMA.FTZ R181, R181, UR10, -R194.reuse ;  /* 0x0000000ab5b57c23 */ /* 0x100fe200080108c2 */
[----:B------:R-:W2:Y:S01]  /*4a00*/  MUFU.EX2 R8, R8 ;  /* 0x0000000800087308 */ /* 0x000ea20000000800 */
[--C-:B------:R-:W-:Y:S01]  /*4a10*/  FFMA.FTZ R172, R177, UR10, -R194.reuse ;  /* 0x0000000ab1ac7c23 */ /* 0x100fe200080108c2 */
[--C-:B------:R-:W-:Y:S01]  /*4a20*/  FFMA.FTZ R176, R185, UR10, -R194.reuse ;  /* 0x0000000ab9b07c23 */ /* 0x100fe200080108c2 */
[----:B------:R-:W-:Y:S01]  /*4a30*/  F2FP.F16.F32.PACK_AB R155, R14, R155 ;  /* 0x0000009b0e9b723e */ /* 0x000fe200000000ff */
[--C-:B------:R-:W-:Y:S01]  /*4a40*/  FFMA.FTZ R177, R188, UR10, -R194.reuse ;  /* 0x0000000abcb17c23 */ /* 0x100fe200080108c2 */
[--C-:B------:R-:W-:Y:S01]  /*4a50*/  FFMA.FTZ R193, R193, UR10, -R194.reuse ;  /* 0x0000000ac1c17c23 */ /* 0x100fe200080108c2 */
        /* <DEDUP_REMOVED lines=11> */
[----:B--2---:R-:W-:Y:S01]  /*4b10*/  FFMA.FTZ R3, R8, R3, R11 ;  /* 0x0000000308037223 */ /* 0x004fe2000001000b */
[-C--:B------:R-:W-:Y:S01]  /*4b20*/  FMUL.FTZ R24, R24, R8.reuse ;  /* 0x0000000818187220 */ /* 0x080fe20000410000 */
[-C--:B------:R-:W-:Y:S01]  /*4b30*/  FMUL.FTZ R25, R25, R8.reuse ;  /* 0x0000000819197220 */ /* 0x080fe20000410000 */
[-C--:B------:R-:W-:Y:S01]  /*4b40*/  FMUL.FTZ R28, R28, R8.reuse ;  /* 0x000000081c1c7220 */ /* 0x080fe20000410000 */
[----:B------:R-:W-:Y:S01]  /*4b50*/  FADD.FTZ R3, R190, R3 ;  /* 0x00000003be037221 */ /* 0x000fe20000010000 */
[-C--:B------:R-:W-:Y:S01]  /*4b60*/  FMUL.FTZ R29, R29, R8.reuse ;  /* 0x000000081d1d7220 */ /* 0x080fe20000410000 */
[-C--:B------:R-:W-:Y:S01]  /*4b70*/  FMUL.FTZ R32, R32, R8.reuse ;  /* 0x0000000820207220 */ /* 0x080fe20000410000 */
[----:B------:R-:W2:Y:S01]  /*4b80*/  MUFU.EX2 R160, R160 ;  /* 0x000000a000a07308 */ /* 0x000ea20000000800 */
[----:B---3--:R-:W-:Y:S01]  /*4b90*/  FADD.FTZ R180, R156, R3 ;  /* 0x000000039cb47221 */ /* 0x008fe20000010000 */
[----:B------:R-:W-:Y:S01]  /*4ba0*/  FFMA.FTZ R3, R184, UR10, -R194 ;  /* 0x0000000ab8037c23 */ /* 0x000fe200080108c2 */
        /* <DEDUP_REMOVED lines=11> */
[----:B------:R-:W-:Y:S01]  /*4c60*/  FADD.FTZ R153, R15, R180 ;  /* 0x000000b40f997221 */ /* 0x000fe20000010000 */
[-C--:B------:R-:W-:Y:S01]  /*4c70*/  FMUL.FTZ R49, R49, R8.reuse ;  /* 0x0000000831317220 */ /* 0x080fe20000410000 */
[----:B------:R-:W4:Y:S01]  /*4c80*/  MUFU.EX2 R191, R191 ;  /* 0x000000bf00bf7308 */ /* 0x000f220000000800 */
[----:B--2---:R-:W-:Y:S01]  /*4c90*/  FADD.FTZ R184, R160, R157 ;  /* 0x0000009da0b87221 */ /* 0x004fe20000010000 */
[----:B------:R-:W-:Y:S01]  /*4ca0*/  FADD.FTZ R180, R20, R153 ;  /* 0x0000009914b47221 */ /* 0x000fe20000010000 */
[-C--:B------:R-:W-:Y:S01]  /*4cb0*/  FMUL.FTZ R52, R52, R8.reuse ;  /* 0x0000000834347220 */ /* 0x080fe20000410000 */
[-C--:B------:R-:W-:Y:S01]  /*4cc0*/  FMUL.FTZ R53, R53, R8.reuse ;  /* 0x0000000835357220 */ /* 0x080fe20000410000 */
[-C--:B------:R-:W-:Y:S01]  /*4cd0*/  FMUL.FTZ R56, R56, R8.reuse ;  /* 0x0000000838387220 */ /* 0x080fe20000410000 */
[----:B------:R-:W-:Y:S01]  /*4ce0*/  FADD.FTZ R157, R159, R180 ;  /* 0x000000b49f9d7221 */ /* 0x000fe20000010000 */
[----:B------:R-:W-:Y:S01]  /*4cf0*/  F2FP.F16.F32.PACK_AB R159, R162, R159 ;  /* 0x0000009fa29f723e */ /* 0x000fe200000000ff */
        /* <DEDUP_REMOVED lines=10> */
[----:B------:R-:W-:Y:S01]  /*4da0*/  FFMA.FTZ R184, R154, UR10, -R194 ;  /* 0x0000000a9ab87c23 */ /* 0x000fe200080108c2 */
[----:B------:R-:W-:Y:S01]  /*4db0*/  FADD.FTZ R154, R162, R157 ;  /* 0x0000009da29a7221 */ /* 0x000fe20000010000 */
[-C--:B------:R-:W-:Y:S01]  /*4dc0*/  FMUL.FTZ R68, R68, R8.reuse ;  /* 0x0000000844447220 */ /* 0x080fe20000410000 */
[-C--:B------:R-:W-:Y:S01]  /*4dd0*/  FMUL.FTZ R69, R69, R8.reuse ;  /* 0x0000000845457220 */ /* 0x080fe20000410000 */
[----:B------:R-:W-:Y:S01]  /*4de0*/  FMUL.FTZ R72, R72, R8 ;  /* 0x0000000848487220 */ /* 0x000fe20000410000 */
[----:B------:R-:W-:Y:S01]  /*4df0*/  FADD.FTZ R185, R189, R154 ;  /* 0x0000009abdb97221 */ /* 0x000fe20000010000 */
[----:B------:R-:W4:Y:S01]  /*4e00*/  MUFU.EX2 R168, R168 ;  /* 0x000000a800a87308 */ /* 0x000f220000000800 */
[----:B------:R-:W-:Y:S01]  /*4e10*/  F2FP.F16.F32.PACK_AB R154, R187, R156 ;  /* 0x0000009cbb9a723e */ /* 0x000fe200000000ff */
[----:B------:R-:W-:Y:S01]  /*4e20*/  FMUL.FTZ R73, R73, R8 ;  /* 0x0000000849497220 */ /* 0x000fe20000410000 */
[----:B------:R-:W-:Y:S01]  /*4e30*/  F2FP.F16.F32.PACK_AB R156, R161, R160 ;  /* 0x000000a0a19c723e */ /* 0x000fe200000000ff */
[-C--:B------:R-:W-:Y:S01]  /*4e40*/  FMUL.FTZ R76, R76, R8.reuse ;  /* 0x000000084c4c7220 */ /* 0x080fe20000410000 */
[----:B--2---:R-:W-:Y:S01]  /*4e50*/  F2FP.F16.F32.PACK_AB R158, R198, R191 ;  /* 0x000000bfc69e723e */ /* 0x004fe200000000ff */
[-C--:B------:R-:W-:Y:S01]  /*4e60*/  FMUL.FTZ R77, R77, R8.reuse ;  /* 0x000000084d4d7220 */ /* 0x080fe20000410000 */
[----:B------:R-:W-:Y:S01]  /*4e70*/  F2FP.F16.F32.PACK_AB R161, R196, R189 ;  /* 0x000000bdc4a1723e */ /* 0x000fe200000000ff */
        /* <DEDUP_REMOVED lines=17> */
[--C-:B-----5:R-:W-:Y:S01]  /*4f90*/  FFMA.FTZ R181, R152, UR10, -R194.reuse ;  /* 0x0000000a98b57c23 */ /* 0x120fe200080108c2 */
[----:B------:R-:W-:Y:S01]  /*4fa0*/  FADD.FTZ R152, R198, R153 ;  /* 0x00000099c6987221 */ /* 0x000fe20000010000 */
[----:B------:R-:W-:Y:S01]  /*4fb0*/  F2FP.F16.F32.PACK_AB R153, R12, R13 ;  /* 0x0000000d0c99723e */ /* 0x000fe200000000ff */
[----:B------:R-:W-:Y:S01]  /*4fc0*/  FFMA.FTZ R194, R197, UR10, -R194 ;  /* 0x0000000ac5c27c23 */ /* 0x000fe200080108c2 */
[-C--:B------:R-:W-:Y:S01]  /*4fd0*/  FMUL.FTZ R108, R108, R8.reuse ;  /* 0x000000086c6c7220 */ /* 0x080fe20000410000 */
[----:B---3--:R-:W-:Y:S01]  /*4fe0*/  FADD.FTZ R157, R165, R152 ;  /* 0x00000098a59d7221 */ /* 0x008fe20000010000 */
[----:B------:R-:W-:Y:S01]  /*4ff0*/  FADD.FTZ R152, R196, R185 ;  /* 0x000000b9c4987221 */ /* 0x000fe20000010000 */
[----:B------:R-:W3:Y:S01]  /*5000*/  MUFU.EX2 R192, R192 ;  /* 0x000000c000c07308 */ /* 0x000ee20000000800 */
[-C--:B------:R-:W-:Y:S01]  /*5010*/  FMUL.FTZ R109, R109, R8.reuse ;  /* 0x000000086d6d7220 */ /* 0x080fe20000410000 */
[----:B----4-:R-:W-:Y:S01]  /*5020*/  FADD.FTZ R157, R168, R157 ;  /* 0x0000009da89d7221 */ /* 0x010fe20000010000 */
[----:B------:R-:W-:Y:S01]  /*5030*/  FADD.FTZ R13, R163, R152 ;  /* 0x00000098a30d7221 */ /* 0x000fe20000010000 */
[----:B------:R-:W-:Y:S01]  /*5040*/  F2FP.F16.F32.PACK_AB R152, R190, R11 ;  /* 0x0000000bbe98723e */ /* 0x000fe200000000ff */
[----:B------:R-:W-:Y:S01]  /*5050*/  FMUL.FTZ R112, R112, R8 ;  /* 0x0000000870707220 */ /* 0x000fe20000410000 */
[----:B--2---:R-:W-:Y:S01]  /*5060*/  FADD.FTZ R14, R164, R157 ;  /* 0x0000009da40e7221 */ /* 0x004fe20000010000 */
[----:B------:R-:W-:Y:S01]  /*5070*/  F2FP.F16.F32.PACK_AB R157, R20, R15 ;  /* 0x0000000f149d723e */ /* 0x000fe200000000ff */
[----:B------:R-:W2:Y:S01]  /*5080*/  MUFU.EX2 R169, R169 ;  /* 0x000000a900a97308 */ /* 0x000ea20000000800 */
[C---:B0-----:R-:W-:Y:S01]  /*5090*/  F2FP.F16.F32.PACK_AB R162, R9.reuse, R164 ;  /* 0x000000a409a2723e */ /* 0x041fe200000000ff */
[----:B------:R-:W-:Y:S01]  /*50a0*/  FADD.FTZ R14, R9, R14 ;  /* 0x0000000e090e7221 */ /* 0x000fe20000010000 */
        /* <DEDUP_REMOVED lines=25> */
[----:B------:R-:W-:Y:S01]  /*5240*/  FMUL.FTZ R149, R149, R8 ;  /* 0x0000000895957220 */ /* 0x000fe20000410000 */
        /* <DEDUP_REMOVED lines=21> */
[----:B------:R-:W-:Y:S01]  /*53a0*/  F2FP.F16.F32.PACK_AB R160, R168, R165 ;  /* 0x000000a5a8a0723e */ /* 0x000fe200000000ff */
[----:B------:R-:W-:Y:S01]  /*53b0*/  FMUL.FTZ R126, R126, R186 ;  /* 0x000000ba7e7e7220 */ /* 0x000fe20000410000 */
[----:B------:R-:W-:Y:S01]  /*53c0*/  F2FP.F16.F32.PACK_AB R165, R179, R166 ;  /* 0x000000a6b3a5723e */ /* 0x000fe200000000ff */
[-C--:B------:R-:W-:Y:S01]  /*53d0*/  FMUL.FTZ R127, R127, R186.reuse ;  /* 0x000000ba7f7f7220 */ /* 0x080fe20000410000 */
[----:B------:R-:W-:Y:S01]  /*53e0*/  F2FP.F16.F32.PACK_AB R166, R4, R173 ;  /* 0x000000ad04a6723e */ /* 0x000fe200000000ff */
[-C--:B------:R-:W-:Y:S01]  /*53f0*/  FMUL.FTZ R130, R130, R186.reuse ;  /* 0x000000ba82827220 */ /* 0x080fe20000410000 */
[----:B------:R-:W0:Y:S01]  /*5400*/  MUFU.EX2 R3, R3 ;  /* 0x0000000300037308 */ /* 0x000e220000000800 */
[----:B---3--:R-:W-:Y:S01]  /*5410*/  FADD.FTZ R15, R167, R20 ;  /* 0x00000014a70f7221 */ /* 0x008fe20000010000 */
[----:B------:R-:W-:Y:S01]  /*5420*/  FADD.FTZ R20, R4, R13 ;  /* 0x0000000d04147221 */ /* 0x000fe20000010000 */
        /* <DEDUP_REMOVED lines=15> */
[----:B------:R-:W-:-:S06]  /*5520*/  FMUL.FTZ R151, R151, R186 ;  /* 0x000000ba97977220 */ /* 0x000fcc0000410000 */
[----:B------:R-:W0:Y:S01]  /*5530*/  MUFU.EX2 R176, R176 ;  /* 0x000000b000b07308 */ /* 0x000e220000000800 */
[----:B---3--:R-:W-:-:S07]  /*5540*/  FADD.FTZ R20, R170, R15 ;  /* 0x0000000faa147221 */ /* 0x008fce0000010000 */
[----:B------:R-:W3:Y:S01]  /*5550*/  MUFU.EX2 R171, R171 ;  /* 0x000000ab00ab7308 */ /* 0x000ee20000000800 */
[C---:B--2---:R-:W-:Y:S01]  /*5560*/  FADD.FTZ R20, R183.reuse, R20 ;  /* 0x00000014b7147221 */ /* 0x044fe20000010000 */
[----:B------:R-:W-:-:S06]  /*5570*/  F2FP.F16.F32.PACK_AB R169, R183, R170 ;  /* 0x000000aab7a9723e */ /* 0x000fcc00000000ff */
[----:B------:R-:W2:Y:S01]  /*5580*/  MUFU.EX2 R177, R177 ;  /* 0x000000b100b17308 */ /* 0x000ea20000000800 */
[----:B0-----:R-:W-:-:S07]  /*5590*/  FADD.FTZ R168, R176, R9 ;  /* 0x00000009b0a87221 */ /* 0x001fce0000010000 */
[----:B------:R-:W0:Y:S01]  /*55a0*/  MUFU.EX2 R178, R178 ;  /* 0x000000b200b27308 */ /* 0x000e220000000800 */
[----:B---3--:R-:W-:-:S07]  /*55b0*/  FADD.FTZ R15, R171, R20 ;  /* 0x00000014ab0f7221 */ /* 0x008fce0000010000 */
[----:B------:R-:W3:Y:S01]  /*55c0*/  MUFU.EX2 R12, R181 ;  /* 0x000000b5000c7308 */ /* 0x000ee20000000800 */
[----:B--2---:R-:W-:Y:S01]  /*55d0*/  FADD.FTZ R13, R177, R168 ;  /* 0x000000a8b10d7221 */ /* 0x004fe20000010000 */
[----:B------:R-:W-:-:S06]  /*55e0*/  F2FP.F16.F32.PACK_AB R168, R176, R3 ;  /* 0x00000003b0a8723e */ /* 0x000fcc00000000ff */
[----:B------:R-:W2:Y:S01]  /*55f0*/  MUFU.EX2 R21, R21 ;  /* 0x0000001500157308 */ /* 0x000ea20000000800 */
[C---:B0-----:R-:W-:Y:S01]  /*5600*/  FADD.FTZ R20, R178.reuse, R15 ;  /* 0x0000000fb2147221 */ /* 0x041fe20000010000 */
[----:B------:R-:W-:-:S06]  /*5610*/  F2FP.F16.F32.PACK_AB R171, R178, R171 ;  /* 0x000000abb2ab723e */ /* 0x000fcc00000000ff */
[----:B------:R-:W0:Y:S01]  /*5620*/  MUFU.EX2 R11, R184 ;  /* 0x000000b8000b7308 */ /* 0x000e220000000800 */
[C---:B---3--:R-:W-:Y:S01]  /*5630*/  FADD.FTZ R4, R12.reuse, R13 ;  /* 0x0000000d0c047221 */ /* 0x048fe20000010000 */
[----:B------:R-:W-:-:S06]  /*5640*/  F2FP.F16.F32.PACK_AB R170, R12, R177 ;  /* 0x000000b10caa723e */ /* 0x000fcc00000000ff */
[----:B------:R-:W3:Y:S01]  /*5650*/  MUFU.EX2 R182, R182 ;  /* 0x000000b600b67308 */ /* 0x000ee20000000800 */
[----:B--2---:R-:W-:-:S07]  /*5660*/  FADD.FTZ R13, R21, R20 ;  /* 0x00000014150d7221 */ /* 0x004fce0000010000 */
[----:B------:R-:W2:Y:S01]  /*5670*/  MUFU.EX2 R14, R193 ;  /* 0x000000c1000e7308 */ /* 0x000ea20000000800 */
[----:B0-----:R-:W-:-:S07]  /*5680*/  FADD.FTZ R3, R11, R4 ;  /* 0x000000040b037221 */ /* 0x001fce0000010000 */
[----:B------:R-:W0:Y:S01]  /*5690*/  MUFU.EX2 R175, R175 ;  /* 0x000000af00af7308 */ /* 0x000e220000000800 */
[C---:B---3--:R-:W-:Y:S01]  /*56a0*/  FADD.FTZ R4, R182.reuse, R13 ;  /* 0x0000000db6047221 */ /* 0x048fe20000010000 */
[----:B------:R-:W-:-:S06]  /*56b0*/  F2FP.F16.F32.PACK_AB R173, R182, R21 ;  /* 0x00000015b6ad723e */ /* 0x000fcc00000000ff */
[----:B------:R-:W3:Y:S01]  /*56c0*/  MUFU.EX2 R180, R180 ;  /* 0x000000b400b47308 */ /* 0x000ee20000000800 */
[C---:B--2---:R-:W-:Y:S01]  /*56d0*/  FADD.FTZ R3, R14.reuse, R3 ;  /* 0x000000030e037221 */ /* 0x044fe20000010000 */
[----:B------:R-:W-:-:S06]  /*56e0*/  F2FP.F16.F32.PACK_AB R172, R14, R11 ;  /* 0x0000000b0eac723e */ /* 0x000fcc00000000ff */
[----:B------:R-:W2:Y:S01]  /*56f0*/  MUFU.EX2 R9, R194 ;  /* 0x000000c200097308 */ /* 0x000ea20000000800 */
[----:B0-----:R-:W-:-:S07]  /*5700*/  FADD.FTZ R11, R175, R4 ;  /* 0x00000004af0b7221 */ /* 0x001fce0000010000 */
[----:B------:R-:W0:Y:S01]  /*5710*/  MUFU.EX2 R10, R10 ;  /* 0x0000000a000a7308 */ /* 0x000e220000000800 */
[----:B---3--:R-:W-:-:S04]  /*5720*/  FADD.FTZ R12, R180, R3 ;  /* 0x00000003b40c7221 */ /* 0x008fc80000010000 */
[C---:B--2---:R-:W-:Y:S01]  /*5730*/  FADD.FTZ R3, R9.reuse, R12 ;  /* 0x0000000c09037221 */ /* 0x044fe20000010000 */
[----:B------:R-:W-:Y:S01]  /*5740*/  F2FP.F16.F32.PACK_AB R174, R9, R180 ;  /* 0x000000b409ae723e */ /* 0x000fe200000000ff */
[C---:B0-----:R-:W-:Y:S01]  /*5750*/  FADD.FTZ R4, R10.reuse, R11 ;  /* 0x0000000b0a047221 */ /* 0x041fe20000010000 */
[----:B------:R-:W-:Y:S01]  /*5760*/  F2FP.F16.F32.PACK_AB R175, R10, R175 ;  /* 0x000000af0aaf723e */ /* 0x000fe200000000ff */
[----:B------:R-:W-:Y:S06]  /*5770*/  @!P0 BRA `(.L_x_4450) ;  /* 0x0000000000048947 */ /* 0x000fec0003800000 */
[----:B------:R-:W-:Y:S01]  /*5780*/  BPT.TRAP 0x1 ;  /* 0x000000040000795c */ /* 0x000fe20000300000 */
.L_x_4450:
[----:B------:R0:W2:Y:S01]  /*5790*/  SYNCS.PHASECHK.TRANS64.TRYWAIT P1, [UR26+0x22850], R7 ;  /* 0x02285007ff0075a7 */ /* 0x0000a2000802015a */
[----:B------:R-:W-:Y:S05]  /*57a0*/  @!P0 BRA `(.L_x_4451) ;  /* 0x0000000000048947 */ /* 0x000fea0003800000 */
[----:B------:R-:W-:Y:S01]  /*57b0*/  BPT.TRAP 0x1 ;  /* 0x000000040000795c */ /* 0x000fe20000300000 */
.L_x_4451:
[----:B------:R-:W-:Y:S01]  /*57c0*/  VIADD R8, R200, 0x8 ;  /* 0x00000008c8087836 */ /* 0x000fe20000000000 */
[----:B--2---:R-:W-:Y:S06]  /*57d0*/  @P1 BRA `(.L_x_4452) ;  /* 0x0000000000081947 */ /* 0x004fec0003800000 */
[----:B------:R-:W2:Y:S02]  /*57e0*/  SYNCS.PHASECHK.TRANS64.TRYWAIT P1, [UR26+0x22850], R7 ;  /* 0x02285007ff0075a7 */ /* 0x000ea4000802015a */
[----:B--2---:R-:W-:Y:S05]  /*57f0*/  @!P1 BRA `(.L_x_4453) ;  /* 0x0000009400049947 */ /* 0x004fea0003800000 */
.L_x_4452:
        /* <DEDUP_REMOVED lines=39> */
.L_x_4454:
[----:B------:R-:W-:Y:S01]  /*5a70*/  UISETP.GT.AND UP0, UPT, UR23, UR22, UPT ;  /* 0x000000161700728c */ /* 0x000fe2000bf04270 */
[----:B------:R-:W-:Y:S01]  /*5a80*/  IMAD.MOV.U32 R9, RZ, RZ, R5 ;  /* 0x000000ffff097224 */ /* 0x000fe200078e0005 */
[----:B------:R-:W-:Y:S01]  /*5a90*/  UIADD3 UR26, UR26, 0x22860, URZ ;  /* 0x000228601a1a7890 */ /* 0x000fe2000fffe03f */
[----:B------:R-:W-:Y:S01]  /*5aa0*/  IMAD.MOV.U32 R8, RZ, RZ, R6 ;  /* 0x000000ffff087224 */ /* 0x000fe200078e0006 */
[----:B------:R-:W-:Y:S02]  /*5ab0*/  UIADD3 UR23, UR23, -0x1, URZ ;  /* 0xffffffff17177890 */ /* 0x000fe4000fffe03f */
[----:B------:R-:W-:Y:S01]  /*5ac0*/  PLOP3.LUT P1, PT, PT, PT, UP0, 0x80, 0x0 ;  /* 0x000000000000781c */ /* 0x000fe20003f2f008 */
[----:B------:R-:W-:-:S09]  /*5ad0*/  UPRMT UR26, UR25, 0x654, UR26 ;  /* 0x00000654191a7896 */ /* 0x000fd2000800001a */
[----:B------:R-:W-:Y:S03]  /*5ae0*/  SYNCS.ARRIVE.TRANS64.RED.A1T0 RZ, [UR26], RZ ;  /* 0x000000ffffff79a7 */ /* 0x000fe6000810041a */
[----:B------:R-:W-:Y:S05]  /*5af0*/  @P1 BRA `(.L_x_4455) ;  /* 0xffffffd800d81947 */ /* 0x000fea000383ffff */
.L_x_4444:
[----:B------:R-:W-:-:S13]  /*5b00*/  ISETP.LE.AND P1, PT, RZ, UR23, PT ;  /* 0x00000017ff007c0c */ /* 0x000fda000bf23270 */
[----:B------:R-:W-:Y:S05]  /*5b10*/  @!P1 BRA `(.L_x_4456) ;  /* 0x0000001c00509947 */ /* 0x000fea0003800000 */
[----:B------:R-:W-:Y:S01]  /*5b20*/  IMAD.MOV.U32 R202, RZ, RZ, R5 ;  /* 0x000000ffffca7224 */ /* 0x000fe200078e0005 */
[----:B------:R-:W-:Y:S01]  /*5b30*/  ULDC UR22, c[0x0][0x988] ;  /* 0x0002620000167ab9 */ /* 0x000fe20000000800 */
[----:B---3--:R-:W-:-:S07]  /*5b40*/  IMAD.MOV.U32 R9, RZ, RZ, R6 ;  /* 0x000000ffff097224 */ /* 0x008fce00078e0006 */
.L_x_4467:
[----:B------:R-:W-:-:S04]  /*5b50*/  UIADD3 UR36, UR36, 0x1, URZ ;  /* 0x0000000124247890 */ /* 0x000fc8000fffe03f */
[----:B------:R-:W-:-:S04]  /*5b60*/  UISETP.NE.AND UP0, UPT, UR36, 0x2, UPT ;  /* 0x000000022400788c */ /* 0x000fc8000bf05270 */
[----:B------:R-:W-:Y:S02]  /*5b70*/  USEL UR6, URZ, 0x1, UP0 ;  /* 0x000000013f067887 */ /* 0x000fe40008000000 */
[----:B------:R-:W-:Y:S02]  /*5b80*/  USEL UR36, UR36, URZ, UP0 ;  /* 0x0000003f24247287 */ /* 0x000fe40008000000 */
[----:B------:R-:W-:Y:S01]  /*5b90*/  ULOP3.LUT UR37, UR37, UR6, URZ, 0x3c, !UPT ;  /* 0x0000000625257292 */ /* 0x000fe2000f8e3c3f */
[----:B-1----:R-:W-:Y:S11]  /*5ba0*/  @!P0 BRA `(.L_x_4457) ;  /* 0x0000000000048947 */ /* 0x002ff60003800000 */
[----:B------:R-:W-:Y:S01]  /*5bb0*/  BPT.TRAP 0x1 ;  /* 0x000000040000795c */ /* 0x000fe20000300000 */
.L_x_4457:
        /* <DEDUP_REMOVED lines=9> */
.L_x_4458:
[----:B--2---:R-:W-:Y:S05]  /*5c50*/  @P1 BRA `(.L_x_4459) ;  /* 0x0000000000081947 */ /* 0x004fea0003800000 */
[----:B------:R-:W2:Y:S02]  /*5c60*/  SYNCS.PHASECHK.TRANS64.TRYWAIT P1, [UR25+0x22830], R7 ;  /* 0x02283007ff0075a7 */ /* 0x000ea40008020159 */
[----:B--2---:R-:W-:Y:S05]  /*5c70*/  @!P1 BRA `(.L_x_4460) ;  /* 0x0000008c00fc9947 */ /* 0x004fea0003800000 */
.L_x_4459:
[----:B------:R-:W-:Y:S01]  /*5c80*/  UIMAD UR6, UR36, 0x300, UR20 ;  /* 0x00000300240678a4 */ /* 0x000fe2000f8e0214 */
[----:B------:R-:W-:Y:S01]  /*5c90*/  WARPGROUP.ARRIVE ;  /* 0x00000000000079c5 */ /* 0x000fe20000000000 */
[----:B------:R-:W-:Y:S01]  /*5ca0*/  UMOV UR7, 0x40000040 ;  /* 0x4000004000077882 */ /* 0x000fe20000000000 */
[----:B------:R-:W-:Y:S01]  /*5cb0*/  UMOV UR11, 0x40000040 ;  /* 0x40000040000b7882 */ /* 0x000fe20000000000 */
[----:B------:R-:W-:-:S03]  /*5cc0*/  UIADD3 UR10, UR6, 0x2, URZ ;  /* 0x00000002060a7890 */ /* 0x000fc6000fffe03f */
[----:B-1----:R-:W1:Y:S01]  /*5cd0*/  S2R R0, SR_TID.X ;  /* 0x0000000000007919 */ /* 0x002e620000002100 */
        /* <DEDUP_REMOVED lines=20> */
.L_x_4461:
[----:B------:R-:W-:Y:S01]  /*5e20*/  FMNMX.FTZ R6, R152, R9, !PT ;  /* 0x0000000998067209 */ /* 0x000fe20007810000 */
[----:B------:R-:W-:Y:S01]  /*5e30*/  UMOV UR10, UR22 ;  /* 0x00000016000a7c82 */ /* 0x000fe20008000000 */
[----:B------:R-:W-:Y:S01]  /*5e40*/  FMNMX.FTZ R10, R154, R202, !PT ;  /* 0x000000ca9a0a7209 */ /* 0x000fe20007810000 */
[----:B------:R-:W-:Y:S01]  /*5e50*/  UIADD3 UR6, UR25, 0x22840, URZ ;  /* 0x0002284019067890 */ /* 0x000fe2000fffe03f */
[----:B------:R-:W-:-:S03]  /*5e60*/  FMNMX.FTZ R5, R153, R6, !PT ;  /* 0x0000000699057209 */ /* 0x000fc60007810000 */
[----:B------:R-:W-:Y:S01]  /*5e70*/  UPRMT UR6, UR24, 0x654, UR6 ;  /* 0x0000065418067896 */ /* 0x000fe20008000006 */
[----:B------:R-:W-:-:S04]  /*5e80*/  FMNMX.FTZ R6, R156, R5, !PT ;  /* 0x000000059c067209 */ /* 0x000fc80007810000 */
[----:B------:R-:W-:-:S04]  /*5e90*/  FMNMX.FTZ R5, R157, R6, !PT ;  /* 0x000000069d057209 */ /* 0x000fc80007810000 */
[----:B------:R-:W-:Y:S01]  /*5ea0*/  FMNMX.FTZ R6, R160, R5, !PT ;  /* 0x00000005a0067209 */ /* 0x000fe20007810000 */
[----:B------:R-:W-:Y:S03]  /*5eb0*/  SYNCS.ARRIVE.TRANS64.RED.A1T0 RZ, [UR6], RZ ;  /* 0x000000ffffff79a7 */ /* 0x000fe60008100406 */
        /* <DEDUP_REMOVED lines=45> */
[----:B------:R-:W2:Y:S01]  /*6190*/  MUFU.EX2 R8, R8 ;  /* 0x0000000800087308 */ /* 0x000ea20000000800 */
[--C-:B------:R-:W-:Y:S01]  /*61a0*/  FFMA.FTZ R153, R156, UR10, -R203.reuse ;  /* 0x0000000a9c997c23 */ /* 0x100fe200080108cb */
[----:B------:R-:W-:Y:S01]  /*61b0*/  FMNMX.FTZ R5, R179, R10, !PT ;  /* 0x0000000ab3057209 */ /* 0x000fe20007810000 */
[--C-:B------:R-:W-:Y:S01]  /*61c0*/  FFMA.FTZ R21, R161, UR10, -R203.reuse ;  /* 0x0000000aa1157c23 */ /* 0x100fe200080108cb */
[--C-:B------:R-:W-:Y:S01]  /*61d0*/  FFMA.FTZ R161, R169, UR10, -R203.reuse ;  /* 0x0000000aa9a17c23 */ /* 0x100fe200080108cb */
[--C-:B------:R-:W-:Y:S01]  /*61e0*/  FFMA.FTZ R169, R185, UR10, -R203.reuse ;  /* 0x0000000ab9a97c23 */ /* 0x100fe200080108cb */
[----:B------:R-:W-:Y:S01]  /*61f0*/  FMNMX.FTZ R10, R182, R5, !PT ;  /* 0x00000005b60a7209 */ /* 0x000fe20007810000 */
[--C-:B------:R-:W-:Y:S01]  /*6200*/  FFMA.FTZ R156, R160, UR10, -R203.reuse ;  /* 0x0000000aa09c7c23 */ /* 0x100fe200080108cb */
[----:B------:R-:W3:Y:S01]  /*6210*/  MUFU.EX2 R15, R15 ;  /* 0x0000000f000f7308 */ /* 0x000ee20000000800 */
[--C-:B------:R-:W-:Y:S01]  /*6220*/  FFMA.FTZ R160, R168, UR10, -R203.reuse ;  /* 0x0000000aa8a07c23 */ /* 0x100fe200080108cb */
[----:B------:R-:W-:Y:S01]  /*6230*/  FMNMX.FTZ R5, R183, R10, !PT ;  /* 0x0000000ab7057209 */ /* 0x000fe20007810000 */
[--C-:B------:R-:W-:Y:S01]  /*6240*/  FFMA.FTZ R168, R184, UR10, -R203.reuse ;  /* 0x0000000ab8a87c23 */ /* 0x100fe200080108cb */
[--C-:B------:R-:W-:Y:S01]  /*6250*/  FFMA.FTZ R20, R165, UR10, -R203.reuse ;  /* 0x0000000aa5147c23 */ /* 0x100fe200080108cb */
[--C-:B------:R-:W-:Y:S01]  /*6260*/  FFMA.FTZ R165, R173, UR10, -R203.reuse ;  /* 0x0000000aada57c23 */ /* 0x100fe200080108cb */
[----:B------:R-:W-:Y:S01]  /*6270*/  FMNMX.FTZ R10, R186, R5, !PT ;  /* 0x00000005ba0a7209 */ /* 0x000fe20007810000 */
[--C-:B------:R-:W-:Y:S01]  /*6280*/  FFMA.FTZ R173, R189, UR10, -R203.reuse ;  /* 0x0000000abdad7c23 */ /* 0x100fe200080108cb */
[----:B------:R-:W4:Y:S01]  /*6290*/  MUFU.EX2 R152, R152 ;  /* 0x0000009800987308 */ /* 0x000f220000000800 */
[--C-:B------:R-:W-:Y:S01]  /*62a0*/  FFMA.FTZ R12, R172, UR10, -R203.reuse ;  /* 0x0000000aac0c7c23 */ /* 0x100fe200080108cb */
[----:B------:R-:W-:Y:S01]  /*62b0*/  FMNMX.FTZ R5, R187, R10, !PT ;  /* 0x0000000abb057209 */ /* 0x000fe20007810000 */
[--C-:B------:R-:W-:Y:S01]  /*62c0*/  FFMA.FTZ R201, R177, UR10, -R203.reuse ;  /* 0x0000000ab1c97c23 */ /* 0x100fe200080108cb */
[--C-:B------:R-:W-:Y:S01]  /*62d0*/  FFMA.FTZ R172, R192, UR10, -R203.reuse ;  /* 0x0000000ac0ac7c23 */ /* 0x100fe200080108cb */
[--C-:B------:R-:W-:Y:S01]  /*62e0*/  FFMA.FTZ R177, R193, UR10, -R203.reuse ;  /* 0x0000000ac1b17c23 */ /* 0x100fe200080108cb */
[----:B------:R-:W-:Y:S01]  /*62f0*/  FMNMX.FTZ R10, R190, R5, !PT ;  /* 0x00000005be0a7209 */ /* 0x000fe20007810000 */
[--C-:B------:R-:W-:Y:S01]  /*6300*/  FFMA.FTZ R196, R196, UR10, -R203.reuse ;  /* 0x0000000ac4c47c23 */ /* 0x100fe200080108cb */
[----:B------:R-:W5:Y:S01]  /*6310*/  MUFU.EX2 R153, R153 ;  /* 0x0000009900997308 */ /* 0x000f620000000800 */
[----:B--2---:R-:W-:Y:S01]  /*6320*/  FMUL.FTZ R24, R24, R8 ;  /* 0x0000000818187220 */ /* 0x004fe20000410000 */
[----:B------:R-:W-:Y:S01]  /*6330*/  FMNMX.FTZ R5, R191, R10, !PT ;  /* 0x0000000abf057209 */ /* 0x000fe20007810000 */
[-C--:B------:R-:W-:Y:S01]  /*6340*/  FMUL.FTZ R25, R25, R8.reuse ;  /* 0x0000000819197220 */ /* 0x080fe20000410000 */
[-C--:B------:R-:W-:Y:S01]  /*6350*/  FMUL.FTZ R28, R28, R8.reuse ;  /* 0x000000081c1c7220 */ /* 0x080fe20000410000 */
[-C--:B------:R-:W-:Y:S01]  /*6360*/  FMUL.FTZ R29, R29, R8.reuse ;  /* 0x000000081d1d7220 */ /* 0x080fe20000410000 */
[----:B------:R-:W-:Y:S01]  /*6370*/  FMNMX.FTZ R10, R194, R5, !PT ;  /* 0x00000005c20a7209 */ /* 0x000fe20007810000 */
[-C--:B------:R-:W-:Y:S01]  /*6380*/  FMUL.FTZ R32, R32, R8.reuse ;  /* 0x0000000820207220 */ /* 0x080fe20000410000 */
[----:B------:R-:W2:Y:S01]  /*6390*/  MUFU.EX2 R200, R200 ;  /* 0x000000c800c87308 */ /* 0x000ea20000000800 */
[----:B------:R-:W-:Y:S01]  /*63a0*/  FMUL.FTZ R33, R33, R8 ;  /* 0x0000000821217220 */ /* 0x000fe20000410000 */
[----:B------:R-:W-:Y:S01]  /*63b0*/  FMNMX.FTZ R5, R195, R10, !PT ;  /* 0x0000000ac3057209 */ /* 0x000fe20007810000 */
[-C--:B------:R-:W-:Y:S01]  /*63c0*/  FMUL.FTZ R36, R36, R8.reuse ;  /* 0x0000000824247220 */ /* 0x080fe20000410000 */
[-C--:B------:R-:W-:Y:S01]  /*63d0*/  FMUL.FTZ R37, R37, R8.reuse ;  /* 0x0000000825257220 */ /* 0x080fe20000410000 */
[-C--:B------:R-:W-:Y:S01]  /*63e0*/  FMUL.FTZ R40, R40, R8.reuse ;  /* 0x0000000828287220 */ /* 0x080fe20000410000 */
[----:B------:R-:W-:Y:S01]  /*63f0*/  FMNMX.FTZ R10, R198, R5, !PT ;  /* 0x00000005c60a7209 */ /* 0x000fe20007810000 */
[-C--:B------:R-:W-:Y:S01]  /*6400*/  FMUL.FTZ R41, R41, R8.reuse ;  /* 0x0000000829297220 */ /* 0x080fe20000410000 */
[----:B------:R-:W0:Y:S01]  /*6410*/  MUFU.EX2 R156, R156 ;  /* 0x0000009c009c7308 */ /* 0x000e220000000800 */
[----:B------:R-:W-:Y:S01]  /*6420*/  FMUL.FTZ R44, R44, R8 ;  /* 0x000000082c2c7220 */ /* 0x000fe20000410000 */
[----:B------:R-:W-:Y:S01]  /*6430*/  FMNMX.FTZ R10, R199, R10, !PT ;  /* 0x0000000ac70a7209 */ /* 0x000fe20007810000 */
[-C--:B------:R-:W-:Y:S01]  /*6440*/  FMUL.FTZ R45, R45, R8.reuse ;  /* 0x000000082d2d7220 */ /* 0x080fe20000410000 */
[-C--:B------:R-:W-:Y:S01]  /*6450*/  FMUL.FTZ R48, R48, R8.reuse ;  /* 0x0000000830307220 */ /* 0x080fe20000410000 */
        /* <DEDUP_REMOVED lines=28> */
[--C-:B------:R-:W-:Y:S01]  /*6620*/  FFMA.FTZ R10, R188, UR10, -R203.reuse ;  /* 0x0000000abc0a7c23 */ /* 0x100fe200080108cb */
[-C--:B------:R-:W-:Y:S01]  /*6630*/  FMUL.FTZ R93, R93, R8.reuse ;  /* 0x000000085d5d7220 */ /* 0x080fe20000410000 */
[-C--:B------:R-:W-:Y:S01]  /*6640*/  FMUL.FTZ R96, R96, R8.reuse ;  /* 0x0000000860607220 */ /* 0x080fe20000410000 */
[----:B------:R-:W1:Y:S01]  /*6650*/  SHFL.BFLY PT, R176, R9, 0x1, 0x1f ;  /* 0x0c201f0009b07f89 */ /* 0x000e6200000e0000 */
        /* <DEDUP_REMOVED lines=23> */
[----:B-1----:R-:W-:Y:S01]  /*67d0*/  FMNMX.FTZ R5, R9, R176, !PT ;  /* 0x000000b009057209 */ /* 0x002fe20007810000 */
[----:B------:R-:W-:Y:S01]  /*67e0*/  FFMA.FTZ R176, R197, UR10, -R203 ;  /* 0x0000000ac5b07c23 */ /* 0x000fe200080108cb */
[-C--:B------:R-:W-:Y:S01]  /*67f0*/  FMUL.FTZ R137, R137, R8.reuse ;  /* 0x0000000889897220 */ /* 0x080fe20000410000 */
[-C--:B------:R-:W-:Y:S01]  /*6800*/  FMUL.FTZ R140, R140, R8.reuse ;  /* 0x000000088c8c7220 */ /* 0x080fe20000410000 */
[----:B------:R-:W-:Y:S01]  /*6810*/  MUFU.EX2 R164, R164 ;  /* 0x000000a400a47308 */ /* 0x000fe20000000800 */
[----:B------:R-:W-:Y:S01]  /*6820*/  FADD.FTZ R157, -R5, R202 ;  /* 0x000000ca059d7221 */ /* 0x000fe20000010100 */
[-C--:B------:R-:W-:Y:S01]  /*6830*/  FMUL.FTZ R141, R141, R8.reuse ;  /* 0x000000088d8d7220 */ /* 0x080fe20000410000 */
[-C--:B------:R-:W-:Y:S01]  /*6840*/  FMUL.FTZ R144, R144, R8.reuse ;  /* 0x0000000890907220 */ /* 0x080fe20000410000 */
[-C--:B------:R-:W-:Y:S01]  /*6850*/  FMUL.FTZ R145, R145, R8.reuse ;  /* 0x0000000891917220 */ /* 0x080fe20000410000 */
[----:B------:R-:W-:Y:S01]  /*6860*/  FMUL.FTZ R181, R157, UR10 ;  /* 0x0000000a9db57c20 */ /* 0x000fe20008410000 */
[----:B------:R-:W-:Y:S01]  /*6870*/  FMUL.FTZ R157, R5, UR10 ;  /* 0x0000000a059d7c20 */ /* 0x000fe20008410000 */
[-C--:B------:R-:W-:Y:S01]  /*6880*/  FMUL.FTZ R148, R148, R8.reuse ;  /* 0x0000000894947220 */ /* 0x080fe20000410000 */
[----:B------:R-:W-:Y:S01]  /*6890*/  MUFU.EX2 R201, R201 ;  /* 0x000000c900c97308 */ /* 0x000fe20000000800 */
[----:B------:R-:W-:Y:S01]  /*68a0*/  FMUL.FTZ R149, R149, R8 ;  /* 0x0000000895957220 */ /* 0x000fe20000410000 */
        /* <DEDUP_REMOVED lines=10> */
[----:B------:R-:W-:Y:S01]  /*6950*/  FFMA.FTZ R175, R179, UR10, -R157 ;  /* 0x0000000ab3af7c23 */ /* 0x000fe2000801089d */
[----:B---3--:R-:W-:Y:S01]  /*6960*/  FFMA.FTZ R179, R8, R3, R15 ;  /* 0x0000000308b37223 */ /* 0x008fe2000001000f */
[--C-:B------:R-:W-:Y:S01]  /*6970*/  FFMA.FTZ R162, R166, UR10, -R157.reuse ;  /* 0x0000000aa6a27c23 */ /* 0x100fe2000801089d */
[----:B------:R-:W-:Y:S01]  /*6980*/  FFMA.FTZ R166, R170, UR10, -R157 ;  /* 0x0000000aaaa67c23 */ /* 0x000fe2000801089d */
[----:B------:R-:W1:Y:S01]  /*6990*/  MUFU.EX2 R180, R180 ;  /* 0x000000b400b47308 */ /* 0x000e620000000800 */
[----:B----4-:R-:W-:Y:S01]  /*69a0*/  FADD.FTZ R154, R152, R179 ;  /* 0x000000b3989a7221 */ /* 0x010fe20000010000 */
[--C-:B------:R-:W-:Y:S01]  /*69b0*/  FFMA.FTZ R3, R182, UR10, -R157.reuse ;  /* 0x0000000ab6037c23 */ /* 0x100fe2000801089d */
[--C-:B------:R-:W-:Y:S01]  /*69c0*/  FFMA.FTZ R170, R174, UR10, -R157.reuse ;  /* 0x0000000aaeaa7c23 */ /* 0x100fe2000801089d */
[--C-:B------:R-:W-:Y:S01]  /*69d0*/  FFMA.FTZ R174, R178, UR10, -R157.reuse ;  /* 0x0000000ab2ae7c23 */ /* 0x100fe2000801089d */
[----:B-----5:R-:W-:Y:S01]  /*69e0*/  FADD.FTZ R189, R153, R154 ;  /* 0x0000009a99bd7221 */ /* 0x020fe20000010000 */
[--C-:B------:R-:W-:Y:S01]  /*69f0*/  FFMA.FTZ R178, R186, UR10, -R157.reuse ;  /* 0x0000000abab27c23 */ /* 0x100fe2000801089d */
[----:B------:R-:W-:Y:S01]  /*6a00*/  FFMA.FTZ R190, R190, UR10, -R157 ;  /* 0x0000000abebe7c23 */ /* 0x000fe2000801089d */
[----:B------:R-:W3:Y:S01]  /*6a10*/  MUFU.EX2 R155, R155 ;  /* 0x0000009b009b7308 */ /* 0x000ee20000000800 */
[----:B--2---:R-:W-:Y:S01]  /*6a20*/  FADD.FTZ R189, R200, R189 ;  /* 0x000000bdc8bd7221 */ /* 0x004fe20000010000 */
[--C-:B------:R-:W-:Y:S01]  /*6a30*/  FFMA.FTZ R191, R191, UR10, -R157.reuse ;  /* 0x0000000abfbf7c23 */ /* 0x100fe2000801089d */
[--C-:B------:R-:W-:Y:S01]  /*6a40*/  FFMA.FTZ R194, R194, UR10, -R157.reuse ;  /* 0x0000000ac2c27c23 */ /* 0x100fe2000801089d */
[----:B------:R-:W-:Y:S01]  /*6a50*/  FFMA.FTZ R195, R195, UR10, -R157 ;  /* 0x0000000ac3c37c23 */ /* 0x000fe2000801089d */
[----:B0-----:R-:W-:Y:S01]  /*6a60*/  FADD.FTZ R182, R156, R189 ;  /* 0x000000bd9cb67221 */ /* 0x001fe20000010000 */
[--C-:B------:R-:W-:Y:S01]  /*6a70*/  FFMA.FTZ R198, R198, UR10, -R157.reuse ;  /* 0x0000000ac6c67c23 */ /* 0x100fe2000801089d */
[--C-:B------:R-:W-:Y:S01]  /*6a80*/  FFMA.FTZ R199, R199, UR10, -R157.reuse ;  /* 0x0000000ac7c77c23 */ /* 0x100fe2000801089d */
[----:B------:R-:W0:Y:S01]  /*6a90*/  MUFU.EX2 R158, R158 ;  /* 0x0000009e009e7308 */ /* 0x000e220000000800 */
[----:B-1----:R-:W-:Y:S01]  /*6aa0*/  FFMA.FTZ R4, R181, R4, R180 ;  /* 0x00000004b5047223 */ /* 0x002fe200000100b4 */
[C---:B------:R-:W-:Y:S01]  /*6ab0*/  FADD.FTZ R182, R21.reuse, R182 ;  /* 0x000000b615b67221 */ /* 0x040fe20000010000 */
[----:B------:R-:W-:Y:S01]  /*6ac0*/  F2FP.F16.F32.PACK_AB R152, R152, R15 ;  /* 0x0000000f9898723e */ /* 0x000fe200000000ff */
[-C--:B------:R-:W-:Y:S01]  /*6ad0*/  FMUL.FTZ R26, R26, R181.reuse ;  /* 0x000000b51a1a7220 */ /* 0x080fe20000410000 */
[----:B------:R-:W-:Y:S01]  /*6ae0*/  F2FP.F16.F32.PACK_AB R156, R21, R156 ;  /* 0x0000009c159c723e */ /* 0x000fe200000000ff */
[-C--:B------:R-:W-:Y:S01]  /*6af0*/  FMUL.FTZ R27, R27, R181.reuse ;  /* 0x000000b51b1b7220 */ /* 0x080fe20000410000 */
[-C--:B------:R-:W-:Y:S01]  /*6b00*/  FMUL.FTZ R30, R30, R181.reuse ;  /* 0x000000b51e1e7220 */ /* 0x080fe20000410000 */
[----:B------:R-:W1:Y:S01]  /*6b10*/  MUFU.EX2 R185, R185 ;  /* 0x000000b900b97308 */ /* 0x000e620000000800 */
[----:B---3--:R-:W-:Y:S01]  /*6b20*/  FADD.FTZ R179, R155, R4 ;  /* 0x000000049bb37221 */ /* 0x008fe20000010000 */
[----:B------:R-:W-:Y:S01]  /*6b30*/  FFMA.FTZ R4, R183, UR10, -R157 ;  /* 0x0000000ab7047c23 */ /* 0x000fe2000801089d */
[-C--:B------:R-:W-:Y:S01]  /*6b40*/  FMUL.FTZ R31, R31, R181.reuse ;  /* 0x000000b51f1f7220 */ /* 0x080fe20000410000 */
[-C--:B------:R-:W-:Y:S01]  /*6b50*/  FMUL.FTZ R34, R34, R181.reuse ;  /* 0x000000b522227220 */ /* 0x080fe20000410000 */
[-C--:B------:R-:W-:Y:S01]  /*6b60*/  FMUL.FTZ R35, R35, R181.reuse ;  /* 0x000000b523237220 */ /* 0x080fe20000410000 */
[-C--:B------:R-:W-:Y:S01]  /*6b70*/  FMUL.FTZ R38, R38, R181.reuse ;  /* 0x000000b526267220 */ /* 0x080fe20000410000 */
[-C--:B------:R-:W-:Y:S01]  /*6b80*/  FMUL.FTZ R39, R39, R181.reuse ;  /* 0x000000b527277220 */ /* 0x080fe20000410000 */
[----:B------:R-:W2:Y:S01]  /*6b90*/  MUFU.EX2 R159, R159 ;  /* 0x0000009f009f7308 */ /* 0x000ea20000000800 */
[----:B0-----:R-:W-:Y:S01]  /*6ba0*/  FADD.FTZ R154, R158, R179 ;  /* 0x000000b39e9a7221 */ /* 0x001fe20000010000 */
[----:B------:R-:W-:Y:S01]  /*6bb0*/  FFMA.FTZ R179, R187, UR10, -R157 ;  /* 0x0000000abbb37c23 */ /* 0x000fe2000801089d */
[----:B------:R-:W-:Y:S01]  /*6bc0*/  FADD.FTZ R187, R13, R182 ;  /* 0x000000b60dbb7221 */ /* 0x000fe20000010000 */
[-C--:B------:R-:W-:Y:S01]  /*6bd0*/  FMUL.FTZ R42, R42, R181.reuse ;  /* 0x000000b52a2a7220 */ /* 0x080fe20000410000 */
[-C--:B------:R-:W-:Y:S01]  /*6be0*/  FMUL.FTZ R43, R43, R181.reuse ;  /* 0x000000b52b2b7220 */ /* 0x080fe20000410000 */
[-C--:B------:R-:W-:Y:S01]  /*6bf0*/  FMUL.FTZ R46, R46, R181.reuse ;  /* 0x000000b52e2e7220 */ /* 0x080fe20000410000 */
[----:B------:R-:W-:Y:S01]  /*6c00*/  FADD.FTZ R187, R20, R187 ;  /* 0x000000bb14bb7221 */ /* 0x000fe20000010000 */
        /* <DEDUP_REMOVED lines=34> */
[----:B------:R-:W-:Y:S01]  /*6e30*/  FADD.FTZ R154, R160, R187 ;  /* 0x000000bba09a7221 */ /* 0x000fe20000010000 */
[----:B------:R-:W-:Y:S01]  /*6e40*/  F2FP.F16.F32.PACK_AB R160, R161, R160 ;  /* 0x000000a0a1a0723e */ /* 0x000fe200000000ff */
[-C--:B------:R-:W-:Y:S01]  /*6e50*/  FMUL.FTZ R95, R95, R181.reuse ;  /* 0x000000b55f5f7220 */ /* 0x080fe20000410000 */
[----:B------:R-:W-:Y:S01]  /*6e60*/  FMUL.FTZ R98, R98, R181 ;  /* 0x000000b562627220 */ /* 0x000fe20000410000 */
[----:B------:R-:W-:Y:S01]  /*6e70*/  FADD.FTZ R157, R161, R154 ;  /* 0x0000009aa19d7221 */ /* 0x000fe20000010000 */
[----:B------:R-:W-:Y:S01]  /*6e80*/  F2FP.F16.F32.PACK_AB R154, R200, R153 ;  /* 0x00000099c89a723e */ /* 0x000fe200000000ff */
[----:B------:R-:W2:Y:S01]  /*6e90*/  MUFU.EX2 R170, R170 ;  /* 0x000000aa00aa7308 */ /* 0x000ea20000000800 */
[----:B0-----:R-:W-:Y:S01]  /*6ea0*/  FADD.FTZ R182, R166, R183 ;  /* 0x000000b7a6b67221 */ /* 0x001fe20000010000 */
[----:B------:R-:W-:Y:S01]  /*6eb0*/  F2FP.F16.F32.PACK_AB R153, R155, R180 ;  /* 0x000000b49b99723e */ /* 0x000fe200000000ff */
[-C--:B------:R-:W-:Y:S01]  /*6ec0*/  FMUL.FTZ R99, R99, R181.reuse ;  /* 0x000000b563637220 */ /* 0x080fe20000410000 */
[----:B------:R-:W-:Y:S01]  /*6ed0*/  F2FP.F16.F32.PACK_AB R155, R185, R158 ;  /* 0x0000009eb99b723e */ /* 0x000fe200000000ff */
[----:B------:R-:W-:Y:S01]  /*6ee0*/  FMUL.FTZ R102, R102, R181 ;  /* 0x000000b566667220 */ /* 0x000fe20000410000 */
[----:B------:R-:W-:Y:S01]  /*6ef0*/  F2FP.F16.F32.PACK_AB R158, R20, R13 ;  /* 0x0000000d149e723e */ /* 0x000fe200000000ff */
[-C--:B------:R-:W-:Y:S01]  /*6f00*/  FMUL.FTZ R103, R103, R181.reuse ;  /* 0x000000b567677220 */ /* 0x080fe20000410000 */
[----:B------:R-:W0:Y:S01]  /*6f10*/  MUFU.EX2 R171, R171 ;  /* 0x000000ab00ab7308 */ /* 0x000e220000000800 */
[C---:B-1----:R-:W-:Y:S01]  /*6f20*/  FADD.FTZ R183, R167.reuse, R182 ;  /* 0x000000b6a7b77221 */ /* 0x042fe20000010000 */
[----:B------:R-:W-:Y:S01]  /*6f30*/  FADD.FTZ R182, R12, R157 ;  /* 0x0000009d0cb67221 */ /* 0x000fe20000010000 */
[----:B------:R-:W-:Y:S01]  /*6f40*/  F2FP.F16.F32.PACK_AB R161, R167, R166 ;  /* 0x000000a6a7a1723e */ /* 0x000fe200000000ff */
[-C--:B------:R-:W-:Y:S01]  /*6f50*/  FMUL.FTZ R106, R106, R181.reuse ;  /* 0x000000b56a6a7220 */ /* 0x080fe20000410000 */
[-C--:B------:R-:W-:Y:S01]  /*6f60*/  FMUL.FTZ R107, R107, R181.reuse ;  /* 0x000000b56b6b7220 */ /* 0x080fe20000410000 */
[----:B------:R-:W-:Y:S01]  /*6f70*/  FADD.FTZ R157, R165, R182 ;  /* 0x000000b6a59d7221 */ /* 0x000fe20000010000 */
[----:B------:R-:W-:Y:S01]  /*6f80*/  FMUL.FTZ R110, R110, R181 ;  /* 0x000000b56e6e7220 */ /* 0x000fe20000410000 */
[----:B------:R-:W1:Y:S01]  /*6f90*/  MUFU.EX2 R174, R174 ;  /* 0x000000ae00ae7308 */ /* 0x000e620000000800 */
[----:B--2---:R-:W-:Y:S01]  /*6fa0*/  FADD.FTZ R186, R170, R183 ;  /* 0x000000b7aaba7221 */ /* 0x004fe20000010000 */
[----:B------:R-:W-:Y:S01]  /*6fb0*/  FADD.FTZ R182, R164, R157 ;  /* 0x0000009da4b67221 */ /* 0x000fe20000010000 */
[----:B------:R-:W-:Y:S01]  /*6fc0*/  F2FP.F16.F32.PACK_AB R157, R184, R159 ;  /* 0x0000009fb89d723e */ /* 0x000fe200000000ff */
[-C--:B------:R-:W-:Y:S01]  /*6fd0*/  FMUL.FTZ R111, R111, R181.reuse ;  /* 0x000000b56f6f7220 */ /* 0x080fe20000410000 */
[----:B------:R-:W-:Y:S01]  /*6fe0*/  F2FP.F16.F32.PACK_AB R159, R163, R162 ;  /* 0x000000a2a39f723e */ /* 0x000fe200000000ff */
[----:B------:R-:W-:Y:S01]  /*6ff0*/  FADD.FTZ R182, R201, R182 ;  /* 0x000000b6c9b67221 */ /* 0x000fe20000010000 */
[----:B------:R-:W-:Y:S01]  /*7000*/  F2FP.F16.F32.PACK_AB R162, R165, R12 ;  /* 0x0000000ca5a2723e */ /* 0x000fe200000000ff */
[----:B------:R-:W2:Y:S01]  /*7010*/  MUFU.EX2 R175, R175 ;  /* 0x000000af00af7308 */ /* 0x000ea20000000800 */
[C---:B0-----:R-:W-:Y:S01]  /*7020*/  FADD.FTZ R183, R171.reuse, R186 ;  /* 0x000000baabb77221 */ /* 0x041fe20000010000 */
[----:B------:R-:W-:Y:S01]  /*7030*/  F2FP.F16.F32.PACK_AB R163, R171, R170 ;  /* 0x000000aaaba3723e */ /* 0x000fe200000000ff */
[-C--:B------:R-:W-:Y:S01]  /*7040*/  FMUL.FTZ R114, R114, R181.reuse ;  /* 0x000000b572727220 */ /* 0x080fe20000410000 */
[----:B------:R-:W-:Y:S01]  /*7050*/  F2FP.F16.F32.PACK_AB R164, R201, R164 ;  /* 0x000000a4c9a4723e */ /* 0x000fe200000000ff */
        /* <DEDUP_REMOVED lines=25> */
[----:B------:R-:W-:-:S02]  /*71f0*/  FMUL.FTZ R151, R151, R181 ;  /* 0x000000b597977220 */ /* 0x000fc40000410000 */
        /* <DEDUP_REMOVED lines=41> */
[----:B--2---:R-:W-:-:S04]  /*7490*/  FADD.FTZ R4, R198, R3 ;  /* 0x00000003c6047221 */ /* 0x004fc80000010000 */
[C---:B0-----:R-:W-:Y:S01]  /*74a0*/  FADD.FTZ R4, R175.reuse, R4 ;  /* 0x00000004af047221 */ /* 0x041fe20000010000 */
[----:B------:R-:W-:Y:S01]  /*74b0*/  F2FP.F16.F32.PACK_AB R175, R175, R198 ;  /* 0x000000c6afaf723e */ /* 0x000fe200000000ff */
[C---:B-1----:R-:W-:Y:S01]  /*74c0*/  FADD.FTZ R3, R176.reuse, R11 ;  /* 0x0000000bb0037221 */ /* 0x042fe20000010000 */
[----:B------:R-:W-:Y:S01]  /*74d0*/  F2FP.F16.F32.PACK_AB R174, R176, R9 ;  /* 0x00000009b0ae723e */ /* 0x000fe200000000ff */
[----:B------:R-:W-:Y:S06]  /*74e0*/  @!P0 BRA `(.L_x_4462) ;  /* 0x0000000000048947 */ /* 0x000fec0003800000 */
[----:B------:R-:W-:Y:S01]  /*74f0*/  BPT.TRAP 0x1 ;  /* 0x000000040000795c */ /* 0x000fe20000300000 */
.L_x_4462:
[----:B------:R0:W1:Y:S01]  /*7500*/  SYNCS.PHASECHK.TRANS64.TRYWAIT P1, [UR25+0x22850], R7 ;  /* 0x02285007ff0075a7 */ /* 0x0000620008020159 */
[----:B------:R-:W-:Y:S05]  /*7510*/  @!P0 BRA `(.L_x_4463) ;  /* 0x0000000000048947 */ /* 0x000fea0003800000 */
[----:B------:R-:W-:Y:S01]  /*7520*/  BPT.TRAP 0x1 ;  /* 0x000000040000795c */ /* 0x000fe20000300000 */
.L_x_4463:
[----:B------:R-:W-:Y:S01]  /*7530*/  VIADD R8, R204, 0x8 ;  /* 0x00000008cc087836 */ /* 0x000fe20000000000 */
[----:B-1----:R-:W-:Y:S06]  /*7540*/  @P1 BRA `(.L_x_4464) ;  /* 0x0000000000081947 */ /* 0x002fec0003800000 */
[----:B------:R-:W1:Y:S02]  /*7550*/  SYNCS.PHASECHK.TRANS64.TRYWAIT P1, [UR25+0x22850], R7 ;  /* 0x02285007ff0075a7 */ /* 0x000e640008020159 */
[----:B-1----:R-:W-:Y:S05]  /*7560*/  @!P1 BRA `(.L_x_4465) ;  /* 0x0000007400d89947 */ /* 0x002fea0003800000 */
.L_x_4464:
        /* <DEDUP_REMOVED lines=39> */
.L_x_4466:
[----:B------:R-:W-:Y:S01]  /*77e0*/  UIADD3 UR25, UR25, 0x22860, URZ ;  /* 0x0002286019197890 */ /* 0x000fe2000fffe03f */
[----:B------:R-:W-:Y:S01]  /*77f0*/  ISETP.LT.AND P1, PT, RZ, UR23, PT ;  /* 0x00000017ff007c0c */ /* 0x000fe2000bf21270 */
[----:B------:R-:W-:Y:S01]  /*7800*/  UIADD3 UR23, UR23, -0x1, URZ ;  /* 0xffffffff17177890 */ /* 0x000fe2000fffe03f */
[----:B------:R-:W-:Y:S01]  /*7810*/  MOV R202, R5 ;  /* 0x0000000500ca7202 */ /* 0x000fe20000000f00 */
[----:B------:R-:W-:Y:S01]  /*7820*/  UPRMT UR25, UR24, 0x654, UR25 ;  /* 0x0000065418197896 */ /* 0x000fe20008000019 */
[----:B------:R-:W-:-:S08]  /*7830*/  IMAD.MOV.U32 R9, RZ, RZ, R6 ;  /* 0x000000ffff097224 */ /* 0x000fd000078e0006 */
[----:B------:R-:W-:Y:S01]  /*7840*/  SYNCS.ARRIVE.TRANS64.RED.A1T0 RZ, [UR25], RZ ;  /* 0x000000ffffff79a7 */ /* 0x000fe20008100419 */
[----:B------:R-:W-:Y:S05]  /*7850*/  @P1 BRA `(.L_x_4467) ;  /* 0xffffffe000bc1947 */ /* 0x000fea000383ffff */
.L_x_4456:
[----:B01-3--:R-:W0:Y:S01]  /*7860*/  SHFL.BFLY PT, R8, R3, 0x2, 0x1f ;  /* 0x0c401f0003087f89 */ /* 0x00be2200000e0000 */
[----:B------:R-:W-:Y:S01]  /*7870*/  UIADD3 UR36, UR36, 0x1, URZ ;  /* 0x0000000124247890 */ /* 0x000fe2000fffe03f */
[----:B------:R-:W-:Y:S01]  /*7880*/  IMAD.U32 R13, RZ, RZ, UR10 ;  /* 0x0000000aff0d7e24 */ /* 0x000fe2000f8e00ff */
[----:B------:R2:W-:Y:S06]  /*7890*/  BAR.ARV R0, 0x100 ;  /* 0x000400000000751d */ /* 0x0005ec0000002000 */
[----:B------:R-:W-:Y:S02]  /*78a0*/  UISETP.NE.AND UP0, UPT, UR36, 0x2, UPT ;  /* 0x000000022400788c */ /* 0x000fe4000bf05270 */
[----:B------:R-:W-:Y:S06]  /*78b0*/  BAR.ARV 0x8, 0x180 ;  /* 0x0206000000007b1d */ /* 0x000fec0000002000 */
[----:B--2---:R-:W-:Y:S01]  /*78c0*/  IMAD.MOV.U32 R0, RZ, RZ, RZ ;  /* 0x000000ffff007224 */ /* 0x004fe200078e00ff */
[----:B------:R-:W-:Y:S01]  /*78d0*/  USEL UR4, URZ, 0x1, UP0 ;  /* 0x000000013f047887 */ /* 0x000fe20008000000 */
[----:B------:R-:W1:Y:S01]  /*78e0*/  SHFL.BFLY PT, R9, R4, 0x2, 0x1f ;  /* 0x0c401f0004097f89 */ /* 0x000e6200000e0000 */
[----:B------:R-:W-:Y:S01]  /*78f0*/  PLOP3.LUT P0, PT, PT, PT, PT, 0x8, 0x0 ;  /* 0x000000000000781c */ /* 0x000fe20003f0e170 */
[----:B------:R-:W-:Y:S01]  /*7900*/  UIADD3 UR38, UR38, 0x1, URZ ;  /* 0x0000000126267890 */ /* 0x000fe2000fffe03f */
[----:B0-----:R-:W-:Y:S01]  /*7910*/  FADD.FTZ R8, R8, R3 ;  /* 0x0000000308087221 */ /* 0x001fe20000010000 */
[----:B------:R-:W-:Y:S01]  /*7920*/  IMAD.MOV.U32 R3, RZ, RZ, -0x800000 ;  /* 0xff800000ff037424 */ /* 0x000fe200078e00ff */
[----:B------:R-:W-:-:S02]  /*7930*/  USEL UR36, UR36, URZ, UP0 ;  /* 0x0000003f24247287 */ /* 0x000fc40008000000 */
[----:B------:R-:W-:Y:S01]  /*7940*/  ULOP3.LUT UR37, UR37, UR4, URZ, 0x3c, !UPT ;  /* 0x0000000425257292 */ /* 0x000fe2000f8e3c3f */
[----:B------:R-:W0:Y:S01]  /*7950*/  SHFL.BFLY PT, R7, R8, 0x1, 0x1f ;  /* 0x0c201f0008077f89 */ /* 0x000e2200000e0000 */
[----:B-1----:R-:W-:Y:S01]  /*7960*/  FADD.FTZ R9, R9, R4 ;  /* 0x0000000409097221 */ /* 0x002fe20000010000 */
[----:B------:R-:W-:-:S04]  /*7970*/  IMAD.MOV.U32 R4, RZ, RZ, -0x800000 ;  /* 0xff800000ff047424 */ /* 0x000fc800078e00ff */
[----:B------:R-:W1:Y:S01]  /*7980*/  SHFL.BFLY PT, R10, R9, 0x1, 0x1f ;  /* 0x0c201f00090a7f89 */ /* 0x000e6200000e0000 */
[----:B0-----:R-:W-:Y:S01]  /*7990*/  FADD.FTZ R11, R8, R7 ;  /* 0x00000007080b7221 */ /* 0x001fe20000010000 */
[----:B------:R-:W-:-:S04]  /*79a0*/  IMAD.MOV.U32 R7, RZ, RZ, RZ ;  /* 0x000000ffff077224 */ /* 0x000fc800078e00ff */
[----:B------:R-:W-:-:S13]  /*79b0*/  FSETP.NE.FTZ.AND P1, PT, R11, RZ, PT ;  /* 0x000000ff0b00720b */ /* 0x000fda0003f35000 */
[----:B------:R-:W0:Y:S01]  /*79c0*/  @P1 MUFU.RCP R7, R11 ;  /* 0x0000000b00071308 */ /* 0x000e220000001000 */
[----:B-1----:R-:W-:-:S05]  /*79d0*/  FADD.FTZ R10, R9, R10 ;  /* 0x0000000a090a7221 */ /* 0x002fca0000010000 */
[----:B------:R-:W-:Y:S02]  /*79e0*/  FSETP.NE.FTZ.AND P2, PT, R10, RZ, PT ;  /* 0x000000ff0a00720b */ /* 0x000fe40003f55000 */
[----:B------:R-:W1:Y:S01]  /*79f0*/  @P1 MUFU.LG2 R8, R11 ;  /* 0x0000000b00081308 */ /* 0x000e620000000c00 */
[-C--:B0-----:R-:W-:Y:S01]  /*7a00*/  FMUL.FTZ R24, R24, R7.reuse ;  /* 0x0000000718187220 */ /* 0x081fe20000410000 */
[-C--:B------:R-:W-:Y:S01]  /*7a10*/  FMUL.FTZ R25, R25, R7.reuse ;  /* 0x0000000719197220 */ /* 0x080fe20000410000 */
[----:B------:R-:W-:-:S08]  /*7a20*/  FMUL.FTZ R28, R28, R7 ;  /* 0x000000071c1c7220 */ /* 0x000fd00000410000 */
        /* <DEDUP_REMOVED lines=8> */
[----:B------:R0:W2:Y:S01]  /*7ab0*/  @P2 MUFU.RCP R0, R10 ;  /* 0x0000000a00002308 */ /* 0x0000a20000001000 */
        /* <DEDUP_REMOVED lines=54> */
[----:B------:R-:W-:-:S02]  /*7e20*/  IMAD.U32 R7, RZ, RZ, UR10 ;  /* 0x0000000aff077e24 */ /* 0x000fc4000f8e00ff */
[----:B------:R-:W-:Y:S01]  /*7e30*/  @P2 FMUL.FTZ R13, R13, 0.69314718246459960938 ;  /* 0x3f3172180d0d2820 */ /* 0x000fe20000410000 */
[----:B-1----:R-:W-:Y:S01]  /*7e40*/  @P1 FMUL.FTZ R8, R8, 0.69314718246459960938 ;  /* 0x3f31721808081820 */ /* 0x002fe20000410000 */
[----:B0-----:R-:W-:Y:S01]  /*7e50*/  @P2 FMUL.FTZ R10, R9, 0.69314718246459960938 ;  /* 0x3f317218090a2820 */ /* 0x001fe20000410000 */
[----:B------:R-:W-:Y:S01]  /*7e60*/  @P1 FMUL.FTZ R7, R7, 0.69314718246459960938 ;  /* 0x3f31721807071820 */ /* 0x000fe20000410000 */
        /* <DEDUP_REMOVED lines=66> */
.L_x_4431:
[----:B------:R-:W0:Y:S08]  /*8290*/  S2UR UR5, SR_CgaCtaId ;  /* 0x00000000000579c3 */ /* 0x000e300000008800 */
[----:B------:R-:W-:Y:S06]  /*82a0*/  BAR.SYNC.DEFER_BLOCKING 0x5, 0x180 ;  /* 0x0146000000007b1d */ /* 0x000fec0000010000 */
[----:B------:R-:W-:Y:S01]  /*82b0*/  UMOV UR4, 0x400 ;  /* 0x0000040000047882 */ /* 0x000fe20000000000 */
[----:B------:R-:W-:Y:S01]  /*82c0*/  BSSY B0, `(.L_x_4468) ;  /* 0x000028f000007945 */ /* 0x000fe20003800000 */
[----:B0-----:R-:W-:-:S09]  /*82d0*/  ULEA UR13, UR5, UR4, 0x18 ;  /* 0x00000004050d7291 */ /* 0x001fd2000f8ec03f */
[----:B------:R-:W0:Y:S02]  /*82e0*/  LDS R5, [UR13+0x228d0] ;  /* 0x0228d00dff057984 */ /* 0x000e240008000800 */
[----:B0-----:R-:W-:Y:S01]  /*82f0*/  R2UR UR4, R5 ;  /* 0x00000000050472ca */ /* 0x001fe200000e0000 */
[----:B------:R-:W-:Y:S06]  /*8300*/  BAR.ARV 0x4, 0x180 ;  /* 0x0106000000007b1d */ /* 0x000fec0000002000 */
[----:B------:R-:W-:Y:S08]  /*8310*/  @P0 BRA `(.L_x_4469) ;  /* 0x0000001c00500947 */ /* 0x000ff00003800000 */
[----:B------:R-:W0:Y:S01]  /*8320*/  S2UR UR5, SR_SWINHI ;  /* 0x00000000000579c3 */ /* 0x000e220000002f00 */
[----:B------:R-:W-:-:S07]  /*8330*/  IMAD.MOV.U32 R6, RZ, RZ, 0x2 ;  /* 0x00000002ff067424 */ /* 0x000fce00078e00ff */
[----:B------:R-:W-:Y:S01]  /*8340*/  BAR.SYNC.DEFER_BLOCKING 0x1, 0x100 ;  /* 0x0044000000007b1d */ /* 0x000fe20000010000 */
[----:B------:R-:W-:Y:S01]  /*8350*/  IMAD R138, R205, 0x40, R2 ;  /* 0x00000040cd8a7824 */ /* 0x000fe200078e0202 */
[----:B------:R-:W-:Y:S01]  /*8360*/  F2FP.F16.F32.PACK_AB R24, R25, R24 ;  /* 0x000000181918723e */ /* 0x000fe200000000ff */
[----:B------:R-:W-:Y:S01]  /*8370*/  IMAD.MOV.U32 R139, RZ, RZ, 0x2 ;  /* 0x00000002ff8b7424 */ /* 0x000fe200078e00ff */
[----:B------:R-:W-:Y:S01]  /*8380*/  F2FP.F16.F32.PACK_AB R25, R32, R26 ;  /* 0x0000001a2019723e */ /* 0x000fe200000000ff */
[----:B------:R-:W-:Y:S01]  /*8390*/  USHF.R.S32.HI UR10, URZ, 0x1f, UR39 ;  /* 0x0000001f3f0a7899 */ /* 0x000fe20008011427 */
[----:B------:R-:W-:Y:S01]  /*83a0*/  F2FP.F16.F32.PACK_AB R26, R29, R28 ;  /* 0x0000001c1d1a723e */ /* 0x000fe200000000ff */
[----:B------:R-:W-:Y:S01]  /*83b0*/  ULDC.64 UR8, c[0x0][0xb90] ;  /* 0x0002e40000087ab9 */ /* 0x000fe20000000a00 */
[----:B------:R-:W-:Y:S01]  /*83c0*/  F2FP.F16.F32.PACK_AB R27, R27, R30 ;  /* 0x0000001e1b1b723e */ /* 0x000fe200000000ff */
[----:B------:R-:W-:Y:S01]  /*83d0*/  USHF.R.S32.HI UR12, URZ, 0x1f, UR41 ;  /* 0x0000001f3f0c7899 */ /* 0x000fe20008011429 */
[----:B------:R-:W-:-:S02]  /*83e0*/  F2FP.F16.F32.PACK_AB R30, R61, R185 ;  /* 0x000000b93d1e723e */ /* 0x000fc400000000ff */
[----:B------:R-:W-:Y:S02]  /*83f0*/  F2FP.F16.F32.PACK_AB R200, R177, R200 ;  /* 0x000000c8b1c8723e */ /* 0x000fe400000000ff */
[----:B------:R-:W-:Y:S02]  /*8400*/  F2FP.F16.F32.PACK_AB R201, R80, R76 ;  /* 0x0000004c50c9723e */ /* 0x000fe400000000ff */
[----:B------:R-:W-:Y:S02]  /*8410*/  F2FP.F16.F32.PACK_AB R202, R125, R124 ;  /* 0x0000007c7dca723e */ /* 0x000fe400000000ff */
[----:B------:R-:W-:Y:S02]  /*8420*/  F2FP.F16.F32.PACK_AB R203, R88, R84 ;  /* 0x0000005458cb723e */ /* 0x000fe400000000ff */
[----:B------:R-:W-:Y:S01]  /*8430*/  F2FP.F16.F32.PACK_AB R144, R145, R144 ;  /* 0x000000909190723e */ /* 0x000fe200000000ff */
[----:B------:R-:W-:Y:S01]  /*8440*/  UMOV UR6, UR13 ;  /* 0x0000000d00067c82 */ /* 0x000fe20008000000 */
[----:B0-----:R-:W-:Y:S01]  /*8450*/  UMOV UR7, UR5 ;  /* 0x0000000500077c82 */ /* 0x001fe20008000000 */
[----:B------:R-:W-:Y:S01]  /*8460*/  UIMAD UR5, UR10, UR8, URZ ;  /* 0x000000080a0572a4 */ /* 0x000fe2000f8e023f */
[----:B------:R-:W-:Y:S01]  /*8470*/  IMAD.WIDE R6, R209, R6, UR6 ;  /* 0x00000006d1067e25 */ /* 0x000fe2000f8e0206 */
[----:B------:R-:W-:-:S02]  /*8480*/  F2FP.F16.F32.PACK_AB R145, R173, R172 ;  /* 0x000000acad91723e */ /* 0x000fc400000000ff */
[----:B------:R-:W-:Y:S01]  /*8490*/  UIMAD UR5, UR39, UR9, UR5 ;  /* 0x00000009270572a4 */ /* 0x000fe2000f8e0205 */
[----:B------:R-:W-:Y:S01]  /*84a0*/  IMAD.WIDE R138, R138, R139, UR6 ;  /* 0x000000068a8a7e25 */ /* 0x000fe2000f8e028b */
[C---:B------:R-:W-:Y:S01]  /*84b0*/  IADD3 R153, P3, R6.reuse, 0xc060, RZ ;  /* 0x0000c06006997810 */ /* 0x040fe20007f7e0ff */
[----:B------:R-:W-:Y:S01]  /*84c0*/  UIMAD.WIDE.U32 UR6, UR39, UR8, URZ ;  /* 0x00000008270672a5 */ /* 0x000fe2000f8e003f */
[C---:B------:R-:W-:Y:S02]  /*84d0*/  IADD3 R157, P4, R6.reuse, 0xc040, RZ ;  /* 0x0000c040069d7810 */ /* 0x040fe40007f9e0ff */
[----:B------:R-:W-:Y:S01]  /*84e0*/  LOP3.LUT R152, R153, 0x380, RZ, 0xc0, !PT ;  /* 0x0000038099987812 */ /* 0x000fe200078ec0ff */
[----:B------:R-:W-:Y:S01]  /*84f0*/  ULDC.64 UR8, c[0x0][0xb98] ;  /* 0x0002e60000087ab9 */ /* 0x000fe20000000a00 */
[----:B------:R-:W-:Y:S01]  /*8500*/  IADD3 R159, P5, R6, 0xc020, RZ ;  /* 0x0000c020069f7810 */ /* 0x000fe20007fbe0ff */
[----:B------:R-:W-:Y:S01]  /*8510*/  UIADD3 UR7, UR7, UR5, URZ ;  /* 0x0000000507077290 */ /* 0x000fe2000fffe03f */
[----:B------:R-:W-:Y:S01]  /*8520*/  SHF.R.U64 R152, R152, 0x3, RZ ;  /* 0x0000000398987819 */ /* 0x000fe200000012ff */
[----:B------:R-:W-:Y:S01]  /*8530*/  UIMAD UR5, UR12, UR8, URZ ;  /* 0x000000080c0572a4 */ /* 0x000fe2000f8e023f */
[----:B------:R-:W-:Y:S01]  /*8540*/  LOP3.LUT R156, R157, 0x380, RZ, 0xc0, !PT ;  /* 0x000003809d9c7812 */ /* 0x000fe200078ec0ff */
[----:B------:R-:W-:Y:S01]  /*8550*/  UIMAD.WIDE.U32 UR6, UR41, UR8, UR6 ;  /* 0x00000008290672a5 */ /* 0x000fe2000f8e0006 */
[----:B------:R-:W-:Y:S01]  /*8560*/  LOP3.LUT R158, R159, 0x380, RZ, 0xc0, !PT ;  /* 0x000003809f9e7812 */ /* 0x000fe200078ec0ff */
[----:B------:R-:W-:Y:S01]  /*8570*/  UIMAD UR5, UR41, UR9, UR5 ;  /* 0x00000009290572a4 */ /* 0x000fe2000f8e0205 */
[----:B------:R-:W-:-:S02]  /*8580*/  IADD3 R111, P2, R6, 0x8020, RZ ;  /* 0x00008020066f7810 */ /* 0x000fc40007f5e0ff */
[----:B------:R-:W-:Y:S01]  /*8590*/  LOP3.LUT R152, R152, R153, RZ, 0x3c, !PT ;  /* 0x0000009998987212 */ /* 0x000fe200078e3cff */
[--C-:B------:R-:W-:Y:S01]  /*85a0*/  IMAD.X R153, RZ, RZ, R7.reuse, P3 ;  /* 0x000000ffff997224 */ /* 0x100fe200018e0607 */
[C---:B------:R-:W-:Y:S01]  /*85b0*/  LOP3.LUT R143, R6.reuse, 0x380, RZ, 0xc0, !PT ;  /* 0x00000380068f7812 */ /* 0x040fe200078ec0ff */
[--C-:B------:R-:W-:Y:S01]  /*85c0*/  IMAD.X R163, RZ, RZ, R7.reuse, P2 ;  /* 0x000000ffffa37224 */ /* 0x100fe200010e0607 */
[----:B------:R-:W-:Y:S01]  /*85d0*/  IADD3 R115, P0, R6, 0x8060, RZ ;  /* 0x0000806006737810 */ /* 0x000fe20007f1e0ff */
[----:B------:R-:W-:Y:S01]  /*85e0*/  ULDC.64 UR8, c[0x0][0xae8] ;  /* 0x0002ba0000087ab9 */ /* 0x000fe20000000a00 */
[----:B------:R-:W-:Y:S02]  /*85f0*/  SHF.R.U64 R156, R156, 0x3, RZ ;  /* 0x000000039c9c7819 */ /* 0x000fe400000012ff */
[----:B------:R-:W-:Y:S01]  /*8600*/  SHF.R.U64 R158, R158, 0x3, RZ ;  /* 0x000000039e9e7819 */ /* 0x000fe200000012ff */
[----:B------:R-:W-:Y:S01]  /*8610*/  IMAD.X R165, RZ, RZ, R7, P0 ;  /* 0x000000ffffa57224 */ /* 0x000fe200000e0607 */
[----:B------:R-:W-:-:S02]  /*8620*/  IADD3 R117, P6, R6, 0xc000, RZ ;  /* 0x0000c00006757810 */ /* 0x000fc40007fde0ff */
[C---:B------:R-:W-:Y:S02]  /*8630*/  IADD3 R21, P3, R6.reuse, 0x20, RZ ;  /* 0x0000002006157810 */ /* 0x040fe40007f7e0ff */
[C---:B------:R-:W-:Y:S01]  /*8640*/  IADD3 R113, P1, R6.reuse, 0x8040, RZ ;  /* 0x0000804006717810 */ /* 0x040fe20007f3e0ff */
[--C-:B------:R-:W-:Y:S01]  /*8650*/  IMAD.X R161, RZ, RZ, R7.reuse, P6 ;  /* 0x000000ffffa17224 */ /* 0x100fe200030e0607 */
[----:B------:R-:W-:Y:S01]  /*8660*/  SHF.R.U64 R143, R143, 0x3, RZ ;  /* 0x000000038f8f7819 */ /* 0x000fe200000012ff */
[--C-:B------:R-:W-:Y:S01]  /*8670*/  IMAD.X R167, RZ, RZ, R7.reuse, P3 ;  /* 0x000000ffffa77224 */ /* 0x100fe200018e0607 */
[----:B------:R-:W-:Y:S02]  /*8680*/  IADD3 R5, P2, R6, 0x4000, RZ ;  /* 0x0000400006057810 */ /* 0x000fe40007f5e0ff */
[----:B------:R-:W-:Y:S02]  /*8690*/  LOP3.LUT R9, R115, 0x380, RZ, 0xc0, !PT ;  /* 0x0000038073097812 */ /* 0x000fe400078ec0ff */
[----:B------:R-:W-:Y:S01]  /*86a0*/  LOP3.LUT R156, R156, R157, RZ, 0x3c, !PT ;  /* 0x0000009d9c9c7212 */ /* 0x000fe200078e3cff */
[--C-:B------:R-:W-:Y:S01]  /*86b0*/  IMAD.X R157, RZ, RZ, R7.reuse, P4 ;  /* 0x000000ffff9d7224 */ /* 0x100fe200020e0607 */
[----:B------:R-:W-:Y:S01]  /*86c0*/  LOP3.LUT R158, R158, R159, RZ, 0x3c, !PT ;  /* 0x0000009f9e9e7212 */ /* 0x000fe200078e3cff */
[--C-:B------:R-:W-:Y:S01]  /*86d0*/  IMAD.X R159, RZ, RZ, R7.reuse, P5 ;  /* 0x000000ffff9f7224 */ /* 0x100fe200028e0607 */
[----:B------:R-:W-:Y:S01]  /*86e0*/  IADD3.X R155, RZ, R7, RZ, P1, !PT ;  /* 0x00000007ff9b7210 */ /* 0x000fe20000ffe4ff */
        /* <DEDUP_REMOVED lines=13> */
[----:B------:R-:W-:Y:S01]  /*87c0*/  SHF.R.U64 R6, R9, 0x3, RZ ;  /* 0x0000000309067819 */ /* 0x000fe200000012ff */
[--C-:B------:R-:W-:Y:S01]  /*87d0*/  IMAD.X R9, RZ, RZ, R7.reuse, P3 ;  /* 0x000000ffff097224 */ /* 0x100fe200018e0607 */
[----:B------:R-:W-:Y:S01]  /*87e0*/  LOP3.LUT R102, R5, 0x380, RZ, 0xc0, !PT ;  /* 0x0000038005667812 */ /* 0x000fe200078ec0ff */
[----:B------:R-:W-:Y:S01]  /*87f0*/  IMAD.MOV.U32 R143, RZ, RZ, R7 ;  /* 0x000000ffff8f7224 */ /* 0x000fe200078e0007 */
[----:B------:R-:W-:-:S02]  /*8800*/  LOP3.LUT R14, R117, 0x380, RZ, 0xc0, !PT ;  /* 0x00000380750e7812 */ /* 0x000fc400078ec0ff */
[----:B------:R-:W-:Y:S02]  /*8810*/  LOP3.LUT R164, R6, R115, RZ, 0x3c, !PT ;  /* 0x0000007306a47212 */ /* 0x000fe400078e3cff */
[----:B------:R-:W-:Y:S02]  /*8820*/  SHF.R.U64 R102, R102, 0x3, RZ ;  /* 0x0000000366667819 */ /* 0x000fe400000012ff */
[----:B------:R-:W-:Y:S02]  /*8830*/  IADD3 R115, P2, R138, 0x7000, RZ ;  /* 0x000070008a737810 */ /* 0x000fe40007f5e0ff */
[----:B------:R-:W-:Y:S02]  /*8840*/  SHF.R.U64 R14, R14, 0x3, RZ ;  /* 0x000000030e0e7819 */ /* 0x000fe400000012ff */
[----:B------:R-:W-:Y:S02]  /*8850*/  LOP3.LUT R146, R102, R5, RZ, 0x3c, !PT ;  /* 0x0000000566927212 */ /* 0x000fe400078e3cff */
[----:B------:R-:W-:Y:S01]  /*8860*/  LOP3.LUT R114, R115, 0x380, RZ, 0xc0, !PT ;  /* 0x0000038073727812 */ /* 0x000fe200078ec0ff */
[----:B------:R-:W0:Y:S01]  /*8870*/  LDC R5, c[0x0][0xbe8] ;  /* 0x0002fa00ff057b82 */ /* 0x000e220000000800 */
[----:B------:R-:W-:-:S02]  /*8880*/  LOP3.LUT R160, R14, R117, RZ, 0x3c, !PT ;  /* 0x000000750ea07212 */ /* 0x000fc400078e3cff */
[----:B------:R-:W-:Y:S02]  /*8890*/  LOP3.LUT R14, R111, 0x380, RZ, 0xc0, !PT ;  /* 0x000003806f0e7812 */ /* 0x000fe400078ec0ff */
[----:B------:R-:W-:Y:S02]  /*88a0*/  LOP3.LUT R7, R12, 0x380, RZ, 0xc0, !PT ;  /* 0x000003800c077812 */ /* 0x000fe400078ec0ff */
[----:B------:R-:W-:Y:S02]  /*88b0*/  SHF.R.U64 R114, R114, 0x3, RZ ;  /* 0x0000000372727819 */ /* 0x000fe400000012ff */
[----:B------:R-:W-:Y:S02]  /*88c0*/  LOP3.LUT R6, R21, 0x380, RZ, 0xc0, !PT ;  /* 0x0000038015067812 */ /* 0x000fe400078ec0ff */
[----:B------:R-:W-:Y:S02]  /*88d0*/  SHF.R.U64 R14, R14, 0x3, RZ ;  /* 0x000000030e0e7819 */ /* 0x000fe400000012ff */
[----:B------:R-:W-:-:S02]  /*88e0*/  SHF.R.U64 R7, R7, 0x3, RZ ;  /* 0x0000000307077819 */ /* 0x000fc400000012ff */
[----:B------:R-:W-:Y:S01]  /*88f0*/  LOP3.LUT R114, R114, R115, RZ, 0x3c, !PT ;  /* 0x0000007372727212 */ /* 0x000fe200078e3cff */
[----:B------:R-:W-:Y:S01]  /*8900*/  IMAD.X R115, RZ, RZ, R139, P2 ;  /* 0x000000ffff737224 */ /* 0x000fe200010e068b */
[----:B------:R-:W-:Y:S02]  /*8910*/  SHF.R.U64 R6, R6, 0x3, RZ ;  /* 0x0000000306067819 */ /* 0x000fe400000012ff */
[----:B------:R-:W-:Y:S02]  /*8920*/  LOP3.LUT R162, R14, R111, RZ, 0x3c, !PT ;  /* 0x0000006f0ea27212 */ /* 0x000fe400078e3cff */
[----:B------:R-:W-:Y:S02]  /*8930*/  IADD3 R135, P2, R138, 0xe000, RZ ;  /* 0x0000e0008a877810 */ /* 0x000fe40007f5e0ff */
[----:B------:R-:W-:Y:S02]  /*8940*/  LOP3.LUT R168, R7, R12, RZ, 0x3c, !PT ;  /* 0x0000000c07a87212 */ /* 0x000fe400078e3cff */
[----:B------:R-:W-:-:S02]  /*8950*/  LOP3.LUT R14, R107, 0x380, RZ, 0xc0, !PT ;  /* 0x000003806b0e7812 */ /* 0x000fc400078ec0ff */
[----:B------:R-:W-:Y:S02]  /*8960*/  LOP3.LUT R12, R103, 0x380, RZ, 0xc0, !PT ;  /* 0x00000380670c7812 */ /* 0x000fe400078ec0ff */
[----:B------:R-:W-:Y:S02]  /*8970*/  LOP3.LUT R166, R6, R21, RZ, 0x3c, !PT ;  /* 0x0000001506a67212 */ /* 0x000fe400078e3cff */
[----:B------:R-:W-:Y:S02]  /*8980*/  LOP3.LUT R7, R10, 0x380, RZ, 0xc0, !PT ;  /* 0x000003800a077812 */ /* 0x000fe400078ec0ff */
[----:B------:R-:W-:Y:S02]  /*8990*/  LOP3.LUT R6, R31, 0x380, RZ, 0xc0, !PT ;  /* 0x000003801f067812 */ /* 0x000fe400078ec0ff */
[----:B------:R-:W-:Y:S02]  /*89a0*/  LOP3.LUT R134, R135, 0x380, RZ, 0xc0, !PT ;  /* 0x0000038087867812 */ /* 0x000fe400078ec0ff */
[----:B------:R-:W-:-:S02]  /*89b0*/  SHF.R.U64 R14, R14, 0x3, RZ ;  /* 0x000000030e0e7819 */ /* 0x000fc400000012ff */
[----:B------:R-:W-:Y:S02]  /*89c0*/  SHF.R.U64 R12, R12, 0x3, RZ ;  /* 0x000000030c0c7819 */ /* 0x000fe400000012ff */
[----:B------:R-:W-:Y:S02]  /*89d0*/  SHF.R.U64 R7, R7, 0x3, RZ ;  /* 0x0000000307077819 */ /* 0x000fe400000012ff */
[----:B------:R-:W-:Y:S02]  /*89e0*/  SHF.R.U64 R6, R6, 0x3, RZ ;  /* 0x0000000306067819 */ /* 0x000fe400000012ff */
[----:B------:R-:W-:Y:S02]  /*89f0*/  SHF.R.U64 R134, R134, 0x3, RZ ;  /* 0x0000000386867819 */ /* 0x000fe400000012ff */
[----:B------:R-:W-:Y:S02]  /*8a00*/  LOP3.LUT R150, R14, R107, RZ, 0x3c, !PT ;  /* 0x0000006b0e967212 */ /* 0x000fe400078e3cff */
[----:B------:R-:W-:-:S02]  /*8a10*/  LOP3.LUT R14, R12, R103, RZ, 0x3c, !PT ;  /* 0x000000670c0e7212 */ /* 0x000fc400078e3cff */
[----:B------:R-:W-:Y:S02]  /*8a20*/  LOP3.LUT R12, R7, R10, RZ, 0x3c, !PT ;  /* 0x0000000a070c7212 */ /* 0x000fe400078e3cff */
[----:B------:R-:W-:Y:S02]  /*8a30*/  LOP3.LUT R10, R6, R31, RZ, 0x3c, !PT ;  /* 0x0000001f060a7212 */ /* 0x000fe400078e3cff */
[----:B------:R-:W-:Y:S01]  /*8a40*/  LOP3.LUT R134, R134, R135, RZ, 0x3c, !PT ;  /* 0x0000008786867212 */ /* 0x000fe200078e3cff */
[----:B------:R-:W-:Y:S01]  /*8a50*/  IMAD.X R135, RZ, RZ, R139, P2 ;  /* 0x000000ffff877224 */ /* 0x000fe200010e068b */
[----:B------:R-:W-:Y:S02]  /*8a60*/  LOP3.LUT R31, R8, 0x380, RZ, 0xc0, !PT ;  /* 0x00000380081f7812 */ /* 0x000fe400078ec0ff */
[----:B------:R-:W-:Y:S02]  /*8a70*/  IADD3 R7, P3, R138, 0x1000, RZ ;  /* 0x000010008a077810 */ /* 0x000fe40007f7e0ff */
[----:B0-----:R-:W-:-:S02]  /*8a80*/  ISETP.NE.AND P2, PT, R5, 0x1, PT ;  /* 0x000000010500780c */ /* 0x001fc40003f45270 */
[----:B------:R-:W-:Y:S02]  /*8a90*/  SHF.R.U64 R31, R31, 0x3, RZ ;  /* 0x000000031f1f7819 */ /* 0x000fe400000012ff */
[----:B------:R-:W-:Y:S02]  /*8aa0*/  LOP3.LUT R6, R7, 0x380, RZ, 0xc0, !PT ;  /* 0x0000038007067812 */ /* 0x000fe400078ec0ff */
[----:B------:R-:W-:Y:S02]  /*8ab0*/  LOP3.LUT R8, R31, R8, RZ, 0x3c, !PT ;  /* 0x000000081f087212 */ /* 0x000fe400078e3cff */
[----:B------:R-:W-:Y:S02]  /*8ac0*/  SHF.R.U64 R6, R6, 0x3, RZ ;  /* 0x0000000306067819 */ /* 0x000fe400000012ff */
[----:B------:R-:W-:Y:S02]  /*8ad0*/  MOV R152, R152 ;  /* 0x0000009800987202 */ /* 0x000fe40000000f00 */
[----:B------:R-:W-:-:S02]  /*8ae0*/  MOV R153, R8 ;  /* 0x0000000800997202 */ /* 0x000fc40000000f00 */
[----:B------:R-:W-:Y:S01]  /*8af0*/  LOP3.LUT R6, R6, R7, RZ, 0x3c, !PT ;  /* 0x0000000706067212 */ /* 0x000fe200078e3cff */
[----:B------:R-:W-:Y:S01]  /*8b00*/  IMAD.X R7, RZ, RZ, R139, P3 ;  /* 0x000000ffff077224 */ /* 0x000fe200018e068b */
[----:B------:R-:W-:Y:S02]  /*8b10*/  F2FP.F16.F32.PACK_AB R9, R35, R34 ;  /* 0x000000222309723e */ /* 0x000fe400000000ff */
[----:B------:R-:W0:Y:S01]  /*8b20*/  @P2 LDC R34, c[0x0][0xbec] ;  /* 0x0002fb00ff222b82 */ /* 0x000e220000000800 */
[----:B------:R-:W-:Y:S02]  /*8b30*/  IADD3 R117, P3, R138, 0x8000, RZ ;  /* 0x000080008a757810 */ /* 0x000fe40007f7e0ff */
[----:B------:R-:W-:Y:S02]  /*8b40*/  LOP3.LUT R20, R113, 0x380, RZ, 0xc0, !PT ;  /* 0x0000038071147812 */ /* 0x000fe400078ec0ff */
[----:B------:R-:W-:Y:S02]  /*8b50*/  LOP3.LUT R116, R117, 0x380, RZ, 0xc0, !PT ;  /* 0x0000038075747812 */ /* 0x000fe400078ec0ff */
[----:B------:R-:W-:Y:S01]  /*8b60*/  SHF.R.U64 R20, R20, 0x3, RZ ;  /* 0x0000000314147819 */ /* 0x000fe200000012ff */
[----:B------:R-:W1:Y:S01]  /*8b70*/  @P2 LDC R35, c[0x0][0xbf0] ;  /* 0x0002fc00ff232b82 */ /* 0x000e620000000800 */
[----:B------:R-:W-:-:S02]  /*8b80*/  SHF.R.U64 R116, R116, 0x3, RZ ;  /* 0x0000000374747819 */ /* 0x000fc400000012ff */
[----:B------:R-:W-:Y:S02]  /*8b90*/  LOP3.LUT R154, R20, R113, RZ, 0x3c, !PT ;  /* 0x00000071149a7212 */ /* 0x000fe400078e3cff */
[----:B------:R-:W-:Y:S02]  /*8ba0*/  IADD3 R111, P0, R138, 0x5000, RZ ;  /* 0x000050008a6f7810 */ /* 0x000fe40007f1e0ff */
[----:B------:R-:W-:Y:S01]  /*8bb0*/  LOP3.LUT R116, R116, R117, RZ, 0x3c, !PT ;  /* 0x0000007574747212 */ /* 0x000fe200078e3cff */
[----:B------:R-:W-:Y:S01]  /*8bc0*/  IMAD.X R117, RZ, RZ, R139, P3 ;  /* 0x000000ffff757224 */ /* 0x000fe200018e068b */
[----:B------:R-:W-:Y:S02]  /*8bd0*/  IADD3 R29, P3, R138, 0xf000, RZ ;  /* 0x0000f0008a1d7810 */ /* 0x000fe40007f7e0ff */
[----:B------:R-:W-:Y:S02]  /*8be0*/  MOV R154, R154 ;  /* 0x0000009a009a7202 */ /* 0x000fe40000000f00 */
[----:B------:R-:W-:-:S02]  /*8bf0*/  LOP3.LUT R110, R111, 0x380, RZ, 0xc0, !PT ;  /* 0x000003806f6e7812 */ /* 0x000fc400078ec0ff */
[----:B------:R-:W-:Y:S02]  /*8c00*/  MOV R155, R10 ;  /* 0x0000000a009b7202 */ /* 0x000fe40000000f00 */
[----:B------:R-:W-:Y:S02]  /*8c10*/  F2FP.F16.F32.PACK_AB R10, R37, R179 ;  /* 0x000000b3250a723e */ /* 0x000fe400000000ff */
[----:B------:R-:W-:Y:S02]  /*8c20*/  LOP3.LUT R28, R29, 0x380, RZ, 0xc0, !PT ;  /* 0x000003801d1c7812 */ /* 0x000fe400078ec0ff */
[----:B------:R-:W-:Y:S02]  /*8c30*/  IADD3 R37, R16, UR43, RZ ;  /* 0x0000002b10257c10 */ /* 0x000fe4000fffe0ff */
[----:B------:R-:W-:Y:S02]  /*8c40*/  SHF.R.U64 R110, R110, 0x3, RZ ;  /* 0x000000036e6e7819 */ /* 0x000fe400000012ff */
[----:B------:R-:W-:Y:S01]  /*8c50*/  MOV R31, R142 ;  /* 0x0000008e001f7202 */ /* 0x000fe20000000f00 */
[----:B0-----:R-:W-:Y:S01]  /*8c60*/  @P2 IMAD.HI.U32 R34, R37, R34, RZ ;  /* 0x0000002225222227 */ /* 0x001fe200078e00ff */
[----:B------:R-:W-:-:S02]  /*8c70*/  IADD3 R113, P1, R138, 0x6000, RZ ;  /* 0x000060008a717810 */ /* 0x000fc40007f3e0ff */
[----:B------:R-:W-:Y:S01]  /*8c80*/  SHF.R.U64 R28, R28, 0x3, RZ ;  /* 0x000000031c1c7819 */ /* 0x000fe200000012ff */
[----:B------:R0:W-:Y:S01]  /*8c90*/  STSM.16.M88.4 [R31], R24 ;  /* 0x000000181f007844 */ /* 0x0001e20000000200 */
[----:B------:R-:W-:Y:S01]  /*8ca0*/  MOV R150, R150 ;  /* 0x0000009600967202 */ /* 0x000fe20000000f00 */
[--C-:B------:R-:W-:Y:S01]  /*8cb0*/  IMAD.X R143, RZ, RZ, R139.reuse, P3 ;  /* 0x000000ffff8f7224 */ /* 0x100fe200018e068b */
[----:B------:R-:W-:Y:S01]  /*8cc0*/  LOP3.LUT R110, R110, R111, RZ, 0x3c, !PT ;  /* 0x0000006f6e6e7212 */ /* 0x000fe200078e3cff */
[----:B------:R-:W-:Y:S01]  /*8cd0*/  IMAD.X R111, RZ, RZ, R139, P0 ;  /* 0x000000ffff6f7224 */ /* 0x000fe200000e068b */
[----:B------:R-:W-:Y:S02]  /*8ce0*/  MOV R166, R166 ;  /* 0x000000a600a67202 */ /* 0x000fe40000000f00 */
[----:B------:R-:W-:Y:S02]  /*8cf0*/  MOV R32, R14 ;  /* 0x0000000e00207202 */ /* 0x000fe40000000f00 */
[----:B------:R-:W-:-:S02]  /*8d00*/  MOV R151, R12 ;  /* 0x0000000c00977202 */ /* 0x000fc40000000f00 */
[----:B------:R-:W-:Y:S01]  /*8d10*/  F2FP.F16.F32.PACK_AB R8, R33, R178 ;  /* 0x000000b22108723e */ /* 0x000fe200000000ff */
[----:B------:R-:W-:Y:S01]  /*8d20*/  IMAD.MOV.U32 R33, RZ, RZ, R37 ;  /* 0x000000ffff217224 */ /* 0x000fe200078e0025 */
[----:B------:R-:W-:Y:S02]  /*8d30*/  F2FP.F16.F32.PACK_AB R11, R39, R38 ;  /* 0x00000026270b723e */ /* 0x000fe400000000ff */
[----:B------:R-:W-:Y:S02]  /*8d40*/  F2FP.F16.F32.PACK_AB R12, R41, R180 ;  /* 0x000000b4290c723e */ /* 0x000fe400000000ff */
[----:B------:R-:W-:Y:S01]  /*8d50*/  F2FP.F16.F32.PACK_AB R13, R43, R42 ;  /* 0x0000002a2b0d723e */ /* 0x000fe200000000ff */
[----:B------:R2:W-:Y:S01]  /*8d60*/  STSM.16.M88.4 [R166], R8 ;  /* 0x00000008a6007844 */ /* 0x0005e20000000200 */
[----:B------:R-:W-:Y:S02]  /*8d70*/  F2FP.F16.F32.PACK_AB R14, R45, R181 ;  /* 0x000000b52d0e723e */ /* 0x000fe400000000ff */
[----:B------:R-:W-:-:S02]  /*8d80*/  F2FP.F16.F32.PACK_AB R15, R47, R46 ;  /* 0x0000002e2f0f723e */ /* 0x000fc400000000ff */
[----:B------:R-:W-:Y:S02]  /*8d90*/  LOP3.LUT R112, R113, 0x380, RZ, 0xc0, !PT ;  /* 0x0000038071707812 */ /* 0x000fe400078ec0ff */
[----:B------:R-:W-:Y:S01]  /*8da0*/  IADD3 R127, P0, R138, 0xc000, RZ ;  /* 0x0000c0008a7f7810 */ /* 0x000fe20007f1e0ff */
[----:B------:R3:W-:Y:S01]  /*8db0*/  STSM.16.M88.4 [R155], R12 ;  /* 0x0000000c9b007844 */ /* 0x0007e20000000200 */
[----:B------:R-:W-:Y:S02]  /*8dc0*/  LOP3.LUT R142, R28, R29, RZ, 0x3c, !PT ;  /* 0x0000001d1c8e7212 */ /* 0x000fe400078e3cff */
[----:B0-----:R-:W-:Y:S02]  /*8dd0*/  F2FP.F16.F32.PACK_AB R24, R49, R182 ;  /* 0x000000b63118723e */ /* 0x001fe400000000ff */
[----:B------:R-:W-:Y:S02]  /*8de0*/  F2FP.F16.F32.PACK_AB R25, R51, R50 ;  /* 0x000000323319723e */ /* 0x000fe400000000ff */
[----:B------:R-:W-:-:S02]  /*8df0*/  F2FP.F16.F32.PACK_AB R26, R53, R183 ;  /* 0x000000b7351a723e */ /* 0x000fc400000000ff */
[----:B------:R-:W-:Y:S02]  /*8e00*/  F2FP.F16.F32.PACK_AB R27, R55, R54 ;  /* 0x00000036371b723e */ /* 0x000fe400000000ff */
[----:B------:R-:W-:Y:S02]  /*8e10*/  MOV R146, R146 ;  /* 0x0000009200927202 */ /* 0x000fe40000000f00 */
[----:B------:R-:W-:Y:S01]  /*8e20*/  F2FP.F16.F32.PACK_AB R28, R57, R184 ;  /* 0x000000b8391c723e */ /* 0x000fe200000000ff */
[----:B------:R-:W-:Y:S01]  /*8e30*/  STSM.16.M88.4 [R153], R24 ;  /* 0x0000001899007844 */ /* 0x000fe20000000200 */
[----:B------:R-:W-:Y:S02]  /*8e40*/  F2FP.F16.F32.PACK_AB R29, R59, R58 ;  /* 0x0000003a3b1d723e */ /* 0x000fe400000000ff */
[----:B------:R-:W-:Y:S02]  /*8e50*/  F2FP.F16.F32.PACK_AB R31, R63, R62 ;  /* 0x0000003e3f1f723e */ /* 0x000fe400000000ff */
[----:B-1----:R-:W-:-:S02]  /*8e60*/  @P2 SHF.R.U32.HI R33, RZ, R35, R34 ;  /* 0x00000023ff212219 */ /* 0x002fc40000011622 */
[----:B------:R-:W-:Y:S01]  /*8e70*/  SHF.R.U64 R112, R112, 0x3, RZ ;  /* 0x0000000370707819 */ /* 0x000fe200000012ff */
[----:B------:R0:W-:Y:S01]  /*8e80*/  STSM.16.M88.4 [R146], R28 ;  /* 0x0000001c92007844 */ /* 0x0001e20000000200 */
[----:B------:R-:W-:Y:S02]  /*8e90*/  LOP3.LUT R126, R127, 0x380, RZ, 0xc0, !PT ;  /* 0x000003807f7e7812 */ /* 0x000fe400078ec0ff */
[----:B--2---:R-:W-:Y:S02]  /*8ea0*/  F2FP.F16.F32.PACK_AB R8, R65, R186 ;  /* 0x000000ba4108723e */ /* 0x004fe400000000ff */
[----:B------:R-:W-:Y:S02]  /*8eb0*/  F2FP.F16.F32.PACK_AB R9, R67, R66 ;  /* 0x000000424309723e */ /* 0x000fe400000000ff */
[----:B------:R-:W-:Y:S02]  /*8ec0*/  F2FP.F16.F32.PACK_AB R10, R69, R187 ;  /* 0x000000bb450a723e */ /* 0x000fe400000000ff */
[----:B------:R-:W-:-:S02]  /*8ed0*/  F2FP.F16.F32.PACK_AB R11, R71, R70 ;  /* 0x00000046470b723e */ /* 0x000fc400000000ff */
[----:B---3--:R-:W-:Y:S02]  /*8ee0*/  F2FP.F16.F32.PACK_AB R12, R73, R188 ;  /* 0x000000bc490c723e */ /* 0x008fe400000000ff */
[----:B------:R-:W-:Y:S01]  /*8ef0*/  F2FP.F16.F32.PACK_AB R13, R75, R74 ;  /* 0x0000004a4b0d723e */ /* 0x000fe200000000ff */
[----:B------:R-:W-:Y:S01]  /*8f00*/  STSM.16.M88.4 [R151], R8 ;  /* 0x0000000897007844 */ /* 0x000fe20000000200 */
[----:B------:R-:W-:Y:S01]  /*8f10*/  F2FP.F16.F32.PACK_AB R14, R77, R189 ;  /* 0x000000bd4d0e723e */ /* 0x000fe200000000ff */
[----:B0-----:R-:W-:Y:S01]  /*8f20*/  IMAD.MOV R28, RZ, RZ, -R33 ;  /* 0x000000ffff1c7224 */ /* 0x001fe200078e0a21 */
[----:B------:R-:W-:Y:S02]  /*8f30*/  F2FP.F16.F32.PACK_AB R15, R79, R78 ;  /* 0x0000004e4f0f723e */ /* 0x000fe400000000ff */
[----:B------:R-:W-:Y:S01]  /*8f40*/  LOP3.LUT R112, R112, R113, RZ, 0x3c, !PT ;  /* 0x0000007170707212 */ /* 0x000fe200078e3cff */
[----:B------:R-:W-:Y:S01]  /*8f50*/  IMAD.X R113, RZ, RZ, R139, P1 ;  /* 0x000000ffff717224 */ /* 0x000fe200008e068b */
[----:B------:R-:W-:Y:S01]  /*8f60*/  SHF.R.U64 R126, R126, 0x3, RZ ;  /* 0x000000037e7e7819 */ /* 0x000fe200000012ff */
[----:B------:R-:W-:Y:S01]  /*8f70*/  IMAD R35, R5, R28, R37 ;  /* 0x0000001c05237224 */ /* 0x000fe200078e0225 */
[----:B------:R-:W-:Y:S01]  /*8f80*/  F2FP.F16.F32.PACK_AB R24, R81, R190 ;  /* 0x000000be5118723e */ /* 0x000fe200000000ff */
[----:B------:R0:W-:Y:S01]  /*8f90*/  STSM.16.M88.4 [R32], R12 ;  /* 0x0000000c20007844 */ /* 0x0001e20000000200 */
[----:B------:R-:W-:-:S02]  /*8fa0*/  F2FP.F16.F32.PACK_AB R25, R83, R82 ;  /* 0x000000525319723e */ /* 0x000fc400000000ff */
[----:B------:R-:W-:Y:S02]  /*8fb0*/  F2FP.F16.F32.PACK_AB R26, R85, R191 ;  /* 0x000000bf551a723e */ /* 0x000fe400000000ff */
[----:B------:R-:W-:Y:S02]  /*8fc0*/  F2FP.F16.F32.PACK_AB R27, R87, R86 ;  /* 0x00000056571b723e */ /* 0x000fe400000000ff */
[----:B------:R-:W-:Y:S02]  /*8fd0*/  IADD3 R131, P1, R138, 0xd000, RZ ;  /* 0x0000d0008a837810 */ /* 0x000fe40007f3e0ff */
[----:B------:R-:W-:Y:S01]  /*8fe0*/  LOP3.LUT R126, R126, R127, RZ, 0x3c, !PT ;  /* 0x0000007f7e7e7212 */ /* 0x000fe200078e3cff */
[----:B------:R-:W-:Y:S01]  /*8ff0*/  IMAD.X R127, RZ, RZ, R139, P0 ;  /* 0x000000ffff7f7224 */ /* 0x000fe200000e068b */
[----:B------:R1:W-:Y:S01]  /*9000*/  STSM.16.M88.4 [R150], R24 ;  /* 0x0000001896007844 */ /* 0x0003e20000000200 */
[----:B------:R-:W-:Y:S02]  /*9010*/  LOP3.LUT R130, R131, 0x380, RZ, 0xc0, !PT ;  /* 0x0000038083827812 */ /* 0x000fe400078ec0ff */
[C---:B------:R-:W-:Y:S01]  /*9020*/  IADD3 R21, P4, R138.reuse, 0x2000, RZ ;  /* 0x000020008a157810 */ /* 0x040fe20007f9e0ff */
[----:B0-----:R-:W-:Y:S01]  /*9030*/  IMAD.U32 R14, RZ, RZ, UR5 ;  /* 0x00000005ff0e7e24 */ /* 0x001fe2000f8e00ff */
[----:B------:R-:W-:Y:S01]  /*9040*/  SHF.R.S32.HI R13, RZ, 0x1f, R33 ;  /* 0x0000001fff0d7819 */ /* 0x000fe20000011421 */
[----:B------:R-:W-:Y:S01]  /*9050*/  ULDC UR5, c[0x0][0xa88] ;  /* 0x0002a20000057ab9 */ /* 0x000fe20000000800 */
[----:B------:R-:W-:-:S02]  /*9060*/  IADD3 R103, P5, R138, 0x3000, RZ ;  /* 0x000030008a677810 */ /* 0x000fc40007fbe0ff */
[----:B------:R-:W-:Y:S02]  /*9070*/  IADD3 R107, P6, R138, 0x4000, RZ ;  /* 0x000040008a6b7810 */ /* 0x000fe40007fde0ff */
[----:B------:R-:W-:Y:S02]  /*9080*/  SHF.R.S32.HI R12, RZ, 0x1f, R35 ;  /* 0x0000001fff0c7819 */ /* 0x000fe40000011423 */
[----:B------:R-:W-:Y:S02]  /*9090*/  SHF.R.U64 R130, R130, 0x3, RZ ;  /* 0x0000000382827819 */ /* 0x000fe400000012ff */
[----:B-1----:R-:W-:Y:S01]  /*90a0*/  IADD3 R24, P0, R33, UR6, RZ ;  /* 0x0000000621187c10 */ /* 0x002fe2000ff1e0ff */
[----:B------:R-:W-:Y:S01]  /*90b0*/  VIADD R27, R208, UR43 ;  /* 0x0000002bd01b7c36 */ /* 0x000fe20008000000 */
[----:B------:R-:W-:Y:S02]  /*90c0*/  LOP3.LUT R20, R21, 0x380, RZ, 0xc0, !PT ;  /* 0x0000038015147812 */ /* 0x000fe400078ec0ff */
[----:B------:R-:W-:Y:S01]  /*90d0*/  IADD3.X R25, R13, UR7, R14, P0, !PT ;  /* 0x000000070d197c10 */ /* 0x000fe200087fe40e */
[----:B------:R-:W-:Y:S01]  /*90e0*/  ULDC.64 UR6, c[0x0][0xb88] ;  /* 0x0002e20000067ab9 */ /* 0x000fe20000000a00 */
[----:B------:R-:W-:Y:S01]  /*90f0*/  LOP3.LUT R102, R103, 0x380, RZ, 0xc0, !PT ;  /* 0x0000038067667812 */ /* 0x000fe200078ec0ff */
[----:B------:R-:W-:Y:S01]  /*9100*/  IMAD R12, R12, UR6, RZ ;  /* 0x000000060c0c7c24 */ /* 0x000fe2000f8e02ff */
[----:B------:R-:W-:Y:S01]  /*9110*/  LOP3.LUT R106, R107, 0x380, RZ, 0xc0, !PT ;  /* 0x000003806b6a7812 */ /* 0x000fe200078ec0ff */
[----:B------:R-:W-:Y:S01]  /*9120*/  IMAD.WIDE.U32 R24, R35, UR6, R24 ;  /* 0x0000000623187c25 */ /* 0x000fe2000f8e0018 */
[----:B------:R-:W-:-:S02]  /*9130*/  LOP3.LUT R130, R130, R131, RZ, 0x3c, !PT ;  /* 0x0000008382827212 */ /* 0x000fc400078e3cff */
[----:B------:R-:W-:Y:S01]  /*9140*/  MOV R168, R168 ;  /* 0x000000a800a87202 */ /* 0x000fe20000000f00 */
[----:B------:R-:W-:Y:S01]  /*9150*/  IMAD R35, R35, UR7, R12 ;  /* 0x0000000723237c24 */ /* 0x000fe2000f8e020c */
[----:B------:R-:W-:Y:S01]  /*9160*/  F2FP.F16.F32.PACK_AB R28, R89, R192 ;  /* 0x000000c0591c723e */ /* 0x000fe200000000ff */
[----:B------:R-:W-:Y:S01]  /*9170*/  ULDC.64 UR6, c[0x0][0xb50] ;  /* 0x0002d40000067ab9 */ /* 0x000fe20000000a00 */
[----:B------:R-:W-:Y:S02]  /*9180*/  F2FP.F16.F32.PACK_AB R29, R91, R90 ;  /* 0x0000005a5b1d723e */ /* 0x000fe400000000ff */
[----:B------:R-:W-:Y:S02]  /*9190*/  F2FP.F16.F32.PACK_AB R30, R93, R193 ;  /* 0x000000c15d1e723e */ /* 0x000fe400000000ff */
[----:B------:R-:W-:Y:S02]  /*91a0*/  F2FP.F16.F32.PACK_AB R31, R95, R94 ;  /* 0x0000005e5f1f723e */ /* 0x000fe400000000ff */
[----:B------:R-:W-:-:S02]  /*91b0*/  LOP3.LUT R131, R138, 0x380, RZ, 0xc0, !PT ;  /* 0x000003808a837812 */ /* 0x000fc400078ec0ff */
[----:B------:R-:W-:Y:S01]  /*91c0*/  MOV R162, R162 ;  /* 0x000000a200a27202 */ /* 0x000fe20000000f00 */
[----:B------:R-:W-:Y:S01]  /*91d0*/  STSM.16.M88.4 [R168], R28 ;  /* 0x0000001ca8007844 */ /* 0x000fe20000000200 */
[----:B------:R-:W-:Y:S02]  /*91e0*/  F2FP.F16.F32.PACK_AB R8, R97, R194 ;  /* 0x000000c26108723e */ /* 0x000fe400000000ff */
[----:B------:R-:W-:Y:S02]  /*91f0*/  F2FP.F16.F32.PACK_AB R9, R99, R98 ;  /* 0x000000626309723e */ /* 0x000fe400000000ff */
[----:B------:R-:W-:Y:S02]  /*9200*/  F2FP.F16.F32.PACK_AB R10, R101, R195 ;  /* 0x000000c3650a723e */ /* 0x000fe400000000ff */
[----:B------:R-:W-:Y:S01]  /*9210*/  F2FP.F16.F32.PACK_AB R11, R40, R36 ;  /* 0x00000024280b723e */ /* 0x000fe200000000ff */
[----:B------:R-:W-:Y:S01]  /*9220*/  IMAD R40, R5, UR5, RZ ;  /* 0x0000000505287c24 */ /* 0x000fe2000f8e02ff */
[----:B------:R-:W-:-:S02]  /*9230*/  SHF.R.U64 R20, R20, 0x3, RZ ;  /* 0x0000000314147819 */ /* 0x000fc400000012ff */
[----:B------:R-:W-:Y:S01]  /*9240*/  SHF.R.U64 R102, R102, 0x3, RZ ;  /* 0x0000000366667819 */ /* 0x000fe200000012ff */
[----:B------:R0:W-:Y:S01]  /*9250*/  STSM.16.M88.4 [R162], R8 ;  /* 0x00000008a2007844 */ /* 0x0001e20000000200 */
[----:B------:R-:W-:Y:S02]  /*9260*/  SHF.R.U64 R106, R106, 0x3, RZ ;  /* 0x000000036a6a7819 */ /* 0x000fe400000012ff */
[----:B------:R-:W-:Y:S02]  /*9270*/  SHF.R.U64 R131, R131, 0x3, RZ ;  /* 0x0000000383837819 */ /* 0x000fe400000012ff */
[----:B------:R-:W-:Y:S02]  /*9280*/  LOP3.LUT R20, R20, R21, RZ, 0x3c, !PT ;  /* 0x0000001514147212 */ /* 0x000fe400078e3cff */
[----:B------:R-:W-:Y:S01]  /*9290*/  LOP3.LUT R102, R102, R103, RZ, 0x3c, !PT ;  /* 0x0000006766667212 */ /* 0x000fe200078e3cff */
[--C-:B------:R-:W-:Y:S01]  /*92a0*/  IMAD.X R103, RZ, RZ, R139.reuse, P5 ;  /* 0x000000ffff677224 */ /* 0x100fe200028e068b */
[----:B------:R-:W-:Y:S01]  /*92b0*/  LOP3.LUT R106, R106, R107, RZ, 0x3c, !PT ;  /* 0x0000006b6a6a7212 */ /* 0x000fe200078e3cff */
[----:B------:R-:W-:Y:S01]  /*92c0*/  IMAD.X R107, RZ, RZ, R139, P6 ;  /* 0x000000ffff6b7224 */ /* 0x000fe200030e068b */
[----:B------:R-:W-:-:S02]  /*92d0*/  IADD3.X R21, RZ, R139, RZ, P4, !PT ;  /* 0x0000008bff157210 */ /* 0x000fc400027fe4ff */
[----:B------:R-:W-:Y:S02]  /*92e0*/  LOP3.LUT P0, RZ, R206, 0x3, RZ, 0xc0, !PT ;  /* 0x00000003ceff7812 */ /* 0x000fe4000780c0ff */
[C---:B------:R-:W-:Y:S01]  /*92f0*/  IADD3 R119, P4, R138.reuse, 0x9000, RZ ;  /* 0x000090008a777810 */ /* 0x040fe20007f9e0ff */
[----:B0-----:R-:W-:Y:S01]  /*9300*/  IMAD.IADD R11, R25, 0x1, R35 ;  /* 0x00000001190b7824 */ /* 0x001fe200078e0223 */
[C---:B------:R-:W-:Y:S01]  /*9310*/  IADD3 R121, P5, R138.reuse, 0xa000, RZ ;  /* 0x0000a0008a797810 */ /* 0x040fe20007fbe0ff */
[----:B------:R-:W-:Y:S01]  /*9320*/  VIADD R9, R27, 0x8 ;  /* 0x000000081b097836 */ /* 0x000fe20000000000 */
[----:B------:R-:W-:Y:S02]  /*9330*/  IADD3 R123, P6, R138, 0xb000, RZ ;  /* 0x0000b0008a7b7810 */ /* 0x000fe40007fde0ff */
[----:B------:R-:W-:Y:S02]  /*9340*/  LEA R26, P3, R24, UR6, 0x2 ;  /* 0x00000006181a7c11 */ /* 0x000fe4000f8610ff */
[----:B------:R-:W-:Y:S01]  /*9350*/  LOP3.LUT R138, R131, R138, RZ, 0x3c, !PT ;  /* 0x0000008a838a7212 */ /* 0x000fe200078e3cff */
[----:B------:R-:W-:Y:S01]  /*9360*/  IMAD.X R131, RZ, RZ, R139, P1 ;  /* 0x000000ffff837224 */ /* 0x000fe200008e068b */
[----:B------:R-:W-:Y:S01]  /*9370*/  F2FP.F16.F32.PACK_AB R12, R105, R196 ;  /* 0x000000c4690c723e */ /* 0x000fe200000000ff */
[----:B------:R-:W-:Y:S01]  /*9380*/  SHFL.IDX PT, R36, R26, RZ, 0x1c1f ;  /* 0x001c1fff1a247589 */ /* 0x000fe200000e0000 */
[----:B------:R-:W-:-:S02]  /*9390*/  F2FP.F16.F32.PACK_AB R13, R48, R44 ;  /* 0x0000002c300d723e */ /* 0x000fc400000000ff */
[----:B------:R-:W-:Y:S01]  /*93a0*/  F2FP.F16.F32.PACK_AB R14, R109, R197 ;  /* 0x000000c56d0e723e */ /* 0x000fe200000000ff */
[----:B------:R-:W-:Y:S01]  /*93b0*/  SHFL.IDX PT, R38, R26, 0x1, 0x1c1f ;  /* 0x003c1f001a267f89 */ /* 0x000fe200000e0000 */
[----:B------:R-:W-:Y:S02]  /*93c0*/  F2FP.F16.F32.PACK_AB R15, R56, R52 ;  /* 0x00000034380f723e */ /* 0x000fe400000000ff */
[-C--:B------:R-:W-:Y:S02]  /*93d0*/  ISETP.GE.OR P1, PT, R27, R40.reuse, P0 ;  /* 0x000000281b00720c */ /* 0x080fe40000726670 */
[----:B------:R-:W-:Y:S01]  /*93e0*/  LEA.HI.X R27, R24, UR7, R11, 0x2, P3 ;  /* 0x00000007181b7c11 */ /* 0x000fe200098f140b */
[----:B------:R0:W-:Y:S01]  /*93f0*/  STSM.16.M88.4 [R154], R12 ;  /* 0x0000000c9a007844 */ /* 0x0001e20000000200 */
[----:B------:R-:W-:Y:S02]  /*9400*/  ISETP.GE.OR P0, PT, R9, R40, P0 ;  /* 0x000000280900720c */ /* 0x000fe40000706670 */
[----:B------:R-:W-:Y:S01]  /*9410*/  MOV R164, R164 ;  /* 0x000000a400a47202 */ /* 0x000fe20000000f00 */
[----:B------:R-:W1:Y:S01]  /*9420*/  SHFL.IDX PT, R37, R27, RZ, 0x1c1f ;  /* 0x001c1fff1b257589 */ /* 0x000e6200000e0000 */
[----:B------:R-:W-:-:S02]  /*9430*/  F2FP.F16.F32.PACK_AB R8, R175, R198 ;  /* 0x000000c6af08723e */ /* 0x000fc400000000ff */
[----:B------:R-:W-:Y:S01]  /*9440*/  F2FP.F16.F32.PACK_AB R9, R64, R60 ;  /* 0x0000003c4009723e */ /* 0x000fe200000000ff */
[----:B------:R2:W3:Y:S01]  /*9450*/  SHFL.IDX PT, R39, R27, 0x1, 0x1c1f ;  /* 0x003c1f001b277f89 */ /* 0x0004e200000e0000 */
[----:B------:R-:W-:Y:S02]  /*9460*/  F2FP.F16.F32.PACK_AB R10, R176, R199 ;  /* 0x000000c7b00a723e */ /* 0x000fe400000000ff */
[----:B------:R-:W-:Y:S02]  /*9470*/  F2FP.F16.F32.PACK_AB R11, R72, R68 ;  /* 0x00000044480b723e */ /* 0x000fe400000000ff */
[----:B------:R-:W-:Y:S02]  /*9480*/  MOV R160, R160 ;  /* 0x000000a000a07202 */ /* 0x000fe40000000f00 */
[----:B------:R-:W-:Y:S01]  /*9490*/  MOV R158, R158 ;  /* 0x0000009e009e7202 */ /* 0x000fe20000000f00 */
[----:B------:R-:W-:Y:S01]  /*94a0*/  STSM.16.M88.4 [R164], R8 ;  /* 0x00000008a4007844 */ /* 0x000fe20000000200 */
[----:B0-----:R-:W-:-:S02]  /*94b0*/  F2FP.F16.F32.PACK_AB R12, R129, R204 ;  /* 0x000000cc810c723e */ /* 0x001fc400000000ff */
[----:B------:R-:W-:Y:S01]  /*94c0*/  F2FP.F16.F32.PACK_AB R13, R96, R92 ;  /* 0x0000005c600d723e */ /* 0x000fe200000000ff */
[----:B------:R-:W-:Y:S01]  /*94d0*/  STSM.16.M88.4 [R160], R200 ;  /* 0x000000c8a0007844 */ /* 0x000fe20000000200 */
[----:B------:R-:W-:Y:S02]  /*94e0*/  F2FP.F16.F32.PACK_AB R14, R133, R132 ;  /* 0x00000084850e723e */ /* 0x000fe400000000ff */
[----:B------:R-:W-:Y:S02]  /*94f0*/  F2FP.F16.F32.PACK_AB R15, R104, R100 ;  /* 0x00000064680f723e */ /* 0x000fe400000000ff */
[----:B------:R-:W-:Y:S02]  /*9500*/  MOV R156, R156 ;  /* 0x0000009c009c7202 */ /* 0x000fe40000000f00 */
[----:B------:R-:W-:Y:S01]  /*9510*/  F2FP.F16.F32.PACK_AB R24, R137, R136 ;  /* 0x000000888918723e */ /* 0x000fe200000000ff */
[----:B------:R-:W-:Y:S01]  /*9520*/  STSM.16.M88.4 [R158], R12 ;  /* 0x0000000c9e007844 */ /* 0x000fe20000000200 */
[----:B------:R-:W-:-:S02]  /*9530*/  F2FP.F16.F32.PACK_AB R25, R128, R108 ;  /* 0x0000006c8019723e */ /* 0x000fc400000000ff */
[----:B------:R-:W-:Y:S02]  /*9540*/  F2FP.F16.F32.PACK_AB R26, R141, R140 ;  /* 0x0000008c8d1a723e */ /* 0x000fe400000000ff */
[----:B--2---:R-:W-:Y:S02]  /*9550*/  F2FP.F16.F32.PACK_AB R27, R171, R170 ;  /* 0x000000aaab1b723e */ /* 0x004fe400000000ff */
[----:B------:R-:W-:Y:S02]  /*9560*/  F2FP.F16.F32.PACK_AB R146, R149, R148 ;  /* 0x000000949592723e */ /* 0x000fe400000000ff */
[----:B------:R-:W-:Y:S01]  /*9570*/  F2FP.F16.F32.PACK_AB R147, R0, R174 ;  /* 0x000000ae0093723e */ /* 0x000fe200000000ff */
[----:B------:R-:W-:Y:S01]  /*9580*/  STSM.16.M88.4 [R156], R24 ;  /* 0x000000189c007844 */ /* 0x000fe20000000200 */
[----:B------:R-:W-:Y:S01]  /*9590*/  UIMAD UR5, UR10, UR8, URZ ;  /* 0x000000080a0572a4 */ /* 0x000fe2000f8e023f */
[----:B------:R-:W-:Y:S02]  /*95a0*/  LOP3.LUT R118, R119, 0x380, RZ, 0xc0, !PT ;  /* 0x0000038077767812 */ /* 0x000fe400078ec0ff */
[----:B------:R-:W-:Y:S01]  /*95b0*/  STSM.16.M88.4 [R152], R144 ;  /* 0x0000009098007844 */ /* 0x000fe20000000200 */
[----:B------:R-:W-:Y:S01]  /*95c0*/  IMAD R0, R23, 0x20, R205 ;  /* 0x0000002017007824 */ /* 0x000fe200078e02cd */
[----:B------:R-:W-:Y:S01]  /*95d0*/  UIMAD.WIDE.U32 UR6, UR39, UR8, URZ ;  /* 0x00000008270672a5 */ /* 0x000fe2000f8e003f */
[----:B------:R-:W-:Y:S01]  /*95e0*/  LOP3.LUT R120, R121, 0x380, RZ, 0xc0, !PT ;  /* 0x0000038079787812 */ /* 0x000fe200078ec0ff */
[----:B------:R-:W-:Y:S01]  /*95f0*/  BAR.SYNC.DEFER_BLOCKING 0x1, 0x100 ;  /* 0x0044000000007b1d */ /* 0x000fe20000010000 */
[----:B------:R-:W-:Y:S01]  /*9600*/  UIMAD UR5, UR39, UR9, UR5 ;  /* 0x00000009270572a4 */ /* 0x000fe2000f8e0205 */
[----:B------:R-:W-:-:S02]  /*9610*/  LOP3.LUT R122, R123, 0x380, RZ, 0xc0, !PT ;  /* 0x000003807b7a7812 */ /* 0x000fc400078ec0ff */
[----:B------:R-:W-:Y:S02]  /*9620*/  SHF.R.U64 R118, R118, 0x3, RZ ;  /* 0x0000000376767819 */ /* 0x000fe400000012ff */
[----:B------:R-:W-:Y:S01]  /*9630*/  ULDC.64 UR10, c[0x0][0xaf0] ;  /* 0x0002bc00000a7ab9 */ /* 0x000fe20000000a00 */
[----:B------:R-:W-:Y:S01]  /*9640*/  SHF.R.U64 R120, R120, 0x3, RZ ;  /* 0x0000000378787819 */ /* 0x000fe200000012ff */
[----:B-1----:R-:W-:Y:S01]  /*9650*/  @!P1 ST.E desc[UR48][R36.64], R4 ;  /* 0x0000000424009985 */ /* 0x002fe2000c101930 */
[----:B------:R-:W-:Y:S01]  /*9660*/  UIMAD UR8, UR12, UR10, URZ ;  /* 0x0000000a0c0872a4 */ /* 0x000fe2000f8e023f */
[----:B------:R-:W-:Y:S02]  /*9670*/  SHF.R.U64 R122, R122, 0x3, RZ ;  /* 0x000000037a7a7819 */ /* 0x000fe400000012ff */
[----:B---3--:R0:W-:Y:S01]  /*9680*/  @!P0 ST.E desc[UR48][R38.64], R3 ;  /* 0x0000000326008985 */ /* 0x0081e2000c101930 */
[----:B------:R-:W-:Y:S01]  /*9690*/  UIADD3 UR7, UR7, UR5, URZ ;  /* 0x0000000507077290 */ /* 0x000fe2000fffe03f */
[----:B------:R-:W-:-:S02]  /*96a0*/  LOP3.LUT R118, R118, R119, RZ, 0x3c, !PT ;  /* 0x0000007776767212 */ /* 0x000fc400078e3cff */
[----:B------:R1:W5:Y:S01]  /*96b0*/  LD.E.128 R28, desc[UR48][R6.64] ;  /* 0x00000030061c7980 */ /* 0x000362000c101d00 */
[----:B------:R-:W-:Y:S02]  /*96c0*/  LOP3.LUT R120, R120, R121, RZ, 0x3c, !PT ;  /* 0x0000007978787212 */ /* 0x000fe400078e3cff */
[----:B------:R-:W-:Y:S01]  /*96d0*/  LOP3.LUT R122, R122, R123, RZ, 0x3c, !PT ;  /* 0x0000007b7a7a7212 */ /* 0x000fe200078e3cff */
[----:B------:R2:W5:Y:S01]  /*96e0*/  LD.E.128 R32, desc[UR48][R20.64] ;  /* 0x0000003014207980 */ /* 0x000562000c101d00 */
[----:B------:R-:W-:Y:S01]  /*96f0*/  UIMAD UR5, UR41, UR11, UR8 ;  /* 0x0000000b290572a4 */ /* 0x000fe2000f8e0208 */
[--C-:B------:R-:W-:Y:S01]  /*9700*/  IMAD.X R119, RZ, RZ, R139.reuse, P4 ;  /* 0x000000ffff777224 */ /* 0x100fe200020e068b */
[----:B------:R-:W-:Y:S01]  /*9710*/  UIMAD.WIDE.U32 UR6, UR41, UR10, UR6 ;  /* 0x0000000a290672a5 */ /* 0x000fe2000f8e0006 */
[--C-:B------:R-:W-:Y:S01]  /*9720*/  IMAD.X R121, RZ, RZ, R139.reuse, P5 ;  /* 0x000000ffff797224 */ /* 0x100fe200028e068b */
[----:B------:R-:W-:Y:S01]  /*9730*/  ULDC.64 UR8, c[0x0][0xae0] ;  /* 0x0002b80000087ab9 */ /* 0x000fe20000000a00 */
[----:B-1----:R-:W1:Y:S01]  /*9740*/  @P2 LDC R7, c[0x0][0xbec] ;  /* 0x0002fb00ff072b82 */ /* 0x002e620000000800 */
[----:B------:R-:W-:Y:S01]  /*9750*/  IMAD.X R123, RZ, RZ, R139, P6 ;  /* 0x000000ffff7b7224 */ /* 0x000fe200030e068b */
[----:B------:R-:W5:Y:S04]  /*9760*/  LD.E.128 R100, desc[UR48][R102.64] ;  /* 0x0000003066647980 */ /* 0x000f68000c101d00 */
[----:B------:R-:W5:Y:S02]  /*9770*/  LD.E.128 R104, desc[UR48][R106.64] ;  /* 0x000000306a687980 */ /* 0x000f64000c101d00 */
[----:B--2---:R-:W2:Y:S01]  /*9780*/  @P2 LDC R21, c[0x0][0xbf0] ;  /* 0x0002fc00ff152b82 */ /* 0x004ea20000000800 */
[----:B------:R-:W-:Y:S01]  /*9790*/  VIADD R20, R0, UR43 ;  /* 0x0000002b00147c36 */ /* 0x000fe20008000000 */
[----:B------:R-:W-:Y:S01]  /*97a0*/  UIADD3 UR5, UR7, UR5, URZ ;  /* 0x0000000507057290 */ /* 0x000fe2000fffe03f */
[----:B------:R-:W-:Y:S01]  /*97b0*/  IMAD.U32 R6, RZ, RZ, UR6 ;  /* 0x00000006ff067e24 */ /* 0x000fe2000f8e00ff */
[----:B------:R-:W5:Y:S01]  /*97c0*/  LD.E.128 R136, desc[UR48][R138.64] ;  /* 0x000000308a887980 */ /* 0x000f62000c101d00 */
[----:B0-----:R-:W-:-:S03]  /*97d0*/  IMAD.MOV.U32 R3, RZ, RZ, R20 ;  /* 0x000000ffff037224 */ /* 0x001fc600078e0014 */
[----:B------:R-:W5:Y:S04]  /*97e0*/  LD.E.128 R108, desc[UR48][R110.64] ;  /* 0x000000306e6c7980 */ /* 0x000f68000c101d00 */
[----:B------:R0:W5:Y:S01]  /*97f0*/  LD.E.128 R8, desc[UR48][R112.64] ;  /* 0x0000003070087980 */ /* 0x000162000c101d00 */
[----:B-1----:R-:W-:-:S03]  /*9800*/  @P2 IMAD.HI.U32 R0, R20, R7, RZ ;  /* 0x0000000714002227 */ /* 0x002fc600078e00ff */
[----:B------:R0:W5:Y:S04]  /*9810*/  LD.E.128 R12, desc[UR48][R114.64] ;  /* 0x00000030720c7980 */ /* 0x000168000c101d00 */
[----:B------:R0:W5:Y:S01]  /*9820*/  LD.E.128 R48, desc[UR48][R116.64] ;  /* 0x0000003074307980 */ /* 0x000162000c101d00 */
[----:B--2---:R-:W-:-:S03]  /*9830*/  @P2 SHF.R.U32.HI R3, RZ, R21, R0 ;  /* 0x00000015ff032219 */ /* 0x004fc60000011600 */
[----:B------:R0:W5:Y:S01]  /*9840*/  LD.E.128 R44, desc[UR48][R118.64] ;  /* 0x00000030762c7980 */ /* 0x000162000c101d00 */
[--C-:B------:R-:W-:Y:S01]  /*9850*/  SHF.R.S32.HI R0, RZ, 0x1f, R3.reuse ;  /* 0x0000001fff007819 */ /* 0x100fe20000011403 */
[----:B------:R-:W-:Y:S02]  /*9860*/  IMAD.MOV R4, RZ, RZ, -R3 ;  /* 0x000000ffff047224 */ /* 0x000fe400078e0a03 */
[----:B------:R0:W5:Y:S01]  /*9870*/  LD.E.128 R24, desc[UR48][R120.64] ;  /* 0x0000003078187980 */ /* 0x000162000c101d00 */
[----:B------:R-:W-:Y:S01]  /*9880*/  IMAD.U32 R7, RZ, RZ, UR7 ;  /* 0x00000007ff077e24 */ /* 0x000fe2000f8e00ff */
[----:B------:R-:W-:Y:S01]  /*9890*/  ULDC.64 UR6, c[0x0][0xad8] ;  /* 0x0002b60000067ab9 */ /* 0x000fe20000000a00 */
[----:B------:R-:W-:Y:S01]  /*98a0*/  IMAD R0, R0, UR8, RZ ;  /* 0x0000000800007c24 */ /* 0x000fe2000f8e02ff */
[----:B------:R0:W5:Y:S01]  /*98b0*/  LD.E.128 R36, desc[UR48][R122.64] ;  /* 0x000000307a247980 */ /* 0x000162000c101d00 */
[----:B------:R-:W-:Y:S02]  /*98c0*/  IMAD R21, R5, R4, R20 ;  /* 0x0000000405157224 */ /* 0x000fe400078e0214 */
[----:B------:R-:W-:Y:S01]  /*98d0*/  IMAD.U32 R7, RZ, RZ, UR5 ;  /* 0x00000005ff077e24 */ /* 0x000fe2000f8e00ff */
[----:B------:R-:W5:Y:S01]  /*98e0*/  LD.E.128 R124, desc[UR48][R126.64] ;  /* 0x000000307e7c7980 */ /* 0x000f62000c101d00 */
[----:B------:R-:W-:Y:S01]  /*98f0*/  IMAD R41, R3, UR9, R0 ;  /* 0x0000000903297c24 */ /* 0x000fe2000f8e0200 */
[----:B------:R-:W-:-:S02]  /*9900*/  SHF.R.S32.HI R0, RZ, 0x1f, R21 ;  /* 0x0000001fff007819 */ /* 0x000fc40000011415 */
[----:B------:R-:W5:Y:S01]  /*9910*/  LD.E.128 R128, desc[UR48][R130.64] ;  /* 0x0000003082807980 */ /* 0x000f62000c101d00 */
[----:B------:R-:W-:-:S03]  /*9920*/  IMAD.WIDE.U32 R4, R3, UR8, R6 ;  /* 0x0000000803047c25 */ /* 0x000fc6000f8e0006 */
        /* <DEDUP_REMOVED lines=8> */
[----:B------:R-:W-:Y:S01]  /*99b0*/  IMAD.IADD R5, R5, 0x1, R41 ;  /* 0x0000000105057824 */ /* 0x000fe200078e0229 */
[----:B------:R-:W-:Y:S01]  /*99c0*/  IADD3 R53, R205, UR43, RZ ;  /* 0x0000002bcd357c10 */ /* 0x000fe2000fffe0ff */
[----:B------:R-:W-:Y:S01]  /*99d0*/  IMAD R0, R0, UR6, RZ ;  /* 0x0000000600007c24 */ /* 0x000fe2000f8e02ff */
[----:B------:R-:W-:Y:S01]  /*99e0*/  UIADD3 UR5, UR13, 0x22820, URZ ;  /* 0x000228200d057890 */ /* 0x000fe2000fffe03f */
[----:B------:R-:W-:Y:S01]  /*99f0*/  IMAD.WIDE.U32 R4, R21, UR6, R4 ;  /* 0x0000000615047c25 */ /* 0x000fe2000f8e0004 */
[----:B------:R-:W-:-:S03]  /*9a00*/  ISETP.GE.AND P2, PT, R53, R40, PT ;  /* 0x000000283500720c */ /* 0x000fc60003f46270 */
[----:B------:R-:W-:Y:S01]  /*9a10*/  IMAD R7, R21, UR7, R0 ;  /* 0x0000000715077c24 */ /* 0x000fe2000f8e0200 */
[----:B------:R-:W-:Y:S01]  /*9a20*/  ULDC.64 UR6, c[0x0][0xa80] ;  /* 0x0002a00000067ab9 */ /* 0x000fe20000000a00 */
[----:B------:R-:W-:Y:S01]  /*9a30*/  VIADD R3, R53, 0x20 ;  /* 0x0000002035037836 */ /* 0x000fe20000000000 */
[C---:B------:R-:W-:Y:S01]  /*9a40*/  LEA R0, P3, R4.reuse, UR6, 0x1 ;  /* 0x0000000604007c11 */ /* 0x040fe2000f8608ff */
[----:B------:R-:W-:Y:S01]  /*9a50*/  IMAD.IADD R5, R5, 0x1, R7 ;  /* 0x0000000105057824 */ /* 0x000fe200078e0207 */
[----:B------:R-:W-:Y:S02]  /*9a60*/  UPRMT UR5, URZ, 0x654, UR5 ;  /* 0x000006543f057896 */ /* 0x000fe40008000005 */
[-C--:B------:R-:W-:Y:S01]  /*9a70*/  ISETP.GE.AND P1, PT, R3, R40.reuse, PT ;  /* 0x000000280300720c */ /* 0x080fe20003f26270 */
[----:B------:R-:W-:Y:S01]  /*9a80*/  VIADD R3, R53, 0x40 ;  /* 0x0000004035037836 */ /* 0x000fe20000000000 */
[----:B------:R-:W-:Y:S01]  /*9a90*/  LEA.HI.X R41, R4, UR7, R5, 0x1, P3 ;  /* 0x0000000704297c11 */ /* 0x000fe200098f0c05 */
[----:B-1----:R0:W1:Y:S01]  /*9aa0*/  SHFL.IDX PT, R43, R0, RZ, 0x181f ;  /* 0x00181fff002b7589 */ /* 0x00206200000e0000 */
[----:B------:R-:W-:Y:S02]  /*9ab0*/  BSSY B1, `(.L_x_4470) ;  /* 0x0000016000017945 */ /* 0x000fe40003800000 */
[----:B------:R-:W-:-:S02]  /*9ac0*/  ISETP.GE.AND P0, PT, R3, R40, PT ;  /* 0x000000280300720c */ /* 0x000fc40003f06270 */
        /* <DEDUP_REMOVED lines=20> */
.L_x_4471:
[----:B------:R-:W-:Y:S05]  /*9c10*/  BSYNC B1 ;  /* 0x0000000000017941 */ /* 0x000fea0003800000 */
.L_x_4470:
        /* <DEDUP_REMOVED lines=14> */
[----:B-----5:R3:W-:Y:S01]  /*9d00*/  @!P4 ST.E.128 desc[UR48][R4.64], R28 ;  /* 0x0000001c0400c985 */ /* 0x0207e2000c101d30 */
[----:B------:R-:W-:-:S02]  /*9d10*/  @!P1 LEA R42, P5, R22, R43, 0x1 ;  /* 0x0000002b162a9211 */ /* 0x000fc400078a08ff */
[-C--:B------:R-:W-:Y:S01]  /*9d20*/  @!P2 LEA.HI.X R21, R18, R3.reuse, R211, 0x1, P6 ;  /* 0x000000031215a211 */ /* 0x080fe200030f0cd3 */
[----:B------:R3:W-:Y:S01]  /*9d30*/  @!P3 ST.E.128 desc[UR48][R6.64], R108 ;  /* 0x0000006c0600b985 */ /* 0x0007e2000c101d30 */
[----:B------:R-:W-:-:S03]  /*9d40*/  @!P1 LEA.HI.X R43, R22, R3, R210, 0x1, P5 ;  /* 0x00000003162b9211 */ /* 0x000fc600028f0cd2 */
[----:B------:R3:W-:Y:S04]  /*9d50*/  @!P2 ST.E.128 desc[UR48][R20.64], R44 ;  /* 0x0000002c1400a985 */ /* 0x0007e8000c101d30 */
[----:B------:R3:W-:Y:S02]  /*9d60*/  @!P1 ST.E.128 desc[UR48][R42.64], R128 ;  /* 0x000000802a009985 */ /* 0x0007e4000c101d30 */
.L_x_4473:
[----:B------:R-:W-:Y:S05]  /*9d70*/  BSYNC B1 ;  /* 0x0000000000017941 */ /* 0x000fea0003800000 */
.L_x_4472:
        /* <DEDUP_REMOVED lines=10> */
[CC--:B------:R-:W-:Y:S02]  /*9e20*/  @!P2 LEA R6, P5, R19.reuse, R29.reuse, 0x1 ;  /* 0x0000001d1306a211 */ /* 0x0c0fe400078a08ff */
        /* <DEDUP_REMOVED lines=10> */
.L_x_4475:
[----:B------:R-:W-:Y:S05]  /*9ed0*/  BSYNC B1 ;  /* 0x0000000000017941 */ /* 0x000fea0003800000 */
.L_x_4474:
[----:B0-----:R-:W-:Y:S01]  /*9ee0*/  VIADD R3, R53, 0x60 ;  /* 0x0000006035037836 */ /* 0x001fe20000000000 */
[----:B--2-4-:R-:W0:Y:S04]  /*9ef0*/  SHFL.IDX PT, R41, R41, 0x3, 0x181f ;  /* 0x00781f0029297f89 */ /* 0x014e2800000e0000 */
[----:B------:R-:W-:Y:S01]  /*9f00*/  ISETP.GE.AND P0, PT, R3, R40, PT ;  /* 0x000000280300720c */ /* 0x000fe20003f06270 */
[----:B------:R2:W4:-:S12]  /*9f10*/  SHFL.IDX PT, R11, R0, 0x3, 0x181f ;  /* 0x00781f00000b7f89 */ /* 0x00051800000e0000 */
[----:B--2---:R-:W-:Y:S05]  /*9f20*/  @P0 BRA `(.L_x_4476) ;  /* 0x0000000c00200947 */ /* 0x004fea0003800000 */
[----:B------:R-:W-:Y:S02]  /*9f30*/  ULDC UR5, c[0x0][0xac8] ;  /* 0x0002b20000057ab9 */ /* 0x000fe40000000800 */
[----:B------:R-:W-:Y:S02]  /*9f40*/  ISETP.GE.AND P3, PT, R2, UR5, PT ;  /* 0x0000000502007c0c */ /* 0x000fe4000bf66270 */
[----:B------:R-:W-:Y:S02]  /*9f50*/  ISETP.GE.AND P4, PT, R19, UR5, PT ;  /* 0x0000000513007c0c */ /* 0x000fe4000bf86270 */
[----:B------:R-:W-:-:S09]  /*9f60*/  ISETP.GE.AND P5, PT, R18, UR5, PT ;  /* 0x0000000512007c0c */ /* 0x000fd2000bfa6270 */
[-C--:B----4-:R-:W-:Y:S02]  /*9f70*/  @!P3 LEA R4, P0, R2, R11.reuse, 0x1 ;  /* 0x0000000b0204b211 */ /* 0x090fe400078008ff */
        /* <DEDUP_REMOVED lines=14> */
.L_x_4469:
        /* <DEDUP_REMOVED lines=50> */
.L_x_4478:
[----:B------:R-:W-:Y:S05]  /*a380*/  BSYNC B1 ;  /* 0x0000000000017941 */ /* 0x000fea0003800000 */
.L_x_4477:
[----:B------:R-:W-:Y:S01]  /*a390*/  ULDC.64 UR10, c[0x0][0xae8] ;  /* 0x0002ba00000a7ab9 */ /* 0x000fe20000000a00 */
[----:B------:R-:W-:Y:S01]  /*a3a0*/  VIADD R8, R8, UR43 ;  /* 0x0000002b08087c36 */ /* 0x000fe20008000000 */
[----:B------:R-:W-:Y:S01]  /*a3b0*/  UIMAD UR5, UR8, UR10, URZ ;  /* 0x0000000a080572a4 */ /* 0x000fe2000f8e023f */
[----:B------:R-:W-:Y:S01]  /*a3c0*/  BSSY B1, `(.L_x_4479) ;  /* 0x000003c000017945 */ /* 0x000fe20003800000 */
[----:B------:R-:W-:Y:S01]  /*a3d0*/  UIMAD.WIDE.U32 UR6, UR39, UR10, URZ ;  /* 0x0000000a270672a5 */ /* 0x000fe2000f8e003f */
[----:B0-----:R-:W-:Y:S01]  /*a3e0*/  @P1 IMAD.HI.U32 R0, R8, R9, RZ ;  /* 0x0000000908001227 */ /* 0x001fe200078e00ff */
[----:B------:R-:W-:Y:S01]  /*a3f0*/  UIMAD UR5, UR39, UR11, UR5 ;  /* 0x0000000b270572a4 */ /* 0x000fe2000f8e0205 */
[----:B--2---:R-:W-:Y:S02]  /*a400*/  MOV R3, R8 ;  /* 0x0000000800037202 */ /* 0x004fe40000000f00 */
[----:B------:R-:W-:Y:S01]  /*a410*/  ULDC.64 UR10, c[0x0][0xaf0] ;  /* 0x0002bc00000a7ab9 */ /* 0x000fe20000000a00 */
[----:B------:R-:W-:Y:S01]  /*a420*/  UIADD3 UR7, UR7, UR5, URZ ;  /* 0x0000000507077290 */ /* 0x000fe2000fffe03f */
[----:B-1----:R-:W-:Y:S01]  /*a430*/  @P1 SHF.R.U32.HI R3, RZ, R11, R0 ;  /* 0x0000000bff031219 */ /* 0x002fe20000011600 */
[----:B------:R-:W-:-:S02]  /*a440*/  UIMAD UR5, UR9, UR10, URZ ;  /* 0x0000000a090572a4 */ /* 0x000fc4000f8e023f */
[----:B------:R-:W-:Y:S01]  /*a450*/  UIMAD.WIDE.U32 UR6, UR41, UR10, UR6 ;  /* 0x0000000a290672a5 */ /* 0x000fe2000f8e0006 */
[--C-:B------:R-:W-:Y:S01]  /*a460*/  SHF.R.S32.HI R0, RZ, 0x1f, R3.reuse ;  /* 0x0000001fff007819 */ /* 0x100fe20000011403 */
[----:B------:R-:W-:Y:S01]  /*a470*/  UIMAD UR5, UR41, UR11, UR5 ;  /* 0x0000000b290572a4 */ /* 0x000fe2000f8e0205 */
[----:B------:R-:W-:Y:S01]  /*a480*/  IMAD.MOV R7, RZ, RZ, -R3 ;  /* 0x000000ffff077224 */ /* 0x000fe200078e0a03 */
[----:B------:R-:W-:Y:S02]  /*a490*/  ULDC.64 UR8, c[0x0][0xae0] ;  /* 0x0002b80000087ab9 */ /* 0x000fe40000000a00 */
[----:B------:R-:W-:Y:S01]  /*a4a0*/  UIADD3 UR5, UR7, UR5, URZ ;  /* 0x0000000507057290 */ /* 0x000fe2000fffe03f */
[----:B------:R-:W-:Y:S02]  /*a4b0*/  IMAD R0, R0, UR8, RZ ;  /* 0x0000000800007c24 */ /* 0x000fe4000f8e02ff */
[----:B------:R-:W-:Y:S02]  /*a4c0*/  IMAD R7, R10, R7, R8 ;  /* 0x000000070a077224 */ /* 0x000fe400078e0208 */
[----:B------:R-:W-:-:S02]  /*a4d0*/  IMAD.U32 R5, RZ, RZ, UR7 ;  /* 0x00000007ff057e24 */ /* 0x000fc4000f8e00ff */
        /* <DEDUP_REMOVED lines=42> */
.L_x_4480:
[----:B------:R-:W-:Y:S05]  /*a780*/  BSYNC B1 ;  /* 0x0000000000017941 */ /* 0x000fea0003800000 */
.L_x_4479:
        /* <DEDUP_REMOVED lines=21> */
.L_x_4482:
[----:B------:R-:W-:Y:S05]  /*a8e0*/  BSYNC B1 ;  /* 0x0000000000017941 */ /* 0x000fea0003800000 */
.L_x_4481:
        /* <DEDUP_REMOVED lines=21> */
.L_x_4484:
[----:B------:R-:W-:Y:S05]  /*aa40*/  BSYNC B1 ;  /* 0x0000000000017941 */ /* 0x000fea0003800000 */
.L_x_4483:
[----:B------:R-:W-:Y:S01]  /*aa50*/  VIADD R0, R8, 0x60 ;  /* 0x0000006008007836 */ /* 0x000fe20000000000 */
[----:B0-----:R0:W0:Y:S04]  /*aa60*/  SHFL.IDX PT, R3, R7, 0x3, 0x181f ;  /* 0x00781f0007037f89 */ /* 0x00102800000e0000 */
[----:B------:R-:W-:Y:S01]  /*aa70*/  ISETP.GE.AND P0, PT, R0, R9, PT ;  /* 0x000000090000720c */ /* 0x000fe20003f06270 */
[----:B-1-3--:R1:W3:-:S12]  /*aa80*/  SHFL.IDX PT, R5, R6, 0x3, 0x181f ;  /* 0x00781f0006057f89 */ /* 0x00a2d800000e0000 */
[----:B-1----:R-:W-:Y:S05]  /*aa90*/  @P0 BRA `(.L_x_4476) ;  /* 0x0000000000440947 */ /* 0x002fea0003800000 */
[----:B------:R-:W-:Y:S02]  /*aaa0*/  ULDC UR5, c[0x0][0xac8] ;  /* 0x0002b20000057ab9 */ /* 0x000fe40000000800 */
[----:B------:R-:W-:Y:S02]  /*aab0*/  ISETP.GE.AND P3, PT, R2, UR5, PT ;  /* 0x0000000502007c0c */ /* 0x000fe4000bf66270 */
[----:B------:R-:W-:Y:S02]  /*aac0*/  ISETP.GE.AND P2, PT, R19, UR5, PT ;  /* 0x0000000513007c0c */ /* 0x000fe4000bf46270 */
[----:B------:R-:W-:Y:S02]  /*aad0*/  ISETP.GE.AND P1, PT, R18, UR5, PT ;  /* 0x0000000512007c0c */ /* 0x000fe4000bf26270 */
[----:B------:R-:W-:-:S07]  /*aae0*/  ISETP.GE.AND P0, PT, R22, UR5, PT ;  /* 0x0000000516007c0c */ /* 0x000fce000bf06270 */
[-C--:B--234-:R-:W-:Y:S02]  /*aaf0*/  @!P3 LEA R6, P6, R2, R5.reuse, 0x1 ;  /* 0x000000050206b211 */ /* 0x09cfe400078c08ff */
        /* <DEDUP_REMOVED lines=11> */
.L_x_4476:
[----:B------:R-:W-:Y:S05]  /*abb0*/  BSYNC B0 ;  /* 0x0000000000007941 */ /* 0x000fea0003800000 */
.L_x_4468:
[----:B------:R-:W-:Y:S02]  /*abc0*/  ULDC UR5, c[0x0][0xc38] ;  /* 0x00030e0000057ab9 */ /* 0x000fe40000000800 */
[----:B------:R-:W-:-:S06]  /*abd0*/  UISETP.GE.AND UP0, UPT, UR4, UR5, UPT ;  /* 0x000000050400728c */ /* 0x000fcc000bf06270 */
[----:B------:R-:W-:-:S13]  /*abe0*/  PLOP3.LUT P0, PT, PT, PT, UP0, 0x80, 0x0 ;  /* 0x000000000000781c */ /* 0x000fda0003f0f008 */
[----:B------:R-:W-:Y:S05]  /*abf0*/  @!P0 BRA `(.L_x_4485) ;  /* 0xffffff6000488947 */ /* 0x000fea000383ffff */
[----:B------:R-:W-:Y:S05]  /*ac00*/  EXIT ;  /* 0x000000000000794d */ /* 0x000fea0003800000 */
.L_x_4427:
[----:B------:R-:W-:-:S08]  /*ac10*/  NOP ;  /* 0x0000000000007918 */ /* 0x000fd00000000000 */
[----:B------:R-:W0:-:S00]  /*ac20*/  USETMAXREG.DEALLOC.CTAPOOL 0x28 ;  /* 0x00000028000079c8 */ /* 0x000e0000080e0500 */
[----:B0-----:R-:W-:-:S06]  /*ac30*/  LOP3.LUT R0, R0, 0x3, RZ, 0xc0, !PT ;  /* 0x0000000300007812 */ /* 0x001fcc00078ec0ff */
[----:B------:R-:W0:Y:S01]  /*ac40*/  S2UR UR5, SR_CTAID.X ;  /* 0x00000000000579c3 */ /* 0x000e220000002500 */
[----:B------:R-:W-:Y:S01]  /*ac50*/  LOP3.LUT R17, R17, 0xfffffdff, RZ, 0xc0, !PT ;  /* 0xfffffdff11117812 */ /* 0x000fe200078ec0ff */
[----:B------:R-:W-:Y:S01]  /*ac60*/  STL [R1], RZ ;  /* 0x000000ff01007387 */ /* 0x000fe20000100800 */
[----:B------:R-:W-:Y:S02]  /*ac70*/  IMAD.MOV.U32 R25, RZ, RZ, 0x1 ;  /* 0x00000001ff197424 */ /* 0x000fe400078e00ff */
[----:B------:R-:W-:Y:S01]  /*ac80*/  IMAD.MOV.U32 R18, RZ, RZ, RZ ;  /* 0x000000ffff127224 */ /* 0x000fe200078e00ff */
[----:B------:R1:W2:Y:S02]  /*ac90*/  SHFL.IDX PT, R2, R0, RZ, 0x1f ;  /* 0x00001fff00027589 */ /* 0x0002a400000e0000 */
[----:B-1----:R-:W0:Y:S01]  /*aca0*/  LDC R0, c[0x0][0xc38] ;  /* 0x00030e00ff007b82 */ /* 0x002e220000000800 */
[----:B--2---:R-:W-:-:S13]  /*acb0*/  ISETP.NE.AND P0, PT, R2, RZ, PT ;  /* 0x000000ff0200720c */ /* 0x004fda0003f05270 */
[----:B------:R-:W-:Y:S01]  /*acc0*/  @P0 LOP3.LUT R17, R17, 0x200, RZ, 0xfc, !PT ;  /* 0x0000020011110812 */ /* 0x000fe200078efcff */
[----:B------:R-:W-:Y:S06]  /*acd0*/  @P0 BAR.ARV 0x4, 0x180 ;  /* 0x0106000000000b1d */ /* 0x000fec0000002000 */
[----:B0-----:R-:W-:-:S13]  /*ace0*/  ISETP.LE.AND P0, PT, R0, UR5, PT ;  /* 0x0000000500007c0c */ /* 0x001fda000bf03270 */
[----:B------:R-:W-:Y:S05]  /*acf0*/  @P0 BRA `(.L_x_4486) ;  /* 0x00000038007c0947 */ /* 0x000fea0003800000 */
[----:B------:R-:W0:Y:S01]  /*ad00*/  S2R R8, SR_TID.X ;  /* 0x0000000000087919 */ /* 0x000e220000002100 */
[----:B------:R-:W-:Y:S01]  /*ad10*/  ULDC UR4, c[0x0][0x320] ;  /* 0x0000c80000047ab9 */ /* 0x000fe20000000800 */
[----:B------:R-:W-:Y:S01]  /*ad20*/  LOP3.LUT R17, R17, 0xffffffef, RZ, 0xc0, !PT ;  /* 0xffffffef11117812 */ /* 0x000fe200078ec0ff */
[----:B------:R-:W1:Y:S01]  /*ad30*/  S2UR UR8, SR_CgaCtaId ;  /* 0x00000000000879c3 */ /* 0x000e620000008800 */
[----:B------:R-:W-:Y:S01]  /*ad40*/  ULDC.64 UR36, c[0x0][0x2f0] ;  /* 0x0000bc0000247ab9 */ /* 0x000fe20000000a00 */
[----:B------:R-:W-:Y:S01]  /*ad50*/  ULDC.64 UR6, c[0x0][0x418] ;  /* 0x0001060000067ab9 */ /* 0x000fe20000000a00 */
[----:B------:R-:W-:Y:S01]  /*ad60*/  ULDC UR9, c[0x0][0x2b8] ;  /* 0x0000ae0000097ab9 */ /* 0x000fe20000000800 */
[----:B------:R-:W-:Y:S01]  /*ad70*/  UISETP.NE.U32.AND UP0, UPT, UR6, URZ, UPT ;  /* 0x0000003f0600728c */ /* 0x000fe2000bf05070 */
[----:B------:R-:W-:Y:S01]  /*ad80*/  IMAD.U32 R31, RZ, RZ, UR5 ;  /* 0x00000005ff1f7e24 */ /* 0x000fe2000f8e00ff */
[----:B------:R-:W-:Y:S01]  /*ad90*/  ULDC UR38, c[0x0][0x288] ;  /* 0x0000a20000267ab9 */ /* 0x000fe20000000800 */
[----:B------:R-:W-:Y:S01]  /*ada0*/  ULDC UR6, c[0x0][0x448] ;  /* 0x0001120000067ab9 */ /* 0x000fe20000000800 */
[----:B------:R-:W-:Y:S01]  /*adb0*/  UISETP.NE.AND.EX UP0, UPT, UR7, URZ, UPT, UP0 ;  /* 0x0000003f0700728c */ /* 0x000fe2000bf05300 */
[----:B------:R-:W-:Y:S01]  /*adc0*/  IMAD.MOV.U32 R25, RZ, RZ, 0x1 ;  /* 0x00000001ff197424 */ /* 0x000fe200078e00ff */
[----:B------:R-:W-:Y:S01]  /*add0*/  ULOP3.LUT UR44, UR45, 0x2, URZ, 0xfc, !UPT ;  /* 0x000000022d2c7892 */ /* 0x000fe2000f8efc3f */
[----:B------:R-:W-:Y:S01]  /*ade0*/  IMAD.MOV.U32 R18, RZ, RZ, RZ ;  /* 0x000000ffff127224 */ /* 0x000fe200078e00ff */
[----:B------:R-:W-:Y:S01]  /*adf0*/  UMOV UR7, 0x400 ;  /* 0x0000040000077882 */ /* 0x000fe20000000000 */
[----:B------:R-:W-:Y:S01]  /*ae00*/  ULDC UR46, c[0x0][0xc] ;  /* 0x00000300002e7ab9 */ /* 0x000fe20000000800 */
[----:B-1----:R-:W-:Y:S01]  /*ae10*/  ULEA UR7, UR8, UR7, 0x18 ;  /* 0x0000000708077291 */ /* 0x002fe2000f8ec03f */
[C---:B0-----:R-:W-:Y:S01]  /*ae20*/  IMAD.SHL.U32 R28, R8.reuse, 0x8, RZ ;  /* 0x00000008081c7824 */ /* 0x041fe200078e00ff */
[----:B------:R-:W-:-:S04]  /*ae30*/  LOP3.LUT R7, R8, 0x7f, RZ, 0xc0, !PT ;  /* 0x0000007f08077812 */ /* 0x000fc800078ec0ff */
[----:B------:R-:W-:Y:S01]  /*ae40*/  IMAD.U32 R16, RZ, RZ, UR7 ;  /* 0x00000007ff107e24 */ /* 0x000fe2000f8e00ff */
[C---:B------:R-:W-:Y:S02]  /*ae50*/  LOP3.LUT R0, R28.reuse, 0x1f8, RZ, 0xc0, !PT ;  /* 0x000001f81c007812 */ /* 0x040fe400078ec0ff */
[----:B------:R-:W-:Y:S02]  /*ae60*/  LOP3.LUT R6, R28, 0x38, RZ, 0xc0, !PT ;  /* 0x000000381c067812 */ /* 0x000fe400078ec0ff */
[----:B------:R-:W-:Y:S02]  /*ae70*/  LOP3.LUT R3, R0, 0x38, R8, 0x78, !PT ;  /* 0x0000003800037812 */ /* 0x000fe400078e7808 */
[C---:B------:R-:W-:Y:S02]  /*ae80*/  LOP3.LUT R0, R6.reuse, 0x40, RZ, 0xfc, !PT ;  /* 0x0000004006007812 */ /* 0x040fe400078efcff */
[----:B------:R-:W-:Y:S02]  /*ae90*/  LOP3.LUT R2, R6, 0x80, RZ, 0xfc, !PT ;  /* 0x0000008006027812 */ /* 0x000fe400078efcff */
[----:B------:R-:W-:-:S02]  /*aea0*/  ISETP.GE.AND P2, PT, R0, UR4, PT ;  /* 0x0000000400007c0c */ /* 0x000fc4000bf46270 */
[----:B------:R-:W-:Y:S02]  /*aeb0*/  ISETP.GE.AND P1, PT, R2, UR4, PT ;  /* 0x0000000402007c0c */ /* 0x000fe4000bf26270 */
[C---:B------:R-:W-:Y:S02]  /*aec0*/  ISETP.GE.AND P0, PT, R6.reuse, UR4, PT ;  /* 0x0000000406007c0c */ /* 0x040fe4000bf06270 */
[----:B------:R-:W-:Y:S02]  /*aed0*/  SEL R2, RZ, 0xffffffff, P2 ;  /* 0xffffffffff027807 */ /* 0x000fe40001000000 */
[----:B------:R-:W-:Y:S02]  /*aee0*/  LOP3.LUT R4, R6, 0xc0, RZ, 0xfc, !PT ;  /* 0x000000c006047812 */ /* 0x000fe400078efcff */
[----:B------:R-:W-:Y:S02]  /*aef0*/  LOP3.LUT R28, R3, 0x200, R28, 0xf8, !PT ;  /* 0x00000200031c7812 */ /* 0x000fe400078ef81c */
[----:B------:R-:W-:-:S02]  /*af00*/  SEL R0, RZ, 0x1, P0 ;  /* 0x00000001ff007807 */ /* 0x000fc40000000000 */
[----:B------:R-:W-:Y:S01]  /*af10*/  @P2 LOP3.LUT R17, R17, 0x10, RZ, 0xfc, !PT ;  /* 0x0000001011112812 */ /* 0x000fe200078efcff */
[----:B------:R-:W-:Y:S01]  /*af20*/  IMAD R32, R28, 0x2, R16 ;  /* 0x000000021c207824 */ /* 0x000fe200078e0210 */
[----:B------:R-:W-:Y:S02]  /*af30*/  SHF.L.U32 R3, R2, 0x1, RZ ;  /* 0x0000000102037819 */ /* 0x000fe400000006ff */
[----:B------:R-:W-:Y:S02]  /*af40*/  LOP3.LUT R17, R17, 0xfffffff7, RZ, 0xc0, !PT ;  /* 0xfffffff711117812 */ /* 0x000fe400078ec0ff */
[----:B------:R-:W-:Y:S02]  /*af50*/  LOP3.LUT R0, R3, 0x2, R0, 0xe2, !PT ;  /* 0x0000000203007812 */ /* 0x000fe400078ee200 */
[----:B------:R-:W-:Y:S02]  /*af60*/  @P1 LOP3.LUT R17, R17, 0x8, RZ, 0xfc, !PT ;  /* 0x0000000811111812 */ /* 0x000fe400078efcff */
[----:B------:R-:W-:-:S02]  /*af70*/  SEL R3, RZ, 0x4, P1 ;  /* 0x00000004ff037807 */ /* 0x000fc40000800000 */
[----:B------:R-:W-:Y:S02]  /*af80*/  LOP3.LUT R17, R17, 0xffffffdf, RZ, 0xc0, !PT ;  /* 0xffffffdf11117812 */ /* 0x000fe400078ec0ff */
[----:B------:R-:W-:Y:S01]  /*af90*/  ISETP.GE.AND P1, PT, R6, UR37, PT ;  /* 0x0000002506007c0c */ /* 0x000fe2000bf26270 */
[----:B------:R-:W-:Y:S01]  /*afa0*/  UIMAD UR37, UR6, UR38, URZ ;  /* 0x00000026062572a4 */ /* 0x000fe2000f8e023f */
[----:B------:R-:W-:Y:S02]  /*afb0*/  @P0 LOP3.LUT R17, R17, 0x20, RZ, 0xfc, !PT ;  /* 0x0000002011110812 */ /* 0x000fe400078efcff */
[----:B------:R-:W-:Y:S01]  /*afc0*/  ISETP.GE.AND P0, PT, R4, UR4, PT ;  /* 0x0000000404007c0c */ /* 0x000fe2000bf06270 */
[----:B------:R-:W-:Y:S01]  /*afd0*/  ULDC UR4, c[0x0][0x424] ;  /* 0x0001090000047ab9 */ /* 0x000fe20000000800 */
[----:B------:R-:W-:Y:S01]  /*afe0*/  LOP3.LUT R17, R17, 0xfffffffb, RZ, 0xc0, !PT ;  /* 0xfffffffb11117812 */ /* 0x000fe200078ec0ff */
[----:B------:R-:W-:Y:S01]  /*aff0*/  USEL UR4, UR4, 0x1, UP0 ;  /* 0x0000000104047887 */ /* 0x000fe20008000000 */
[----:B------:R-:W-:Y:S01]  /*b000*/  LOP3.LUT R5, R0, R3, RZ, 0xfc, !PT ;  /* 0x0000000300057212 */ /* 0x000fe200078efcff */
[----:B------:R-:W-:Y:S01]  /*b010*/  IMAD.SHL.U32 R0, R8, 0x10, RZ ;  /* 0x0000001008007824 */ /* 0x000fe200078e00ff */
[----:B------:R-:W-:Y:S01]  /*b020*/  SHF.R.U32.HI R33, RZ, 0x3, R7 ;  /* 0x00000003ff217819 */ /* 0x000fe20000011607 */
[----:B------:R-:W-:Y:S01]  /*b030*/  UIMAD UR36, UR4, UR36, URZ ;  /* 0x00000024042472a4 */ /* 0x000fe2000f8e023f */
[----:B------:R-:W-:Y:S01]  /*b040*/  SEL R35, RZ, 0x8, P0 ;  /* 0x00000008ff237807 */ /* 0x000fe20000000000 */
[----:B------:R0:W-:Y:S01]  /*b050*/  STL [R1+0x4], R5 ;  /* 0x0000040501007387 */ /* 0x0001e20000100800 */
[----:B------:R-:W-:Y:S01]  /*b060*/  LOP3.LUT R0, R33, 0x70, R0, 0xf8, !PT ;  /* 0x0000007021007812 */ /* 0x000fe200078ef800 */
[----:B------:R-:W-:Y:S01]  /*b070*/  UIADD3 UR4, UR36, 0x5f, URZ ;  /* 0x0000005f24047890 */ /* 0x000fe2000fffe03f */
[----:B------:R-:W-:Y:S01]  /*b080*/  LOP3.LUT R35, R5, R35, RZ, 0xfc, !PT ;  /* 0x0000002305237212 */ /* 0x000fe200078efcff */
[----:B------:R0:W-:Y:S01]  /*b090*/  STL [R1], RZ ;  /* 0x000000ff01007387 */ /* 0x0001e20000100800 */
[----:B------:R-:W-:Y:S01]  /*b0a0*/  @P0 LOP3.LUT R17, R17, 0x4, RZ, 0xfc, !PT ;  /* 0x0000000411110812 */ /* 0x000fe200078efcff */
[----:B------:R-:W-:-:S02]  /*b0b0*/  UIMAD.WIDE UR4, UR4, 0x2aaaaaab, URZ ;  /* 0x2aaaaaab040478a5 */ /* 0x000fc4000f8e023f */
[----:B------:R-:W-:Y:S01]  /*b0c0*/  UIADD3 UR38, UR36, 0x60, -UR38 ;  /* 0x0000006024267890 */ /* 0x000fe2000fffe826 */
[----:B------:R-:W-:Y:S01]  /*b0d0*/  LOP3.LUT R17, R17, 0xfffffffe, RZ, 0xc0, !PT ;  /* 0xfffffffe11117812 */ /* 0x000fe200078ec0ff */
[----:B------:R-:W-:-:S03]  /*b0e0*/  USHF.R.U32.HI UR39, URZ, 0x1f, UR5 ;  /* 0x0000001f3f277899 */ /* 0x000fc60008011605 */
[----:B------:R-:W-:Y:S01]  /*b0f0*/  @P1 LOP3.LUT R17, R17, 0x1, RZ, 0xfc, !PT ;  /* 0x0000000111111812 */ /* 0x000fe200078efcff */
[----:B------:R-:W-:Y:S01]  /*b100*/  ULEA.HI.SX32 UR39, UR5, UR39, 0x1c ;  /* 0x0000002705277291 */ /* 0x000fe2000f8fe23f */
[----:B------:R-:W-:Y:S02]  /*b110*/  ISETP.GE.AND P1, PT, R6, UR9, PT ;  /* 0x0000000906007c0c */ /* 0x000fe4000bf26270 */
[----:B------:R-:W-:-:S11]  /*b120*/  LOP3.LUT R17, R17, 0xfffffeff, RZ, 0xc0, !PT ;  /* 0xfffffeff11117812 */ /* 0x000fd600078ec0ff */
[----:B0-----:R-:W-:-:S07]  /*b130*/  @P1 LOP3.LUT R17, R17, 0x100, RZ, 0xfc, !PT ;  /* 0x0000010011111812 */ /* 0x001fce00078efcff */
.L_x_4535:
        /* <DEDUP_REMOVED lines=22> */
.L_x_4487:
[----:B------:R-:W-:Y:S01]  /*b2a0*/  ULDC UR8, c[0x0][0xc54] ;  /* 0x0003150000087ab9 */ /* 0x000fe20000000800 */
[----:B------:R-:W-:Y:S01]  /*b2b0*/  UMOV UR6, UR7 ;  /* 0x0000000700067c82 */ /* 0x000fe20008000000 */
[----:B------:R-:W-:-:S11]  /*b2c0*/  UISETP.NE.AND UP0, UPT, UR8, 0x1, UPT ;  /* 0x000000010800788c */ /* 0x000fd6000bf05270 */
[----:B------:R-:W-:Y:S02]  /*b2d0*/  @UP0 ULDC.64 UR10, c[0x0][0xc58] ;  /* 0x00031600000a0ab9 */ /* 0x000fe40000000a00 */
[----:B------:R-:W-:-:S04]  /*b2e0*/  UIMAD.WIDE.U32 UR4, UR7, UR10, URZ ;  /* 0x0000000a070472a5 */ /* 0x000fc8000f8e003f */
[----:B------:R-:W-:-:S04]  /*b2f0*/  @UP0 USHF.R.U32.HI UR6, URZ, UR11, UR5 ;  /* 0x0000000b3f060299 */ /* 0x000fc80008011605 */
[----:B------:R-:W-:-:S12]  /*b300*/  UIMAD UR4, UR6, UR8, URZ ;  /* 0x00000008060472a4 */ /* 0x000fd8000f8e023f */
.L_x_4488:
        /* <DEDUP_REMOVED lines=25> */
[----:B------:R-:W-:Y:S01]  /*b4a0*/  UP2UR UR47, UPR, URZ, 0x4 ;  /* 0x000000043f2f7883 */ /* 0x000fe20008000000 */
[----:B------:R-:W-:Y:S01]  /*b4b0*/  BSSY B7, `(.L_x_4489) ;  /* 0x000030a000077945 */ /* 0x000fe20003800000 */
[----:B------:R-:W-:-:S04]  /*b4c0*/  USHF.L.U32 UR6, UR42, 0x7, URZ ;  /* 0x000000072a067899 */ /* 0x000fc8000800063f */
[----:B------:R-:W-:Y:S01]  /*b4d0*/  UIADD3 UR6, UR6, 0x7f, URZ ;  /* 0x0000007f06067890 */ /* 0x000fe2000fffe03f */
[----:B------:R-:W-:Y:S01]  /*b4e0*/  @UP2 ULDC UR4, c[0x0][0x44c] ;  /* 0x0001130000042ab9 */ /* 0x000fe20000000800 */
[----:B------:R-:W-:Y:S02]  /*b4f0*/  @UP2 ULDC UR7, c[0x0][0x450] ;  /* 0x0001140000072ab9 */ /* 0x000fe40000000800 */
[----:B------:R-:W-:-:S04]  /*b500*/  UIMAD.WIDE.U32 UR4, UR6, UR4, URZ ;  /* 0x00000004060472a5 */ /* 0x000fc8000f8e003f */
[----:B------:R-:W-:-:S04]  /*b510*/  @UP2 USHF.R.U32.HI UR6, URZ, UR7, UR5 ;  /* 0x000000073f062299 */ /* 0x000fc80008011605 */
[----:B------:R-:W-:-:S04]  /*b520*/  UIADD3 UR4, UR38, UR6, URZ ;  /* 0x0000000626047290 */ /* 0x000fc8000fffe03f */
[----:B------:R-:W-:-:S04]  /*b530*/  UIMAD.WIDE UR4, UR4, 0x2aaaaaab, URZ ;  /* 0x2aaaaaab040478a5 */ /* 0x000fc8000f8e023f */
[----:B------:R-:W-:-:S04]  /*b540*/  USHF.R.U32.HI UR4, URZ, 0x1f, UR5 ;  /* 0x0000001f3f047899 */ /* 0x000fc80008011605 */
[----:B------:R-:W-:-:S04]  /*b550*/  ULEA.HI.SX32 UR4, UR5, UR4, 0x1c ;  /* 0x0000000405047291 */ /* 0x000fc8000f8fe23f */
[----:B------:R-:W-:-:S04]  /*b560*/  UISETP.LT.AND UP0, UPT, UR39, UR4, UPT ;  /* 0x000000042700728c */ /* 0x000fc8000bf01270 */
[----:B------:R-:W-:-:S06]  /*b570*/  USEL UR43, UR39, UR4, UP0 ;  /* 0x00000004272b7287 */ /* 0x000fcc0008000000 */
[----:B------:R-:W-:-:S13]  /*b580*/  ISETP.LT.AND P0, PT, RZ, UR43, PT ;  /* 0x0000002bff007c0c */ /* 0x000fda000bf01270 */
[----:B0-----:R-:W-:Y:S05]  /*b590*/  @P0 BRA `(.L_x_4490) ;  /* 0x0000000000440947 */ /* 0x001fea0003800000 */
        /* <DEDUP_REMOVED lines=17> */
.L_x_4490:
        /* <DEDUP_REMOVED lines=8> */
[----:B------:R-:W-:Y:S01]  /*b730*/  MOV R7, UR7 ;  /* 0x0000000700077c02 */ /* 0x000fe20008000f00 */
[----:B------:R-:W-:Y:S01]  /*b740*/  IMAD.U32 R5, RZ, RZ, UR5 ;  /* 0x00000005ff057e24 */ /* 0x000fe2000f8e00ff */
[----:B------:R-:W0:Y:S01]  /*b750*/  LDC.64 R2, c[0x4][R2] ;  /* 0x0100000002027b82 */ /* 0x000e220000000a00 */
[----:B------:R-:W-:Y:S01]  /*b760*/  ULDC.64 UR4, c[0x4][0x8] ;  /* 0x0100020000047ab9 */ /* 0x000fe20000000a00 */
[----:B------:R-:W-:Y:S02]  /*b770*/  IMAD.U32 R6, RZ, RZ, UR6 ;  /* 0x00000006ff067e24 */ /* 0x000fe4000f8e00ff */
[----:B------:R-:W-:-:S02]  /*b780*/  IMAD.U32 R10, RZ, RZ, UR4 ;  /* 0x00000004ff0a7e24 */ /* 0x000fc4000f8e00ff */
[----:B------:R-:W-:Y:S02]  /*b790*/  IMAD.U32 R11, RZ, RZ, UR5 ;  /* 0x00000005ff0b7e24 */ /* 0x000fe4000f8e00ff */
[----:B------:R-:W-:Y:S02]  /*b7a0*/  IMAD.MOV.U32 R8, RZ, RZ, 0x70 ;  /* 0x00000070ff087424 */ /* 0x000fe400078e00ff */
[----:B------:R-:W-:Y:S02]  /*b7b0*/  IMAD.MOV.U32 R12, RZ, RZ, 0x1 ;  /* 0x00000001ff0c7424 */ /* 0x000fe400078e00ff */
[----:B------:R-:W-:-:S07]  /*b7c0*/  IMAD.MOV.U32 R13, RZ, RZ, RZ ;  /* 0x000000ffff0d7224 */ /* 0x000fce00078e00ff */
[----:B------:R-:W-:-:S07]  /*b7d0*/  LEPC R20, `(.L_x_4493) ;  /* 0x000000001014794e */ /* 0x000fce0000000000 */
[----:B0----5:R-:W-:Y:S05]  /*b7e0*/  CALL.ABS.NOINC R2 ;  /* 0x0000000002007343 */ /* 0x021fea0003c00000 */
.L_x_4493:
[----:B------:R-:W-:Y:S05]  /*b7f0*/  BSYNC B6 ;  /* 0x0000000000067941 */ /* 0x000fea0003800000 */
.L_x_4492:
        /* <DEDUP_REMOVED lines=19> */
[----:B-1---5:R-:W-:Y:S05]  /*b930*/  CALL.ABS.NOINC R2 ;  /* 0x0000000002007343 */ /* 0x022fea0003c00000 */
.L_x_4496:
        /* <DEDUP_REMOVED lines=15> */
.L_x_4495:
[----:B------:R-:W-:Y:S05]  /*ba30*/  BSYNC B6 ;  /* 0x0000000000067941 */ /* 0x000fea0003800000 */
.L_x_4494:
        /* <DEDUP_REMOVED lines=9> */
[----:B------:R-:W-:Y:S01]  /*bad0*/  MOV R3, UR5 ;  /* 0x0000000500037c02 */ /* 0x000fe20008000f00 */
[----:B------:R-:W-:-:S04]  /*bae0*/  ULDC UR4, c[0x0][0xc48] ;  /* 0x0003120000047ab9 */ /* 0x000fc80000000800 */
[----:B------:R1:W5:Y:S01]  /*baf0*/  @P0 LDG.E R27, desc[UR48][R2.64] ;  /* 0x00000030021b0981 */ /* 0x000362000c1e1900 */
[----:B------:R-:W-:Y:S01]  /*bb00*/  UMOV UR5, 0xffffffff ;  /* 0xffffffff00057882 */ /* 0x000fe20000000000 */
[----:B------:R-:W-:Y:S02]  /*bb10*/  IMAD.U32 R0, RZ, RZ, UR43 ;  /* 0x0000002bff007e24 */ /* 0x000fe4000f8e00ff */
[----:B------:R-:W-:Y:S02]  /*bb20*/  IMAD.U32 R19, RZ, RZ, UR4 ;  /* 0x00000004ff137e24 */ /* 0x000fe4000f8e00ff */
[----:B------:R-:W-:Y:S01]  /*bb30*/  VIADD R0, R0, 0xffffffff ;  /* 0xffffffff00007836 */ /* 0x000fe20000000000 */
[----:B------:R-:W-:Y:S06]  /*bb40*/  BRA.DIV UR5, `(.L_x_4497) ;  /* 0x0000003205787947 */ /* 0x000fec000b800000 */
.L_x_4551:
[----:B-1----:R-:W1:Y:S01]  /*bb50*/  S2R R2, SR_TID.X ;  /* 0x0000000000027919 */ /* 0x002e620000002100 */
[----:B0-----:R-:W-:Y:S01]  /*bb60*/  ISETP.NE.AND P1, PT, R10, 0x1, PT ;  /* 0x000000010a00780c */ /* 0x001fe20003f25270 */
[----:B------:R-:W-:Y:S01]  /*bb70*/  IMAD.MOV.U32 R24, RZ, RZ, RZ ;  /* 0x000000ffff187224 */ /* 0x000fe200078e00ff */
[----:B-----5:R-:W-:Y:S02]  /*bb80*/  SHF.R.S32.HI R29, RZ, 0x1f, R27 ;  /* 0x0000001fff1d7819 */ /* 0x020fe4000001141b */
[----:B------:R-:W-:-:S09]  /*bb90*/  LOP3.LUT R17, R17, 0xffffff7f, RZ, 0xc0, !PT ;  /* 0xffffff7f11117812 */ /* 0x000fd200078ec0ff */
[----:B------:R-:W0:Y:S01]  /*bba0*/  @P1 LDC R3, c[0x0][0x434] ;  /* 0x00010d00ff031b82 */ /* 0x000e220000000800 */
[----:B------:R-:W-:-:S07]  /*bbb0*/  @P1 LOP3.LUT R17, R17, 0x80, RZ, 0xfc, !PT ;  /* 0x0000008011111812 */ /* 0x000fce00078efcff */
[----:B------:R-:W2:Y:S01]  /*bbc0*/  @P1 LDC R5, c[0x0][0x438] ;  /* 0x00010e00ff051b82 */ /* 0x000ea20000000800 */
[----:B-1----:R-:W-:-:S05]  /*bbd0*/  IMAD.SHL.U32 R8, R2, 0x10, RZ ;  /* 0x0000001002087824 */ /* 0x002fca00078e00ff */
[----:B------:R-:W-:-:S05]  /*bbe0*/  LOP3.LUT R8, R33, 0x70, R8, 0xf8, !PT ;  /* 0x0000007021087812 */ /* 0x000fca00078ef808 */
[----:B------:R-:W-:-:S04]  /*bbf0*/  IMAD R7, R0, 0x60, R8 ;  /* 0x0000006000077824 */ /* 0x000fc800078e0208 */
[C---:B------:R-:W-:Y:S01]  /*bc00*/  IMAD.IADD R34, R7.reuse, 0x1, R30 ;  /* 0x0000000107227824 */ /* 0x040fe200078e021e */
[----:B------:R-:W-:-:S03]  /*bc10*/  ISETP.GE.AND P0, PT, R7, UR36, PT ;  /* 0x0000002407007c0c */ /* 0x000fc6000bf06270 */
[----:B0-----:R-:W-:Y:S01]  /*bc20*/  @P1 IMAD.HI.U32 R2, R34, R3, RZ ;  /* 0x0000000322021227 */ /* 0x001fe200078e00ff */
[----:B------:R-:W-:-:S03]  /*bc30*/  ISETP.GT.U32.OR P0, PT, R8, 0x5f, P0 ;  /* 0x0000005f0800780c */ /* 0x000fc60000704470 */
[----:B------:R-:W-:Y:S01]  /*bc40*/  IMAD.MOV.U32 R9, RZ, RZ, R34 ;  /* 0x000000ffff097224 */ /* 0x000fe200078e0022 */
[----:B--2---:R-:W-:-:S09]  /*bc50*/  @P1 SHF.R.U32.HI R9, RZ, R5, R2 ;  /* 0x00000005ff091219 */ /* 0x004fd20000011602 */
        /* <DEDUP_REMOVED lines=25> */
.L_x_4498:
[----:B------:R-:W-:Y:S01]  /*bdf0*/  LEA R22, R18, R16, 0x3 ;  /* 0x0000001012167211 */ /* 0x000fe200078e18ff */
[----:B------:R-:W-:Y:S01]  /*be00*/  BSSY B0, `(.L_x_4499) ;  /* 0x0000004000007945 */ /* 0x000fe20003800000 */
[----:B------:R-:W-:-:S04]  /*be10*/  SHF.L.U32 R3, R25, 0x1f, RZ ;  /* 0x0000001f19037819 */ /* 0x000fc800000006ff */
[----:B------:R-:W0:Y:S02]  /*be20*/  SYNCS.PHASECHK.TRANS64.TRYWAIT P0, [R22+URZ+0x22840], R3 ;  /* 0x02284003160075a7 */ /* 0x000e24000800017f */
[----:B0-----:R-:W-:Y:S05]  /*be30*/  @!P0 BRA `(.L_x_4500) ;  /* 0x0000002c00e88947 */ /* 0x001fea0003800000 */
.L_x_4552:
[----:B------:R-:W-:Y:S05]  /*be40*/  BSYNC B0 ;  /* 0x0000000000007941 */ /* 0x000fea0003800000 */
.L_x_4499:
        /* <DEDUP_REMOVED lines=48> */
[----:B------:R-:W-:Y:S02]  /*c150*/  @P0 LEA R7, R0, R16, 0x1 ;  /* 0x0000001000070211 */ /* 0x000fe400078e08ff */
        /* <DEDUP_REMOVED lines=19> */
.L_x_4566:
        /* <DEDUP_REMOVED lines=10> */
.L_x_4502:
        /* <DEDUP_REMOVED lines=11> */
.L_x_4503:
        /* <DEDUP_REMOVED lines=23> */
.L_x_4505:
[----:B------:R-:W-:Y:S05]  /*c550*/  BSYNC B6 ;  /* 0x0000000000067941 */ /* 0x000fea0003800000 */
.L_x_4504:
[----:B0-----:R-:W0:Y:S01]  /*c560*/  S2R R2, SR_TID.X ;  /* 0x0000000000027919 */ /* 0x001e220000002100 */
[----:B------:R-:W-:Y:S01]  /*c570*/  UISETP.NE.AND UP0, UPT, UR47, URZ, UPT ;  /* 0x0000003f2f00728c */ /* 0x000fe2000bf05270 */
[----:B------:R-:W-:Y:S01]  /*c580*/  IMAD.U32 R0, RZ, RZ, UR42 ;  /* 0x0000002aff007e24 */ /* 0x000fe2000f8e00ff */
[----:B------:R-:W-:Y:S01]  /*c590*/  R2UR UR6, R26 ;  /* 0x000000001a0672ca */ /* 0x000fe200000e0000 */
[----:B------:R-:W-:Y:S01]  /*c5a0*/  ULDC.64 UR8, c[0x0][0x2d8] ;  /* 0x0000b60000087ab9 */ /* 0x000fe20000000a00 */
[----:B------:R-:W-:Y:S01]  /*c5b0*/  R2UR UR7, R19 ;  /* 0x00000000130772ca */ /* 0x000fe200000e0000 */
[----:B------:R-:W2:Y:S01]  /*c5c0*/  S2R R20, SR_TID.X ;  /* 0x0000000000147919 */ /* 0x000ea20000002100 */
[----:B------:R-:W-:Y:S02]  /*c5d0*/  PLOP3.LUT P0, PT, PT, PT, UP0, 0x80, 0x0 ;  /* 0x000000000000781c */ /* 0x000fe40003f0f008 */
[----:B------:R-:W-:-:S03]  /*c5e0*/  LOP3.LUT P5, RZ, R17, 0x100, RZ, 0xc0, !PT ;  /* 0x0000010011ff7812 */ /* 0x000fc600078ac0ff */
[----:B------:R-:W-:-:S04]  /*c5f0*/  @UP0 ULDC UR4, c[0x0][0x44c] ;  /* 0x0001130000040ab9 */ /* 0x000fc80000000800 */
[----:B------:R-:W-:-:S04]  /*c600*/  UIMAD UR6, UR6, UR8, URZ ;  /* 0x00000008060672a4 */ /* 0x000fc8000f8e023f */
[----:B------:R-:W-:Y:S02]  /*c610*/  UIMAD UR7, UR7, UR9, UR6 ;  /* 0x00000009070772a4 */ /* 0x000fe4000f8e0206 */
[----:B------:R-:W-:Y:S01]  /*c620*/  USHF.R.S32.HI UR6, URZ, 0x1f, UR41 ;  /* 0x0000001f3f067899 */ /* 0x000fe20008011429 */
[----:B0-----:R-:W-:-:S05]  /*c630*/  IMAD.SHL.U32 R2, R2, 0x10, RZ ;  /* 0x0000001002027824 */ /* 0x001fca00078e00ff */
[----:B------:R-:W-:Y:S02]  /*c640*/  LOP3.LUT R2, R33, 0x70, R2, 0xf8, !PT ;  /* 0x0000007021027812 */ /* 0x000fe400078ef802 */
[----:B--2---:R-:W-:-:S03]  /*c650*/  SHF.L.U32 R8, R20, 0x3, RZ ;  /* 0x0000000314087819 */ /* 0x004fc600000006ff */
[----:B------:R-:W-:Y:S01]  /*c660*/  IMAD R0, R0, 0x80, R2 ;  /* 0x0000008000007824 */ /* 0x000fe200078e0202 */
        /* <DEDUP_REMOVED lines=36> */
[----:B------:R-:W-:-:S03]  /*c8b0*/  IMAD.U32 R4, RZ, RZ, UR42 ;  /* 0x0000002aff047e24 */ /* 0x000fc6000f8e00ff */
[----:B------:R-:W2:Y:S01]  /*c8c0*/  SHFL.IDX PT, R2, R5, RZ, 0x181f ;  /* 0x00181fff05027589 */ /* 0x000ea200000e0000 */
[----:B------:R-:W-:-:S03]  /*c8d0*/  IMAD R4, R4, 0x80, R33 ;  /* 0x0000008004047824 */ /* 0x000fc600078e0221 */
[----:B------:R-:W-:Y:S01]  /*c8e0*/  SHFL.IDX PT, R6, R5, 0x1, 0x181f ;  /* 0x00381f0005067f89 */ /* 0x000fe200000e0000 */
[C---:B------:R-:W-:Y:S01]  /*c8f0*/  VIADD R7, R4.reuse, 0x10 ;  /* 0x0000001004077836 */ /* 0x040fe20000000000 */
[----:B------:R-:W-:-:S13]  /*c900*/  ISETP.GE.AND P0, PT, R4, UR37, PT ;  /* 0x0000002504007c0c */ /* 0x000fda000bf06270 */
        /* <DEDUP_REMOVED lines=26> */
[----:B------:R-:W-:-:S02]  /*cab0*/  ISETP.GE.AND P0, PT, R7, UR37, PT ;  /* 0x0000002507007c0c */ /* 0x000fc4000bf06270 */
[----:B------:R-:W-:-:S11]  /*cac0*/  IADD3 R7, R4, 0x50, RZ ;  /* 0x0000005004077810 */ /* 0x000fd60007ffe0ff */
        /* <DEDUP_REMOVED lines=18> */
.L_x_4583:
        /* <DEDUP_REMOVED lines=10> */
.L_x_4507:
        /* <DEDUP_REMOVED lines=18> */
.L_x_4584:
[----:B------:R-:W-:Y:S05]  /*cdb0*/  BSYNC B0 ;  /* 0x0000000000007941 */ /* 0x000fea0003800000 */
.L_x_4508:
[----:B------:R-:W-:-:S05]  /*cdc0*/  IMAD.U32 R0, RZ, RZ, UR44 ;  /* 0x0000002cff007e24 */ /* 0x000fca000f8e00ff */
[----:B------:R-:W-:-:S13]  /*cdd0*/  ISETP.NE.AND P0, PT, R0, 0x3, PT ;  /* 0x000000030000780c */ /* 0x000fda0003f05270 */
[----:B------:R-:W-:Y:S05]  /*cde0*/  @!P0 BRA `(.L_x_4510) ;  /* 0x0000000000048947 */ /* 0x000fea0003800000 */
[----:B------:R-:W-:Y:S01]  /*cdf0*/  BPT.TRAP 0x1 ;  /* 0x000000040000795c */ /* 0x000fe20000300000 */
.L_x_4510:
[----:B0-----:R-:W-:Y:S01]  /*ce00*/  SHF.L.U32 R3, R25, 0x1f, RZ ;  /* 0x0000001f19037819 */ /* 0x001fe200000006ff */
[----:B------:R-:W-:Y:S03]  /*ce10*/  BSSY B0, `(.L_x_4511) ;  /* 0x0000003000007945 */ /* 0x000fe60003800000 */
[----:B------:R-:W0:Y:S02]  /*ce20*/  SYNCS.PHASECHK.TRANS64.TRYWAIT P0, [R22+URZ+0x22860], R3 ;  /* 0x02286003160075a7 */ /* 0x000e24000800017f */
[----:B0-----:R-:W-:Y:S05]  /*ce30*/  @!P0 BRA `(.L_x_4512) ;  /* 0x0000002c00f48947 */ /* 0x001fea0003800000 */
.L_x_4585:
[----:B------:R-:W-:Y:S05]  /*ce40*/  BSYNC B0 ;  /* 0x0000000000007941 */ /* 0x000fea0003800000 */
.L_x_4511:
[----:B------:R-:W-:Y:S01]  /*ce50*/  ULDC.64 UR4, c[0x0][0x328] ;  /* 0x0000ca0000047ab9 */ /* 0x000fe20000000a00 */
[----:B------:R-:W-:Y:S01]  /*ce60*/  IMAD R4, R18, 0x6000, R28 ;  /* 0x0000600012047824 */ /* 0x000fe200078e021c */
[----:B------:R-:W-:Y:S01]  /*ce70*/  LOP3.LUT P4, RZ, R35, 0x8, RZ, 0xc0, !PT ;  /* 0x0000000823ff7812 */ /* 0x000fe2000788c0ff */
        /* <DEDUP_REMOVED lines=29> */
[----:B--2---:R-:W-:-:S03]  /*d050*/  MOV R7, R3 ;  /* 0x0000000300077202 */ /* 0x004fc60000000f00 */
[----:B------:R-:W0:Y:S01]  /*d060*/  SHFL.IDX PT, R3, R6, RZ, 0x181f ;  /* 0x00181fff06037589 */ /* 0x000e2200000e0000 */
        /* <DEDUP_REMOVED lines=60> */
.L_x_4599:
        /* <DEDUP_REMOVED lines=15> */
.L_x_4514:
        /* <DEDUP_REMOVED lines=11> */
.L_x_4515:
[----:B------:R-:W-:Y:S01]  /*d5d0*/  UISETP.GE.AND UP0, UPT, UR43, 0x2, UPT ;  /* 0x000000022b00788c */ /* 0x000fe2000bf06270 */
[----:B------:R0:W-:Y:S05]  /*d5e0*/  SYNCS.ARRIVE.TRANS64.A1T0 RZ, [R22+URZ+0x22850], RZ ;  /* 0x022850ff16ff79a7 */ /* 0x0001ea000810003f */
[----:B------:R-:W-:-:S13]  /*d5f0*/  PLOP3.LUT P0, PT, PT, PT, UP0, 0x40, 0x0 ;  /* 0x000000000000781c */ /* 0x000fda0003f0e808 */
[----:B0-----:R-:W-:Y:S05]  /*d600*/  @P0 BRA `(.L_x_4516) ;  /* 0x0000000c00740947 */ /* 0x001fea0003800000 */
[----:B------:R-:W-:Y:S01]  /*d610*/  UIADD3 UR4, UR43, -0x2, URZ ;  /* 0xfffffffe2b047890 */ /* 0x000fe2000fffe03f */
[----:B------:R-:W-:Y:S05]  /*d620*/  BSSY B0, `(.L_x_4516) ;  /* 0x00000db000007945 */ /* 0x000fea0003800000 */
[----:B------:R-:W-:-:S07]  /*d630*/  IMAD.U32 R20, RZ, RZ, UR4 ;  /* 0x00000004ff147e24 */ /* 0x000fce000f8e00ff */
.L_x_4529:
        /* <DEDUP_REMOVED lines=11> */
[----:B------:R-:W-:-:S07]  /*d6f0*/  MOV R9, R8 ;  /* 0x0000000800097202 */ /* 0x000fce0000000f00 */
        /* <DEDUP_REMOVED lines=26> */
[----:B------:R-:W-:Y:S01]  /*d8a0*/  ISETP.GT.AND P2, PT, R2, RZ, PT ;  /* 0x000000ff0200720c */ /* 0x000fe20003f44270 */
[----:B0-----:R-:W-:-:S12]  /*d8b0*/  @!P1 BRA `(.L_x_4517) ;  /* 0x0000000000049947 */ /* 0x001fd80003800000 */
[----:B------:R-:W-:Y:S01]  /*d8c0*/  BPT.TRAP 0x1 ;  /* 0x000000040000795c */ /* 0x000fe20000300000 */
.L_x_4517:
[----:B------:R-:W-:Y:S01]  /*d8d0*/  IMAD R10, R18, 0x8, R16 ;  /* 0x00000008120a7824 */ /* 0x000fe200078e0210 */
[----:B------:R-:W-:Y:S01]  /*d8e0*/  SHF.L.U32 R24, R25, 0x1f, RZ ;  /* 0x0000001f19187819 */ /* 0x000fe200000006ff */
[----:B------:R-:W-:Y:S01]  /*d8f0*/  BSSY B1, `(.L_x_4518) ;  /* 0x0000004000017945 */ /* 0x000fe20003800000 */
[----:B-1----:R-:W-:Y:S02]  /*d900*/  SHF.R.S32.HI R22, RZ, 0x1f, R5 ;  /* 0x0000001fff167819 */ /* 0x002fe40000011405 */
[----:B------:R-:W0:Y:S02]  /*d910*/  SYNCS.PHASECHK.TRANS64.TRYWAIT P0, [R10+URZ+0x22840], R24 ;  /* 0x022840180a0075a7 */ /* 0x000e24000800017f */
[----:B0-----:R-:W-:Y:S05]  /*d920*/  @!P0 BRA `(.L_x_4519) ;  /* 0x0000002c00908947 */ /* 0x001fea0003800000 */
.L_x_4600:
[----:B------:R-:W-:Y:S05]  /*d930*/  BSYNC B1 ;  /* 0x0000000000017941 */ /* 0x000fea0003800000 */
.L_x_4518:
        /* <DEDUP_REMOVED lines=29> */
[----:B------:R-:W1:Y:S01]  /*db10*/  SHFL.IDX PT, R14, R9, 0x2, 0x181f ;  /* 0x00581f00090e7f89 */ /* 0x000e6200000e0000 */
[----:B--2---:R-:W-:Y:S02]  /*db20*/  IADD3.X R3, RZ, R3, RZ, P0, !PT ;  /* 0x00000003ff037210 */ /* 0x004fe400007fe4ff */
[----:B---3--:R-:W-:-:S03]  /*db30*/  IADD3 R6, P0, R6, R0, RZ ;  /* 0x0000000006067210 */ /* 0x008fc60007f1e0ff */
[----:B------:R2:W-:Y:S02]  /*db40*/  LDGSTS.E.BYPASS.LTC128B.128 [R8+0x1c400], desc[UR48][R2.64], !P1 ;  /* 0x1c40000002087fae */ /* 0x0005e4000c901d70 */
        /* <DEDUP_REMOVED lines=18> */
.L_x_4614:
        /* <DEDUP_REMOVED lines=8> */
.L_x_4521:
        /* <DEDUP_REMOVED lines=11> */
.L_x_4522:
[----:B------:R1:W-:Y:S01]  /*dda0*/  SYNCS.ARRIVE.TRANS64.A1T0 RZ, [R10+URZ+0x22830], RZ ;  /* 0x022830ff0aff79a7 */ /* 0x0003e2000810003f */
[----:B------:R-:W-:Y:S05]  /*ddb0*/  @!P3 BRA `(.L_x_4523) ;  /* 0x000000000004b947 */ /* 0x000fea0003800000 */
[----:B------:R-:W-:Y:S01]  /*ddc0*/  BPT.TRAP 0x1 ;  /* 0x000000040000795c */ /* 0x000fe20000300000 */
.L_x_4523:
[----:B------:R-:W2:Y:S01]  /*ddd0*/  SYNCS.PHASECHK.TRANS64.TRYWAIT P0, [R10+URZ+0x22860], R24 ;  /* 0x022860180a0075a7 */ /* 0x000ea2000800017f */
[----:B------:R-:W-:Y:S04]  /*dde0*/  BSSY B1, `(.L_x_4524) ;  /* 0x0000002000017945 */ /* 0x000fe80003800000 */
[----:B--2---:R-:W-:Y:S05]  /*ddf0*/  @!P0 BRA `(.L_x_4525) ;  /* 0x0000003000008947 */ /* 0x004fea0003800000 */
.L_x_4615:
[----:B------:R-:W-:Y:S05]  /*de00*/  BSYNC B1 ;  /* 0x0000000000017941 */ /* 0x000fea0003800000 */
.L_x_4524:
        /* <DEDUP_REMOVED lines=49> */
[----:B---3--:R-:W-:-:S05]  /*e120*/  IADD3.X R7, RZ, R4, RZ, P0, !PT ;  /* 0x00000004ff077210 */ /* 0x008fca00007fe4ff */
        /* <DEDUP_REMOVED lines=18> */
.L_x_4629:
        /* <DEDUP_REMOVED lines=11> */
.L_x_4527:
        /* <DEDUP_REMOVED lines=11> */
.L_x_4528:
[----:B------:R0:W-:Y:S01]  /*e3b0*/  SYNCS.ARRIVE.TRANS64.A1T0 RZ, [R10+URZ+0x22850], RZ ;  /* 0x022850ff0aff79a7 */ /* 0x0001e2000810003f */
[----:B------:R-:W-:Y:S05]  /*e3c0*/  @P2 BRA `(.L_x_4529) ;  /* 0xfffffff0009c2947 */ /* 0x000fea000383ffff */
[----:B------:R-:W-:Y:S05]  /*e3d0*/  BSYNC B0 ;  /* 0x0000000000007941 */ /* 0x000fea0003800000 */
.L_x_4516:
[----:B------:R-:W2:Y:S01]  /*e3e0*/  S2R R0, SR_TID.X ;  /* 0x0000000000007919 */ /* 0x000ea20000002100 */
[----:B------:R-:W-:Y:S01]  /*e3f0*/  VIADD R18, R18, 0x1 ;  /* 0x0000000112127836 */ /* 0x000fe20000000000 */
[----:B------:R-:W-:Y:S04]  /*e400*/  BSSY B0, `(.L_x_4530) ;  /* 0x0000013000007945 */ /* 0x000fe80003800000 */
[----:B------:R-:W-:-:S04]  /*e410*/  ISETP.NE.AND P0, PT, R18, 0x2, PT ;  /* 0x000000021200780c */ /* 0x000fc80003f05270 */
[----:B------:R-:W-:Y:S02]  /*e420*/  SEL R18, R18, RZ, P0 ;  /* 0x000000ff12127207 */ /* 0x000fe40000000000 */
[----:B--2---:R-:W-:Y:S02]  /*e430*/  LOP3.LUT R2, R0, 0x7f, RZ, 0xc0, !PT ;  /* 0x0000007f00027812 */ /* 0x004fe400078ec0ff */
[----:B------:R-:W-:Y:S02]  /*e440*/  SEL R0, RZ, 0x1, P0 ;  /* 0x00000001ff007807 */ /* 0x000fe40000000000 */
        /* <DEDUP_REMOVED lines=14> */
.L_x_4531:
[----:B------:R-:W-:Y:S05]  /*e530*/  BSYNC B0 ;  /* 0x0000000000007941 */ /* 0x000fea0003800000 */
.L_x_4530:
[----:B------:R-:W-:-:S07]  /*e540*/  LOP3.LUT R25, R25, R0, RZ, 0x3c, !PT ;  /* 0x0000000019197212 */ /* 0x000fce00078e3cff */
.L_x_4491:
[----:B------:R-:W-:Y:S05]  /*e550*/  BSYNC B7 ;  /* 0x0000000000077941 */ /* 0x000fea0003800000 */
.L_x_4489:
        /* <DEDUP_REMOVED lines=11> */
.L_x_4532:
[----:B------:R-:W-:-:S03]  /*e610*/  UMOV UR4, 0xffffffff ;  /* 0xffffffff00047882 */ /* 0x000fc60000000000 */
[----:B------:R-:W-:Y:S05]  /*e620*/  BRA.DIV UR4, `(.L_x_4534) ;  /* 0x0000002e04d07947 */ /* 0x000fea000b800000 */
[----:B------:R2:W3:Y:S02]  /*e630*/  SHFL.IDX PT, R14, R31, RZ, 0x1f ;  /* 0x00001fff1f0e7589 */ /* 0x0004e400000e0000 */
.L_x_4632:
        /* <DEDUP_REMOVED lines=8> */
.L_x_4533:
[----:B------:R-:W-:Y:S02]  /*e6c0*/  ULDC UR4, c[0x0][0xc38] ;  /* 0x00030e0000047ab9 */ /* 0x000fe40000000800 */
[----:B---3--:R-:W-:-:S13]  /*e6d0*/  ISETP.GE.AND P0, PT, R31, UR4, PT ;  /* 0x000000041f007c0c */ /* 0x008fda000bf06270 */
[----:B------:R-:W-:Y:S05]  /*e6e0*/  @!P0 BRA `(.L_x_4535) ;  /* 0xffffffc800948947 */ /* 0x000fea000383ffff */
.L_x_4486:
        /* <DEDUP_REMOVED lines=12> */
.L_x_4633:
[----:B------:R-:W-:Y:S05]  /*e7b0*/  BSYNC B0 ;  /* 0x0000000000007941 */ /* 0x000fea0003800000 */
.L_x_4536:
[----:B------:R-:W-:-:S03]  /*e7c0*/  UMOV UR4, 0xffffffff ;  /* 0xffffffff00047882 */ /* 0x000fc60000000000 */
[----:B------:R-:W-:Y:S05]  /*e7d0*/  BRA.DIV UR4, `(.L_x_4538) ;  /* 0x0000002e04a07947 */ /* 0x000fea000b800000 */
[----:B---3--:R-:W3:Y:S02]  /*e7e0*/  S2R R0, SR_TID.X ;  /* 0x0000000000007919 */ /* 0x008ee40000002100 */
[----:B---3--:R-:W-:-:S04]  /*e7f0*/  SHF.R.U32.HI R0, RZ, 0x5, R0 ;  /* 0x00000005ff007819 */ /* 0x008fc80000011600 */
[----:B------:R-:W-:-:S05]  /*e800*/  LOP3.LUT R0, R0, 0x3, RZ, 0xc0, !PT ;  /* 0x0000000300007812 */ /* 0x000fca00078ec0ff */
[----:B------:R3:W4:Y:S02]  /*e810*/  SHFL.IDX PT, R14, R0, RZ, 0x1f ;  /* 0x00001fff000e7589 */ /* 0x00072400000e0000 */
.L_x_4636:
[----:B----4-:R-:W-:Y:S01]  /*e820*/  ISETP.NE.AND P0, PT, R14, RZ, PT ;  /* 0x000000ff0e00720c */ /* 0x010fe20003f05270 */
[----:B------:R-:W-:-:S12]  /*e830*/  BSSY B0, `(.L_x_4539) ;  /* 0x0000024000007945 */ /* 0x000fd80003800000 */
[----:B------:R-:W-:Y:S05]  /*e840*/  @P0 BRA `(.L_x_4540) ;  /* 0x0000000000880947 */ /* 0x000fea0003800000 */
[----:B------:R-:W-:-:S03]  /*e850*/  UMOV UR4, 0xffffffff ;  /* 0xffffffff00047882 */ /* 0x000fc60000000000 */
[----:B------:R-:W-:Y:S05]  /*e860*/  BRA.DIV UR4, `(.L_x_4541) ;  /* 0x0000002e04b07947 */ /* 0x000fea000b800000 */
[----:B------:R-:W-:-:S13]  /*e870*/  ELECT P6, URZ, PT ;  /* 0x00000000003f782f */ /* 0x000fda00038c0000 */
.L_x_4639:
[----:B------:R-:W-:Y:S05]  /*e880*/  @!P6 BRA `(.L_x_4540) ;  /* 0x000000000078e947 */ /* 0x000fea0003800000 */
[----:B------:R-:W-:-:S06]  /*e890*/  ULOP3.LUT UR4, UR45, 0x2, URZ, 0xfc, !UPT ;  /* 0x000000022d047892 */ /* 0x000fcc000f8efc3f */
[----:B---3--:R-:W-:-:S05]  /*e8a0*/  IMAD.U32 R0, RZ, RZ, UR4 ;  /* 0x00000004ff007e24 */ /* 0x008fca000f8e00ff */
[----:B------:R-:W-:-:S13]  /*e8b0*/  ISETP.NE.AND P0, PT, R0, 0x3, PT ;  /* 0x000000030000780c */ /* 0x000fda0003f05270 */
[----:B------:R-:W-:Y:S05]  /*e8c0*/  @!P0 BRA `(.L_x_4542) ;  /* 0x0000000000048947 */ /* 0x000fea0003800000 */
[----:B------:R-:W-:Y:S01]  /*e8d0*/  BPT.TRAP 0x1 ;  /* 0x000000040000795c */ /* 0x000fe20000300000 */
.L_x_4542:
[C---:B------:R-:W-:Y:S01]  /*e8e0*/  IMAD R3, R18.reuse, 0x8, R5 ;  /* 0x0000000812037824 */ /* 0x040fe200078e0205 */
[----:B------:R-:W-:Y:S02]  /*e8f0*/  SHF.L.U32 R2, R25, 0x1f, RZ ;  /* 0x0000001f19027819 */ /* 0x000fe400000006ff */
[----:B------:R-:W-:Y:S02]  /*e900*/  IADD3 R18, R18, 0x1, RZ ;  /* 0x0000000112127810 */ /* 0x000fe40007ffe0ff */
[----:B------:R-:W3:Y:S02]  /*e910*/  SYNCS.PHASECHK.TRANS64.TRYWAIT P1, [R3+URZ+0x22840], R2 ;  /* 0x02284002030075a7 */ /* 0x000ee4000802017f */
[----:B------:R-:W-:-:S04]  /*e920*/  ISETP.NE.AND P2, PT, R18, 0x2, PT ;  /* 0x000000021200780c */ /* 0x000fc80003f45270 */
[----:B------:R-:W-:Y:S01]  /*e930*/  SEL R0, RZ, 0x1, P2 ;  /* 0x00000001ff007807 */ /* 0x000fe20001000000 */
[----:B---3--:R-:W-:Y:S08]  /*e940*/  @!P1 BRA `(.L_x_4543) ;  /* 0x0000002c00989947 */ /* 0x008ff00003800000 */
.L_x_4640:
[----:B------:R-:W-:Y:S02]  /*e950*/  SEL R18, R18, RZ, P2 ;  /* 0x000000ff12127207 */ /* 0x000fe40001000000 */
[----:B------:R-:W-:Y:S01]  /*e960*/  LOP3.LUT R0, R25, R0, RZ, 0x3c, !PT ;  /* 0x0000000019007212 */ /* 0x000fe200078e3cff */
[----:B------:R-:W-:Y:S06]  /*e970*/  @!P0 BRA `(.L_x_4544) ;  /* 0x0000000000048947 */ /* 0x000fec0003800000 */
[----:B------:R-:W-:Y:S01]  /*e980*/  BPT.TRAP 0x1 ;  /* 0x000000040000795c */ /* 0x000fe20000300000 */
.L_x_4544:
[----:B------:R-:W-:Y:S01]  /*e990*/  IMAD R5, R18, 0x8, R5 ;  /* 0x0000000812057824 */ /* 0x000fe200078e0205 */
[----:B------:R-:W-:-:S04]  /*e9a0*/  SHF.L.U32 R0, R0, 0x1f, RZ ;  /* 0x0000001f00007819 */ /* 0x000fc800000006ff */
[----:B------:R-:W4:Y:S02]  /*e9b0*/  SYNCS.PHASECHK.TRANS64.TRYWAIT P1, [R5+URZ+0x22840], R0 ;  /* 0x02284000050075a7 */ /* 0x000f24000802017f */
[----:B----4-:R-:W-:Y:S05]  /*e9c0*/  @!P1 BRA `(.L_x_4545) ;  /* 0x0000002c008c9947 */ /* 0x010fea0003800000 */
.L_x_4641:
[----:B------:R-:W-:Y:S05]  /*e9d0*/  @!P0 BRA `(.L_x_4546) ;  /* 0x0000000000048947 */ /* 0x000fea0003800000 */
[----:B------:R-:W-:Y:S01]  /*e9e0*/  BPT.TRAP 0x1 ;  /* 0x000000040000795c */ /* 0x000fe20000300000 */
.L_x_4546:
[----:B------:R-:W0:Y:S02]  /*e9f0*/  SYNCS.PHASECHK.TRANS64.TRYWAIT P1, [R3+URZ+0x22860], R2 ;  /* 0x02286002030075a7 */ /* 0x000e24000802017f */
[----:B0-----:R-:W-:Y:S05]  /*ea00*/  @!P1 BRA `(.L_x_4547) ;  /* 0x0000002c00909947 */ /* 0x001fea0003800000 */
.L_x_4642:
[----:B------:R-:W-:Y:S05]  /*ea10*/  @!P0 BRA `(.L_x_4548) ;  /* 0x0000000000048947 */ /* 0x000fea0003800000 */
[----:B------:R-:W-:Y:S01]  /*ea20*/  BPT.TRAP 0x1 ;  /* 0x000000040000795c */ /* 0x000fe20000300000 */
.L_x_4548:
[----:B------:R0:W0:Y:S02]  /*ea30*/  SYNCS.PHASECHK.TRANS64.TRYWAIT P0, [R5+URZ+0x22860], R0 ;  /* 0x02286000050075a7 */ /* 0x000024000800017f */
[----:B0-----:R-:W-:Y:S05]  /*ea40*/  @!P0 NANOSLEEP.SYNCS 0x989680 ;  /* 0x009896800000895d */ /* 0x001fea0003900000 */
[----:B------:R-:W0:Y:S02]  /*ea50*/  @!P0 SYNCS.PHASECHK.TRANS64 P0, [R5+URZ+0x22860], R0 ;  /* 0x02286000050085a7 */ /* 0x000e24000800007f */
[----:B0-----:R-:W-:Y:S05]  /*ea60*/  @!P0 BRA `(.L_x_4548) ;  /* 0xfffffffc00f08947 */ /* 0x001fea000383ffff */
.L_x_4540:
[----:B------:R-:W-:Y:S05]  /*ea70*/  BSYNC B0 ;  /* 0x0000000000007941 */ /* 0x000fea0003800000 */
.L_x_4539:
[----:B------:R-:W-:Y:S05]  /*ea80*/  EXIT ;  /* 0x000000000000794d */ /* 0x000fea0003800000 */
.L_x_4433:
[----:B0-----:R-:W-:-:S04]  /*ea90*/  IMAD.U32 R3, RZ, RZ, UR47 ;  /* 0x0000002fff037e24 */ /* 0x001fc8000f8e00ff */
[----:B------:R0:W1:Y:S03]  /*eaa0*/  SYNCS.PHASECHK.TRANS64.TRYWAIT P0, [R3+URZ+0x22800], R0 ;  /* 0x02280000030075a7 */ /* 0x000066000800017f */
[----:B-1----:R-:W-:Y:S05]  /*eab0*/  @!P0 NANOSLEEP.SYNCS 0x989680 ;  /* 0x009896800000895d */ /* 0x002fea0003900000 */
[----:B------:R-:W1:Y:S02]  /*eac0*/  @!P0 SYNCS.PHASECHK.TRANS64 P0, [R3+URZ+0x22800], R0 ;  /* 0x02280000030085a7 */ /* 0x000e64000800007f */
[----:B-1----:R-:W-:Y:S05]  /*ead0*/  @!P0 BRA `(.L_x_4433) ;  /* 0xfffffffc00ec8947 */ /* 0x002fea000383ffff */
[----:B------:R-:W-:Y:S05]  /*eae0*/  BRA `(.L_x_4549) ;  /* 0xffffff2c006c7947 */ /* 0x000fea000383ffff */
.L_x_4437:
[----:B-1----:R-:W-:-:S04]  /*eaf0*/  IMAD.U32 R3, RZ, RZ, UR22 ;  /* 0x00000016ff037e24 */ /* 0x002fc8000f8e00ff */
[----:B------:R1:W2:Y:S03]  /*eb00*/  SYNCS.PHASECHK.TRANS64.TRYWAIT P1, [R3+URZ+0x22830], R8 ;  /* 0x02283008030075a7 */ /* 0x0002a6000802017f */
[----:B--2---:R-:W-:Y:S05]  /*eb10*/  @!P1 NANOSLEEP.SYNCS 0x989680 ;  /* 0x009896800000995d */ /* 0x004fea0003900000 */
[----:B------:R-:W2:Y:S02]  /*eb20*/  @!P1 SYNCS.PHASECHK.TRANS64 P1, [R3+URZ+0x22830], R8 ;  /* 0x02283008030095a7 */ /* 0x000ea4000802007f */
[----:B--2---:R-:W-:Y:S05]  /*eb30*/  @!P1 BRA `(.L_x_4437) ;  /* 0xfffffffc00ec9947 */ /* 0x004fea000383ffff */
[----:B------:R-:W-:Y:S05]  /*eb40*/  BRA `(.L_x_4436) ;  /* 0xffffff2c00907947 */ /* 0x000fea000383ffff */
.L_x_4442:
[----:B---3--:R-:W-:-:S04]  /*eb50*/  IMAD.U32 R9, RZ, RZ, UR22 ;  /* 0x00000016ff097e24 */ /* 0x008fc8000f8e00ff */
[----:B------:R3:W4:Y:S03]  /*eb60*/  SYNCS.PHASECHK.TRANS64.TRYWAIT P1, [R9+URZ+0x22850], R8 ;  /* 0x02285008090075a7 */ /* 0x000726000802017f */
[----:B----4-:R-:W-:Y:S05]  /*eb70*/  @!P1 NANOSLEEP.SYNCS 0x989680 ;  /* 0x009896800000995d */ /* 0x010fea0003900000 */
[----:B------:R-:W4:Y:S02]  /*eb80*/  @!P1 SYNCS.PHASECHK.TRANS64 P1, [R9+URZ+0x22850], R8 ;  /* 0x02285008090095a7 */ /* 0x000f24000802007f */
[----:B----4-:R-:W-:Y:S05]  /*eb90*/  @!P1 BRA `(.L_x_4442) ;  /* 0xfffffffc00ec9947 */ /* 0x010fea000383ffff */
[----:B------:R-:W-:Y:S05]  /*eba0*/  BRA `(.L_x_4441) ;  /* 0xffffff44009c7947 */ /* 0x000fea000383ffff */
.L_x_4448:
[----:B-12---:R-:W-:-:S04]  /*ebb0*/  IMAD.U32 R0, RZ, RZ, UR26 ;  /* 0x0000001aff007e24 */ /* 0x006fc8000f8e00ff */
[----:B------:R1:W2:Y:S03]  /*ebc0*/  SYNCS.PHASECHK.TRANS64.TRYWAIT P1, [R0+URZ+0x22830], R7 ;  /* 0x02283007000075a7 */ /* 0x0002a6000802017f */
[----:B--2---:R-:W-:Y:S05]  /*ebd0*/  @!P1 NANOSLEEP.SYNCS 0x989680 ;  /* 0x009896800000995d */ /* 0x004fea0003900000 */
[----:B------:R-:W2:Y:S02]  /*ebe0*/  @!P1 SYNCS.PHASECHK.TRANS64 P1, [R0+URZ+0x22830], R7 ;  /* 0x02283007000095a7 */ /* 0x000ea4000802007f */
[----:B--2---:R-:W-:Y:S05]  /*ebf0*/  @!P1 BRA `(.L_x_4448) ;  /* 0xfffffffc00ec9947 */ /* 0x004fea000383ffff */
[----:B------:R-:W-:Y:S05]  /*ec00*/  BRA `(.L_x_4447) ;  /* 0xffffff4800e07947 */ /* 0x000fea000383ffff */
.L_x_4453:
[----:B--2---:R-:W-:-:S04]  /*ec10*/  IMAD.U32 R10, RZ, RZ, UR26 ;  /* 0x0000001aff0a7e24 */ /* 0x004fc8000f8e00ff */
[----:B------:R2:W3:Y:S03]  /*ec20*/  SYNCS.PHASECHK.TRANS64.TRYWAIT P1, [R10+URZ+0x22850], R7 ;  /* 0x022850070a0075a7 */ /* 0x0004e6000802017f */
[----:B---3--:R-:W-:Y:S05]  /*ec30*/  @!P1 NANOSLEEP.SYNCS 0x989680 ;  /* 0x009896800000995d */ /* 0x008fea0003900000 */
[----:B------:R-:W3:Y:S02]  /*ec40*/  @!P1 SYNCS.PHASECHK.TRANS64 P1, [R10+URZ+0x22850], R7 ;  /* 0x022850070a0095a7 */ /* 0x000ee4000802007f */
[----:B---3--:R-:W-:Y:S05]  /*ec50*/  @!P1 BRA `(.L_x_4453) ;  /* 0xfffffffc00ec9947 */ /* 0x008fea000383ffff */
[----:B------:R-:W-:Y:S05]  /*ec60*/  BRA `(.L_x_4452) ;  /* 0xffffff6800e47947 */ /* 0x000fea000383ffff */
.L_x_4460:
[----:B-1----:R-:W-:-:S04]  /*ec70*/  IMAD.U32 R0, RZ, RZ, UR25 ;  /* 0x00000019ff007e24 */ /* 0x002fc8000f8e00ff */
[----:B------:R1:W2:Y:S03]  /*ec80*/  SYNCS.PHASECHK.TRANS64.TRYWAIT P1, [R0+URZ+0x22830], R7 ;  /* 0x02283007000075a7 */ /* 0x0002a6000802017f */
[----:B--2---:R-:W-:Y:S05]  /*ec90*/  @!P1 NANOSLEEP.SYNCS 0x989680 ;  /* 0x009896800000995d */ /* 0x004fea0003900000 */
[----:B------:R-:W2:Y:S02]  /*eca0*/  @!P1 SYNCS.PHASECHK.TRANS64 P1, [R0+URZ+0x22830], R7 ;  /* 0x02283007000095a7 */ /* 0x000ea4000802007f */
[----:B--2---:R-:W-:Y:S05]  /*ecb0*/  @!P1 BRA `(.L_x_4460) ;  /* 0xfffffffc00ec9947 */ /* 0x004fea000383ffff */
[----:B------:R-:W-:Y:S05]  /*ecc0*/  BRA `(.L_x_4459) ;  /* 0xffffff6c00ec7947 */ /* 0x000fea000383ffff */
.L_x_4465:
[----:B-1----:R-:W-:-:S04]  /*ecd0*/  IMAD.U32 R10, RZ, RZ, UR25 ;  /* 0x00000019ff0a7e24 */ /* 0x002fc8000f8e00ff */
[----:B------:R1:W2:Y:S03]  /*ece0*/  SYNCS.PHASECHK.TRANS64.TRYWAIT P1, [R10+URZ+0x22850], R7 ;  /* 0x022850070a0075a7 */ /* 0x0002a6000802017f */
[----:B--2---:R-:W-:Y:S05]  /*ecf0*/  @!P1 NANOSLEEP.SYNCS 0x989680 ;  /* 0x009896800000995d */ /* 0x004fea0003900000 */
[----:B------:R-:W2:Y:S02]  /*ed00*/  @!P1 SYNCS.PHASECHK.TRANS64 P1, [R10+URZ+0x22850], R7 ;  /* 0x022850070a0095a7 */ /* 0x000ea4000802007f */
[----:B--2---:R-:W-:Y:S05]  /*ed10*/  @!P1 BRA `(.L_x_4465) ;  /* 0xfffffffc00ec9947 */ /* 0x004fea000383ffff */
[----:B------:R-:W-:Y:S05]  /*ed20*/  BRA `(.L_x_4464) ;  /* 0xffffff8800107947 */ /* 0x000fea000383ffff */
.L_x_4497:
        /* <DEDUP_REMOVED lines=10> */
.L_x_4550:
[----:B------:R-:W-:Y:S05]  /*edd0*/  BRA `(.L_x_4551) ;  /* 0xffffffcc005c7947 */ /* 0x000fea000383ffff */
.L_x_4500:
[----:B0-----:R0:W1:Y:S02]  /*ede0*/  SYNCS.PHASECHK.TRANS64.TRYWAIT P0, [R22+URZ+0x22840], R3 ;  /* 0x02284003160075a7 */ /* 0x001064000800017f */
[----:B-1----:R-:W-:Y:S05]  /*edf0*/  @!P0 NANOSLEEP.SYNCS 0x989680 ;  /* 0x009896800000895d */ /* 0x002fea0003900000 */
[----:B------:R-:W1:Y:S02]  /*ee00*/  @!P0 SYNCS.PHASECHK.TRANS64 P0, [R22+URZ+0x22840], R3 ;  /* 0x02284003160085a7 */ /* 0x000e64000800007f */
[----:B-1----:R-:W-:Y:S05]  /*ee10*/  @!P0 BRA `(.L_x_4500) ;  /* 0xfffffffc00f08947 */ /* 0x002fea000383ffff */
[----:B------:R-:W-:Y:S05]  /*ee20*/  BRA `(.L_x_4552) ;  /* 0xffffffd000047947 */ /* 0x000fea000383ffff */
.L_x_4501:
        /* <DEDUP_REMOVED lines=8> */
.L_x_4554:
[----:B------:R-:W-:Y:S05]  /*eeb0*/  BSYNC B0 ;  /* 0x0000000000007941 */ /* 0x000fea0003800000 */
.L_x_4553:
        /* <DEDUP_REMOVED lines=9> */
.L_x_4555:
[----:B------:R-:W-:Y:S01]  /*ef50*/  IMAD.MOV.U32 R13, RZ, RZ, R5 ;  /* 0x000000ffff0d7224 */ /* 0x000fe200078e0005 */
[----:B------:R-:W-:Y:S02]  /*ef60*/  MOV R12, 0x1 ;  /* 0x00000001000c7802 */ /* 0x000fe40000000f00 */
[----:B------:R-:W-:-:S05]  /*ef70*/  @P0 LEA R14, P1, R8, R14, 0x1 ;  /* 0x0000000e080e0211 */ /* 0x000fca00078208ff */
[----:B------:R-:W-:Y:S02]  /*ef80*/  @P0 IMAD.X R3, RZ, RZ, R2, P1 ;  /* 0x000000ffff030224 */ /* 0x000fe400008e0602 */
[----:B------:R-:W-:-:S07]  /*ef90*/  @P0 IMAD.MOV.U32 R2, RZ, RZ, R14 ;  /* 0x000000ffff020224 */ /* 0x000fce00078e000e */
[----:B------:R-:W-:Y:S05]  /*efa0*/  WARPSYNC.COLLECTIVE R15, `(.L_x_4556) ;  /* 0x000000000f087348 */ /* 0x000fea0003c00000 */
[----:B------:R0:W1:Y:S02]  /*efb0*/  SHFL.IDX P6, R14, R13, R12, R11 ;  /* 0x0000000c0d0e7389 */ /* 0x00006400000c000b */
[----:B01----:R-:W-:Y:S01]  /*efc0*/  ENDCOLLECTIVE ;  /* 0x000000000000791b */ /* 0x003fe20003800000 */
.L_x_4556:
        /* <DEDUP_REMOVED lines=11> */
.L_x_4557:
[----:B------:R-:W-:Y:S02]  /*f080*/  IMAD.MOV.U32 R13, RZ, RZ, R5 ;  /* 0x000000ffff0d7224 */ /* 0x000fe400078e0005 */
[----:B------:R-:W-:Y:S01]  /*f090*/  IMAD.MOV.U32 R12, RZ, RZ, 0x2 ;  /* 0x00000002ff0c7424 */ /* 0x000fe200078e00ff */
[----:B------:R-:W-:-:S13]  /*f0a0*/  @P0 LEA R2, P1, R8, R14, 0x1 ;  /* 0x0000000e08020211 */ /* 0x000fda00078208ff */
[----:B------:R-:W-:Y:S05]  /*f0b0*/  WARPSYNC.COLLECTIVE R15, `(.L_x_4558) ;  /* 0x000000000f087348 */ /* 0x000fea0003c00000 */
[----:B------:R0:W1:Y:S02]  /*f0c0*/  SHFL.IDX P6, R14, R13, R12, R11 ;  /* 0x0000000c0d0e7389 */ /* 0x00006400000c000b */
[----:B01----:R-:W-:Y:S01]  /*f0d0*/  ENDCOLLECTIVE ;  /* 0x000000000000791b */ /* 0x003fe20003800000 */
.L_x_4558:
        /* <DEDUP_REMOVED lines=12> */
.L_x_4559:
[----:B------:R-:W-:Y:S02]  /*f1a0*/  IMAD.MOV.U32 R13, RZ, RZ, R5 ;  /* 0x000000ffff0d7224 */ /* 0x000fe400078e0005 */
[----:B------:R-:W-:Y:S01]  /*f1b0*/  IMAD.MOV.U32 R12, RZ, RZ, 0x3 ;  /* 0x00000003ff0c7424 */ /* 0x000fe200078e00ff */
[----:B------:R-:W-:-:S13]  /*f1c0*/  @P0 LEA R2, P1, R8, R14, 0x1 ;  /* 0x0000000e08020211 */ /* 0x000fda00078208ff */
[----:B------:R-:W-:Y:S05]  /*f1d0*/  WARPSYNC.COLLECTIVE R15, `(.L_x_4560) ;  /* 0x000000000f087348 */ /* 0x000fea0003c00000 */
[----:B------:R0:W1:Y:S02]  /*f1e0*/  SHFL.IDX P6, R14, R13, R12, R11 ;  /* 0x0000000c0d0e7389 */ /* 0x00006400000c000b */
[----:B01----:R-:W-:Y:S01]  /*f1f0*/  ENDCOLLECTIVE ;  /* 0x000000000000791b */ /* 0x003fe20003800000 */
.L_x_4560:
[----:B------:R-:W-:-:S05]  /*f200*/  @P0 IMAD.X R3, RZ, RZ, R6, P1 ;  /* 0x000000ffff030224 */ /* 0x000fca00008e0606 */
[----:B------:R-:W-:Y:S01]  /*f210*/  @!PT LDS RZ, [RZ] ;  /* 0x00000000fffff984 */ /* 0x000fe20000000800 */
[----:B------:R-:W-:Y:S01]  /*f220*/  @!PT LDS RZ, [RZ] ;  /* 0x00000000fffff984 */ /* 0x000fe20000000800 */
[----:B------:R-:W-:Y:S01]  /*f230*/  @!PT LDS RZ, [RZ] ;  /* 0x00000000fffff984 */ /* 0x000fe20000000800 */
[----:B------:R0:W-:Y:S01]  /*f240*/  @P0 LDGSTS.E.BYPASS.LTC128B.128 [R7+0x1d400], desc[UR48][R2.64], !P2 ;  /* 0x1d40000002070fae */ /* 0x0001e2000d101d70 */
[----:B------:R-:W-:Y:S01]  /*f250*/  ISETP.GE.AND P0, PT, R23, 0x31, PT ;  /* 0x000000311700780c */ /* 0x000fe20003f06270 */
[----:B------:R-:W-:-:S12]  /*f260*/  IMAD.MOV.U32 R13, RZ, RZ, R4 ;  /* 0x000000ffff0d7224 */ /* 0x000fd800078e0004 */
[----:B------:R-:W-:Y:S01]  /*f270*/  @P0 IMAD R9, R0, 0x2, R16 ;  /* 0x0000000200090824 */ /* 0x000fe200078e0210 */
[----:B0-----:R-:W-:-:S07]  /*f280*/  MOV R6, R14 ;  /* 0x0000000e00067202 */ /* 0x001fce0000000f00 */
[----:B------:R-:W-:Y:S05]  /*f290*/  WARPSYNC.COLLECTIVE R15, `(.L_x_4561) ;  /* 0x000000000f087348 */ /* 0x000fea0003c00000 */
[----:B------:R0:W1:Y:S02]  /*f2a0*/  SHFL.IDX P6, R14, R13, R12, R11 ;  /* 0x0000000c0d0e7389 */ /* 0x00006400000c000b */
[----:B01----:R-:W-:Y:S01]  /*f2b0*/  ENDCOLLECTIVE ;  /* 0x000000000000791b */ /* 0x003fe20003800000 */
.L_x_4561:
[----:B------:R-:W-:Y:S02]  /*f2c0*/  IMAD.MOV.U32 R13, RZ, RZ, R5 ;  /* 0x000000ffff0d7224 */ /* 0x000fe400078e0005 */
[----:B------:R-:W-:Y:S01]  /*f2d0*/  IMAD.MOV.U32 R12, RZ, RZ, 0x4 ;  /* 0x00000004ff0c7424 */ /* 0x000fe200078e00ff */
[----:B------:R-:W-:-:S13]  /*f2e0*/  @P0 LEA R2, P1, R8, R14, 0x1 ;  /* 0x0000000e08020211 */ /* 0x000fda00078208ff */
[----:B------:R-:W-:Y:S05]  /*f2f0*/  WARPSYNC.COLLECTIVE R15, `(.L_x_4562) ;  /* 0x000000000f087348 */ /* 0x000fea0003c00000 */
[----:B------:R0:W1:Y:S02]  /*f300*/  SHFL.IDX P6, R14, R13, R12, R11 ;  /* 0x0000000c0d0e7389 */ /* 0x00006400000c000b */
[----:B01----:R-:W-:Y:S01]  /*f310*/  ENDCOLLECTIVE ;  /* 0x000000000000791b */ /* 0x003fe20003800000 */
.L_x_4562:
        /* <DEDUP_REMOVED lines=12> */
.L_x_4563:
[----:B------:R-:W-:Y:S02]  /*f3e0*/  IMAD.MOV.U32 R13, RZ, RZ, R5 ;  /* 0x000000ffff0d7224 */ /* 0x000fe400078e0005 */
[----:B------:R-:W-:Y:S01]  /*f3f0*/  IMAD.MOV.U32 R12, RZ, RZ, 0x5 ;  /* 0x00000005ff0c7424 */ /* 0x000fe200078e00ff */
[----:B------:R-:W-:-:S13]  /*f400*/  @P0 LEA R2, P1, R8, R14, 0x1 ;  /* 0x0000000e08020211 */ /* 0x000fda00078208ff */
[----:B------:R-:W-:Y:S05]  /*f410*/  WARPSYNC.COLLECTIVE R15, `(.L_x_4564) ;  /* 0x000000000f087348 */ /* 0x000fea0003c00000 */
[----:B------:R0:W1:Y:S02]  /*f420*/  SHFL.IDX P6, R14, R13, R12, R11 ;  /* 0x0000000c0d0e7389 */ /* 0x00006400000c000b */
[----:B01----:R-:W-:Y:S01]  /*f430*/  ENDCOLLECTIVE ;  /* 0x000000000000791b */ /* 0x003fe20003800000 */
.L_x_4564:
[----:B------:R-:W-:-:S05]  /*f440*/  @P0 IMAD.X R3, RZ, RZ, R6, P1 ;  /* 0x000000ffff030224 */ /* 0x000fca00008e0606 */
[----:B------:R-:W-:Y:S01]  /*f450*/  @!PT LDS RZ, [RZ] ;  /* 0x00000000fffff984 */ /* 0x000fe20000000800 */
[----:B------:R-:W-:Y:S01]  /*f460*/  @!PT LDS RZ, [RZ] ;  /* 0x00000000fffff984 */ /* 0x000fe20000000800 */
[----:B------:R-:W-:Y:S01]  /*f470*/  @!PT LDS RZ, [RZ] ;  /* 0x00000000fffff984 */ /* 0x000fe20000000800 */
[----:B------:R0:W-:Y:S01]  /*f480*/  @P0 LDGSTS.E.BYPASS.LTC128B.128 [R7+0x1e400], desc[UR48][R2.64], !P2 ;  /* 0x1e40000002070fae */ /* 0x0001e2000d101d70 */
[----:B------:R-:W-:Y:S01]  /*f490*/  MOV R13, R4 ;  /* 0x00000004000d7202 */ /* 0x000fe20000000f00 */
[----:B------:R-:W-:-:S07]  /*f4a0*/  IMAD.MOV.U32 R5, RZ, RZ, R14 ;  /* 0x000000ffff057224 */ /* 0x000fce00078e000e */
[----:B0-----:R-:W-:Y:S05]  /*f4b0*/  WARPSYNC.COLLECTIVE R15, `(.L_x_4565) ;  /* 0x000000000f087348 */ /* 0x001fea0003c00000 */
[----:B------:R1:W2:Y:S02]  /*f4c0*/  SHFL.IDX P6, R14, R13, R12, R11 ;  /* 0x0000000c0d0e7389 */ /* 0x0002a400000c000b */
[----:B012---:R-:W-:Y:S01]  /*f4d0*/  ENDCOLLECTIVE ;  /* 0x000000000000791b */ /* 0x007fe20003800000 */
.L_x_4565:
[----:B------:R-:W-:Y:S05]  /*f4e0*/  BRA `(.L_x_4566) ;  /* 0xffffffcc00687947 */ /* 0x000fea000383ffff */
.L_x_4506:
[----:B------:R-:W-:Y:S02]  /*f4f0*/  IMAD.MOV.U32 R13, RZ, RZ, R5 ;  /* 0x000000ffff0d7224 */ /* 0x000fe400078e0005 */
[----:B------:R-:W-:Y:S02]  /*f500*/  IMAD.MOV.U32 R12, RZ, RZ, RZ ;  /* 0x000000ffff0c7224 */ /* 0x000fe400078e00ff */
[----:B------:R-:W-:Y:S02]  /*f510*/  IMAD.MOV.U32 R11, RZ, RZ, 0x181f ;  /* 0x0000181fff0b7424 */ /* 0x000fe400078e00ff */
[----:B------:R-:W-:Y:S02]  /*f520*/  IMAD.MOV.U32 R15, RZ, RZ, -0x1 ;  /* 0xffffffffff0f7424 */ /* 0x000fe400078e00ff */
[----:B------:R-:W-:-:S07]  /*f530*/  IMAD.U32 R4, RZ, RZ, UR42 ;  /* 0x0000002aff047e24 */ /* 0x000fce000f8e00ff */
[----:B-1----:R-:W-:Y:S05]  /*f540*/  WARPSYNC.COLLECTIVE R15, `(.L_x_4567) ;  /* 0x000000000f087348 */ /* 0x002fea0003c00000 */
[----:B------:R0:W2:Y:S02]  /*f550*/  SHFL.IDX P6, R14, R13, R12, R11 ;  /* 0x0000000c0d0e7389 */ /* 0x0000a400000c000b */
[----:B012---:R-:W-:Y:S01]  /*f560*/  ENDCOLLECTIVE ;  /* 0x000000000000791b */ /* 0x007fe20003800000 */
.L_x_4567:
[----:B------:R-:W-:-:S04]  /*f570*/  IMAD R4, R4, 0x80, R33 ;  /* 0x0000008004047824 */ /* 0x000fc800078e0221 */
[C---:B------:R-:W-:Y:S01]  /*f580*/  VIADD R6, R4.reuse, 0x10 ;  /* 0x0000001004067836 */ /* 0x040fe20000000000 */
[----:B------:R-:W-:Y:S01]  /*f590*/  ISETP.GE.AND P0, PT, R4, UR37, PT ;  /* 0x0000002504007c0c */ /* 0x000fe2000bf06270 */
[----:B------:R-:W-:Y:S02]  /*f5a0*/  IMAD.MOV.U32 R13, RZ, RZ, R0 ;  /* 0x000000ffff0d7224 */ /* 0x000fe400078e0000 */
[----:B------:R-:W-:-:S10]  /*f5b0*/  IMAD.MOV.U32 R2, RZ, RZ, R14 ;  /* 0x000000ffff027224 */ /* 0x000fd400078e000e */
[----:B------:R-:W-:Y:S05]  /*f5c0*/  WARPSYNC.COLLECTIVE R15, `(.L_x_4568) ;  /* 0x000000000f087348 */ /* 0x000fea0003c00000 */
[----:B------:R0:W1:Y:S02]  /*f5d0*/  SHFL.IDX P6, R14, R13, R12, R11 ;  /* 0x0000000c0d0e7389 */ /* 0x00006400000c000b */
[----:B01----:R-:W-:Y:S01]  /*f5e0*/  ENDCOLLECTIVE ;  /* 0x000000000000791b */ /* 0x003fe20003800000 */
.L_x_4568:
[----:B------:R-:W-:Y:S01]  /*f5f0*/  IMAD.MOV.U32 R13, RZ, RZ, R5 ;  /* 0x000000ffff0d7224 */ /* 0x000fe200078e0005 */
[----:B------:R-:W-:Y:S02]  /*f600*/  MOV R12, 0x1 ;  /* 0x00000001000c7802 */ /* 0x000fe40000000f00 */
[----:B------:R-:W-:-:S05]  /*f610*/  @!P0 LEA R14, P1, R8, R14, 0x1 ;  /* 0x0000000e080e8211 */ /* 0x000fca00078208ff */
[----:B------:R-:W-:Y:S02]  /*f620*/  @!P0 IMAD.X R3, RZ, RZ, R2, P1 ;  /* 0x000000ffff038224 */ /* 0x000fe400008e0602 */
[----:B------:R-:W-:-:S07]  /*f630*/  @!P0 IMAD.MOV.U32 R2, RZ, RZ, R14 ;  /* 0x000000ffff028224 */ /* 0x000fce00078e000e */
[----:B------:R-:W-:Y:S05]  /*f640*/  WARPSYNC.COLLECTIVE R15, `(.L_x_4569) ;  /* 0x000000000f087348 */ /* 0x000fea0003c00000 */
[----:B------:R0:W1:Y:S02]  /*f650*/  SHFL.IDX P6, R14, R13, R12, R11 ;  /* 0x0000000c0d0e7389 */ /* 0x00006400000c000b */
[----:B01----:R-:W-:Y:S01]  /*f660*/  ENDCOLLECTIVE ;  /* 0x000000000000791b */ /* 0x003fe20003800000 */
.L_x_4569:
        /* <DEDUP_REMOVED lines=10> */
.L_x_4570:
[----:B------:R-:W-:Y:S02]  /*f710*/  IMAD.MOV.U32 R13, RZ, RZ, R5 ;  /* 0x000000ffff0d7224 */ /* 0x000fe400078e0005 */
[----:B------:R-:W-:Y:S01]  /*f720*/  IMAD.MOV.U32 R12, RZ, RZ, 0x2 ;  /* 0x00000002ff0c7424 */ /* 0x000fe200078e00ff */
[----:B------:R-:W-:-:S13]  /*f730*/  @!P0 LEA R2, P1, R8, R14, 0x1 ;  /* 0x0000000e08028211 */ /* 0x000fda00078208ff */
[----:B------:R-:W-:Y:S05]  /*f740*/  WARPSYNC.COLLECTIVE R15, `(.L_x_4571) ;  /* 0x000000000f087348 */ /* 0x000fea0003c00000 */
[----:B------:R0:W1:Y:S02]  /*f750*/  SHFL.IDX P6, R14, R13, R12, R11 ;  /* 0x0000000c0d0e7389 */ /* 0x00006400000c000b */
[----:B01----:R-:W-:Y:S01]  /*f760*/  ENDCOLLECTIVE ;  /* 0x000000000000791b */ /* 0x003fe20003800000 */
.L_x_4571:
        /* <DEDUP_REMOVED lines=12> */
.L_x_4572:
[----:B------:R-:W-:Y:S02]  /*f830*/  IMAD.MOV.U32 R13, RZ, RZ, R5 ;  /* 0x000000ffff0d7224 */ /* 0x000fe400078e0005 */
[----:B------:R-:W-:Y:S01]  /*f840*/  IMAD.MOV.U32 R12, RZ, RZ, 0x3 ;  /* 0x00000003ff0c7424 */ /* 0x000fe200078e00ff */
[----:B------:R-:W-:-:S13]  /*f850*/  @!P0 LEA R2, P1, R8, R14, 0x1 ;  /* 0x0000000e08028211 */ /* 0x000fda00078208ff */
[----:B------:R-:W-:Y:S05]  /*f860*/  WARPSYNC.COLLECTIVE R15, `(.L_x_4573) ;  /* 0x000000000f087348 */ /* 0x000fea0003c00000 */
[----:B------:R0:W1:Y:S02]  /*f870*/  SHFL.IDX P6, R14, R13, R12, R11 ;  /* 0x0000000c0d0e7389 */ /* 0x00006400000c000b */
[----:B01----:R-:W-:Y:S01]  /*f880*/  ENDCOLLECTIVE ;  /* 0x000000000000791b */ /* 0x003fe20003800000 */
.L_x_4573:
[----:B------:R-:W-:Y:S02]  /*f890*/  @!P0 IMAD.X R3, RZ, RZ, R6, P1 ;  /* 0x000000ffff038224 */ /* 0x000fe400008e0606 */
[----:B------:R-:W-:-:S03]  /*f8a0*/  VIADD R6, R4, 0x30 ;  /* 0x0000003004067836 */ /* 0x000fc60000000000 */
[----:B------:R-:W-:Y:S01]  /*f8b0*/  @!PT LDS RZ, [RZ] ;  /* 0x00000000fffff984 */ /* 0x000fe20000000800 */
[----:B------:R-:W-:Y:S01]  /*f8c0*/  @!PT LDS RZ, [RZ] ;  /* 0x00000000fffff984 */ /* 0x000fe20000000800 */
[----:B------:R-:W-:Y:S01]  /*f8d0*/  @!PT LDS RZ, [RZ] ;  /* 0x00000000fffff984 */ /* 0x000fe20000000800 */
[----:B------:R0:W-:Y:S02]  /*f8e0*/  @!P0 LDGSTS.E.BYPASS.LTC128B.128 [R32+0x19400], desc[UR48][R2.64], !P5 ;  /* 0x1940000002208fae */ /* 0x0001e4000e901d70 */
[----:B------:R-:W-:Y:S01]  /*f8f0*/  ISETP.GE.AND P0, PT, R6, UR37, PT ;  /* 0x0000002506007c0c */ /* 0x000fe2000bf06270 */
[----:B------:R-:W-:Y:S01]  /*f900*/  IMAD.MOV.U32 R13, RZ, RZ, R0 ;  /* 0x000000ffff0d7224 */ /* 0x000fe200078e0000 */
[----:B------:R-:W-:-:S11]  /*f910*/  MOV R6, R14 ;  /* 0x0000000e00067202 */ /* 0x000fd60000000f00 */
[----:B0-----:R-:W-:Y:S05]  /*f920*/  WARPSYNC.COLLECTIVE R15, `(.L_x_4574) ;  /* 0x000000000f087348 */ /* 0x001fea0003c00000 */
[----:B------:R1:W2:Y:S02]  /*f930*/  SHFL.IDX P6, R14, R13, R12, R11 ;  /* 0x0000000c0d0e7389 */ /* 0x0002a400000c000b */
[----:B012---:R-:W-:Y:S01]  /*f940*/  ENDCOLLECTIVE ;  /* 0x000000000000791b */ /* 0x007fe20003800000 */
.L_x_4574:
[----:B------:R-:W-:Y:S02]  /*f950*/  IMAD.MOV.U32 R13, RZ, RZ, R5 ;  /* 0x000000ffff0d7224 */ /* 0x000fe400078e0005 */
[----:B------:R-:W-:Y:S01]  /*f960*/  IMAD.MOV.U32 R12, RZ, RZ, 0x4 ;  /* 0x00000004ff0c7424 */ /* 0x000fe200078e00ff */
[----:B------:R-:W-:-:S13]  /*f970*/  @!P0 LEA R2, P1, R8, R14, 0x1 ;  /* 0x0000000e08028211 */ /* 0x000fda00078208ff */
[----:B------:R-:W-:Y:S05]  /*f980*/  WARPSYNC.COLLECTIVE R15, `(.L_x_4575) ;  /* 0x000000000f087348 */ /* 0x000fea0003c00000 */
[----:B------:R0:W1:Y:S02]  /*f990*/  SHFL.IDX P6, R14, R13, R12, R11 ;  /* 0x0000000c0d0e7389 */ /* 0x00006400000c000b */
[----:B01----:R-:W-:Y:S01]  /*f9a0*/  ENDCOLLECTIVE ;  /* 0x000000000000791b */ /* 0x003fe20003800000 */
.L_x_4575:
        /* <DEDUP_REMOVED lines=12> */
.L_x_4576:
[----:B------:R-:W-:Y:S02]  /*fa70*/  IMAD.MOV.U32 R13, RZ, RZ, R5 ;  /* 0x000000ffff0d7224 */ /* 0x000fe400078e0005 */
[----:B------:R-:W-:Y:S01]  /*fa80*/  IMAD.MOV.U32 R12, RZ, RZ, 0x5 ;  /* 0x00000005ff0c7424 */ /* 0x000fe200078e00ff */
[----:B------:R-:W-:-:S13]  /*fa90*/  @!P0 LEA R2, P1, R8, R14, 0x1 ;  /* 0x0000000e08028211 */ /* 0x000fda00078208ff */
[----:B------:R-:W-:Y:S05]  /*faa0*/  WARPSYNC.COLLECTIVE R15, `(.L_x_4577) ;  /* 0x000000000f087348 */ /* 0x000fea0003c00000 */
[----:B------:R0:W1:Y:S02]  /*fab0*/  SHFL.IDX P6, R14, R13, R12, R11 ;  /* 0x0000000c0d0e7389 */ /* 0x00006400000c000b */
[----:B01----:R-:W-:Y:S01]  /*fac0*/  ENDCOLLECTIVE ;  /* 0x000000000000791b */ /* 0x003fe20003800000 */
.L_x_4577:
        /* <DEDUP_REMOVED lines=12> */
.L_x_4578:
[----:B------:R-:W-:Y:S02]  /*fb90*/  IMAD.MOV.U32 R13, RZ, RZ, R5 ;  /* 0x000000ffff0d7224 */ /* 0x000fe400078e0005 */
[----:B------:R-:W-:Y:S01]  /*fba0*/  IMAD.MOV.U32 R12, RZ, RZ, 0x6 ;  /* 0x00000006ff0c7424 */ /* 0x000fe200078e00ff */
[----:B------:R-:W-:-:S13]  /*fbb0*/  @!P0 LEA R2, P1, R8, R14, 0x1 ;  /* 0x0000000e08028211 */ /* 0x000fda00078208ff */
[----:B------:R-:W-:Y:S05]  /*fbc0*/  WARPSYNC.COLLECTIVE R15, `(.L_x_4579) ;  /* 0x000000000f087348 */ /* 0x000fea0003c00000 */
[----:B------:R0:W1:Y:S02]  /*fbd0*/  SHFL.IDX P6, R14, R13, R12, R11 ;  /* 0x0000000c0d0e7389 */ /* 0x00006400000c000b */
[----:B01----:R-:W-:Y:S01]  /*fbe0*/  ENDCOLLECTIVE ;  /* 0x000000000000791b */ /* 0x003fe20003800000 */
.L_x_4579:
        /* <DEDUP_REMOVED lines=12> */
.L_x_4580:
[----:B------:R-:W-:Y:S02]  /*fcb0*/  IMAD.MOV.U32 R13, RZ, RZ, R5 ;  /* 0x000000ffff0d7224 */ /* 0x000fe400078e0005 */
[----:B------:R-:W-:Y:S01]  /*fcc0*/  IMAD.MOV.U32 R12, RZ, RZ, 0x7 ;  /* 0x00000007ff0c7424 */ /* 0x000fe200078e00ff */
[----:B------:R-:W-:-:S13]  /*fcd0*/  @!P0 LEA R2, P1, R8, R14, 0x1 ;  /* 0x0000000e08028211 */ /* 0x000fda00078208ff */
[----:B------:R-:W-:Y:S05]  /*fce0*/  WARPSYNC.COLLECTIVE R15, `(.L_x_4581) ;  /* 0x000000000f087348 */ /* 0x000fea0003c00000 */
[----:B------:R0:W1:Y:S02]  /*fcf0*/  SHFL.IDX P6, R14, R13, R12, R11 ;  /* 0x0000000c0d0e7389 */ /* 0x00006400000c000b */
[----:B01----:R-:W-:Y:S01]  /*fd00*/  ENDCOLLECTIVE ;  /* 0x000000000000791b */ /* 0x003fe20003800000 */
.L_x_4581:
        /* <DEDUP_REMOVED lines=10> */
.L_x_4582:
[----:B------:R-:W-:Y:S05]  /*fdb0*/  BRA `(.L_x_4583) ;  /* 0xffffffcc008c7947 */ /* 0x000fea000383ffff */
.L_x_4509:
[----:B0-----:R0:W2:Y:S02]  /*fdc0*/  SYNCS.PHASECHK.TRANS64.TRYWAIT P0, [R16+URZ+0x22820], R3 ;  /* 0x02282003100075a7 */ /* 0x0010a4000800017f */
[----:B--2---:R-:W-:Y:S05]  /*fdd0*/  @!P0 NANOSLEEP.SYNCS 0x989680 ;  /* 0x009896800000895d */ /* 0x004fea0003900000 */
[----:B------:R-:W2:Y:S02]  /*fde0*/  @!P0 SYNCS.PHASECHK.TRANS64 P0, [R16+URZ+0x22820], R3 ;  /* 0x02282003100085a7 */ /* 0x000ea4000800007f */
[----:B--2---:R-:W-:Y:S05]  /*fdf0*/  @!P0 BRA `(.L_x_4509) ;  /* 0xfffffffc00f08947 */ /* 0x004fea000383ffff */
[----:B------:R-:W-:Y:S05]  /*fe00*/  BRA `(.L_x_4584) ;  /* 0xffffffcc00e87947 */ /* 0x000fea000383ffff */
.L_x_4512:
[----:B0-----:R0:W2:Y:S02]  /*fe10*/  SYNCS.PHASECHK.TRANS64.TRYWAIT P0, [R22+URZ+0x22860], R3 ;  /* 0x02286003160075a7 */ /* 0x0010a4000800017f */
[----:B--2---:R-:W-:Y:S05]  /*fe20*/  @!P0 NANOSLEEP.SYNCS 0x989680 ;  /* 0x009896800000895d */ /* 0x004fea0003900000 */
[----:B------:R-:W2:Y:S02]  /*fe30*/  @!P0 SYNCS.PHASECHK.TRANS64 P0, [R22+URZ+0x22860], R3 ;  /* 0x02286003160085a7 */ /* 0x000ea4000800007f */
[----:B--2---:R-:W-:Y:S05]  /*fe40*/  @!P0 BRA `(.L_x_4512) ;  /* 0xfffffffc00f08947 */ /* 0x004fea000383ffff */
[----:B------:R-:W-:Y:S05]  /*fe50*/  BRA `(.L_x_4585) ;  /* 0xffffffcc00f87947 */ /* 0x000fea000383ffff */
.L_x_4513:
        /* <DEDUP_REMOVED lines=8> */
.L_x_4587:
[----:B------:R-:W-:Y:S05]  /*fee0*/  BSYNC B0 ;  /* 0x0000000000007941 */ /* 0x000fea0003800000 */
.L_x_4586:
        /* <DEDUP_REMOVED lines=12> */
.L_x_4588:
[----:B------:R-:W-:Y:S01]  /*ffb0*/  IMAD.MOV.U32 R13, RZ, RZ, R6 ;  /* 0x000000ffff0d7224 */ /* 0x000fe200078e0006 */
[----:B------:R-:W-:Y:S01]  /*ffc0*/  MOV R12, 0x1 ;  /* 0x00000001000c7802 */ /* 0x000fe20000000f00 */
[----:B------:R-:W-:-:S05]  /*ffd0*/  IMAD.SHL.U32 R8, R8, 0x8, RZ ;  /* 0x0000000808087824 */ /* 0x000fca00078e00ff */
[----:B------:R-:W-:-:S05]  /*ffe0*/  LOP3.LUT R8, R8, 0x38, RZ, 0xc0, !PT ;  /* 0x0000003808087812 */ /* 0x000fca00078ec0ff */
[----:B------:R-:W-:-:S05]  /*fff0*/  IMAD.SHL.U32 R0, R8, 0x2, RZ ;  /* 0x0000000208007824 */ /* 0x000fca00078e00ff */
[----:B------:R-:W-:-:S13]  /*10000*/  IADD3 R2, P0, R14, R0, RZ ;  /* 0x000000000e027210 */ /* 0x000fda0007f1e0ff */
[----:B------:R-:W-:Y:S05]  /*10010*/  WARPSYNC.COLLECTIVE R15, `(.L_x_4589) ;  /* 0x000000000f087348 */ /* 0x000fea0003c00000 */
[----:B------:R0:W1:Y:S02]  /*10020*/  SHFL.IDX P6, R14, R13, R12, R11 ;  /* 0x0000000c0d0e7389 */ /* 0x00006400000c000b */
[----:B01----:R-:W-:Y:S01]  /*10030*/  ENDCOLLECTIVE ;  /* 0x000000000000791b */ /* 0x003fe20003800000 */
.L_x_4589:
        /* <DEDUP_REMOVED lines=19> */
.L_x_4590:
[----:B------:R-:W-:Y:S02]  /*10170*/  IMAD.MOV.U32 R13, RZ, RZ, R6 ;  /* 0x000000ffff0d7224 */ /* 0x000fe400078e0006 */
[----:B------:R-:W-:Y:S01]  /*10180*/  IMAD.MOV.U32 R12, RZ, RZ, 0x2 ;  /* 0x00000002ff0c7424 */ /* 0x000fe200078e00ff */
[----:B------:R-:W-:-:S13]  /*10190*/  IADD3 R2, P3, R14, R0, RZ ;  /* 0x000000000e027210 */ /* 0x000fda0007f7e0ff */
[----:B------:R-:W-:Y:S05]  /*101a0*/  WARPSYNC.COLLECTIVE R15, `(.L_x_4591) ;  /* 0x000000000f087348 */ /* 0x000fea0003c00000 */
[----:B------:R0:W1:Y:S02]  /*101b0*/  SHFL.IDX P6, R14, R13, R12, R11 ;  /* 0x0000000c0d0e7389 */ /* 0x00006400000c000b */
[----:B01----:R-:W-:Y:S01]  /*101c0*/  ENDCOLLECTIVE ;  /* 0x000000000000791b */ /* 0x003fe20003800000 */
.L_x_4591:
        /* <DEDUP_REMOVED lines=17> */
.L_x_4592:
[----:B------:R-:W-:Y:S02]  /*102e0*/  IMAD.MOV.U32 R13, RZ, RZ, R6 ;  /* 0x000000ffff0d7224 */ /* 0x000fe400078e0006 */
[----:B------:R-:W-:Y:S01]  /*102f0*/  IMAD.MOV.U32 R12, RZ, RZ, 0x3 ;  /* 0x00000003ff0c7424 */ /* 0x000fe200078e00ff */
[----:B------:R-:W-:-:S13]  /*10300*/  IADD3 R2, P3, R14, R0, RZ ;  /* 0x000000000e027210 */ /* 0x000fda0007f7e0ff */
[----:B------:R-:W-:Y:S05]  /*10310*/  WARPSYNC.COLLECTIVE R15, `(.L_x_4593) ;  /* 0x000000000f087348 */ /* 0x000fea0003c00000 */
[----:B------:R0:W1:Y:S02]  /*10320*/  SHFL.IDX P6, R14, R13, R12, R11 ;  /* 0x0000000c0d0e7389 */ /* 0x00006400000c000b */
[----:B01----:R-:W-:Y:S01]  /*10330*/  ENDCOLLECTIVE ;  /* 0x000000000000791b */ /* 0x003fe20003800000 */
.L_x_4593:
        /* <DEDUP_REMOVED lines=17> */
.L_x_4594:
[----:B------:R-:W-:Y:S02]  /*10450*/  IMAD.MOV.U32 R13, RZ, RZ, R6 ;  /* 0x000000ffff0d7224 */ /* 0x000fe400078e0006 */
[----:B------:R-:W-:Y:S01]  /*10460*/  IMAD.MOV.U32 R12, RZ, RZ, 0x4 ;  /* 0x00000004ff0c7424 */ /* 0x000fe200078e00ff */
[----:B------:R-:W-:-:S13]  /*10470*/  IADD3 R2, P3, R14, R0, RZ ;  /* 0x000000000e027210 */ /* 0x000fda0007f7e0ff */
[----:B------:R-:W-:Y:S05]  /*10480*/  WARPSYNC.COLLECTIVE R15, `(.L_x_4595) ;  /* 0x000000000f087348 */ /* 0x000fea0003c00000 */
[----:B------:R0:W1:Y:S02]  /*10490*/  SHFL.IDX P6, R14, R13, R12, R11 ;  /* 0x0000000c0d0e7389 */ /* 0x00006400000c000b */
[----:B01----:R-:W-:Y:S01]  /*104a0*/  ENDCOLLECTIVE ;  /* 0x000000000000791b */ /* 0x003fe20003800000 */
.L_x_4595:
[----:B------:R-:W-:Y:S02]  /*104b0*/  IADD3.X R3, RZ, R3, RZ, P3, !PT ;  /* 0x00000003ff037210 */ /* 0x000fe40001ffe4ff */
        /* <DEDUP_REMOVED lines=16> */
.L_x_4596:
[----:B------:R-:W-:Y:S02]  /*105c0*/  IMAD.MOV.U32 R13, RZ, RZ, R6 ;  /* 0x000000ffff0d7224 */ /* 0x000fe400078e0006 */
[----:B------:R-:W-:Y:S01]  /*105d0*/  IMAD.MOV.U32 R12, RZ, RZ, 0x5 ;  /* 0x00000005ff0c7424 */ /* 0x000fe200078e00ff */
[----:B------:R-:W-:-:S13]  /*105e0*/  IADD3 R2, P3, R14, R0, RZ ;  /* 0x000000000e027210 */ /* 0x000fda0007f7e0ff */
[----:B------:R-:W-:Y:S05]  /*105f0*/  WARPSYNC.COLLECTIVE R15, `(.L_x_4597) ;  /* 0x000000000f087348 */ /* 0x000fea0003c00000 */
[----:B------:R0:W1:Y:S02]  /*10600*/  SHFL.IDX P6, R14, R13, R12, R11 ;  /* 0x0000000c0d0e7389 */ /* 0x00006400000c000b */
[----:B01----:R-:W-:Y:S01]  /*10610*/  ENDCOLLECTIVE ;  /* 0x000000000000791b */ /* 0x003fe20003800000 */
.L_x_4597:
        /* <DEDUP_REMOVED lines=12> */
.L_x_4598:
        /* <DEDUP_REMOVED lines=9> */
.L_x_4519:
[----:B0-----:R0:W1:Y:S02]  /*10770*/  SYNCS.PHASECHK.TRANS64.TRYWAIT P0, [R10+URZ+0x22840], R24 ;  /* 0x022840180a0075a7 */ /* 0x001064000800017f */
[----:B-1----:R-:W-:Y:S05]  /*10780*/  @!P0 NANOSLEEP.SYNCS 0x989680 ;  /* 0x009896800000895d */ /* 0x002fea0003900000 */
[----:B------:R-:W1:Y:S02]  /*10790*/  @!P0 SYNCS.PHASECHK.TRANS64 P0, [R10+URZ+0x22840], R24 ;  /* 0x022840180a0085a7 */ /* 0x000e64000800007f */
[----:B-1----:R-:W-:Y:S05]  /*107a0*/  @!P0 BRA `(.L_x_4519) ;  /* 0xfffffffc00f08947 */ /* 0x002fea000383ffff */
[----:B------:R-:W-:Y:S05]  /*107b0*/  BRA `(.L_x_4600) ;  /* 0xffffffd0005c7947 */ /* 0x000fea000383ffff */
.L_x_4520:
        /* <DEDUP_REMOVED lines=8> */
.L_x_4602:
[----:B------:R-:W-:Y:S05]  /*10840*/  BSYNC B1 ;  /* 0x0000000000017941 */ /* 0x000fea0003800000 */
.L_x_4601:
        /* <DEDUP_REMOVED lines=9> */
.L_x_4603:
[----:B------:R-:W-:Y:S02]  /*108e0*/  IMAD.MOV.U32 R13, RZ, RZ, R21 ;  /* 0x000000ffff0d7224 */ /* 0x000fe400078e0015 */
[----:B------:R-:W-:Y:S01]  /*108f0*/  IMAD.MOV.U32 R12, RZ, RZ, 0x1 ;  /* 0x00000001ff0c7424 */ /* 0x000fe200078e00ff */
[----:B------:R-:W-:-:S13]  /*10900*/  IADD3 R2, P0, R14, R0, RZ ;  /* 0x000000000e027210 */ /* 0x000fda0007f1e0ff */
[----:B------:R-:W-:Y:S05]  /*10910*/  WARPSYNC.COLLECTIVE R15, `(.L_x_4604) ;  /* 0x000000000f087348 */ /* 0x000fea0003c00000 */
[----:B------:R0:W1:Y:S02]  /*10920*/  SHFL.IDX P6, R14, R13, R12, R11 ;  /* 0x0000000c0d0e7389 */ /* 0x00006400000c000b */
[----:B01----:R-:W-:Y:S01]  /*10930*/  ENDCOLLECTIVE ;  /* 0x000000000000791b */ /* 0x003fe20003800000 */
.L_x_4604:
        /* <DEDUP_REMOVED lines=10> */
.L_x_4605:
[----:B------:R-:W-:Y:S02]  /*109e0*/  IMAD.MOV.U32 R13, RZ, RZ, R21 ;  /* 0x000000ffff0d7224 */ /* 0x000fe400078e0015 */
[----:B------:R-:W-:Y:S02]  /*109f0*/  IMAD.MOV.U32 R12, RZ, RZ, 0x2 ;  /* 0x00000002ff0c7424 */ /* 0x000fe400078e00ff */
[----:B------:R-:W-:-:S07]  /*10a00*/  IMAD.MOV.U32 R6, RZ, RZ, R14 ;  /* 0x000000ffff067224 */ /* 0x000fce00078e000e */
[----:B------:R-:W-:Y:S05]  /*10a10*/  WARPSYNC.COLLECTIVE R15, `(.L_x_4606) ;  /* 0x000000000f087348 */ /* 0x000fea0003c00000 */
[----:B------:R0:W1:Y:S02]  /*10a20*/  SHFL.IDX P6, R14, R13, R12, R11 ;  /* 0x0000000c0d0e7389 */ /* 0x00006400000c000b */
[----:B01----:R-:W-:Y:S01]  /*10a30*/  ENDCOLLECTIVE ;  /* 0x000000000000791b */ /* 0x003fe20003800000 */
.L_x_4606:
[----:B------:R-:W-:-:S04]  /*10a40*/  IADD3 R2, P0, R6, R0, RZ ;  /* 0x0000000006027210 */ /* 0x000fc80007f1e0ff */
[----:B------:R-:W-:-:S05]  /*10a50*/  IADD3.X R3, RZ, R7, RZ, P0, !PT ;  /* 0x00000007ff037210 */ /* 0x000fca00007fe4ff */
        /* <DEDUP_REMOVED lines=9> */
.L_x_4607:
[----:B------:R-:W-:Y:S02]  /*10af0*/  IMAD.MOV.U32 R13, RZ, RZ, R21 ;  /* 0x000000ffff0d7224 */ /* 0x000fe400078e0015 */
[----:B------:R-:W-:Y:S01]  /*10b00*/  IMAD.MOV.U32 R12, RZ, RZ, 0x3 ;  /* 0x00000003ff0c7424 */ /* 0x000fe200078e00ff */
[----:B------:R-:W-:-:S13]  /*10b10*/  IADD3 R2, P0, R14, R0, RZ ;  /* 0x000000000e027210 */ /* 0x000fda0007f1e0ff */
[----:B------:R-:W-:Y:S05]  /*10b20*/  WARPSYNC.COLLECTIVE R15, `(.L_x_4608) ;  /* 0x000000000f087348 */ /* 0x000fea0003c00000 */
[----:B------:R0:W1:Y:S02]  /*10b30*/  SHFL.IDX P6, R14, R13, R12, R11 ;  /* 0x0000000c0d0e7389 */ /* 0x00006400000c000b */
[----:B01----:R-:W-:Y:S01]  /*10b40*/  ENDCOLLECTIVE ;  /* 0x000000000000791b */ /* 0x003fe20003800000 */
.L_x_4608:
        /* <DEDUP_REMOVED lines=10> */
.L_x_4609:
[----:B------:R-:W-:Y:S02]  /*10bf0*/  IMAD.MOV.U32 R13, RZ, RZ, R21 ;  /* 0x000000ffff0d7224 */ /* 0x000fe400078e0015 */
[----:B------:R-:W-:Y:S01]  /*10c00*/  IMAD.MOV.U32 R12, RZ, RZ, 0x4 ;  /* 0x00000004ff0c7424 */ /* 0x000fe200078e00ff */
[----:B------:R-:W-:-:S13]  /*10c10*/  IADD3 R2, P0, R14, R0, RZ ;  /* 0x000000000e027210 */ /* 0x000fda0007f1e0ff */
[----:B------:R-:W-:Y:S05]  /*10c20*/  WARPSYNC.COLLECTIVE R15, `(.L_x_4610) ;  /* 0x000000000f087348 */ /* 0x000fea0003c00000 */
[----:B------:R0:W1:Y:S02]  /*10c30*/  SHFL.IDX P6, R14, R13, R12, R11 ;  /* 0x0000000c0d0e7389 */ /* 0x00006400000c000b */
[----:B01----:R-:W-:Y:S01]  /*10c40*/  ENDCOLLECTIVE ;  /* 0x000000000000791b */ /* 0x003fe20003800000 */
.L_x_4610:
        /* <DEDUP_REMOVED lines=10> */
.L_x_4611:
[----:B------:R-:W-:Y:S02]  /*10cf0*/  IMAD.MOV.U32 R13, RZ, RZ, R21 ;  /* 0x000000ffff0d7224 */ /* 0x000fe400078e0015 */
[----:B------:R-:W-:Y:S01]  /*10d00*/  IMAD.MOV.U32 R12, RZ, RZ, 0x5 ;  /* 0x00000005ff0c7424 */ /* 0x000fe200078e00ff */
[----:B------:R-:W-:-:S13]  /*10d10*/  IADD3 R2, P0, R14, R0, RZ ;  /* 0x000000000e027210 */ /* 0x000fda0007f1e0ff */
[----:B------:R-:W-:Y:S05]  /*10d20*/  WARPSYNC.COLLECTIVE R15, `(.L_x_4612) ;  /* 0x000000000f087348 */ /* 0x000fea0003c00000 */
[----:B------:R0:W1:Y:S02]  /*10d30*/  SHFL.IDX P6, R14, R13, R12, R11 ;  /* 0x0000000c0d0e7389 */ /* 0x00006400000c000b */
[----:B01----:R-:W-:Y:S01]  /*10d40*/  ENDCOLLECTIVE ;  /* 0x000000000000791b */ /* 0x003fe20003800000 */
.L_x_4612:
        /* <DEDUP_REMOVED lines=10> */
.L_x_4613:
[----:B------:R-:W-:Y:S05]  /*10df0*/  BRA `(.L_x_4614) ;  /* 0xffffffcc009c7947 */ /* 0x000fea000383ffff */
.L_x_4525:
[----:B--2---:R2:W3:Y:S02]  /*10e00*/  SYNCS.PHASECHK.TRANS64.TRYWAIT P0, [R10+URZ+0x22860], R24 ;  /* 0x022860180a0075a7 */ /* 0x0044e4000800017f */
[----:B---3--:R-:W-:Y:S05]  /*10e10*/  @!P0 NANOSLEEP.SYNCS 0x989680 ;  /* 0x009896800000895d */ /* 0x008fea0003900000 */
[----:B------:R-:W3:Y:S02]  /*10e20*/  @!P0 SYNCS.PHASECHK.TRANS64 P0, [R10+URZ+0x22860], R24 ;  /* 0x022860180a0085a7 */ /* 0x000ee4000800007f */
[----:B---3--:R-:W-:Y:S05]  /*10e30*/  @!P0 BRA `(.L_x_4525) ;  /* 0xfffffffc00f08947 */ /* 0x008fea000383ffff */
[----:B------:R-:W-:Y:S05]  /*10e40*/  BRA `(.L_x_4615) ;  /* 0xffffffcc00ec7947 */ /* 0x000fea000383ffff */
.L_x_4526:
        /* <DEDUP_REMOVED lines=8> */
.L_x_4617:
[----:B------:R-:W-:Y:S05]  /*10ed0*/  BSYNC B1 ;  /* 0x0000000000017941 */ /* 0x000fea0003800000 */
.L_x_4616:
[----:B------:R-:W-:Y:S01]  /*10ee0*/  IMAD.MOV.U32 R13, RZ, RZ, R21 ;  /* 0x000000ffff0d7224 */ /* 0x000fe200078e0015 */
[----:B------:R-:W-:Y:S01]  /*10ef0*/  MOV R12, RZ ;  /* 0x000000ff000c7202 */ /* 0x000fe20000000f00 */
[----:B------:R-:W-:Y:S02]  /*10f00*/  IMAD.MOV.U32 R11, RZ, RZ, 0x181f ;  /* 0x0000181fff0b7424 */ /* 0x000fe400078e00ff */
[----:B------:R-:W-:Y:S02]  /*10f10*/  IMAD.MOV.U32 R15, RZ, RZ, -0x1 ;  /* 0xffffffffff0f7424 */ /* 0x000fe400078e00ff */
[----:B------:R-:W-:Y:S02]  /*10f20*/  IMAD.MOV.U32 R3, RZ, RZ, R14 ;  /* 0x000000ffff037224 */ /* 0x000fe400078e000e */
[----:B------:R-:W-:-:S07]  /*10f30*/  IMAD R22, R22, 0x2, R16 ;  /* 0x0000000216167824 */ /* 0x000fce00078e0210 */
[----:B------:R-:W-:Y:S05]  /*10f40*/  WARPSYNC.COLLECTIVE R15, `(.L_x_4618) ;  /* 0x000000000f087348 */ /* 0x000fea0003c00000 */
[----:B------:R0:W1:Y:S02]  /*10f50*/  SHFL.IDX P6, R14, R13, R12, R11 ;  /* 0x0000000c0d0e7389 */ /* 0x00006400000c000b */
[----:B01----:R-:W-:Y:S01]  /*10f60*/  ENDCOLLECTIVE ;  /* 0x000000000000791b */ /* 0x003fe20003800000 */
.L_x_4618:
[----:B------:R-:W-:Y:S02]  /*10f70*/  IMAD.MOV.U32 R13, RZ, RZ, R23 ;  /* 0x000000ffff0d7224 */ /* 0x000fe400078e0017 */
[----:B------:R-:W-:Y:S01]  /*10f80*/  IMAD.MOV.U32 R12, RZ, RZ, 0x1 ;  /* 0x00000001ff0c7424 */ /* 0x000fe200078e00ff */
[----:B------:R-:W-:-:S13]  /*10f90*/  IADD3 R2, P0, R14, R0, RZ ;  /* 0x000000000e027210 */ /* 0x000fda0007f1e0ff */
[----:B------:R-:W-:Y:S05]  /*10fa0*/  WARPSYNC.COLLECTIVE R15, `(.L_x_4619) ;  /* 0x000000000f087348 */ /* 0x000fea0003c00000 */
[----:B------:R0:W1:Y:S02]  /*10fb0*/  SHFL.IDX P6, R14, R13, R12, R11 ;  /* 0x0000000c0d0e7389 */ /* 0x00006400000c000b */
[----:B01----:R-:W-:Y:S01]  /*10fc0*/  ENDCOLLECTIVE ;  /* 0x000000000000791b */ /* 0x003fe20003800000 */
.L_x_4619:
        /* <DEDUP_REMOVED lines=13> */
.L_x_4620:
[----:B------:R-:W-:Y:S02]  /*110a0*/  IMAD.MOV.U32 R13, RZ, RZ, R23 ;  /* 0x000000ffff0d7224 */ /* 0x000fe400078e0017 */
[----:B------:R-:W-:Y:S01]  /*110b0*/  IMAD.MOV.U32 R12, RZ, RZ, 0x2 ;  /* 0x00000002ff0c7424 */ /* 0x000fe200078e00ff */
[----:B------:R-:W-:-:S13]  /*110c0*/  IADD3 R2, P0, R14, R0, RZ ;  /* 0x000000000e027210 */ /* 0x000fda0007f1e0ff */
[----:B------:R-:W-:Y:S05]  /*110d0*/  WARPSYNC.COLLECTIVE R15, `(.L_x_4621) ;  /* 0x000000000f087348 */ /* 0x000fea0003c00000 */
[----:B------:R0:W1:Y:S02]  /*110e0*/  SHFL.IDX P6, R14, R13, R12, R11 ;  /* 0x0000000c0d0e7389 */ /* 0x00006400000c000b */
[----:B01----:R-:W-:Y:S01]  /*110f0*/  ENDCOLLECTIVE ;  /* 0x000000000000791b */ /* 0x003fe20003800000 */
.L_x_4621:
        /* <DEDUP_REMOVED lines=13> */
.L_x_4622:
[----:B------:R-:W-:Y:S02]  /*111d0*/  IMAD.MOV.U32 R13, RZ, RZ, R23 ;  /* 0x000000ffff0d7224 */ /* 0x000fe400078e0017 */
[----:B------:R-:W-:Y:S01]  /*111e0*/  IMAD.MOV.U32 R12, RZ, RZ, 0x3 ;  /* 0x00000003ff0c7424 */ /* 0x000fe200078e00ff */
[----:B------:R-:W-:-:S13]  /*111f0*/  IADD3 R2, P0, R14, R0, RZ ;  /* 0x000000000e027210 */ /* 0x000fda0007f1e0ff */
[----:B------:R-:W-:Y:S05]  /*11200*/  WARPSYNC.COLLECTIVE R15, `(.L_x_4623) ;  /* 0x000000000f087348 */ /* 0x000fea0003c00000 */
[----:B------:R0:W1:Y:S02]  /*11210*/  SHFL.IDX P6, R14, R13, R12, R11 ;  /* 0x0000000c0d0e7389 */ /* 0x00006400000c000b */
[----:B01----:R-:W-:Y:S01]  /*11220*/  ENDCOLLECTIVE ;  /* 0x000000000000791b */ /* 0x003fe20003800000 */
.L_x_4623:
        /* <DEDUP_REMOVED lines=13> */
.L_x_4624:
[----:B------:R-:W-:Y:S02]  /*11300*/  IMAD.MOV.U32 R13, RZ, RZ, R23 ;  /* 0x000000ffff0d7224 */ /* 0x000fe400078e0017 */
[----:B------:R-:W-:Y:S01]  /*11310*/  IMAD.MOV.U32 R12, RZ, RZ, 0x4 ;  /* 0x00000004ff0c7424 */ /* 0x000fe200078e00ff */
[----:B------:R-:W-:-:S13]  /*11320*/  IADD3 R2, P0, R14, R0, RZ ;  /* 0x000000000e027210 */ /* 0x000fda0007f1e0ff */
[----:B------:R-:W-:Y:S05]  /*11330*/  WARPSYNC.COLLECTIVE R15, `(.L_x_4625) ;  /* 0x000000000f087348 */ /* 0x000fea0003c00000 */
[----:B------:R0:W1:Y:S02]  /*11340*/  SHFL.IDX P6, R14, R13, R12, R11 ;  /* 0x0000000c0d0e7389 */ /* 0x00006400000c000b */
[----:B01----:R-:W-:Y:S01]  /*11350*/  ENDCOLLECTIVE ;  /* 0x000000000000791b */ /* 0x003fe20003800000 */
.L_x_4625:
        /* <DEDUP_REMOVED lines=13> */
.L_x_4626:
[----:B------:R-:W-:Y:S01]  /*11430*/  IMAD.MOV.U32 R13, RZ, RZ, R23 ;  /* 0x000000ffff0d7224 */ /* 0x000fe200078e0017 */
[----:B------:R-:W-:Y:S02]  /*11440*/  MOV R12, 0x5 ;  /* 0x00000005000c7802 */ /* 0x000fe40000000f00 */
[----:B------:R-:W-:-:S13]  /*11450*/  IADD3 R2, P0, R14, R0, RZ ;  /* 0x000000000e027210 */ /* 0x000fda0007f1e0ff */
[----:B------:R-:W-:Y:S05]  /*11460*/  WARPSYNC.COLLECTIVE R15, `(.L_x_4627) ;  /* 0x000000000f087348 */ /* 0x000fea0003c00000 */
[----:B------:R0:W1:Y:S02]  /*11470*/  SHFL.IDX P6, R14, R13, R12, R11 ;  /* 0x0000000c0d0e7389 */ /* 0x00006400000c000b */
[----:B01----:R-:W-:Y:S01]  /*11480*/  ENDCOLLECTIVE ;  /* 0x000000000000791b */ /* 0x003fe20003800000 */
.L_x_4627:
        /* <DEDUP_REMOVED lines=13> */
.L_x_4628:
[----:B------:R-:W-:Y:S05]  /*11560*/  BRA `(.L_x_4629) ;  /* 0xffffffcc00387947 */ /* 0x000fea000383ffff */
.L_x_4534:
        /* <DEDUP_REMOVED lines=8> */
.L_x_4631:
[----:B------:R-:W-:Y:S05]  /*115f0*/  BSYNC B0 ;  /* 0x0000000000007941 */ /* 0x000fea0003800000 */
.L_x_4630:
[----:B------:R-:W-:Y:S05]  /*11600*/  BRA `(.L_x_4632) ;  /* 0xffffffd0000c7947 */ /* 0x000fea000383ffff */
.L_x_4537:
[----:B---3--:R3:W4:Y:S02]  /*11610*/  SYNCS.PHASECHK.TRANS64.TRYWAIT P0, [R5+URZ+0x22820], R0 ;  /* 0x02282000050075a7 */ /* 0x008724000800017f */
[----:B----4-:R-:W-:Y:S05]  /*11620*/  @!P0 NANOSLEEP.SYNCS 0x989680 ;  /* 0x009896800000895d */ /* 0x010fea0003900000 */
[----:B------:R-:W4:Y:S02]  /*11630*/  @!P0 SYNCS.PHASECHK.TRANS64 P0, [R5+URZ+0x22820], R0 ;  /* 0x02282000050085a7 */ /* 0x000f24000800007f */
[----:B----4-:R-:W-:Y:S05]  /*11640*/  @!P0 BRA `(.L_x_4537) ;  /* 0xfffffffc00f08947 */ /* 0x010fea000383ffff */
[----:B------:R-:W-:Y:S05]  /*11650*/  BRA `(.L_x_4633) ;  /* 0xffffffd000547947 */ /* 0x000fea000383ffff */
.L_x_4538:
        /* <DEDUP_REMOVED lines=11> */
.L_x_4635:
[----:B------:R-:W-:Y:S05]  /*11710*/  BSYNC B0 ;  /* 0x0000000000007941 */ /* 0x000fea0003800000 */
.L_x_4634:
[----:B------:R-:W-:Y:S05]  /*11720*/  BRA `(.L_x_4636) ;  /* 0xffffffd0003c7947 */ /* 0x000fea000383ffff */
.L_x_4541:
[----:B------:R-:W-:Y:S01]  /*11730*/  BSSY B1, `(.L_x_4637) ;  /* 0x0000006000017945 */ /* 0x000fe20003800000 */
[----:B------:R-:W-:-:S07]  /*11740*/  IMAD.MOV.U32 R15, RZ, RZ, -0x1 ;  /* 0xffffffffff0f7424 */ /* 0x000fce00078e00ff */
[----:B0123-5:R-:W-:Y:S05]  /*11750*/  WARPSYNC.COLLECTIVE R15, `(.L_x_4638) ;  /* 0x000000000f0c7348 */ /* 0x02ffea0003c00000 */
[----:B------:R-:W-:Y:S02]  /*11760*/  ELECT P6, UR62, PT ;  /* 0x00000000003e782f */ /* 0x000fe400038c0000 */
[----:B------:R-:W-:Y:S01]  /*11770*/  MOV R14, UR62 ;  /* 0x0000003e000e7c02 */ /* 0x000fe20008000f00 */
[----:B0123-5:R-:W-:Y:S10]  /*11780*/  ENDCOLLECTIVE ;  /* 0x000000000000791b */ /* 0x02fff40003800000 */
.L_x_4638:
[----:B------:R-:W-:Y:S05]  /*11790*/  BSYNC B1 ;  /* 0x0000000000017941 */ /* 0x000fea0003800000 */
.L_x_4637:
[----:B------:R-:W-:Y:S05]  /*117a0*/  BRA `(.L_x_4639) ;  /* 0xffffffd000347947 */ /* 0x000fea000383ffff */
.L_x_4543:
[----:B---3--:R3:W4:Y:S02]  /*117b0*/  SYNCS.PHASECHK.TRANS64.TRYWAIT P1, [R3+URZ+0x22840], R2 ;  /* 0x02284002030075a7 */ /* 0x008724000802017f */
[----:B----4-:R-:W-:Y:S05]  /*117c0*/  @!P1 NANOSLEEP.SYNCS 0x989680 ;  /* 0x009896800000995d */ /* 0x010fea0003900000 */
[----:B------:R-:W4:Y:S02]  /*117d0*/  @!P1 SYNCS.PHASECHK.TRANS64 P1, [R3+URZ+0x22840], R2 ;  /* 0x02284002030095a7 */ /* 0x000f24000802007f */
[----:B----4-:R-:W-:Y:S05]  /*117e0*/  @!P1 BRA `(.L_x_4543) ;  /* 0xfffffffc00f09947 */ /* 0x010fea000383ffff */
[----:B------:R-:W-:Y:S05]  /*117f0*/  BRA `(.L_x_4640) ;  /* 0xffffffd000547947 */ /* 0x000fea000383ffff */
.L_x_4545:
[----:B----4-:R4:W0:Y:S02]  /*11800*/  SYNCS.PHASECHK.TRANS64.TRYWAIT P1, [R5+URZ+0x22840], R0 ;  /* 0x02284000050075a7 */ /* 0x010824000802017f */
[----:B0-----:R-:W-:Y:S05]  /*11810*/  @!P1 NANOSLEEP.SYNCS 0x989680 ;  /* 0x009896800000995d */ /* 0x001fea0003900000 */
[----:B------:R-:W0:Y:S02]  /*11820*/  @!P1 SYNCS.PHASECHK.TRANS64 P1, [R5+URZ+0x22840], R0 ;  /* 0x02284000050095a7 */ /* 0x000e24000802007f */
[----:B0-----:R-:W-:Y:S05]  /*11830*/  @!P1 BRA `(.L_x_4545) ;  /* 0xfffffffc00f09947 */ /* 0x001fea000383ffff */
[----:B------:R-:W-:Y:S05]  /*11840*/  BRA `(.L_x_4641) ;  /* 0xffffffd000607947 */ /* 0x000fea000383ffff */
.L_x_4547:
[----:B------:R0:W0:Y:S02]  /*11850*/  SYNCS.PHASECHK.TRANS64.TRYWAIT P1, [R3+URZ+0x22860], R2 ;  /* 0x02286002030075a7 */ /* 0x000024000802017f */
[----:B0-----:R-:W-:Y:S05]  /*11860*/  @!P1 NANOSLEEP.SYNCS 0x989680 ;  /* 0x009896800000995d */ /* 0x001fea0003900000 */
[----:B------:R-:W0:Y:S02]  /*11870*/  @!P1 SYNCS.PHASECHK.TRANS64 P1, [R3+URZ+0x22860], R2 ;  /* 0x02286002030095a7 */ /* 0x000e24000802007f */
[----:B0-----:R-:W-:Y:S05]  /*11880*/  @!P1 BRA `(.L_x_4547) ;  /* 0xfffffffc00f09947 */ /* 0x001fea000383ffff */
[----:B------:R-:W-:Y:S05]  /*11890*/  BRA `(.L_x_4642) ;  /* 0xffffffd0005c7947 */ /* 0x000fea000383ffff */
.L_x_4643:
        /* <DEDUP_REMOVED lines=14> */
.L_x_6463:


//--------------------- .text._ZN7cutlass13device_kernelIN5flash11enable_sm90INS1_16FlashAttnFwdSm90INS1_25CollectiveMainloopFwdSm90ILi2EN4cute5tupleIJNS5_1CILi1EEES8_S8_EEENS6_IJNS7_ILi128EEENS7_ILi96EEENS7_ILi64EEEEEELi256ENS_6half_tEfNS_4arch4Sm90ELb1ELb0ELb0ELb0ELb1ELb0ELb1ELb1ELb0ELb1ELb0ELb0EEENS1_21CollectiveEpilogueFwdINS6_IJSA_NS7_ILi256EEESB_EEES9_SE_SG_Li256ELb0ELb1ELb0ELb0EEENS1_30DynamicPersistentTileSchedulerILi256ELi128ELb0ELb1ELb1EEEEEEEEEvNT_6ParamsE --------------------------
	.section	.text._ZN7cutlass13device_kernelIN5flash11enable_sm90INS1_16FlashAttnFwdSm90INS1_25CollectiveMainloopFwdSm90ILi2EN4cute5tupleIJNS5_1CILi1EEES8_S8_EEENS6_IJNS7_ILi128EEENS7_ILi96EEENS7_ILi64EEEEEELi256ENS_6half_tEfNS_4arch4Sm90ELb1ELb0ELb0ELb0ELb1ELb0ELb1ELb1ELb0ELb1ELb0ELb0EEENS1_21CollectiveEpilogueFwdINS6_IJSA_NS7_ILi256EEESB_EEES9_SE_SG_Li256ELb0ELb1ELb0ELb0EEENS1_30DynamicPersistentTileSchedulerILi256ELi128ELb0ELb1ELb1EEEEEEEEEvNT_6ParamsE,"ax",@progbits
	.align	128
.text._ZN7cutlass13device_kernelIN5flash11enable_sm90INS1_16FlashAttnFwdSm90INS1_25CollectiveMainloopFwdSm90ILi2EN4cute5tupleIJNS5_1CILi1EEES8_S8_EEENS6_IJNS7_ILi128EEENS7_ILi96EEENS7_ILi64EEEEEELi256ENS_6half_tEfNS_4arch4Sm90ELb1ELb0ELb0ELb0ELb1ELb0ELb1ELb1ELb0ELb1ELb0ELb0EEENS1_21CollectiveEpilogueFwdINS6_IJSA_NS7_ILi256EEESB_EEES9_SE_SG_Li256ELb0ELb1ELb0ELb0EEENS1_30DynamicPersistentTileSchedulerILi256ELi128ELb0ELb1ELb1EEEEEEEEEvNT_6ParamsE:
        .type           _ZN7cutlass13device_kernelIN5flash11enable_sm90INS1_16FlashAttnFwdSm90INS1_25CollectiveMainloopFwdSm90ILi2EN4cute5tupleIJNS5_1CILi1EEES8_S8_EEENS6_IJNS7_ILi128EEENS7_ILi96EEENS7_ILi64EEEEEELi256ENS_6half_tEfNS_4arch4Sm90ELb1ELb0ELb0ELb0ELb1ELb0ELb1ELb1ELb0ELb1ELb0ELb0EEENS1_21CollectiveEpilogueFwdINS6_IJSA_NS7_ILi256EEESB_EEES9_SE_SG_Li256ELb0ELb1ELb0ELb0EEENS1_30DynamicPersistentTileSchedulerILi256ELi128ELb0ELb1ELb1EEEEEEEEEvNT_6ParamsE,@function
        .size           _ZN7cutlass13device_kernelIN5flash11enable_sm90INS1_16FlashAttnFwdSm90INS1_25CollectiveMainloopFwdSm90ILi2EN4cute5tupleIJNS5_1CILi1EEES8_S8_EEENS6_IJNS7_ILi128EEENS7_ILi96EEENS7_ILi64EEEEEELi256ENS_6half_tEfNS_4arch4Sm90ELb1ELb0ELb0ELb0ELb1ELb0ELb1ELb1ELb0ELb1ELb0ELb0EEENS1_21CollectiveEpilogueFwdINS6_IJSA_NS7_ILi256EEESB_EEES9_SE_SG_Li256ELb0ELb1ELb0ELb0EEENS1_30DynamicPersistentTileSchedulerILi256ELi128ELb0ELb1ELb1EEEEEEEEEvNT_6ParamsE,(.L_x_6464 - _ZN7cutlass13device_kernelIN5flash11enable_sm90INS1_16FlashAttnFwdSm90INS1_25CollectiveMainloopFwdSm90ILi2EN4cute5tupleIJNS5_1CILi1EEES8_S8_EEENS6_IJNS7_ILi128EEENS7_ILi96EEENS7_ILi64EEEEEELi256ENS_6half_tEfNS_4arch4Sm90ELb1ELb0ELb0ELb0ELb1ELb0ELb1ELb1ELb0ELb1ELb0ELb0EEENS1_21CollectiveEpilogueFwdINS6_IJSA_NS7_ILi256EEESB_EEES9_SE_SG_Li256ELb0ELb1ELb0ELb0EEENS1_30DynamicPersistentTileSchedulerILi256ELi128ELb0ELb1ELb1EEEEEEEEEvNT_6ParamsE)
        .other          _ZN7cutlass13device_kernelIN5flash11enable_sm90INS1_16FlashAttnFwdSm90INS1_25CollectiveMainloopFwdSm90ILi2EN4cute5tupleIJNS5_1CILi1EEES8_S8_EEENS6_IJNS7_ILi128EEENS7_ILi96EEENS7_ILi64EEEEEELi256ENS_6half_tEfNS_4arch4Sm90ELb1ELb0ELb0ELb0ELb1ELb0ELb1ELb1ELb0ELb1ELb0ELb0EEENS1_21CollectiveEpilogueFwdINS6_IJSA_NS7_ILi256EEESB_EEES9_SE_SG_Li256ELb0ELb1ELb0ELb0EEENS1_30DynamicPersistentTileSchedulerILi256ELi128ELb0ELb1ELb1EEEEEEEEEvNT_6ParamsE,@"STO_CUDA_ENTRY STV_DEFAULT"
_ZN7cutlass13device_kernelIN5flash11enable_sm90INS1_16FlashAttnFwdSm90INS1_25CollectiveMainloopFwdSm90ILi2EN4cute5tupleIJNS5_1CILi1EEES8_S8_EEENS6_IJNS7_ILi128EEENS7_ILi96EEENS7_ILi64EEEEEELi256ENS_6half_tEfNS_4arch4Sm90ELb1ELb0ELb0ELb0ELb1ELb0ELb1ELb1ELb0ELb1ELb0ELb0EEENS1_21CollectiveEpilogueFwdINS6_IJSA_NS7_ILi256EEESB_EEES9_SE_SG_Li256ELb0ELb1ELb0ELb0EEENS1_30DynamicPersistentTileSchedulerILi256ELi128ELb0ELb1ELb1EEEEEEEEEvNT_6ParamsE:
        /* <DEDUP_REMOVED lines=47> */
.L_x_4644:
        /* <DEDUP_REMOVED lines=22> */
.L_x_4645:
        /* <DEDUP_REMOVED lines=18> */
.L_x_4646:
        /* <DEDUP_REMOVED lines=22> */
.L_x_4647:
        /* <DEDUP_REMOVED lines=23> */
.L_x_4648:
        /* <DEDUP_REMOVED lines=10> */
.L_x_4650:
[----:B------:R-:W-:-:S08]  /*08e0*/  NOP ;  /* 0x0000000000007918 */ /* 0x000fd00000000000 */
[----:B------:R-:W1:Y:S02]  /*08f0*/  USETMAXREG.TRY_ALLOC.CTAPOOL UP0, 0xe8 ;  /* 0x000000e8000079c8 */ /* 0x000e640008000600 */
[----:B-1----:R-:W-:-:S13]  /*0900*/  PLOP3.LUT P0, PT, PT, PT, UP0, 0x80, 0x0 ;  /* 0x000000000000781c */ /* 0x002fda0003f0f008 */
[----:B------:R-:W-:Y:S05]  /*0910*/  @!P0 BRA `(.L_x_4650) ;  /* 0xfffffffc00f08947 */ /* 0x000fea000383ffff */
[----:B------:R-:W1:Y:S01]  /*0920*/  S2R R0, SR_TID.X ;  /* 0x0000000000007919 */ /* 0x000e620000002100 */
[----:B------:R-:W2:Y:S08]  /*0930*/  S2UR UR4, SR_CTAID.X ;  /* 0x00000000000479c3 */ /* 0x000eb00000002500 */
[----:B------:R-:W-:Y:S08]  /*0940*/  BAR.ARV 0x4, 0x180 ;  /* 0x0106000000007b1d */ /* 0x000ff00000002000 */
[----:B------:R-:W-:Y:S06]  /*0950*/  BAR.ARV 0x8, 0x180 ;  /* 0x0206000000007b1d */ /* 0x000fec0000002000 */
[----:B-1----:R-:W-:-:S04]  /*0960*/  SHF.R.U32.HI R0, RZ, 0x7, R0 ;  /* 0x00000007ff007819 */ /* 0x002fc80000011600 */
[----:B------:R-:W-:Y:S02]  /*0970*/  ISETP.NE.AND P0, PT, R0, 0x1, PT ;  /* 0x000000010000780c */ /* 0x000fe40003f05270 */
[----:B------:R-:W2:Y:S11]  /*0980*/  LDC R0, c[0x0][0xd38] ;  /* 0x00034e00ff007b82 */ /* 0x000eb60000000800 */
[----:B------:R-:W-:Y:S06]  /*0990*/  @!P0 BAR.ARV 0x9, 0x100 ;  /* 0x0244000000008b1d */ /* 0x000fec0000002000 */
[----:B--2---:R-:W-:-:S13]  /*09a0*/  ISETP.LE.AND P0, PT, R0, UR4, PT ;  /* 0x0000000400007c0c */ /* 0x004fda000bf03270 */
[----:B------:R-:W-:Y:S05]  /*09b0*/  @P0 EXIT ;  /* 0x000000000000094d */ /* 0x000fea0003800000 */
[----:B------:R-:W2:Y:S01]  /*09c0*/  LDL R3, [R1+0xc] ;  /* 0x00000c0001037983 */ /* 0x000ea20000100800 */
[----:B------:R-:W-:Y:S01]  /*09d0*/  IMAD.MOV.U32 R222, RZ, RZ, RZ ;  /* 0x000000ffffde7224 */ /* 0x000fe200078e00ff */
[----:B------:R-:W-:Y:S01]  /*09e0*/  UMOV UR39, URZ ;  /* 0x0000003f00277c82 */ /* 0x000fe20008000000 */
[----:B------:R-:W-:Y:S01]  /*09f0*/  UMOV UR38, URZ ;  /* 0x0000003f00267c82 */ /* 0x000fe20008000000 */
[----:B0-----:R-:W0:Y:S02]  /*0a00*/  S2R R2, SR_TID.X ;  /* 0x0000000000027919 */ /* 0x001e240000002100 */
[----:B0-----:R-:W-:-:S05]  /*0a10*/  VIADD R12, R2, 0xffffff80 ;  /* 0xffffff80020c7836 */ /* 0x001fca0000000000 */
[----:B------:R-:W-:-:S04]  /*0a20*/  SHF.R.S32.HI R0, RZ, 0x1f, R12 ;  /* 0x0000001fff007819 */ /* 0x000fc8000001140c */
[CC--:B------:R-:W-:Y:S02]  /*0a30*/  LEA.HI R4, R0.reuse, R12.reuse, RZ, 0x5 ;  /* 0x0000000c00047211 */ /* 0x0c0fe400078f28ff */
[----:B------:R-:W-:-:S03]  /*0a40*/  LEA.HI R2, R0, R12, RZ, 0x4 ;  /* 0x0000000c00027211 */ /* 0x000fc600078f20ff */
[----:B------:R-:W-:Y:S01]  /*0a50*/  IMAD.SHL.U32 R6, R4, 0x20, RZ ;  /* 0x0000002004067824 */ /* 0x000fe200078e00ff */
[----:B------:R-:W-:Y:S02]  /*0a60*/  SHF.R.S32.HI R5, RZ, 0x4, R2 ;  /* 0x00000004ff057819 */ /* 0x000fe40000011402 */
[----:B------:R-:W-:Y:S02]  /*0a70*/  LOP3.LUT R4, R2, 0x3fffff0, RZ, 0xc0, !PT ;  /* 0x03fffff002047812 */ /* 0x000fe400078ec0ff */
[----:B------:R-:W-:Y:S02]  /*0a80*/  LOP3.LUT R7, R6, 0xfffffc00, RZ, 0xc0, !PT ;  /* 0xfffffc0006077812 */ /* 0x000fe400078ec0ff */
[----:B------:R-:W-:Y:S01]  /*0a90*/  LEA.HI R6, R0, R12, RZ, 0x2 ;  /* 0x0000000c00067211 */ /* 0x000fe200078f10ff */
[----:B------:R-:W-:Y:S01]  /*0aa0*/  IMAD.IADD R4, R12, 0x1, -R4 ;  /* 0x000000010c047824 */ /* 0x000fe200078e0a04 */
[----:B------:R-:W-:Y:S02]  /*0ab0*/  LEA.HI R2, R2, R5, RZ, 0x1 ;  /* 0x0000000502027211 */ /* 0x000fe400078f08ff */
[----:B------:R-:W-:Y:S01]  /*0ac0*/  LOP3.LUT R6, R6, 0xfffffffc, RZ, 0xc0, !PT ;  /* 0xfffffffc06067812 */ /* 0x000fe200078ec0ff */
[----:B------:R-:W-:Y:S01]  /*0ad0*/  IMAD R7, R4, 0x40, R7 ;  /* 0x0000004004077824 */ /* 0x000fe200078e0207 */
[----:B------:R-:W-:-:S03]  /*0ae0*/  LOP3.LUT R2, R2, 0x1ffffffe, RZ, 0xc0, !PT ;  /* 0x1ffffffe02027812 */ /* 0x000fc600078ec0ff */
[----:B------:R-:W-:Y:S02]  /*0af0*/  IMAD.IADD R6, R12, 0x1, -R6 ;  /* 0x000000010c067824 */ /* 0x000fe400078e0a06 */
[----:B------:R-:W-:-:S03]  /*0b00*/  IMAD.IADD R2, R5, 0x1, -R2 ;  /* 0x0000000105027824 */ /* 0x000fc600078e0a02 */
[----:B------:R-:W-:Y:S01]  /*0b10*/  LEA.HI R4, R6, R6, RZ, 0x1 ;  /* 0x0000000606047211 */ /* 0x000fe200078f08ff */
[----:B------:R-:W-:-:S03]  /*0b20*/  IMAD R226, R2, 0x8, R7 ;  /* 0x0000000802e27824 */ /* 0x000fc600078e0207 */
[----:B------:R-:W-:-:S05]  /*0b30*/  LOP3.LUT R5, R4, 0x1ffffffe, RZ, 0xc0, !PT ;  /* 0x1ffffffe04057812 */ /* 0x000fca00078ec0ff */
[----:B------:R-:W-:Y:S01]  /*0b40*/  IMAD.IADD R6, R6, 0x1, -R5 ;  /* 0x0000000106067824 */ /* 0x000fe200078e0a05 */
[----:B--2---:R-:W-:Y:S02]  /*0b50*/  R2UR UR5, R3 ;  /* 0x00000000030572ca */ /* 0x004fe400000e0000 */
[CC--:B------:R-:W-:Y:S02]  /*0b60*/  LEA.HI R3, R0.reuse, R12.reuse, RZ, 0x7 ;  /* 0x0000000c00037211 */ /* 0x0c0fe400078f38ff */
[----:B------:R-:W-:Y:S02]  /*0b70*/  LEA.HI R0, R0, R12, RZ, 0x3 ;  /* 0x0000000c00007211 */ /* 0x000fe400078f18ff */
[C---:B------:R-:W-:Y:S02]  /*0b80*/  LOP3.LUT R223, R3.reuse, 0xffffff80, RZ, 0xc0, !PT ;  /* 0xffffff8003df7812 */ /* 0x040fe400078ec0ff */
[----:B------:R-:W-:Y:S02]  /*0b90*/  SHF.R.S32.HI R224, RZ, 0x7, R3 ;  /* 0x00000007ffe07819 */ /* 0x000fe40000011403 */
[----:B------:R-:W-:Y:S01]  /*0ba0*/  LOP3.LUT R218, R0, 0xfffffff8, RZ, 0xc0, !PT ;  /* 0xfffffff800da7812 */ /* 0x000fe200078ec0ff */
[C---:B------:R-:W-:Y:S01]  /*0bb0*/  IMAD.IADD R223, R12.reuse, 0x1, -R223 ;  /* 0x000000010cdf7824 */ /* 0x040fe200078e0adf */
[----:B------:R-:W-:Y:S01]  /*0bc0*/  LEA.HI R3, R3, R224, RZ, 0x1 ;  /* 0x000000e003037211 */ /* 0x000fe200078f08ff */
[----:B------:R-:W-:Y:S01]  /*0bd0*/  ULOP3.LUT UR5, UR5, 0x1, URZ, 0xfc, !UPT ;  /* 0x0000000105057892 */ /* 0x000fe2000f8efc3f */
[----:B------:R-:W-:Y:S01]  /*0be0*/  SHF.R.S32.HI R221, RZ, 0x3, R0 ;  /* 0x00000003ffdd7819 */ /* 0x000fe20000011400 */
[----:B------:R-:W-:Y:S01]  /*0bf0*/  IMAD.IADD R218, R12, 0x1, -R218 ;  /* 0x000000010cda7824 */ /* 0x000fe200078e0ada */
[----:B------:R-:W-:-:S02]  /*0c00*/  SHF.R.S32.HI R8, RZ, 0x1f, R223 ;  /* 0x0000001fff087819 */ /* 0x000fc400000114df */
[----:B------:R-:W-:Y:S01]  /*0c10*/  LOP3.LUT R3, R3, 0x3fffffe, RZ, 0xc0, !PT ;  /* 0x03fffffe03037812 */ /* 0x000fe200078ec0ff */
[----:B------:R-:W-:Y:S01]  /*0c20*/  IMAD.SHL.U32 R200, R218, 0x8, RZ ;  /* 0x00000008dac87824 */ /* 0x000fe200078e00ff */
[CC--:B------:R-:W-:Y:S01]  /*0c30*/  LEA.HI R9, R8.reuse, R223.reuse, RZ, 0x2 ;  /* 0x000000df08097211 */ /* 0x0c0fe200078f10ff */
[----:B------:R-:W-:Y:S01]  /*0c40*/  IMAD.U32 R227, RZ, RZ, UR5 ;  /* 0x00000005ffe37e24 */ /* 0x000fe2000f8e00ff */
[----:B------:R-:W-:Y:S01]  /*0c50*/  LEA.HI R8, R8, R223, RZ, 0x5 ;  /* 0x000000df08087211 */ /* 0x000fe200078f28ff */
[----:B------:R-:W-:Y:S01]  /*0c60*/  IMAD.IADD R3, R224, 0x1, -R3 ;  /* 0x00000001e0037824 */ /* 0x000fe200078e0a03 */
[--C-:B------:R-:W-:Y:S01]  /*0c70*/  SHF.R.S32.HI R10, RZ, 0x2, R9.reuse ;  /* 0x00000002ff0a7819 */ /* 0x100fe20000011409 */
[C---:B------:R-:W-:Y:S01]  /*0c80*/  VIADD R216, R200.reuse, 0x40 ;  /* 0x00000040c8d87836 */ /* 0x040fe20000000000 */
[----:B------:R-:W-:Y:S01]  /*0c90*/  SHF.R.S32.HI R11, RZ, 0x1f, R9 ;  /* 0x0000001fff0b7819 */ /* 0x000fe20000011409 */
[----:B------:R-:W-:Y:S01]  /*0ca0*/  VIADD R215, R200, 0x80 ;  /* 0x00000080c8d77836 */ /* 0x000fe20000000000 */
[----:B------:R-:W-:-:S02]  /*0cb0*/  SHF.R.S32.HI R8, RZ, 0x5, R8 ;  /* 0x00000005ff087819 */ /* 0x000fc40000011408 */
[----:B------:R-:W-:Y:S02]  /*0cc0*/  LEA.HI R11, R11, R10, RZ, 0x3 ;  /* 0x0000000a0b0b7211 */ /* 0x000fe400078f18ff */
[----:B------:R-:W-:Y:S02]  /*0cd0*/  LOP3.LUT R214, R9, 0x7ffffffc, RZ, 0xc0, !PT ;  /* 0x7ffffffc09d67812 */ /* 0x000fe400078ec0ff */
[----:B------:R-:W-:Y:S02]  /*0ce0*/  LOP3.LUT R11, R11, 0xfffffff8, RZ, 0xc0, !PT ;  /* 0xfffffff80b0b7812 */ /* 0x000fe400078ec0ff */
[----:B------:R-:W-:Y:S01]  /*0cf0*/  IADD3 R217, R200, 0xc0, RZ ;  /* 0x000000c0c8d97810 */ /* 0x000fe20007ffe0ff */
[----:B------:R-:W-:Y:S01]  /*0d00*/  IMAD.IADD R214, R223, 0x1, -R214 ;  /* 0x00000001dfd67824 */ /* 0x000fe200078e0ad6 */
[----:B------:R-:W-:Y:S01]  /*0d10*/  SHF.R.S32.HI R0, RZ, 0x1f, R200 ;  /* 0x0000001fff007819 */ /* 0x000fe200000114c8 */
[----:B------:R-:W-:Y:S01]  /*0d20*/  IMAD.IADD R11, R10, 0x1, -R11 ;  /* 0x000000010a0b7824 */ /* 0x000fe200078e0a0b */
[----:B------:R-:W-:-:S02]  /*0d30*/  SHF.R.S32.HI R2, RZ, 0x1f, R216 ;  /* 0x0000001fff027819 */ /* 0x000fc400000114d8 */
[----:B------:R-:W-:Y:S01]  /*0d40*/  SHF.R.S32.HI R0, RZ, 0x1f, R215 ;  /* 0x0000001fff007819 */ /* 0x000fe200000114d7 */
[----:B------:R-:W-:Y:S01]  /*0d50*/  IMAD R8, R8, 0x10, R11 ;  /* 0x0000001008087824 */ /* 0x000fe200078e020b */
[----:B------:R-:W-:-:S03]  /*0d60*/  SHF.R.S32.HI R229, RZ, 0x1f, R217 ;  /* 0x0000001fffe57819 */ /* 0x000fc600000114d9 */
[----:B------:R-:W-:-:S04]  /*0d70*/  IMAD R225, R3, 0x40, R8 ;  /* 0x0000004003e17824 */ /* 0x000fc800078e0208 */
[----:B------:R-:W-:-:S07]  /*0d80*/  IMAD R213, R6, 0x8, R225 ;  /* 0x0000000806d57824 */ /* 0x000fce00078e02e1 */
.L_x_4708:
        /* <DEDUP_REMOVED lines=21> */
.L_x_4651:
[----:B------:R-:W-:Y:S01]  /*0ee0*/  ULDC UR7, c[0x0][0xd54] ;  /* 0x0003550000077ab9 */ /* 0x000fe20000000800 */
[----:B------:R-:W-:Y:S01]  /*0ef0*/  UMOV UR6, UR9 ;  /* 0x0000000900067c82 */ /* 0x000fe20008000000 */
[----:B------:R-:W-:-:S11]  /*0f00*/  UISETP.NE.AND UP0, UPT, UR7, 0x1, UPT ;  /* 0x000000010700788c */ /* 0x000fd6000bf05270 */
[----:B------:R-:W-:Y:S02]  /*0f10*/  @UP0 ULDC.64 UR10, c[0x0][0xd58] ;  /* 0x00035600000a0ab9 */ /* 0x000fe40000000a00 */
[----:B------:R-:W-:-:S04]  /*0f20*/  UIMAD.WIDE.U32 UR4, UR9, UR10, URZ ;  /* 0x0000000a090472a5 */ /* 0x000fc8000f8e003f */
[----:B------:R-:W-:-:S04]  /*0f30*/  @UP0 USHF.R.U32.HI UR6, URZ, UR11, UR5 ;  /* 0x0000000b3f060299 */ /* 0x000fc80008011605 */
[----:B------:R-:W-:-:S12]  /*0f40*/  UIMAD UR4, UR6, UR7, URZ ;  /* 0x00000007060472a4 */ /* 0x000fd8000f8e023f */
.L_x_4652:
[----:B------:R-:W0:Y:S01]  /*0f50*/  LDC R228, c[0x0][0x448] ;  /* 0x00011200ffe47b82 */ /* 0x000e220000000800 */
[----:B------:R-:W-:Y:S01]  /*0f60*/  ULOP3.LUT UR5, URZ, UR6, URZ, 0x33, !UPT ;  /* 0x000000063f057292 */ /* 0x000fe2000f8e333f */
[----:B------:R-:W-:Y:S01]  /*0f70*/  CS2R R162, SRZ ;  /* 0x0000000000a27805 */ /* 0x000fe2000001ff00 */
[----:B------:R-:W-:Y:S01]  /*0f80*/  ULDC.64 UR10, c[0x0][0x418] ;  /* 0x00010600000a7ab9 */ /* 0x000fe20000000a00 */
[----:B------:R-:W-:Y:S01]  /*0f90*/  ULDC UR6, c[0x0][0xd3c] ;  /* 0x00034f0000067ab9 */ /* 0x000fe20000000800 */
[----:B------:R-:W-:Y:S01]  /*0fa0*/  UISETP.NE.U32.AND UP0, UPT, UR10, URZ, UPT ;  /* 0x0000003f0a00728c */ /* 0x000fe2000bf05070 */
[----:B------:R-:W-:Y:S01]  /*0fb0*/  CS2R R148, SRZ ;  /* 0x0000000000947805 */ /* 0x000fe2000001ff00 */
[----:B------:R-:W-:Y:S01]  /*0fc0*/  UIADD3 UR5, UR5, UR6, URZ ;  /* 0x0000000605057290 */ /* 0x000fe2000fffe03f */
[----:B------:R-:W-:Y:S01]  /*0fd0*/  CS2R R160, SRZ ;  /* 0x0000000000a07805 */ /* 0x000fe2000001ff00 */
[----:B------:R-:W-:Y:S01]  /*0fe0*/  UISETP.NE.AND.EX UP0, UPT, UR11, URZ, UPT, UP0 ;  /* 0x0000003f0b00728c */ /* 0x000fe2000bf05300 */
[----:B------:R-:W-:Y:S01]  /*0ff0*/  CS2R R144, SRZ ;  /* 0x0000000000907805 */ /* 0x000fe2000001ff00 */
[----:B------:R-:W-:Y:S01]  /*1000*/  USHF.L.U32 UR60, UR5, 0x7, URZ ;  /* 0x00000007053c7899 */ /* 0x000fe2000800063f */
[----:B------:R-:W-:Y:S01]  /*1010*/  CS2R R158, SRZ ;  /* 0x00000000009e7805 */ /* 0x000fe2000001ff00 */
[----:B------:R-:W-:Y:S01]  /*1020*/  ULDC UR6, c[0x0][0x424] ;  /* 0x0001090000067ab9 */ /* 0x000fe20000000800 */
[----:B------:R-:W-:Y:S01]  /*1030*/  ULDC UR5, c[0x0][0x288] ;  /* 0x0000a20000057ab9 */ /* 0x000fe20000000800 */
[----:B------:R-:W-:Y:S01]  /*1040*/  UIADD3 UR10, UR60, 0x7f, URZ ;  /* 0x0000007f3c0a7890 */ /* 0x000fe2000fffe03f */
[----:B------:R-:W-:Y:S01]  /*1050*/  CS2R R140, SRZ ;  /* 0x00000000008c7805 */ /* 0x000fe2000001ff00 */
[----:B------:R-:W-:Y:S01]  /*1060*/  UIADD3 UR5, -UR5, 0x60, URZ ;  /* 0x0000006005057890 */ /* 0x000fe2000fffe13f */
[----:B------:R-:W-:Y:S01]  /*1070*/  CS2R R128, SRZ ;  /* 0x0000000000807805 */ /* 0x000fe2000001ff00 */
[----:B------:R-:W-:Y:S01]  /*1080*/  USEL UR12, UR6, 0x1, UP0 ;  /* 0x00000001060c7887 */ /* 0x000fe20008000000 */
[----:B------:R-:W-:Y:S01]  /*1090*/  CS2R R136, SRZ ;  /* 0x0000000000887805 */ /* 0x000fe2000001ff00 */
[----:B------:R-:W-:Y:S01]  /*10a0*/  ULDC UR7, c[0x0][0x2f0] ;  /* 0x0000bc0000077ab9 */ /* 0x000fe20000000800 */
[----:B------:R-:W-:Y:S01]  /*10b0*/  IMAD.U32 R0, RZ, RZ, UR10 ;  /* 0x0000000aff007e24 */ /* 0x000fe2000f8e00ff */
[----:B------:R-:W-:Y:S01]  /*10c0*/  UIMAD UR5, UR12, UR7, UR5 ;  /* 0x000000070c0572a4 */ /* 0x000fe2000f8e0205 */
[----:B0-----:R-:W-:Y:S01]  /*10d0*/  ISETP.NE.AND P0, PT, R228, 0x1, PT ;  /* 0x00000001e400780c */ /* 0x001fe20003f05270 */
[----:B------:R-:W-:Y:S01]  /*10e0*/  UIADD3 UR4, UR9, -UR4, URZ ;  /* 0x8000000409047290 */ /* 0x000fe2000fffe03f */
[----:B------:R-:W-:Y:S01]  /*10f0*/  IMAD.U32 R212, RZ, RZ, UR12 ;  /* 0x0000000cffd47e24 */ /* 0x000fe2000f8e00ff */
[----:B------:R-:W-:Y:S01]  /*1100*/  UIMAD UR6, UR12, UR7, 0x5f ;  /* 0x0000005f0c0674a4 */ /* 0x000fe2000f8e0207 */
[----:B------:R-:W-:Y:S01]  /*1110*/  CS2R R92, SRZ ;  /* 0x00000000005c7805 */ /* 0x000fe2000001ff00 */
[----:B------:R-:W-:Y:S01]  /*1120*/  ULDC UR9, c[0x0][0xd48] ;  /* 0x0003520000097ab9 */ /* 0x000fe20000000800 */
[----:B------:R-:W-:Y:S01]  /*1130*/  CS2R R88, SRZ ;  /* 0x0000000000587805 */ /* 0x000fe2000001ff00 */
[----:B------:R-:W-:Y:S01]  /*1140*/  UISETP.NE.AND UP0, UPT, UR9, 0x1, UPT ;  /* 0x000000010900788c */ /* 0x000fe2000bf05270 */
[----:B------:R-:W-:Y:S01]  /*1150*/  CS2R R132, SRZ ;  /* 0x0000000000847805 */ /* 0x000fe2000001ff00 */
[----:B------:R-:W-:Y:S01]  /*1160*/  UIMAD.WIDE UR6, UR6, 0x2aaaaaab, URZ ;  /* 0x2aaaaaab060678a5 */ /* 0x000fe2000f8e023f */
[----:B------:R-:W-:-:S02]  /*1170*/  CS2R R84, SRZ ;  /* 0x0000000000547805 */ /* 0x000fc4000001ff00 */
[----:B------:R-:W-:Y:S01]  /*1180*/  CS2R R80, SRZ ;  /* 0x0000000000507805 */ /* 0x000fe2000001ff00 */
[----:B------:R-:W-:Y:S01]  /*1190*/  IMAD.MOV.U32 R194, RZ, RZ, RZ ;  /* 0x000000ffffc27224 */ /* 0x000fe200078e00ff */
[----:B------:R-:W0:Y:S01]  /*11a0*/  @P0 LDC R2, c[0x0][0x44c] ;  /* 0x00011300ff020b82 */ /* 0x000e220000000800 */
[----:B------:R-:W-:Y:S01]  /*11b0*/  USHF.R.U32.HI UR6, URZ, 0x1f, UR7 ;  /* 0x0000001f3f067899 */ /* 0x000fe20008011607 */
[----:B------:R-:W-:Y:S02]  /*11c0*/  CS2R R76, SRZ ;  /* 0x00000000004c7805 */ /* 0x000fe4000001ff00 */
[----:B------:R-:W-:Y:S02]  /*11d0*/  CS2R R72, SRZ ;  /* 0x0000000000487805 */ /* 0x000fe4000001ff00 */
[----:B------:R-:W-:Y:S01]  /*11e0*/  CS2R R124, SRZ ;  /* 0x00000000007c7805 */ /* 0x000fe2000001ff00 */
[----:B------:R-:W-:Y:S01]  /*11f0*/  ULEA.HI.SX32 UR6, UR7, UR6, 0x1c ;  /* 0x0000000607067291 */ /* 0x000fe2000f8fe23f */
[----:B------:R-:W-:-:S02]  /*1200*/  CS2R R68, SRZ ;  /* 0x0000000000447805 */ /* 0x000fc4000001ff00 */
[----:B------:R-:W-:Y:S01]  /*1210*/  CS2R R64, SRZ ;  /* 0x0000000000407805 */ /* 0x000fe2000001ff00 */
[----:B------:R-:W1:Y:S01]  /*1220*/  @P0 LDC R3, c[0x0][0x450] ;  /* 0x00011400ff030b82 */ /* 0x000e620000000800 */
[----:B------:R-:W-:Y:S01]  /*1230*/  @UP0 ULDC UR7, c[0x0][0xd50] ;  /* 0x0003540000070ab9 */ /* 0x000fe20000000800 */
        /* <DEDUP_REMOVED lines=14> */
[----:B0-----:R-:W-:Y:S01]  /*1320*/  @P0 IMAD.HI.U32 R2, R2, UR10, RZ ;  /* 0x0000000a02020c27 */ /* 0x001fe2000f8e00ff */
[----:B------:R-:W-:Y:S02]  /*1330*/  CS2R R102, SRZ ;  /* 0x0000000000667805 */ /* 0x000fe4000001ff00 */
[----:B------:R-:W-:Y:S02]  /*1340*/  CS2R R164, SRZ ;  /* 0x0000000000a47805 */ /* 0x000fe4000001ff00 */
[----:B------:R-:W-:-:S02]  /*1350*/  CS2R R98, SRZ ;  /* 0x0000000000627805 */ /* 0x000fc4000001ff00 */
[----:B------:R-:W-:Y:S02]  /*1360*/  CS2R R186, SRZ ;  /* 0x0000000000ba7805 */ /* 0x000fe4000001ff00 */
[----:B------:R-:W-:Y:S02]  /*1370*/  CS2R R94, SRZ ;  /* 0x00000000005e7805 */ /* 0x000fe4000001ff00 */
[----:B------:R-:W-:Y:S02]  /*1380*/  CS2R R90, SRZ ;  /* 0x00000000005a7805 */ /* 0x000fe4000001ff00 */
[----:B------:R-:W-:Y:S02]  /*1390*/  CS2R R184, SRZ ;  /* 0x0000000000b87805 */ /* 0x000fe4000001ff00 */
[----:B-1----:R-:W-:Y:S02]  /*13a0*/  @P0 SHF.R.U32.HI R0, RZ, R3, R2 ;  /* 0x00000003ff000219 */ /* 0x002fe40000011602 */
[----:B------:R-:W-:-:S02]  /*13b0*/  CS2R R86, SRZ ;  /* 0x0000000000567805 */ /* 0x000fc4000001ff00 */
[----:B------:R-:W-:Y:S02]  /*13c0*/  PLOP3.LUT P0, PT, PT, PT, PT, 0x80, 0x0 ;  /* 0x000000000000781c */ /* 0x000fe40003f0f070 */
[----:B------:R-:W-:Y:S02]  /*13d0*/  CS2R R82, SRZ ;  /* 0x0000000000527805 */ /* 0x000fe4000001ff00 */
[----:B------:R-:W-:Y:S01]  /*13e0*/  CS2R R182, SRZ ;  /* 0x0000000000b67805 */ /* 0x000fe2000001ff00 */
[----:B------:R-:W-:Y:S01]  /*13f0*/  VIADD R0, R0, UR5 ;  /* 0x0000000500007c36 */ /* 0x000fe20008000000 */
[----:B------:R-:W-:Y:S01]  /*1400*/  ULDC UR5, c[0x0][0xd54] ;  /* 0x0003550000057ab9 */ /* 0x000fe20000000800 */
[----:B------:R-:W-:Y:S01]  /*1410*/  CS2R R78, SRZ ;  /* 0x00000000004e7805 */ /* 0x000fe2000001ff00 */
[----:B------:R-:W-:Y:S01]  /*1420*/  UIMAD UR8, UR8, UR5, UR4 ;  /* 0x00000005080872a4 */ /* 0x000fe2000f8e0204 */
[----:B------:R-:W-:Y:S01]  /*1430*/  IMAD.HI R0, R0, 0x2aaaaaab, RZ ;  /* 0x2aaaaaab00007827 */ /* 0x000fe200078e02ff */
[----:B------:R-:W-:Y:S01]  /*1440*/  CS2R R74, SRZ ;  /* 0x00000000004a7805 */ /* 0x000fe2000001ff00 */
[----:B------:R-:W-:Y:S01]  /*1450*/  @UP0 ULDC UR4, c[0x0][0xd4c] ;  /* 0x0003530000040ab9 */ /* 0x000fe20000000800 */
[----:B------:R-:W-:Y:S01]  /*1460*/  CS2R R180, SRZ ;  /* 0x0000000000b47805 */ /* 0x000fe2000001ff00 */
[----:B------:R-:W-:Y:S01]  /*1470*/  UIMAD.WIDE.U32 UR4, UR8, UR4, URZ ;  /* 0x00000004080472a5 */ /* 0x000fe2000f8e003f */
[----:B------:R-:W-:Y:S01]  /*1480*/  SHF.R.U32.HI R3, RZ, 0x1f, R0 ;  /* 0x0000001fff037819 */ /* 0x000fe20000011600 */
[----:B------:R-:W-:Y:S01]  /*1490*/  UMOV UR10, UR8 ;  /* 0x00000008000a7c82 */ /* 0x000fe20008000000 */
[----:B------:R-:W-:Y:S01]  /*14a0*/  CS2R R70, SRZ ;  /* 0x0000000000467805 */ /* 0x000fe2000001ff00 */
[----:B------:R-:W-:Y:S01]  /*14b0*/  @UP0 USHF.R.U32.HI UR10, URZ, UR7, UR5 ;  /* 0x000000073f0a0299 */ /* 0x000fe20008011605 */
[----:B------:R-:W-:-:S02]  /*14c0*/  LEA.HI.SX32 R201, R0, R3, 0x1c ;  /* 0x0000000300c97211 */ /* 0x000fc400078fe2ff */
[----:B------:R-:W-:Y:S01]  /*14d0*/  CS2R R2, SRZ ;  /* 0x0000000000027805 */ /* 0x000fe2000001ff00 */
[----:B------:R-:W-:Y:S01]  /*14e0*/  IMAD.MOV.U32 R0, RZ, RZ, RZ ;  /* 0x000000ffff007224 */ /* 0x000fe200078e00ff */
[----:B------:R-:W-:Y:S01]  /*14f0*/  UIADD3 UR4, -UR10, URZ, URZ ;  /* 0x0000003f0a047290 */ /* 0x000fe2000fffe13f */
[----:B------:R-:W-:Y:S01]  /*1500*/  VIMNMX R201, R201, UR6, PT ;  /* 0x00000006c9c97c48 */ /* 0x000fe2000bfe0100 */
[----:B------:R-:W-:Y:S01]  /*1510*/  IMAD.U32 R220, RZ, RZ, UR10 ;  /* 0x0000000affdc7e24 */ /* 0x000fe2000f8e00ff */
[----:B------:R-:W-:Y:S01]  /*1520*/  CS2R R66, SRZ ;  /* 0x0000000000427805 */ /* 0x000fe2000001ff00 */
[----:B------:R-:W-:Y:S01]  /*1530*/  UIMAD UR4, UR9, UR4, UR8 ;  /* 0x00000004090472a4 */ /* 0x000fe2000f8e0208 */
[----:B------:R-:W-:Y:S02]  /*1540*/  ISETP.GE.AND P1, PT, R201, 0x1, PT ;  /* 0x00000001c900780c */ /* 0x000fe40003f26270 */
[----:B------:R-:W-:Y:S02]  /*1550*/  CS2R R178, SRZ ;  /* 0x0000000000b27805 */ /* 0x000fe4000001ff00 */
[----:B------:R-:W-:-:S02]  /*1560*/  CS2R R62, SRZ ;  /* 0x00000000003e7805 */ /* 0x000fc4000001ff00 */
[----:B------:R-:W-:Y:S02]  /*1570*/  CS2R R58, SRZ ;  /* 0x00000000003a7805 */ /* 0x000fe4000001ff00 */
[----:B------:R-:W-:Y:S01]  /*1580*/  CS2R R176, SRZ ;  /* 0x0000000000b07805 */ /* 0x000fe2000001ff00 */
[----:B------:R-:W-:Y:S01]  /*1590*/  IMAD.U32 R219, RZ, RZ, UR4 ;  /* 0x00000004ffdb7e24 */ /* 0x000fe2000f8e00ff */
        /* <DEDUP_REMOVED lines=25> */
[----:B------:R-:W-:Y:S02]  /*1730*/  USHF.R.U32.HI UR4, URZ, 0x4, UR5 ;  /* 0x000000043f047899 */ /* 0x000fe40008011605 */
[----:B------:R-:W-:Y:S02]  /*1740*/  UIADD3 UR5, UR5, 0xa000, URZ ;  /* 0x0000a00005057890 */ /* 0x000fe4000fffe03f */
[----:B------:R-:W-:Y:S02]  /*1750*/  ULOP3.LUT UR4, UR4, 0x3fff, URZ, 0xc0, !UPT ;  /* 0x00003fff04047892 */ /* 0x000fe4000f8ec03f */
[----:B------:R-:W-:Y:S02]  /*1760*/  USHF.R.U32.HI UR5, URZ, 0x4, UR5 ;  /* 0x000000043f057899 */ /* 0x000fe40008011605 */
[----:B------:R-:W-:Y:S02]  /*1770*/  ULOP3.LUT UR42, UR4, 0x10000, URZ, 0xfc, !UPT ;  /* 0x00010000042a7892 */ /* 0x000fe4000f8efc3f */
[----:B------:R-:W-:-:S03]  /*1780*/  ULOP3.LUT UR41, UR5, 0x3fff, URZ, 0xc0, !UPT ;  /* 0x00003fff05297892 */ /* 0x000fc6000f8ec03f */
[----:B------:R-:W-:Y:S02]  /*1790*/  UMOV UR5, 0x40000040 ;  /* 0x4000004000057882 */ /* 0x000fe40000000000 */
[----:B------:R-:W-:Y:S01]  /*17a0*/  UMOV UR4, UR42 ;  /* 0x0000002a00047c82 */ /* 0x000fe20008000000 */
[----:B------:R-:W-:Y:S02]  /*17b0*/  IMAD.U32 R23, RZ, RZ, UR5 ;  /* 0x00000005ff177e24 */ /* 0x000fe4000f8e00ff */
[----:B------:R-:W-:Y:S01]  /*17c0*/  IMAD.U32 R22, RZ, RZ, UR4 ;  /* 0x00000004ff167e24 */ /* 0x000fe2000f8e00ff */
        /* <DEDUP_REMOVED lines=17> */
.L_x_4654:
[----:B------:R-:W-:Y:S01]  /*18e0*/  LEA.HI R0, R222, R222, RZ, 0x1 ;  /* 0x000000dede007211 */ /* 0x000fe200078f08ff */
[----:B------:R-:W0:Y:S03]  /*18f0*/  S2R R2, SR_TID.X ;  /* 0x0000000000027919 */ /* 0x000e260000002100 */
[----:B------:R-:W-:-:S04]  /*1900*/  LOP3.LUT R3, R0, 0xfffffffe, RZ, 0xc0, !PT ;  /* 0xfffffffe00037812 */ /* 0x000fc800078ec0ff */
[----:B------:R-:W-:-:S04]  /*1910*/  IADD3 R0, R222, -R3, RZ ;  /* 0x80000003de007210 */ /* 0x000fc80007ffe0ff */
[----:B------:R-:W-:-:S04]  /*1920*/  SHF.L.U32 R0, R0, 0x1f, RZ ;  /* 0x0000001f00007819 */ /* 0x000fc800000006ff */
[----:B------:R-:W1:Y:S01]  /*1930*/  SYNCS.PHASECHK.TRANS64.TRYWAIT P0, [UR40+0x32400], R0 ;  /* 0x03240000ff0075a7 */ /* 0x000e620008000168 */
[----:B0-----:R-:W-:-:S05]  /*1940*/  SHF.R.U32.HI R2, RZ, 0x7, R2 ;  /* 0x00000007ff027819 */ /* 0x001fca0000011602 */
[----:B------:R-:W-:Y:S01]  /*1950*/  VIADD R209, R2, 0x8 ;  /* 0x0000000802d17836 */ /* 0x000fe20000000000 */
[----:B-1----:R-:W-:Y:S06]  /*1960*/  @!P0 BRA `(.L_x_4655) ;  /* 0x000000f4008c8947 */ /* 0x002fec0003800000 */
.L_x_4776:
[----:B------:R-:W-:Y:S05]  /*1970*/  WARPSYNC.ALL ;  /* 0x0000000000007948 */ /* 0x000fea0003800000 */
[----:B------:R-:W-:Y:S01]  /*1980*/  R2UR UR4, R227 ;  /* 0x00000000e30472ca */ /* 0x000fe200000e0000 */
[----:B------:R1:W-:-:S12]  /*1990*/  BAR.SYNC.DEFER_BLOCKING R209, 0x100 ;  /* 0x000400d10000751d */ /* 0x0003d80000010000 */
[----:B------:R-:W-:-:S05]  /*19a0*/  IMAD.U32 R2, RZ, RZ, UR4 ;  /* 0x00000004ff027e24 */ /* 0x000fca000f8e00ff */
[----:B------:R-:W-:-:S13]  /*19b0*/  ISETP.NE.AND P0, PT, R2, 0x3, PT ;  /* 0x000000030200780c */ /* 0x000fda0003f05270 */
[----:B-1----:R-:W-:Y:S05]  /*19c0*/  @!P0 BRA `(.L_x_4656) ;  /* 0x0000000000048947 */ /* 0x002fea0003800000 */
[----:B------:R-:W-:Y:S01]  /*19d0*/  BPT.TRAP 0x1 ;  /* 0x000000040000795c */ /* 0x000fe20000300000 */
.L_x_4656:
[----:B------:R-:W-:Y:S01]  /*19e0*/  ULEA UR6, UR38, UR40, 0x3 ;  /* 0x0000002826067291 */ /* 0x000fe2000f8e183f */
[----:B------:R-:W-:-:S05]  /*19f0*/  IMAD.U32 R2, RZ, RZ, UR39 ;  /* 0x00000027ff027e24 */ /* 0x000fca000f8e00ff */
[----:B------:R-:W-:-:S04]  /*1a00*/  SHF.L.U32 R2, R2, 0x1f, RZ ;  /* 0x0000001f02027819 */ /* 0x000fc800000006ff */
[----:B------:R1:W2:Y:S01]  /*1a10*/  SYNCS.PHASECHK.TRANS64.TRYWAIT P1, [UR6+0x32430], R2 ;  /* 0x03243002ff0075a7 */ /* 0x0002a20008020146 */
[----:B------:R-:W-:Y:S05]  /*1a20*/  @!P0 BRA `(.L_x_4657) ;  /* 0x0000000000048947 */ /* 0x000fea0003800000 */
[----:B------:R-:W-:Y:S01]  /*1a30*/  BPT.TRAP 0x1 ;  /* 0x000000040000795c */ /* 0x000fe20000300000 */
.L_x_4657:
[----:B--2---:R-:W-:Y:S05]  /*1a40*/  @P1 BRA `(.L_x_4658) ;  /* 0x0000000000081947 */ /* 0x004fea0003800000 */
[----:B------:R-:W2:Y:S02]  /*1a50*/  SYNCS.PHASECHK.TRANS64.TRYWAIT P1, [UR6+0x32430], R2 ;  /* 0x03243002ff0075a7 */ /* 0x000ea40008020146 */
[----:B--2---:R-:W-:Y:S05]  /*1a60*/  @!P1 BRA `(.L_x_4659) ;  /* 0x000000f400649947 */ /* 0x004fea0003800000 */
.L_x_4658:
[----:B------:R-:W-:Y:S01]  /*1a70*/  UIADD3 UR4, UR40, 0x1c400, URZ ;  /* 0x0001c40028047890 */ /* 0x000fe2000fffe03f */
[----:B------:R-:W-:Y:S01]  /*1a80*/  WARPGROUP.ARRIVE ;  /* 0x00000000000079c5 */ /* 0x000fe20000000000 */
[----:B------:R-:W-:Y:S01]  /*1a90*/  UMOV UR8, UR42 ;  /* 0x0000002a00087c82 */ /* 0x000fe20008000000 */
[----:B------:R-:W-:Y:S01]  /*1aa0*/  UMOV UR9, 0x40000040 ;  /* 0x4000004000097882 */ /* 0x000fe20000000000 */
[----:B------:R-:W-:Y:S01]  /*1ab0*/  USHF.R.U32.HI UR4, URZ, 0x4, UR4 ;  /* 0x000000043f047899 */ /* 0x000fe20008011604 */
[----:B------:R-:W-:-:S03]  /*1ac0*/  UMOV UR11, 0x40000040 ;  /* 0x40000040000b7882 */ /* 0x000fc60000000000 */
[----:B------:R-:W-:-:S04]  /*1ad0*/  ULOP3.LUT UR4, UR4, 0x3fff, URZ, 0xc0, !UPT ;  /* 0x00003fff04047892 */ /* 0x000fc8000f8ec03f */
[----:B------:R-:W-:-:S04]  /*1ae0*/  ULOP3.LUT UR5, UR4, 0x10000, URZ, 0xfc, !UPT ;  /* 0x0001000004057892 */ /* 0x000fc8000f8efc3f */
[----:B------:R-:W-:Y:S02]  /*1af0*/  UIMAD UR4, UR38, 0x300, UR5 ;  /* 0x00000300260478a4 */ /* 0x000fe4000f8e0205 */
[----:B------:R-:W-:Y:S01]  /*1b00*/  IMAD.U32 R20, RZ, RZ, UR5 ;  /* 0x00000005ff147e24 */ /* 0x000fe2000f8e00ff */
[----:B------:R-:W-:Y:S02]  /*1b10*/  UIADD3 UR5, UR42, 0x2, URZ ;  /* 0x000000022a057890 */ /* 0x000fe4000fffe03f */
[----:B------:R-:W-:Y:S02]  /*1b20*/  UIADD3 UR7, UR4, 0x2, URZ ;  /* 0x0000000204077890 */ /* 0x000fe4000fffe03f */
[----:B------:R-:W-:Y:S02]  /*1b30*/  UMOV UR10, UR4 ;  /* 0x00000004000a7c82 */ /* 0x000fe40008000000 */
[----:B------:R-:W-:Y:S01]  /*1b40*/  HGMMA.64x96x16.F32 R24, gdesc[UR8], RZ, !UPT, gsb0 ;  /* 0x01600000081879f0 */ /* 0x000fe2000c0008ff */
        /* <DEDUP_REMOVED lines=34> */
.L_x_4777:
[----:B------:R-:W-:Y:S05]  /*1d70*/  @!P0 BRA `(.L_x_4661) ;  /* 0x0000000000048947 */ /* 0x000fea0003800000 */
[----:B------:R-:W-:Y:S01]  /*1d80*/  BPT.TRAP 0x1 ;  /* 0x000000040000795c */ /* 0x000fe20000300000 */
.L_x_4661:
[----:B------:R2:W3:Y:S01]  /*1d90*/  SYNCS.PHASECHK.TRANS64.TRYWAIT P1, [UR6+0x32450], R2 ;  /* 0x03245002ff0075a7 */ /* 0x0004e20008020146 */
[----:B------:R-:W-:Y:S05]  /*1da0*/  @!P0 BRA `(.L_x_4662) ;  /* 0x0000000000048947 */ /* 0x000fea0003800000 */
[----:B------:R-:W-:Y:S01]  /*1db0*/  BPT.TRAP 0x1 ;  /* 0x000000040000795c */ /* 0x000fe20000300000 */
.L_x_4662:
[----:B---3--:R-:W-:Y:S05]  /*1dc0*/  @P1 BRA `(.L_x_4663) ;  /* 0x0000000000081947 */ /* 0x008fea0003800000 */
[----:B------:R-:W3:Y:S02]  /*1dd0*/  SYNCS.PHASECHK.TRANS64.TRYWAIT P1, [UR6+0x32450], R2 ;  /* 0x03245002ff0075a7 */ /* 0x000ee40008020146 */
[----:B---3--:R-:W-:Y:S05]  /*1de0*/  @!P1 BRA `(.L_x_4664) ;  /* 0x000000f000b49947 */ /* 0x008fea0003800000 */
.L_x_4663:
[----:B------:R-:W-:Y:S01]  /*1df0*/  UIADD3 UR40, UR40, 0x400, URZ ;  /* 0x0000040028287890 */ /* 0x000fe2000fffe03f */
[----:B------:R-:W-:Y:S01]  /*1e00*/  WARPGROUP.ARRIVE ;  /* 0x00000000000079c5 */ /* 0x000fe20000000000 */
[----:B------:R-:W-:-:S05]  /*1e10*/  ULOP3.LUT UR4, UR41, 0x10000, URZ, 0xfc, !UPT ;  /* 0x0001000029047892 */ /* 0x000fca000f8efc3f */
[----:B0-----:R-:W0:Y:S01]  /*1e20*/  S2R R0, SR_TID.X ;  /* 0x0000000000007919 */ /* 0x001e220000002100 */
[----:B------:R-:W-:Y:S01]  /*1e30*/  USHF.R.U32.HI UR7, URZ, 0x4, UR40 ;  /* 0x000000043f077899 */ /* 0x000fe20008011628 */
[----:B------:R-:W-:Y:S01]  /*1e40*/  UMOV UR9, 0x40000040 ;  /* 0x4000004000097882 */ /* 0x000fe20000000000 */
[----:B------:R-:W-:Y:S02]  /*1e50*/  UMOV UR11, 0x40000040 ;  /* 0x40000040000b7882 */ /* 0x000fe40000000000 */
[----:B------:R-:W-:Y:S01]  /*1e60*/  ULOP3.LUT UR7, UR7, 0x3fff, URZ, 0xc0, !UPT ;  /* 0x00003fff07077892 */ /* 0x000fe2000f8ec03f */
[----:B------:R-:W-:Y:S01]  /*1e70*/  IMAD.U32 R13, RZ, RZ, UR9 ;  /* 0x00000009ff0d7e24 */ /* 0x000fe2000f8e00ff */
[----:B------:R-:W-:Y:S01]  /*1e80*/  UMOV UR8, UR4 ;  /* 0x0000000400087c82 */ /* 0x000fe20008000000 */
[----:B------:R-:W-:Y:S01]  /*1e90*/  UMOV UR13, 0x40000040 ;  /* 0x40000040000d7882 */ /* 0x000fe20000000000 */
[----:B------:R-:W-:Y:S01]  /*1ea0*/  ULOP3.LUT UR61, UR7, 0x10000, URZ, 0xfc, !UPT ;  /* 0x00010000073d7892 */ /* 0x000fe2000f8efc3f */
[----:B------:R-:W-:Y:S01]  /*1eb0*/  IMAD.U32 R12, RZ, RZ, UR8 ;  /* 0x00000008ff0c7e24 */ /* 0x000fe2000f8e00ff */
[----:B------:R-:W-:Y:S01]  /*1ec0*/  UMOV UR15, 0x40000040 ;  /* 0x40000040000f7882 */ /* 0x000fe20000000000 */
[----:B------:R-:W-:Y:S01]  /*1ed0*/  IMAD.U32 R11, RZ, RZ, UR13 ;  /* 0x0000000dff0b7e24 */ /* 0x000fe2000f8e00ff */
[----:B------:R-:W-:-:S02]  /*1ee0*/  UIMAD UR5, UR38, 0xc00, UR61 ;  /* 0x00000c00260578a4 */ /* 0x000fc4000f8e023d */
[----:B------:R-:W-:Y:S02]  /*1ef0*/  UIADD3 UR52, UR4, 0x402, URZ ;  /* 0x0000040204347890 */ /* 0x000fe4000fffe03f */
[----:B------:R-:W-:Y:S01]  /*1f00*/  UIADD3 UR54, UR5, 0x302, URZ ;  /* 0x0000030205367890 */ /* 0x000fe2000fffe03f */
[----:B------:R-:W-:Y:S02]  /*1f10*/  UMOV UR53, 0x40000040 ;  /* 0x4000004000357882 */ /* 0x000fe40000000000 */
[----:B------:R-:W-:Y:S01]  /*1f20*/  UMOV UR10, UR5 ;  /* 0x00000005000a7c82 */ /* 0x000fe20008000000 */
[----:B------:R-:W-:Y:S01]  /*1f30*/  UMOV UR55, 0x40000040 ;  /* 0x4000004000377882 */ /* 0x000fe20000000000 */
[----:B------:R-:W-:Y:S01]  /*1f40*/  HGMMA.64x96x16.F32 R24, gdesc[UR8], R24, gsb0 ;  /* 0x01600000081879f0 */ /* 0x000fe20008000818 */
[----:B------:R-:W-:Y:S02]  /*1f50*/  UIADD3 UR8, UR4, 0x2, URZ ;  /* 0x0000000204087890 */ /* 0x000fe4000fffe03f */
[----:B------:R-:W-:-:S02]  /*1f60*/  UIADD3 UR9, UR5, 0x2, URZ ;  /* 0x0000000205097890 */ /* 0x000fc4000fffe03f */
[----:B------:R-:W-:Y:S01]  /*1f70*/  UIADD3 UR10, UR5, 0x304, URZ ;  /* 0x00000304050a7890 */ /* 0x000fe2000fffe03f */
[----:B------:R-:W-:Y:S02]  /*1f80*/  UMOV UR11, 0x40000040 ;  /* 0x40000040000b7882 */ /* 0x000fe40000000000 */
[----:B------:R-:W-:Y:S01]  /*1f90*/  UMOV UR12, UR8 ;  /* 0x00000008000c7c82 */ /* 0x000fe20008000000 */
[----:B------:R-:W-:Y:S01]  /*1fa0*/  UIADD3 UR8, UR4, 0x4, URZ ;  /* 0x0000000404087890 */ /* 0x000fe2000fffe03f */
[----:B------:R-:W-:Y:S01]  /*1fb0*/  IMAD.U32 R10, RZ, RZ, UR12 ;  /* 0x0000000cff0a7e24 */ /* 0x000fe2000f8e00ff */
[----:B------:R-:W-:Y:S01]  /*1fc0*/  UMOV UR14, UR9 ;  /* 0x00000009000e7c82 */ /* 0x000fe20008000000 */
[----:B------:R-:W-:Y:S01]  /*1fd0*/  UIADD3 UR9, UR5, 0x4, URZ ;  /* 0x0000000405097890 */ /* 0x000fe2000fffe03f */
[----:B0-----:R-:W-:Y:S01]  /*1fe0*/  SHF.R.U32.HI R0, RZ, 0x7, R0 ;  /* 0x00000007ff007819 */ /* 0x001fe20000011600 */
        /* <DEDUP_REMOVED lines=63> */
[----:B-12---:R-:W-:Y:S01]  /*23e0*/  IMAD.U32 R2, RZ, RZ, UR12 ;  /* 0x0000000cff027e24 */ /* 0x006fe2000f8e00ff */
        /* <DEDUP_REMOVED lines=46> */
.L_x_4665:
[----:B------:R-:W-:Y:S01]  /*26d0*/  ISETP.NE.AND P6, PT, R228, 0x1, PT ;  /* 0x00000001e400780c */ /* 0x000fe20003fc5270 */
[----:B------:R-:W1:Y:S01]  /*26e0*/  LDC R208, c[0x0][0x2f0] ;  /* 0x0000bc00ffd07b82 */ /* 0x000e620000000800 */
[----:B------:R-:W-:Y:S01]  /*26f0*/  IADD3 R4, R213, UR60, RZ ;  /* 0x0000003cd5047c10 */ /* 0x000fe2000fffe0ff */
[----:B------:R-:W-:Y:S01]  /*2700*/  ULDC UR5, c[0x0][0xa80] ;  /* 0x0002a00000057ab9 */ /* 0x000fe20000000800 */
[----:B------:R-:W-:Y:S01]  /*2710*/  R2UR UR4, R212 ;  /* 0x00000000d40472ca */ /* 0x000fe200000e0000 */
[----:B------:R-:W-:Y:S02]  /*2720*/  UIADD3 UR10, UR6, 0x32440, URZ ;  /* 0x00032440060a7890 */ /* 0x000fe4000fffe03f */
[----:B------:R-:W-:Y:S02]  /*2730*/  ULOP3.LUT UR7, UR7, 0x3000000, URZ, 0xfc, !UPT ;  /* 0x0300000007077892 */ /* 0x000fe4000f8efc3f */
[----:B------:R-:W2:Y:S01]  /*2740*/  LDC R207, c[0x0][0x288] ;  /* 0x0000a200ffcf7b82 */ /* 0x000ea20000000800 */
[----:B------:R-:W-:Y:S01]  /*2750*/  UPRMT UR10, UR48, 0x654, UR10 ;  /* 0x00000654300a7896 */ /* 0x000fe2000800000a */
[----:B------:R-:W-:-:S06]  /*2760*/  UMOV UR11, 0x40000040 ;  /* 0x40000040000b7882 */ /* 0x000fcc0000000000 */
[----:B------:R-:W3:Y:S08]  /*2770*/  @P6 LDC R5, c[0x0][0x44c] ;  /* 0x00011300ff056b82 */ /* 0x000ef00000000800 */
[----:B------:R-:W4:Y:S01]  /*2780*/  @P6 LDC R72, c[0x0][0x450] ;  /* 0x00011400ff486b82 */ /* 0x000f220000000800 */
[----:B------:R-:W-:Y:S01]  /*2790*/  SYNCS.ARRIVE.TRANS64.RED.A1T0 RZ, [UR10], RZ ;  /* 0x000000ffffff79a7 */ /* 0x000fe2000810040a */
[----:B---3--:R-:W-:-:S05]  /*27a0*/  @P6 IMAD.HI.U32 R5, R4, R5, RZ ;  /* 0x0000000504056227 */ /* 0x008fca00078e00ff */
[----:B----4-:R-:W-:Y:S01]  /*27b0*/  @P6 SHF.R.U32.HI R4, RZ, R72, R5 ;  /* 0x00000048ff046219 */ /* 0x010fe20000011605 */
[----:B------:R-:W-:-:S04]  /*27c0*/  IMAD.MOV.U32 R72, RZ, RZ, -0x60 ;  /* 0xffffffa0ff487424 */ /* 0x000fc800078e00ff */
[----:B------:R-:W3:Y:S01]  /*27d0*/  SHFL.IDX PT, R21, R4, RZ, 0x1c1f ;  /* 0x001c1fff04157589 */ /* 0x000ee200000e0000 */
[----:B------:R-:W-:-:S03]  /*27e0*/  IMAD R5, R201, R72, 0x60 ;  /* 0x00000060c9057424 */ /* 0x000fc600078e0248 */
[----:B------:R-:W4:Y:S01]  /*27f0*/  SHFL.IDX PT, R73, R4, 0x1, 0x1c1f ;  /* 0x003c1f0004497f89 */ /* 0x000f2200000e0000 */
[----:B-1----:R-:W-:Y:S01]  /*2800*/  IMAD R5, R208, UR4, R5 ;  /* 0x00000004d0057c24 */ /* 0x002fe2000f8e0205 */
[----:B------:R-:W-:-:S03]  /*2810*/  UIMAD UR4, UR38, 0xc00, UR7 ;  /* 0x00000c00260478a4 */ /* 0x000fc6000f8e0207 */
[----:B------:R-:W-:-:S04]  /*2820*/  IMAD R72, R214, -0x2, R5 ;  /* 0xfffffffed6487824 */ /* 0x000fc800078e0205 */
[----:B------:R-:W-:Y:S01]  /*2830*/  UMOV UR10, UR4 ;  /* 0x00000004000a7c82 */ /* 0x000fe20008000000 */
[----:B--2---:R-:W-:-:S04]  /*2840*/  IADD3 R5, R72, 0x1, -R207 ;  /* 0x0000000148057810 */ /* 0x004fc80007ffe8cf */
[-CC-:B---3--:R-:W-:Y:S01]  /*2850*/  VIADDMNMX R21, R21, R5.reuse, R72.reuse, PT ;  /* 0x0000000515157246 */ /* 0x188fe20003800148 */
[----:B------:R1:W-:Y:S03]  /*2860*/  BAR.SYNC.DEFER_BLOCKING R209, 0x100 ;  /* 0x000400d10000751d */ /* 0x0003e60000010000 */
[----:B------:R-:W-:Y:S02]  /*2870*/  ISETP.GT.AND P5, PT, R21, RZ, PT ;  /* 0x000000ff1500720c */ /* 0x000fe40003fa4270 */
[----:B----4-:R-:W-:Y:S02]  /*2880*/  VIADDMNMX R72, R73, R5, R72, PT ;  /* 0x0000000549487246 */ /* 0x010fe40003800148 */
[----:B------:R-:W-:Y:S02]  /*2890*/  ISETP.GT.AND P4, PT, R21, 0x1, PT ;  /* 0x000000011500780c */ /* 0x000fe40003f84270 */
[----:B------:R-:W-:-:S02]  /*28a0*/  FSEL R73, R24, -INF , P5 ;  /* 0xff80000018497808 */ /* 0x000fc40002800000 */
[C---:B------:R-:W-:Y:S02]  /*28b0*/  ISETP.GT.AND P2, PT, R21.reuse, 0x10, PT ;  /* 0x000000101500780c */ /* 0x040fe40003f44270 */
[C---:B------:R-:W-:Y:S02]  /*28c0*/  ISETP.GT.AND P5, PT, R21.reuse, 0x11, PT ;  /* 0x000000111500780c */ /* 0x040fe40003fa4270 */
[C---:B------:R-:W-:Y:S02]  /*28d0*/  ISETP.GT.AND P3, PT, R21.reuse, 0x8, PT ;  /* 0x000000081500780c */ /* 0x040fe40003f64270 */
[----:B------:R-:W-:Y:S02]  /*28e0*/  ISETP.GT.AND P1, PT, R21, 0x9, PT ;  /* 0x000000091500780c */ /* 0x000fe40003f24270 */
[----:B------:R-:W-:Y:S02]  /*28f0*/  FSEL R25, R25, -INF , P4 ;  /* 0xff80000019197808 */ /* 0x000fe40002000000 */
[----:B------:R-:W-:-:S02]  /*2900*/  ISETP.GT.AND P4, PT, R21, 0x18, PT ;  /* 0x000000181500780c */ /* 0x000fc40003f84270 */
[----:B------:R-:W-:Y:S02]  /*2910*/  FSEL R5, R32, -INF , P2 ;  /* 0xff80000020057808 */ /* 0x000fe40001000000 */
[----:B------:R-:W-:Y:S02]  /*2920*/  FSEL R158, R33, -INF , P5 ;  /* 0xff800000219e7808 */ /* 0x000fe40002800000 */
[C---:B------:R-:W-:Y:S02]  /*2930*/  ISETP.GT.AND P2, PT, R21.reuse, 0x21, PT ;  /* 0x000000211500780c */ /* 0x040fe40003f44270 */
[----:B------:R-:W-:Y:S02]  /*2940*/  ISETP.GT.AND P5, PT, R21, 0x28, PT ;  /* 0x000000281500780c */ /* 0x000fe40003fa4270 */
[----:B------:R-:W-:Y:S02]  /*2950*/  FSEL R75, R28, -INF , P3 ;  /* 0xff8000001c4b7808 */ /* 0x000fe40001800000 */
[----:B------:R-:W-:-:S02]  /*2960*/  FSEL R29, R29, -INF , P1 ;  /* 0xff8000001d1d7808 */ /* 0x000fc40000800000 */
[C---:B------:R-:W-:Y:S02]  /*2970*/  ISETP.GT.AND P3, PT, R21.reuse, 0x19, PT ;  /* 0x000000191500780c */ /* 0x040fe40003f64270 */
[C---:B------:R-:W-:Y:S02]  /*2980*/  ISETP.GT.AND P1, PT, R21.reuse, 0x20, PT ;  /* 0x000000201500780c */ /* 0x040fe40003f24270 */
[----:B------:R-:W-:Y:S02]  /*2990*/  FSEL R163, R36, -INF , P4 ;  /* 0xff80000024a37808 */ /* 0x000fe40002000000 */
[----:B------:R-:W-:Y:S02]  /*29a0*/  ISETP.GT.AND P4, PT, R21, 0x29, PT ;  /* 0x000000291500780c */ /* 0x000fe40003f84270 */
[----:B------:R-:W-:Y:S02]  /*29b0*/  FSEL R159, R41, -INF , P2 ;  /* 0xff800000299f7808 */ /* 0x000fe40001000000 */
[----:B------:R-:W-:-:S02]  /*29c0*/  FSEL R164, R44, -INF , P5 ;  /* 0xff8000002ca47808 */ /* 0x000fc40002800000 */
[C---:B------:R-:W-:Y:S02]  /*29d0*/  ISETP.GT.AND P2, PT, R21.reuse, 0x38, PT ;  /* 0x000000381500780c */ /* 0x040fe40003f44270 */
[----:B------:R-:W-:Y:S02]  /*29e0*/  ISETP.GT.AND P5, PT, R21, 0x39, PT ;  /* 0x000000391500780c */ /* 0x000fe40003fa4270 */
[----:B------:R-:W-:Y:S02]  /*29f0*/  FSEL R168, R37, -INF , P3 ;  /* 0xff80000025a87808 */ /* 0x000fe40001800000 */
[----:B------:R-:W-:Y:S02]  /*2a00*/  FSEL R206, R40, -INF , P1 ;  /* 0xff80000028ce7808 */ /* 0x000fe40000800000 */
[----:B------:R-:W-:Y:S02]  /*2a10*/  FMNMX.FTZ R4, R73, R25, !PT ;  /* 0x0000001949047209 */ /* 0x000fe40007810000 */
[----:B------:R-:W-:-:S02]  /*2a20*/  ISETP.GT.AND P3, PT, R21, 0x30, PT ;  /* 0x000000301500780c */ /* 0x000fc40003f64270 */
[----:B------:R-:W-:Y:S02]  /*2a30*/  ISETP.GT.AND P1, PT, R21, 0x31, PT ;  /* 0x000000311500780c */ /* 0x000fe40003f24270 */
[----:B------:R-:W-:Y:S02]  /*2a40*/  FSEL R169, R45, -INF , P4 ;  /* 0xff8000002da97808 */ /* 0x000fe40002000000 */
[----:B------:R-:W-:Y:S02]  /*2a50*/  ISETP.GT.AND P4, PT, R21, 0x40, PT ;  /* 0x000000401500780c */ /* 0x000fe40003f84270 */
[----:B------:R-:W-:Y:S02]  /*2a60*/  FSEL R165, R52, -INF , P2 ;  /* 0xff80000034a57808 */ /* 0x000fe40001000000 */
[----:B------:R-:W-:Y:S02]  /*2a70*/  FSEL R170, R53, -INF , P5 ;  /* 0xff80000035aa7808 */ /* 0x000fe40002800000 */
[----:B------:R-:W-:-:S02]  /*2a80*/  ISETP.GT.AND P2, PT, R21, 0x49, PT ;  /* 0x000000491500780c */ /* 0x000fc40003f44270 */
[----:B------:R-:W-:Y:S02]  /*2a90*/  ISETP.GT.AND P5, PT, R21, 0x50, PT ;  /* 0x000000501500780c */ /* 0x000fe40003fa4270 */
[----:B------:R-:W-:Y:S02]  /*2aa0*/  FMNMX.FTZ R24, R75, R4, !PT ;  /* 0x000000044b187209 */ /* 0x000fe40007810000 */
[----:B------:R-:W-:Y:S02]  /*2ab0*/  FSEL R205, R48, -INF , P3 ;  /* 0xff80000030cd7808 */ /* 0x000fe40001800000 */
[----:B------:R-:W-:Y:S02]  /*2ac0*/  FSEL R160, R49, -INF , P1 ;  /* 0xff80000031a07808 */ /* 0x000fe40000800000 */
[C---:B------:R-:W-:Y:S02]  /*2ad0*/  ISETP.GT.AND P3, PT, R21.reuse, 0x41, PT ;  /* 0x000000411500780c */ /* 0x040fe40003f64270 */
[----:B------:R-:W-:-:S02]  /*2ae0*/  ISETP.GT.AND P1, PT, R21, 0x48, PT ;  /* 0x000000481500780c */ /* 0x000fc40003f24270 */
[----:B------:R-:W-:Y:S02]  /*2af0*/  FSEL R157, R56, -INF , P4 ;  /* 0xff800000389d7808 */ /* 0x000fe40002000000 */
[----:B------:R-:W-:Y:S02]  /*2b00*/  ISETP.GT.AND P4, PT, R21, 0x51, PT ;  /* 0x000000511500780c */ /* 0x000fe40003f84270 */
[----:B------:R-:W-:Y:S02]  /*2b10*/  FSEL R171, R61, -INF , P2 ;  /* 0xff8000003dab7808 */ /* 0x000fe40001000000 */
[----:B------:R-:W-:Y:S02]  /*2b20*/  FSEL R4, R64, -INF , P5 ;  /* 0xff80000040047808 */ /* 0x000fe40002800000 */
[----:B------:R-:W-:Y:S02]  /*2b30*/  FMNMX.FTZ R24, R29, R24, !PT ;  /* 0x000000181d187209 */ /* 0x000fe40007810000 */
[----:B------:R-:W-:-:S02]  /*2b40*/  ISETP.GT.AND P2, PT, R72, RZ, PT ;  /* 0x000000ff4800720c */ /* 0x000fc40003f44270 */
[----:B------:R-:W-:Y:S02]  /*2b50*/  ISETP.GT.AND P5, PT, R72, 0x1, PT ;  /* 0x000000014800780c */ /* 0x000fe40003fa4270 */
[----:B------:R-:W-:Y:S02]  /*2b60*/  FSEL R161, R57, -INF , P3 ;  /* 0xff80000039a17808 */ /* 0x000fe40001800000 */
[----:B------:R-:W-:Y:S02]  /*2b70*/  FSEL R166, R60, -INF , P1 ;  /* 0xff8000003ca67808 */ /* 0x000fe40000800000 */
[C---:B------:R-:W-:Y:S02]  /*2b80*/  ISETP.GT.AND P3, PT, R21.reuse, 0x58, PT ;  /* 0x000000581500780c */ /* 0x040fe40003f64270 */
[----:B------:R-:W-:Y:S02]  /*2b90*/  ISETP.GT.AND P1, PT, R21, 0x59, PT ;  /* 0x000000591500780c */ /* 0x000fe40003f24270 */
[----:B------:R-:W-:-:S02]  /*2ba0*/  FSEL R162, R65, -INF , P4 ;  /* 0xff80000041a27808 */ /* 0x000fc40002000000 */
[----:B------:R-:W-:Y:S02]  /*2bb0*/  FMNMX.FTZ R21, R5, R24, !PT ;  /* 0x0000001805157209 */ /* 0x000fe40007810000 */
[----:B------:R-:W-:Y:S02]  /*2bc0*/  ISETP.GT.AND P4, PT, R72, 0x8, PT ;  /* 0x000000084800780c */ /* 0x000fe40003f84270 */
[----:B------:R-:W-:Y:S02]  /*2bd0*/  FSEL R26, R26, -INF , P2 ;  /* 0xff8000001a1a7808 */ /* 0x000fe40001000000 */
[----:B------:R-:W-:Y:S02]  /*2be0*/  FSEL R24, R27, -INF , P5 ;  /* 0xff8000001b187808 */ /* 0x000fe40002800000 */
[----:B------:R-:W-:Y:S02]  /*2bf0*/  FSEL R167, R68, -INF , P3 ;  /* 0xff80000044a77808 */ /* 0x000fe40001800000 */
[----:B------:R-:W-:-:S02]  /*2c00*/  FMNMX.FTZ R28, R158, R21, !PT ;  /* 0x000000159e1c7209 */ /* 0x000fc40007810000 */
[----:B------:R-:W-:Y:S02]  /*2c10*/  ISETP.GT.AND P3, PT, R72, 0x9, PT ;  /* 0x000000094800780c */ /* 0x000fe40003f64270 */
[----:B------:R-:W-:Y:S02]  /*2c20*/  FSEL R30, R30, -INF , P4 ;  /* 0xff8000001e1e7808 */ /* 0x000fe40002000000 */
[----:B------:R-:W-:Y:S02]  /*2c30*/  FMNMX.FTZ R21, R26, R24, !PT ;  /* 0x000000181a157209 */ /* 0x000fe40007810000 */
[----:B------:R-:W-:Y:S02]  /*2c40*/  FMNMX.FTZ R27, R163, R28, !PT ;  /* 0x0000001ca31b7209 */ /* 0x000fe40007810000 */
[----:B------:R-:W-:Y:S02]  /*2c50*/  ISETP.GT.AND P2, PT, R72, 0x10, PT ;  /* 0x000000104800780c */ /* 0x000fe40003f44270 */
[----:B------:R-:W-:-:S02]  /*2c60*/  FSEL R28, R31, -INF , P3 ;  /* 0xff8000001f1c7808 */ /* 0x000fc40001800000 */
[----:B------:R-:W-:Y:S02]  /*2c70*/  FMNMX.FTZ R21, R30, R21, !PT ;  /* 0x000000151e157209 */ /* 0x000fe40007810000 */
[----:B------:R-:W-:Y:S02]  /*2c80*/  ISETP.GT.AND P4, PT, R72, 0x11, PT ;  /* 0x000000114800780c */ /* 0x000fe40003f84270 */
[----:B------:R-:W-:Y:S02]  /*2c90*/  FSEL R173, R34, -INF , P2 ;  /* 0xff80000022ad7808 */ /* 0x000fe40001000000 */
[----:B------:R-:W-:Y:S02]  /*2ca0*/  FMNMX.FTZ R32, R28, R21, !PT ;  /* 0x000000151c207209 */ /* 0x000fe40007810000 */
[----:B------:R-:W-:Y:S02]  /*2cb0*/  FMNMX.FTZ R27, R168, R27, !PT ;  /* 0x0000001ba81b7209 */ /* 0x000fe40007810000 */
[----:B------:R-:W-:-:S02]  /*2cc0*/  ISETP.GT.AND P3, PT, R72, 0x18, PT ;  /* 0x000000184800780c */ /* 0x000fc40003f64270 */
[----:B------:R-:W-:Y:S02]  /*2cd0*/  FSEL R185, R35, -INF , P4 ;  /* 0xff80000023b97808 */ /* 0x000fe40002000000 */
[----:B------:R-:W-:Y:S02]  /*2ce0*/  FMNMX.FTZ R32, R173, R32, !PT ;  /* 0x00000020ad207209 */ /* 0x000fe40007810000 */
[----:B------:R-:W-:Y:S02]  /*2cf0*/  FMNMX.FTZ R34, R206, R27, !PT ;  /* 0x0000001bce227209 */ /* 0x000fe40007810000 */
[----:B------:R-:W-:Y:S02]  /*2d00*/  ISETP.GT.AND P2, PT, R72, 0x19, PT ;  /* 0x000000194800780c */ /* 0x000fe40003f44270 */
[----:B------:R-:W-:Y:S02]  /*2d10*/  FSEL R190, R38, -INF , P3 ;  /* 0xff80000026be7808 */ /* 0x000fe40001800000 */
[----:B------:R-:W-:-:S02]  /*2d20*/  FMNMX.FTZ R21, R185, R32, !PT ;  /* 0x00000020b9157209 */ /* 0x000fc40007810000 */
        /* <DEDUP_REMOVED lines=16> */
[----:B------:R-:W-:Y:S02]  /*2e30*/  ISETP.GT.AND P3, PT, R72, 0x30, PT ;  /* 0x000000304800780c */ /* 0x000fe40003f64270 */
[----:B------:R-:W-:-:S02]  /*2e40*/  FSEL R195, R47, -INF , P4 ;  /* 0xff8000002fc37808 */ /* 0x000fc40002000000 */
[----:B------:R-:W-:Y:S02]  /*2e50*/  FMNMX.FTZ R32, R191, R32, !PT ;  /* 0x00000020bf207209 */ /* 0x000fe40007810000 */
[----:B------:R-:W-:Y:S02]  /*2e60*/  FMNMX.FTZ R34, R160, R27, !PT ;  /* 0x0000001ba0227209 */ /* 0x000fe40007810000 */
[----:B------:R-:W-:Y:S02]  /*2e70*/  ISETP.GT.AND P2, PT, R72, 0x31, PT ;  /* 0x000000314800780c */ /* 0x000fe40003f44270 */
[----:B------:R-:W-:Y:S02]  /*2e80*/  FSEL R175, R50, -INF , P3 ;  /* 0xff80000032af7808 */ /* 0x000fe40001800000 */
[----:B------:R-:W-:Y:S02]  /*2e90*/  FMNMX.FTZ R32, R195, R32, !PT ;  /* 0x00000020c3207209 */ /* 0x000fe40007810000 */
        /* <DEDUP_REMOVED lines=25> */
[----:B------:R-:W-:Y:S02]  /*3030*/  FSEL R172, R69, -INF , P1 ;  /* 0xff80000045ac7808 */ /* 0x000fe40000800000 */
        /* <DEDUP_REMOVED lines=13> */
[----:B------:R-:W-:Y:S01]  /*3110*/  FSEL R198, R70, -INF , P1 ;  /* 0xff80000046c67808 */ /* 0x000fe20000800000 */
[----:B------:R-:W2:Y:S01]  /*3120*/  SHFL.BFLY PT, R34, R27, 0x2, 0x1f ;  /* 0x0c401f001b227f89 */ /* 0x000ea200000e0000 */
[----:B------:R-:W-:Y:S02]  /*3130*/  FMNMX.FTZ R21, R193, R32, !PT ;  /* 0x00000020c1157209 */ /* 0x000fe40007810000 */
[----:B------:R-:W-:Y:S02]  /*3140*/  FSEL R204, R71, -INF , P2 ;  /* 0xff80000047cc7808 */ /* 0x000fe40001000000 */
[----:B------:R-:W-:-:S04]  /*3150*/  FMNMX.FTZ R21, R198, R21, !PT ;  /* 0x00000015c6157209 */ /* 0x000fc80007810000 */
[----:B------:R-:W-:-:S05]  /*3160*/  FMNMX.FTZ R31, R204, R21, !PT ;  /* 0x00000015cc1f7209 */ /* 0x000fca0007810000 */
[----:B------:R-:W3:Y:S01]  /*3170*/  SHFL.BFLY PT, R32, R31, 0x2, 0x1f ;  /* 0x0c401f001f207f89 */ /* 0x000ee200000e0000 */
[----:B--2---:R-:W-:-:S05]  /*3180*/  FMNMX.FTZ R34, R27, R34, !PT ;  /* 0x000000221b227209 */ /* 0x004fca0007810000 */
[----:B------:R-:W2:Y:S01]  /*3190*/  SHFL.BFLY PT, R21, R34, 0x1, 0x1f ;  /* 0x0c201f0022157f89 */ /* 0x000ea200000e0000 */
[----:B---3--:R-:W-:-:S05]  /*31a0*/  FMNMX.FTZ R32, R31, R32, !PT ;  /* 0x000000201f207209 */ /* 0x008fca0007810000 */
[----:B------:R-:W3:Y:S01]  /*31b0*/  SHFL.BFLY PT, R27, R32, 0x1, 0x1f ;  /* 0x0c201f00201b7f89 */ /* 0x000ee200000e0000 */
[----:B--2---:R-:W-:-:S04]  /*31c0*/  FMNMX.FTZ R21, R34, R21, !PT ;  /* 0x0000001522157209 */ /* 0x004fc80007810000 */
[C---:B------:R-:W-:Y:S01]  /*31d0*/  FSETP.NEU.FTZ.AND P1, PT, R21.reuse, -INF , PT ;  /* 0xff8000001500780b */ /* 0x040fe20003f3d000 */
[----:B------:R-:W-:-:S05]  /*31e0*/  FMUL.FTZ R202, R21, UR5 ;  /* 0x0000000515ca7c20 */ /* 0x000fca0008410000 */
[----:B------:R-:W-:Y:S02]  /*31f0*/  FSEL R202, R202, RZ, P1 ;  /* 0x000000ffcaca7208 */ /* 0x000fe40000800000 */
[----:B---3--:R-:W-:-:S03]  /*3200*/  FMNMX.FTZ R156, R32, R27, !PT ;  /* 0x0000001b209c7209 */ /* 0x008fc60007810000 */
[--C-:B------:R-:W-:Y:S01]  /*3210*/  FFMA.FTZ R177, R73, UR5, -R202.reuse ;  /* 0x0000000549b17c23 */ /* 0x100fe200080108ca */
[--C-:B------:R-:W-:Y:S01]  /*3220*/  FFMA.FTZ R178, R25, UR5, -R202.reuse ;  /* 0x0000000519b27c23 */ /* 0x100fe200080108ca */
[--C-:B------:R-:W-:Y:S01]  /*3230*/  FFMA.FTZ R179, R75, UR5, -R202.reuse ;  /* 0x000000054bb37c23 */ /* 0x100fe200080108ca */
[C---:B------:R-:W-:Y:S01]  /*3240*/  FSETP.NEU.FTZ.AND P1, PT, R156.reuse, -INF , PT ;  /* 0xff8000009c00780b */ /* 0x040fe20003f3d000 */
[----:B------:R-:W-:Y:S01]  /*3250*/  FMUL.FTZ R203, R156, UR5 ;  /* 0x000000059ccb7c20 */ /* 0x000fe20008410000 */
[--C-:B------:R-:W-:Y:S01]  /*3260*/  FFMA.FTZ R180, R29, UR5, -R202.reuse ;  /* 0x000000051db47c23 */ /* 0x100fe200080108ca */
[----:B------:R-:W-:Y:S01]  /*3270*/  MUFU.EX2 R177, R177 ;  /* 0x000000b100b17308 */ /* 0x000fe20000000800 */
[--C-:B------:R-:W-:Y:S01]  /*3280*/  FFMA.FTZ R5, R5, UR5, -R202.reuse ;  /* 0x0000000505057c23 */ /* 0x100fe200080108ca */
[--C-:B------:R-:W-:Y:S01]  /*3290*/  FFMA.FTZ R158, R158, UR5, -R202.reuse ;  /* 0x000000059e9e7c23 */ /* 0x100fe200080108ca */
[----:B------:R-:W-:Y:S01]  /*32a0*/  FSEL R203, R203, RZ, P1 ;  /* 0x000000ffcbcb7208 */ /* 0x000fe20000800000 */
        /* <DEDUP_REMOVED lines=8> */
[----:B------:R-:W2:Y:S01]  /*3330*/  MUFU.EX2 R178, R178 ;  /* 0x000000b200b27308 */ /* 0x000ea20000000800 */
        /* <DEDUP_REMOVED lines=16> */
[----:B--2---:R-:W-:Y:S01]  /*3440*/  F2FP.F16.F32.PACK_AB R152, R178, R177 ;  /* 0x000000b1b298723e */ /* 0x004fe200000000ff */
        /* <DEDUP_REMOVED lines=15> */
[----:B---3--:R-:W-:Y:S01]  /*3540*/  F2FP.F16.F32.PACK_AB R154, R180, R179 ;  /* 0x000000b3b49a723e */ /* 0x008fe200000000ff */
[--C-:B------:R-:W-:Y:S01]  /*3550*/  FFMA.FTZ R162, R162, UR5, -R202.reuse ;  /* 0x00000005a2a27c23 */ /* 0x100fe200080108ca */
[--C-:B------:R-:W-:Y:S01]  /*3560*/  FFMA.FTZ R167, R167, UR5, -R202.reuse ;  /* 0x00000005a7a77c23 */ /* 0x100fe200080108ca */
[----:B------:R-:W-:Y:S01]  /*3570*/  FFMA.FTZ R172, R172, UR5, -R202 ;  /* 0x00000005acac7c23 */ /* 0x000fe200080108ca */
[--C-:B------:R-:W-:Y:S01]  /*3580*/  FFMA.FTZ R189, R189, UR5, -R203.reuse ;  /* 0x00000005bdbd7c23 */ /* 0x100fe200080108cb */
[--C-:B------:R-:W-:Y:S01]  /*3590*/  FFMA.FTZ R193, R193, UR5, -R203.reuse ;  /* 0x00000005c1c17c23 */ /* 0x100fe200080108cb */
[--C-:B------:R-:W-:Y:S01]  /*35a0*/  FFMA.FTZ R198, R198, UR5, -R203.reuse ;  /* 0x00000005c6c67c23 */ /* 0x100fe200080108cb */
[----:B------:R-:W-:Y:S01]  /*35b0*/  MUFU.EX2 R183, R183 ;  /* 0x000000b700b77308 */ /* 0x000fe20000000800 */
[----:B------:R-:W-:Y:S01]  /*35c0*/  FFMA.FTZ R202, R204, UR5, -R203 ;  /* 0x00000005ccca7c23 */ /* 0x000fe200080108cb */
[----:B------:R-:W-:-:S04]  /*35d0*/  FADD.FTZ R178, R177, R178 ;  /* 0x000000b2b1b27221 */ /* 0x000fc80000010000 */
[----:B------:R-:W-:Y:S02]  /*35e0*/  FADD.FTZ R179, R179, R178 ;  /* 0x000000b2b3b37221 */ /* 0x000fe40000010000 */
[----:B------:R-:W3:Y:S01]  /*35f0*/  MUFU.EX2 R184, R184 ;  /* 0x000000b800b87308 */ /* 0x000ee20000000800 */
[----:B--2---:R-:W-:Y:S01]  /*3600*/  F2FP.F16.F32.PACK_AB R153, R182, R181 ;  /* 0x000000b5b699723e */ /* 0x004fe200000000ff */
[----:B------:R-:W-:Y:S01]  /*3610*/  FADD.FTZ R182, R181, R182 ;  /* 0x000000b6b5b67221 */ /* 0x000fe20000010000 */
[----:B------:R-:W-:-:S05]  /*3620*/  FADD.FTZ R180, R180, R179 ;  /* 0x000000b3b4b47221 */ /* 0x000fca0000010000 */
[----:B------:R-:W-:Y:S08]  /*3630*/  MUFU.EX2 R5, R5 ;  /* 0x0000000500057308 */ /* 0x000ff00000000800 */
[----:B------:R-:W-:Y:S01]  /*3640*/  MUFU.EX2 R158, R158 ;  /* 0x0000009e009e7308 */ /* 0x000fe20000000800 */
[----:B---3--:R-:W-:Y:S01]  /*3650*/  F2FP.F16.F32.PACK_AB R155, R184, R183 ;  /* 0x000000b7b89b723e */ /* 0x008fe200000000ff */
        /* <DEDUP_REMOVED lines=8> */
[----:B------:R-:W2:Y:S08]  /*36e0*/  MUFU.EX2 R173, R173 ;  /* 0x000000ad00ad7308 */ /* 0x000eb00000000800 */
[----:B------:R-:W3:Y:S08]  /*36f0*/  MUFU.EX2 R185, R185 ;  /* 0x000000b900b97308 */ /* 0x000ef00000000800 */
[----:B------:R-:W-:Y:S01]  /*3700*/  MUFU.EX2 R190, R190 ;  /* 0x000000be00be7308 */ /* 0x000fe20000000800 */
[----:B--2---:R-:W-:-:S07]  /*3710*/  FADD.FTZ R184, R173, R184 ;  /* 0x000000b8adb87221 */ /* 0x004fce0000010000 */
[----:B------:R-:W2:Y:S08]  /*3720*/  MUFU.EX2 R194, R194 ;  /* 0x000000c200c27308 */ /* 0x000eb00000000800 */
[----:B------:R-:W-:Y:S08]  /*3730*/  MUFU.EX2 R206, R206 ;  /* 0x000000ce00ce7308 */ /* 0x000ff00000000800 */
[----:B------:R-:W-:Y:S08]  /*3740*/  MUFU.EX2 R159, R159 ;  /* 0x0000009f009f7308 */ /* 0x000ff00000000800 */
[----:B------:R-:W-:Y:S08]  /*3750*/  MUFU.EX2 R164, R164 ;  /* 0x000000a400a47308 */ /* 0x000ff00000000800 */
[----:B------:R-:W-:Y:S08]  /*3760*/  MUFU.EX2 R169, R169 ;  /* 0x000000a900a97308 */ /* 0x000ff00000000800 */
[----:B------:R-:W4:Y:S08]  /*3770*/  MUFU.EX2 R174, R174 ;  /* 0x000000ae00ae7308 */ /* 0x000f300000000800 */
[----:B------:R-:W5:Y:S08]  /*3780*/  MUFU.EX2 R186, R186 ;  /* 0x000000ba00ba7308 */ /* 0x000f700000000800 */
[----:B------:R-:W-:Y:S08]  /*3790*/  MUFU.EX2 R191, R191 ;  /* 0x000000bf00bf7308 */ /* 0x000ff00000000800 */
[----:B------:R-:W0:Y:S08]  /*37a0*/  MUFU.EX2 R195, R195 ;  /* 0x000000c300c37308 */ /* 0x000e300000000800 */
[----:B------:R-:W-:Y:S08]  /*37b0*/  MUFU.EX2 R205, R205 ;  /* 0x000000cd00cd7308 */ /* 0x000ff00000000800 */
[----:B------:R-:W-:Y:S08]  /*37c0*/  MUFU.EX2 R160, R160 ;  /* 0x000000a000a07308 */ /* 0x000ff00000000800 */
[----:B------:R-:W-:Y:S08]  /*37d0*/  MUFU.EX2 R165, R165 ;  /* 0x000000a500a57308 */ /* 0x000ff00000000800 */
[----:B------:R-:W-:Y:S08]  /*37e0*/  MUFU.EX2 R170, R170 ;  /* 0x000000aa00aa7308 */ /* 0x000ff00000000800 */
[----:B------:R-:W1:Y:S08]  /*37f0*/  MUFU.EX2 R175, R175 ;  /* 0x000000af00af7308 */ /* 0x000e700000000800 */
[----:B------:R-:W1:Y:S08]  /*3800*/  MUFU.EX2 R187, R187 ;  /* 0x000000bb00bb7308 */ /* 0x000e700000000800 */
[----:B------:R-:W-:Y:S08]  /*3810*/  MUFU.EX2 R192, R192 ;  /* 0x000000c000c07308 */ /* 0x000ff00000000800 */
[----:B------:R-:W1:Y:S08]  /*3820*/  MUFU.EX2 R196, R196 ;  /* 0x000000c400c47308 */ /* 0x000e700000000800 */
        /* <DEDUP_REMOVED lines=8> */
[----:B------:R-:W1:Y:S08]  /*38b0*/  MUFU.EX2 R4, R4 ;  /* 0x0000000400047308 */ /* 0x000e700000000800 */
[----:B------:R-:W-:Y:S08]  /*38c0*/  MUFU.EX2 R162, R162 ;  /* 0x000000a200a27308 */ /* 0x000ff00000000800 */
[----:B------:R-:W-:Y:S08]  /*38d0*/  MUFU.EX2 R167, R167 ;  /* 0x000000a700a77308 */ /* 0x000ff00000000800 */
[----:B------:R-:W-:Y:S08]  /*38e0*/  MUFU.EX2 R172, R172 ;  /* 0x000000ac00ac7308 */ /* 0x000ff00000000800 */
[----:B------:R-:W1:Y:S01]  /*38f0*/  MUFU.EX2 R189, R189 ;  /* 0x000000bd00bd7308 */ /* 0x000e620000000800 */
[----:B------:R-:W-:-:S02]  /*3900*/  WARPGROUP.DEPBAR.LE gsb0, 0x0 ;  /* 0x00008000000079c5 */ /* 0x000fc40000010000 */
[----:B------:R-:W-:Y:S01]  /*3910*/  F2FP.F16.F32.PACK_AB R152, R158, R5 ;  /* 0x000000059e98723e */ /* 0x000fe200000000ff */
[----:B------:R-:W-:Y:S01]  /*3920*/  FADD.FTZ R5, R5, R180 ;  /* 0x000000b405057221 */ /* 0x000fe20000010000 */
[C---:B---3--:R-:W-:Y:S01]  /*3930*/  F2FP.F16.F32.PACK_AB R153, R185.reuse, R173 ;  /* 0x000000adb999723e */ /* 0x048fe200000000ff */
[----:B------:R-:W-:Y:S01]  /*3940*/  FADD.FTZ R185, R185, R184 ;  /* 0x000000b8b9b97221 */ /* 0x000fe20000010000 */
[----:B------:R-:W-:Y:S01]  /*3950*/  F2FP.F16.F32.PACK_AB R154, R168, R163 ;  /* 0x000000a3a89a723e */ /* 0x000fe200000000ff */
[----:B------:R-:W3:Y:S01]  /*3960*/  MUFU.EX2 R193, R193 ;  /* 0x000000c100c17308 */ /* 0x000ee20000000800 */
[----:B--2---:R-:W-:Y:S01]  /*3970*/  F2FP.F16.F32.PACK_AB R155, R194, R190 ;  /* 0x000000bec29b723e */ /* 0x004fe200000000ff */
        /* <DEDUP_REMOVED lines=9> */
[----:B----4-:R-:W-:Y:S01]  /*3a10*/  FADD.FTZ R185, R174, R185 ;  /* 0x000000b9aeb97221 */ /* 0x010fe20000010000 */
[----:B------:R-:W-:-:S02]  /*3a20*/  UMOV UR11, 0x40000040 ;  /* 0x40000040000b7882 */ /* 0x000fc40000000000 */
[----:B------:R-:W2:Y:S01]  /*3a30*/  MUFU.EX2 R202, R202 ;  /* 0x000000ca00ca7308 */ /* 0x000ea20000000800 */
[----:B------:R-:W-:Y:S02]  /*3a40*/  WARPGROUP.DEPBAR.LE gsb0, 0x0 ;  /* 0x00008000000079c5 */ /* 0x000fe40000010000 */
[----:B------:R-:W-:Y:S01]  /*3a50*/  F2FP.F16.F32.PACK_AB R152, R159, R206 ;  /* 0x000000ce9f98723e */ /* 0x000fe200000000ff */
[----:B------:R-:W-:Y:S01]  /*3a60*/  FADD.FTZ R206, R206, R163 ;  /* 0x000000a3cece7221 */ /* 0x000fe20000010000 */
[C---:B-----5:R-:W-:Y:S01]  /*3a70*/  F2FP.F16.F32.PACK_AB R153, R186.reuse, R174 ;  /* 0x000000aeba99723e */ /* 0x060fe200000000ff */
        /* <DEDUP_REMOVED lines=9> */
[----:B-1----:R-:W-:-:S05]  /*3b10*/  FADD.FTZ R186, R175, R186 ;  /* 0x000000baafba7221 */ /* 0x002fca0000010000 */
[----:B------:R-:W-:Y:S01]  /*3b20*/  HGMMA.64x256x16.F32 R24, R152, gdesc[UR8].tnspB, R24, gsb0 ;  /* 0x43e0000898187df0 */ /* 0x000fe20008000818 */
[----:B------:R-:W-:Y:S01]  /*3b30*/  UIADD3 UR10, UR4, 0x180, URZ ;  /* 0x00000180040a7890 */ /* 0x000fe2000fffe03f */
[----:B------:R-:W-:Y:S01]  /*3b40*/  UMOV UR11, 0x40000040 ;  /* 0x40000040000b7882 */ /* 0x000fe20000000000 */
[----:B------:R-:W-:Y:S02]  /*3b50*/  WARPGROUP.DEPBAR.LE gsb0, 0x0 ;  /* 0x00008000000079c5 */ /* 0x000fe40000010000 */
[----:B------:R-:W-:Y:S01]  /*3b60*/  F2FP.F16.F32.PACK_AB R152, R160, R205 ;  /* 0x000000cda098723e */ /* 0x000fe200000000ff */
[----:B------:R-:W-:Y:S01]  /*3b70*/  FADD.FTZ R205, R205, R164 ;  /* 0x000000a4cdcd7221 */ /* 0x000fe20000010000 */
[C---:B------:R-:W-:Y:S01]  /*3b80*/  F2FP.F16.F32.PACK_AB R153, R187.reuse, R175 ;  /* 0x000000afbb99723e */ /* 0x040fe200000000ff */
        /* <DEDUP_REMOVED lines=27> */
[----:B------:R-:W-:-:S07]  /*3d40*/  FADD.FTZ R188, R189, R188 ;  /* 0x000000bcbdbc7221 */ /* 0x000fce0000010000 */
[----:B------:R-:W-:Y:S01]  /*3d50*/  HGMMA.64x256x16.F32 R24, R152, gdesc[UR8].tnspB, R24, gsb0 ;  /* 0x43e0000898187df0 */ /* 0x000fe20008000818 */
[----:B------:R-:W-:Y:S01]  /*3d60*/  UIADD3 UR10, UR4, 0x280, URZ ;  /* 0x00000280040a7890 */ /* 0x000fe2000fffe03f */
[----:B------:R-:W-:Y:S01]  /*3d70*/  UMOV UR11, 0x40000040 ;  /* 0x40000040000b7882 */ /* 0x000fe20000000000 */
[----:B------:R-:W-:Y:S02]  /*3d80*/  WARPGROUP.DEPBAR.LE gsb0, 0x0 ;  /* 0x00008000000079c5 */ /* 0x000fe40000010000 */
[C---:B------:R-:W-:Y:S01]  /*3d90*/  F2FP.F16.F32.PACK_AB R152, R162.reuse, R4 ;  /* 0x00000004a298723e */ /* 0x040fe200000000ff */
[----:B------:R-:W-:Y:S01]  /*3da0*/  FADD.FTZ R162, R162, R171 ;  /* 0x000000aba2a27221 */ /* 0x000fe20000010000 */
[C---:B---3--:R-:W-:Y:S01]  /*3db0*/  F2FP.F16.F32.PACK_AB R153, R193.reuse, R189 ;  /* 0x000000bdc199723e */ /* 0x048fe200000000ff */
[----:B------:R-:W-:Y:S01]  /*3dc0*/  FADD.FTZ R193, R193, R188 ;  /* 0x000000bcc1c17221 */ /* 0x000fe20000010000 */
[----:B------:R-:W-:Y:S01]  /*3dd0*/  F2FP.F16.F32.PACK_AB R154, R172, R167 ;  /* 0x000000a7ac9a723e */ /* 0x000fe200000000ff */
[----:B------:R-:W-:Y:S01]  /*3de0*/  FADD.FTZ R167, R167, R162 ;  /* 0x000000a2a7a77221 */ /* 0x000fe20000010000 */
[----:B--2---:R-:W-:Y:S01]  /*3df0*/  F2FP.F16.F32.PACK_AB R155, R202, R198 ;  /* 0x000000c6ca9b723e */ /* 0x004fe200000000ff */
[----:B------:R-:W-:-:S02]  /*3e00*/  FADD.FTZ R193, R198, R193 ;  /* 0x000000c1c6c17221 */ /* 0x000fc40000010000 */
[----:B------:R-:W-:Y:S01]  /*3e10*/  FADD.FTZ R4, R172, R167 ;  /* 0x000000a7ac047221 */ /* 0x000fe20000010000 */
[----:B------:R-:W-:Y:S01]  /*3e20*/  WARPGROUP.ARRIVE ;  /* 0x00000000000079c5 */ /* 0x000fe20000000000 */
[----:B------:R-:W-:-:S12]  /*3e30*/  FADD.FTZ R5, R202, R193 ;  /* 0x000000c1ca057221 */ /* 0x000fd80000010000 */
[----:B------:R-:W-:Y:S03]  /*3e40*/  HGMMA.64x256x16.F32 R24, R152, gdesc[UR8].tnspB, R24, gsb0 ;  /* 0x43e0000898187df0 */ /* 0x000fe60008000818 */
[----:B------:R-:W-:Y:S02]  /*3e50*/  WARPGROUP.DEPBAR.LE gsb0, 0x0 ;  /* 0x00008000000079c5 */ /* 0x000fe40000010000 */
[----:B------:R-:W-:Y:S05]  /*3e60*/  @!P0 BRA `(.L_x_4666) ;  /* 0x0000000000048947 */ /* 0x000fea0003800000 */
[----:B------:R-:W-:Y:S01]  /*3e70*/  BPT.TRAP 0x1 ;  /* 0x000000040000795c */ /* 0x000fe20000300000 */
.L_x_4666:
[----:B------:R-:W0:Y:S01]  /*3e80*/  @P6 LDC R153, c[0x0][0x44c] ;  /* 0x00011300ff996b82 */ /* 0x000e220000000800 */
[----:B------:R-:W-:Y:S01]  /*3e90*/  R2UR UR4, R212 ;  /* 0x00000000d40472ca */ /* 0x000fe200000e0000 */
[----:B------:R-:W-:Y:S01]  /*3ea0*/  IMAD.U32 R152, RZ, RZ, UR60 ;  /* 0x0000003cff987e24 */ /* 0x000fe2000f8e00ff */
[----:B------:R-:W-:Y:S01]  /*3eb0*/  UIADD3 UR6, UR6, 0x32460, URZ ;  /* 0x0003246006067890 */ /* 0x000fe2000fffe03f */
[----:B------:R-:W-:-:S03]  /*3ec0*/  VIADD R201, R201, 0xfffffffe ;  /* 0xfffffffec9c97836 */ /* 0x000fc60000000000 */
[----:B------:R-:W-:Y:S01]  /*3ed0*/  UPRMT UR6, UR48, 0x654, UR6 ;  /* 0x0000065430067896 */ /* 0x000fe20008000006 */
[----:B------:R-:W1:Y:S06]  /*3ee0*/  @P6 LDC R154, c[0x0][0x450] ;  /* 0x00011400ff9a6b82 */ /* 0x000e6c0000000800 */
[----:B------:R-:W-:Y:S02]  /*3ef0*/  IMAD R207, R208, UR4, -R207 ;  /* 0x00000004d0cf7c24 */ /* 0x000fe4000f8e0acf */
[----:B------:R-:W-:Y:S01]  /*3f00*/  SYNCS.ARRIVE.TRANS64.RED.A1T0 RZ, [UR6], RZ ;  /* 0x000000ffffff79a7 */ /* 0x000fe20008100406 */
[----:B0-----:R-:W-:-:S05]  /*3f10*/  @P6 IMAD.HI.U32 R153, R153, UR60, RZ ;  /* 0x0000003c99996c27 */ /* 0x001fca000f8e00ff */
[----:B-1----:R-:W-:-:S05]  /*3f20*/  @P6 SHF.R.U32.HI R152, RZ, R154, R153 ;  /* 0x0000009aff986219 */ /* 0x002fca0000011699 */
[----:B------:R-:W-:-:S04]  /*3f30*/  IMAD.IADD R152, R207, 0x1, R152 ;  /* 0x00000001cf987824 */ /* 0x000fc800078e0298 */
[----:B------:R-:W-:-:S05]  /*3f40*/  IMAD.HI R152, R152, 0x2aaaaaab, RZ ;  /* 0x2aaaaaab98987827 */ /* 0x000fca00078e02ff */
[----:B------:R-:W-:-:S04]  /*3f50*/  SHF.R.U32.HI R153, RZ, 0x1f, R152 ;  /* 0x0000001fff997819 */ /* 0x000fc80000011698 */
[----:B------:R-:W-:-:S04]  /*3f60*/  LEA.HI.SX32 R153, R152, R153, 0x1c ;  /* 0x0000009998997211 */ /* 0x000fc800078fe2ff */
[----:B------:R-:W-:-:S04]  /*3f70*/  VIMNMX R211, RZ, R153, !PT ;  /* 0x00000099ffd37248 */ /* 0x000fc80007fe0100 */
[----:B------:R-:W-:-:S13]  /*3f80*/  ISETP.GE.AND P1, PT, R201, R211, PT ;  /* 0x000000d3c900720c */ /* 0x000fda0003f26270 */
[----:B------:R-:W-:Y:S05]  /*3f90*/  @!P1 BRA `(.L_x_4667) ;  /* 0x0000002800c49947 */ /* 0x000fea0003800000 */
[----:B------:R-:W-:Y:S02]  /*3fa0*/  IMAD.MOV.U32 R203, RZ, RZ, R156 ;  /* 0x000000ffffcb7224 */ /* 0x000fe400078e009c */
[----:B------:R-:W-:-:S07]  /*3fb0*/  IMAD.MOV.U32 R202, RZ, RZ, R21 ;  /* 0x000000ffffca7224 */ /* 0x000fce00078e0015 */
.L_x_4678:
[----:B------:R-:W-:-:S04]  /*3fc0*/  UIADD3 UR38, UR38, 0x1, URZ ;  /* 0x0000000126267890 */ /* 0x000fc8000fffe03f */
[----:B------:R-:W-:-:S04]  /*3fd0*/  UISETP.NE.AND UP0, UPT, UR38, 0x2, UPT ;  /* 0x000000022600788c */ /* 0x000fc8000bf05270 */
[----:B------:R-:W-:Y:S02]  /*3fe0*/  USEL UR6, UR38, URZ, UP0 ;  /* 0x0000003f26067287 */ /* 0x000fe40008000000 */
[----:B------:R-:W-:-:S04]  /*3ff0*/  USEL UR4, URZ, 0x1, UP0 ;  /* 0x000000013f047887 */ /* 0x000fc80008000000 */
[----:B------:R-:W-:Y:S01]  /*4000*/  ULOP3.LUT UR39, UR39, UR4, URZ, 0x3c, !UPT ;  /* 0x0000000427277292 */ /* 0x000fe2000f8e3c3f */
[----:B------:R-:W-:Y:S01]  /*4010*/  UMOV UR38, UR6 ;  /* 0x0000000600267c82 */ /* 0x000fe20008000000 */
[----:B------:R-:W-:Y:S10]  /*4020*/  @!P0 BRA `(.L_x_4668) ;  /* 0x0000000000048947 */ /* 0x000ff40003800000 */
[----:B------:R-:W-:Y:S01]  /*4030*/  BPT.TRAP 0x1 ;  /* 0x000000040000795c */ /* 0x000fe20000300000 */
.L_x_4668:
        /* <DEDUP_REMOVED lines=9> */
.L_x_4669:
[----:B-1----:R-:W-:Y:S05]  /*40d0*/  @P1 BRA `(.L_x_4670) ;  /* 0x0000000000081947 */ /* 0x002fea0003800000 */
[----:B------:R-:W1:Y:S02]  /*40e0*/  SYNCS.PHASECHK.TRANS64.TRYWAIT P1, [UR4+0x32430], R0 ;  /* 0x03243000ff0075a7 */ /* 0x000e640008020144 */
[----:B-1----:R-:W-:Y:S05]  /*40f0*/  @!P1 BRA `(.L_x_4671) ;  /* 0x000000d000089947 */ /* 0x002fea0003800000 */
.L_x_4670:
[----:B------:R-:W-:Y:S01]  /*4100*/  R2UR UR5, R20 ;  /* 0x00000000140572ca */ /* 0x000fe200000e0000 */
[----:B------:R-:W-:Y:S01]  /*4110*/  WARPGROUP.ARRIVE ;  /* 0x00000000000079c5 */ /* 0x000fe20000000000 */
[----:B------:R-:W-:Y:S01]  /*4120*/  R2UR UR48, R22 ;  /* 0x00000000163072ca */ /* 0x000fe200000e0000 */
[----:B------:R-:W-:Y:S01]  /*4130*/  UMOV UR51, 0x40000040 ;  /* 0x4000004000337882 */ /* 0x000fe20000000000 */
[----:B------:R-:W-:-:S09]  /*4140*/  R2UR UR49, R23 ;  /* 0x00000000173172ca */ /* 0x000fd200000e0000 */
[----:B------:R-:W-:-:S07]  /*4150*/  UIMAD UR5, UR38, 0x300, UR5 ;  /* 0x00000300260578a4 */ /* 0x000fce000f8e0205 */
[----:B------:R-:W-:Y:S02]  /*4160*/  UMOV UR50, UR5 ;  /* 0x0000000500327c82 */ /* 0x000fe40008000000 */
        /* <DEDUP_REMOVED lines=25> */
.L_x_4672:
[----:B------:R2:W3:Y:S01]  /*4300*/  SYNCS.PHASECHK.TRANS64.TRYWAIT P1, [UR4+0x32450], R0 ;  /* 0x03245000ff0075a7 */ /* 0x0004e20008020144 */
[----:B------:R-:W-:Y:S05]  /*4310*/  @!P0 BRA `(.L_x_4673) ;  /* 0x0000000000048947 */ /* 0x000fea0003800000 */
[----:B------:R-:W-:Y:S01]  /*4320*/  BPT.TRAP 0x1 ;  /* 0x000000040000795c */ /* 0x000fe20000300000 */
.L_x_4673:
[----:B---3--:R-:W-:Y:S05]  /*4330*/  @P1 BRA `(.L_x_4674) ;  /* 0x0000000000081947 */ /* 0x008fea0003800000 */
[----:B------:R-:W3:Y:S02]  /*4340*/  SYNCS.PHASECHK.TRANS64.TRYWAIT P1, [UR4+0x32450], R0 ;  /* 0x03245000ff0075a7 */ /* 0x000ee40008020144 */
[----:B---3--:R-:W-:Y:S05]  /*4350*/  @!P1 BRA `(.L_x_4675) ;  /* 0x000000cc00889947 */ /* 0x008fea0003800000 */
.L_x_4674:
        /* <DEDUP_REMOVED lines=30> */
[----:B-1----:R-:W-:-:S04]  /*4540*/  SHF.R.U32.HI R21, RZ, 0x7, R21 ;  /* 0x00000007ff157819 */ /* 0x002fc80000011615 */
        /* <DEDUP_REMOVED lines=70> */
.L_x_4676:
[----:B------:R-:W-:Y:S01]  /*49b0*/  ISETP.NE.AND P1, PT, R228, 0x1, PT ;  /* 0x00000001e400780c */ /* 0x000fe20003f25270 */
[----:B------:R-:W-:Y:S01]  /*49c0*/  VIADD R21, R213, UR60 ;  /* 0x0000003cd5157c36 */ /* 0x000fe20008000000 */
[----:B------:R-:W1:Y:S01]  /*49d0*/  LDC R204, c[0x0][0x2f0] ;  /* 0x0000bc00ffcc7b82 */ /* 0x000e620000000800 */
[----:B------:R-:W-:Y:S01]  /*49e0*/  R2UR UR5, R212 ;  /* 0x00000000d40572ca */ /* 0x000fe200000e0000 */
[----:B------:R-:W-:Y:S02]  /*49f0*/  UIADD3 UR10, UR4, 0x32440, URZ ;  /* 0x00032440040a7890 */ /* 0x000fe4000fffe03f */
[----:B------:R-:W-:Y:S02]  /*4a00*/  UIMAD UR6, UR6, 0xc00, UR7 ;  /* 0x00000c00060678a4 */ /* 0x000fe4000f8e0207 */
[----:B------:R-:W-:Y:S01]  /*4a10*/  UPRMT UR10, UR54, 0x654, UR10 ;  /* 0x00000654360a7896 */ /* 0x000fe2000800000a */
[----:B------:R-:W-:-:S04]  /*4a20*/  UMOV UR11, 0x40000040 ;  /* 0x40000040000b7882 */ /* 0x000fc80000000000 */
[----:B------:R-:W2:Y:S08]  /*4a30*/  @P1 LDC R206, c[0x0][0x44c] ;  /* 0x00011300ffce1b82 */ /* 0x000eb00000000800 */
[----:B------:R-:W3:Y:S01]  /*4a40*/  @P1 LDC R205, c[0x0][0x450] ;  /* 0x00011400ffcd1b82 */ /* 0x000ee20000000800 */
[----:B------:R-:W-:Y:S01]  /*4a50*/  SYNCS.ARRIVE.TRANS64.RED.A1T0 RZ, [UR10], RZ ;  /* 0x000000ffffff79a7 */ /* 0x000fe2000810040a */
[----:B------:R-:W-:Y:S01]  /*4a60*/  UMOV UR10, UR6 ;  /* 0x00000006000a7c82 */ /* 0x000fe20008000000 */
[----:B--2---:R-:W-:-:S05]  /*4a70*/  @P1 IMAD.HI.U32 R206, R21, R206, RZ ;  /* 0x000000ce15ce1227 */ /* 0x004fca00078e00ff */
[----:B---3--:R-:W-:Y:S01]  /*4a80*/  @P1 SHF.R.U32.HI R21, RZ, R205, R206 ;  /* 0x000000cdff151219 */ /* 0x008fe200000116ce */
[----:B------:R-:W-:-:S04]  /*4a90*/  IMAD.MOV.U32 R206, RZ, RZ, -0x60 ;  /* 0xffffffa0ffce7424 */ /* 0x000fc800078e00ff */
[----:B------:R-:W2:Y:S01]  /*4aa0*/  SHFL.IDX PT, R205, R21, RZ, 0x1c1f ;  /* 0x001c1fff15cd7589 */ /* 0x000ea200000e0000 */
[----:B------:R-:W-:-:S03]  /*4ab0*/  IMAD R206, R201, R206, 0x1 ;  /* 0x00000001c9ce7424 */ /* 0x000fc600078e02ce */
[----:B------:R-:W3:Y:S01]  /*4ac0*/  SHFL.IDX PT, R21, R21, 0x1, 0x1c1f ;  /* 0x003c1f0015157f89 */ /* 0x000ee200000e0000 */
[----:B------:R-:W-:-:S04]  /*4ad0*/  IMAD R206, R214, -0x2, R206 ;  /* 0xfffffffed6ce7824 */ /* 0x000fc800078e02ce */
[----:B-1----:R-:W-:Y:S01]  /*4ae0*/  IMAD R206, R204, UR5, R206 ;  /* 0x00000005ccce7c24 */ /* 0x002fe2000f8e02ce */
[----:B------:R-:W-:-:S04]  /*4af0*/  ULDC UR5, c[0x0][0x288] ;  /* 0x0000a20000057ab9 */ /* 0x000fc80000000800 */
[----:B--2---:R-:W-:-:S04]  /*4b00*/  IADD3 R204, R205, -UR5, R206 ;  /* 0x80000005cdcc7c10 */ /* 0x004fc8000fffe0ce */
[C---:B------:R-:W-:Y:S02]  /*4b10*/  ISETP.GT.AND P4, PT, R204.reuse, 0x8, PT ;  /* 0x00000008cc00780c */ /* 0x040fe40003f84270 */
[C---:B------:R-:W-:Y:S02]  /*4b20*/  ISETP.GT.AND P2, PT, R204.reuse, RZ, PT ;  /* 0x000000ffcc00720c */ /* 0x040fe40003f44270 */
[----:B------:R-:W-:Y:S02]  /*4b30*/  ISETP.GT.AND P1, PT, R204, 0x10, PT ;  /* 0x00000010cc00780c */ /* 0x000fe40003f24270 */
[----:B------:R-:W-:Y:S02]  /*4b40*/  FSEL R205, R156, -INF , P4 ;  /* 0xff8000009ccd7808 */ /* 0x000fe40002000000 */
[----:B------:R-:W-:Y:S02]  /*4b50*/  ISETP.GT.AND P4, PT, R204, 0x19, PT ;  /* 0x00000019cc00780c */ /* 0x000fe40003f84270 */
[----:B------:R-:W-:-:S02]  /*4b60*/  FSEL R152, R152, -INF , P2 ;  /* 0xff80000098987808 */ /* 0x000fc40001000000 */
[----:B------:R-:W-:Y:S02]  /*4b70*/  ISETP.GT.AND P2, PT, R204, 0x11, PT ;  /* 0x00000011cc00780c */ /* 0x000fe40003f44270 */
[----:B------:R-:W-:Y:S02]  /*4b80*/  FSEL R160, R160, -INF , P1 ;  /* 0xff800000a0a07808 */ /* 0x000fe40000800000 */
[C---:B------:R-:W-:Y:S02]  /*4b90*/  ISETP.GT.AND P1, PT, R204.reuse, 0x21, PT ;  /* 0x00000021cc00780c */ /* 0x040fe40003f24270 */
[----:B------:R-:W-:Y:S02]  /*4ba0*/  FSEL R165, R165, -INF , P4 ;  /* 0xff800000a5a57808 */ /* 0x000fe40002000000 */
[----:B------:R-:W-:Y:S02]  /*4bb0*/  ISETP.GT.AND P4, PT, R204, 0x30, PT ;  /* 0x00000030cc00780c */ /* 0x000fe40003f84270 */
[----:B---3--:R-:W-:Y:S01]  /*4bc0*/  IADD3 R21, R21, -UR5, R206 ;  /* 0x8000000515157c10 */ /* 0x008fe2000fffe0ce */
[----:B------:R-:W-:Y:S01]  /*4bd0*/  ULDC UR5, c[0x0][0xa80] ;  /* 0x0002a00000057ab9 */ /* 0x000fe20000000800 */
[----:B------:R-:W-:-:S02]  /*4be0*/  FSEL R161, R161, -INF , P2 ;  /* 0xff800000a1a17808 */ /* 0x000fc40001000000 */
[C---:B------:R-:W-:Y:S02]  /*4bf0*/  ISETP.GT.AND P2, PT, R204.reuse, 0x28, PT ;  /* 0x00000028cc00780c */ /* 0x040fe40003f44270 */
[----:B------:R-:W-:Y:S02]  /*4c00*/  FSEL R169, R169, -INF , P1 ;  /* 0xff800000a9a97808 */ /* 0x000fe40000800000 */
[----:B------:R-:W-:Y:S02]  /*4c10*/  ISETP.GT.AND P1, PT, R204, 0x38, PT ;  /* 0x00000038cc00780c */ /* 0x000fe40003f24270 */
[----:B------:R-:W-:Y:S02]  /*4c20*/  FSEL R176, R176, -INF , P4 ;  /* 0xff800000b0b07808 */ /* 0x000fe40002000000 */
[----:B------:R-:W-:Y:S02]  /*4c30*/  ISETP.GT.AND P4, PT, R21, RZ, PT ;  /* 0x000000ff1500720c */ /* 0x000fe40003f84270 */
[----:B------:R-:W-:-:S02]  /*4c40*/  FSEL R172, R172, -INF , P2 ;  /* 0xff800000acac7808 */ /* 0x000fc40001000000 */
[----:B------:R-:W-:Y:S02]  /*4c50*/  ISETP.GT.AND P2, PT, R204, 0x39, PT ;  /* 0x00000039cc00780c */ /* 0x000fe40003f44270 */
[----:B------:R-:W-:Y:S02]  /*4c60*/  FSEL R180, R180, -INF , P1 ;  /* 0xff800000b4b47808 */ /* 0x000fe40000800000 */
[----:B------:R-:W-:Y:S02]  /*4c70*/  ISETP.GT.AND P1, PT, R21, 0x1, PT ;  /* 0x000000011500780c */ /* 0x000fe40003f24270 */
[----:B------:R-:W-:Y:S02]  /*4c80*/  FSEL R154, R154, -INF , P4 ;  /* 0xff8000009a9a7808 */ /* 0x000fe40002000000 */
[----:B------:R-:W-:Y:S02]  /*4c90*/  FSEL R181, R181, -INF , P2 ;  /* 0xff800000b5b57808 */ /* 0x000fe40001000000 */
[----:B------:R-:W-:-:S02]  /*4ca0*/  ISETP.GT.AND P3, PT, R204, 0x1, PT ;  /* 0x00000001cc00780c */ /* 0x000fc40003f64270 */
[----:B------:R-:W-:Y:S02]  /*4cb0*/  ISETP.GT.AND P2, PT, R21, 0x8, PT ;  /* 0x000000081500780c */ /* 0x000fe40003f44270 */
[----:B------:R-:W-:Y:S02]  /*4cc0*/  FSEL R155, R155, -INF , P1 ;  /* 0xff8000009b9b7808 */ /* 0x000fe40000800000 */
[----:B------:R-:W-:Y:S02]  /*4cd0*/  FMNMX.FTZ R156, R154, R203, !PT ;  /* 0x000000cb9a9c7209 */ /* 0x000fe40007810000 */
[----:B------:R-:W-:Y:S02]  /*4ce0*/  FSEL R153, R153, -INF , P3 ;  /* 0xff80000099997808 */ /* 0x000fe40001800000 */
[----:B------:R-:W-:Y:S02]  /*4cf0*/  ISETP.GT.AND P4, PT, R21, 0x9, PT ;  /* 0x000000091500780c */ /* 0x000fe40003f84270 */
[----:B------:R-:W-:-:S02]  /*4d00*/  FSEL R158, R158, -INF , P2 ;  /* 0xff8000009e9e7808 */ /* 0x000fc40001000000 */
[----:B------:R-:W-:Y:S02]  /*4d10*/  FMNMX.FTZ R156, R155, R156, !PT ;  /* 0x0000009c9b9c7209 */ /* 0x000fe40007810000 */
[----:B------:R-:W-:Y:S02]  /*4d20*/  ISETP.GT.AND P3, PT, R204, 0x18, PT ;  /* 0x00000018cc00780c */ /* 0x000fe40003f64270 */
[----:B------:R-:W-:Y:S02]  /*4d30*/  ISETP.GT.AND P1, PT, R21, 0x10, PT ;  /* 0x000000101500780c */ /* 0x000fe40003f24270 */
[----:B------:R-:W-:Y:S02]  /*4d40*/  FSEL R159, R159, -INF , P4 ;  /* 0xff8000009f9f7808 */ /* 0x000fe40002000000 */
[----:B------:R-:W-:Y:S02]  /*4d50*/  FMNMX.FTZ R156, R158, R156, !PT ;  /* 0x0000009c9e9c7209 */ /* 0x000fe40007810000 */
[----:B------:R-:W-:-:S02]  /*4d60*/  FSEL R164, R164, -INF , P3 ;  /* 0xff800000a4a47808 */ /* 0x000fc40001800000 */
[----:B------:R-:W-:Y:S02]  /*4d70*/  ISETP.GT.AND P3, PT, R204, 0x29, PT ;  /* 0x00000029cc00780c */ /* 0x000fe40003f64270 */
[----:B------:R-:W-:Y:S02]  /*4d80*/  ISETP.GT.AND P2, PT, R21, 0x11, PT ;  /* 0x000000111500780c */ /* 0x000fe40003f44270 */
[----:B------:R-:W-:Y:S02]  /*4d90*/  FSEL R162, R162, -INF , P1 ;  /* 0xff800000a2a27808 */ /* 0x000fe40000800000 */
[----:B------:R-:W-:Y:S02]  /*4da0*/  FMNMX.FTZ R156, R159, R156, !PT ;  /* 0x0000009c9f9c7209 */ /* 0x000fe40007810000 */
[----:B------:R-:W-:Y:S02]  /*4db0*/  FSEL R173, R173, -INF , P3 ;  /* 0xff800000adad7808 */ /* 0x000fe40001800000 */
[----:B------:R-:W-:-:S02]  /*4dc0*/  ISETP.GT.AND P3, PT, R204, 0x40, PT ;  /* 0x00000040cc00780c */ /* 0x000fc40003f64270 */
        /* <DEDUP_REMOVED lines=8> */
[----:B------:R-:W-:Y:S02]  /*4e50*/  ISETP.GT.AND P5, PT, R204, 0x9, PT ;  /* 0x00000009cc00780c */ /* 0x000fe40003fa4270 */
        /* <DEDUP_REMOVED lines=21> */
[----:B------:R-:W-:Y:S02]  /*4fb0*/  ISETP.GT.AND P5, PT, R204, 0x20, PT ;  /* 0x00000020cc00780c */ /* 0x000fe40003fa4270 */
        /* <DEDUP_REMOVED lines=39> */
[C---:B------:R-:W-:Y:S02]  /*5230*/  ISETP.GT.AND P4, PT, R21.reuse, 0x58, PT ;  /* 0x000000581500780c */ /* 0x040fe40003f84270 */
[----:B------:R-:W-:-:S02]  /*5240*/  ISETP.GT.AND P3, PT, R21, 0x59, PT ;  /* 0x000000591500780c */ /* 0x000fc40003f64270 */
[----:B------:R-:W-:Y:S02]  /*5250*/  ISETP.GT.AND P5, PT, R204, 0x41, PT ;  /* 0x00000041cc00780c */ /* 0x000fe40003fa4270 */
[----:B------:R-:W-:Y:S02]  /*5260*/  FMNMX.FTZ R21, R181, R206, !PT ;  /* 0x000000ceb5157209 */ /* 0x000fe40007810000 */
[----:B------:R-:W-:Y:S02]  /*5270*/  FSEL R195, R195, -INF , P2 ;  /* 0xff800000c3c37808 */ /* 0x000fe40001000000 */
[----:B------:R-:W-:Y:S02]  /*5280*/  FMNMX.FTZ R156, R194, R156, !PT ;  /* 0x0000009cc29c7209 */ /* 0x000fe40007810000 */
[----:B------:R-:W-:Y:S02]  /*5290*/  FSEL R185, R185, -INF , P5 ;  /* 0xff800000b9b97808 */ /* 0x000fe40002800000 */
[----:B------:R-:W-:-:S02]  /*52a0*/  ISETP.GT.AND P1, PT, R204, 0x48, PT ;  /* 0x00000048cc00780c */ /* 0x000fc40003f24270 */
[----:B------:R-:W-:Y:S02]  /*52b0*/  FMNMX.FTZ R21, R184, R21, !PT ;  /* 0x00000015b8157209 */ /* 0x000fe40007810000 */
        /* <DEDUP_REMOVED lines=12> */
[----:B------:R-:W-:Y:S01]  /*5380*/  FSEL R192, R192, -INF , P1 ;  /* 0xff800000c0c07808 */ /* 0x000fe20000800000 */
[----:B------:R-:W1:Y:S01]  /*5390*/  SHFL.BFLY PT, R156, R21, 0x2, 0x1f ;  /* 0x0c401f00159c7f89 */ /* 0x000e6200000e0000 */
        /* <DEDUP_REMOVED lines=8> */
[----:B------:R-:W-:-:S04]  /*5420*/  FMNMX.FTZ R197, R196, R206, !PT ;  /* 0x000000cec4c57209 */ /* 0x000fc80007810000 */
[----:B------:R-:W-:Y:S02]  /*5430*/  FMNMX.FTZ R197, R204, R197, !PT ;  /* 0x000000c5ccc57209 */ /* 0x000fe40007810000 */
[----:B-1----:R-:W-:-:S03]  /*5440*/  FMNMX.FTZ R156, R21, R156, !PT ;  /* 0x0000009c159c7209 */ /* 0x002fc60007810000 */
[----:B------:R-:W1:Y:S04]  /*5450*/  SHFL.BFLY PT, R206, R197, 0x2, 0x1f ;  /* 0x0c401f00c5ce7f89 */ /* 0x000e6800000e0000 */
[----:B------:R-:W2:Y:S01]  /*5460*/  SHFL.BFLY PT, R208, R156, 0x1, 0x1f ;  /* 0x0c201f009cd07f89 */ /* 0x000ea200000e0000 */
[----:B-1----:R-:W-:Y:S02]  /*5470*/  FMNMX.FTZ R21, R197, R206, !PT ;  /* 0x000000cec5157209 */ /* 0x002fe40007810000 */
[----:B--2---:R-:W-:-:S03]  /*5480*/  FMNMX.FTZ R156, R156, R208, !PT ;  /* 0x000000d09c9c7209 */ /* 0x004fc60007810000 */
[----:B------:R-:W1:Y:S01]  /*5490*/  SHFL.BFLY PT, R207, R21, 0x1, 0x1f ;  /* 0x0c201f0015cf7f89 */ /* 0x000e6200000e0000 */
[C---:B------:R-:W-:Y:S01]  /*54a0*/  FSETP.NEU.FTZ.AND P2, PT, R156.reuse, -INF , PT ;  /* 0xff8000009c00780b */ /* 0x040fe20003f5d000 */
[----:B------:R-:W-:-:S05]  /*54b0*/  FMUL.FTZ R197, R156, UR5 ;  /* 0x000000059cc57c20 */ /* 0x000fca0008410000 */
[----:B------:R-:W-:-:S05]  /*54c0*/  FSEL R197, R197, RZ, P2 ;  /* 0x000000ffc5c57208 */ /* 0x000fca0001000000 */
[--C-:B------:R-:W-:Y:S01]  /*54d0*/  FFMA.FTZ R206, R154, UR5, -R197.reuse ;  /* 0x000000059ace7c23 */ /* 0x100fe200080108c5 */
[--C-:B------:R-:W-:Y:S01]  /*54e0*/  FFMA.FTZ R208, R155, UR5, -R197.reuse ;  /* 0x000000059bd07c23 */ /* 0x100fe200080108c5 */
[----:B------:R-:W2:Y:S01]  /*54f0*/  S2R R154, SR_TID.X ;  /* 0x00000000009a7919 */ /* 0x000ea20000002100 */
[--C-:B------:R-:W-:Y:S01]  /*5500*/  FFMA.FTZ R158, R158, UR5, -R197.reuse ;  /* 0x000000059e9e7c23 */ /* 0x100fe200080108c5 */
[--C-:B------:R-:W-:Y:S01]  /*5510*/  FFMA.FTZ R159, R159, UR5, -R197.reuse ;  /* 0x000000059f9f7c23 */ /* 0x100fe200080108c5 */
[--C-:B------:R-:W-:Y:S01]  /*5520*/  FFMA.FTZ R162, R162, UR5, -R197.reuse ;  /* 0x00000005a2a27c23 */ /* 0x100fe200080108c5 */
[----:B------:R-:W-:Y:S01]  /*5530*/  MUFU.EX2 R206, R206 ;  /* 0x000000ce00ce7308 */ /* 0x000fe20000000800 */
[--C-:B------:R-:W-:Y:S01]  /*5540*/  FFMA.FTZ R163, R163, UR5, -R197.reuse ;  /* 0x00000005a3a37c23 */ /* 0x100fe200080108c5 */
[--C-:B------:R-:W-:Y:S01]  /*5550*/  FFMA.FTZ R166, R166, UR5, -R197.reuse ;  /* 0x00000005a6a67c23 */ /* 0x100fe200080108c5 */
[--C-:B------:R-:W-:Y:S01]  /*5560*/  FFMA.FTZ R167, R167, UR5, -R197.reuse ;  /* 0x00000005a7a77c23 */ /* 0x100fe200080108c5 */
[----:B-1----:R-:W-:Y:S01]  /*5570*/  FMNMX.FTZ R21, R21, R207, !PT ;  /* 0x000000cf15157209 */ /* 0x002fe20007810000 */
[--C-:B------:R-:W-:Y:S01]  /*5580*/  FFMA.FTZ R170, R170, UR5, -R197.reuse ;  /* 0x00000005aaaa7c23 */ /* 0x100fe200080108c5 */
[--C-:B------:R-:W-:Y:S01]  /*5590*/  FFMA.FTZ R171, R171, UR5, -R197.reuse ;  /* 0x00000005abab7c23 */ /* 0x100fe200080108c5 */
[--C-:B------:R-:W-:Y:S01]  /*55a0*/  FFMA.FTZ R174, R174, UR5, -R197.reuse ;  /* 0x00000005aeae7c23 */ /* 0x100fe200080108c5 */
[C---:B------:R-:W-:Y:S01]  /*55b0*/  FSETP.NEU.FTZ.AND P1, PT, R21.reuse, -INF , PT ;  /* 0xff8000001500780b */ /* 0x040fe20003f3d000 */
[----:B------:R-:W-:Y:S01]  /*55c0*/  FMUL.FTZ R209, R21, UR5 ;  /* 0x0000000515d17c20 */ /* 0x000fe20008410000 */
[----:B------:R-:W-:Y:S01]  /*55d0*/  MUFU.EX2 R208, R208 ;  /* 0x000000d000d07308 */ /* 0x000fe20000000800 */
[--C-:B------:R-:W-:Y:S01]  /*55e0*/  FFMA.FTZ R175, R175, UR5, -R197.reuse ;  /* 0x00000005afaf7c23 */ /* 0x100fe200080108c5 */
[--C-:B------:R-:W-:Y:S01]  /*55f0*/  FFMA.FTZ R178, R178, UR5, -R197.reuse ;  /* 0x00000005b2b27c23 */ /* 0x100fe200080108c5 */
[--C-:B------:R-:W-:Y:S01]  /*5600*/  FFMA.FTZ R179, R179, UR5, -R197.reuse ;  /* 0x00000005b3b37c23 */ /* 0x100fe200080108c5 */
[----:B------:R-:W-:Y:S01]  /*5610*/  FSEL R209, R209, RZ, P1 ;  /* 0x000000ffd1d17208 */ /* 0x000fe20000800000 */
[--C-:B------:R-:W-:Y:S01]  /*5620*/  FFMA.FTZ R182, R182, UR5, -R197.reuse ;  /* 0x00000005b6b67c23 */ /* 0x100fe200080108c5 */
[--C-:B------:R-:W-:Y:S01]  /*5630*/  FFMA.FTZ R183, R183, UR5, -R197.reuse ;  /* 0x00000005b7b77c23 */ /* 0x100fe200080108c5 */
[----:B------:R-:W-:Y:S01]  /*5640*/  FFMA.FTZ R186, R186, UR5, -R197 ;  /* 0x00000005baba7c23 */ /* 0x000fe200080108c5 */
[----:B------:R-:W-:Y:S01]  /*5650*/  MUFU.EX2 R158, R158 ;  /* 0x0000009e009e7308 */ /* 0x000fe20000000800 */
[--C-:B------:R-:W-:Y:S01]  /*5660*/  FFMA.FTZ R210, R152, UR5, -R209.reuse ;  /* 0x0000000598d27c23 */ /* 0x100fe200080108d1 */
[----:B------:R-:W-:Y:S01]  /*5670*/  FSEL R152, R21, RZ, P1 ;  /* 0x000000ff15987208 */ /* 0x000fe20000800000 */
[--C-:B------:R-:W-:Y:S01]  /*5680*/  FFMA.FTZ R207, R153, UR5, -R209.reuse ;  /* 0x0000000599cf7c23 */ /* 0x100fe200080108d1 */
[--C-:B------:R-:W-:Y:S01]  /*5690*/  FFMA.FTZ R205, R205, UR5, -R209.reuse ;  /* 0x00000005cdcd7c23 */ /* 0x100fe200080108d1 */
[--C-:B------:R-:W-:Y:S01]  /*56a0*/  FFMA.FTZ R157, R157, UR5, -R209.reuse ;  /* 0x000000059d9d7c23 */ /* 0x100fe200080108d1 */
[--C-:B------:R-:W-:Y:S01]  /*56b0*/  FFMA.FTZ R160, R160, UR5, -R209.reuse ;  /* 0x00000005a0a07c23 */ /* 0x100fe200080108d1 */
[----:B------:R-:W-:Y:S01]  /*56c0*/  FADD.FTZ R152, -R152, R202 ;  /* 0x000000ca98987221 */ /* 0x000fe20000010100 */
[----:B------:R-:W1:Y:S01]  /*56d0*/  MUFU.EX2 R159, R159 ;  /* 0x0000009f009f7308 */ /* 0x000e620000000800 */
[--C-:B------:R-:W-:Y:S01]  /*56e0*/  FFMA.FTZ R161, R161, UR5, -R209.reuse ;  /* 0x00000005a1a17c23 */ /* 0x100fe200080108d1 */
[----:B--2---:R-:W-:Y:S01]  /*56f0*/  SHF.R.U32.HI R154, RZ, 0x7, R154 ;  /* 0x00000007ff9a7819 */ /* 0x004fe2000001169a */
[----:B------:R-:W-:Y:S01]  /*5700*/  FMUL.FTZ R202, R152, UR5 ;  /* 0x0000000598ca7c20 */ /* 0x000fe20008410000 */
[----:B------:R-:W-:Y:S01]  /*5710*/  FSEL R152, R156, RZ, P2 ;  /* 0x000000ff9c987208 */ /* 0x000fe20001000000 */
[--C-:B------:R-:W-:Y:S01]  /*5720*/  FFMA.FTZ R164, R164, UR5, -R209.reuse ;  /* 0x00000005a4a47c23 */ /* 0x100fe200080108d1 */
[--C-:B------:R-:W-:Y:S01]  /*5730*/  FFMA.FTZ R165, R165, UR5, -R209.reuse ;  /* 0x00000005a5a57c23 */ /* 0x100fe200080108d1 */
[----:B------:R-:W-:Y:S01]  /*5740*/  FFMA.FTZ R168, R168, UR5, -R209 ;  /* 0x00000005a8a87c23 */ /* 0x000fe200080108d1 */
[----:B------:R-:W-:Y:S01]  /*5750*/  MUFU.EX2 R210, R210 ;  /* 0x000000d200d27308 */ /* 0x000fe20000000800 */
[----:B------:R-:W-:Y:S01]  /*5760*/  FADD.FTZ R153, -R152, R203 ;  /* 0x000000cb98997221 */ /* 0x000fe20000010100 */
[----:B------:R-:W-:-:S02]  /*5770*/  VIADD R152, R154, 0x8 ;  /* 0x000000089a987836 */ /* 0x000fc40000000000 */
[--C-:B------:R-:W-:Y:S01]  /*5780*/  FFMA.FTZ R169, R169, UR5, -R209.reuse ;  /* 0x00000005a9a97c23 */ /* 0x100fe200080108d1 */
[--C-:B------:R-:W-:Y:S01]  /*5790*/  FFMA.FTZ R172, R172, UR5, -R209.reuse ;  /* 0x00000005acac7c23 */ /* 0x100fe200080108d1 */
[----:B------:R-:W-:Y:S01]  /*57a0*/  FMUL.FTZ R153, R153, UR5 ;  /* 0x0000000599997c20 */ /* 0x000fe20008410000 */
[--C-:B------:R-:W-:Y:S01]  /*57b0*/  FFMA.FTZ R173, R173, UR5, -R209.reuse ;  /* 0x00000005adad7c23 */ /* 0x100fe200080108d1 */
[--C-:B------:R-:W-:Y:S01]  /*57c0*/  FFMA.FTZ R176, R176, UR5, -R209.reuse ;  /* 0x00000005b0b07c23 */ /* 0x100fe200080108d1 */
[----:B------:R-:W2:Y:S01]  /*57d0*/  MUFU.EX2 R202, R202 ;  /* 0x000000ca00ca7308 */ /* 0x000ea20000000800 */
[----:B-1----:R-:W-:Y:S01]  /*57e0*/  F2FP.F16.F32.PACK_AB R155, R159, R158 ;  /* 0x0000009e9f9b723e */ /* 0x002fe200000000ff */
[--C-:B------:R-:W-:Y:S01]  /*57f0*/  FFMA.FTZ R177, R177, UR5, -R209.reuse ;  /* 0x00000005b1b17c23 */ /* 0x100fe200080108d1 */
[--C-:B------:R-:W-:Y:S01]  /*5800*/  FFMA.FTZ R180, R180, UR5, -R209.reuse ;  /* 0x00000005b4b47c23 */ /* 0x100fe200080108d1 */
[----:B------:R-:W-:Y:S01]  /*5810*/  FFMA.FTZ R181, R181, UR5, -R209 ;  /* 0x00000005b5b57c23 */ /* 0x000fe200080108d1 */
[--C-:B------:R-:W-:Y:S01]  /*5820*/  FFMA.FTZ R187, R187, UR5, -R197.reuse ;  /* 0x00000005bbbb7c23 */ /* 0x100fe200080108c5 */
[----:B------:R-:W-:Y:S01]  /*5830*/  FFMA.FTZ R190, R190, UR5, -R197 ;  /* 0x00000005bebe7c23 */ /* 0x000fe200080108c5 */
[--C-:B------:R-:W-:Y:S01]  /*5840*/  FFMA.FTZ R184, R184, UR5, -R209.reuse ;  /* 0x00000005b8b87c23 */ /* 0x100fe200080108d1 */
[----:B------:R-:W1:Y:S01]  /*5850*/  MUFU.EX2 R203, R153 ;  /* 0x0000009900cb7308 */ /* 0x000e620000000800 */
[--C-:B------:R-:W-:Y:S01]  /*5860*/  FFMA.FTZ R185, R185, UR5, -R209.reuse ;  /* 0x00000005b9b97c23 */ /* 0x100fe200080108d1 */
[--C-:B------:R-:W-:Y:S01]  /*5870*/  FFMA.FTZ R188, R188, UR5, -R209.reuse ;  /* 0x00000005bcbc7c23 */ /* 0x100fe200080108d1 */
[----:B------:R-:W-:Y:S01]  /*5880*/  FFMA.FTZ R189, R189, UR5, -R209 ;  /* 0x00000005bdbd7c23 */ /* 0x000fe200080108d1 */
[----:B------:R-:W-:Y:S01]  /*5890*/  FFMA.FTZ R191, R191, UR5, -R197 ;  /* 0x00000005bfbf7c23 */ /* 0x000fe200080108c5 */
[--C-:B------:R-:W-:Y:S01]  /*58a0*/  FFMA.FTZ R192, R192, UR5, -R209.reuse ;  /* 0x00000005c0c07c23 */ /* 0x100fe200080108d1 */
[--C-:B------:R-:W-:Y:S01]  /*58b0*/  FFMA.FTZ R196, R196, UR5, -R209.reuse ;  /* 0x00000005c4c47c23 */ /* 0x100fe200080108d1 */
[----:B------:R-:W-:Y:S01]  /*58c0*/  FFMA.FTZ R204, R204, UR5, -R209 ;  /* 0x00000005cccc7c23 */ /* 0x000fe200080108d1 */
[----:B------:R-:W3:Y:S01]  /*58d0*/  MUFU.EX2 R207, R207 ;  /* 0x000000cf00cf7308 */ /* 0x000ee20000000800 */
[----:B------:R3:W-:Y:S01]  /*58e0*/  BAR.SYNC.DEFER_BLOCKING R152, 0x100 ;  /* 0x000400980000751d */ /* 0x0007e20000010000 */
[-C--:B--2---:R-:W-:Y:S01]  /*58f0*/  FMUL.FTZ R24, R24, R202.reuse ;  /* 0x000000ca18187220 */ /* 0x084fe20000410000 */
        /* <DEDUP_REMOVED lines=130> */
[----:B------:R-:W-:Y:S01]  /*6120*/  MUFU.EX2 R162, R162 ;  /* 0x000000a200a27308 */ /* 0x000fe20000000800 */
[----:B---3--:R-:W-:Y:S01]  /*6130*/  F2FP.F16.F32.PACK_AB R152, R207, R210 ;  /* 0x000000d2cf98723e */ /* 0x008fe200000000ff */
[----:B------:R-:W-:Y:S01]  /*6140*/  FFMA.FTZ R5, R203, R5, R206 ;  /* 0x00000005cb057223 */ /* 0x000fe200000100ce */
[----:B--2---:R-:W-:Y:S01]  /*6150*/  F2FP.F16.F32.PACK_AB R154, R157, R205 ;  /* 0x000000cd9d9a723e */ /* 0x004fe200000000ff */
[----:B------:R-:W-:-:S02]  /*6160*/  FFMA.FTZ R4, R202, R4, R210 ;  /* 0x00000004ca047223 */ /* 0x000fc400000100d2 */
[----:B------:R-:W-:Y:S01]  /*6170*/  FADD.FTZ R5, R208, R5 ;  /* 0x00000005d0057221 */ /* 0x000fe20000010000 */
[----:B------:R-:W-:Y:S01]  /*6180*/  WARPGROUP.ARRIVE ;  /* 0x00000000000079c5 */ /* 0x000fe20000000000 */
[----:B------:R-:W1:Y:S01]  /*6190*/  MUFU.EX2 R163, R163 ;  /* 0x000000a300a37308 */ /* 0x000e620000000800 */
[----:B------:R-:W-:Y:S01]  /*61a0*/  FADD.FTZ R4, R207, R4 ;  /* 0x00000004cf047221 */ /* 0x000fe20000010000 */
[----:B------:R-:W-:-:S03]  /*61b0*/  FADD.FTZ R158, R158, R5 ;  /* 0x000000059e9e7221 */ /* 0x000fc60000010000 */
[----:B------:R-:W-:Y:S01]  /*61c0*/  HGMMA.64x256x16.F32 R24, R152, gdesc[UR8].tnspB, R24, gsb0 ;  /* 0x43e0000898187df0 */ /* 0x000fe20008000818 */
[----:B------:R-:W-:Y:S01]  /*61d0*/  UIADD3 UR10, UR6, 0x80, URZ ;  /* 0x00000080060a7890 */ /* 0x000fe2000fffe03f */
[----:B------:R-:W-:Y:S01]  /*61e0*/  FADD.FTZ R4, R205, R4 ;  /* 0x00000004cd047221 */ /* 0x000fe20000010000 */
[----:B------:R-:W-:Y:S01]  /*61f0*/  MUFU.EX2 R166, R166 ;  /* 0x000000a600a67308 */ /* 0x000fe20000000800 */
[----:B------:R-:W-:Y:S01]  /*6200*/  UMOV UR11, 0x40000040 ;  /* 0x40000040000b7882 */ /* 0x000fe20000000000 */
[----:B------:R-:W-:Y:S01]  /*6210*/  FADD.FTZ R159, R159, R158 ;  /* 0x0000009e9f9f7221 */ /* 0x000fe20000010000 */
[----:B------:R-:W-:-:S05]  /*6220*/  FADD.FTZ R157, R157, R4 ;  /* 0x000000049d9d7221 */ /* 0x000fca0000010000 */
[----:B------:R-:W2:Y:S08]  /*6230*/  MUFU.EX2 R167, R167 ;  /* 0x000000a700a77308 */ /* 0x000eb00000000800 */
[----:B------:R-:W-:Y:S08]  /*6240*/  MUFU.EX2 R160, R160 ;  /* 0x000000a000a07308 */ /* 0x000ff00000000800 */
[----:B------:R-:W3:Y:S08]  /*6250*/  MUFU.EX2 R161, R161 ;  /* 0x000000a100a17308 */ /* 0x000ef00000000800 */
[----:B------:R-:W-:Y:S08]  /*6260*/  MUFU.EX2 R164, R164 ;  /* 0x000000a400a47308 */ /* 0x000ff00000000800 */
[----:B------:R-:W4:Y:S08]  /*6270*/  MUFU.EX2 R165, R165 ;  /* 0x000000a500a57308 */ /* 0x000f300000000800 */
[----:B------:R-:W-:Y:S08]  /*6280*/  MUFU.EX2 R170, R170 ;  /* 0x000000aa00aa7308 */ /* 0x000ff00000000800 */
[----:B------:R-:W-:Y:S08]  /*6290*/  MUFU.EX2 R171, R171 ;  /* 0x000000ab00ab7308 */ /* 0x000ff00000000800 */
[----:B------:R-:W-:Y:S08]  /*62a0*/  MUFU.EX2 R174, R174 ;  /* 0x000000ae00ae7308 */ /* 0x000ff00000000800 */
[----:B------:R-:W-:Y:S08]  /*62b0*/  MUFU.EX2 R168, R168 ;  /* 0x000000a800a87308 */ /* 0x000ff00000000800 */
[----:B------:R-:W5:Y:S08]  /*62c0*/  MUFU.EX2 R169, R169 ;  /* 0x000000a900a97308 */ /* 0x000f700000000800 */
[----:B------:R-:W-:Y:S08]  /*62d0*/  MUFU.EX2 R172, R172 ;  /* 0x000000ac00ac7308 */ /* 0x000ff00000000800 */
[----:B------:R-:W0:Y:S08]  /*62e0*/  MUFU.EX2 R173, R173 ;  /* 0x000000ad00ad7308 */ /* 0x000e300000000800 */
[----:B------:R-:W0:Y:S08]  /*62f0*/  MUFU.EX2 R175, R175 ;  /* 0x000000af00af7308 */ /* 0x000e300000000800 */
[----:B------:R-:W-:Y:S08]  /*6300*/  MUFU.EX2 R178, R178 ;  /* 0x000000b200b27308 */ /* 0x000ff00000000800 */
[----:B------:R-:W-:Y:S08]  /*6310*/  MUFU.EX2 R179, R179 ;  /* 0x000000b300b37308 */ /* 0x000ff00000000800 */
[----:B------:R-:W-:Y:S08]  /*6320*/  MUFU.EX2 R182, R182 ;  /* 0x000000b600b67308 */ /* 0x000ff00000000800 */
[----:B------:R-:W-:Y:S08]  /*6330*/  MUFU.EX2 R176, R176 ;  /* 0x000000b000b07308 */ /* 0x000ff00000000800 */
[----:B------:R-:W0:Y:S08]  /*6340*/  MUFU.EX2 R177, R177 ;  /* 0x000000b100b17308 */ /* 0x000e300000000800 */
        /* <DEDUP_REMOVED lines=11> */
[----:B------:R-:W0:Y:S08]  /*6400*/  MUFU.EX2 R192, R192 ;  /* 0x000000c000c07308 */ /* 0x000e300000000800 */
[----:B------:R-:W-:Y:S08]  /*6410*/  MUFU.EX2 R196, R196 ;  /* 0x000000c400c47308 */ /* 0x000ff00000000800 */
[----:B------:R-:W0:Y:S01]  /*6420*/  MUFU.EX2 R204, R204 ;  /* 0x000000cc00cc7308 */ /* 0x000e220000000800 */
[----:B------:R-:W-:-:S02]  /*6430*/  WARPGROUP.DEPBAR.LE gsb0, 0x0 ;  /* 0x00008000000079c5 */ /* 0x000fc40000010000 */
[----:B-1----:R-:W-:Y:S01]  /*6440*/  F2FP.F16.F32.PACK_AB R153, R163, R162 ;  /* 0x000000a2a399723e */ /* 0x002fe200000000ff */
[----:B------:R-:W-:Y:S01]  /*6450*/  FADD.FTZ R162, R162, R159 ;  /* 0x0000009fa2a27221 */ /* 0x000fe20000010000 */
[----:B--2---:R-:W-:Y:S02]  /*6460*/  F2FP.F16.F32.PACK_AB R155, R167, R166 ;  /* 0x000000a6a79b723e */ /* 0x004fe400000000ff */
[----:B---3--:R-:W-:Y:S01]  /*6470*/  F2FP.F16.F32.PACK_AB R152, R161, R160 ;  /* 0x000000a0a198723e */ /* 0x008fe200000000ff */
[----:B------:R-:W-:Y:S01]  /*6480*/  FADD.FTZ R160, R160, R157 ;  /* 0x0000009da0a07221 */ /* 0x000fe20000010000 */
[----:B----4-:R-:W-:Y:S01]  /*6490*/  F2FP.F16.F32.PACK_AB R154, R165, R164 ;  /* 0x000000a4a59a723e */ /* 0x010fe200000000ff */
[----:B------:R-:W-:Y:S02]  /*64a0*/  FADD.FTZ R163, R163, R162 ;  /* 0x000000a2a3a37221 */ /* 0x000fe40000010000 */
[----:B------:R-:W-:Y:S01]  /*64b0*/  FADD.FTZ R161, R161, R160 ;  /* 0x000000a0a1a17221 */ /* 0x000fe20000010000 */
[----:B------:R-:W-:Y:S01]  /*64c0*/  WARPGROUP.ARRIVE ;  /* 0x00000000000079c5 */ /* 0x000fe20000000000 */
[----:B------:R-:W-:-:S02]  /*64d0*/  FADD.FTZ R166, R166, R163 ;  /* 0x000000a3a6a67221 */ /* 0x000fc40000010000 */
[----:B------:R-:W-:Y:S02]  /*64e0*/  FADD.FTZ R164, R164, R161 ;  /* 0x000000a1a4a47221 */ /* 0x000fe40000010000 */
[----:B------:R-:W-:Y:S01]  /*64f0*/  FADD.FTZ R167, R167, R166 ;  /* 0x000000a6a7a77221 */ /* 0x000fe20000010000 */
[----:B------:R-:W-:Y:S01]  /*6500*/  HGMMA.64x256x16.F32 R24, R152, gdesc[UR8].tnspB, R24, gsb0 ;  /* 0x43e0000898187df0 */ /* 0x000fe20008000818 */
[----:B------:R-:W-:Y:S01]  /*6510*/  UIADD3 UR10, UR6, 0x100, URZ ;  /* 0x00000100060a7890 */ /* 0x000fe2000fffe03f */
[----:B------:R-:W-:Y:S01]  /*6520*/  FADD.FTZ R165, R165, R164 ;  /* 0x000000a4a5a57221 */ /* 0x000fe20000010000 */
[----:B------:R-:W-:Y:S01]  /*6530*/  UMOV UR11, 0x40000040 ;  /* 0x40000040000b7882 */ /* 0x000fe20000000000 */
[----:B------:R-:W-:Y:S02]  /*6540*/  WARPGROUP.DEPBAR.LE gsb0, 0x0 ;  /* 0x00008000000079c5 */ /* 0x000fe40000010000 */
[----:B-----5:R-:W-:Y:S01]  /*6550*/  F2FP.F16.F32.PACK_AB R152, R169, R168 ;  /* 0x000000a8a998723e */ /* 0x020fe200000000ff */
[----:B------:R-:W-:Y:S01]  /*6560*/  FADD.FTZ R168, R168, R165 ;  /* 0x000000a5a8a87221 */ /* 0x000fe20000010000 */
[----:B------:R-:W-:Y:S01]  /*6570*/  F2FP.F16.F32.PACK_AB R153, R171, R170 ;  /* 0x000000aaab99723e */ /* 0x000fe200000000ff */
[----:B------:R-:W-:Y:S01]  /*6580*/  FADD.FTZ R170, R170, R167 ;  /* 0x000000a7aaaa7221 */ /* 0x000fe20000010000 */
[----:B0-----:R-:W-:Y:S01]  /*6590*/  F2FP.F16.F32.PACK_AB R154, R173, R172 ;  /* 0x000000acad9a723e */ /* 0x001fe200000000ff */
        /* <DEDUP_REMOVED lines=47> */
[----:B------:R-:W-:Y:S01]  /*6890*/  FFMA.FTZ R152, R193, UR5, -R209 ;  /* 0x00000005c1987c23 */ /* 0x000fe200080108d1 */
[--C-:B------:R-:W-:Y:S01]  /*68a0*/  FFMA.FTZ R193, R194, UR5, -R197.reuse ;  /* 0x00000005c2c17c23 */ /* 0x100fe200080108c5 */
[--C-:B------:R-:W-:Y:S01]  /*68b0*/  FFMA.FTZ R194, R195, UR5, -R197.reuse ;  /* 0x00000005c3c27c23 */ /* 0x100fe200080108c5 */
[--C-:B------:R-:W-:Y:S01]  /*68c0*/  FFMA.FTZ R195, R198, UR5, -R197.reuse ;  /* 0x00000005c6c37c23 */ /* 0x100fe200080108c5 */
[----:B------:R-:W-:Y:S01]  /*68d0*/  FFMA.FTZ R197, R199, UR5, -R197 ;  /* 0x00000005c7c57c23 */ /* 0x000fe200080108c5 */
[----:B------:R-:W0:Y:S01]  /*68e0*/  MUFU.EX2 R198, R152 ;  /* 0x0000009800c67308 */ /* 0x000e220000000800 */
[----:B------:R-:W-:-:S07]  /*68f0*/  F2FP.F16.F32.PACK_AB R154, R204, R196 ;  /* 0x000000c4cc9a723e */ /* 0x000fce00000000ff */
[----:B------:R-:W-:Y:S08]  /*6900*/  MUFU.EX2 R193, R193 ;  /* 0x000000c100c17308 */ /* 0x000ff00000000800 */
[----:B------:R-:W1:Y:S01]  /*6910*/  MUFU.EX2 R194, R194 ;  /* 0x000000c200c27308 */ /* 0x000e620000000800 */
[C---:B0-----:R-:W-:Y:S01]  /*6920*/  F2FP.F16.F32.PACK_AB R152, R198.reuse, R192 ;  /* 0x000000c0c698723e */ /* 0x041fe200000000ff */
[----:B------:R-:W-:-:S04]  /*6930*/  FADD.FTZ R189, R198, R189 ;  /* 0x000000bdc6bd7221 */ /* 0x000fc80000010000 */
[----:B------:R-:W-:Y:S02]  /*6940*/  FADD.FTZ R189, R196, R189 ;  /* 0x000000bdc4bd7221 */ /* 0x000fe40000010000 */
[----:B------:R-:W0:Y:S02]  /*6950*/  MUFU.EX2 R195, R195 ;  /* 0x000000c300c37308 */ /* 0x000e240000000800 */
[----:B------:R-:W-:-:S06]  /*6960*/  FADD.FTZ R4, R204, R189 ;  /* 0x000000bdcc047221 */ /* 0x000fcc0000010000 */
[----:B------:R-:W2:Y:S01]  /*6970*/  MUFU.EX2 R197, R197 ;  /* 0x000000c500c57308 */ /* 0x000ea20000000800 */
[----:B-1----:R-:W-:Y:S01]  /*6980*/  F2FP.F16.F32.PACK_AB R153, R194, R193 ;  /* 0x000000c1c299723e */ /* 0x002fe200000000ff */
[----:B------:R-:W-:-:S04]  /*6990*/  FADD.FTZ R193, R193, R190 ;  /* 0x000000bec1c17221 */ /* 0x000fc80000010000 */
[----:B------:R-:W-:-:S04]  /*69a0*/  FADD.FTZ R194, R194, R193 ;  /* 0x000000c1c2c27221 */ /* 0x000fc80000010000 */
[----:B0-----:R-:W-:Y:S01]  /*69b0*/  FADD.FTZ R194, R195, R194 ;  /* 0x000000c2c3c27221 */ /* 0x001fe20000010000 */
[----:B--2---:R-:W-:-:S03]  /*69c0*/  F2FP.F16.F32.PACK_AB R155, R197, R195 ;  /* 0x000000c3c59b723e */ /* 0x004fc600000000ff */
[----:B------:R-:W-:Y:S01]  /*69d0*/  FADD.FTZ R5, R197, R194 ;  /* 0x000000c2c5057221 */ /* 0x000fe20000010000 */
[----:B------:R-:W-:-:S06]  /*69e0*/  WARPGROUP.ARRIVE ;  /* 0x00000000000079c5 */ /* 0x000fcc0000000000 */
[----:B------:R-:W-:Y:S03]  /*69f0*/  HGMMA.64x256x16.F32 R24, R152, gdesc[UR8].tnspB, R24, gsb0 ;  /* 0x43e0000898187df0 */ /* 0x000fe60008000818 */
[----:B------:R-:W-:Y:S02]  /*6a00*/  WARPGROUP.DEPBAR.LE gsb0, 0x0 ;  /* 0x00008000000079c5 */ /* 0x000fe40000010000 */
[----:B------:R-:W-:Y:S05]  /*6a10*/  @!P0 BRA `(.L_x_4677) ;  /* 0x0000000000048947 */ /* 0x000fea0003800000 */
[----:B------:R-:W-:Y:S01]  /*6a20*/  BPT.TRAP 0x1 ;  /* 0x000000040000795c */ /* 0x000fe20000300000 */
.L_x_4677:
[----:B------:R-:W-:Y:S01]  /*6a30*/  UIADD3 UR4, UR4, 0x32460, URZ ;  /* 0x0003246004047890 */ /* 0x000fe2000fffe03f */
[C---:B------:R-:W-:Y:S01]  /*6a40*/  ISETP.GT.AND P1, PT, R201.reuse, R211, PT ;  /* 0x000000d3c900720c */ /* 0x040fe20003f24270 */
[----:B------:R-:W-:Y:S02]  /*6a50*/  VIADD R201, R201, 0xffffffff ;  /* 0xffffffffc9c97836 */ /* 0x000fe40000000000 */
[----:B------:R-:W-:Y:S01]  /*6a60*/  UPRMT UR4, UR54, 0x654, UR4 ;  /* 0x0000065436047896 */ /* 0x000fe20008000004 */
[----:B------:R-:W-:Y:S02]  /*6a70*/  IMAD.MOV.U32 R203, RZ, RZ, R156 ;  /* 0x000000ffffcb7224 */ /* 0x000fe400078e009c */
[----:B------:R-:W-:-:S06]  /*6a80*/  IMAD.MOV.U32 R202, RZ, RZ, R21 ;  /* 0x000000ffffca7224 */ /* 0x000fcc00078e0015 */
[----:B------:R-:W-:Y:S01]  /*6a90*/  SYNCS.ARRIVE.TRANS64.RED.A1T0 RZ, [UR4], RZ ;  /* 0x000000ffffff79a7 */ /* 0x000fe20008100404 */
[----:B------:R-:W-:Y:S05]  /*6aa0*/  @P1 BRA `(.L_x_4678) ;  /* 0xffffffd400441947 */ /* 0x000fea000383ffff */
.L_x_4667:
[----:B------:R-:W-:-:S13]  /*6ab0*/  ISETP.GE.AND P1, PT, R201, RZ, PT ;  /* 0x000000ffc900720c */ /* 0x000fda0003f26270 */
[----:B------:R-:W-:Y:S05]  /*6ac0*/  @!P1 BRA `(.L_x_4679) ;  /* 0x0000002000d89947 */ /* 0x000fea0003800000 */
[----:B------:R-:W-:Y:S02]  /*6ad0*/  IMAD.MOV.U32 R207, RZ, RZ, R156 ;  /* 0x000000ffffcf7224 */ /* 0x000fe400078e009c */
[----:B------:R-:W-:-:S07]  /*6ae0*/  IMAD.MOV.U32 R202, RZ, RZ, R21 ;  /* 0x000000ffffca7224 */ /* 0x000fce00078e0015 */
.L_x_4690:
[----:B------:R-:W-:-:S04]  /*6af0*/  UIADD3 UR38, UR38, 0x1, URZ ;  /* 0x0000000126267890 */ /* 0x000fc8000fffe03f */
[----:B------:R-:W-:-:S04]  /*6b00*/  UISETP.NE.AND UP0, UPT, UR38, 0x2, UPT ;  /* 0x000000022600788c */ /* 0x000fc8000bf05270 */
[----:B------:R-:W-:Y:S02]  /*6b10*/  USEL UR4, URZ, 0x1, UP0 ;  /* 0x000000013f047887 */ /* 0x000fe40008000000 */
[----:B------:R-:W-:Y:S02]  /*6b20*/  USEL UR38, UR38, URZ, UP0 ;  /* 0x0000003f26267287 */ /* 0x000fe40008000000 */
[----:B------:R-:W-:Y:S01]  /*6b30*/  ULOP3.LUT UR39, UR39, UR4, URZ, 0x3c, !UPT ;  /* 0x0000000427277292 */ /* 0x000fe2000f8e3c3f */
[----:B------:R-:W-:Y:S11]  /*6b40*/  @!P0 BRA `(.L_x_4680) ;  /* 0x0000000000048947 */ /* 0x000ff60003800000 */
[----:B------:R-:W-:Y:S01]  /*6b50*/  BPT.TRAP 0x1 ;  /* 0x000000040000795c */ /* 0x000fe20000300000 */
.L_x_4680:
        /* <DEDUP_REMOVED lines=9> */
.L_x_4681:
[----:B-1----:R-:W-:Y:S05]  /*6bf0*/  @P1 BRA `(.L_x_4682) ;  /* 0x0000000000081947 */ /* 0x002fea0003800000 */
[----:B------:R-:W1:Y:S02]  /*6c00*/  SYNCS.PHASECHK.TRANS64.TRYWAIT P1, [UR4+0x32430], R0 ;  /* 0x03243000ff0075a7 */ /* 0x000e640008020144 */
[----:B-1----:R-:W-:Y:S05]  /*6c10*/  @!P1 BRA `(.L_x_4683) ;  /* 0x000000a400709947 */ /* 0x002fea0003800000 */
.L_x_4682:
        /* <DEDUP_REMOVED lines=32> */
.L_x_4684:
[----:B------:R2:W3:Y:S01]  /*6e20*/  SYNCS.PHASECHK.TRANS64.TRYWAIT P1, [UR4+0x32450], R0 ;  /* 0x03245000ff0075a7 */ /* 0x0004e20008020144 */
[----:B------:R-:W-:Y:S05]  /*6e30*/  @!P0 BRA `(.L_x_4685) ;  /* 0x0000000000048947 */ /* 0x000fea0003800000 */
[----:B------:R-:W-:Y:S01]  /*6e40*/  BPT.TRAP 0x1 ;  /* 0x000000040000795c */ /* 0x000fe20000300000 */
.L_x_4685:
[----:B---3--:R-:W-:Y:S05]  /*6e50*/  @P1 BRA `(.L_x_4686) ;  /* 0x0000000000081947 */ /* 0x008fea0003800000 */
[----:B------:R-:W3:Y:S02]  /*6e60*/  SYNCS.PHASECHK.TRANS64.TRYWAIT P1, [UR4+0x32450], R0 ;  /* 0x03245000ff0075a7 */ /* 0x000ee40008020144 */
[----:B---3--:R-:W-:Y:S05]  /*6e70*/  @!P1 BRA `(.L_x_4687) ;  /* 0x000000a000f09947 */ /* 0x008fea0003800000 */
.L_x_4686:
        /* <DEDUP_REMOVED lines=57> */
[----:B------:R-:W-:Y:S01]  /*7210*/  UMOV UR48, UR52 ;  /* 0x0000003400307c82 */ /* 0x000fe20008000000 */
[----:B------:R-:W-:Y:S01]  /*7220*/  UMOV UR49, UR53 ;  /* 0x0000003500317c82 */ /* 0x000fe20008000000 */
[----:B------:R-:W-:Y:S01]  /*7230*/  UMOV UR51, 0x40000040 ;  /* 0x4000004000337882 */ /* 0x000fe20000000000 */
[----:B------:R-:W-:Y:S02]  /*7240*/  WARPGROUP.DEPBAR.LE gsb0, 0x0 ;  /* 0x00008000000079c5 */ /* 0x000fe40000010000 */
[----:B------:R-:W-:-:S06]  /*7250*/  WARPGROUP.ARRIVE ;  /* 0x00000000000079c5 */ /* 0x000fcc0000000000 */
[----:B------:R-:W-:Y:S01]  /*7260*/  HGMMA.64x96x16.F32 R152, gdesc[UR48], R152, gsb0 ;  /* 0x01600000309879f0 */ /* 0x000fe20008000898 */
[----:B------:R-:W-:Y:S01]  /*7270*/  UIADD3 UR50, UR5, 0x906, URZ ;  /* 0x0000090605327890 */ /* 0x000fe2000fffe03f */
[----:B------:R-:W-:Y:S01]  /*7280*/  UMOV UR48, UR56 ;  /* 0x0000003800307c82 */ /* 0x000fe20008000000 */
[----:B------:R-:W-:Y:S01]  /*7290*/  UMOV UR49, UR57 ;  /* 0x0000003900317c82 */ /* 0x000fe20008000000 */
        /* <DEDUP_REMOVED lines=35> */
.L_x_4688:
[----:B------:R-:W-:Y:S01]  /*74d0*/  FMNMX.FTZ R204, R152, R202, !PT ;  /* 0x000000ca98cc7209 */ /* 0x000fe20007810000 */
[----:B------:R-:W-:Y:S01]  /*74e0*/  ULDC UR5, c[0x0][0xa80] ;  /* 0x0002a00000057ab9 */ /* 0x000fe20000000800 */
[----:B------:R-:W-:Y:S02]  /*74f0*/  UIADD3 UR10, UR4, 0x32440, URZ ;  /* 0x00032440040a7890 */ /* 0x000fe4000fffe03f */
[----:B------:R-:W-:Y:S01]  /*7500*/  FMNMX.FTZ R21, R153, R204, !PT ;  /* 0x000000cc99157209 */ /* 0x000fe20007810000 */
[----:B------:R-:W-:Y:S01]  /*7510*/  UMOV UR15, 0x40000040 ;  /* 0x40000040000f7882 */ /* 0x000fe20000000000 */
[----:B------:R-:W-:Y:S02]  /*7520*/  UPRMT UR11, UR6, 0x654, UR10 ;  /* 0x00000654060b7896 */ /* 0x000fe4000800000a */
[----:B------:R-:W-:Y:S01]  /*7530*/  FMNMX.FTZ R204, R156, R21, !PT ;  /* 0x000000159ccc7209 */ /* 0x000fe20007810000 */
[----:B------:R-:W-:-:S03]  /*7540*/  UIMAD UR10, UR38, 0xc00, UR7 ;  /* 0x00000c00260a78a4 */ /* 0x000fc6000f8e0207 */
[----:B------:R-:W-:Y:S01]  /*7550*/  FMNMX.FTZ R21, R157, R204, !PT ;  /* 0x000000cc9d157209 */ /* 0x000fe20007810000 */
[----:B------:R-:W-:Y:S02]  /*7560*/  UIADD3 UR14, UR10, 0x80, URZ ;  /* 0x000000800a0e7890 */ /* 0x000fe4000fffe03f */
[----:B------:R-:W-:Y:S01]  /*7570*/  SYNCS.ARRIVE.TRANS64.RED.A1T0 RZ, [UR11], RZ ;  /* 0x000000ffffff79a7 */ /* 0x000fe2000810040b */
[----:B------:R-:W-:Y:S01]  /*7580*/  FMNMX.FTZ R204, R160, R21, !PT ;  /* 0x00000015a0cc7209 */ /* 0x000fe20007810000 */
[----:B------:R-:W-:-:S03]  /*7590*/  UMOV UR11, 0x40000040 ;  /* 0x40000040000b7882 */ /* 0x000fc60000000000 */
        /* <DEDUP_REMOVED lines=45> */
[----:B-1----:R-:W-:-:S05]  /*7870*/  FMNMX.FTZ R209, R204, R21, !PT ;  /* 0x00000015ccd17209 */ /* 0x002fca0007810000 */
[----:B------:R-:W1:Y:S01]  /*7880*/  SHFL.BFLY PT, R208, R209, 0x1, 0x1f ;  /* 0x0c201f00d1d07f89 */ /* 0x000e6200000e0000 */
[----:B--2---:R-:W-:Y:S02]  /*7890*/  FMNMX.FTZ R203, R206, R203, !PT ;  /* 0x000000cbcecb7209 */ /* 0x004fe40007810000 */
[----:B-1----:R-:W-:-:S03]  /*78a0*/  FMNMX.FTZ R21, R209, R208, !PT ;  /* 0x000000d0d1157209 */ /* 0x002fc60007810000 */
[----:B------:R-:W1:Y:S02]  /*78b0*/  SHFL.BFLY PT, R208, R203, 0x1, 0x1f ;  /* 0x0c201f00cbd07f89 */ /* 0x000e6400000e0000 */
[C---:B------:R-:W-:Y:S01]  /*78c0*/  FMUL.FTZ R204, R21.reuse, UR5 ;  /* 0x0000000515cc7c20 */ /* 0x040fe20008410000 */
[----:B------:R-:W-:-:S03]  /*78d0*/  FADD.FTZ R202, -R21, R202 ;  /* 0x000000ca15ca7221 */ /* 0x000fc60000010100 */
[--C-:B------:R-:W-:Y:S01]  /*78e0*/  FFMA.FTZ R210, R152, UR5, -R204.reuse ;  /* 0x0000000598d27c23 */ /* 0x100fe200080108cc */
[--C-:B------:R-:W-:Y:S01]  /*78f0*/  FFMA.FTZ R152, R156, UR5, -R204.reuse ;  /* 0x000000059c987c23 */ /* 0x100fe200080108cc */
[----:B------:R-:W-:Y:S01]  /*7900*/  FMUL.FTZ R205, R202, UR5 ;  /* 0x00000005cacd7c20 */ /* 0x000fe20008410000 */
[--C-:B------:R-:W-:Y:S01]  /*7910*/  FFMA.FTZ R202, R153, UR5, -R204.reuse ;  /* 0x0000000599ca7c23 */ /* 0x100fe200080108cc */
        /* <DEDUP_REMOVED lines=13> */
[----:B-1----:R-:W-:Y:S01]  /*79f0*/  FMNMX.FTZ R156, R203, R208, !PT ;  /* 0x000000d0cb9c7209 */ /* 0x002fe20007810000 */
[--C-:B------:R-:W-:Y:S01]  /*7a00*/  FFMA.FTZ R180, R180, UR5, -R204.reuse ;  /* 0x00000005b4b47c23 */ /* 0x100fe200080108cc */
[--C-:B------:R-:W-:Y:S01]  /*7a10*/  FFMA.FTZ R181, R181, UR5, -R204.reuse ;  /* 0x00000005b5b57c23 */ /* 0x100fe200080108cc */
[----:B------:R1:W-:Y:S01]  /*7a20*/  MUFU.EX2 R203, R152 ;  /* 0x0000009800cb7308 */ /* 0x0003e20000000800 */
[--C-:B------:R-:W-:Y:S01]  /*7a30*/  FFMA.FTZ R184, R184, UR5, -R204.reuse ;  /* 0x00000005b8b87c23 */ /* 0x100fe200080108cc */
[C---:B------:R-:W-:Y:S01]  /*7a40*/  FADD.FTZ R153, -R156.reuse, R207 ;  /* 0x000000cf9c997221 */ /* 0x040fe20000010100 */
[----:B------:R-:W-:Y:S01]  /*7a50*/  FMUL.FTZ R208, R156, UR5 ;  /* 0x000000059cd07c20 */ /* 0x000fe20008410000 */
[--C-:B------:R-:W-:Y:S01]  /*7a60*/  FFMA.FTZ R185, R185, UR5, -R204.reuse ;  /* 0x00000005b9b97c23 */ /* 0x100fe200080108cc */
[----:B------:R-:W-:Y:S01]  /*7a70*/  FFMA.FTZ R188, R188, UR5, -R204 ;  /* 0x00000005bcbc7c23 */ /* 0x000fe200080108cc */
[----:B------:R-:W-:Y:S01]  /*7a80*/  FMUL.FTZ R153, R153, UR5 ;  /* 0x0000000599997c20 */ /* 0x000fe20008410000 */
[--C-:B--2---:R-:W-:Y:S01]  /*7a90*/  FFMA.FTZ R210, R154, UR5, -R208.reuse ;  /* 0x000000059ad27c23 */ /* 0x104fe200080108d0 */
[----:B------:R-:W-:Y:S01]  /*7aa0*/  FFMA.FTZ R207, R155, UR5, -R208 ;  /* 0x000000059bcf7c23 */ /* 0x000fe200080108d0 */
[----:B-1----:R-:W-:-:S02]  /*7ab0*/  VIADD R152, R211, 0x8 ;  /* 0x00000008d3987836 */ /* 0x002fc40000000000 */
[--C-:B------:R-:W-:Y:S01]  /*7ac0*/  FFMA.FTZ R158, R158, UR5, -R208.reuse ;  /* 0x000000059e9e7c23 */ /* 0x100fe200080108d0 */
[--C-:B------:R-:W-:Y:S01]  /*7ad0*/  FFMA.FTZ R159, R159, UR5, -R208.reuse ;  /* 0x000000059f9f7c23 */ /* 0x100fe200080108d0 */
[----:B------:R-:W1:Y:S01]  /*7ae0*/  MUFU.EX2 R209, R153 ;  /* 0x0000009900d17308 */ /* 0x000e620000000800 */
[-C--:B---3--:R-:W-:Y:S01]  /*7af0*/  FMUL.FTZ R24, R24, R205.reuse ;  /* 0x000000cd18187220 */ /* 0x088fe20000410000 */
[-C--:B------:R-:W-:Y:S01]  /*7b00*/  FMUL.FTZ R25, R25, R205.reuse ;  /* 0x000000cd19197220 */ /* 0x080fe20000410000 */
[-C--:B------:R-:W-:Y:S01]  /*7b10*/  FMUL.FTZ R28, R28, R205.reuse ;  /* 0x000000cd1c1c7220 */ /* 0x080fe20000410000 */
[-C--:B------:R-:W-:Y:S01]  /*7b20*/  FMUL.FTZ R29, R29, R205.reuse ;  /* 0x000000cd1d1d7220 */ /* 0x080fe20000410000 */
[-C--:B------:R-:W-:Y:S01]  /*7b30*/  FMUL.FTZ R32, R32, R205.reuse ;  /* 0x000000cd20207220 */ /* 0x080fe20000410000 */
[-C--:B------:R-:W-:Y:S01]  /*7b40*/  FMUL.FTZ R33, R33, R205.reuse ;  /* 0x000000cd21217220 */ /* 0x080fe20000410000 */
[-C--:B------:R-:W-:Y:S01]  /*7b50*/  FMUL.FTZ R36, R36, R205.reuse ;  /* 0x000000cd24247220 */ /* 0x080fe20000410000 */
[----:B------:R-:W2:Y:S01]  /*7b60*/  MUFU.EX2 R202, R202 ;  /* 0x000000ca00ca7308 */ /* 0x000ea20000000800 */
[----:B------:R2:W-:Y:S01]  /*7b70*/  BAR.SYNC.DEFER_BLOCKING R152, 0x100 ;  /* 0x000400980000751d */ /* 0x0005e20000010000 */
        /* <DEDUP_REMOVED lines=126> */
[----:B--2---:R-:W-:Y:S01]  /*8360*/  F2FP.F16.F32.PACK_AB R152, R202, R206 ;  /* 0x000000ceca98723e */ /* 0x004fe200000000ff */
[--C-:B------:R-:W-:Y:S01]  /*8370*/  FFMA.FTZ R162, R162, UR5, -R208.reuse ;  /* 0x00000005a2a27c23 */ /* 0x100fe200080108d0 */
[----:B---3--:R-:W-:Y:S01]  /*8380*/  F2FP.F16.F32.PACK_AB R154, R157, R203 ;  /* 0x000000cb9d9a723e */ /* 0x008fe200000000ff */
[--C-:B------:R-:W-:Y:S01]  /*8390*/  FFMA.FTZ R163, R163, UR5, -R208.reuse ;  /* 0x00000005a3a37c23 */ /* 0x100fe200080108d0 */
[----:B----4-:R-:W-:Y:S01]  /*83a0*/  F2FP.F16.F32.PACK_AB R153, R207, R210 ;  /* 0x000000d2cf99723e */ /* 0x010fe200000000ff */
[--C-:B------:R-:W-:Y:S01]  /*83b0*/  FFMA.FTZ R166, R166, UR5, -R208.reuse ;  /* 0x00000005a6a67c23 */ /* 0x100fe200080108d0 */
[----:B-----5:R-:W-:Y:S01]  /*83c0*/  F2FP.F16.F32.PACK_AB R155, R159, R158 ;  /* 0x0000009e9f9b723e */ /* 0x020fe200000000ff */
[--C-:B------:R-:W-:Y:S01]  /*83d0*/  FFMA.FTZ R167, R167, UR5, -R208.reuse ;  /* 0x00000005a7a77c23 */ /* 0x100fe200080108d0 */
[----:B------:R-:W-:Y:S01]  /*83e0*/  MUFU.EX2 R160, R160 ;  /* 0x000000a000a07308 */ /* 0x000fe20000000800 */
[--C-:B------:R-:W-:Y:S01]  /*83f0*/  FFMA.FTZ R170, R170, UR5, -R208.reuse ;  /* 0x00000005aaaa7c23 */ /* 0x100fe200080108d0 */
[----:B------:R-:W-:Y:S01]  /*8400*/  WARPGROUP.ARRIVE ;  /* 0x00000000000079c5 */ /* 0x000fe20000000000 */
[--C-:B------:R-:W-:Y:S01]  /*8410*/  FFMA.FTZ R171, R171, UR5, -R208.reuse ;  /* 0x00000005abab7c23 */ /* 0x100fe200080108d0 */
[--C-:B------:R-:W-:Y:S01]  /*8420*/  FFMA.FTZ R174, R174, UR5, -R208.reuse ;  /* 0x00000005aeae7c23 */ /* 0x100fe200080108d0 */
[--C-:B------:R-:W-:Y:S01]  /*8430*/  FFMA.FTZ R175, R175, UR5, -R208.reuse ;  /* 0x00000005afaf7c23 */ /* 0x100fe200080108d0 */
[--C-:B------:R-:W-:Y:S01]  /*8440*/  FFMA.FTZ R178, R178, UR5, -R208.reuse ;  /* 0x00000005b2b27c23 */ /* 0x100fe200080108d0 */
[--C-:B------:R-:W-:Y:S01]  /*8450*/  FFMA.FTZ R179, R179, UR5, -R208.reuse ;  /* 0x00000005b3b37c23 */ /* 0x100fe200080108d0 */
[----:B------:R-:W-:Y:S01]  /*8460*/  HGMMA.64x256x16.F32 R24, R152, gdesc[UR8].tnspB, R24, gsb0 ;  /* 0x43e0000898187df0 */ /* 0x000fe20008000818 */
[----:B------:R-:W1:Y:S01]  /*8470*/  MUFU.EX2 R161, R161 ;  /* 0x000000a100a17308 */ /* 0x000e620000000800 */
[--C-:B------:R-:W-:Y:S01]  /*8480*/  FFMA.FTZ R182, R182, UR5, -R208.reuse ;  /* 0x00000005b6b67c23 */ /* 0x100fe200080108d0 */
[----:B------:R-:W-:Y:S01]  /*8490*/  FFMA.FTZ R183, R183, UR5, -R208 ;  /* 0x00000005b7b77c23 */ /* 0x000fe200080108d0 */
[----:B------:R-:W-:Y:S01]  /*84a0*/  FFMA.FTZ R189, R189, UR5, -R204 ;  /* 0x00000005bdbd7c23 */ /* 0x000fe200080108cc */
[--C-:B------:R-:W-:Y:S01]  /*84b0*/  FFMA.FTZ R186, R186, UR5, -R208.reuse ;  /* 0x00000005baba7c23 */ /* 0x100fe200080108d0 */
[--C-:B------:R-:W-:Y:S01]  /*84c0*/  FFMA.FTZ R187, R187, UR5, -R208.reuse ;  /* 0x00000005bbbb7c23 */ /* 0x100fe200080108d0 */
[--C-:B------:R-:W-:Y:S01]  /*84d0*/  FFMA.FTZ R190, R190, UR5, -R208.reuse ;  /* 0x00000005bebe7c23 */ /* 0x100fe200080108d0 */
[----:B------:R-:W-:Y:S01]  /*84e0*/  FFMA.FTZ R191, R191, UR5, -R208 ;  /* 0x00000005bfbf7c23 */ /* 0x000fe200080108d0 */
[----:B------:R-:W-:Y:S01]  /*84f0*/  MUFU.EX2 R164, R164 ;  /* 0x000000a400a47308 */ /* 0x000fe20000000800 */
[--C-:B------:R-:W-:Y:S01]  /*8500*/  FFMA.FTZ R192, R192, UR5, -R204.reuse ;  /* 0x00000005c0c07c23 */ /* 0x100fe200080108cc */
        /* <DEDUP_REMOVED lines=8> */
[----:B------:R-:W-:Y:S01]  /*8590*/  UMOV UR11, 0x40000040 ;  /* 0x40000040000b7882 */ /* 0x000fe20000000000 */
[----:B------:R-:W-:Y:S01]  /*85a0*/  FFMA.FTZ R205, R205, R4, R206 ;  /* 0x00000004cdcd7223 */ /* 0x000fe200000100ce */
[----:B------:R-:W-:-:S03]  /*85b0*/  FFMA.FTZ R210, R209, R5, R210 ;  /* 0x00000005d1d27223 */ /* 0x000fc600000100d2 */
[----:B------:R-:W-:Y:S01]  /*85c0*/  FADD.FTZ R202, R202, R205 ;  /* 0x000000cdcaca7221 */ /* 0x000fe20000010000 */
[----:B------:R-:W-:Y:S01]  /*85d0*/  MUFU.EX2 R162, R162 ;  /* 0x000000a200a27308 */ /* 0x000fe20000000800 */
[----:B------:R-:W-:Y:S02]  /*85e0*/  FADD.FTZ R207, R207, R210 ;  /* 0x000000d2cfcf7221 */ /* 0x000fe40000010000 */
[----:B------:R-:W-:Y:S02]  /*85f0*/  FADD.FTZ R202, R203, R202 ;  /* 0x000000cacbca7221 */ /* 0x000fe40000010000 */
[----:B------:R-:W-:Y:S02]  /*8600*/  FADD.FTZ R158, R158, R207 ;  /* 0x000000cf9e9e7221 */ /* 0x000fe40000010000 */
[----:B------:R-:W-:Y:S01]  /*8610*/  FADD.FTZ R157, R157, R202 ;  /* 0x000000ca9d9d7221 */ /* 0x000fe20000010000 */
[----:B------:R-:W2:Y:S01]  /*8620*/  MUFU.EX2 R163, R163 ;  /* 0x000000a300a37308 */ /* 0x000ea20000000800 */
[----:B------:R-:W-:-:S07]  /*8630*/  FADD.FTZ R159, R159, R158 ;  /* 0x0000009e9f9f7221 */ /* 0x000fce0000010000 */
        /* <DEDUP_REMOVED lines=38> */
[----:B------:R-:W-:Y:S01]  /*88a0*/  MUFU.EX2 R194, R194 ;  /* 0x000000c200c27308 */ /* 0x000fe20000000800 */
[----:B------:R-:W-:Y:S01]  /*88b0*/  WARPGROUP.ARRIVE ;  /* 0x00000000000079c5 */ /* 0x000fe20000000000 */
[----:B------:R-:W-:Y:S01]  /*88c0*/  FADD.FTZ R163, R163, R162 ;  /* 0x000000a2a3a37221 */ /* 0x000fe20000010000 */
[----:B------:R-:W-:-:S03]  /*88d0*/  FADD.FTZ R164, R164, R161 ;  /* 0x000000a1a4a47221 */ /* 0x000fc60000010000 */
[----:B------:R-:W-:Y:S01]  /*88e0*/  FADD.FTZ R166, R166, R163 ;  /* 0x000000a3a6a67221 */ /* 0x000fe20000010000 */
[----:B------:R-:W-:Y:S01]  /*88f0*/  HGMMA.64x256x16.F32 R24, R152, gdesc[UR12].tnspB, R24, gsb0 ;  /* 0x43e0000c98187df0 */ /* 0x000fe20008000818 */
[----:B------:R-:W-:Y:S01]  /*8900*/  UIADD3 UR14, UR10, 0x100, URZ ;  /* 0x000001000a0e7890 */ /* 0x000fe2000fffe03f */
[----:B------:R-:W1:Y:S01]  /*8910*/  MUFU.EX2 R195, R195 ;  /* 0x000000c300c37308 */ /* 0x000e620000000800 */
[----:B------:R-:W-:Y:S01]  /*8920*/  UMOV UR15, 0x40000040 ;  /* 0x40000040000f7882 */ /* 0x000fe20000000000 */
[----:B------:R-:W-:Y:S01]  /*8930*/  FADD.FTZ R165, R165, R164 ;  /* 0x000000a4a5a57221 */ /* 0x000fe20000010000 */
[----:B------:R-:W-:-:S05]  /*8940*/  FADD.FTZ R167, R167, R166 ;  /* 0x000000a6a7a77221 */ /* 0x000fca0000010000 */
        /* <DEDUP_REMOVED lines=36> */
[----:B------:R-:W-:Y:S01]  /*8b90*/  UIADD3 UR10, UR10, 0x280, URZ ;  /* 0x000002800a0a7890 */ /* 0x000fe2000fffe03f */
        /* <DEDUP_REMOVED lines=14> */
[----:B------:R-:W-:Y:S03]  /*8c80*/  HGMMA.64x256x16.F32 R24, R152, gdesc[UR12].tnspB, R24, gsb0 ;  /* 0x43e0000c98187df0 */ /* 0x000fe60008000818 */
        /* <DEDUP_REMOVED lines=18> */
.L_x_4689:
[----:B------:R-:W-:Y:S01]  /*8db0*/  UIADD3 UR4, UR4, 0x32460, URZ ;  /* 0x0003246004047890 */ /* 0x000fe2000fffe03f */
[C---:B------:R-:W-:Y:S01]  /*8dc0*/  ISETP.GT.AND P1, PT, R201.reuse, RZ, PT ;  /* 0x000000ffc900720c */ /* 0x040fe20003f24270 */
[----:B------:R-:W-:Y:S02]  /*8dd0*/  VIADD R201, R201, 0xffffffff ;  /* 0xffffffffc9c97836 */ /* 0x000fe40000000000 */
[----:B------:R-:W-:Y:S01]  /*8de0*/  UPRMT UR4, UR6, 0x654, UR4 ;  /* 0x0000065406047896 */ /* 0x000fe20008000004 */
[----:B------:R-:W-:Y:S02]  /*8df0*/  IMAD.MOV.U32 R207, RZ, RZ, R156 ;  /* 0x000000ffffcf7224 */ /* 0x000fe400078e009c */
[----:B------:R-:W-:-:S06]  /*8e00*/  IMAD.MOV.U32 R202, RZ, RZ, R21 ;  /* 0x000000ffffca7224 */ /* 0x000fcc00078e0015 */
[----:B------:R-:W-:Y:S01]  /*8e10*/  SYNCS.ARRIVE.TRANS64.RED.A1T0 RZ, [UR4], RZ ;  /* 0x000000ffffff79a7 */ /* 0x000fe20008100404 */
[----:B------:R-:W-:Y:S05]  /*8e20*/  @P1 BRA `(.L_x_4690) ;  /* 0xffffffdc00301947 */ /* 0x000fea000383ffff */
.L_x_4679:
[----:B------:R-:W0:Y:S01]  /*8e30*/  SHFL.BFLY PT, R3, R4, 0x2, 0x1f ;  /* 0x0c401f0004037f89 */ /* 0x000e2200000e0000 */
[----:B------:R-:W-:Y:S01]  /*8e40*/  UIADD3 UR38, UR38, 0x1, URZ ;  /* 0x0000000126267890 */ /* 0x000fe2000fffe03f */
[----:B------:R-:W-:Y:S01]  /*8e50*/  IMAD.U32 R10, RZ, RZ, UR5 ;  /* 0x00000005ff0a7e24 */ /* 0x000fe2000f8e00ff */
[----:B------:R1:W-:Y:S06]  /*8e60*/  BAR.ARV R0, 0x100 ;  /* 0x000400000000751d */ /* 0x0003ec0000002000 */
[----:B------:R-:W-:Y:S02]  /*8e70*/  UISETP.NE.AND UP0, UPT, UR38, 0x2, UPT ;  /* 0x000000022600788c */ /* 0x000fe4000bf05270 */
[----:B------:R-:W-:Y:S06]  /*8e80*/  BAR.ARV 0x8, 0x180 ;  /* 0x0206000000007b1d */ /* 0x000fec0000002000 */
[----:B-1----:R-:W-:Y:S01]  /*8e90*/  IMAD.MOV.U32 R0, RZ, RZ, RZ ;  /* 0x000000ffff007224 */ /* 0x002fe200078e00ff */
[----:B------:R-:W-:Y:S01]  /*8ea0*/  USEL UR4, URZ, 0x1, UP0 ;  /* 0x000000013f047887 */ /* 0x000fe20008000000 */
[----:B------:R-:W1:Y:S01]  /*8eb0*/  SHFL.BFLY PT, R6, R5, 0x2, 0x1f ;  /* 0x0c401f0005067f89 */ /* 0x000e6200000e0000 */
[----:B------:R-:W-:Y:S01]  /*8ec0*/  PLOP3.LUT P0, PT, PT, PT, PT, 0x8, 0x0 ;  /* 0x000000000000781c */ /* 0x000fe20003f0e170 */
[----:B------:R-:W-:Y:S01]  /*8ed0*/  VIADD R222, R222, 0x1 ;  /* 0x00000001dede7836 */ /* 0x000fe20000000000 */
[----:B------:R-:W-:Y:S01]  /*8ee0*/  USEL UR38, UR38, URZ, UP0 ;  /* 0x0000003f26267287 */ /* 0x000fe20008000000 */
[----:B0-----:R-:W-:Y:S01]  /*8ef0*/  FADD.FTZ R3, R3, R4 ;  /* 0x0000000403037221 */ /* 0x001fe20000010000 */
[----:B------:R-:W-:Y:S01]  /*8f00*/  IMAD.U32 R4, RZ, RZ, UR5 ;  /* 0x00000005ff047e24 */ /* 0x000fe2000f8e00ff */
[----:B------:R-:W-:-:S03]  /*8f10*/  ULOP3.LUT UR39, UR39, UR4, URZ, 0x3c, !UPT ;  /* 0x0000000427277292 */ /* 0x000fc6000f8e3c3f */
[----:B------:R-:W0:Y:S01]  /*8f20*/  SHFL.BFLY PT, R2, R3, 0x1, 0x1f ;  /* 0x0c201f0003027f89 */ /* 0x000e2200000e0000 */
[----:B-1----:R-:W-:-:S05]  /*8f30*/  FADD.FTZ R6, R6, R5 ;  /* 0x0000000506067221 */ /* 0x002fca0000010000 */
[----:B------:R-:W1:Y:S01]  /*8f40*/  SHFL.BFLY PT, R7, R6, 0x1, 0x1f ;  /* 0x0c201f0006077f89 */ /* 0x000e6200000e0000 */
[----:B0-----:R-:W-:Y:S01]  /*8f50*/  FADD.FTZ R8, R3, R2 ;  /* 0x0000000203087221 */ /* 0x001fe20000010000 */
[----:B------:R-:W-:Y:S01]  /*8f60*/  MOV R2, RZ ;  /* 0x000000ff00027202 */ /* 0x000fe20000000f00 */
[----:B------:R-:W-:-:S03]  /*8f70*/  IMAD.MOV.U32 R3, RZ, RZ, -0x800000 ;  /* 0xff800000ff037424 */ /* 0x000fc600078e00ff */
[----:B------:R-:W-:-:S13]  /*8f80*/  FSETP.NE.FTZ.AND P1, PT, R8, RZ, PT ;  /* 0x000000ff0800720b */ /* 0x000fda0003f35000 */
[----:B------:R-:W0:Y:S01]  /*8f90*/  @P1 MUFU.LG2 R5, R8 ;  /* 0x0000000800051308 */ /* 0x000e220000000c00 */
[----:B------:R-:W-:Y:S01]  /*8fa0*/  @P1 FMUL.FTZ R4, R4, 0.69314718246459960938 ;  /* 0x3f31721804041820 */ /* 0x000fe20000410000 */
[----:B-1----:R-:W-:-:S05]  /*8fb0*/  FADD.FTZ R7, R6, R7 ;  /* 0x0000000706077221 */ /* 0x002fca0000010000 */
        /* <DEDUP_REMOVED lines=9> */
[----:B------:R0:W1:Y:S01]  /*9050*/  @P2 MUFU.RCP R0, R7 ;  /* 0x0000000700002308 */ /* 0x0000620000001000 */
        /* <DEDUP_REMOVED lines=128> */
.L_x_4653:
        /* <DEDUP_REMOVED lines=10> */
[----:B------:R-:W-:Y:S01]  /*9900*/  IMAD R5, R221, 0x40, R200 ;  /* 0x00000040dd057824 */ /* 0x000fe200078e02c8 */
[----:B------:R-:W-:Y:S01]  /*9910*/  F2FP.F16.F32.PACK_AB R24, R25, R24 ;  /* 0x000000181918723e */ /* 0x000fe200000000ff */
[----:B------:R-:W-:Y:S01]  /*9920*/  ULDC.64 UR8, c[0x0][0xc90] ;  /* 0x0003240000087ab9 */ /* 0x000fe20000000a00 */
[----:B------:R-:W-:Y:S02]  /*9930*/  F2FP.F16.F32.PACK_AB R25, R27, R26 ;  /* 0x0000001a1b19723e */ /* 0x000fe400000000ff */
[----:B------:R-:W-:Y:S02]  /*9940*/  F2FP.F16.F32.PACK_AB R26, R29, R28 ;  /* 0x0000001c1d1a723e */ /* 0x000fe400000000ff */
[----:B------:R-:W-:Y:S02]  /*9950*/  F2FP.F16.F32.PACK_AB R27, R31, R30 ;  /* 0x0000001e1f1b723e */ /* 0x000fe400000000ff */
[----:B------:R-:W-:-:S02]  /*9960*/  R2UR UR11, R219 ;  /* 0x00000000db0b72ca */ /* 0x000fc400000e0000 */
[----:B------:R-:W-:Y:S02]  /*9970*/  R2UR UR13, R220 ;  /* 0x00000000dc0d72ca */ /* 0x000fe400000e0000 */
[----:B------:R-:W-:Y:S02]  /*9980*/  F2FP.F16.F32.PACK_AB R136, R137, R136 ;  /* 0x000000888988723e */ /* 0x000fe400000000ff */
[----:B------:R-:W-:Y:S02]  /*9990*/  F2FP.F16.F32.PACK_AB R137, R158, R128 ;  /* 0x000000809e89723e */ /* 0x000fe400000000ff */
[----:B------:R-:W-:Y:S02]  /*99a0*/  F2FP.F16.F32.PACK_AB R161, R162, R161 ;  /* 0x000000a1a2a1723e */ /* 0x000fe400000000ff */
[----:B------:R-:W-:Y:S02]  /*99b0*/  F2FP.F16.F32.PACK_AB R162, R149, R148 ;  /* 0x0000009495a2723e */ /* 0x000fe400000000ff */
[----:B------:R-:W-:Y:S01]  /*99c0*/  F2FP.F16.F32.PACK_AB R163, R0, R163 ;  /* 0x000000a300a3723e */ /* 0x000fe200000000ff */
[----:B------:R-:W-:-:S02]  /*99d0*/  USHF.R.S32.HI UR10, URZ, 0x1f, UR11 ;  /* 0x0000001f3f0a7899 */ /* 0x000fc4000801140b */
[----:B------:R-:W-:Y:S02]  /*99e0*/  UIMAD.WIDE.U32 UR6, UR11, UR8, URZ ;  /* 0x000000080b0672a5 */ /* 0x000fe4000f8e003f */
[----:B------:R-:W-:Y:S02]  /*99f0*/  UIMAD UR5, UR10, UR8, URZ ;  /* 0x000000080a0572a4 */ /* 0x000fe4000f8e023f */
[----:B------:R-:W-:Y:S02]  /*9a00*/  USHF.R.S32.HI UR12, URZ, 0x1f, UR13 ;  /* 0x0000001f3f0c7899 */ /* 0x000fe4000801140d */
[----:B------:R-:W-:Y:S01]  /*9a10*/  UIMAD UR5, UR11, UR9, UR5 ;  /* 0x000000090b0572a4 */ /* 0x000fe2000f8e0205 */
[----:B------:R-:W-:Y:S02]  /*9a20*/  MOV R154, R195 ;  /* 0x000000c3009a7202 */ /* 0x000fe40000000f00 */
[----:B0-----:R-:W-:Y:S01]  /*9a30*/  MOV R155, R4 ;  /* 0x00000004009b7202 */ /* 0x001fe20000000f00 */
[----:B------:R-:W-:Y:S01]  /*9a40*/  ULDC.64 UR8, c[0x0][0xc98] ;  /* 0x0003260000087ab9 */ /* 0x000fe20000000a00 */
[----:B------:R-:W-:Y:S01]  /*9a50*/  UIADD3 UR7, UR7, UR5, URZ ;  /* 0x0000000507077290 */ /* 0x000fe2000fffe03f */
[----:B------:R-:W-:Y:S01]  /*9a60*/  IMAD.WIDE R120, R226, 0x2, R154 ;  /* 0x00000002e2787825 */ /* 0x000fe200078e029a */
[----:B------:R-:W-:-:S02]  /*9a70*/  UIMAD UR5, UR12, UR8, URZ ;  /* 0x000000080c0572a4 */ /* 0x000fc4000f8e023f */
[----:B------:R-:W-:Y:S01]  /*9a80*/  UIMAD.WIDE.U32 UR6, UR13, UR8, UR6 ;  /* 0x000000080d0672a5 */ /* 0x000fe2000f8e0006 */
[----:B------:R-:W-:Y:S01]  /*9a90*/  IMAD.WIDE R154, R5, 0x2, R154 ;  /* 0x00000002059a7825 */ /* 0x000fe200078e029a */
[C---:B------:R-:W-:Y:S01]  /*9aa0*/  IADD3 R7, P2, R120.reuse, 0xc040, RZ ;  /* 0x0000c04078077810 */ /* 0x040fe20007f5e0ff */
[----:B------:R-:W-:Y:S01]  /*9ab0*/  UIMAD UR5, UR13, UR9, UR5 ;  /* 0x000000090d0572a4 */ /* 0x000fe2000f8e0205 */
[----:B------:R-:W-:Y:S02]  /*9ac0*/  IADD3 R11, P3, R120, 0xc060, RZ ;  /* 0x0000c060780b7810 */ /* 0x000fe40007f7e0ff */
[----:B------:R-:W-:Y:S01]  /*9ad0*/  LOP3.LUT R6, R7, 0x380, RZ, 0xc0, !PT ;  /* 0x0000038007067812 */ /* 0x000fe200078ec0ff */
[----:B------:R-:W-:Y:S01]  /*9ae0*/  ULDC.64 UR8, c[0x0][0xbe8] ;  /* 0x0002fa0000087ab9 */ /* 0x000fe20000000a00 */
[----:B------:R-:W-:Y:S01]  /*9af0*/  LOP3.LUT R4, R11, 0x380, RZ, 0xc0, !PT ;  /* 0x000003800b047812 */ /* 0x000fe200078ec0ff */
[----:B------:R-:W-:Y:S01]  /*9b00*/  IMAD.X R5, RZ, RZ, R121, P3 ;  /* 0x000000ffff057224 */ /* 0x000fe200018e0679 */
[----:B------:R-:W-:-:S02]  /*9b10*/  SHF.R.U64 R6, R6, 0x3, RZ ;  /* 0x0000000306067819 */ /* 0x000fc400000012ff */
[----:B------:R-:W-:Y:S02]  /*9b20*/  SHF.R.U64 R4, R4, 0x3, RZ ;  /* 0x0000000304047819 */ /* 0x000fe400000012ff */
[----:B------:R-:W-:Y:S01]  /*9b30*/  LOP3.LUT R6, R6, R7, RZ, 0x3c, !PT ;  /* 0x0000000706067212 */ /* 0x000fe200078e3cff */
[----:B------:R-:W-:Y:S01]  /*9b40*/  IMAD.X R7, RZ, RZ, R121, P2 ;  /* 0x000000ffff077224 */ /* 0x000fe200010e0679 */
[C---:B------:R-:W-:Y:S02]  /*9b50*/  IADD3 R135, P2, R120.reuse, 0x8000, RZ ;  /* 0x0000800078877810 */ /* 0x040fe40007f5e0ff */
[----:B------:R-:W-:Y:S02]  /*9b60*/  LOP3.LUT R157, R120, 0x380, RZ, 0xc0, !PT ;  /* 0x00000380789d7812 */ /* 0x000fe400078ec0ff */
[----:B------:R-:W-:Y:S02]  /*9b70*/  LOP3.LUT R134, R135, 0x380, RZ, 0xc0, !PT ;  /* 0x0000038087867812 */ /* 0x000fe400078ec0ff */
[----:B------:R-:W-:-:S02]  /*9b80*/  LOP3.LUT R4, R4, R11, RZ, 0x3c, !PT ;  /* 0x0000000b04047212 */ /* 0x000fc400078e3cff */
[----:B------:R-:W-:Y:S02]  /*9b90*/  SHF.R.U64 R134, R134, 0x3, RZ ;  /* 0x0000000386867819 */ /* 0x000fe400000012ff */
[----:B------:R-:W-:Y:S02]  /*9ba0*/  IADD3 R11, P0, R120, 0xc000, RZ ;  /* 0x0000c000780b7810 */ /* 0x000fe40007f1e0ff */
[----:B------:R-:W-:Y:S01]  /*9bb0*/  LOP3.LUT R134, R134, R135, RZ, 0x3c, !PT ;  /* 0x0000008786867212 */ /* 0x000fe200078e3cff */
[----:B------:R-:W-:Y:S01]  /*9bc0*/  IMAD.X R135, RZ, RZ, R121, P2 ;  /* 0x000000ffff877224 */ /* 0x000fe200010e0679 */
[----:B------:R-:W-:Y:S02]  /*9bd0*/  IADD3 R17, P2, R154, 0x1000, RZ ;  /* 0x000010009a117810 */ /* 0x000fe40007f5e0ff */
[----:B------:R-:W-:Y:S02]  /*9be0*/  SHF.R.U64 R157, R157, 0x3, RZ ;  /* 0x000000039d9d7819 */ /* 0x000fe400000012ff */
[----:B------:R-:W-:-:S02]  /*9bf0*/  LOP3.LUT R16, R17, 0x380, RZ, 0xc0, !PT ;  /* 0x0000038011107812 */ /* 0x000fc400078ec0ff */
[----:B------:R-:W-:Y:S02]  /*9c00*/  IADD3 R9, P1, R120, 0xc020, RZ ;  /* 0x0000c02078097810 */ /* 0x000fe40007f3e0ff */
[----:B------:R-:W-:Y:S02]  /*9c10*/  SHF.R.U64 R16, R16, 0x3, RZ ;  /* 0x0000000310107819 */ /* 0x000fe400000012ff */
[----:B------:R-:W-:Y:S02]  /*9c20*/  LOP3.LUT R10, R11, 0x380, RZ, 0xc0, !PT ;  /* 0x000003800b0a7812 */ /* 0x000fe400078ec0ff */
[----:B------:R-:W-:Y:S01]  /*9c30*/  LOP3.LUT R156, R157, R120, RZ, 0x3c, !PT ;  /* 0x000000789d9c7212 */ /* 0x000fe200078e3cff */
[----:B------:R-:W-:Y:S01]  /*9c40*/  IMAD.MOV.U32 R157, RZ, RZ, R121 ;  /* 0x000000ffff9d7224 */ /* 0x000fe200078e0079 */
[----:B------:R-:W-:Y:S01]  /*9c50*/  LOP3.LUT R16, R16, R17, RZ, 0x3c, !PT ;  /* 0x0000001110107212 */ /* 0x000fe200078e3cff */
[----:B------:R-:W-:Y:S01]  /*9c60*/  IMAD.X R17, RZ, RZ, R155, P2 ;  /* 0x000000ffff117224 */ /* 0x000fe200010e069b */
[----:B------:R-:W-:-:S02]  /*9c70*/  LOP3.LUT R8, R9, 0x380, RZ, 0xc0, !PT ;  /* 0x0000038009087812 */ /* 0x000fc400078ec0ff */
[----:B------:R-:W-:Y:S02]  /*9c80*/  SHF.R.U64 R10, R10, 0x3, RZ ;  /* 0x000000030a0a7819 */ /* 0x000fe400000012ff */
[----:B------:R-:W-:Y:S02]  /*9c90*/  IADD3 R111, P2, R154, 0x8000, RZ ;  /* 0x000080009a6f7810 */ /* 0x000fe40007f5e0ff */
[----:B------:R-:W-:Y:S01]  /*9ca0*/  MOV R157, R156 ;  /* 0x0000009c009d7202 */ /* 0x000fe20000000f00 */
[----:B------:R-:W-:Y:S01]  /*9cb0*/  BAR.SYNC.DEFER_BLOCKING 0x1, 0x100 ;  /* 0x0044000000007b1d */ /* 0x000fe20000010000 */
[----:B------:R-:W-:Y:S02]  /*9cc0*/  SHF.R.U64 R8, R8, 0x3, RZ ;  /* 0x0000000308087819 */ /* 0x000fe400000012ff */
[----:B------:R-:W-:Y:S01]  /*9cd0*/  LOP3.LUT R10, R10, R11, RZ, 0x3c, !PT ;  /* 0x0000000b0a0a7212 */ /* 0x000fe200078e3cff */
[----:B------:R-:W-:Y:S01]  /*9ce0*/  IMAD.X R11, RZ, RZ, R121, P0 ;  /* 0x000000ffff0b7224 */ /* 0x000fe200000e0679 */
[----:B------:R-:W-:-:S03]  /*9cf0*/  LOP3.LUT R110, R111, 0x380, RZ, 0xc0, !PT ;  /* 0x000003806f6e7812 */ /* 0x000fc600078ec0ff */
[----:B------:R-:W0:Y:S01]  /*9d00*/  LDC R156, c[0x0][0xce8] ;  /* 0x00033a00ff9c7b82 */ /* 0x000e220000000800 */
[C---:B------:R-:W-:Y:S02]  /*9d10*/  IADD3 R23, P4, R120.reuse, 0x8040, RZ ;  /* 0x0000804078177810 */ /* 0x040fe40007f9e0ff */
[----:B------:R-:W-:Y:S02]  /*9d20*/  IADD3 R143, P0, R120, 0x40, RZ ;  /* 0x00000040788f7810 */ /* 0x000fe40007f1e0ff */
[----:B------:R-:W-:Y:S01]  /*9d30*/  LOP3.LUT R8, R8, R9, RZ, 0x3c, !PT ;  /* 0x0000000908087212 */ /* 0x000fe200078e3cff */
[----:B------:R-:W-:Y:S01]  /*9d40*/  IMAD.X R9, RZ, RZ, R121, P1 ;  /* 0x000000ffff097224 */ /* 0x000fe200008e0679 */
[----:B------:R-:W-:Y:S02]  /*9d50*/  SHF.R.U64 R110, R110, 0x3, RZ ;  /* 0x000000036e6e7819 */ /* 0x000fe400000012ff */
[----:B------:R-:W-:Y:S02]  /*9d60*/  LOP3.LUT R22, R23, 0x380, RZ, 0xc0, !PT ;  /* 0x0000038017167812 */ /* 0x000fe400078ec0ff */
[----:B------:R-:W-:-:S02]  /*9d70*/  IADD3 R139, P1, R120, 0x4060, RZ ;  /* 0x00004060788b7810 */ /* 0x000fc40007f3e0ff */
[----:B------:R-:W-:Y:S02]  /*9d80*/  LOP3.LUT R142, R143, 0x380, RZ, 0xc0, !PT ;  /* 0x000003808f8e7812 */ /* 0x000fe400078ec0ff */
[----:B------:R-:W-:Y:S01]  /*9d90*/  LOP3.LUT R110, R110, R111, RZ, 0x3c, !PT ;  /* 0x0000006f6e6e7212 */ /* 0x000fe200078e3cff */
[----:B------:R-:W-:Y:S01]  /*9da0*/  IMAD.X R111, RZ, RZ, R155, P2 ;  /* 0x000000ffff6f7224 */ /* 0x000fe200010e069b */
[----:B------:R-:W-:Y:S01]  /*9db0*/  SHF.R.U64 R22, R22, 0x3, RZ ;  /* 0x0000000316167819 */ /* 0x000fe200000012ff */
[----:B------:R1:W-:Y:S01]  /*9dc0*/  STSM.16.M88.4 [R157], R24 ;  /* 0x000000189d007844 */ /* 0x0003e20000000200 */
[----:B------:R-:W-:Y:S02]  /*9dd0*/  LOP3.LUT R138, R139, 0x380, RZ, 0xc0, !PT ;  /* 0x000003808b8a7812 */ /* 0x000fe400078ec0ff */
[----:B------:R-:W-:Y:S02]  /*9de0*/  SHF.R.U64 R142, R142, 0x3, RZ ;  /* 0x000000038e8e7819 */ /* 0x000fe400000012ff */
[----:B------:R-:W-:-:S02]  /*9df0*/  IADD3 R127, P2, R154, 0xf000, RZ ;  /* 0x0000f0009a7f7810 */ /* 0x000fc40007f5e0ff */
[----:B------:R-:W-:Y:S01]  /*9e00*/  LOP3.LUT R22, R22, R23, RZ, 0x3c, !PT ;  /* 0x0000001716167212 */ /* 0x000fe200078e3cff */
[--C-:B------:R-:W-:Y:S01]  /*9e10*/  IMAD.X R23, RZ, RZ, R121.reuse, P4 ;  /* 0x000000ffff177224 */ /* 0x100fe200020e0679 */
[----:B------:R-:W-:Y:S02]  /*9e20*/  SHF.R.U64 R138, R138, 0x3, RZ ;  /* 0x000000038a8a7819 */ /* 0x000fe400000012ff */
[----:B------:R-:W-:Y:S01]  /*9e30*/  LOP3.LUT R142, R142, R143, RZ, 0x3c, !PT ;  /* 0x0000008f8e8e7212 */ /* 0x000fe200078e3cff */
[----:B------:R-:W-:Y:S01]  /*9e40*/  IMAD.X R143, RZ, RZ, R121, P0 ;  /* 0x000000ffff8f7224 */ /* 0x000fe200000e0679 */
[----:B------:R-:W-:Y:S02]  /*9e50*/  LOP3.LUT R126, R127, 0x380, RZ, 0xc0, !PT ;  /* 0x000003807f7e7812 */ /* 0x000fe400078ec0ff */
[----:B------:R-:W-:Y:S02]  /*9e60*/  IADD3 R21, P4, R120, 0x4000, RZ ;  /* 0x0000400078157810 */ /* 0x000fe40007f9e0ff */
[----:B------:R-:W-:-:S02]  /*9e70*/  IADD3 R97, P0, R154, 0x3000, RZ ;  /* 0x000030009a617810 */ /* 0x000fc40007f1e0ff */
[C---:B------:R-:W-:Y:S02]  /*9e80*/  IADD3 R13, P6, R120.reuse, 0x8060, RZ ;  /* 0x00008060780d7810 */ /* 0x040fe40007fde0ff */
[C---:B------:R-:W-:Y:S02]  /*9e90*/  IADD3 R15, P5, R120.reuse, 0x20, RZ ;  /* 0x00000020780f7810 */ /* 0x040fe40007fbe0ff */
[----:B------:R-:W-:Y:S02]  /*9ea0*/  IADD3 R131, P3, R120, 0x8020, RZ ;  /* 0x0000802078837810 */ /* 0x000fe40007f7e0ff */
[----:B------:R-:W-:Y:S01]  /*9eb0*/  LOP3.LUT R138, R138, R139, RZ, 0x3c, !PT ;  /* 0x0000008b8a8a7212 */ /* 0x000fe200078e3cff */
[----:B------:R-:W-:Y:S01]  /*9ec0*/  IMAD.X R139, RZ, RZ, R121, P1 ;  /* 0x000000ffff8b7224 */ /* 0x000fe200008e0679 */
[----:B------:R-:W-:Y:S02]  /*9ed0*/  SHF.R.U64 R126, R126, 0x3, RZ ;  /* 0x000000037e7e7819 */ /* 0x000fe400000012ff */
[----:B------:R-:W-:-:S02]  /*9ee0*/  LOP3.LUT R20, R21, 0x380, RZ, 0xc0, !PT ;  /* 0x0000038015147812 */ /* 0x000fc400078ec0ff */
[----:B------:R-:W-:Y:S02]  /*9ef0*/  IADD3 R19, P1, R154, 0x2000, RZ ;  /* 0x000020009a137810 */ /* 0x000fe40007f3e0ff */
[----:B------:R-:W-:Y:S02]  /*9f00*/  LOP3.LUT R96, R97, 0x380, RZ, 0xc0, !PT ;  /* 0x0000038061607812 */ /* 0x000fe400078ec0ff */
[----:B------:R-:W-:Y:S02]  /*9f10*/  LOP3.LUT R12, R13, 0x380, RZ, 0xc0, !PT ;  /* 0x000003800d0c7812 */ /* 0x000fe400078ec0ff */
[----:B------:R-:W-:Y:S02]  /*9f20*/  LOP3.LUT R14, R15, 0x380, RZ, 0xc0, !PT ;  /* 0x000003800f0e7812 */ /* 0x000fe400078ec0ff */
[----:B------:R-:W-:Y:S02]  /*9f30*/  LOP3.LUT R130, R131, 0x380, RZ, 0xc0, !PT ;  /* 0x0000038083827812 */ /* 0x000fe400078ec0ff */
[----:B------:R-:W-:Y:S01]  /*9f40*/  LOP3.LUT R126, R126, R127, RZ, 0x3c, !PT ;  /* 0x0000007f7e7e7212 */ /* 0x000fe200078e3cff */
[----:B------:R-:W-:Y:S01]  /*9f50*/  IMAD.X R127, RZ, RZ, R155, P2 ;  /* 0x000000ffff7f7224 */ /* 0x000fe200010e069b */
[----:B------:R-:W-:-:S02]  /*9f60*/  SHF.R.U64 R20, R20, 0x3, RZ ;  /* 0x0000000314147819 */ /* 0x000fc400000012ff */
[----:B------:R-:W-:Y:S02]  /*9f70*/  LOP3.LUT R18, R19, 0x380, RZ, 0xc0, !PT ;  /* 0x0000038013127812 */ /* 0x000fe400078ec0ff */
[----:B------:R-:W-:Y:S02]  /*9f80*/  SHF.R.U64 R96, R96, 0x3, RZ ;  /* 0x0000000360607819 */ /* 0x000fe400000012ff */
[----:B0-----:R-:W-:Y:S02]  /*9f90*/  ISETP.NE.AND P2, PT, R156, 0x1, PT ;  /* 0x000000019c00780c */ /* 0x001fe40003f45270 */
[----:B------:R-:W-:Y:S02]  /*9fa0*/  SHF.R.U64 R12, R12, 0x3, RZ ;  /* 0x000000030c0c7819 */ /* 0x000fe400000012ff */
[----:B------:R-:W-:Y:S02]  /*9fb0*/  SHF.R.U64 R14, R14, 0x3, RZ ;  /* 0x000000030e0e7819 */ /* 0x000fe400000012ff */
[----:B------:R-:W-:-:S02]  /*9fc0*/  SHF.R.U64 R130, R130, 0x3, RZ ;  /* 0x0000000382827819 */ /* 0x000fc400000012ff */
[----:B------:R-:W-:Y:S02]  /*9fd0*/  LOP3.LUT R20, R20, R21, RZ, 0x3c, !PT ;  /* 0x0000001514147212 */ /* 0x000fe400078e3cff */
[----:B------:R-:W-:Y:S02]  /*9fe0*/  SHF.R.U64 R18, R18, 0x3, RZ ;  /* 0x0000000312127819 */ /* 0x000fe400000012ff */
[----:B------:R-:W-:Y:S01]  /*9ff0*/  LOP3.LUT R96, R96, R97, RZ, 0x3c, !PT ;  /* 0x0000006160607212 */ /* 0x000fe200078e3cff */
[----:B------:R-:W-:Y:S01]  /*a000*/  IMAD.X R97, RZ, RZ, R155, P0 ;  /* 0x000000ffff617224 */ /* 0x000fe200000e069b */
[----:B------:R-:W-:Y:S02]  /*a010*/  IADD3.X R21, RZ, R121, RZ, P4, !PT ;  /* 0x00000079ff157210 */ /* 0x000fe400027fe4ff */
[----:B------:R-:W-:Y:S02]  /*a020*/  IADD3 R107, P4, R154, 0x6000, RZ ;  /* 0x000060009a6b7810 */ /* 0x000fe40007f9e0ff */
        /* <DEDUP_REMOVED lines=10> */
[----:B------:R-:W-:Y:S01]  /*a0d0*/  LOP3.LUT R18, R18, R19, RZ, 0x3c, !PT ;  /* 0x0000001312127212 */ /* 0x000fe200078e3cff */
[----:B------:R-:W-:Y:S01]  /*a0e0*/  IMAD.X R19, RZ, RZ, R155, P1 ;  /* 0x000000ffff137224 */ /* 0x000fe200008e069b */
[----:B------:R-:W-:Y:S02]  /*a0f0*/  LOP3.LUT R106, R107, 0x380, RZ, 0xc0, !PT ;  /* 0x000003806b6a7812 */ /* 0x000fe400078ec0ff */
[----:B------:R-:W-:-:S02]  /*a100*/  IADD3 R113, P1, R154, 0x9000, RZ ;  /* 0x000090009a717810 */ /* 0x000fc40007f3e0ff */
[----:B------:R-:W-:Y:S02]  /*a110*/  LOP3.LUT R114, R115, 0x380, RZ, 0xc0, !PT ;  /* 0x0000038073727812 */ /* 0x000fe400078ec0ff */
[----:B------:R-:W-:Y:S02]  /*a120*/  MOV R30, R4 ;  /* 0x00000004001e7202 */ /* 0x000fe40000000f00 */
[----:B------:R-:W-:Y:S02]  /*a130*/  LOP3.LUT R146, R147, 0x380, RZ, 0xc0, !PT ;  /* 0x0000038093927812 */ /* 0x000fe400078ec0ff */
[----:B------:R-:W-:Y:S02]  /*a140*/  LOP3.LUT R150, R151, 0x380, RZ, 0xc0, !PT ;  /* 0x0000038097967812 */ /* 0x000fe400078ec0ff */
[----:B------:R-:W-:Y:S02]  /*a150*/  LOP3.LUT R152, R153, 0x380, RZ, 0xc0, !PT ;  /* 0x0000038099987812 */ /* 0x000fe400078ec0ff */
[----:B------:R-:W-:-:S02]  /*a160*/  F2FP.F16.F32.PACK_AB R5, R35, R34 ;  /* 0x000000222305723e */ /* 0x000fc400000000ff */
[----:B------:R-:W-:Y:S01]  /*a170*/  SHF.R.U64 R106, R106, 0x3, RZ ;  /* 0x000000036a6a7819 */ /* 0x000fe200000012ff */
[----:B------:R-:W0:Y:S01]  /*a180*/  @P2 LDC R34, c[0x0][0xcec] ;  /* 0x00033b00ff222b82 */ /* 0x000e220000000800 */
[----:B------:R-:W-:Y:S02]  /*a190*/  LOP3.LUT R112, R113, 0x380, RZ, 0xc0, !PT ;  /* 0x0000038071707812 */ /* 0x000fe400078ec0ff */
[----:B------:R-:W-:Y:S02]  /*a1a0*/  SHF.R.U64 R114, R114, 0x3, RZ ;  /* 0x0000000372727819 */ /* 0x000fe400000012ff */
[----:B------:R-:W-:Y:S02]  /*a1b0*/  SHF.R.U64 R146, R146, 0x3, RZ ;  /* 0x0000000392927819 */ /* 0x000fe400000012ff */
[----:B------:R-:W-:Y:S02]  /*a1c0*/  SHF.R.U64 R150, R150, 0x3, RZ ;  /* 0x0000000396967819 */ /* 0x000fe400000012ff */
[----:B------:R-:W-:-:S02]  /*a1d0*/  SHF.R.U64 R152, R152, 0x3, RZ ;  /* 0x0000000398987819 */ /* 0x000fc400000012ff */
[----:B-1----:R-:W-:Y:S02]  /*a1e0*/  MOV R27, R6 ;  /* 0x00000006001b7202 */ /* 0x002fe40000000f00 */
[----:B------:R-:W-:Y:S01]  /*a1f0*/  LOP3.LUT R106, R106, R107, RZ, 0x3c, !PT ;  /* 0x0000006b6a6a7212 */ /* 0x000fe200078e3cff */
[----:B------:R-:W-:Y:S01]  /*a200*/  IMAD.X R107, RZ, RZ, R155, P4 ;  /* 0x000000ffff6b7224 */ /* 0x000fe200020e069b */
[----:B------:R-:W-:Y:S02]  /*a210*/  F2FP.F16.F32.PACK_AB R6, R37, R172 ;  /* 0x000000ac2506723e */ /* 0x000fe400000000ff */
[----:B------:R-:W-:Y:S01]  /*a220*/  SHF.R.U64 R112, R112, 0x3, RZ ;  /* 0x0000000370707819 */ /* 0x000fe200000012ff */
[----:B------:R-:W1:Y:S01]  /*a230*/  @P2 LDC R37, c[0x0][0xcf0] ;  /* 0x00033c00ff252b82 */ /* 0x000e620000000800 */
[----:B------:R-:W-:Y:S02]  /*a240*/  LOP3.LUT R114, R114, R115, RZ, 0x3c, !PT ;  /* 0x0000007372727212 */ /* 0x000fe400078e3cff */
[----:B------:R-:W-:-:S02]  /*a250*/  IADD3 R115, P4, R154, 0xd000, RZ ;  /* 0x0000d0009a737810 */ /* 0x000fc40007f9e0ff */
[----:B------:R-:W-:Y:S01]  /*a260*/  LOP3.LUT R146, R146, R147, RZ, 0x3c, !PT ;  /* 0x0000009392927212 */ /* 0x000fe200078e3cff */
[--C-:B------:R-:W-:Y:S01]  /*a270*/  IMAD.X R147, RZ, RZ, R121.reuse, P6 ;  /* 0x000000ffff937224 */ /* 0x100fe200030e0679 */
[----:B------:R-:W-:Y:S01]  /*a280*/  LOP3.LUT R150, R150, R151, RZ, 0x3c, !PT ;  /* 0x0000009796967212 */ /* 0x000fe200078e3cff */
[--C-:B------:R-:W-:Y:S01]  /*a290*/  IMAD.X R151, RZ, RZ, R121.reuse, P5 ;  /* 0x000000ffff977224 */ /* 0x100fe200028e0679 */
[----:B------:R-:W-:Y:S01]  /*a2a0*/  LOP3.LUT R152, R152, R153, RZ, 0x3c, !PT ;  /* 0x0000009998987212 */ /* 0x000fe200078e3cff */
[----:B------:R-:W-:Y:S01]  /*a2b0*/  IMAD.X R153, RZ, RZ, R121, P3 ;  /* 0x000000ffff997224 */ /* 0x000fe200018e0679 */
[----:B------:R-:W-:Y:S01]  /*a2c0*/  IADD3 R101, P6, R154, 0x4000, RZ ;  /* 0x000040009a657810 */ /* 0x000fe20007fde0ff */
[----:B------:R-:W-:Y:S01]  /*a2d0*/  IMAD R0, R218, 0x20, R221 ;  /* 0x00000020da007824 */ /* 0x000fe200078e02dd */
[C---:B------:R-:W-:Y:S01]  /*a2e0*/  IADD3 R105, P5, R154.reuse, 0x5000, RZ ;  /* 0x000050009a697810 */ /* 0x040fe20007fbe0ff */
[----:B------:R-:W-:Y:S01]  /*a2f0*/  IMAD.X R121, RZ, RZ, R155, P4 ;  /* 0x000000ffff797224 */ /* 0x000fe200020e069b */
[----:B------:R-:W-:-:S02]  /*a300*/  IADD3 R109, P3, R154, 0x7000, RZ ;  /* 0x000070009a6d7810 */ /* 0x000fc40007f7e0ff */
[----:B------:R-:W-:Y:S02]  /*a310*/  LOP3.LUT R112, R112, R113, RZ, 0x3c, !PT ;  /* 0x0000007170707212 */ /* 0x000fe400078e3cff */
[----:B------:R-:W-:Y:S02]  /*a320*/  LOP3.LUT R113, R115, 0x380, RZ, 0xc0, !PT ;  /* 0x0000038073717812 */ /* 0x000fe400078ec0ff */
[----:B------:R-:W-:Y:S02]  /*a330*/  LOP3.LUT R100, R101, 0x380, RZ, 0xc0, !PT ;  /* 0x0000038065647812 */ /* 0x000fe400078ec0ff */
[----:B------:R-:W-:Y:S02]  /*a340*/  LOP3.LUT R104, R105, 0x380, RZ, 0xc0, !PT ;  /* 0x0000038069687812 */ /* 0x000fe400078ec0ff */
[----:B------:R-:W-:Y:S02]  /*a350*/  LOP3.LUT R108, R109, 0x380, RZ, 0xc0, !PT ;  /* 0x000003806d6c7812 */ /* 0x000fe400078ec0ff */
[----:B------:R-:W-:-:S02]  /*a360*/  SHF.R.U64 R120, R113, 0x3, RZ ;  /* 0x0000000371787819 */ /* 0x000fc400000012ff */
[----:B------:R-:W-:Y:S02]  /*a370*/  LOP3.LUT R113, R154, 0x380, RZ, 0xc0, !PT ;  /* 0x000003809a717812 */ /* 0x000fe400078ec0ff */
[----:B------:R-:W-:Y:S02]  /*a380*/  SHF.R.U64 R100, R100, 0x3, RZ ;  /* 0x0000000364647819 */ /* 0x000fe400000012ff */
[----:B------:R-:W-:Y:S02]  /*a390*/  SHF.R.U64 R104, R104, 0x3, RZ ;  /* 0x0000000368687819 */ /* 0x000fe400000012ff */
[----:B------:R-:W-:Y:S02]  /*a3a0*/  SHF.R.U64 R108, R108, 0x3, RZ ;  /* 0x000000036c6c7819 */ /* 0x000fe400000012ff */
[----:B------:R-:W-:Y:S01]  /*a3b0*/  SHF.R.U64 R29, R113, 0x3, RZ ;  /* 0x00000003711d7819 */ /* 0x000fe200000012ff */
[--C-:B------:R-:W-:Y:S01]  /*a3c0*/  IMAD.X R113, RZ, RZ, R155.reuse, P1 ;  /* 0x000000ffff717224 */ /* 0x100fe200008e069b */
[----:B------:R-:W-:Y:S01]  /*a3d0*/  F2FP.F16.F32.PACK_AB R7, R39, R38 ;  /* 0x000000262707723e */ /* 0x000fe200000000ff */
[----:B------:R-:W-:Y:S01]  /*a3e0*/  VIADD R39, R213, UR60 ;  /* 0x0000003cd5277c36 */ /* 0x000fe20008000000 */
[----:B------:R-:W-:Y:S01]  /*a3f0*/  LOP3.LUT R100, R100, R101, RZ, 0x3c, !PT ;  /* 0x0000006564647212 */ /* 0x000fe200078e3cff */
[--C-:B------:R-:W-:Y:S01]  /*a400*/  IMAD.X R101, RZ, RZ, R155.reuse, P6 ;  /* 0x000000ffff657224 */ /* 0x100fe200030e069b */
[----:B------:R-:W-:Y:S01]  /*a410*/  LOP3.LUT R104, R104, R105, RZ, 0x3c, !PT ;  /* 0x0000006968687212 */ /* 0x000fe200078e3cff */
[--C-:B------:R-:W-:Y:S01]  /*a420*/  IMAD.X R105, RZ, RZ, R155.reuse, P5 ;  /* 0x000000ffff697224 */ /* 0x100fe200028e069b */
[----:B------:R-:W-:Y:S01]  /*a430*/  LOP3.LUT R108, R108, R109, RZ, 0x3c, !PT ;  /* 0x0000006d6c6c7212 */ /* 0x000fe200078e3cff */
[----:B------:R-:W-:Y:S01]  /*a440*/  IMAD.X R109, RZ, RZ, R155, P3 ;  /* 0x000000ffff6d7224 */ /* 0x000fe200018e069b */
[C---:B------:R-:W-:Y:S01]  /*a450*/  IADD3 R117, P6, R154.reuse, 0xb000, RZ ;  /* 0x0000b0009a757810 */ /* 0x040fe20007fde0ff */
[----:B0-----:R-:W-:Y:S01]  /*a460*/  @P2 IMAD.HI.U32 R34, R39, R34, RZ ;  /* 0x0000002227222227 */ /* 0x001fe200078e00ff */
[----:B------:R-:W-:-:S02]  /*a470*/  IADD3 R119, P5, R154, 0xc000, RZ ;  /* 0x0000c0009a777810 */ /* 0x000fc40007fbe0ff */
[----:B------:R-:W-:Y:S02]  /*a480*/  IADD3 R123, P3, R154, 0xe000, RZ ;  /* 0x0000e0009a7b7810 */ /* 0x000fe40007f7e0ff */
[----:B------:R-:W-:Y:S01]  /*a490*/  LOP3.LUT R28, R29, R154, RZ, 0x3c, !PT ;  /* 0x0000009a1d1c7212 */ /* 0x000fe200078e3cff */
[----:B------:R-:W-:Y:S01]  /*a4a0*/  IMAD.MOV.U32 R29, RZ, RZ, R155 ;  /* 0x000000ffff1d7224 */ /* 0x000fe200078e009b */
[----:B------:R-:W-:Y:S02]  /*a4b0*/  MOV R26, R8 ;  /* 0x00000008001a7202 */ /* 0x000fe40000000f00 */
[----:B------:R-:W-:Y:S02]  /*a4c0*/  MOV R25, R10 ;  /* 0x0000000a00197202 */ /* 0x000fe40000000f00 */
[----:B------:R-:W-:Y:S02]  /*a4d0*/  MOV R154, R14 ;  /* 0x0000000e009a7202 */ /* 0x000fe40000000f00 */
[----:B------:R-:W-:Y:S01]  /*a4e0*/  F2FP.F16.F32.PACK_AB R4, R33, R171 ;  /* 0x000000ab2104723e */ /* 0x000fe200000000ff */
[----:B------:R-:W-:Y:S01]  /*a4f0*/  IMAD.MOV.U32 R33, RZ, RZ, R39 ;  /* 0x000000ffff217224 */ /* 0x000fe200078e0027 */
[----:B------:R-:W-:-:S02]  /*a500*/  MOV R24, R12 ;  /* 0x0000000c00187202 */ /* 0x000fc40000000f00 */
[----:B------:R-:W-:Y:S01]  /*a510*/  MOV R142, R142 ;  /* 0x0000008e008e7202 */ /* 0x000fe20000000f00 */
[----:B------:R0:W-:Y:S01]  /*a520*/  STSM.16.M88.4 [R154], R4 ;  /* 0x000000049a007844 */ /* 0x0001e20000000200 */
[----:B------:R-:W-:Y:S02]  /*a530*/  F2FP.F16.F32.PACK_AB R8, R41, R173 ;  /* 0x000000ad2908723e */ /* 0x000fe400000000ff */
[----:B------:R-:W-:Y:S02]  /*a540*/  F2FP.F16.F32.PACK_AB R9, R43, R42 ;  /* 0x0000002a2b09723e */ /* 0x000fe400000000ff */
[----:B------:R-:W-:Y:S02]  /*a550*/  F2FP.F16.F32.PACK_AB R10, R45, R174 ;  /* 0x000000ae2d0a723e */ /* 0x000fe400000000ff */
[----:B------:R-:W-:Y:S02]  /*a560*/  F2FP.F16.F32.PACK_AB R11, R47, R46 ;  /* 0x0000002e2f0b723e */ /* 0x000fe400000000ff */
[----:B------:R-:W-:Y:S01]  /*a570*/  MOV R31, R22 ;  /* 0x00000016001f7202 */ /* 0x000fe20000000f00 */
[----:B------:R-:W2:Y:S01]  /*a580*/  @P2 LDC R47, c[0x0][0xcf0] ;  /* 0x00033c00ff2f2b82 */ /* 0x000ea20000000800 */
        /* <DEDUP_REMOVED lines=8> */
[----:B------:R-:W-:Y:S01]  /*a610*/  STSM.16.M88.4 [R152], R12 ;  /* 0x0000000c98007844 */ /* 0x000fe20000000200 */
[----:B------:R-:W-:-:S02]  /*a620*/  F2FP.F16.F32.PACK_AB R21, R59, R58 ;  /* 0x0000003a3b15723e */ /* 0x000fc400000000ff */
[----:B------:R-:W-:Y:S02]  /*a630*/  F2FP.F16.F32.PACK_AB R22, R61, R178 ;  /* 0x000000b23d16723e */ /* 0x000fe400000000ff */
[----:B------:R-:W-:Y:S02]  /*a640*/  F2FP.F16.F32.PACK_AB R23, R63, R62 ;  /* 0x0000003e3f17723e */ /* 0x000fe400000000ff */
[----:B-1----:R-:W-:Y:S02]  /*a650*/  @P2 SHF.R.U32.HI R33, RZ, R37, R34 ;  /* 0x00000025ff212219 */ /* 0x002fe40000011622 */
[----:B------:R-:W-:Y:S01]  /*a660*/  MOV R150, R150 ;  /* 0x0000009600967202 */ /* 0x000fe20000000f00 */
[----:B------:R1:W-:Y:S01]  /*a670*/  STSM.16.M88.4 [R35], R20 ;  /* 0x0000001423007844 */ /* 0x0003e20000000200 */
[----:B0-----:R-:W-:Y:S02]  /*a680*/  F2FP.F16.F32.PACK_AB R4, R65, R179 ;  /* 0x000000b34104723e */ /* 0x001fe400000000ff */
[----:B------:R-:W-:-:S02]  /*a690*/  F2FP.F16.F32.PACK_AB R5, R67, R66 ;  /* 0x000000424305723e */ /* 0x000fc400000000ff */
[----:B------:R-:W-:Y:S02]  /*a6a0*/  F2FP.F16.F32.PACK_AB R6, R69, R180 ;  /* 0x000000b44506723e */ /* 0x000fe400000000ff */
[----:B------:R-:W-:Y:S02]  /*a6b0*/  F2FP.F16.F32.PACK_AB R7, R71, R70 ;  /* 0x000000464707723e */ /* 0x000fe400000000ff */
[----:B------:R-:W-:Y:S02]  /*a6c0*/  MOV R146, R146 ;  /* 0x0000009200927202 */ /* 0x000fe40000000f00 */
[----:B---3--:R-:W-:Y:S01]  /*a6d0*/  F2FP.F16.F32.PACK_AB R8, R73, R181 ;  /* 0x000000b54908723e */ /* 0x008fe200000000ff */
[----:B------:R-:W-:Y:S01]  /*a6e0*/  STSM.16.M88.4 [R150], R4 ;  /* 0x0000000496007844 */ /* 0x000fe20000000200 */
[----:B------:R-:W-:Y:S02]  /*a6f0*/  F2FP.F16.F32.PACK_AB R9, R75, R74 ;  /* 0x0000004a4b09723e */ /* 0x000fe400000000ff */
[----:B------:R-:W-:-:S02]  /*a700*/  F2FP.F16.F32.PACK_AB R10, R77, R182 ;  /* 0x000000b64d0a723e */ /* 0x000fc400000000ff */
[----:B-1----:R-:W-:Y:S02]  /*a710*/  IADD3 R35, -R33, RZ, RZ ;  /* 0x000000ff21237210 */ /* 0x002fe40007ffe1ff */
[----:B------:R-:W-:Y:S02]  /*a720*/  F2FP.F16.F32.PACK_AB R11, R79, R78 ;  /* 0x0000004e4f0b723e */ /* 0x000fe400000000ff */
[----:B------:R-:W-:Y:S01]  /*a730*/  MOV R138, R138 ;  /* 0x0000008a008a7202 */ /* 0x000fe20000000f00 */
[----:B------:R-:W-:Y:S01]  /*a740*/  IMAD R35, R156, R35, R39 ;  /* 0x000000239c237224 */ /* 0x000fe200078e0227 */
[----:B------:R-:W-:Y:S01]  /*a750*/  F2FP.F16.F32.PACK_AB R12, R81, R183 ;  /* 0x000000b7510c723e */ /* 0x000fe200000000ff */
[----:B------:R0:W-:Y:S01]  /*a760*/  STSM.16.M88.4 [R146], R8 ;  /* 0x0000000892007844 */ /* 0x0001e20000000200 */
[----:B------:R-:W-:Y:S02]  /*a770*/  F2FP.F16.F32.PACK_AB R13, R83, R82 ;  /* 0x00000052530d723e */ /* 0x000fe400000000ff */
[----:B------:R-:W-:-:S02]  /*a780*/  F2FP.F16.F32.PACK_AB R14, R85, R184 ;  /* 0x000000b8550e723e */ /* 0x000fc400000000ff */
[----:B------:R-:W-:Y:S02]  /*a790*/  F2FP.F16.F32.PACK_AB R15, R87, R86 ;  /* 0x00000056570f723e */ /* 0x000fe400000000ff */
[----:B------:R-:W-:Y:S01]  /*a7a0*/  LOP3.LUT R120, R120, R115, RZ, 0x3c, !PT ;  /* 0x0000007378787212 */ /* 0x000fe200078e3cff */
[----:B------:R-:W-:Y:S01]  /*a7b0*/  IMAD.X R115, RZ, RZ, R155, P0 ;  /* 0x000000ffff737224 */ /* 0x000fe200000e069b */
[----:B------:R-:W-:Y:S01]  /*a7c0*/  LOP3.LUT R122, R123, 0x380, RZ, 0xc0, !PT ;  /* 0x000003807b7a7812 */ /* 0x000fe200078ec0ff */
[----:B------:R1:W-:Y:S01]  /*a7d0*/  STSM.16.M88.4 [R138], R12 ;  /* 0x0000000c8a007844 */ /* 0x0003e20000000200 */
[----:B------:R-:W-:Y:S02]  /*a7e0*/  MOV R134, R134 ;  /* 0x0000008600867202 */ /* 0x000fe40000000f00 */
[----:B------:R-:W-:Y:S02]  /*a7f0*/  F2FP.F16.F32.PACK_AB R20, R89, R185 ;  /* 0x000000b95914723e */ /* 0x000fe400000000ff */
[----:B------:R-:W-:Y:S01]  /*a800*/  F2FP.F16.F32.PACK_AB R21, R91, R90 ;  /* 0x0000005a5b15723e */ /* 0x000fe200000000ff */
[----:B0-----:R-:W-:Y:S01]  /*a810*/  IMAD.U32 R10, RZ, RZ, UR5 ;  /* 0x00000005ff0a7e24 */ /* 0x001fe2000f8e00ff */
[----:B------:R-:W-:Y:S01]  /*a820*/  SHF.R.S32.HI R9, RZ, 0x1f, R33 ;  /* 0x0000001fff097819 */ /* 0x000fe20000011421 */
[----:B------:R-:W-:Y:S01]  /*a830*/  ULDC UR5, c[0x0][0xb88] ;  /* 0x0002e20000057ab9 */ /* 0x000fe20000000800 */
[----:B------:R-:W-:-:S02]  /*a840*/  SHF.R.S32.HI R8, RZ, 0x1f, R35 ;  /* 0x0000001fff087819 */ /* 0x000fc40000011423 */
[----:B------:R-:W-:Y:S02]  /*a850*/  F2FP.F16.F32.PACK_AB R22, R93, R186 ;  /* 0x000000ba5d16723e */ /* 0x000fe400000000ff */
[----:B------:R-:W-:Y:S02]  /*a860*/  F2FP.F16.F32.PACK_AB R23, R95, R94 ;  /* 0x0000005e5f17723e */ /* 0x000fe400000000ff */
[----:B------:R-:W-:Y:S01]  /*a870*/  MOV R130, R130 ;  /* 0x0000008200827202 */ /* 0x000fe20000000f00 */
[----:B-1----:R-:W-:Y:S01]  /*a880*/  VIADD R15, R225, UR60 ;  /* 0x0000003ce10f7c36 */ /* 0x002fe20008000000 */
[----:B------:R-:W-:Y:S01]  /*a890*/  IADD3 R12, P0, R33, UR6, RZ ;  /* 0x00000006210c7c10 */ /* 0x000fe2000ff1e0ff */
[----:B------:R0:W-:Y:S01]  /*a8a0*/  STSM.16.M88.4 [R134], R20 ;  /* 0x0000001486007844 */ /* 0x0001e20000000200 */
[----:B------:R-:W-:Y:S02]  /*a8b0*/  F2FP.F16.F32.PACK_AB R4, R164, R187 ;  /* 0x000000bba404723e */ /* 0x000fe400000000ff */
[----:B------:R-:W-:Y:S01]  /*a8c0*/  IADD3.X R13, R9, UR7, R10, P0, !PT ;  /* 0x00000007090d7c10 */ /* 0x000fe200087fe40a */
[----:B------:R-:W-:Y:S01]  /*a8d0*/  ULDC.64 UR6, c[0x0][0xc88] ;  /* 0x0003220000067ab9 */ /* 0x000fe20000000a00 */
[----:B------:R-:W-:Y:S01]  /*a8e0*/  F2FP.F16.F32.PACK_AB R5, R99, R98 ;  /* 0x000000626305723e */ /* 0x000fe200000000ff */
[----:B------:R-:W-:Y:S01]  /*a8f0*/  IMAD R8, R8, UR6, RZ ;  /* 0x0000000608087c24 */ /* 0x000fe2000f8e02ff */
[----:B------:R-:W-:Y:S01]  /*a900*/  F2FP.F16.F32.PACK_AB R6, R165, R188 ;  /* 0x000000bca506723e */ /* 0x000fe200000000ff */
[----:B------:R-:W-:Y:S01]  /*a910*/  IMAD.WIDE.U32 R12, R35, UR6, R12 ;  /* 0x00000006230c7c25 */ /* 0x000fe2000f8e000c */
[----:B------:R-:W-:-:S02]  /*a920*/  F2FP.F16.F32.PACK_AB R7, R103, R102 ;  /* 0x000000666707723e */ /* 0x000fc400000000ff */
[----:B------:R-:W-:Y:S01]  /*a930*/  SHF.R.U64 R122, R122, 0x3, RZ ;  /* 0x000000037a7a7819 */ /* 0x000fe200000012ff */
[----:B------:R-:W-:Y:S01]  /*a940*/  IMAD R35, R35, UR7, R8 ;  /* 0x0000000723237c24 */ /* 0x000fe2000f8e0208 */
[----:B------:R-:W-:Y:S01]  /*a950*/  F2FP.F16.F32.PACK_AB R11, R44, R40 ;  /* 0x000000282c0b723e */ /* 0x000fe200000000ff */
[----:B------:R1:W-:Y:S01]  /*a960*/  STSM.16.M88.4 [R130], R4 ;  /* 0x0000000482007844 */ /* 0x0003e20000000200 */
[----:B------:R-:W-:Y:S01]  /*a970*/  LOP3.LUT R122, R122, R123, RZ, 0x3c, !PT ;  /* 0x0000007b7a7a7212 */ /* 0x000fe200078e3cff */
[----:B------:R-:W-:Y:S01]  /*a980*/  ULDC.64 UR6, c[0x0][0xc50] ;  /* 0x0003140000067ab9 */ /* 0x000fe20000000a00 */
[----:B------:R-:W-:Y:S01]  /*a990*/  IMAD R44, R156, UR5, RZ ;  /* 0x000000059c2c7c24 */ /* 0x000fe2000f8e02ff */
[----:B------:R-:W-:Y:S01]  /*a9a0*/  LOP3.LUT P0, RZ, R223, 0x3, RZ, 0xc0, !PT ;  /* 0x00000003dfff7812 */ /* 0x000fe2000780c0ff */
[----:B------:R-:W-:Y:S01]  /*a9b0*/  IMAD.X R123, RZ, RZ, R155, P3 ;  /* 0x000000ffff7b7224 */ /* 0x000fe200018e069b */
[----:B------:R-:W-:Y:S02]  /*a9c0*/  F2FP.F16.F32.PACK_AB R8, R166, R189 ;  /* 0x000000bda608723e */ /* 0x000fe400000000ff */
[----:B------:R-:W-:-:S02]  /*a9d0*/  F2FP.F16.F32.PACK_AB R9, R36, R32 ;  /* 0x000000202409723e */ /* 0x000fc400000000ff */
[----:B------:R-:W-:Y:S02]  /*a9e0*/  F2FP.F16.F32.PACK_AB R10, R167, R190 ;  /* 0x000000bea70a723e */ /* 0x000fe400000000ff */
[----:B0-----:R-:W-:Y:S02]  /*a9f0*/  LEA R20, P3, R12, UR6, 0x2 ;  /* 0x000000060c147c11 */ /* 0x001fe4000f8610ff */
[C---:B------:R-:W-:Y:S01]  /*aa00*/  ISETP.GE.OR P1, PT, R15.reuse, R44, P0 ;  /* 0x0000002c0f00720c */ /* 0x040fe20000726670 */
[----:B------:R0:W-:Y:S01]  /*aa10*/  STSM.16.M88.4 [R31], R8 ;  /* 0x000000081f007844 */ /* 0x0001e20000000200 */
        /* <DEDUP_REMOVED lines=22> */
[----:B------:R-:W-:-:S02]  /*ab80*/  F2FP.F16.F32.PACK_AB R138, R141, R140 ;  /* 0x0000008c8d8a723e */ /* 0x000fc400000000ff */
[----:B------:R-:W-:Y:S01]  /*ab90*/  F2FP.F16.F32.PACK_AB R139, R160, R159 ;  /* 0x0000009fa08b723e */ /* 0x000fe200000000ff */
[----:B------:R-:W-:Y:S01]  /*aba0*/  STSM.16.M88.4 [R26], R12 ;  /* 0x0000000c1a007844 */ /* 0x000fe20000000200 */
[----:B------:R-:W-:Y:S02]  /*abb0*/  F2FP.F16.F32.PACK_AB R160, R145, R144 ;  /* 0x0000009091a0723e */ /* 0x000fe400000000ff */
[----:B------:R-:W-:Y:S01]  /*abc0*/  LOP3.LUT R116, R117, 0x380, RZ, 0xc0, !PT ;  /* 0x0000038075747812 */ /* 0x000fe200078ec0ff */
[----:B------:R-:W-:Y:S01]  /*abd0*/  STSM.16.M88.4 [R27], R136 ;  /* 0x000000881b007844 */ /* 0x000fe20000000200 */
[----:B------:R-:W-:Y:S01]  /*abe0*/  UIMAD UR5, UR10, UR8, URZ ;  /* 0x000000080a0572a4 */ /* 0x000fe2000f8e023f */
[----:B------:R-:W-:Y:S01]  /*abf0*/  VIADD R46, R0, UR60 ;  /* 0x0000003c002e7c36 */ /* 0x000fe20008000000 */
[----:B------:R-:W-:Y:S01]  /*ac00*/  UIMAD.WIDE.U32 UR6, UR11, UR8, URZ ;  /* 0x000000080b0672a5 */ /* 0x000fe2000f8e003f */
[----:B------:R-:W-:Y:S01]  /*ac10*/  STSM.16.M88.4 [R30], R160 ;  /* 0x000000a01e007844 */ /* 0x000fe20000000200 */
[----:B------:R-:W-:-:S02]  /*ac20*/  LOP3.LUT R118, R119, 0x380, RZ, 0xc0, !PT ;  /* 0x0000038077767812 */ /* 0x000fc400078ec0ff */
[----:B------:R-:W-:Y:S01]  /*ac30*/  SHF.R.U64 R116, R116, 0x3, RZ ;  /* 0x0000000374747819 */ /* 0x000fe200000012ff */
[----:B------:R-:W-:Y:S01]  /*ac40*/  BAR.SYNC.DEFER_BLOCKING 0x1, 0x100 ;  /* 0x0044000000007b1d */ /* 0x000fe20000010000 */
[----:B------:R-:W-:Y:S01]  /*ac50*/  UIMAD UR5, UR11, UR9, UR5 ;  /* 0x000000090b0572a4 */ /* 0x000fe2000f8e0205 */
[----:B------:R-:W-:Y:S01]  /*ac60*/  IMAD.MOV.U32 R45, RZ, RZ, R46 ;  /* 0x000000ffff2d7224 */ /* 0x000fe200078e002e */
[----:B------:R-:W-:Y:S02]  /*ac70*/  SHF.R.U64 R118, R118, 0x3, RZ ;  /* 0x0000000376767819 */ /* 0x000fe400000012ff */
[----:B------:R-:W-:Y:S01]  /*ac80*/  LOP3.LUT R116, R116, R117, RZ, 0x3c, !PT ;  /* 0x0000007574747212 */ /* 0x000fe200078e3cff */
[----:B------:R-:W-:Y:S01]  /*ac90*/  ULDC.64 UR10, c[0x0][0xbf0] ;  /* 0x0002fc00000a7ab9 */ /* 0x000fe20000000a00 */
[----:B-1----:R1:W-:Y:S01]  /*aca0*/  @!P1 ST.E desc[UR36][R40.64], R3 ;  /* 0x0000000328009985 */ /* 0x0023e2000c101924 */
[----:B------:R-:W-:Y:S01]  /*acb0*/  UIMAD UR8, UR12, UR10, URZ ;  /* 0x0000000a0c0872a4 */ /* 0x000fe2000f8e023f */
[----:B------:R-:W-:Y:S01]  /*acc0*/  LOP3.LUT R118, R118, R119, RZ, 0x3c, !PT ;  /* 0x0000007776767212 */ /* 0x000fe200078e3cff */
[----:B------:R-:W-:Y:S01]  /*acd0*/  UIADD3 UR7, UR7, UR5, URZ ;  /* 0x0000000507077290 */ /* 0x000fe2000fffe03f */
[--C-:B------:R-:W-:Y:S01]  /*ace0*/  IMAD.X R117, RZ, RZ, R155.reuse, P6 ;  /* 0x000000ffff757224 */ /* 0x100fe200030e069b */
[----:B-1----:R-:W1:Y:S01]  /*acf0*/  @P2 LDC R3, c[0x0][0xcec] ;  /* 0x00033b00ff032b82 */ /* 0x002e620000000800 */
[----:B------:R-:W-:Y:S01]  /*ad00*/  UIMAD UR5, UR13, UR11, UR8 ;  /* 0x0000000b0d0572a4 */ /* 0x000fe2000f8e0208 */
[----:B------:R-:W-:Y:S01]  /*ad10*/  IMAD.X R119, RZ, RZ, R155, P5 ;  /* 0x000000ffff777224 */ /* 0x000fe200028e069b */
[----:B------:R-:W-:Y:S01]  /*ad20*/  UIMAD.WIDE.U32 UR6, UR13, UR10, UR6 ;  /* 0x0000000a0d0672a5 */ /* 0x000fe2000f8e0006 */
[----:B0-----:R0:W-:Y:S01]  /*ad30*/  @!P0 ST.E desc[UR36][R42.64], R2 ;  /* 0x000000022a008985 */ /* 0x0011e2000c101924 */
[----:B------:R-:W-:-:S02]  /*ad40*/  ULDC.64 UR8, c[0x0][0xbe0] ;  /* 0x0002f80000087ab9 */ /* 0x000fc40000000a00 */
[----:B------:R-:W-:Y:S01]  /*ad50*/  UIADD3 UR5, UR7, UR5, URZ ;  /* 0x0000000507057290 */ /* 0x000fe2000fffe03f */
[----:B------:R3:W5:Y:S04]  /*ad60*/  LD.E.128 R20, desc[UR36][R28.64] ;  /* 0x000000241c147980 */ /* 0x000768000c101d00 */
[----:B------:R3:W5:Y:S04]  /*ad70*/  LD.E.128 R32, desc[UR36][R16.64] ;  /* 0x0000002410207980 */ /* 0x000768000c101d00 */
[----:B------:R3:W5:Y:S01]  /*ad80*/  LD.E.128 R36, desc[UR36][R18.64] ;  /* 0x0000002412247980 */ /* 0x000762000c101d00 */
[----:B-1----:R-:W-:-:S03]  /*ad90*/  @P2 IMAD.HI.U32 R0, R46, R3, RZ ;  /* 0x000000032e002227 */ /* 0x002fc600078e00ff */
[----:B------:R-:W5:Y:S02]  /*ada0*/  LD.E.128 R96, desc[UR36][R96.64] ;  /* 0x0000002460607980 */ /* 0x000f64000c101d00 */
[----:B--2---:R-:W-:Y:S01]  /*adb0*/  @P2 SHF.R.U32.HI R45, RZ, R47, R0 ;  /* 0x0000002fff2d2219 */ /* 0x004fe20000011600 */
[----:B0-----:R-:W-:Y:S01]  /*adc0*/  IMAD.U32 R2, RZ, RZ, UR6 ;  /* 0x00000006ff027e24 */ /* 0x001fe2000f8e00ff */
[----:B------:R-:W5:Y:S02]  /*add0*/  LD.E.128 R100, desc[UR36][R100.64] ;  /* 0x0000002464647980 */ /* 0x000f64000c101d00 */
[--C-:B------:R-:W-:Y:S01]  /*ade0*/  SHF.R.S32.HI R0, RZ, 0x1f, R45.reuse ;  /* 0x0000001fff007819 */ /* 0x100fe2000001142d */
[----:B------:R-:W-:Y:S01]  /*adf0*/  IMAD.MOV R47, RZ, RZ, -R45 ;  /* 0x000000ffff2f7224 */ /* 0x000fe200078e0a2d */
[----:B------:R3:W5:Y:S01]  /*ae00*/  LD.E.128 R4, desc[UR36][R104.64] ;  /* 0x0000002468047980 */ /* 0x000762000c101d00 */
[----:B------:R-:W-:Y:S01]  /*ae10*/  IMAD.U32 R3, RZ, RZ, UR7 ;  /* 0x00000007ff037e24 */ /* 0x000fe2000f8e00ff */
[----:B------:R-:W-:Y:S01]  /*ae20*/  ULDC.64 UR6, c[0x0][0xbd8] ;  /* 0x0002f60000067ab9 */ /* 0x000fe20000000a00 */
[----:B------:R-:W-:Y:S01]  /*ae30*/  IMAD R0, R0, UR8, RZ ;  /* 0x0000000800007c24 */ /* 0x000fe2000f8e02ff */
[----:B------:R3:W5:Y:S01]  /*ae40*/  LD.E.128 R8, desc[UR36][R106.64] ;  /* 0x000000246a087980 */ /* 0x000762000c101d00 */
[----:B------:R-:W-:-:S02]  /*ae50*/  IMAD R47, R156, R47, R46 ;  /* 0x0000002f9c2f7224 */ /* 0x000fc400078e022e */
[----:B------:R-:W-:Y:S01]  /*ae60*/  IMAD.U32 R3, RZ, RZ, UR5 ;  /* 0x00000005ff037e24 */ /* 0x000fe2000f8e00ff */
[----:B------:R3:W5:Y:S01]  /*ae70*/  LD.E.128 R12, desc[UR36][R108.64] ;  /* 0x000000246c0c7980 */ /* 0x000762000c101d00 */
[C---:B------:R-:W-:Y:S01]  /*ae80*/  IMAD R61, R45.reuse, UR9, R0 ;  /* 0x000000092d3d7c24 */ /* 0x040fe2000f8e0200 */
[----:B------:R-:W-:Y:S02]  /*ae90*/  SHF.R.S32.HI R0, RZ, 0x1f, R47 ;  /* 0x0000001fff007819 */ /* 0x000fe4000001142f */
[----:B------:R3:W5:Y:S01]  /*aea0*/  LD.E.128 R48, desc[UR36][R110.64] ;  /* 0x000000246e307980 */ /* 0x000762000c101d00 */
[----:B------:R-:W-:-:S03]  /*aeb0*/  IMAD.WIDE.U32 R2, R45, UR8, R2 ;  /* 0x000000082d027c25 */ /* 0x000fc6000f8e0002 */
[----:B------:R3:W5:Y:S04]  /*aec0*/  LD.E.128 R24, desc[UR36][R112.64] ;  /* 0x0000002470187980 */ /* 0x000768000c101d00 */
[----:B------:R3:W5:Y:S04]  /*aed0*/  LD.E.128 R40, desc[UR36][R114.64] ;  /* 0x0000002472287980 */ /* 0x000768000c101d00 */
[----:B------:R3:W5:Y:S04]  /*aee0*/  LD.E.128 R28, desc[UR36][R116.64] ;  /* 0x00000024741c7980 */ /* 0x000768000c101d00 */
[----:B------:R3:W5:Y:S04]  /*aef0*/  LD.E.128 R56, desc[UR36][R118.64] ;  /* 0x0000002476387980 */ /* 0x000768000c101d00 */
[----:B------:R3:W5:Y:S04]  /*af00*/  LD.E.128 R52, desc[UR36][R120.64] ;  /* 0x0000002478347980 */ /* 0x000768000c101d00 */
[----:B------:R3:W5:Y:S04]  /*af10*/  LD.E.128 R16, desc[UR36][R122.64] ;  /* 0x000000247a107980 */ /* 0x000768000c101d00 */
[----:B------:R-:W5:Y:S01]  /*af20*/  LD.E.128 R124, desc[UR36][R126.64] ;  /* 0x000000247e7c7980 */ /* 0x000f62000c101d00 */
[----:B------:R-:W-:Y:S01]  /*af30*/  VIADD R65, R221, UR60 ;  /* 0x0000003cdd417c36 */ /* 0x000fe20008000000 */
[----:B------:R-:W-:Y:S01]  /*af40*/  BSSY B1, `(.L_x_4693) ;  /* 0x000002e000017945 */ /* 0x000fe20003800000 */
[----:B------:R-:W-:Y:S01]  /*af50*/  IMAD.IADD R3, R3, 0x1, R61 ;  /* 0x0000000103037824 */ /* 0x000fe200078e023d */
[----:B------:R-:W-:Y:S01]  /*af60*/  @!PT LDS RZ, [RZ] ;  /* 0x00000000fffff984 */ /* 0x000fe20000000800 */
[----:B------:R-:W-:Y:S01]  /*af70*/  @!PT LDS RZ, [RZ] ;  /* 0x00000000fffff984 */ /* 0x000fe20000000800 */
[----:B------:R-:W-:Y:S01]  /*af80*/  @!PT LDS RZ, [RZ] ;  /* 0x00000000fffff984 */ /* 0x000fe20000000800 */
[----:B------:R-:W-:Y:S01]  /*af90*/  @!PT LDS RZ, [RZ] ;  /* 0x00000000fffff984 */ /* 0x000fe20000000800 */
[----:B------:R0:W-:Y:S06]  /*afa0*/  MEMBAR.ALL.CTA ;  /* 0x0000000000007992 */ /* 0x0001ec0000008000 */
[----:B0-----:R-:W0:Y:S01]  /*afb0*/  FENCE.VIEW.ASYNC.S ;  /* 0x00000000000073c6 */ /* 0x001e220000000000 */
[----:B------:R-:W-:Y:S01]  /*afc0*/  IMAD R0, R0, UR6, RZ ;  /* 0x0000000600007c24 */ /* 0x000fe2000f8e02ff */
[CC--:B------:R-:W-:Y:S01]  /*afd0*/  ISETP.GE.AND P2, PT, R65.reuse, R44.reuse, PT ;  /* 0x0000002c4100720c */ /* 0x0c0fe20003f46270 */
[----:B------:R-:W-:Y:S01]  /*afe0*/  VIADD R45, R65, 0x20 ;  /* 0x00000020412d7836 */ /* 0x000fe20000000000 */
[----:B------:R-:W-:Y:S01]  /*aff0*/  SHF.R.S32.HI R196, RZ, 0x1f, R215 ;  /* 0x0000001fffc47819 */ /* 0x000fe200000114d7 */
[C---:B------:R-:W-:Y:S01]  /*b000*/  IMAD R61, R47.reuse, UR7, R0 ;  /* 0x000000072f3d7c24 */ /* 0x040fe2000f8e0200 */
[----:B------:R-:W-:Y:S01]  /*b010*/  SHF.R.S32.HI R197, RZ, 0x1f, R216 ;  /* 0x0000001fffc57819 */ /* 0x000fe200000114d8 */
[----:B------:R-:W-:Y:S01]  /*b020*/  IMAD.WIDE.U32 R2, R47, UR6, R2 ;  /* 0x000000062f027c25 */ /* 0x000fe2000f8e0002 */
[----:B------:R-:W-:Y:S01]  /*b030*/  ISETP.GE.AND P1, PT, R45, R44, PT ;  /* 0x0000002c2d00720c */ /* 0x000fe20003f26270 */
[----:B------:R-:W-:Y:S01]  /*b040*/  ULDC.64 UR6, c[0x0][0xb80] ;  /* 0x0002e00000067ab9 */ /* 0x000fe20000000a00 */
[----:B------:R-:W-:Y:S01]  /*b050*/  SHF.R.S32.HI R198, RZ, 0x1f, R200 ;  /* 0x0000001fffc67819 */ /* 0x000fe200000114c8 */
[----:B------:R-:W-:Y:S01]  /*b060*/  VIADD R45, R65, 0x40 ;  /* 0x00000040412d7836 */ /* 0x000fe20000000000 */
[----:B------:R-:W-:Y:S01]  /*b070*/  LEA R0, P3, R2, UR6, 0x1 ;  /* 0x0000000602007c11 */ /* 0x000fe2000f8608ff */
[----:B------:R-:W-:-:S02]  /*b080*/  IMAD.IADD R3, R3, 0x1, R61 ;  /* 0x0000000103037824 */ /* 0x000fc400078e023d */
[----:B------:R-:W-:Y:S01]  /*b090*/  VIADD R195, R195, 0x32420 ;  /* 0x00032420c3c37836 */ /* 0x000fe20000000000 */
[----:B------:R-:W-:Y:S01]  /*b0a0*/  ISETP.GE.AND P0, PT, R45, R44, PT ;  /* 0x0000002c2d00720c */ /* 0x000fe20003f06270 */
[----:B0-----:R3:W0:Y:S01]  /*b0b0*/  SHFL.IDX PT, R62, R0, RZ, 0x181f ;  /* 0x00181fff003e7589 */ /* 0x00162200000e0000 */
[----:B------:R-:W-:Y:S02]  /*b0c0*/  LEA.HI.X R45, R2, UR7, R3, 0x1, P3 ;  /* 0x00000007022d7c11 */ /* 0x000fe400098f0c03 */
[----:B------:R-:W-:-:S03]  /*b0d0*/  PRMT R195, RZ, 0x654, R195 ;  /* 0x00000654ffc37816 */ /* 0x000fc600000000c3 */
[----:B------:R3:W1:Y:S01]  /*b0e0*/  SHFL.IDX PT, R64, R45, RZ, 0x181f ;  /* 0x00181fff2d407589 */ /* 0x00066200000e0000 */
[----:B------:R3:W-:Y:S01]  /*b0f0*/  SYNCS.ARRIVE.TRANS64.RED.A1T0 RZ, [R195+URZ], RZ ;  /* 0x000000ffc3ff79a7 */ /* 0x0007e2000810043f */
        /* <DEDUP_REMOVED lines=18> */
.L_x_4694:
[----:B------:R-:W-:Y:S05]  /*b220*/  BSYNC B1 ;  /* 0x0000000000017941 */ /* 0x000fea0003800000 */
.L_x_4693:
        /* <DEDUP_REMOVED lines=21> */
.L_x_4696:
[----:B------:R-:W-:Y:S05]  /*b380*/  BSYNC B1 ;  /* 0x0000000000017941 */ /* 0x000fea0003800000 */
.L_x_4695:
        /* <DEDUP_REMOVED lines=21> */
.L_x_4698:
[----:B------:R-:W-:Y:S05]  /*b4e0*/  BSYNC B1 ;  /* 0x0000000000017941 */ /* 0x000fea0003800000 */
.L_x_4697:
        /* <DEDUP_REMOVED lines=24> */
.L_x_4692:
[----:B------:R-:W0:Y:S01]  /*b670*/  LDC R8, c[0x0][0xce8] ;  /* 0x00033a00ff087b82 */ /* 0x000e220000000800 */
[----:B------:R-:W1:Y:S01]  /*b680*/  S2R R0, SR_TID.X ;  /* 0x0000000000007919 */ /* 0x000e620000002100 */
[----:B------:R-:W-:Y:S01]  /*b690*/  R2UR UR6, R219 ;  /* 0x00000000db0672ca */ /* 0x000fe200000e0000 */
[----:B------:R-:W-:Y:S01]  /*b6a0*/  BSSY B1, `(.L_x_4700) ;  /* 0x0000035000017945 */ /* 0x000fe20003800000 */
[----:B------:R-:W-:Y:S01]  /*b6b0*/  R2UR UR5, R220 ;  /* 0x00000000dc0572ca */ /* 0x000fe200000e0000 */
[----:B------:R-:W-:-:S10]  /*b6c0*/  IMAD R6, R218, 0x20, R221 ;  /* 0x00000020da067824 */ /* 0x000fd400078e02dd */
[----:B------:R-:W-:Y:S02]  /*b6d0*/  USHF.R.S32.HI UR8, URZ, 0x1f, UR6 ;  /* 0x0000001f3f087899 */ /* 0x000fe40008011406 */
[----:B------:R-:W-:Y:S01]  /*b6e0*/  USHF.R.S32.HI UR9, URZ, 0x1f, UR5 ;  /* 0x0000001f3f097899 */ /* 0x000fe20008011405 */
[----:B0-----:R-:W-:Y:S01]  /*b6f0*/  ISETP.NE.AND P1, PT, R8, 0x1, PT ;  /* 0x000000010800780c */ /* 0x001fe20003f25270 */
[----:B-1----:R-:W-:-:S12]  /*b700*/  VIADD R0, R0, 0xffffff80 ;  /* 0xffffff8000007836 */ /* 0x002fd80000000000 */
[----:B------:R-:W0:Y:S01]  /*b710*/  @P1 LDC R9, c[0x0][0xcec] ;  /* 0x00033b00ff091b82 */ /* 0x000e220000000800 */
[----:B------:R-:W-:-:S07]  /*b720*/  ISETP.GE.AND P0, PT, R0, 0x80, PT ;  /* 0x000000800000780c */ /* 0x000fce0003f06270 */
[----:B------:R-:W1:Y:S06]  /*b730*/  @P1 LDC R11, c[0x0][0xcf0] ;  /* 0x00033c00ff0b1b82 */ /* 0x000e6c0000000800 */
[----:B------:R-:W-:Y:S05]  /*b740*/  @P0 BRA `(.L_x_4701) ;  /* 0x0000000000a80947 */ /* 0x000fea0003800000 */
[----:B------:R-:W2:Y:S01]  /*b750*/  S2R R0, SR_TID.X ;  /* 0x0000000000007919 */ /* 0x000ea20000002100 */
[----:B------:R-:W3:Y:S01]  /*b760*/  LDC R3, c[0x0][0xce8] ;  /* 0x00033a00ff037b82 */ /* 0x000ee20000000800 */
[----:B------:R-:W-:Y:S01]  /*b770*/  MOV R4, UR60 ;  /* 0x0000003c00047c02 */ /* 0x000fe20008000f00 */
[----:B------:R-:W-:Y:S02]  /*b780*/  ULDC UR5, c[0x0][0xb88] ;  /* 0x0002e20000057ab9 */ /* 0x000fe40000000800 */
[----:B---3--:R-:W-:Y:S01]  /*b790*/  IMAD R5, R3, UR5, RZ ;  /* 0x0000000503057c24 */ /* 0x008fe2000f8e02ff */
[----:B--2---:R-:W-:-:S04]  /*b7a0*/  IADD3 R4, R4, -0x80, R0 ;  /* 0xffffff8004047810 */ /* 0x004fc80007ffe000 */
[----:B------:R-:W-:-:S13]  /*b7b0*/  ISETP.GE.AND P0, PT, R4, R5, PT ;  /* 0x000000050400720c */ /* 0x000fda0003f06270 */
[----:B------:R-:W-:Y:S05]  /*b7c0*/  @P0 BRA `(.L_x_4701) ;  /* 0x0000000000880947 */ /* 0x000fea0003800000 */
[----:B------:R-:W-:Y:S01]  /*b7d0*/  ISETP.NE.AND P0, PT, R3, 0x1, PT ;  /* 0x000000010300780c */ /* 0x000fe20003f05270 */
[----:B------:R-:W-:Y:S01]  /*b7e0*/  ULDC.64 UR10, c[0x0][0xc90] ;  /* 0x00032400000a7ab9 */ /* 0x000fe20000000a00 */
[----:B------:R-:W-:Y:S01]  /*b7f0*/  R2UR UR13, R219 ;  /* 0x00000000db0d72ca */ /* 0x000fe200000e0000 */
[----:B------:R-:W-:Y:S01]  /*b800*/  UIMAD UR5, UR8, UR10, URZ ;  /* 0x0000000a080572a4 */ /* 0x000fe2000f8e023f */
[----:B------:R-:W-:Y:S01]  /*b810*/  R2UR UR12, R220 ;  /* 0x00000000dc0c72ca */ /* 0x000fe200000e0000 */
[----:B------:R-:W-:-:S08]  /*b820*/  IMAD.MOV.U32 R2, RZ, RZ, R4 ;  /* 0x000000ffff027224 */ /* 0x000fd000078e0004 */
        /* <DEDUP_REMOVED lines=28> */
.L_x_4701:
[----:B------:R-:W-:Y:S05]  /*b9f0*/  BSYNC B1 ;  /* 0x0000000000017941 */ /* 0x000fea0003800000 */
.L_x_4700:
[----:B------:R-:W-:Y:S01]  /*ba00*/  R2UR UR13, R219 ;  /* 0x00000000db0d72ca */ /* 0x000fe200000e0000 */
[----:B------:R-:W-:Y:S01]  /*ba10*/  ULDC.64 UR10, c[0x0][0xbe8] ;  /* 0x0002fa00000a7ab9 */ /* 0x000fe20000000a00 */
[----:B------:R-:W-:Y:S01]  /*ba20*/  R2UR UR12, R220 ;  /* 0x00000000dc0c72ca */ /* 0x000fe200000e0000 */
[----:B------:R-:W-:Y:S01]  /*ba30*/  UIMAD UR5, UR8, UR10, URZ ;  /* 0x0000000a080572a4 */ /* 0x000fe2000f8e023f */
[----:B------:R-:W-:Y:S01]  /*ba40*/  VIADD R6, R6, UR60 ;  /* 0x0000003c06067c36 */ /* 0x000fe20008000000 */
[----:B------:R-:W-:Y:S01]  /*ba50*/  BSSY B1, `(.L_x_4702) ;  /* 0x000003f000017945 */ /* 0x000fe20003800000 */
[----:B------:R-:W-:Y:S02]  /*ba60*/  SHF.R.S32.HI R16, RZ, 0x1f, R215 ;  /* 0x0000001fff107819 */ /* 0x000fe400000114d7 */
[----:B0-----:R-:W-:Y:S01]  /*ba70*/  @P1 IMAD.HI.U32 R0, R6, R9, RZ ;  /* 0x0000000906001227 */ /* 0x001fe200078e00ff */
[----:B------:R-:W-:Y:S02]  /*ba80*/  SHF.R.S32.HI R17, RZ, 0x1f, R216 ;  /* 0x0000001fff117819 */ /* 0x000fe400000114d8 */
[----:B------:R-:W-:Y:S01]  /*ba90*/  SHF.R.S32.HI R18, RZ, 0x1f, R200 ;  /* 0x0000001fff127819 */ /* 0x000fe200000114c8 */
[----:B--2---:R-:W-:Y:S01]  /*baa0*/  IMAD.MOV.U32 R5, RZ, RZ, R6 ;  /* 0x000000ffff057224 */ /* 0x004fe200078e0006 */
[----:B------:R-:W-:Y:S01]  /*bab0*/  UIMAD.WIDE.U32 UR6, UR13, UR10, URZ ;  /* 0x0000000a0d0672a5 */ /* 0x000fe2000f8e003f */
[----:B-1----:R-:W-:Y:S01]  /*bac0*/  @P1 SHF.R.U32.HI R5, RZ, R11, R0 ;  /* 0x0000000bff051219 */ /* 0x002fe20000011600 */
[----:B------:R-:W-:-:S03]  /*bad0*/  UIMAD UR5, UR13, UR11, UR5 ;  /* 0x0000000b0d0572a4 */ /* 0x000fc6000f8e0205 */
[----:B------:R-:W-:Y:S01]  /*bae0*/  ULDC.64 UR10, c[0x0][0xbf0] ;  /* 0x0002fc00000a7ab9 */ /* 0x000fe20000000a00 */
[----:B------:R-:W-:Y:S01]  /*baf0*/  UIADD3 UR7, UR7, UR5, URZ ;  /* 0x0000000507077290 */ /* 0x000fe2000fffe03f */
[--C-:B------:R-:W-:Y:S01]  /*bb00*/  SHF.R.S32.HI R0, RZ, 0x1f, R5.reuse ;  /* 0x0000001fff007819 */ /* 0x100fe20000011405 */
[----:B------:R-:W-:Y:S01]  /*bb10*/  UIMAD UR5, UR9, UR10, URZ ;  /* 0x0000000a090572a4 */ /* 0x000fe2000f8e023f */
[----:B------:R-:W-:Y:S01]  /*bb20*/  IMAD.MOV R7, RZ, RZ, -R5 ;  /* 0x000000ffff077224 */ /* 0x000fe200078e0a05 */
[----:B------:R-:W-:Y:S02]  /*bb30*/  UIMAD.WIDE.U32 UR6, UR12, UR10, UR6 ;  /* 0x0000000a0c0672a5 */ /* 0x000fe4000f8e0006 */
[----:B------:R-:W-:Y:S01]  /*bb40*/  UIMAD UR5, UR12, UR11, UR5 ;  /* 0x0000000b0c0572a4 */ /* 0x000fe2000f8e0205 */
[----:B------:R-:W-:Y:S01]  /*bb50*/  IMAD R7, R8, R7, R6 ;  /* 0x0000000708077224 */ /* 0x000fe200078e0206 */
[----:B------:R-:W-:Y:S01]  /*bb60*/  ULDC.64 UR8, c[0x0][0xbe0] ;  /* 0x0002f80000087ab9 */ /* 0x000fe20000000a00 */
[----:B------:R-:W-:Y:S01]  /*bb70*/  VIADD R6, R221, UR60 ;  /* 0x0000003cdd067c36 */ /* 0x000fe20008000000 */
[----:B------:R-:W-:Y:S01]  /*bb80*/  UIADD3 UR5, UR7, UR5, URZ ;  /* 0x0000000507057290 */ /* 0x000fe2000fffe03f */
[----:B------:R-:W-:-:S02]  /*bb90*/  IMAD R0, R0, UR8, RZ ;  /* 0x0000000800007c24 */ /* 0x000fc4000f8e02ff */
        /* <DEDUP_REMOVED lines=42> */
.L_x_4703:
[----:B------:R-:W-:Y:S05]  /*be40*/  BSYNC B1 ;  /* 0x0000000000017941 */ /* 0x000fea0003800000 */
.L_x_4702:
        /* <DEDUP_REMOVED lines=21> */
.L_x_4705:
[----:B------:R-:W-:Y:S05]  /*bfa0*/  BSYNC B1 ;  /* 0x0000000000017941 */ /* 0x000fea0003800000 */
.L_x_4704:
        /* <DEDUP_REMOVED lines=21> */
.L_x_4707:
[----:B------:R-:W-:Y:S05]  /*c100*/  BSYNC B1 ;  /* 0x0000000000017941 */ /* 0x000fea0003800000 */
.L_x_4706:
        /* <DEDUP_REMOVED lines=22> */
.L_x_4699:
[----:B------:R-:W-:Y:S05]  /*c270*/  BSYNC B0 ;  /* 0x0000000000007941 */ /* 0x000fea0003800000 */
.L_x_4691:
[----:B------:R-:W-:Y:S02]  /*c280*/  ULDC UR5, c[0x0][0xd38] ;  /* 0x00034e0000057ab9 */ /* 0x000fe40000000800 */
[----:B------:R-:W-:-:S06]  /*c290*/  UISETP.GE.AND UP0, UPT, UR4, UR5, UPT ;  /* 0x000000050400728c */ /* 0x000fcc000bf06270 */
[----:B------:R-:W-:-:S13]  /*c2a0*/  PLOP3.LUT P0, PT, PT, PT, UP0, 0x80, 0x0 ;  /* 0x000000000000781c */ /* 0x000fda0003f0f008 */
[----:B------:R-:W-:Y:S05]  /*c2b0*/  @!P0 BRA `(.L_x_4708) ;  /* 0xffffff4800b48947 */ /* 0x000fea000383ffff */
[----:B------:R-:W-:Y:S05]  /*c2c0*/  EXIT ;  /* 0x000000000000794d */ /* 0x000fea0003800000 */
.L_x_4649:
        /* <DEDUP_REMOVED lines=31> */
[----:B------:R-:W-:Y:S01]  /*c4c0*/  UIMAD UR41, UR41, UR40, URZ ;  /* 0x00000028292972a4 */ /* 0x000fe2000f8e023f */
[----:B------:R-:W-:Y:S01]  /*c4d0*/  IMAD.MOV.U32 R18, RZ, RZ, RZ ;  /* 0x000000ffff127224 */ /* 0x000fe200078e00ff */
[----:B------:R-:W-:Y:S01]  /*c4e0*/  USEL UR4, UR4, 0x1, UP0 ;  /* 0x0000000104047887 */ /* 0x000fe20008000000 */
[----:B------:R-:W-:Y:S01]  /*c4f0*/  UMOV UR5, 0x400 ;  /* 0x0000040000057882 */ /* 0x000fe20000000000 */
[----:B------:R-:W-:-:S02]  /*c500*/  ULDC UR47, c[0x0][0xc] ;  /* 0x00000300002f7ab9 */ /* 0x000fc40000000800 */
[----:B------:R-:W-:-:S04]  /*c510*/  UIMAD UR42, UR4, UR42, URZ ;  /* 0x0000002a042a72a4 */ /* 0x000fc8000f8e023f */
[----:B------:R-:W-:Y:S02]  /*c520*/  UIADD3 UR4, UR42, 0x5f, URZ ;  /* 0x0000005f2a047890 */ /* 0x000fe4000fffe03f */
[----:B------:R-:W-:Y:S02]  /*c530*/  UIADD3 UR40, UR42, 0x60, -UR40 ;  /* 0x000000602a287890 */ /* 0x000fe4000fffe828 */
[----:B-1----:R-:W-:Y:S02]  /*c540*/  ULEA UR6, UR6, UR5, 0x18 ;  /* 0x0000000506067291 */ /* 0x002fe4000f8ec03f */
[----:B------:R-:W-:Y:S01]  /*c550*/  UIMAD.WIDE UR4, UR4, 0x2aaaaaab, URZ ;  /* 0x2aaaaaab040478a5 */ /* 0x000fe2000f8e023f */
[C---:B0-----:R-:W-:Y:S01]  /*c560*/  IMAD.SHL.U32 R29, R8.reuse, 0x8, RZ ;  /* 0x00000008081d7824 */ /* 0x041fe200078e00ff */
[----:B------:R-:W-:Y:S02]  /*c570*/  LOP3.LUT R7, R8, 0x7f, RZ, 0xc0, !PT ;  /* 0x0000007f08077812 */ /* 0x000fe400078ec0ff */
[----:B------:R-:W-:Y:S01]  /*c580*/  IMAD.U32 R17, RZ, RZ, UR6 ;  /* 0x00000006ff117e24 */ /* 0x000fe2000f8e00ff */
[----:B------:R-:W-:Y:S01]  /*c590*/  USHF.R.U32.HI UR39, URZ, 0x1f, UR5 ;  /* 0x0000001f3f277899 */ /* 0x000fe20008011605 */
[----:B------:R-:W-:-:S02]  /*c5a0*/  LOP3.LUT R5, R29, 0x38, RZ, 0xc0, !PT ;  /* 0x000000381d057812 */ /* 0x000fc400078ec0ff */
[----:B------:R-:W-:Y:S01]  /*c5b0*/  LOP3.LUT R0, R29, 0x1f8, RZ, 0xc0, !PT ;  /* 0x000001f81d007812 */ /* 0x000fe200078ec0ff */
[----:B------:R-:W-:Y:S01]  /*c5c0*/  ULEA.HI.SX32 UR39, UR5, UR39, 0x1c ;  /* 0x0000002705277291 */ /* 0x000fe2000f8fe23f */
[C---:B------:R-:W-:Y:S02]  /*c5d0*/  LOP3.LUT R2, R5.reuse, 0x40, RZ, 0xfc, !PT ;  /* 0x0000004005027812 */ /* 0x040fe400078efcff */
[----:B------:R-:W-:Y:S02]  /*c5e0*/  ISETP.GE.AND P0, PT, R5, UR7, PT ;  /* 0x0000000705007c0c */ /* 0x000fe4000bf06270 */
[C---:B------:R-:W-:Y:S02]  /*c5f0*/  ISETP.GE.AND P2, PT, R2.reuse, UR9, PT ;  /* 0x0000000902007c0c */ /* 0x040fe4000bf46270 */
[----:B------:R-:W-:Y:S02]  /*c600*/  ISETP.GE.AND P1, PT, R2, UR7, PT ;  /* 0x0000000702007c0c */ /* 0x000fe4000bf26270 */
[----:B------:R-:W-:-:S02]  /*c610*/  LOP3.LUT R0, R0, 0x38, R8, 0x78, !PT ;  /* 0x0000003800007812 */ /* 0x000fc400078e7808 */
[----:B------:R-:W-:Y:S02]  /*c620*/  LOP3.LUT R4, R5, 0x80, RZ, 0xfc, !PT ;  /* 0x0000008005047812 */ /* 0x000fe400078efcff */
[----:B------:R-:W-:Y:S02]  /*c630*/  LOP3.LUT R29, R0, 0x200, R29, 0xf8, !PT ;  /* 0x00000200001d7812 */ /* 0x000fe400078ef81d */
[----:B------:R-:W-:Y:S02]  /*c640*/  SEL R0, RZ, 0x1, P0 ;  /* 0x00000001ff007807 */ /* 0x000fe40000000000 */
[----:B------:R-:W-:Y:S01]  /*c650*/  SEL R2, RZ, 0xffffffff, P1 ;  /* 0xffffffffff027807 */ /* 0x000fe20000800000 */
[----:B------:R-:W-:Y:S01]  /*c660*/  IMAD R22, R29, 0x2, R17 ;  /* 0x000000021d167824 */ /* 0x000fe200078e0211 */
[----:B------:R-:W-:Y:S02]  /*c670*/  @P2 LOP3.LUT R16, R16, 0x40000, RZ, 0xfc, !PT ;  /* 0x0004000010102812 */ /* 0x000fe400078efcff */
[----:B------:R-:W-:-:S02]  /*c680*/  SHF.R.U32.HI R35, RZ, 0x3, R7 ;  /* 0x00000003ff237819 */ /* 0x000fc40000011607 */
[----:B------:R-:W-:-:S04]  /*c690*/  @P1 LOP3.LUT R16, R16, 0x10, RZ, 0xfc, !PT ;  /* 0x0000001010101812 */ /* 0x000fc800078efcff */
[----:B------:R-:W-:-:S04]  /*c6a0*/  LOP3.LUT R16, R16, 0xffffffdf, RZ, 0xc0, !PT ;  /* 0xffffffdf10107812 */ /* 0x000fc800078ec0ff */
[----:B------:R-:W-:Y:S02]  /*c6b0*/  @P0 LOP3.LUT R16, R16, 0x20, RZ, 0xfc, !PT ;  /* 0x0000002010100812 */ /* 0x000fe400078efcff */
[----:B------:R-:W-:Y:S02]  /*c6c0*/  ISETP.GE.AND P0, PT, R4, UR7, PT ;  /* 0x0000000704007c0c */ /* 0x000fe4000bf06270 */
[----:B------:R-:W-:-:S11]  /*c6d0*/  LOP3.LUT R16, R16, 0xfffffff7, RZ, 0xc0, !PT ;  /* 0xfffffff710107812 */ /* 0x000fd600078ec0ff */
[----:B------:R-:W-:-:S04]  /*c6e0*/  @P0 LOP3.LUT R16, R16, 0x8, RZ, 0xfc, !PT ;  /* 0x0000000810100812 */ /* 0x000fc800078efcff */
[----:B------:R-:W-:Y:S02]  /*c6f0*/  LOP3.LUT R16, R16, 0xfffdffff, RZ, 0xc0, !PT ;  /* 0xfffdffff10107812 */ /* 0x000fe400078ec0ff */
[----:B--2---:R-:W-:Y:S02]  /*c700*/  R2UR UR8, R3 ;  /* 0x00000000030872ca */ /* 0x004fe400000e0000 */
[----:B------:R-:W-:Y:S02]  /*c710*/  SHF.L.U32 R3, R2, 0x1, RZ ;  /* 0x0000000102037819 */ /* 0x000fe400000006ff */
[----:B------:R-:W-:Y:S02]  /*c720*/  LOP3.LUT R2, R5, 0xc0, RZ, 0xfc, !PT ;  /* 0x000000c005027812 */ /* 0x000fe400078efcff */
[----:B------:R-:W-:Y:S02]  /*c730*/  LOP3.LUT R0, R3, 0x2, R0, 0xe2, !PT ;  /* 0x0000000203007812 */ /* 0x000fe400078ee200 */
[----:B------:R-:W-:-:S02]  /*c740*/  SEL R3, RZ, 0x4, P0 ;  /* 0x00000004ff037807 */ /* 0x000fc40000000000 */
        /* <DEDUP_REMOVED lines=8> */
[----:B------:R-:W-:Y:S01]  /*c7d0*/  @P0 LOP3.LUT R16, R16, 0x20000, RZ, 0xfc, !PT ;  /* 0x0002000010100812 */ /* 0x000fe200078efcff */
[----:B------:R0:W-:Y:S01]  /*c7e0*/  STL [R1+0x4], RZ ;  /* 0x000004ff01007387 */ /* 0x0001e20000100800 */
        /* <DEDUP_REMOVED lines=15> */
[----:B0-----:R-:W-:-:S07]  /*c8e0*/  @P0 LOP3.LUT R16, R16, 0x80000, RZ, 0xfc, !PT ;  /* 0x0008000010100812 */ /* 0x001fce00078efcff */
.L_x_4762:
        /* <DEDUP_REMOVED lines=22> */
.L_x_4710:
[----:B------:R-:W-:Y:S01]  /*ca50*/  ULDC UR8, c[0x0][0xd54] ;  /* 0x0003550000087ab9 */ /* 0x000fe20000000800 */
[----:B------:R-:W-:Y:S01]  /*ca60*/  UMOV UR6, UR7 ;  /* 0x0000000700067c82 */ /* 0x000fe20008000000 */
[----:B------:R-:W-:-:S11]  /*ca70*/  UISETP.NE.AND UP0, UPT, UR8, 0x1, UPT ;  /* 0x000000010800788c */ /* 0x000fd6000bf05270 */
[----:B------:R-:W-:Y:S02]  /*ca80*/  @UP0 ULDC.64 UR10, c[0x0][0xd58] ;  /* 0x00035600000a0ab9 */ /* 0x000fe40000000a00 */
[----:B------:R-:W-:-:S04]  /*ca90*/  UIMAD.WIDE.U32 UR4, UR7, UR10, URZ ;  /* 0x0000000a070472a5 */ /* 0x000fc8000f8e003f */
[----:B------:R-:W-:-:S04]  /*caa0*/  @UP0 USHF.R.U32.HI UR6, URZ, UR11, UR5 ;  /* 0x0000000b3f060299 */ /* 0x000fc80008011605 */
[----:B------:R-:W-:-:S12]  /*cab0*/  UIMAD UR4, UR6, UR8, URZ ;  /* 0x00000008060472a4 */ /* 0x000fd8000f8e023f */
.L_x_4711:
        /* <DEDUP_REMOVED lines=58> */
.L_x_4713:
        /* <DEDUP_REMOVED lines=20> */
.L_x_4716:
[----:B------:R-:W-:Y:S05]  /*cfa0*/  BSYNC B6 ;  /* 0x0000000000067941 */ /* 0x000fea0003800000 */
.L_x_4715:
        /* <DEDUP_REMOVED lines=9> */
[----:B------:R-:W-:Y:S01]  /*d040*/  MOV R4, UR6 ;  /* 0x0000000600047c02 */ /* 0x000fe20008000f00 */
        /* <DEDUP_REMOVED lines=10> */
.L_x_4719:
        /* <DEDUP_REMOVED lines=15> */
.L_x_4718:
[----:B------:R-:W-:Y:S05]  /*d1e0*/  BSYNC B6 ;  /* 0x0000000000067941 */ /* 0x000fea0003800000 */
.L_x_4717:
        /* <DEDUP_REMOVED lines=10> */
[----:B------:R-:W-:Y:S01]  /*d290*/  IMAD.U32 R3, RZ, RZ, UR5 ;  /* 0x00000005ff037e24 */ /* 0x000fe2000f8e00ff */
[----:B------:R-:W-:-:S04]  /*d2a0*/  ULDC UR4, c[0x0][0xd48] ;  /* 0x0003520000047ab9 */ /* 0x000fc80000000800 */
[----:B------:R1:W5:Y:S01]  /*d2b0*/  @P0 LDG.E R28, desc[UR36][R2.64] ;  /* 0x00000024021c0981 */ /* 0x000362000c1e1900 */
[----:B------:R-:W-:Y:S01]  /*d2c0*/  UMOV UR5, 0xffffffff ;  /* 0xffffffff00057882 */ /* 0x000fe20000000000 */
[----:B------:R-:W-:Y:S02]  /*d2d0*/  IMAD.U32 R19, RZ, RZ, UR4 ;  /* 0x00000004ff137e24 */ /* 0x000fe4000f8e00ff */
[----:B------:R-:W-:Y:S01]  /*d2e0*/  VIADD R0, R0, 0xffffffff ;  /* 0xffffffff00007836 */ /* 0x000fe20000000000 */
[----:B------:R-:W-:Y:S06]  /*d2f0*/  BRA.DIV UR5, `(.L_x_4720) ;  /* 0x0000003e05e87947 */ /* 0x000fec000b800000 */
.L_x_4779:
        /* <DEDUP_REMOVED lines=42> */
.L_x_4721:
[----:B------:R-:W-:Y:S01]  /*d5a0*/  IMAD R24, R18, 0x8, R17 ;  /* 0x0000000812187824 */ /* 0x000fe200078e0211 */
[----:B------:R-:W-:Y:S01]  /*d5b0*/  SHF.L.U32 R3, R26, 0x1f, RZ ;  /* 0x0000001f1a037819 */ /* 0x000fe200000006ff */
[----:B------:R-:W-:Y:S03]  /*d5c0*/  BSSY B0, `(.L_x_4722) ;  /* 0x0000003000007945 */ /* 0x000fe60003800000 */
[----:B------:R-:W0:Y:S02]  /*d5d0*/  SYNCS.PHASECHK.TRANS64.TRYWAIT P0, [R24+URZ+0x32440], R3 ;  /* 0x03244003180075a7 */ /* 0x000e24000800017f */
[----:B0-----:R-:W-:Y:S05]  /*d5e0*/  @!P0 BRA `(.L_x_4723) ;  /* 0x0000003c00588947 */ /* 0x001fea0003800000 */
.L_x_4780:
[----:B------:R-:W-:Y:S05]  /*d5f0*/  BSYNC B0 ;  /* 0x0000000000007941 */ /* 0x000fea0003800000 */
.L_x_4722:
[----:B------:R-:W-:Y:S01]  /*d600*/  SHF.R.S32.HI R37, RZ, 0x1f, R33 ;  /* 0x0000001fff257819 */ /* 0x000fe20000011421 */
[----:B------:R-:W-:Y:S01]  /*d610*/  ULDC.64 UR4, c[0x0][0x300] ;  /* 0x0000c00000047ab9 */ /* 0x000fe20000000a00 */
[----:B------:R-:W1:Y:S01]  /*d620*/  S2R R6, SR_TID.X ;  /* 0x0000000000067919 */ /* 0x000e620000002100 */
[----:B-----5:R-:W-:Y:S02]  /*d630*/  SHF.R.S32.HI R4, RZ, 0x1f, R25 ;  /* 0x0000001fff047819 */ /* 0x020fe40000011419 */
[----:B------:R-:W-:Y:S01]  /*d640*/  IMAD R2, R37, UR4, RZ ;  /* 0x0000000425027c24 */ /* 0x000fe2000f8e02ff */
[----:B------:R-:W-:Y:S02]  /*d650*/  LOP3.LUT P2, RZ, R16, 0x1, RZ, 0xc0, !PT ;  /* 0x0000000110ff7812 */ /* 0x000fe4000784c0ff */
[----:B------:R2:W-:Y:S01]  /*d660*/  STL [R1], R4 ;  /* 0x0000000401007387 */ /* 0x0005e20000100800 */
        /* <DEDUP_REMOVED lines=30> */
[----:B-1----:R-:W-:Y:S01]  /*d850*/  @P0 IMAD.X R3, RZ, RZ, R2, P1 ;  /* 0x000000ffff030224 */ /* 0x002fe200008e0602 */
[----:B------:R-:W-:Y:S02]  /*d860*/  @P0 MOV R2, R14 ;  /* 0x0000000e00020202 */ /* 0x000fe40000000f00 */
        /* <DEDUP_REMOVED lines=30> */
.L_x_4794:
        /* <DEDUP_REMOVED lines=10> */
.L_x_4725:
        /* <DEDUP_REMOVED lines=10> */
.L_x_4726:
        /* <DEDUP_REMOVED lines=24> */
.L_x_4728:
[----:B------:R-:W-:Y:S05]  /*dd10*/  BSYNC B6 ;  /* 0x0000000000067941 */ /* 0x000fea0003800000 */
.L_x_4727:
[----:B------:R-:W2:Y:S01]  /*dd20*/  S2R R20, SR_TID.X ;  /* 0x0000000000147919 */ /* 0x000ea20000002100 */
[----:B------:R-:W-:Y:S01]  /*dd30*/  UISETP.NE.AND UP0, UPT, UR49, URZ, UPT ;  /* 0x0000003f3100728c */ /* 0x000fe2000bf05270 */
[----:B------:R-:W-:Y:S01]  /*dd40*/  IMAD.U32 R34, RZ, RZ, UR43 ;  /* 0x0000002bff227e24 */ /* 0x000fe2000f8e00ff */
[----:B------:R-:W-:Y:S01]  /*dd50*/  R2UR UR6, R27 ;  /* 0x000000001b0672ca */ /* 0x000fe200000e0000 */
[----:B------:R-:W-:Y:S01]  /*dd60*/  ULDC.64 UR8, c[0x0][0x2d8] ;  /* 0x0000b60000087ab9 */ /* 0x000fe20000000a00 */
[----:B------:R-:W-:Y:S02]  /*dd70*/  R2UR UR7, R19 ;  /* 0x00000000130772ca */ /* 0x000fe400000e0000 */
[----:B------:R-:W-:Y:S02]  /*dd80*/  PLOP3.LUT P0, PT, PT, PT, UP0, 0x80, 0x0 ;  /* 0x000000000000781c */ /* 0x000fe40003f0f008 */
[----:B------:R-:W-:-:S03]  /*dd90*/  LOP3.LUT P5, RZ, R16, 0x100000, RZ, 0xc0, !PT ;  /* 0x0010000010ff7812 */ /* 0x000fc600078ac0ff */
[----:B------:R-:W-:-:S04]  /*dda0*/  @UP0 ULDC UR4, c[0x0][0x44c] ;  /* 0x0001130000040ab9 */ /* 0x000fc80000000800 */
[----:B------:R-:W-:-:S04]  /*ddb0*/  UIMAD UR6, UR6, UR8, URZ ;  /* 0x00000008060672a4 */ /* 0x000fc8000f8e023f */
[----:B------:R-:W-:Y:S01]  /*ddc0*/  UIMAD UR6, UR7, UR9, UR6 ;  /* 0x00000009070672a4 */ /* 0x000fe2000f8e0206 */
[----:B--2---:R-:W-:-:S04]  /*ddd0*/  SHF.L.U32 R20, R20, 0x4, RZ ;  /* 0x0000000414147819 */ /* 0x004fc800000006ff */
[----:B------:R-:W-:-:S05]  /*dde0*/  LOP3.LUT R20, R35, 0x70, R20, 0xf8, !PT ;  /* 0x0000007023147812 */ /* 0x000fca00078ef814 */
[----:B------:R-:W-:-:S04]  /*ddf0*/  IMAD R34, R34, 0x80, R20 ;  /* 0x0000008022227824 */ /* 0x000fc800078e0214 */
        /* <DEDUP_REMOVED lines=38> */
[----:B------:R-:W-:Y:S01]  /*e060*/  IMAD.U32 R4, RZ, RZ, UR43 ;  /* 0x0000002bff047e24 */ /* 0x000fe2000f8e00ff */
[----:B------:R-:W-:Y:S01]  /*e070*/  LOP3.LUT R16, R16, 0xffffefff, RZ, 0xc0, !PT ;  /* 0xffffefff10107812 */ /* 0x000fe200078ec0ff */
[----:B------:R-:W2:Y:S02]  /*e080*/  SHFL.IDX PT, R14, R0, RZ, 0x181f ;  /* 0x00181fff000e7589 */ /* 0x000ea400000e0000 */
[----:B------:R-:W-:Y:S02]  /*e090*/  IMAD R4, R4, 0x80, R35 ;  /* 0x0000008004047824 */ /* 0x000fe400078e0223 */
[----:B------:R-:W3:Y:S02]  /*e0a0*/  SHFL.IDX PT, R3, R5, RZ, 0x181f ;  /* 0x00181fff05037589 */ /* 0x000ee400000e0000 */
[C---:B------:R-:W-:Y:S01]  /*e0b0*/  VIADD R6, R4.reuse, 0x10 ;  /* 0x0000001004067836 */ /* 0x040fe20000000000 */
[C---:B------:R-:W-:Y:S01]  /*e0c0*/  ISETP.GE.AND P1, PT, R4.reuse, UR41, PT ;  /* 0x0000002904007c0c */ /* 0x040fe2000bf26270 */
[----:B------:R-:W-:Y:S01]  /*e0d0*/  SHFL.IDX PT, R9, R0, 0x2, 0x181f ;  /* 0x00581f0000097f89 */ /* 0x000fe200000e0000 */
[----:B------:R-:W-:-:S03]  /*e0e0*/  IADD3 R13, R4, 0x40, RZ ;  /* 0x00000040040d7810 */ /* 0x000fc60007ffe0ff */
[----:B------:R-:W-:Y:S01]  /*e0f0*/  SHFL.IDX PT, R8, R5, 0x2, 0x181f ;  /* 0x00581f0005087f89 */ /* 0x000fe200000e0000 */
[----:B------:R-:W-:-:S03]  /*e100*/  ISETP.GE.AND P3, PT, R13, UR41, PT ;  /* 0x000000290d007c0c */ /* 0x000fc6000bf66270 */
[----:B------:R-:W-:Y:S04]  /*e110*/  SHFL.IDX PT, R7, R0, 0x3, 0x181f ;  /* 0x00781f0000077f89 */ /* 0x000fe800000e0000 */
[----:B------:R-:W-:Y:S01]  /*e120*/  @P1 LOP3.LUT R16, R16, 0x1000, RZ, 0xfc, !PT ;  /* 0x0000100010101812 */ /* 0x000fe200078efcff */
[----:B------:R-:W-:Y:S03]  /*e130*/  SHFL.IDX PT, R21, R0, 0x5, 0x181f ;  /* 0x00b81f0000157f89 */ /* 0x000fe600000e0000 */
[----:B------:R-:W-:Y:S01]  /*e140*/  LOP3.LUT R16, R16, 0xfffff7ff, RZ, 0xc0, !PT ;  /* 0xfffff7ff10107812 */ /* 0x000fe200078ec0ff */
        /* <DEDUP_REMOVED lines=74> */
.L_x_4811:
[----:B------:R-:W0:Y:S01]  /*e5f0*/  S2R R0, SR_TID.X ;  /* 0x0000000000007919 */ /* 0x000e220000002100 */
[----:B------:R-:W-:Y:S01]  /*e600*/  VIADD R4, R4, 0x70 ;  /* 0x0000007004047836 */ /* 0x000fe20000000000 */
[----:B------:R-:W-:-:S04]  /*e610*/  LOP3.LUT R16, R16, 0xffffbfff, RZ, 0xc0, !PT ;  /* 0xffffbfff10107812 */ /* 0x000fc800078ec0ff */
[----:B------:R-:W-:-:S13]  /*e620*/  ISETP.GE.AND P1, PT, R4, UR41, PT ;  /* 0x0000002904007c0c */ /* 0x000fda000bf26270 */
[----:B------:R-:W-:Y:S01]  /*e630*/  @P1 LOP3.LUT R16, R16, 0x4000, RZ, 0xfc, !PT ;  /* 0x0000400010101812 */ /* 0x000fe200078efcff */
[----:B0-----:R-:W-:-:S05]  /*e640*/  IMAD.SHL.U32 R0, R0, 0x8, RZ ;  /* 0x0000000800007824 */ /* 0x001fca00078e00ff */
[----:B------:R-:W-:-:S04]  /*e650*/  LOP3.LUT R0, R0, 0x38, RZ, 0xc0, !PT ;  /* 0x0000003800007812 */ /* 0x000fc800078ec0ff */
[----:B------:R-:W-:-:S04]  /*e660*/  @!P1 LEA R2, P0, R0, R14, 0x1 ;  /* 0x0000000e00029211 */ /* 0x000fc800078008ff */
[----:B------:R-:W-:Y:S02]  /*e670*/  @!P1 IADD3.X R3, RZ, R5, RZ, P0, !PT ;  /* 0x00000005ff039210 */ /* 0x000fe400007fe4ff */
[----:B------:R-:W-:-:S03]  /*e680*/  PLOP3.LUT P0, PT, PT, PT, PT, 0x80, 0x0 ;  /* 0x000000000000781c */ /* 0x000fc60003f0f070 */
[----:B------:R-:W-:Y:S01]  /*e690*/  @!PT LDS RZ, [RZ] ;  /* 0x00000000fffff984 */ /* 0x000fe20000000800 */
[----:B------:R-:W-:Y:S01]  /*e6a0*/  @!PT LDS RZ, [RZ] ;  /* 0x00000000fffff984 */ /* 0x000fe20000000800 */
[----:B------:R-:W-:Y:S01]  /*e6b0*/  @!PT LDS RZ, [RZ] ;  /* 0x00000000fffff984 */ /* 0x000fe20000000800 */
[----:B------:R0:W-:Y:S01]  /*e6c0*/  @!P1 LDGSTS.E.BYPASS.LTC128B.128 [R22+0x1bc00], desc[UR36][R2.64], !P5 ;  /* 0x1bc0000002169fae */ /* 0x0001e2000e901d64 */
[----:B------:R-:W-:-:S09]  /*e6d0*/  NOP ;  /* 0x0000000000007918 */ /* 0x000fd20000000000 */
.L_x_4730:
        /* <DEDUP_REMOVED lines=28> */
.L_x_4732:
[----:B------:R-:W-:Y:S05]  /*e8a0*/  BSYNC B6 ;  /* 0x0000000000067941 */ /* 0x000fea0003800000 */
.L_x_4731:
        /* <DEDUP_REMOVED lines=68> */
[----:B------:R-:W0:Y:S01]  /*ecf0*/  SHFL.IDX PT, R14, R0, 0x2, 0x181f ;  /* 0x00581f00000e7f89 */ /* 0x000e2200000e0000 */
[----:B------:R-:W-:-:S03]  /*ed00*/  @!P1 MOV R3, R5 ;  /* 0x0000000500039202 */ /* 0x000fc60000000f00 */
[----:B------:R-:W2:Y:S04]  /*ed10*/  SHFL.IDX PT, R5, R4, 0x2, 0x181f ;  /* 0x00581f0004057f89 */ /* 0x000ea800000e0000 */
[----:B------:R-:W-:Y:S04]  /*ed20*/  @!P1 LDGSTS.E.BYPASS.LTC128B.128 [R22+0x22c00], desc[UR36][R2.64], !P2 ;  /* 0x22c0000002169fae */ /* 0x000fe8000d101d64 */
[----:B------:R-:W-:Y:S04]  /*ed30*/  @!P1 LDGSTS.E.BYPASS.LTC128B.128 [R22+0x26c00], desc[UR36][R2.64+0x80], !P3 ;  /* 0x26c0008002169fae */ /* 0x000fe8000d901d64 */
[----:B------:R-:W-:Y:S04]  /*ed40*/  @!P1 LDGSTS.E.BYPASS.LTC128B.128 [R22+0x2ac00], desc[UR36][R2.64+0x100], !P4 ;  /* 0x2ac0010002169fae */ /* 0x000fe8000e101d64 */
[----:B------:R3:W-:Y:S01]  /*ed50*/  @!P1 LDGSTS.E.BYPASS.LTC128B.128 [R22+0x2ec00], desc[UR36][R2.64+0x180], !P5 ;  /* 0x2ec0018002169fae */ /* 0x0007e2000e901d64 */
[----:B------:R-:W-:-:S04]  /*ed60*/  LOP3.LUT P1, RZ, R16, 0x40, RZ, 0xc0, !PT ;  /* 0x0000004010ff7812 */ /* 0x000fc8000782c0ff */
[----:B------:R-:W-:Y:S02]  /*ed70*/  P2R R6, PR, RZ, 0x2 ;  /* 0x00000002ff067803 */ /* 0x000fe40000000000 */
[----:B------:R-:W-:-:S04]  /*ed80*/  LOP3.LUT P1, RZ, R16, 0x100, RZ, 0xc0, !PT ;  /* 0x0000010010ff7812 */ /* 0x000fc8000782c0ff */
[----:B------:R-:W-:Y:S02]  /*ed90*/  P2R R8, PR, RZ, 0x2 ;  /* 0x00000002ff087803 */ /* 0x000fe40000000000 */
[----:B------:R-:W-:-:S13]  /*eda0*/  LOP3.LUT P1, RZ, R16, 0x400, RZ, 0xc0, !PT ;  /* 0x0000040010ff7812 */ /* 0x000fda000782c0ff */
        /* <DEDUP_REMOVED lines=53> */
.L_x_4829:
        /* <DEDUP_REMOVED lines=12> */
.L_x_4734:
        /* <DEDUP_REMOVED lines=18> */
.L_x_4830:
[----:B------:R-:W-:Y:S05]  /*f2e0*/  BSYNC B0 ;  /* 0x0000000000007941 */ /* 0x000fea0003800000 */
.L_x_4735:
[----:B------:R-:W-:-:S13]  /*f2f0*/  LOP3.LUT P0, RZ, R16, 0x2000, RZ, 0xc0, !PT ;  /* 0x0000200010ff7812 */ /* 0x000fda000780c0ff */
[----:B------:R-:W-:Y:S05]  /*f300*/  @!P0 BRA `(.L_x_4737) ;  /* 0x0000000000048947 */ /* 0x000fea0003800000 */
[----:B------:R-:W-:Y:S01]  /*f310*/  BPT.TRAP 0x1 ;  /* 0x000000040000795c */ /* 0x000fe20000300000 */
.L_x_4737:
[----:B------:R-:W-:Y:S01]  /*f320*/  SHF.L.U32 R3, R26, 0x1f, RZ ;  /* 0x0000001f1a037819 */ /* 0x000fe200000006ff */
[----:B------:R-:W-:Y:S03]  /*f330*/  BSSY B0, `(.L_x_4738) ;  /* 0x0000003000007945 */ /* 0x000fe60003800000 */
[----:B------:R-:W2:Y:S02]  /*f340*/  SYNCS.PHASECHK.TRANS64.TRYWAIT P0, [R24+URZ+0x32460], R3 ;  /* 0x03246003180075a7 */ /* 0x000ea4000800017f */
[----:B--2---:R-:W-:Y:S05]  /*f350*/  @!P0 BRA `(.L_x_4739) ;  /* 0x0000003c00488947 */ /* 0x004fea0003800000 */
.L_x_4831:
[----:B------:R-:W-:Y:S05]  /*f360*/  BSYNC B0 ;  /* 0x0000000000007941 */ /* 0x000fea0003800000 */
.L_x_4738:
[----:B------:R-:W3:Y:S01]  /*f370*/  LDL.LU R4, [R1] ;  /* 0x0000000001047983 */ /* 0x000ee20000300800 */
        /* <DEDUP_REMOVED lines=16> */
[----:B------:R-:W-:-:S04]  /*f480*/  ULDC.64 UR4, c[0x0][0x318] ;  /* 0x0000c60000047ab9 */ /* 0x000fc80000000a00 */
[----:B------:R-:W-:Y:S02]  /*f490*/  IADD3 R3, R3, R5, RZ ;  /* 0x0000000503037210 */ /* 0x000fe40007ffe0ff */
        /* <DEDUP_REMOVED lines=76> */
.L_x_4845:
        /* <DEDUP_REMOVED lines=15> */
.L_x_4741:
        /* <DEDUP_REMOVED lines=10> */
.L_x_4742:
[----:B------:R-:W-:Y:S01]  /*faf0*/  UISETP.GE.AND UP0, UPT, UR44, 0x2, UPT ;  /* 0x000000022c00788c */ /* 0x000fe2000bf06270 */
[----:B------:R2:W-:Y:S05]  /*fb00*/  SYNCS.ARRIVE.TRANS64.A1T0 RZ, [R24+URZ+0x32450], RZ ;  /* 0x032450ff18ff79a7 */ /* 0x0005ea000810003f */
[----:B------:R-:W-:-:S13]  /*fb10*/  PLOP3.LUT P0, PT, PT, PT, UP0, 0x40, 0x0 ;  /* 0x000000000000781c */ /* 0x000fda0003f0e808 */
[----:B--2---:R-:W-:Y:S05]  /*fb20*/  @P0 BRA `(.L_x_4743) ;  /* 0x0000000c00680947 */ /* 0x004fea0003800000 */
[----:B------:R-:W-:Y:S01]  /*fb30*/  UIADD3 UR4, UR44, -0x2, URZ ;  /* 0xfffffffe2c047890 */ /* 0x000fe2000fffe03f */
[----:B------:R-:W-:Y:S05]  /*fb40*/  BSSY B0, `(.L_x_4743) ;  /* 0x00000d8000007945 */ /* 0x000fea0003800000 */
[----:B------:R-:W-:-:S07]  /*fb50*/  IMAD.U32 R20, RZ, RZ, UR4 ;  /* 0x00000004ff147e24 */ /* 0x000fce000f8e00ff */
.L_x_4756:
        /* <DEDUP_REMOVED lines=34> */
[----:B------:R-:W-:Y:S02]  /*fd80*/  SEL R18, R18, RZ, P0 ;  /* 0x000000ff12127207 */ /* 0x000fe40000000000 */
[----:B------:R-:W-:Y:S02]  /*fd90*/  LOP3.LUT R26, R26, R3, RZ, 0x3c, !PT ;  /* 0x000000031a1a7212 */ /* 0x000fe400078e3cff */
[----:B------:R-:W-:Y:S02]  /*fda0*/  IADD3 R20, R20, -0x1, RZ ;  /* 0xffffffff14147810 */ /* 0x000fe40007ffe0ff */
[----:B------:R-:W-:Y:S01]  /*fdb0*/  ISETP.GT.AND P2, PT, R2, RZ, PT ;  /* 0x000000ff0200720c */ /* 0x000fe20003f44270 */
[----:B-1----:R-:W-:-:S12]  /*fdc0*/  @!P1 BRA `(.L_x_4744) ;  /* 0x0000000000049947 */ /* 0x002fd80003800000 */
[----:B------:R-:W-:Y:S01]  /*fdd0*/  BPT.TRAP 0x1 ;  /* 0x000000040000795c */ /* 0x000fe20000300000 */
.L_x_4744:
[----:B------:R-:W-:Y:S01]  /*fde0*/  IMAD R10, R18, 0x8, R17 ;  /* 0x00000008120a7824 */ /* 0x000fe200078e0211 */
[----:B------:R-:W-:Y:S01]  /*fdf0*/  SHF.L.U32 R25, R26, 0x1f, RZ ;  /* 0x0000001f1a197819 */ /* 0x000fe200000006ff */
[----:B------:R-:W-:Y:S01]  /*fe00*/  BSSY B1, `(.L_x_4745) ;  /* 0x0000004000017945 */ /* 0x000fe20003800000 */
[----:B------:R-:W-:Y:S02]  /*fe10*/  SHF.R.S32.HI R23, RZ, 0x1f, R5 ;  /* 0x0000001fff177819 */ /* 0x000fe40000011405 */
[----:B------:R-:W2:Y:S02]  /*fe20*/  SYNCS.PHASECHK.TRANS64.TRYWAIT P0, [R10+URZ+0x32440], R25 ;  /* 0x032440190a0075a7 */ /* 0x000ea4000800017f */
[----:B--2---:R-:W-:Y:S05]  /*fe30*/  @!P0 BRA `(.L_x_4746) ;  /* 0x0000003800e88947 */ /* 0x004fea0003800000 */
.L_x_4846:
[----:B------:R-:W-:Y:S05]  /*fe40*/  BSYNC B1 ;  /* 0x0000000000017941 */ /* 0x000fea0003800000 */
.L_x_4745:
        /* <DEDUP_REMOVED lines=51> */
.L_x_4860:
        /* <DEDUP_REMOVED lines=8> */
.L_x_4748:
        /* <DEDUP_REMOVED lines=10> */
.L_x_4749:
[----:B------:R1:W-:Y:S01]  /*102a0*/  SYNCS.ARRIVE.TRANS64.A1T0 RZ, [R10+URZ+0x32430], RZ ;  /* 0x032430ff0aff79a7 */ /* 0x0003e2000810003f */
[----:B------:R-:W-:Y:S05]  /*102b0*/  @!P3 BRA `(.L_x_4750) ;  /* 0x000000000004b947 */ /* 0x000fea0003800000 */
[----:B------:R-:W-:Y:S01]  /*102c0*/  BPT.TRAP 0x1 ;  /* 0x000000040000795c */ /* 0x000fe20000300000 */
.L_x_4750:
[----:B------:R-:W3:Y:S01]  /*102d0*/  SYNCS.PHASECHK.TRANS64.TRYWAIT P0, [R10+URZ+0x32460], R25 ;  /* 0x032460190a0075a7 */ /* 0x000ee2000800017f */
[----:B------:R-:W-:Y:S04]  /*102e0*/  BSSY B1, `(.L_x_4751) ;  /* 0x0000002000017945 */ /* 0x000fe80003800000 */
[----:B---3--:R-:W-:Y:S05]  /*102f0*/  @!P0 BRA `(.L_x_4752) ;  /* 0x0000003c005c8947 */ /* 0x008fea0003800000 */
.L_x_4861:
[----:B------:R-:W-:Y:S05]  /*10300*/  BSYNC B1 ;  /* 0x0000000000017941 */ /* 0x000fea0003800000 */
.L_x_4751:
        /* <DEDUP_REMOVED lines=68> */
.L_x_4875:
[----:B0---4-:R-:W-:-:S04]  /*10750*/  IADD3 R2, P0, R14, R0, RZ ;  /* 0x000000000e027210 */ /* 0x011fc80007f1e0ff */
[----:B------:R-:W-:Y:S02]  /*10760*/  IADD3.X R3, RZ, R24, RZ, P0, !PT ;  /* 0x00000018ff037210 */ /* 0x000fe400007fe4ff */
[----:B------:R-:W-:-:S03]  /*10770*/  PLOP3.LUT P0, PT, PT, PT, PT, 0x80, 0x0 ;  /* 0x000000000000781c */ /* 0x000fc60003f0f070 */
        /* <DEDUP_REMOVED lines=8> */
.L_x_4754:
        /* <DEDUP_REMOVED lines=10> */
.L_x_4755:
[----:B------:R2:W-:Y:S01]  /*108a0*/  SYNCS.ARRIVE.TRANS64.A1T0 RZ, [R10+URZ+0x32450], RZ ;  /* 0x032450ff0aff79a7 */ /* 0x0005e2000810003f */
[----:B------:R-:W-:Y:S05]  /*108b0*/  @P2 BRA `(.L_x_4756) ;  /* 0xfffffff000a82947 */ /* 0x000fea000383ffff */
[----:B------:R-:W-:Y:S05]  /*108c0*/  BSYNC B0 ;  /* 0x0000000000007941 */ /* 0x000fea0003800000 */
.L_x_4743:
        /* <DEDUP_REMOVED lines=21> */
.L_x_4758:
[----:B------:R-:W-:Y:S05]  /*10a20*/  BSYNC B0 ;  /* 0x0000000000007941 */ /* 0x000fea0003800000 */
.L_x_4757:
[----:B------:R-:W-:-:S07]  /*10a30*/  LOP3.LUT R26, R26, R5, RZ, 0x3c, !PT ;  /* 0x000000051a1a7212 */ /* 0x000fce00078e3cff */
.L_x_4714:
[----:B------:R-:W-:Y:S05]  /*10a40*/  BSYNC B7 ;  /* 0x0000000000077941 */ /* 0x000fea0003800000 */
.L_x_4712:
        /* <DEDUP_REMOVED lines=11> */
.L_x_4759:
[----:B------:R-:W-:-:S03]  /*10b00*/  UMOV UR4, 0xffffffff ;  /* 0xffffffff00047882 */ /* 0x000fc60000000000 */
[----:B------:R-:W-:Y:S05]  /*10b10*/  BRA.DIV UR4, `(.L_x_4761) ;  /* 0x0000003e04307947 */ /* 0x000fea000b800000 */
[----:B------:R3:W4:Y:S02]  /*10b20*/  SHFL.IDX PT, R14, R32, RZ, 0x1f ;  /* 0x00001fff200e7589 */ /* 0x00072400000e0000 */
.L_x_4878:
        /* <DEDUP_REMOVED lines=8> */
.L_x_4760:
[----:B------:R-:W-:Y:S02]  /*10bb0*/  ULDC UR4, c[0x0][0xd38] ;  /* 0x00034e0000047ab9 */ /* 0x000fe40000000800 */
[----:B----4-:R-:W-:-:S13]  /*10bc0*/  ISETP.GE.AND P0, PT, R32, UR4, PT ;  /* 0x0000000420007c0c */ /* 0x010fda000bf06270 */
[----:B------:R-:W-:Y:S05]  /*10bd0*/  @!P0 BRA `(.L_x_4762) ;  /* 0xffffffbc00448947 */ /* 0x000fea000383ffff */
.L_x_4709:
        /* <DEDUP_REMOVED lines=12> */
.L_x_4879:
[----:B------:R-:W-:Y:S05]  /*10ca0*/  BSYNC B0 ;  /* 0x0000000000007941 */ /* 0x000fea0003800000 */
.L_x_4763:
[----:B------:R-:W-:-:S03]  /*10cb0*/  UMOV UR4, 0xffffffff ;  /* 0xffffffff00047882 */ /* 0x000fc60000000000 */
[----:B------:R-:W-:Y:S05]  /*10cc0*/  BRA.DIV UR4, `(.L_x_4765) ;  /* 0x0000003e04007947 */ /* 0x000fea000b800000 */
[----:B0-----:R-:W0:Y:S02]  /*10cd0*/  S2R R0, SR_TID.X ;  /* 0x0000000000007919 */ /* 0x001e240000002100 */
[----:B0-----:R-:W-:-:S04]  /*10ce0*/  SHF.R.U32.HI R0, RZ, 0x5, R0 ;  /* 0x00000005ff007819 */ /* 0x001fc80000011600 */
[----:B------:R-:W-:-:S05]  /*10cf0*/  LOP3.LUT R0, R0, 0x3, RZ, 0xc0, !PT ;  /* 0x0000000300007812 */ /* 0x000fca00078ec0ff */
[----:B------:R0:W1:Y:S02]  /*10d00*/  SHFL.IDX PT, R14, R0, RZ, 0x1f ;  /* 0x00001fff000e7589 */ /* 0x00006400000e0000 */
.L_x_4882:
[----:B-1----:R-:W-:Y:S01]  /*10d10*/  ISETP.NE.AND P0, PT, R14, RZ, PT ;  /* 0x000000ff0e00720c */ /* 0x002fe20003f05270 */
[----:B------:R-:W-:-:S12]  /*10d20*/  BSSY B0, `(.L_x_4766) ;  /* 0x0000026000007945 */ /* 0x000fd80003800000 */
[----:B------:R-:W-:Y:S05]  /*10d30*/  @P0 BRA `(.L_x_4767) ;  /* 0x0000000000900947 */ /* 0x000fea0003800000 */
[----:B------:R-:W-:-:S03]  /*10d40*/  UMOV UR4, 0xffffffff ;  /* 0xffffffff00047882 */ /* 0x000fc60000000000 */
[----:B------:R-:W-:Y:S05]  /*10d50*/  BRA.DIV UR4, `(.L_x_4768) ;  /* 0x0000003e04107947 */ /* 0x000fea000b800000 */
[----:B------:R-:W-:-:S13]  /*10d60*/  ELECT P6, URZ, PT ;  /* 0x00000000003f782f */ /* 0x000fda00038c0000 */
.L_x_4885:
        /* <DEDUP_REMOVED lines=8> */
.L_x_4769:
[----:B------:R-:W-:Y:S01]  /*10df0*/  IMAD R5, R18, 0x8, R7 ;  /* 0x0000000812057824 */ /* 0x000fe200078e0207 */
[----:B------:R-:W-:Y:S01]  /*10e00*/  SHF.L.U32 R0, R26, 0x1f, RZ ;  /* 0x0000001f1a007819 */ /* 0x000fe200000006ff */
[----:B------:R-:W-:-:S03]  /*10e10*/  VIADD R18, R18, 0x1 ;  /* 0x0000000112127836 */ /* 0x000fc60000000000 */
[----:B------:R-:W0:Y:S02]  /*10e20*/  SYNCS.PHASECHK.TRANS64.TRYWAIT P1, [R5+URZ+0x32440], R0 ;  /* 0x03244000050075a7 */ /* 0x000e24000802017f */
[----:B------:R-:W-:-:S04]  /*10e30*/  ISETP.NE.AND P2, PT, R18, 0x2, PT ;  /* 0x000000021200780c */ /* 0x000fc80003f45270 */
[----:B------:R-:W-:Y:S01]  /*10e40*/  SEL R3, RZ, 0x1, P2 ;  /* 0x00000001ff037807 */ /* 0x000fe20001000000 */
[----:B0-----:R-:W-:Y:S08]  /*10e50*/  @!P1 BRA `(.L_x_4770) ;  /* 0x0000003800f09947 */ /* 0x001ff00003800000 */
.L_x_4886:
[----:B------:R-:W-:Y:S02]  /*10e60*/  SEL R18, R18, RZ, P2 ;  /* 0x000000ff12127207 */ /* 0x000fe40001000000 */
[----:B------:R-:W-:Y:S01]  /*10e70*/  LOP3.LUT R2, R26, R3, RZ, 0x3c, !PT ;  /* 0x000000031a027212 */ /* 0x000fe200078e3cff */
[----:B------:R-:W-:Y:S06]  /*10e80*/  @!P0 BRA `(.L_x_4771) ;  /* 0x0000000000048947 */ /* 0x000fec0003800000 */
[----:B------:R-:W-:Y:S01]  /*10e90*/  BPT.TRAP 0x1 ;  /* 0x000000040000795c */ /* 0x000fe20000300000 */
.L_x_4771:
[----:B------:R-:W-:Y:S01]  /*10ea0*/  IMAD R3, R18, 0x8, R7 ;  /* 0x0000000812037824 */ /* 0x000fe200078e0207 */
[----:B------:R-:W-:-:S04]  /*10eb0*/  SHF.L.U32 R2, R2, 0x1f, RZ ;  /* 0x0000001f02027819 */ /* 0x000fc800000006ff */
[----:B------:R-:W1:Y:S02]  /*10ec0*/  SYNCS.PHASECHK.TRANS64.TRYWAIT P1, [R3+URZ+0x32440], R2 ;  /* 0x03244002030075a7 */ /* 0x000e64000802017f */
[----:B-1----:R-:W-:Y:S05]  /*10ed0*/  @!P1 BRA `(.L_x_4772) ;  /* 0x0000003800e49947 */ /* 0x002fea0003800000 */
.L_x_4887:
[----:B------:R-:W-:Y:S05]  /*10ee0*/  @!P0 BRA `(.L_x_4773) ;  /* 0x0000000000048947 */ /* 0x000fea0003800000 */
[----:B------:R-:W-:Y:S01]  /*10ef0*/  BPT.TRAP 0x1 ;  /* 0x000000040000795c */ /* 0x000fe20000300000 */
.L_x_4773:
[----:B------:R-:W4:Y:S02]  /*10f00*/  SYNCS.PHASECHK.TRANS64.TRYWAIT P1, [R5+URZ+0x32460], R0 ;  /* 0x03246000050075a7 */ /* 0x000f24000802017f */
[----:B----4-:R-:W-:Y:S05]  /*10f10*/  @!P1 BRA `(.L_x_4774) ;  /* 0x0000003800e89947 */ /* 0x010fea0003800000 */
.L_x_4888:
[----:B------:R-:W-:Y:S05]  /*10f20*/  @!P0 BRA `(.L_x_4775) ;  /* 0x0000000000048947 */ /* 0x000fea0003800000 */
[----:B------:R-:W-:Y:S01]  /*10f30*/  BPT.TRAP 0x1 ;  /* 0x000000040000795c */ /* 0x000fe20000300000 */
.L_x_4775:
[----:B------:R0:W0:Y:S02]  /*10f40*/  SYNCS.PHASECHK.TRANS64.TRYWAIT P0, [R3+URZ+0x32460], R2 ;  /* 0x03246002030075a7 */ /* 0x000024000800017f */
[----:B0-----:R-:W-:Y:S05]  /*10f50*/  @!P0 NANOSLEEP.SYNCS 0x989680 ;  /* 0x009896800000895d */ /* 0x001fea0003900000 */
[----:B------:R-:W0:Y:S02]  /*10f60*/  @!P0 SYNCS.PHASECHK.TRANS64 P0, [R3+URZ+0x32460], R2 ;  /* 0x03246002030085a7 */ /* 0x000e24000800007f */
[----:B0-----:R-:W-:Y:S05]  /*10f70*/  @!P0 BRA `(.L_x_4775) ;  /* 0xfffffffc00f08947 */ /* 0x001fea000383ffff */
.L_x_4767:
[----:B------:R-:W-:Y:S05]  /*10f80*/  BSYNC B0 ;  /* 0x0000000000007941 */ /* 0x000fea0003800000 */
.L_x_4766:
[----:B------:R-:W-:Y:S05]  /*10f90*/  EXIT ;  /* 0x000000000000794d */ /* 0x000fea0003800000 */
.L_x_4655:
[----:B0-----:R-:W-:-:S04]  /*10fa0*/  IMAD.U32 R3, RZ, RZ, UR40 ;  /* 0x00000028ff037e24 */ /* 0x001fc8000f8e00ff */
[----:B------:R0:W1:Y:S03]  /*10fb0*/  SYNCS.PHASECHK.TRANS64.TRYWAIT P0, [R3+URZ+0x32400], R0 ;  /* 0x03240000030075a7 */ /* 0x000066000800017f */
[----:B-1----:R-:W-:Y:S05]  /*10fc0*/  @!P0 NANOSLEEP.SYNCS 0x989680 ;  /* 0x009896800000895d */ /* 0x002fea0003900000 */
[----:B------:R-:W1:Y:S02]  /*10fd0*/  @!P0 SYNCS.PHASECHK.TRANS64 P0, [R3+URZ+0x32400], R0 ;  /* 0x03240000030085a7 */ /* 0x000e64000800007f */
[----:B-1----:R-:W-:Y:S05]  /*10fe0*/  @!P0 BRA `(.L_x_4655) ;  /* 0xfffffffc00ec8947 */ /* 0x002fea000383ffff */
[----:B------:R-:W-:Y:S05]  /*10ff0*/  BRA `(.L_x_4776) ;  /* 0xffffff08005c7947 */ /* 0x000fea000383ffff */
.L_x_4659:
[----:B0-----:R-:W-:-:S04]  /*11000*/  IMAD.U32 R3, RZ, RZ, UR6 ;  /* 0x00000006ff037e24 */ /* 0x001fc8000f8e00ff */
[----:B------:R0:W2:Y:S03]  /*11010*/  SYNCS.PHASECHK.TRANS64.TRYWAIT P1, [R3+URZ+0x32430], R2 ;  /* 0x03243002030075a7 */ /* 0x0000a6000802017f */
[----:B--2---:R-:W-:Y:S05]  /*11020*/  @!P1 NANOSLEEP.SYNCS 0x989680 ;  /* 0x009896800000995d */ /* 0x004fea0003900000 */
[----:B------:R-:W2:Y:S02]  /*11030*/  @!P1 SYNCS.PHASECHK.TRANS64 P1, [R3+URZ+0x32430], R2 ;  /* 0x03243002030095a7 */ /* 0x000ea4000802007f */
[----:B--2---:R-:W-:Y:S05]  /*11040*/  @!P1 BRA `(.L_x_4659) ;  /* 0xfffffffc00ec9947 */ /* 0x004fea000383ffff */
[----:B------:R-:W-:Y:S05]  /*11050*/  BRA `(.L_x_4658) ;  /* 0xffffff0800847947 */ /* 0x000fea000383ffff */
.L_x_4660:
[----:B0-----:R-:W-:-:S04]  /*11060*/  IMAD.U32 R3, RZ, RZ, UR40 ;  /* 0x00000028ff037e24 */ /* 0x001fc8000f8e00ff */
[----:B------:R0:W2:Y:S03]  /*11070*/  SYNCS.PHASECHK.TRANS64.TRYWAIT P1, [R3+URZ+0x32410], R0 ;  /* 0x03241000030075a7 */ /* 0x0000a6000802017f */
[----:B--2---:R-:W-:Y:S05]  /*11080*/  @!P1 NANOSLEEP.SYNCS 0x989680 ;  /* 0x009896800000995d */ /* 0x004fea0003900000 */
[----:B------:R-:W2:Y:S02]  /*11090*/  @!P1 SYNCS.PHASECHK.TRANS64 P1, [R3+URZ+0x32410], R0 ;  /* 0x03241000030095a7 */ /* 0x000ea4000802007f */
[----:B--2---:R-:W-:Y:S05]  /*110a0*/  @!P1 BRA `(.L_x_4660) ;  /* 0xfffffffc00ec9947 */ /* 0x004fea000383ffff */
[----:B------:R-:W-:Y:S05]  /*110b0*/  BRA `(.L_x_4777) ;  /* 0xffffff0c002c7947 */ /* 0x000fea000383ffff */
.L_x_4664:
[----:B0-----:R-:W-:-:S04]  /*110c0*/  IMAD.U32 R3, RZ, RZ, UR6 ;  /* 0x00000006ff037e24 */ /* 0x001fc8000f8e00ff */
[----:B------:R0:W3:Y:S03]  /*110d0*/  SYNCS.PHASECHK.TRANS64.TRYWAIT P1, [R3+URZ+0x32450], R2 ;  /* 0x03245002030075a7 */ /* 0x0000e6000802017f */
[----:B---3--:R-:W-:Y:S05]  /*110e0*/  @!P1 NANOSLEEP.SYNCS 0x989680 ;  /* 0x009896800000995d */ /* 0x008fea0003900000 */
[----:B------:R-:W3:Y:S02]  /*110f0*/  @!P1 SYNCS.PHASECHK.TRANS64 P1, [R3+URZ+0x32450], R2 ;  /* 0x03245002030095a7 */ /* 0x000ee4000802007f */
[----:B---3--:R-:W-:Y:S05]  /*11100*/  @!P1 BRA `(.L_x_4664) ;  /* 0xfffffffc00ec9947 */ /* 0x008fea000383ffff */
[----:B------:R-:W-:Y:S05]  /*11110*/  BRA `(.L_x_4663) ;  /* 0xffffff0c00347947 */ /* 0x000fea000383ffff */
.L_x_4671:
[----:B-1----:R-:W-:-:S04]  /*11120*/  IMAD.U32 R21, RZ, RZ, UR4 ;  /* 0x00000004ff157e24 */ /* 0x002fc8000f8e00ff */
[----:B------:R1:W2:Y:S03]  /*11130*/  SYNCS.PHASECHK.TRANS64.TRYWAIT P1, [R21+URZ+0x32430], R0 ;  /* 0x03243000150075a7 */ /* 0x0002a6000802017f */
[----:B--2---:R-:W-:Y:S05]  /*11140*/  @!P1 NANOSLEEP.SYNCS 0x989680 ;  /* 0x009896800000995d */ /* 0x004fea0003900000 */
[----:B------:R-:W2:Y:S02]  /*11150*/  @!P1 SYNCS.PHASECHK.TRANS64 P1, [R21+URZ+0x32430], R0 ;  /* 0x03243000150095a7 */ /* 0x000ea4000802007f */
[----:B--2---:R-:W-:Y:S05]  /*11160*/  @!P1 BRA `(.L_x_4671) ;  /* 0xfffffffc00ec9947 */ /* 0x004fea000383ffff */
[----:B------:R-:W-:Y:S05]  /*11170*/  BRA `(.L_x_4670) ;  /* 0xffffff2c00e07947 */ /* 0x000fea000383ffff */
.L_x_4675:
[----:B-1----:R-:W-:-:S04]  /*11180*/  IMAD.U32 R21, RZ, RZ, UR4 ;  /* 0x00000004ff157e24 */ /* 0x002fc8000f8e00ff */
[----:B------:R1:W3:Y:S03]  /*11190*/  SYNCS.PHASECHK.TRANS64.TRYWAIT P1, [R21+URZ+0x32450], R0 ;  /* 0x03245000150075a7 */ /* 0x0002e6000802017f */
[----:B---3--:R-:W-:Y:S05]  /*111a0*/  @!P1 NANOSLEEP.SYNCS 0x989680 ;  /* 0x009896800000995d */ /* 0x008fea0003900000 */
[----:B------:R-:W3:Y:S02]  /*111b0*/  @!P1 SYNCS.PHASECHK.TRANS64 P1, [R21+URZ+0x32450], R0 ;  /* 0x03245000150095a7 */ /* 0x000ee4000802007f */
[----:B---3--:R-:W-:Y:S05]  /*111c0*/  @!P1 BRA `(.L_x_4675) ;  /* 0xfffffffc00ec9947 */ /* 0x008fea000383ffff */
[----:B------:R-:W-:Y:S05]  /*111d0*/  BRA `(.L_x_4674) ;  /* 0xffffff3000607947 */ /* 0x000fea000383ffff */
.L_x_4683:
[----:B-1----:R-:W-:-:S04]  /*111e0*/  IMAD.U32 R21, RZ, RZ, UR4 ;  /* 0x00000004ff157e24 */ /* 0x002fc8000f8e00ff */
[----:B------:R1:W2:Y:S03]  /*111f0*/  SYNCS.PHASECHK.TRANS64.TRYWAIT P1, [R21+URZ+0x32430], R0 ;  /* 0x03243000150075a7 */ /* 0x0002a6000802017f */
[----:B--2---:R-:W-:Y:S05]  /*11200*/  @!P1 NANOSLEEP.SYNCS 0x989680 ;  /* 0x009896800000995d */ /* 0x004fea0003900000 */
[----:B------:R-:W2:Y:S02]  /*11210*/  @!P1 SYNCS.PHASECHK.TRANS64 P1, [R21+URZ+0x32430], R0 ;  /* 0x03243000150095a7 */ /* 0x000ea4000802007f */
[----:B--2---:R-:W-:Y:S05]  /*11220*/  @!P1 BRA `(.L_x_4683) ;  /* 0xfffffffc00ec9947 */ /* 0x004fea000383ffff */
[----:B------:R-:W-:Y:S05]  /*11230*/  BRA `(.L_x_4682) ;  /* 0xffffff5800787947 */ /* 0x000fea000383ffff */
.L_x_4687:
[----:B-1----:R-:W-:-:S04]  /*11240*/  IMAD.U32 R21, RZ, RZ, UR4 ;  /* 0x00000004ff157e24 */ /* 0x002fc8000f8e00ff */
[----:B------:R1:W3:Y:S03]  /*11250*/  SYNCS.PHASECHK.TRANS64.TRYWAIT P1, [R21+URZ+0x32450], R0 ;  /* 0x03245000150075a7 */ /* 0x0002e6000802017f */
[----:B---3--:R-:W-:Y:S05]  /*11260*/  @!P1 NANOSLEEP.SYNCS 0x989680 ;  /* 0x009896800000995d */ /* 0x008fea0003900000 */
[----:B------:R-:W3:Y:S02]  /*11270*/  @!P1 SYNCS.PHASECHK.TRANS64 P1, [R21+URZ+0x32450], R0 ;  /* 0x03245000150095a7 */ /* 0x000ee4000802007f */
[----:B---3--:R-:W-:Y:S05]  /*11280*/  @!P1 BRA `(.L_x_4687) ;  /* 0xfffffffc00ec9947 */ /* 0x008fea000383ffff */
[----:B------:R-:W-:Y:S05]  /*11290*/  BRA `(.L_x_4686) ;  /* 0xffffff5800f87947 */ /* 0x000fea000383ffff */
.L_x_4720:
[----:B------:R-:W2:Y:S01]  /*112a0*/  S2R R20, SR_TID.X ;  /* 0x0000000000147919 */ /* 0x000ea20000002100 */
[----:B------:R-:W-:Y:S01]  /*112b0*/  IMAD.MOV.U32 R12, RZ, RZ, RZ ;  /* 0x000000ffff0c7224 */ /* 0x000fe200078e00ff */
[----:B------:R-:W-:Y:S01]  /*112c0*/  MOV R15, 0xffffffff ;  /* 0xffffffff000f7802 */ /* 0x000fe20000000f00 */
[----:B------:R-:W-:Y:S01]  /*112d0*/  IMAD.MOV.U32 R11, RZ, RZ, 0x1f ;  /* 0x0000001fff0b7424 */ /* 0x000fe200078e00ff */
[----:B--2---:R-:W-:-:S04]  /*112e0*/  SHF.R.U32.HI R20, RZ, 0x5, R20 ;  /* 0x00000005ff147819 */ /* 0x004fc80000011614 */
[----:B------:R-:W-:-:S05]  /*112f0*/  LOP3.LUT R20, R20, 0x3, RZ, 0xc0, !PT ;  /* 0x0000000314147812 */ /* 0x000fca00078ec0ff */
[----:B------:R-:W-:-:S07]  /*11300*/  IMAD.MOV.U32 R13, RZ, RZ, R20 ;  /* 0x000000ffff0d7224 */ /* 0x000fce00078e0014 */
[----:B01---5:R-:W-:Y:S05]  /*11310*/  WARPSYNC.COLLECTIVE R15, `(.L_x_4778) ;  /* 0x000000000f087348 */ /* 0x023fea0003c00000 */
[----:B------:R2:W3:Y:S02]  /*11320*/  SHFL.IDX P6, R14, R13, R12, R11 ;  /* 0x0000000c0d0e7389 */ /* 0x0004e400000c000b */
[----:B0123-5:R-:W-:Y:S01]  /*11330*/  ENDCOLLECTIVE ;  /* 0x000000000000791b */ /* 0x02ffe20003800000 */
.L_x_4778:
[----:B------:R-:W-:Y:S05]  /*11340*/  BRA `(.L_x_4779) ;  /* 0xffffffbc00ec7947 */ /* 0x000fea000383ffff */
.L_x_4723:
[----:B0-----:R0:W1:Y:S02]  /*11350*/  SYNCS.PHASECHK.TRANS64.TRYWAIT P0, [R24+URZ+0x32440], R3 ;  /* 0x03244003180075a7 */ /* 0x001064000800017f */
[----:B-1----:R-:W-:Y:S05]  /*11360*/  @!P0 NANOSLEEP.SYNCS 0x989680 ;  /* 0x009896800000895d */ /* 0x002fea0003900000 */
[----:B------:R-:W1:Y:S02]  /*11370*/  @!P0 SYNCS.PHASECHK.TRANS64 P0, [R24+URZ+0x32440], R3 ;  /* 0x03244003180085a7 */ /* 0x000e64000800007f */
[----:B-1----:R-:W-:Y:S05]  /*11380*/  @!P0 BRA `(.L_x_4723) ;  /* 0xfffffffc00f08947 */ /* 0x002fea000383ffff */
[----:B------:R-:W-:Y:S05]  /*11390*/  BRA `(.L_x_4780) ;  /* 0xffffffc000947947 */ /* 0x000fea000383ffff */
.L_x_4724:
        /* <DEDUP_REMOVED lines=8> */
.L_x_4782:
[----:B------:R-:W-:Y:S05]  /*11420*/  BSYNC B0 ;  /* 0x0000000000007941 */ /* 0x000fea0003800000 */
.L_x_4781:
        /* <DEDUP_REMOVED lines=9> */
.L_x_4783:
        /* <DEDUP_REMOVED lines=8> */
.L_x_4784:
        /* <DEDUP_REMOVED lines=11> */
.L_x_4785:
[----:B------:R-:W-:Y:S02]  /*115f0*/  IMAD.MOV.U32 R13, RZ, RZ, R5 ;  /* 0x000000ffff0d7224 */ /* 0x000fe400078e0005 */
[----:B------:R-:W-:Y:S01]  /*11600*/  IMAD.MOV.U32 R12, RZ, RZ, 0x2 ;  /* 0x00000002ff0c7424 */ /* 0x000fe200078e00ff */
[----:B------:R-:W-:-:S13]  /*11610*/  @P0 LEA R2, P1, R8, R14, 0x1 ;  /* 0x0000000e08020211 */ /* 0x000fda00078208ff */
[----:B------:R-:W-:Y:S05]  /*11620*/  WARPSYNC.COLLECTIVE R15, `(.L_x_4786) ;  /* 0x000000000f087348 */ /* 0x000fea0003c00000 */
[----:B------:R0:W1:Y:S02]  /*11630*/  SHFL.IDX P6, R14, R13, R12, R11 ;  /* 0x0000000c0d0e7389 */ /* 0x00006400000c000b */
[----:B01----:R-:W-:Y:S01]  /*11640*/  ENDCOLLECTIVE ;  /* 0x000000000000791b */ /* 0x003fe20003800000 */
.L_x_4786:
        /* <DEDUP_REMOVED lines=12> */
.L_x_4787:
[----:B------:R-:W-:Y:S02]  /*11710*/  IMAD.MOV.U32 R13, RZ, RZ, R5 ;  /* 0x000000ffff0d7224 */ /* 0x000fe400078e0005 */
[----:B------:R-:W-:Y:S01]  /*11720*/  IMAD.MOV.U32 R12, RZ, RZ, 0x3 ;  /* 0x00000003ff0c7424 */ /* 0x000fe200078e00ff */
[----:B------:R-:W-:-:S13]  /*11730*/  @P0 LEA R2, P1, R8, R14, 0x1 ;  /* 0x0000000e08020211 */ /* 0x000fda00078208ff */
[----:B------:R-:W-:Y:S05]  /*11740*/  WARPSYNC.COLLECTIVE R15, `(.L_x_4788) ;  /* 0x000000000f087348 */ /* 0x000fea0003c00000 */
[----:B------:R0:W1:Y:S02]  /*11750*/  SHFL.IDX P6, R14, R13, R12, R11 ;  /* 0x0000000c0d0e7389 */ /* 0x00006400000c000b */
[----:B01----:R-:W-:Y:S01]  /*11760*/  ENDCOLLECTIVE ;  /* 0x000000000000791b */ /* 0x003fe20003800000 */
.L_x_4788:
        /* <DEDUP_REMOVED lines=12> */
.L_x_4789:
[----:B------:R-:W-:Y:S02]  /*11830*/  IMAD.MOV.U32 R13, RZ, RZ, R5 ;  /* 0x000000ffff0d7224 */ /* 0x000fe400078e0005 */
[----:B------:R-:W-:Y:S01]  /*11840*/  IMAD.MOV.U32 R12, RZ, RZ, 0x4 ;  /* 0x00000004ff0c7424 */ /* 0x000fe200078e00ff */
[----:B------:R-:W-:-:S13]  /*11850*/  @P0 LEA R2, P1, R8, R14, 0x1 ;  /* 0x0000000e08020211 */ /* 0x000fda00078208ff */
[----:B------:R-:W-:Y:S05]  /*11860*/  WARPSYNC.COLLECTIVE R15, `(.L_x_4790) ;  /* 0x000000000f087348 */ /* 0x000fea0003c00000 */
[----:B------:R0:W1:Y:S02]  /*11870*/  SHFL.IDX P6, R14, R13, R12, R11 ;  /* 0x0000000c0d0e7389 */ /* 0x00006400000c000b */
[----:B01----:R-:W-:Y:S01]  /*11880*/  ENDCOLLECTIVE ;  /* 0x000000000000791b */ /* 0x003fe20003800000 */
.L_x_4790:
        /* <DEDUP_REMOVED lines=12> */
.L_x_4791:
[----:B------:R-:W-:Y:S02]  /*11950*/  IMAD.MOV.U32 R13, RZ, RZ, R5 ;  /* 0x000000ffff0d7224 */ /* 0x000fe400078e0005 */
[----:B------:R-:W-:Y:S01]  /*11960*/  IMAD.MOV.U32 R12, RZ, RZ, 0x5 ;  /* 0x00000005ff0c7424 */ /* 0x000fe200078e00ff */
[----:B------:R-:W-:-:S13]  /*11970*/  @P0 LEA R2, P1, R8, R14, 0x1 ;  /* 0x0000000e08020211 */ /* 0x000fda00078208ff */
[----:B------:R-:W-:Y:S05]  /*11980*/  WARPSYNC.COLLECTIVE R15, `(.L_x_4792) ;  /* 0x000000000f087348 */ /* 0x000fea0003c00000 */
[----:B------:R0:W1:Y:S02]  /*11990*/  SHFL.IDX P6, R14, R13, R12, R11 ;  /* 0x0000000c0d0e7389 */ /* 0x00006400000c000b */
[----:B01----:R-:W-:Y:S01]  /*119a0*/  ENDCOLLECTIVE ;  /* 0x000000000000791b */ /* 0x003fe20003800000 */
.L_x_4792:
        /* <DEDUP_REMOVED lines=10> */
.L_x_4793:
[----:B------:R-:W-:Y:S05]  /*11a50*/  BRA `(.L_x_4794) ;  /* 0xffffffbc00fc7947 */ /* 0x000fea000383ffff */
.L_x_4729:
[----:B------:R-:W-:Y:S01]  /*11a60*/  IMAD.MOV.U32 R13, RZ, RZ, R5 ;  /* 0x000000ffff0d7224 */ /* 0x000fe200078e0005 */
[----:B------:R-:W-:Y:S01]  /*11a70*/  MOV R12, RZ ;  /* 0x000000ff000c7202 */ /* 0x000fe20000000f00 */
[----:B------:R-:W-:Y:S01]  /*11a80*/  IMAD.MOV.U32 R11, RZ, RZ, 0x181f ;  /* 0x0000181fff0b7424 */ /* 0x000fe200078e00ff */
[----:B------:R-:W0:Y:S01]  /*11a90*/  S2R R20, SR_TID.X ;  /* 0x0000000000147919 */ /* 0x000e220000002100 */
[----:B------:R-:W-:Y:S01]  /*11aa0*/  IMAD.MOV.U32 R15, RZ, RZ, -0x1 ;  /* 0xffffffffff0f7424 */ /* 0x000fe200078e00ff */
[----:B------:R-:W-:Y:S01]  /*11ab0*/  LOP3.LUT R16, R16, 0xffffefff, RZ, 0xc0, !PT ;  /* 0xffffefff10107812 */ /* 0x000fe200078ec0ff */
[----:B------:R-:W-:-:S07]  /*11ac0*/  IMAD.U32 R4, RZ, RZ, UR43 ;  /* 0x0000002bff047e24 */ /* 0x000fce000f8e00ff */
[----:B01----:R-:W-:Y:S05]  /*11ad0*/  WARPSYNC.COLLECTIVE R15, `(.L_x_4795) ;  /* 0x000000000f087348 */ /* 0x003fea0003c00000 */
[----:B------:R2:W3:Y:S02]  /*11ae0*/  SHFL.IDX P6, R14, R13, R12, R11 ;  /* 0x0000000c0d0e7389 */ /* 0x0004e400000c000b */
[----:B0123--:R-:W-:Y:S01]  /*11af0*/  ENDCOLLECTIVE ;  /* 0x000000000000791b */ /* 0x00ffe20003800000 */
.L_x_4795:
[----:B------:R-:W-:-:S04]  /*11b00*/  IMAD R4, R4, 0x80, R35 ;  /* 0x0000008004047824 */ /* 0x000fc800078e0223 */
        /* <DEDUP_REMOVED lines=9> */
.L_x_4796:
        /* <DEDUP_REMOVED lines=10> */
.L_x_4797:
        /* <DEDUP_REMOVED lines=13> */
.L_x_4798:
[----:B------:R-:W-:Y:S02]  /*11d10*/  IMAD.MOV.U32 R13, RZ, RZ, R5 ;  /* 0x000000ffff0d7224 */ /* 0x000fe400078e0005 */
[----:B------:R-:W-:Y:S01]  /*11d20*/  IMAD.MOV.U32 R12, RZ, RZ, 0x2 ;  /* 0x00000002ff0c7424 */ /* 0x000fe200078e00ff */
[----:B------:R-:W-:-:S05]  /*11d30*/  @!P1 LEA R10, P0, R8, R14, 0x1 ;  /* 0x0000000e080a9211 */ /* 0x000fca00078008ff */
[----:B------:R-:W-:Y:S02]  /*11d40*/  @!P1 IMAD.X R11, RZ, RZ, R2, P0 ;  /* 0x000000ffff0b9224 */ /* 0x000fe400000e0602 */
[----:B------:R-:W-:Y:S02]  /*11d50*/  @!P1 IMAD.MOV.U32 R2, RZ, RZ, R10 ;  /* 0x000000ffff029224 */ /* 0x000fe400078e000a */
[----:B------:R-:W-:Y:S01]  /*11d60*/  @!P1 IMAD.MOV.U32 R3, RZ, RZ, R11 ;  /* 0x000000ffff039224 */ /* 0x000fe200078e000b */
[----:B------:R-:W-:Y:S01]  /*11d70*/  MOV R11, 0x181f ;  /* 0x0000181f000b7802 */ /* 0x000fe20000000f00 */
[----:B------:R-:W-:-:S03]  /*11d80*/  IMAD.SHL.U32 R10, R20, 0x8, RZ ;  /* 0x00000008140a7824 */ /* 0x000fc600078e00ff */
[----:B------:R-:W-:Y:S01]  /*11d90*/  @!PT LDS RZ, [RZ] ;  /* 0x00000000fffff984 */ /* 0x000fe20000000800 */
[----:B------:R-:W-:Y:S01]  /*11da0*/  @!PT LDS RZ, [RZ] ;  /* 0x00000000fffff984 */ /* 0x000fe20000000800 */
[----:B------:R-:W-:Y:S01]  /*11db0*/  @!PT LDS RZ, [RZ] ;  /* 0x00000000fffff984 */ /* 0x000fe20000000800 */
[----:B------:R0:W-:Y:S01]  /*11dc0*/  @!P1 LDGSTS.E.BYPASS.LTC128B.128 [R22+0x18c00], desc[UR36][R2.64], !P5 ;  /* 0x18c0000002169fae */ /* 0x0001e2000e901d64 */
[----:B------:R-:W-:Y:S01]  /*11dd0*/  ISETP.GE.AND P1, PT, R6, UR41, PT ;  /* 0x0000002906007c0c */ /* 0x000fe2000bf26270 */
[----:B------:R-:W-:Y:S01]  /*11de0*/  VIADD R6, R4, 0x30 ;  /* 0x0000003004067836 */ /* 0x000fe20000000000 */
[----:B------:R-:W-:-:S11]  /*11df0*/  LOP3.LUT R10, R10, 0x38, RZ, 0xc0, !PT ;  /* 0x000000380a0a7812 */ /* 0x000fd600078ec0ff */
[----:B0-----:R-:W-:Y:S05]  /*11e00*/  WARPSYNC.COLLECTIVE R15, `(.L_x_4799) ;  /* 0x000000000f087348 */ /* 0x001fea0003c00000 */
[----:B------:R1:W2:Y:S02]  /*11e10*/  SHFL.IDX P6, R14, R13, R12, R11 ;  /* 0x0000000c0d0e7389 */ /* 0x0002a400000c000b */
[----:B012---:R-:W-:Y:S01]  /*11e20*/  ENDCOLLECTIVE ;  /* 0x000000000000791b */ /* 0x007fe20003800000 */
.L_x_4799:
[----:B------:R-:W-:Y:S01]  /*11e30*/  @P1 LOP3.LUT R16, R16, 0x400, RZ, 0xfc, !PT ;  /* 0x0000040010101812 */ /* 0x000fe200078efcff */
[----:B------:R-:W-:-:S03]  /*11e40*/  IMAD.MOV.U32 R13, RZ, RZ, R0 ;  /* 0x000000ffff0d7224 */ /* 0x000fc600078e0000 */
[----:B------:R-:W-:Y:S01]  /*11e50*/  LOP3.LUT R16, R16, 0xfffffdff, RZ, 0xc0, !PT ;  /* 0xfffffdff10107812 */ /* 0x000fe200078ec0ff */
[----:B------:R-:W-:-:S07]  /*11e60*/  IMAD.MOV.U32 R8, RZ, RZ, R14 ;  /* 0x000000ffff087224 */ /* 0x000fce00078e000e */
[----:B------:R-:W-:Y:S05]  /*11e70*/  WARPSYNC.COLLECTIVE R15, `(.L_x_4800) ;  /* 0x000000000f087348 */ /* 0x000fea0003c00000 */
[----:B------:R0:W1:Y:S02]  /*11e80*/  SHFL.IDX P6, R14, R13, R12, R11 ;  /* 0x0000000c0d0e7389 */ /* 0x00006400000c000b */
[----:B01----:R-:W-:Y:S01]  /*11e90*/  ENDCOLLECTIVE ;  /* 0x000000000000791b */ /* 0x003fe20003800000 */
.L_x_4800:
[----:B------:R-:W-:Y:S02]  /*11ea0*/  IMAD.MOV.U32 R13, RZ, RZ, R5 ;  /* 0x000000ffff0d7224 */ /* 0x000fe400078e0005 */
[----:B------:R-:W-:Y:S02]  /*11eb0*/  IMAD.MOV.U32 R12, RZ, RZ, 0x3 ;  /* 0x00000003ff0c7424 */ /* 0x000fe400078e00ff */
[----:B------:R-:W-:-:S07]  /*11ec0*/  IMAD.MOV.U32 R9, RZ, RZ, R14 ;  /* 0x000000ffff097224 */ /* 0x000fce00078e000e */
[----:B------:R-:W-:Y:S05]  /*11ed0*/  WARPSYNC.COLLECTIVE R15, `(.L_x_4801) ;  /* 0x000000000f087348 */ /* 0x000fea0003c00000 */
[----:B------:R0:W1:Y:S02]  /*11ee0*/  SHFL.IDX P6, R14, R13, R12, R11 ;  /* 0x0000000c0d0e7389 */ /* 0x00006400000c000b */
[----:B01----:R-:W-:Y:S01]  /*11ef0*/  ENDCOLLECTIVE ;  /* 0x000000000000791b */ /* 0x003fe20003800000 */
.L_x_4801:
        /* <DEDUP_REMOVED lines=14> */
.L_x_4802:
        /* <DEDUP_REMOVED lines=8> */
.L_x_4803:
[----:B------:R-:W-:-:S05]  /*12060*/  @!P1 LEA R7, P0, R10, R7, 0x1 ;  /* 0x000000070a079211 */ /* 0x000fca00078008ff */
[----:B------:R-:W-:Y:S02]  /*12070*/  @!P1 IMAD.X R6, RZ, RZ, R6, P0 ;  /* 0x000000ffff069224 */ /* 0x000fe400000e0606 */
[----:B------:R-:W-:Y:S02]  /*12080*/  @!P1 IMAD.MOV.U32 R2, RZ, RZ, R7 ;  /* 0x000000ffff029224 */ /* 0x000fe400078e0007 */
[----:B------:R-:W-:Y:S01]  /*12090*/  @!P1 IMAD.MOV.U32 R3, RZ, RZ, R6 ;  /* 0x000000ffff039224 */ /* 0x000fe200078e0006 */
[----:B------:R-:W-:Y:S01]  /*120a0*/  MOV R13, R0 ;  /* 0x00000000000d7202 */ /* 0x000fe20000000f00 */
[----:B------:R-:W-:-:S03]  /*120b0*/  VIADD R6, R4, 0x40 ;  /* 0x0000004004067836 */ /* 0x000fc60000000000 */
[----:B------:R-:W-:Y:S01]  /*120c0*/  @!PT LDS RZ, [RZ] ;  /* 0x00000000fffff984 */ /* 0x000fe20000000800 */
[----:B------:R-:W-:Y:S01]  /*120d0*/  @!PT LDS RZ, [RZ] ;  /* 0x00000000fffff984 */ /* 0x000fe20000000800 */
[----:B------:R-:W-:Y:S01]  /*120e0*/  @!PT LDS RZ, [RZ] ;  /* 0x00000000fffff984 */ /* 0x000fe20000000800 */
[----:B------:R0:W-:Y:S02]  /*120f0*/  @!P1 LDGSTS.E.BYPASS.LTC128B.128 [R22+0x19c00], desc[UR36][R2.64], !P5 ;  /* 0x19c0000002169fae */ /* 0x0001e4000e901d64 */
[----:B------:R-:W-:Y:S01]  /*12100*/  ISETP.GE.AND P1, PT, R6, UR41, PT ;  /* 0x0000002906007c0c */ /* 0x000fe2000bf26270 */
[----:B------:R-:W-:Y:S02]  /*12110*/  VIADD R6, R4, 0x50 ;  /* 0x0000005004067836 */ /* 0x000fe40000000000 */
[----:B0-----:R-:W-:-:S10]  /*12120*/  IMAD.MOV.U32 R2, RZ, RZ, R14 ;  /* 0x000000ffff027224 */ /* 0x001fd400078e000e */
[----:B------:R-:W-:Y:S05]  /*12130*/  WARPSYNC.COLLECTIVE R15, `(.L_x_4804) ;  /* 0x000000000f087348 */ /* 0x000fea0003c00000 */
[----:B------:R0:W1:Y:S02]  /*12140*/  SHFL.IDX P6, R14, R13, R12, R11 ;  /* 0x0000000c0d0e7389 */ /* 0x00006400000c000b */
[----:B01----:R-:W-:Y:S01]  /*12150*/  ENDCOLLECTIVE ;  /* 0x000000000000791b */ /* 0x003fe20003800000 */
.L_x_4804:
        /* <DEDUP_REMOVED lines=16> */
.L_x_4805:
[----:B------:R-:W-:Y:S01]  /*12260*/  @P1 LOP3.LUT R16, R16, 0x80, RZ, 0xfc, !PT ;  /* 0x0000008010101812 */ /* 0x000fe200078efcff */
[----:B------:R-:W-:-:S03]  /*12270*/  IMAD.MOV.U32 R13, RZ, RZ, R0 ;  /* 0x000000ffff0d7224 */ /* 0x000fc600078e0000 */
[----:B------:R-:W-:Y:S01]  /*12280*/  LOP3.LUT R16, R16, 0xffffffbf, RZ, 0xc0, !PT ;  /* 0xffffffbf10107812 */ /* 0x000fe200078ec0ff */
[----:B------:R-:W-:-:S07]  /*12290*/  IMAD.MOV.U32 R2, RZ, RZ, R14 ;  /* 0x000000ffff027224 */ /* 0x000fce00078e000e */
[----:B------:R-:W-:Y:S05]  /*122a0*/  WARPSYNC.COLLECTIVE R15, `(.L_x_4806) ;  /* 0x000000000f087348 */ /* 0x000fea0003c00000 */
[----:B------:R0:W1:Y:S02]  /*122b0*/  SHFL.IDX P6, R14, R13, R12, R11 ;  /* 0x0000000c0d0e7389 */ /* 0x00006400000c000b */
[----:B01----:R-:W-:Y:S01]  /*122c0*/  ENDCOLLECTIVE ;  /* 0x000000000000791b */ /* 0x003fe20003800000 */
.L_x_4806:
[----:B------:R-:W-:Y:S02]  /*122d0*/  IMAD.MOV.U32 R13, RZ, RZ, R5 ;  /* 0x000000ffff0d7224 */ /* 0x000fe400078e0005 */
[----:B------:R-:W-:Y:S02]  /*122e0*/  IMAD.MOV.U32 R12, RZ, RZ, 0x6 ;  /* 0x00000006ff0c7424 */ /* 0x000fe400078e00ff */
[----:B------:R-:W-:-:S07]  /*122f0*/  IMAD.MOV.U32 R21, RZ, RZ, R14 ;  /* 0x000000ffff157224 */ /* 0x000fce00078e000e */
[----:B------:R-:W-:Y:S05]  /*12300*/  WARPSYNC.COLLECTIVE R15, `(.L_x_4807) ;  /* 0x000000000f087348 */ /* 0x000fea0003c00000 */
[----:B------:R0:W1:Y:S02]  /*12310*/  SHFL.IDX P6, R14, R13, R12, R11 ;  /* 0x0000000c0d0e7389 */ /* 0x00006400000c000b */
[----:B01----:R-:W-:Y:S01]  /*12320*/  ENDCOLLECTIVE ;  /* 0x000000000000791b */ /* 0x003fe20003800000 */
.L_x_4807:
        /* <DEDUP_REMOVED lines=13> */
.L_x_4808:
        /* <DEDUP_REMOVED lines=8> */
[----:B------:R-:W-:-:S03]  /*12480*/  @!P1 IMAD.MOV.U32 R2, RZ, RZ, R6 ;  /* 0x000000ffff029224 */ /* 0x000fc600078e0006 */
[----:B------:R-:W-:Y:S01]  /*12490*/  @!P1 MOV R3, R15 ;  /* 0x0000000f00039202 */ /* 0x000fe20000000f00 */
[----:B------:R-:W-:-:S04]  /*124a0*/  IMAD.MOV.U32 R15, RZ, RZ, -0x1 ;  /* 0xffffffffff0f7424 */ /* 0x000fc800078e00ff */
[----:B------:R-:W-:Y:S01]  /*124b0*/  @!PT LDS RZ, [RZ] ;  /* 0x00000000fffff984 */ /* 0x000fe20000000800 */
[----:B------:R-:W-:Y:S01]  /*124c0*/  @!PT LDS RZ, [RZ] ;  /* 0x00000000fffff984 */ /* 0x000fe20000000800 */
[----:B------:R-:W-:Y:S01]  /*124d0*/  @!PT LDS RZ, [RZ] ;  /* 0x00000000fffff984 */ /* 0x000fe20000000800 */
[----:B------:R0:W-:Y:S03]  /*124e0*/  @!P1 LDGSTS.E.BYPASS.LTC128B.128 [R22+0x1b400], desc[UR36][R2.64], !P5 ;  /* 0x1b40000002169fae */ /* 0x0001e6000e901d64 */
[----:B0-----:R-:W-:Y:S05]  /*124f0*/  WARPSYNC.COLLECTIVE R15, `(.L_x_4809) ;  /* 0x000000000f087348 */ /* 0x001fea0003c00000 */
[----:B------:R1:W2:Y:S02]  /*12500*/  SHFL.IDX P6, R14, R13, R12, R11 ;  /* 0x0000000c0d0e7389 */ /* 0x0002a400000c000b */
[----:B012---:R-:W-:Y:S01]  /*12510*/  ENDCOLLECTIVE ;  /* 0x000000000000791b */ /* 0x007fe20003800000 */
.L_x_4809:
[----:B------:R-:W-:Y:S02]  /*12520*/  IMAD.MOV.U32 R13, RZ, RZ, R0 ;  /* 0x000000ffff0d7224 */ /* 0x000fe400078e0000 */
[----:B------:R-:W-:-:S07]  /*12530*/  IMAD.MOV.U32 R5, RZ, RZ, R14 ;  /* 0x000000ffff057224 */ /* 0x000fce00078e000e */
[----:B------:R-:W-:Y:S05]  /*12540*/  WARPSYNC.COLLECTIVE R15, `(.L_x_4810) ;  /* 0x000000000f087348 */ /* 0x000fea0003c00000 */
[----:B------:R0:W1:Y:S02]  /*12550*/  SHFL.IDX P6, R14, R13, R12, R11 ;  /* 0x0000000c0d0e7389 */ /* 0x00006400000c000b */
[----:B01----:R-:W-:Y:S01]  /*12560*/  ENDCOLLECTIVE ;  /* 0x000000000000791b */ /* 0x003fe20003800000 */
.L_x_4810:
[----:B------:R-:W-:Y:S05]  /*12570*/  BRA `(.L_x_4811) ;  /* 0xffffffc0001c7947 */ /* 0x000fea000383ffff */
.L_x_4733:
        /* <DEDUP_REMOVED lines=8> */
.L_x_4813:
[----:B------:R-:W-:Y:S05]  /*12600*/  BSYNC B0 ;  /* 0x0000000000007941 */ /* 0x000fea0003800000 */
.L_x_4812:
        /* <DEDUP_REMOVED lines=9> */
.L_x_4814:
        /* <DEDUP_REMOVED lines=8> */
.L_x_4815:
        /* <DEDUP_REMOVED lines=13> */
.L_x_4816:
[----:B------:R-:W-:Y:S02]  /*127f0*/  IMAD.MOV.U32 R13, RZ, RZ, R4 ;  /* 0x000000ffff0d7224 */ /* 0x000fe400078e0004 */
[----:B------:R-:W-:Y:S01]  /*12800*/  IMAD.MOV.U32 R12, RZ, RZ, 0x2 ;  /* 0x00000002ff0c7424 */ /* 0x000fe200078e00ff */
[----:B------:R-:W-:-:S13]  /*12810*/  LOP3.LUT P6, RZ, R16, 0x800, RZ, 0xc0, !PT ;  /* 0x0000080010ff7812 */ /* 0x000fda00078cc0ff */
[----:B------:R-:W-:-:S04]  /*12820*/  @!P6 LEA R14, P0, R20, R14, 0x1 ;  /* 0x0000000e140ee211 */ /* 0x000fc800078008ff */
[----:B------:R-:W-:Y:S01]  /*12830*/  @!P6 IADD3.X R5, RZ, R5, RZ, P0, !PT ;  /* 0x00000005ff05e210 */ /* 0x000fe200007fe4ff */
[----:B------:R-:W-:-:S04]  /*12840*/  @!P6 IMAD.MOV.U32 R2, RZ, RZ, R14 ;  /* 0x000000ffff02e224 */ /* 0x000fc800078e000e */
        /* <DEDUP_REMOVED lines=11> */
.L_x_4817:
[----:B------:R-:W-:Y:S02]  /*12900*/  IMAD.MOV.U32 R13, RZ, RZ, R0 ;  /* 0x000000ffff0d7224 */ /* 0x000fe400078e0000 */
[----:B------:R-:W-:-:S07]  /*12910*/  IMAD.MOV.U32 R5, RZ, RZ, R14 ;  /* 0x000000ffff057224 */ /* 0x000fce00078e000e */
[----:B------:R-:W-:Y:S05]  /*12920*/  WARPSYNC.COLLECTIVE R15, `(.L_x_4818) ;  /* 0x000000000f087348 */ /* 0x000fea0003c00000 */
[----:B------:R0:W1:Y:S02]  /*12930*/  SHFL.IDX P6, R14, R13, R12, R11 ;  /* 0x0000000c0d0e7389 */ /* 0x00006400000c000b */
[----:B01----:R-:W-:Y:S01]  /*12940*/  ENDCOLLECTIVE ;  /* 0x000000000000791b */ /* 0x003fe20003800000 */
.L_x_4818:
[----:B------:R-:W-:Y:S02]  /*12950*/  IMAD.MOV.U32 R13, RZ, RZ, R4 ;  /* 0x000000ffff0d7224 */ /* 0x000fe400078e0004 */
[----:B------:R-:W-:Y:S01]  /*12960*/  IMAD.MOV.U32 R12, RZ, RZ, 0x3 ;  /* 0x00000003ff0c7424 */ /* 0x000fe200078e00ff */
[----:B------:R-:W-:-:S05]  /*12970*/  @!P1 LEA R14, P0, R20, R14, 0x1 ;  /* 0x0000000e140e9211 */ /* 0x000fca00078008ff */
[----:B------:R-:W-:-:S08]  /*12980*/  @!P1 IMAD.MOV.U32 R2, RZ, RZ, R14 ;  /* 0x000000ffff029224 */ /* 0x000fd000078e000e */
[----:B------:R-:W-:Y:S05]  /*12990*/  WARPSYNC.COLLECTIVE R15, `(.L_x_4819) ;  /* 0x000000000f087348 */ /* 0x000fea0003c00000 */
[----:B------:R0:W1:Y:S02]  /*129a0*/  SHFL.IDX P6, R14, R13, R12, R11 ;  /* 0x0000000c0d0e7389 */ /* 0x00006400000c000b */
[----:B01----:R-:W-:Y:S01]  /*129b0*/  ENDCOLLECTIVE ;  /* 0x000000000000791b */ /* 0x003fe20003800000 */
.L_x_4819:
        /* <DEDUP_REMOVED lines=15> */
.L_x_4820:
        /* <DEDUP_REMOVED lines=17> */
.L_x_4821:
[----:B------:R-:W-:Y:S01]  /*12bc0*/  MOV R13, R0 ;  /* 0x00000000000d7202 */ /* 0x000fe20000000f00 */
[----:B------:R-:W-:-:S07]  /*12bd0*/  IMAD.MOV.U32 R5, RZ, RZ, R14 ;  /* 0x000000ffff057224 */ /* 0x000fce00078e000e */
[----:B------:R-:W-:Y:S05]  /*12be0*/  WARPSYNC.COLLECTIVE R15, `(.L_x_4822) ;  /* 0x000000000f087348 */ /* 0x000fea0003c00000 */
[----:B------:R0:W1:Y:S02]  /*12bf0*/  SHFL.IDX P6, R14, R13, R12, R11 ;  /* 0x0000000c0d0e7389 */ /* 0x00006400000c000b */
[----:B01----:R-:W-:Y:S01]  /*12c00*/  ENDCOLLECTIVE ;  /* 0x000000000000791b */ /* 0x003fe20003800000 */
.L_x_4822:
[----:B------:R-:W-:Y:S02]  /*12c10*/  IMAD.MOV.U32 R13, RZ, RZ, R4 ;  /* 0x000000ffff0d7224 */ /* 0x000fe400078e0004 */
[----:B------:R-:W-:Y:S01]  /*12c20*/  IMAD.MOV.U32 R12, RZ, RZ, 0x5 ;  /* 0x00000005ff0c7424 */ /* 0x000fe200078e00ff */
[----:B------:R-:W-:-:S05]  /*12c30*/  @!P1 LEA R14, P0, R20, R14, 0x1 ;  /* 0x0000000e140e9211 */ /* 0x000fca00078008ff */
[----:B------:R-:W-:-:S08]  /*12c40*/  @!P1 IMAD.MOV.U32 R2, RZ, RZ, R14 ;  /* 0x000000ffff029224 */ /* 0x000fd000078e000e */
[----:B------:R-:W-:Y:S05]  /*12c50*/  WARPSYNC.COLLECTIVE R15, `(.L_x_4823) ;  /* 0x000000000f087348 */ /* 0x000fea0003c00000 */
[----:B------:R0:W1:Y:S02]  /*12c60*/  SHFL.IDX P6, R14, R13, R12, R11 ;  /* 0x0000000c0d0e7389 */ /* 0x00006400000c000b */
[----:B01----:R-:W-:Y:S01]  /*12c70*/  ENDCOLLECTIVE ;  /* 0x000000000000791b */ /* 0x003fe20003800000 */
.L_x_4823:
        /* <DEDUP_REMOVED lines=15> */
.L_x_4824:
        /* <DEDUP_REMOVED lines=17> */
.L_x_4825:
[----:B------:R-:W-:Y:S02]  /*12e80*/  IMAD.MOV.U32 R13, RZ, RZ, R0 ;  /* 0x000000ffff0d7224 */ /* 0x000fe400078e0000 */
[----:B------:R-:W-:-:S07]  /*12e90*/  IMAD.MOV.U32 R5, RZ, RZ, R14 ;  /* 0x000000ffff057224 */ /* 0x000fce00078e000e */
[----:B------:R-:W-:Y:S05]  /*12ea0*/  WARPSYNC.COLLECTIVE R15, `(.L_x_4826) ;  /* 0x000000000f087348 */ /* 0x000fea0003c00000 */
[----:B------:R0:W1:Y:S02]  /*12eb0*/  SHFL.IDX P6, R14, R13, R12, R11 ;  /* 0x0000000c0d0e7389 */ /* 0x00006400000c000b */
[----:B01----:R-:W-:Y:S01]  /*12ec0*/  ENDCOLLECTIVE ;  /* 0x000000000000791b */ /* 0x003fe20003800000 */
.L_x_4826:
[----:B------:R-:W-:Y:S02]  /*12ed0*/  IMAD.MOV.U32 R13, RZ, RZ, R4 ;  /* 0x000000ffff0d7224 */ /* 0x000fe400078e0004 */
[----:B------:R-:W-:Y:S01]  /*12ee0*/  IMAD.MOV.U32 R12, RZ, RZ, 0x7 ;  /* 0x00000007ff0c7424 */ /* 0x000fe200078e00ff */
[----:B------:R-:W-:-:S05]  /*12ef0*/  @!P1 LEA R14, P0, R20, R14, 0x1 ;  /* 0x0000000e140e9211 */ /* 0x000fca00078008ff */
[----:B------:R-:W-:-:S08]  /*12f00*/  @!P1 IMAD.MOV.U32 R2, RZ, RZ, R14 ;  /* 0x000000ffff029224 */ /* 0x000fd000078e000e */
[----:B------:R-:W-:Y:S05]  /*12f10*/  WARPSYNC.COLLECTIVE R15, `(.L_x_4827) ;  /* 0x000000000f087348 */ /* 0x000fea0003c00000 */
[----:B------:R0:W1:Y:S02]  /*12f20*/  SHFL.IDX P6, R14, R13, R12, R11 ;  /* 0x0000000c0d0e7389 */ /* 0x00006400000c000b */
[----:B01----:R-:W-:Y:S01]  /*12f30*/  ENDCOLLECTIVE ;  /* 0x000000000000791b */ /* 0x003fe20003800000 */
.L_x_4827:
        /* <DEDUP_REMOVED lines=10> */
[----:B------:R-:W-:-:S07]  /*12fe0*/  MOV R5, R14 ;  /* 0x0000000e00057202 */ /* 0x000fce0000000f00 */
[----:B0-----:R-:W-:Y:S05]  /*12ff0*/  WARPSYNC.COLLECTIVE R15, `(.L_x_4828) ;  /* 0x000000000f087348 */ /* 0x001fea0003c00000 */
[----:B------:R1:W2:Y:S02]  /*13000*/  SHFL.IDX P6, R14, R13, R12, R11 ;  /* 0x0000000c0d0e7389 */ /* 0x0002a400000c000b */
[----:B012---:R-:W-:Y:S01]  /*13010*/  ENDCOLLECTIVE ;  /* 0x000000000000791b */ /* 0x007fe20003800000 */
.L_x_4828:
[----:B------:R-:W-:Y:S05]  /*13020*/  BRA `(.L_x_4829) ;  /* 0xffffffc000347947 */ /* 0x000fea000383ffff */
.L_x_4736:
[----:B0-----:R0:W2:Y:S02]  /*13030*/  SYNCS.PHASECHK.TRANS64.TRYWAIT P0, [R17+URZ+0x32420], R0 ;  /* 0x03242000110075a7 */ /* 0x0010a4000800017f */
[----:B--2---:R-:W-:Y:S05]  /*13040*/  @!P0 NANOSLEEP.SYNCS 0x989680 ;  /* 0x009896800000895d */ /* 0x004fea0003900000 */
[----:B------:R-:W2:Y:S02]  /*13050*/  @!P0 SYNCS.PHASECHK.TRANS64 P0, [R17+URZ+0x32420], R0 ;  /* 0x03242000110085a7 */ /* 0x000ea4000800007f */
[----:B--2---:R-:W-:Y:S05]  /*13060*/  @!P0 BRA `(.L_x_4736) ;  /* 0xfffffffc00f08947 */ /* 0x004fea000383ffff */
[----:B------:R-:W-:Y:S05]  /*13070*/  BRA `(.L_x_4830) ;  /* 0xffffffc000987947 */ /* 0x000fea000383ffff */
.L_x_4739:
[----:B--2---:R2:W3:Y:S02]  /*13080*/  SYNCS.PHASECHK.TRANS64.TRYWAIT P0, [R24+URZ+0x32460], R3 ;  /* 0x03246003180075a7 */ /* 0x0044e4000800017f */
[----:B---3--:R-:W-:Y:S05]  /*13090*/  @!P0 NANOSLEEP.SYNCS 0x989680 ;  /* 0x009896800000895d */ /* 0x008fea0003900000 */
[----:B------:R-:W3:Y:S02]  /*130a0*/  @!P0 SYNCS.PHASECHK.TRANS64 P0, [R24+URZ+0x32460], R3 ;  /* 0x03246003180085a7 */ /* 0x000ee4000800007f */
[----:B---3--:R-:W-:Y:S05]  /*130b0*/  @!P0 BRA `(.L_x_4739) ;  /* 0xfffffffc00f08947 */ /* 0x008fea000383ffff */
[----:B------:R-:W-:Y:S05]  /*130c0*/  BRA `(.L_x_4831) ;  /* 0xffffffc000a47947 */ /* 0x000fea000383ffff */
.L_x_4740:
        /* <DEDUP_REMOVED lines=8> */
.L_x_4833:
[----:B------:R-:W-:Y:S05]  /*13150*/  BSYNC B0 ;  /* 0x0000000000007941 */ /* 0x000fea0003800000 */
.L_x_4832:
        /* <DEDUP_REMOVED lines=12> */
.L_x_4834:
        /* <DEDUP_REMOVED lines=9> */
.L_x_4835:
        /* <DEDUP_REMOVED lines=19> */
.L_x_4836:
[----:B------:R-:W-:Y:S01]  /*133e0*/  MOV R13, R6 ;  /* 0x00000006000d7202 */ /* 0x000fe20000000f00 */
[----:B------:R-:W-:Y:S01]  /*133f0*/  IMAD.MOV.U32 R12, RZ, RZ, 0x2 ;  /* 0x00000002ff0c7424 */ /* 0x000fe200078e00ff */
[----:B------:R-:W-:-:S13]  /*13400*/  IADD3 R2, P3, R14, R0, RZ ;  /* 0x000000000e027210 */ /* 0x000fda0007f7e0ff */
[----:B------:R-:W-:Y:S05]  /*13410*/  WARPSYNC.COLLECTIVE R15, `(.L_x_4837) ;  /* 0x000000000f087348 */ /* 0x000fea0003c00000 */
[----:B------:R0:W1:Y:S02]  /*13420*/  SHFL.IDX P6, R14, R13, R12, R11 ;  /* 0x0000000c0d0e7389 */ /* 0x00006400000c000b */
[----:B01----:R-:W-:Y:S01]  /*13430*/  ENDCOLLECTIVE ;  /* 0x000000000000791b */ /* 0x003fe20003800000 */
.L_x_4837:
        /* <DEDUP_REMOVED lines=17> */
.L_x_4838:
[----:B------:R-:W-:Y:S02]  /*13550*/  IMAD.MOV.U32 R13, RZ, RZ, R6 ;  /* 0x000000ffff0d7224 */ /* 0x000fe400078e0006 */
[----:B------:R-:W-:Y:S01]  /*13560*/  IMAD.MOV.U32 R12, RZ, RZ, 0x3 ;  /* 0x00000003ff0c7424 */ /* 0x000fe200078e00ff */
[----:B------:R-:W-:-:S13]  /*13570*/  IADD3 R2, P3, R14, R0, RZ ;  /* 0x000000000e027210 */ /* 0x000fda0007f7e0ff */
[----:B------:R-:W-:Y:S05]  /*13580*/  WARPSYNC.COLLECTIVE R15, `(.L_x_4839) ;  /* 0x000000000f087348 */ /* 0x000fea0003c00000 */
[----:B------:R0:W1:Y:S02]  /*13590*/  SHFL.IDX P6, R14, R13, R12, R11 ;  /* 0x0000000c0d0e7389 */ /* 0x00006400000c000b */
[----:B01----:R-:W-:Y:S01]  /*135a0*/  ENDCOLLECTIVE ;  /* 0x000000000000791b */ /* 0x003fe20003800000 */
.L_x_4839:
        /* <DEDUP_REMOVED lines=17> */
.L_x_4840:
[----:B------:R-:W-:Y:S02]  /*136c0*/  IMAD.MOV.U32 R13, RZ, RZ, R6 ;  /* 0x000000ffff0d7224 */ /* 0x000fe400078e0006 */
[----:B------:R-:W-:Y:S01]  /*136d0*/  IMAD.MOV.U32 R12, RZ, RZ, 0x4 ;  /* 0x00000004ff0c7424 */ /* 0x000fe200078e00ff */
[----:B------:R-:W-:-:S13]  /*136e0*/  IADD3 R2, P3, R14, R0, RZ ;  /* 0x000000000e027210 */ /* 0x000fda0007f7e0ff */
[----:B------:R-:W-:Y:S05]  /*136f0*/  WARPSYNC.COLLECTIVE R15, `(.L_x_4841) ;  /* 0x000000000f087348 */ /* 0x000fea0003c00000 */
[----:B------:R0:W1:Y:S02]  /*13700*/  SHFL.IDX P6, R14, R13, R12, R11 ;  /* 0x0000000c0d0e7389 */ /* 0x00006400000c000b */
[----:B01----:R-:W-:Y:S01]  /*13710*/  ENDCOLLECTIVE ;  /* 0x000000000000791b */ /* 0x003fe20003800000 */
.L_x_4841:
        /* <DEDUP_REMOVED lines=17> */
.L_x_4842:
[----:B------:R-:W-:Y:S02]  /*13830*/  IMAD.MOV.U32 R13, RZ, RZ, R6 ;  /* 0x000000ffff0d7224 */ /* 0x000fe400078e0006 */
[----:B------:R-:W-:Y:S01]  /*13840*/  IMAD.MOV.U32 R12, RZ, RZ, 0x5 ;  /* 0x00000005ff0c7424 */ /* 0x000fe200078e00ff */
[----:B------:R-:W-:-:S13]  /*13850*/  IADD3 R2, P3, R14, R0, RZ ;  /* 0x000000000e027210 */ /* 0x000fda0007f7e0ff */
[----:B------:R-:W-:Y:S05]  /*13860*/  WARPSYNC.COLLECTIVE R15, `(.L_x_4843) ;  /* 0x000000000f087348 */ /* 0x000fea0003c00000 */
[----:B------:R0:W1:Y:S02]  /*13870*/  SHFL.IDX P6, R14, R13, R12, R11 ;  /* 0x0000000c0d0e7389 */ /* 0x00006400000c000b */
[----:B01----:R-:W-:Y:S01]  /*13880*/  ENDCOLLECTIVE ;  /* 0x000000000000791b */ /* 0x003fe20003800000 */
.L_x_4843:
        /* <DEDUP_REMOVED lines=12> */
.L_x_4844:
        /* <DEDUP_REMOVED lines=9> */
.L_x_4746:
[----:B--2---:R2:W3:Y:S02]  /*139e0*/  SYNCS.PHASECHK.TRANS64.TRYWAIT P0, [R10+URZ+0x32440], R25 ;  /* 0x032440190a0075a7 */ /* 0x0044e4000800017f */
[----:B---3--:R-:W-:Y:S05]  /*139f0*/  @!P0 NANOSLEEP.SYNCS 0x989680 ;  /* 0x009896800000895d */ /* 0x008fea0003900000 */
[----:B------:R-:W3:Y:S02]  /*13a00*/  @!P0 SYNCS.PHASECHK.TRANS64 P0, [R10+URZ+0x32440], R25 ;  /* 0x032440190a0085a7 */ /* 0x000ee4000800007f */
[----:B---3--:R-:W-:Y:S05]  /*13a10*/  @!P0 BRA `(.L_x_4746) ;  /* 0xfffffffc00f08947 */ /* 0x008fea000383ffff */
[----:B------:R-:W-:Y:S05]  /*13a20*/  BRA `(.L_x_4846) ;  /* 0xffffffc400047947 */ /* 0x000fea000383ffff */
.L_x_4747:
[----:B------:R-:W-:Y:S01]  /*13a30*/  BSSY B1, `(.L_x_4847) ;  /* 0x0000008000017945 */ /* 0x000fe20003800000 */
[----:B------:R-:W-:Y:S01]  /*13a40*/  IMAD.MOV.U32 R13, RZ, RZ, R21 ;  /* 0x000000ffff0d7224 */ /* 0x000fe200078e0015 */
[----:B------:R-:W-:Y:S01]  /*13a50*/  MOV R12, RZ ;  /* 0x000000ff000c7202 */ /* 0x000fe20000000f00 */
[----:B------:R-:W-:Y:S02]  /*13a60*/  IMAD.MOV.U32 R11, RZ, RZ, 0x181f ;  /* 0x0000181fff0b7424 */ /* 0x000fe400078e00ff */
[----:B------:R-:W-:-:S07]  /*13a70*/  IMAD.MOV.U32 R15, RZ, RZ, -0x1 ;  /* 0xffffffffff0f7424 */ /* 0x000fce00078e00ff */
[----:B--2---:R-:W-:Y:S05]  /*13a80*/  WARPSYNC.COLLECTIVE R15, `(.L_x_4848) ;  /* 0x000000000f087348 */ /* 0x004fea0003c00000 */
[----:B------:R0:W1:Y:S02]  /*13a90*/  SHFL.IDX P6, R14, R13, R12, R11 ;  /* 0x0000000c0d0e7389 */ /* 0x00006400000c000b */
[----:B012---:R-:W-:Y:S01]  /*13aa0*/  ENDCOLLECTIVE ;  /* 0x000000000000791b */ /* 0x007fe20003800000 */
.L_x_4848:
[----:B------:R-:W-:Y:S05]  /*13ab0*/  BSYNC B1 ;  /* 0x0000000000017941 */ /* 0x000fea0003800000 */
.L_x_4847:
        /* <DEDUP_REMOVED lines=9> */
.L_x_4849:
[----:B------:R-:W-:Y:S02]  /*13b50*/  IMAD.MOV.U32 R13, RZ, RZ, R21 ;  /* 0x000000ffff0d7224 */ /* 0x000fe400078e0015 */
[----:B------:R-:W-:Y:S01]  /*13b60*/  IMAD.MOV.U32 R12, RZ, RZ, 0x1 ;  /* 0x00000001ff0c7424 */ /* 0x000fe200078e00ff */
[----:B------:R-:W-:-:S13]  /*13b70*/  IADD3 R2, P0, R14, R0, RZ ;  /* 0x000000000e027210 */ /* 0x000fda0007f1e0ff */
[----:B------:R-:W-:Y:S05]  /*13b80*/  WARPSYNC.COLLECTIVE R15, `(.L_x_4850) ;  /* 0x000000000f087348 */ /* 0x000fea0003c00000 */
[----:B------:R0:W1:Y:S02]  /*13b90*/  SHFL.IDX P6, R14, R13, R12, R11 ;  /* 0x0000000c0d0e7389 */ /* 0x00006400000c000b */
[----:B01----:R-:W-:Y:S01]  /*13ba0*/  ENDCOLLECTIVE ;  /* 0x000000000000791b */ /* 0x003fe20003800000 */
.L_x_4850:
        /* <DEDUP_REMOVED lines=10> */
.L_x_4851:
[----:B------:R-:W-:Y:S02]  /*13c50*/  IMAD.MOV.U32 R13, RZ, RZ, R21 ;  /* 0x000000ffff0d7224 */ /* 0x000fe400078e0015 */
[----:B------:R-:W-:Y:S02]  /*13c60*/  IMAD.MOV.U32 R12, RZ, RZ, 0x2 ;  /* 0x00000002ff0c7424 */ /* 0x000fe400078e00ff */
[----:B------:R-:W-:-:S07]  /*13c70*/  IMAD.MOV.U32 R6, RZ, RZ, R14 ;  /* 0x000000ffff067224 */ /* 0x000fce00078e000e */
[----:B------:R-:W-:Y:S05]  /*13c80*/  WARPSYNC.COLLECTIVE R15, `(.L_x_4852) ;  /* 0x000000000f087348 */ /* 0x000fea0003c00000 */
[----:B------:R0:W1:Y:S02]  /*13c90*/  SHFL.IDX P6, R14, R13, R12, R11 ;  /* 0x0000000c0d0e7389 */ /* 0x00006400000c000b */
[----:B01----:R-:W-:Y:S01]  /*13ca0*/  ENDCOLLECTIVE ;  /* 0x000000000000791b */ /* 0x003fe20003800000 */
.L_x_4852:
        /* <DEDUP_REMOVED lines=11> */
.L_x_4853:
[----:B------:R-:W-:Y:S02]  /*13d60*/  IMAD.MOV.U32 R13, RZ, RZ, R21 ;  /* 0x000000ffff0d7224 */ /* 0x000fe400078e0015 */
[----:B------:R-:W-:Y:S01]  /*13d70*/  IMAD.MOV.U32 R12, RZ, RZ, 0x3 ;  /* 0x00000003ff0c7424 */ /* 0x000fe200078e00ff */
[----:B------:R-:W-:-:S13]  /*13d80*/  IADD3 R2, P0, R14, R0, RZ ;  /* 0x000000000e027210 */ /* 0x000fda0007f1e0ff */
[----:B------:R-:W-:Y:S05]  /*13d90*/  WARPSYNC.COLLECTIVE R15, `(.L_x_4854) ;  /* 0x000000000f087348 */ /* 0x000fea0003c00000 */
[----:B------:R0:W1:Y:S02]  /*13da0*/  SHFL.IDX P6, R14, R13, R12, R11 ;  /* 0x0000000c0d0e7389 */ /* 0x00006400000c000b */
[----:B01----:R-:W-:Y:S01]  /*13db0*/  ENDCOLLECTIVE ;  /* 0x000000000000791b */ /* 0x003fe20003800000 */
.L_x_4854:
[----:B------:R-:W-:-:S05]  /*13dc0*/  IADD3.X R3, RZ, R3, RZ, P0, !PT ;  /* 0x00000003ff037210 */ /* 0x000fca00007fe4ff */
        /* <DEDUP_REMOVED lines=9> */
.L_x_4855:
[----:B------:R-:W-:Y:S02]  /*13e60*/  IMAD.MOV.U32 R13, RZ, RZ, R21 ;  /* 0x000000ffff0d7224 */ /* 0x000fe400078e0015 */
[----:B------:R-:W-:Y:S01]  /*13e70*/  IMAD.MOV.U32 R12, RZ, RZ, 0x4 ;  /* 0x00000004ff0c7424 */ /* 0x000fe200078e00ff */
[----:B------:R-:W-:-:S13]  /*13e80*/  IADD3 R2, P0, R14, R0, RZ ;  /* 0x000000000e027210 */ /* 0x000fda0007f1e0ff */
[----:B------:R-:W-:Y:S05]  /*13e90*/  WARPSYNC.COLLECTIVE R15, `(.L_x_4856) ;  /* 0x000000000f087348 */ /* 0x000fea0003c00000 */
[----:B------:R0:W1:Y:S02]  /*13ea0*/  SHFL.IDX P6, R14, R13, R12, R11 ;  /* 0x0000000c0d0e7389 */ /* 0x00006400000c000b */
[----:B01----:R-:W-:Y:S01]  /*13eb0*/  ENDCOLLECTIVE ;  /* 0x000000000000791b */ /* 0x003fe20003800000 */
.L_x_4856:
        /* <DEDUP_REMOVED lines=10> */
.L_x_4857:
[----:B------:R-:W-:Y:S02]  /*13f60*/  IMAD.MOV.U32 R13, RZ, RZ, R21 ;  /* 0x000000ffff0d7224 */ /* 0x000fe400078e0015 */
[----:B------:R-:W-:Y:S01]  /*13f70*/  IMAD.MOV.U32 R12, RZ, RZ, 0x5 ;  /* 0x00000005ff0c7424 */ /* 0x000fe200078e00ff */
[----:B------:R-:W-:-:S13]  /*13f80*/  IADD3 R2, P0, R14, R0, RZ ;  /* 0x000000000e027210 */ /* 0x000fda0007f1e0ff */
[----:B------:R-:W-:Y:S05]  /*13f90*/  WARPSYNC.COLLECTIVE R15, `(.L_x_4858) ;  /* 0x000000000f087348 */ /* 0x000fea0003c00000 */
[----:B------:R0:W1:Y:S02]  /*13fa0*/  SHFL.IDX P6, R14, R13, R12, R11 ;  /* 0x0000000c0d0e7389 */ /* 0x00006400000c000b */
[----:B01----:R-:W-:Y:S01]  /*13fb0*/  ENDCOLLECTIVE ;  /* 0x000000000000791b */ /* 0x003fe20003800000 */
.L_x_4858:
        /* <DEDUP_REMOVED lines=10> */
.L_x_4859:
[----:B------:R-:W-:Y:S05]  /*14060*/  BRA `(.L_x_4860) ;  /* 0xffffffc000447947 */ /* 0x000fea000383ffff */
.L_x_4752:
[----:B---3--:R3:W4:Y:S02]  /*14070*/  SYNCS.PHASECHK.TRANS64.TRYWAIT P0, [R10+URZ+0x32460], R25 ;  /* 0x032460190a0075a7 */ /* 0x008724000800017f */
[----:B----4-:R-:W-:Y:S05]  /*14080*/  @!P0 NANOSLEEP.SYNCS 0x989680 ;  /* 0x009896800000895d */ /* 0x010fea0003900000 */
[----:B------:R-:W4:Y:S02]  /*14090*/  @!P0 SYNCS.PHASECHK.TRANS64 P0, [R10+URZ+0x32460], R25 ;  /* 0x032460190a0085a7 */ /* 0x000f24000800007f */
[----:B----4-:R-:W-:Y:S05]  /*140a0*/  @!P0 BRA `(.L_x_4752) ;  /* 0xfffffffc00f08947 */ /* 0x010fea000383ffff */
[----:B------:R-:W-:Y:S05]  /*140b0*/  BRA `(.L_x_4861) ;  /* 0xffffffc000907947 */ /* 0x000fea000383ffff */
.L_x_4753:
        /* <DEDUP_REMOVED lines=8> */
.L_x_4863:
[----:B------:R-:W-:Y:S05]  /*14140*/  BSYNC B1 ;  /* 0x0000000000017941 */ /* 0x000fea0003800000 */
.L_x_4862:
        /* <DEDUP_REMOVED lines=9> */
.L_x_4864:
[----:B------:R-:W-:Y:S02]  /*141e0*/  IMAD.MOV.U32 R13, RZ, RZ, R24 ;  /* 0x000000ffff0d7224 */ /* 0x000fe400078e0018 */
[----:B------:R-:W-:Y:S01]  /*141f0*/  IMAD.MOV.U32 R12, RZ, RZ, 0x1 ;  /* 0x00000001ff0c7424 */ /* 0x000fe200078e00ff */
[----:B------:R-:W-:-:S13]  /*14200*/  IADD3 R2, P0, R14, R0, RZ ;  /* 0x000000000e027210 */ /* 0x000fda0007f1e0ff */
[----:B------:R-:W-:Y:S05]  /*14210*/  WARPSYNC.COLLECTIVE R15, `(.L_x_4865) ;  /* 0x000000000f087348 */ /* 0x000fea0003c00000 */
[----:B------:R0:W1:Y:S02]  /*14220*/  SHFL.IDX P6, R14, R13, R12, R11 ;  /* 0x0000000c0d0e7389 */ /* 0x00006400000c000b */
[----:B01----:R-:W-:Y:S01]  /*14230*/  ENDCOLLECTIVE ;  /* 0x000000000000791b */ /* 0x003fe20003800000 */
.L_x_4865:
        /* <DEDUP_REMOVED lines=13> */
.L_x_4866:
[----:B------:R-:W-:Y:S02]  /*14310*/  IMAD.MOV.U32 R13, RZ, RZ, R24 ;  /* 0x000000ffff0d7224 */ /* 0x000fe400078e0018 */
[----:B------:R-:W-:Y:S01]  /*14320*/  IMAD.MOV.U32 R12, RZ, RZ, 0x2 ;  /* 0x00000002ff0c7424 */ /* 0x000fe200078e00ff */
[----:B------:R-:W-:-:S13]  /*14330*/  IADD3 R2, P0, R14, R0, RZ ;  /* 0x000000000e027210 */ /* 0x000fda0007f1e0ff */
[----:B------:R-:W-:Y:S05]  /*14340*/  WARPSYNC.COLLECTIVE R15, `(.L_x_4867) ;  /* 0x000000000f087348 */ /* 0x000fea0003c00000 */
[----:B------:R0:W1:Y:S02]  /*14350*/  SHFL.IDX P6, R14, R13, R12, R11 ;  /* 0x0000000c0d0e7389 */ /* 0x00006400000c000b */
[----:B01----:R-:W-:Y:S01]  /*14360*/  ENDCOLLECTIVE ;  /* 0x000000000000791b */ /* 0x003fe20003800000 */
.L_x_4867:
        /* <DEDUP_REMOVED lines=13> */
.L_x_4868:
[----:B------:R-:W-:Y:S02]  /*14440*/  IMAD.MOV.U32 R13, RZ, RZ, R24 ;  /* 0x000000ffff0d7224 */ /* 0x000fe400078e0018 */
[----:B------:R-:W-:Y:S01]  /*14450*/  IMAD.MOV.U32 R12, RZ, RZ, 0x3 ;  /* 0x00000003ff0c7424 */ /* 0x000fe200078e00ff */
[----:B------:R-:W-:-:S13]  /*14460*/  IADD3 R2, P0, R14, R0, RZ ;  /* 0x000000000e027210 */ /* 0x000fda0007f1e0ff */
[----:B------:R-:W-:Y:S05]  /*14470*/  WARPSYNC.COLLECTIVE R15, `(.L_x_4869) ;  /* 0x000000000f087348 */ /* 0x000fea0003c00000 */
[----:B------:R0:W1:Y:S02]  /*14480*/  SHFL.IDX P6, R14, R13, R12, R11 ;  /* 0x0000000c0d0e7389 */ /* 0x00006400000c000b */
[----:B01----:R-:W-:Y:S01]  /*14490*/  ENDCOLLECTIVE ;  /* 0x000000000000791b */ /* 0x003fe20003800000 */
.L_x_4869:
        /* <DEDUP_REMOVED lines=13> */
.L_x_4870:
[----:B------:R-:W-:Y:S02]  /*14570*/  IMAD.MOV.U32 R13, RZ, RZ, R24 ;  /* 0x000000ffff0d7224 */ /* 0x000fe400078e0018 */
[----:B------:R-:W-:Y:S01]  /*14580*/  IMAD.MOV.U32 R12, RZ, RZ, 0x4 ;  /* 0x00000004ff0c7424 */ /* 0x000fe200078e00ff */
[----:B------:R-:W-:-:S13]  /*14590*/  IADD3 R2, P0, R14, R0, RZ ;  /* 0x000000000e027210 */ /* 0x000fda0007f1e0ff */
[----:B------:R-:W-:Y:S05]  /*145a0*/  WARPSYNC.COLLECTIVE R15, `(.L_x_4871) ;  /* 0x000000000f087348 */ /* 0x000fea0003c00000 */
[----:B------:R0:W1:Y:S02]  /*145b0*/  SHFL.IDX P6, R14, R13, R12, R11 ;  /* 0x0000000c0d0e7389 */ /* 0x00006400000c000b */
[----:B01----:R-:W-:Y:S01]  /*145c0*/  ENDCOLLECTIVE ;  /* 0x000000000000791b */ /* 0x003fe20003800000 */
.L_x_4871:
        /* <DEDUP_REMOVED lines=13> */
.L_x_4872:
[----:B------:R-:W-:Y:S02]  /*146a0*/  IMAD.MOV.U32 R13, RZ, RZ, R24 ;  /* 0x000000ffff0d7224 */ /* 0x000fe400078e0018 */
[----:B------:R-:W-:Y:S01]  /*146b0*/  IMAD.MOV.U32 R12, RZ, RZ, 0x5 ;  /* 0x00000005ff0c7424 */ /* 0x000fe200078e00ff */
[----:B------:R-:W-:-:S13]  /*146c0*/  IADD3 R2, P0, R14, R0, RZ ;  /* 0x000000000e027210 */ /* 0x000fda0007f1e0ff */
[----:B------:R-:W-:Y:S05]  /*146d0*/  WARPSYNC.COLLECTIVE R15, `(.L_x_4873) ;  /* 0x000000000f087348 */ /* 0x000fea0003c00000 */
[----:B------:R0:W1:Y:S02]  /*146e0*/  SHFL.IDX P6, R14, R13, R12, R11 ;  /* 0x0000000c0d0e7389 */ /* 0x00006400000c000b */
[----:B01----:R-:W-:Y:S01]  /*146f0*/  ENDCOLLECTIVE ;  /* 0x000000000000791b */ /* 0x003fe20003800000 */
.L_x_4873:
        /* <DEDUP_REMOVED lines=13> */
.L_x_4874:
[----:B------:R-:W-:Y:S05]  /*147d0*/  BRA `(.L_x_4875) ;  /* 0xffffffbc00dc7947 */ /* 0x000fea000383ffff */
.L_x_4761:
        /* <DEDUP_REMOVED lines=8> */
.L_x_4877:
[----:B------:R-:W-:Y:S05]  /*14860*/  BSYNC B0 ;  /* 0x0000000000007941 */ /* 0x000fea0003800000 */
.L_x_4876:
[----:B------:R-:W-:Y:S05]  /*14870*/  BRA `(.L_x_4878) ;  /* 0xffffffc000ac7947 */ /* 0x000fea000383ffff */
.L_x_4764:
[----:B0-----:R0:W1:Y:S02]  /*14880*/  SYNCS.PHASECHK.TRANS64.TRYWAIT P0, [R7+URZ+0x32420], R0 ;  /* 0x03242000070075a7 */ /* 0x001064000800017f */
[----:B-1----:R-:W-:Y:S05]  /*14890*/  @!P0 NANOSLEEP.SYNCS 0x989680 ;  /* 0x009896800000895d */ /* 0x002fea0003900000 */
[----:B------:R-:W1:Y:S02]  /*148a0*/  @!P0 SYNCS.PHASECHK.TRANS64 P0, [R7+URZ+0x32420], R0 ;  /* 0x03242000070085a7 */ /* 0x000e64000800007f */
[----:B-1----:R-:W-:Y:S05]  /*148b0*/  @!P0 BRA `(.L_x_4764) ;  /* 0xfffffffc00f08947 */ /* 0x002fea000383ffff */
[----:B------:R-:W-:Y:S05]  /*148c0*/  BRA `(.L_x_4879) ;  /* 0xffffffc000f47947 */ /* 0x000fea000383ffff */
.L_x_4765:
        /* <DEDUP_REMOVED lines=11> */
.L_x_4881:
[----:B------:R-:W-:Y:S05]  /*14980*/  BSYNC B0 ;  /* 0x0000000000007941 */ /* 0x000fea0003800000 */
.L_x_4880:
[----:B------:R-:W-:Y:S05]  /*14990*/  BRA `(.L_x_4882) ;  /* 0xffffffc000dc7947 */ /* 0x000fea000383ffff */
.L_x_4768:
[----:B------:R-:W-:Y:S01]  /*149a0*/  BSSY B1, `(.L_x_4883) ;  /* 0x0000006000017945 */ /* 0x000fe20003800000 */
[----:B------:R-:W-:-:S07]  /*149b0*/  IMAD.MOV.U32 R15, RZ, RZ, -0x1 ;  /* 0xffffffffff0f7424 */ /* 0x000fce00078e00ff */
[----:B0-23-5:R-:W-:Y:S05]  /*149c0*/  WARPSYNC.COLLECTIVE R15, `(.L_x_4884) ;  /* 0x000000000f0c7348 */ /* 0x02dfea0003c00000 */
[----:B------:R-:W-:Y:S02]  /*149d0*/  ELECT P6, UR62, PT ;  /* 0x00000000003e782f */ /* 0x000fe400038c0000 */
[----:B------:R-:W-:Y:S01]  /*149e0*/  MOV R14, UR62 ;  /* 0x0000003e000e7c02 */ /* 0x000fe20008000f00 */
[----:B0-23-5:R-:W-:Y:S10]  /*149f0*/  ENDCOLLECTIVE ;  /* 0x000000000000791b */ /* 0x02dff40003800000 */
.L_x_4884:
[----:B------:R-:W-:Y:S05]  /*14a00*/  BSYNC B1 ;  /* 0x0000000000017941 */ /* 0x000fea0003800000 */
.L_x_4883:
[----:B------:R-:W-:Y:S05]  /*14a10*/  BRA `(.L_x_4885) ;  /* 0xffffffc000d47947 */ /* 0x000fea000383ffff */
.L_x_4770:
[----:B0-----:R0:W1:Y:S02]  /*14a20*/  SYNCS.PHASECHK.TRANS64.TRYWAIT P1, [R5+URZ+0x32440], R0 ;  /* 0x03244000050075a7 */ /* 0x001064000802017f */
[----:B-1----:R-:W-:Y:S05]  /*14a30*/  @!P1 NANOSLEEP.SYNCS 0x989680 ;  /* 0x009896800000995d */ /* 0x002fea0003900000 */
[----:B------:R-:W1:Y:S02]  /*14a40*/  @!P1 SYNCS.PHASECHK.TRANS64 P1, [R5+URZ+0x32440], R0 ;  /* 0x03244000050095a7 */ /* 0x000e64000802007f */
[----:B-1----:R-:W-:Y:S05]  /*14a50*/  @!P1 BRA `(.L_x_4770) ;  /* 0xfffffffc00f09947 */ /* 0x002fea000383ffff */
[----:B------:R-:W-:Y:S05]  /*14a60*/  BRA `(.L_x_4886) ;  /* 0xffffffc000fc7947 */ /* 0x000fea000383ffff */
.L_x_4772:
[----:B-1----:R1:W4:Y:S02]  /*14a70*/  SYNCS.PHASECHK.TRANS64.TRYWAIT P1, [R3+URZ+0x32440], R2 ;  /* 0x03244002030075a7 */ /* 0x002324000802017f */
[----:B----4-:R-:W-:Y:S05]  /*14a80*/  @!P1 NANOSLEEP.SYNCS 0x989680 ;  /* 0x009896800000995d */ /* 0x010fea0003900000 */
[----:B------:R-:W4:Y:S02]  /*14a90*/  @!P1 SYNCS.PHASECHK.TRANS64 P1, [R3+URZ+0x32440], R2 ;  /* 0x03244002030095a7 */ /* 0x000f24000802007f */
[----:B----4-:R-:W-:Y:S05]  /*14aa0*/  @!P1 BRA `(.L_x_4772) ;  /* 0xfffffffc00f09947 */ /* 0x010fea000383ffff */
[----:B------:R-:W-:Y:S05]  /*14ab0*/  BRA `(.L_x_4887) ;  /* 0xffffffc400087947 */ /* 0x000fea000383ffff */
.L_x_4774:
[----:B----4-:R4:W0:Y:S02]  /*14ac0*/  SYNCS.PHASECHK.TRANS64.TRYWAIT P1, [R5+URZ+0x32460], R0 ;  /* 0x03246000050075a7 */ /* 0x010824000802017f */
[----:B0-----:R-:W-:Y:S05]  /*14ad0*/  @!P1 NANOSLEEP.SYNCS 0x989680 ;  /* 0x009896800000995d */ /* 0x001fea0003900000 */
[----:B------:R-:W0:Y:S02]  /*14ae0*/  @!P1 SYNCS.PHASECHK.TRANS64 P1, [R5+URZ+0x32460], R0 ;  /* 0x03246000050095a7 */ /* 0x000e24000802007f */
[----:B0-----:R-:W-:Y:S05]  /*14af0*/  @!P1 BRA `(.L_x_4774) ;  /* 0xfffffffc00f09947 */ /* 0x001fea000383ffff */
[----:B------:R-:W-:Y:S05]  /*14b00*/  BRA `(.L_x_4888) ;  /* 0xffffffc400047947 */ /* 0x000fea000383ffff */
.L_x_4889:
        /* <DEDUP_REMOVED lines=15> */
.L_x_6464:


//--------------------- .text._ZN7cutlass13device_kernelIN5flash11enable_sm90INS1_16FlashAttnFwdSm90INS1_25CollectiveMainloopFwdSm90ILi2EN4cute5tupleIJNS5_1CILi1EEES8_S8_EEENS6_IJNS7_ILi128EEENS7_ILi96EEENS7_ILi64EEEEEELi256ENS_6half_tEfNS_4arch4Sm90ELb1ELb0ELb0ELb1ELb1ELb0ELb0ELb1ELb0ELb1ELb0ELb0EEENS1_21CollectiveEpilogueFwdINS6_IJSA_NS7_ILi256EEESB_EEES9_SE_SG_Li256ELb1ELb1ELb0ELb0EEENS1_36VarlenDynamicPersistentTileSchedulerILi128ELi96ELi256ELi128ELb0ELb1ELb1ELb1ELb1ELb1EEEEEEEEEvNT_6ParamsE --------------------------
	.section	.text._ZN7cutlass13device_kernelIN5flash11enable_sm90INS1_16FlashAttnFwdSm90INS1_25CollectiveMainloopFwdSm90ILi2EN4cute5tupleIJNS5_1CILi1EEES8_S8_EEENS6_IJNS7_ILi128EEENS7_ILi96EEENS7_ILi64EEEEEELi256ENS_6half_tEfNS_4arch4Sm90ELb1ELb0ELb0ELb1ELb1ELb0ELb0ELb1ELb0ELb1ELb0ELb0EEENS1_21CollectiveEpilogueFwdINS6_IJSA_NS7_ILi256EEESB_EEES9_SE_SG_Li256ELb1ELb1ELb0ELb0EEENS1_36VarlenDynamicPersistentTileSchedulerILi128ELi96ELi256ELi128ELb0ELb1ELb1ELb1ELb1ELb1EEEEEEEEEvNT_6ParamsE,"ax",@progbits
	.align	128
.text._ZN7cutlass13device_kernelIN5flash11enable_sm90INS1_16FlashAttnFwdSm90INS1_25CollectiveMainloopFwdSm90ILi2EN4cute5tupleIJNS5_1CILi1EEES8_S8_EEENS6_IJNS7_ILi128EEENS7_ILi96EEENS7_ILi64EEEEEELi256ENS_6half_tEfNS_4arch4Sm90ELb1ELb0ELb0ELb1ELb1ELb0ELb0ELb1ELb0ELb1ELb0ELb0EEENS1_21CollectiveEpilogueFwdINS6_IJSA_NS7_ILi256EEESB_EEES9_SE_SG_Li256ELb1ELb1ELb0ELb0EEENS1_36VarlenDynamicPersistentTileSchedulerILi128ELi96ELi256ELi128ELb0ELb1ELb1ELb1ELb1ELb1EEEEEEEEEvNT_6ParamsE:
        .type           _ZN7cutlass13device_kernelIN5flash11enable_sm90INS1_16FlashAttnFwdSm90INS1_25CollectiveMainloopFwdSm90ILi2EN4cute5tupleIJNS5_1CILi1EEES8_S8_EEENS6_IJNS7_ILi128EEENS7_ILi96EEENS7_ILi64EEEEEELi256ENS_6half_tEfNS_4arch4Sm90ELb1ELb0ELb0ELb1ELb1ELb0ELb0ELb1ELb0ELb1ELb0ELb0EEENS1_21CollectiveEpilogueFwdINS6_IJSA_NS7_ILi256EEESB_EEES9_SE_SG_Li256ELb1ELb1ELb0ELb0EEENS1_36VarlenDynamicPersistentTileSchedulerILi128ELi96ELi256ELi128ELb0ELb1ELb1ELb1ELb1ELb1EEEEEEEEEvNT_6ParamsE,@function
        .size           _ZN7cutlass13device_kernelIN5flash11enable_sm90INS1_16FlashAttnFwdSm90INS1_25CollectiveMainloopFwdSm90ILi2EN4cute5tupleIJNS5_1CILi1EEES8_S8_EEENS6_IJNS7_ILi128EEENS7_ILi96EEENS7_ILi64EEEEEELi256ENS_6half_tEfNS_4arch4Sm90ELb1ELb0ELb0ELb1ELb1ELb0ELb0ELb1ELb0ELb1ELb0ELb0EEENS1_21CollectiveEpilogueFwdINS6_IJSA_NS7_ILi256EEESB_EEES9_SE_SG_Li256ELb1ELb1ELb0ELb0EEENS1_36VarlenDynamicPersistentTileSchedulerILi128ELi96ELi256ELi128ELb0ELb1ELb1ELb1ELb1ELb1EEEEEEEEEvNT_6ParamsE,(.L_x_6465 - _ZN7cutlass13device_kernelIN5flash11enable_sm90INS1_16FlashAttnFwdSm90INS1_25CollectiveMainloopFwdSm90ILi2EN4cute5tupleIJNS5_1CILi1EEES8_S8_EEENS6_IJNS7_ILi128EEENS7_ILi96EEENS7_ILi64EEEEEELi256ENS_6half_tEfNS_4arch4Sm90ELb1ELb0ELb0ELb1ELb1ELb0ELb0ELb1ELb0ELb1ELb0ELb0EEENS1_21CollectiveEpilogueFwdINS6_IJSA_NS7_ILi256EEESB_EEES9_SE_SG_Li256ELb1ELb1ELb0ELb0EEENS1_36VarlenDynamicPersistentTileSchedulerILi128ELi96ELi256ELi128ELb0ELb1ELb1ELb1ELb1ELb1EEEEEEEEEvNT_6ParamsE)
        .other          _ZN7cutlass13device_kernelIN5flash11enable_sm90INS1_16FlashAttnFwdSm90INS1_25CollectiveMainloopFwdSm90ILi2EN4cute5tupleIJNS5_1CILi1EEES8_S8_EEENS6_IJNS7_ILi128EEENS7_ILi96EEENS7_ILi64EEEEEELi256ENS_6half_tEfNS_4arch4Sm90ELb1ELb0ELb0ELb1ELb1ELb0ELb0ELb1ELb0ELb1ELb0ELb0EEENS1_21CollectiveEpilogueFwdINS6_IJSA_NS7_ILi256EEESB_EEES9_SE_SG_Li256ELb1ELb1ELb0ELb0EEENS1_36VarlenDynamicPersistentTileSchedulerILi128ELi96ELi256ELi128ELb0ELb1ELb1ELb1ELb1ELb1EEEEEEEEEvNT_6ParamsE,@"STO_CUDA_ENTRY STV_DEFAULT"
_ZN7cutlass13device_kernelIN5flash11enable_sm90INS1_16FlashAttnFwdSm90INS1_25CollectiveMainloopFwdSm90ILi2EN4cute5tupleIJNS5_1CILi1EEES8_S8_EEENS6_IJNS7_ILi128EEENS7_ILi96EEENS7_ILi64EEEEEELi256ENS_6half_tEfNS_4arch4Sm90ELb1ELb0ELb0ELb1ELb1ELb0ELb0ELb1ELb0ELb1ELb0ELb0EEENS1_21CollectiveEpilogueFwdINS6_IJSA_NS7_ILi256EEESB_EEES9_SE_SG_Li256ELb1ELb1ELb0ELb0EEENS1_36VarlenDynamicPersistentTileSchedulerILi128ELi96ELi256ELi128ELb0ELb1ELb1ELb1ELb1ELb1EEEEEEEEEvNT_6ParamsE:
        /* <DEDUP_REMOVED lines=45> */
.L_x_4890:
        /* <DEDUP_REMOVED lines=22> */
.L_x_4891:
        /* <DEDUP_REMOVED lines=18> */
.L_x_4892:
        /* <DEDUP_REMOVED lines=22> */
.L_x_4893:
        /* <DEDUP_REMOVED lines=23> */
.L_x_4894:
        /* <DEDUP_REMOVED lines=8> */
.L_x_4896:
        /* <DEDUP_REMOVED lines=23> */
[----:B------:R-:W-:Y:S01]  /*0a10*/  R2UR UR5, R5 ;  /* 0x00000000050572ca */ /* 0x000fe200000e0000 */
        /* <DEDUP_REMOVED lines=42> */
[----:B------:R-:W-:Y:S01]  /*0cc0*/  SHF.R.S32.HI R200, RZ, 0x3, R0 ;  /* 0x00000003ffc87819 */ /* 0x000fe20000011400 */
[----:B------:R-:W-:Y:S01]  /*0cd0*/  IMAD.IADD R3, R202, 0x1, -R3 ;  /* 0x00000001ca037824 */ /* 0x000fe200078e0a03 */
[----:B------:R-:W-:Y:S01]  /*0ce0*/  LOP3.LUT R0, R9, 0x7ffffffc, RZ, 0xc0, !PT ;  /* 0x7ffffffc09007812 */ /* 0x000fe200078ec0ff */
        /* <DEDUP_REMOVED lines=10> */
.L_x_4956:
[----:B------:R-:W-:Y:S01]  /*0d90*/  ULDC.64 UR8, c[0x0][0xc88] ;  /* 0x0003220000087ab9 */ /* 0x000fe20000000a00 */
[----:B------:R-:W-:Y:S01]  /*0da0*/  ULDC.64 UR10, c[0x0][0xa18] ;  /* 0x00028600000a7ab9 */ /* 0x000fe20000000a00 */
[----:B------:R-:W-:Y:S02]  /*0db0*/  UIMAD.WIDE UR8, UR7, 0x4, UR8 ;  /* 0x00000004070878a5 */ /* 0x000fe4000f8e0208 */
[----:B------:R-:W-:Y:S01]  /*0dc0*/  UISETP.NE.U32.AND UP1, UPT, UR10, URZ, UPT ;  /* 0x0000003f0a00728c */ /* 0x000fe2000bf25070 */
[----:B------:R-:W-:Y:S01]  /*0dd0*/  ULDC UR4, c[0x0][0x424] ;  /* 0x0001090000047ab9 */ /* 0x000fe20000000800 */
[----:B------:R-:W-:Y:S02]  /*0de0*/  ULDC UR7, c[0x0][0x2f0] ;  /* 0x0000bc0000077ab9 */ /* 0x000fe40000000800 */
[----:B01----:R-:W-:Y:S01]  /*0df0*/  MOV R4, UR8 ;  /* 0x0000000800047c02 */ /* 0x003fe20008000f00 */
[----:B--2---:R-:W-:Y:S01]  /*0e00*/  IMAD.U32 R5, RZ, RZ, UR9 ;  /* 0x00000009ff057e24 */ /* 0x004fe2000f8e00ff */
[----:B------:R-:W-:-:S04]  /*0e10*/  ULDC.64 UR8, c[0x0][0xa28] ;  /* 0x00028a0000087ab9 */ /* 0x000fc80000000a00 */
[----:B------:R-:W2:Y:S01]  /*0e20*/  LDG.E R4, desc[UR48][R4.64] ;  /* 0x0000003004047981 */ /* 0x000ea2000c1e1900 */
[----:B------:R-:W-:Y:S02]  /*0e30*/  UISETP.NE.U32.AND UP0, UPT, UR8, URZ, UPT ;  /* 0x0000003f0800728c */ /* 0x000fe4000bf05070 */
[----:B------:R-:W-:Y:S02]  /*0e40*/  UISETP.NE.AND.EX UP1, UPT, UR11, URZ, UPT, UP1 ;  /* 0x0000003f0b00728c */ /* 0x000fe4000bf25310 */
[----:B------:R-:W-:-:S04]  /*0e50*/  UISETP.NE.AND.EX UP0, UPT, UR9, URZ, UPT, UP0 ;  /* 0x0000003f0900728c */ /* 0x000fc8000bf05300 */
[----:B------:R-:W-:Y:S02]  /*0e60*/  PLOP3.LUT P2, PT, PT, PT, UP1, 0x80, 0x0 ;  /* 0x000000000000781c */ /* 0x000fe40003f4f018 */
[----:B------:R-:W-:Y:S02]  /*0e70*/  PLOP3.LUT P0, PT, PT, PT, UP0, 0x80, 0x0 ;  /* 0x000000000000781c */ /* 0x000fe40003f0f008 */
[----:B--2---:R-:W-:-:S13]  /*0e80*/  R2UR UR40, R4 ;  /* 0x00000000042872ca */ /* 0x004fda00000e0000 */
[----:B------:R-:W-:Y:S02]  /*0e90*/  USHF.R.S32.HI UR41, URZ, 0x1f, UR40 ;  /* 0x0000001f3f297899 */ /* 0x000fe40008011428 */
[----:B------:R-:W-:-:S04]  /*0ea0*/  @UP0 ULEA UR8, UP2, UR40, UR8, 0x2 ;  /* 0x0000000828080291 */ /* 0x000fc8000f84103f */
[----:B------:R-:W-:Y:S02]  /*0eb0*/  @UP0 ULEA.HI.X UR9, UR40, UR9, UR41, 0x2, UP2 ;  /* 0x0000000928090291 */ /* 0x000fe400090f1429 */
[----:B------:R-:W-:Y:S01]  /*0ec0*/  @UP1 ULEA UR10, UP0, UR40, UR10, 0x2 ;  /* 0x0000000a280a1291 */ /* 0x000fe2000f80103f */
[----:B------:R-:W-:-:S03]  /*0ed0*/  IMAD.U32 R4, RZ, RZ, UR8 ;  /* 0x00000008ff047e24 */ /* 0x000fc6000f8e00ff */
[----:B------:R-:W-:Y:S01]  /*0ee0*/  @UP1 ULEA.HI.X UR11, UR40, UR11, UR41, 0x2, UP0 ;  /* 0x0000000b280b1291 */ /* 0x000fe200080f1429 */
[----:B------:R-:W-:Y:S01]  /*0ef0*/  IMAD.U32 R5, RZ, RZ, UR9 ;  /* 0x00000009ff057e24 */ /* 0x000fe2000f8e00ff */
[----:B------:R-:W-:Y:S01]  /*0f00*/  ULDC.64 UR8, c[0x0][0x418] ;  /* 0x0001060000087ab9 */ /* 0x000fe20000000a00 */
[----:B------:R-:W-:-:S03]  /*0f10*/  IMAD.U32 R6, RZ, RZ, UR10 ;  /* 0x0000000aff067e24 */ /* 0x000fc6000f8e00ff */
[----:B------:R-:W-:Y:S01]  /*0f20*/  IMAD.U32 R7, RZ, RZ, UR11 ;  /* 0x0000000bff077e24 */ /* 0x000fe2000f8e00ff */
[----:B------:R-:W2:Y:S04]  /*0f30*/  @P0 LDG.E R4, desc[UR48][R4.64] ;  /* 0x0000003004040981 */ /* 0x000ea8000c1e1900 */
[----:B---3--:R-:W3:Y:S01]  /*0f40*/  @P2 LDG.E R6, desc[UR48][R6.64] ;  /* 0x0000003006062981 */ /* 0x008ee2000c1e1900 */
[----:B------:R-:W-:Y:S01]  /*0f50*/  UISETP.NE.U32.AND UP0, UPT, UR8, URZ, UPT ;  /* 0x0000003f0800728c */ /* 0x000fe2000bf05070 */
[----:B------:R-:W-:Y:S01]  /*0f60*/  UMOV UR44, URZ ;  /* 0x0000003f002c7c82 */ /* 0x000fe20008000000 */
[----:B------:R-:W-:Y:S02]  /*0f70*/  UMOV UR43, UR6 ;  /* 0x00000006002b7c82 */ /* 0x000fe40008000000 */
[----:B------:R-:W-:-:S03]  /*0f80*/  UISETP.NE.AND.EX UP0, UPT, UR9, URZ, UPT, UP0 ;  /* 0x0000003f0900728c */ /* 0x000fc6000bf05300 */
        /* <DEDUP_REMOVED lines=8> */
[----:B------:R-:W-:Y:S01]  /*1010*/  ULDC.64 UR6, c[0x0][0xa00] ;  /* 0x0002800000067ab9 */ /* 0x000fe20000000a00 */
[----:B------:R-:W-:Y:S01]  /*1020*/  ULDC UR42, c[0x0][0x288] ;  /* 0x0000a200002a7ab9 */ /* 0x000fe20000000800 */
        /* <DEDUP_REMOVED lines=12> */
.L_x_4897:
[----:B------:R-:W-:Y:S05]  /*10f0*/  @!P1 BRA `(.L_x_4898) ;  /* 0x00000000001c9947 */ /* 0x000fea0003800000 */
[----:B------:R-:W-:-:S04]  /*1100*/  ULEA UR4, UP0, UR40, UR8, 0x2 ;  /* 0x0000000828047291 */ /* 0x000fc8000f80103f */
[----:B------:R-:W-:Y:S02]  /*1110*/  ULEA.HI.X UR6, UR40, UR9, UR41, 0x2, UP0 ;  /* 0x0000000928067291 */ /* 0x000fe400080f1429 */
[----:B------:R-:W-:-:S04]  /*1120*/  IMAD.U32 R4, RZ, RZ, UR4 ;  /* 0x00000004ff047e24 */ /* 0x000fc8000f8e00ff */
[----:B------:R-:W-:-:S05]  /*1130*/  IMAD.U32 R5, RZ, RZ, UR6 ;  /* 0x00000006ff057e24 */ /* 0x000fca000f8e00ff */
[----:B------:R-:W2:Y:S02]  /*1140*/  LDG.E R4, desc[UR48][R4.64] ;  /* 0x0000003004047981 */ /* 0x000ea4000c1e1900 */
[----:B--2---:R-:W-:Y:S01]  /*1150*/  R2UR UR4, R4 ;  /* 0x00000000040472ca */ /* 0x004fe200000e0000 */
[----:B------:R-:W-:-:S14]  /*1160*/  BRA `(.L_x_4899) ;  /* 0x0000000000347947 */ /* 0x000fdc0003800000 */
.L_x_4898:
        /* <DEDUP_REMOVED lines=13> */
.L_x_4899:
[----:B------:R-:W-:Y:S01]  /*1240*/  UIADD3 UR44, -UR44, UR4, URZ ;  /* 0x000000042c2c7290 */ /* 0x000fe2000fffe13f */
[----:B------:R-:W-:Y:S01]  /*1250*/  PLOP3.LUT P0, PT, PT, PT, PT, 0x80, 0x0 ;  /* 0x000000000000781c */ /* 0x000fe20003f0f070 */
[----:B------:R-:W-:Y:S01]  /*1260*/  USHF.L.U32 UR45, UR5, 0x7, URZ ;  /* 0x00000007052d7899 */ /* 0x000fe2000800063f */
[----:B------:R-:W-:Y:S01]  /*1270*/  IMAD.MOV.U32 R3, RZ, RZ, RZ ;  /* 0x000000ffff037224 */ /* 0x000fe200078e00ff */
[----:B------:R-:W-:Y:S01]  /*1280*/  ULDC UR4, c[0x0][0x448] ;  /* 0x0001120000047ab9 */ /* 0x000fe20000000800 */
[----:B------:R-:W-:Y:S01]  /*1290*/  UIADD3 UR7, UR44, 0x60, -UR42 ;  /* 0x000000602c077890 */ /* 0x000fe2000fffe82a */
[----:B------:R-:W-:Y:S01]  /*12a0*/  CS2R R8, SRZ ;  /* 0x0000000000087805 */ /* 0x000fe2000001ff00 */
[----:B------:R-:W-:Y:S01]  /*12b0*/  UISETP.NE.AND UP0, UPT, UR4, 0x1, UPT ;  /* 0x000000010400788c */ /* 0x000fe2000bf05270 */
[----:B------:R-:W-:Y:S01]  /*12c0*/  IMAD.MOV.U32 R0, RZ, RZ, RZ ;  /* 0x000000ffff007224 */ /* 0x000fe200078e00ff */
[----:B------:R-:W-:Y:S01]  /*12d0*/  UIADD3 UR6, UR45, 0x7f, URZ ;  /* 0x0000007f2d067890 */ /* 0x000fe2000fffe03f */
[----:B------:R-:W-:Y:S01]  /*12e0*/  IMAD.MOV.U32 R150, RZ, RZ, RZ ;  /* 0x000000ffff967224 */ /* 0x000fe200078e00ff */
[----:B------:R-:W-:Y:S01]  /*12f0*/  UP2UR UR47, UPR, URZ, 0x1 ;  /* 0x000000013f2f7883 */ /* 0x000fe20008000000 */
[----:B------:R-:W-:-:S02]  /*1300*/  CS2R R148, SRZ ;  /* 0x0000000000947805 */ /* 0x000fc4000001ff00 */
[----:B------:R-:W-:Y:S02]  /*1310*/  CS2R R146, SRZ ;  /* 0x0000000000927805 */ /* 0x000fe4000001ff00 */
[----:B------:R-:W-:Y:S02]  /*1320*/  CS2R R144, SRZ ;  /* 0x0000000000907805 */ /* 0x000fe4000001ff00 */
[----:B------:R-:W-:Y:S02]  /*1330*/  CS2R R142, SRZ ;  /* 0x00000000008e7805 */ /* 0x000fe4000001ff00 */
[----:B------:R-:W-:Y:S02]  /*1340*/  CS2R R140, SRZ ;  /* 0x00000000008c7805 */ /* 0x000fe4000001ff00 */
[----:B------:R-:W-:Y:S01]  /*1350*/  CS2R R138, SRZ ;  /* 0x00000000008a7805 */ /* 0x000fe2000001ff00 */
[----:B------:R-:W-:Y:S01]  /*1360*/  @UP0 ULDC UR4, c[0x0][0x44c] ;  /* 0x0001130000040ab9 */ /* 0x000fe20000000800 */
[----:B------:R-:W-:Y:S01]  /*1370*/  @UP0 ULDC UR8, c[0x0][0x450] ;  /* 0x0001140000080ab9 */ /* 0x000fe20000000800 */
[----:B------:R-:W-:Y:S01]  /*1380*/  UIMAD.WIDE.U32 UR4, UR6, UR4, URZ ;  /* 0x00000004060472a5 */ /* 0x000fe2000f8e003f */
[----:B------:R-:W-:Y:S01]  /*1390*/  CS2R R136, SRZ ;  /* 0x0000000000887805 */ /* 0x000fe2000001ff00 */
[----:B------:R-:W-:Y:S01]  /*13a0*/  UIADD3 UR4, UR44, 0x5f, URZ ;  /* 0x0000005f2c047890 */ /* 0x000fe2000fffe03f */
[----:B------:R-:W-:Y:S01]  /*13b0*/  CS2R R134, SRZ ;  /* 0x0000000000867805 */ /* 0x000fe2000001ff00 */
[----:B------:R-:W-:Y:S01]  /*13c0*/  @UP0 USHF.R.U32.HI UR6, URZ, UR8, UR5 ;  /* 0x000000083f060299 */ /* 0x000fe20008011605 */
[----:B------:R-:W-:Y:S01]  /*13d0*/  CS2R R132, SRZ ;  /* 0x0000000000847805 */ /* 0x000fe2000001ff00 */
[----:B------:R-:W-:Y:S01]  /*13e0*/  UIMAD.WIDE UR4, UR4, 0x2aaaaaab, URZ ;  /* 0x2aaaaaab040478a5 */ /* 0x000fe2000f8e023f */
[----:B------:R-:W-:Y:S01]  /*13f0*/  CS2R R130, SRZ ;  /* 0x0000000000827805 */ /* 0x000fe2000001ff00 */
[----:B------:R-:W-:Y:S01]  /*1400*/  UIADD3 UR6, UR7, UR6, URZ ;  /* 0x0000000607067290 */ /* 0x000fe2000fffe03f */
[----:B------:R-:W-:Y:S01]  /*1410*/  CS2R R128, SRZ ;  /* 0x0000000000807805 */ /* 0x000fe2000001ff00 */
[----:B------:R-:W-:Y:S01]  /*1420*/  USHF.R.U32.HI UR4, URZ, 0x1f, UR5 ;  /* 0x0000001f3f047899 */ /* 0x000fe20008011605 */
[----:B------:R-:W-:Y:S01]  /*1430*/  CS2R R126, SRZ ;  /* 0x00000000007e7805 */ /* 0x000fe2000001ff00 */
[----:B------:R-:W-:Y:S01]  /*1440*/  UIMAD.WIDE UR6, UR6, 0x2aaaaaab, URZ ;  /* 0x2aaaaaab060678a5 */ /* 0x000fe2000f8e023f */
[----:B------:R-:W-:Y:S01]  /*1450*/  CS2R R124, SRZ ;  /* 0x00000000007c7805 */ /* 0x000fe2000001ff00 */
[----:B------:R-:W-:Y:S01]  /*1460*/  ULEA.HI.SX32 UR4, UR5, UR4, 0x1c ;  /* 0x0000000405047291 */ /* 0x000fe2000f8fe23f */
[----:B------:R-:W-:Y:S01]  /*1470*/  CS2R R122, SRZ ;  /* 0x00000000007a7805 */ /* 0x000fe2000001ff00 */
[----:B------:R-:W-:Y:S01]  /*1480*/  USHF.R.U32.HI UR6, URZ, 0x1f, UR7 ;  /* 0x0000001f3f067899 */ /* 0x000fe20008011607 */
[----:B------:R-:W-:-:S02]  /*1490*/  CS2R R120, SRZ ;  /* 0x0000000000787805 */ /* 0x000fc4000001ff00 */
[----:B------:R-:W-:Y:S02]  /*14a0*/  CS2R R118, SRZ ;  /* 0x0000000000767805 */ /* 0x000fe4000001ff00 */
[----:B------:R-:W-:Y:S01]  /*14b0*/  CS2R R116, SRZ ;  /* 0x0000000000747805 */ /* 0x000fe2000001ff00 */
[----:B------:R-:W-:Y:S01]  /*14c0*/  ULEA.HI.SX32 UR6, UR7, UR6, 0x1c ;  /* 0x0000000607067291 */ /* 0x000fe2000f8fe23f */
[----:B------:R-:W-:Y:S02]  /*14d0*/  CS2R R114, SRZ ;  /* 0x0000000000727805 */ /* 0x000fe4000001ff00 */
[----:B------:R-:W-:Y:S02]  /*14e0*/  CS2R R112, SRZ ;  /* 0x0000000000707805 */ /* 0x000fe4000001ff00 */
[----:B------:R-:W-:Y:S01]  /*14f0*/  CS2R R110, SRZ ;  /* 0x00000000006e7805 */ /* 0x000fe2000001ff00 */
[----:B------:R-:W-:Y:S01]  /*1500*/  UISETP.LT.AND UP0, UPT, UR4, UR6, UPT ;  /* 0x000000060400728c */ /* 0x000fe2000bf01270 */
[----:B------:R-:W-:-:S02]  /*1510*/  CS2R R108, SRZ ;  /* 0x00000000006c7805 */ /* 0x000fc4000001ff00 */
[----:B------:R-:W-:Y:S02]  /*1520*/  CS2R R106, SRZ ;  /* 0x00000000006a7805 */ /* 0x000fe4000001ff00 */
[----:B------:R-:W-:Y:S01]  /*1530*/  CS2R R104, SRZ ;  /* 0x0000000000687805 */ /* 0x000fe2000001ff00 */
[----:B------:R-:W-:Y:S01]  /*1540*/  USEL UR50, UR4, UR6, UP0 ;  /* 0x0000000604327287 */ /* 0x000fe20008000000 */
[----:B------:R-:W-:Y:S01]  /*1550*/  IMAD.MOV.U32 R170, RZ, RZ, RZ ;  /* 0x000000ffffaa7224 */ /* 0x000fe200078e00ff */
[----:B------:R-:W-:Y:S02]  /*1560*/  CS2R R168, SRZ ;  /* 0x0000000000a87805 */ /* 0x000fe4000001ff00 */
[----:B------:R-:W-:Y:S01]  /*1570*/  CS2R R100, SRZ ;  /* 0x0000000000647805 */ /* 0x000fe2000001ff00 */
[----:B------:R-:W-:Y:S01]  /*1580*/  UISETP.GE.AND UP0, UPT, UR50, 0x1, UPT ;  /* 0x000000013200788c */ /* 0x000fe2000bf06270 */
[----:B------:R-:W-:Y:S02]  /*1590*/  CS2R R166, SRZ ;  /* 0x0000000000a67805 */ /* 0x000fe4000001ff00 */
[----:B------:R-:W-:-:S02]  /*15a0*/  CS2R R96, SRZ ;  /* 0x0000000000607805 */ /* 0x000fc4000001ff00 */
[----:B------:R-:W-:Y:S02]  /*15b0*/  CS2R R86, SRZ ;  /* 0x0000000000567805 */ /* 0x000fe4000001ff00 */
[----:B------:R-:W-:Y:S02]  /*15c0*/  CS2R R92, SRZ ;  /* 0x00000000005c7805 */ /* 0x000fe4000001ff00 */
[----:B------:R-:W-:Y:S02]  /*15d0*/  CS2R R90, SRZ ;  /* 0x00000000005a7805 */ /* 0x000fe4000001ff00 */
[----:B------:R-:W-:Y:S02]  /*15e0*/  PLOP3.LUT P1, PT, PT, PT, UP0, 0x80, 0x0 ;  /* 0x000000000000781c */ /* 0x000fe40003f2f008 */
        /* <DEDUP_REMOVED lines=64> */
.L_x_4901:
        /* <DEDUP_REMOVED lines=10> */
.L_x_5041:
[----:B0-----:R-:W-:Y:S01]  /*1a90*/  IMAD.U32 R0, RZ, RZ, UR46 ;  /* 0x0000002eff007e24 */ /* 0x001fe2000f8e00ff */
[----:B------:R-:W-:Y:S05]  /*1aa0*/  WARPSYNC.ALL ;  /* 0x0000000000007948 */ /* 0x000fea0003800000 */
[----:B------:R0:W-:Y:S01]  /*1ab0*/  BAR.SYNC.DEFER_BLOCKING R7, 0x100 ;  /* 0x000400070000751d */ /* 0x0001e20000010000 */
[----:B------:R-:W-:-:S13]  /*1ac0*/  ISETP.NE.AND P0, PT, R0, 0x3, PT ;  /* 0x000000030000780c */ /* 0x000fda0003f05270 */
[----:B0-----:R-:W-:Y:S05]  /*1ad0*/  @!P0 BRA `(.L_x_4903) ;  /* 0x0000000000048947 */ /* 0x001fea0003800000 */
[----:B------:R-:W-:Y:S01]  /*1ae0*/  BPT.TRAP 0x1 ;  /* 0x000000040000795c */ /* 0x000fe20000300000 */
.L_x_4903:
[----:B------:R-:W-:Y:S01]  /*1af0*/  ULEA UR22, UR38, UR51, 0x3 ;  /* 0x0000003326167291 */ /* 0x000fe2000f8e183f */
[----:B------:R-:W-:-:S05]  /*1b00*/  IMAD.U32 R8, RZ, RZ, UR37 ;  /* 0x00000025ff087e24 */ /* 0x000fca000f8e00ff */
[----:B------:R-:W-:-:S04]  /*1b10*/  SHF.L.U32 R8, R8, 0x1f, RZ ;  /* 0x0000001f08087819 */ /* 0x000fc800000006ff */
[----:B------:R0:W1:Y:S01]  /*1b20*/  SYNCS.PHASECHK.TRANS64.TRYWAIT P1, [UR22+0x22830], R8 ;  /* 0x02283008ff0075a7 */ /* 0x0000620008020156 */
[----:B------:R-:W-:Y:S05]  /*1b30*/  @!P0 BRA `(.L_x_4904) ;  /* 0x0000000000048947 */ /* 0x000fea0003800000 */
[----:B------:R-:W-:Y:S01]  /*1b40*/  BPT.TRAP 0x1 ;  /* 0x000000040000795c */ /* 0x000fe20000300000 */
.L_x_4904:
[----:B-1----:R-:W-:Y:S05]  /*1b50*/  @P1 BRA `(.L_x_4905) ;  /* 0x0000000000081947 */ /* 0x002fea0003800000 */
[----:B------:R-:W1:Y:S02]  /*1b60*/  SYNCS.PHASECHK.TRANS64.TRYWAIT P1, [UR22+0x22830], R8 ;  /* 0x02283008ff0075a7 */ /* 0x000e640008020156 */
[----:B-1----:R-:W-:Y:S05]  /*1b70*/  @!P1 BRA `(.L_x_4906) ;  /* 0x000000ec00a49947 */ /* 0x002fea0003800000 */
.L_x_4905:
[----:B------:R-:W-:Y:S01]  /*1b80*/  UIADD3 UR4, UR51, 0x1c400, URZ ;  /* 0x0001c40033047890 */ /* 0x000fe2000fffe03f */
[----:B------:R-:W-:Y:S01]  /*1b90*/  WARPGROUP.ARRIVE ;  /* 0x00000000000079c5 */ /* 0x000fe20000000000 */
[----:B------:R-:W-:-:S05]  /*1ba0*/  ULOP3.LUT UR16, UR53, 0x10000, URZ, 0xfc, !UPT ;  /* 0x0001000035107892 */ /* 0x000fca000f8efc3f */
[----:B------:R-:W2:Y:S01]  /*1bb0*/  S2R R0, SR_TID.X ;  /* 0x0000000000007919 */ /* 0x000ea20000002100 */
[----:B------:R-:W-:Y:S01]  /*1bc0*/  USHF.R.U32.HI UR4, URZ, 0x4, UR4 ;  /* 0x000000043f047899 */ /* 0x000fe20008011604 */
[----:B------:R-:W-:Y:S01]  /*1bd0*/  UMOV UR17, 0x40000040 ;  /* 0x4000004000117882 */ /* 0x000fe20000000000 */
[----:B------:R-:W-:Y:S02]  /*1be0*/  UMOV UR19, 0x40000040 ;  /* 0x4000004000137882 */ /* 0x000fe40000000000 */
[----:B------:R-:W-:Y:S01]  /*1bf0*/  ULOP3.LUT UR4, UR4, 0x3fff, URZ, 0xc0, !UPT ;  /* 0x00003fff04047892 */ /* 0x000fe2000f8ec03f */
[----:B------:R-:W-:Y:S01]  /*1c00*/  UMOV UR5, 0x40000040 ;  /* 0x4000004000057882 */ /* 0x000fe20000000000 */
[----:B------:R-:W-:Y:S02]  /*1c10*/  UMOV UR7, 0x40000040 ;  /* 0x4000004000077882 */ /* 0x000fe40000000000 */
[----:B------:R-:W-:Y:S02]  /*1c20*/  ULOP3.LUT UR20, UR4, 0x10000, URZ, 0xfc, !UPT ;  /* 0x0001000004147892 */ /* 0x000fe4000f8efc3f */
[----:B------:R-:W-:-:S02]  /*1c30*/  UIADD3 UR4, UR16, 0x2, URZ ;  /* 0x0000000210047890 */ /* 0x000fc4000fffe03f */
[----:B------:R-:W-:Y:S02]  /*1c40*/  UIMAD UR18, UR38, 0x300, UR20 ;  /* 0x00000300261278a4 */ /* 0x000fe4000f8e0214 */
[----:B------:R-:W-:Y:S02]  /*1c50*/  UIADD3 UR8, UR16, 0x4, URZ ;  /* 0x0000000410087890 */ /* 0x000fe4000fffe03f */
[----:B------:R-:W-:Y:S02]  /*1c60*/  UIADD3 UR6, UR18, 0x2, URZ ;  /* 0x0000000212067890 */ /* 0x000fe4000fffe03f */
[----:B------:R-:W-:Y:S01]  /*1c70*/  UIADD3 UR10, UR18, 0x4, URZ ;  /* 0x00000004120a7890 */ /* 0x000fe2000fffe03f */
[----:B------:R-:W-:Y:S02]  /*1c80*/  UMOV UR9, 0x40000040 ;  /* 0x4000004000097882 */ /* 0x000fe40000000000 */
[----:B------:R-:W-:Y:S01]  /*1c90*/  HGMMA.64x96x16.F32 R24, gdesc[UR16], RZ, !UPT, gsb0 ;  /* 0x01600000101879f0 */ /* 0x000fe2000c0008ff */
[----:B------:R-:W-:Y:S01]  /*1ca0*/  UMOV UR11, 0x40000040 ;  /* 0x40000040000b7882 */ /* 0x000fe20000000000 */
[----:B------:R-:W-:-:S02]  /*1cb0*/  UIADD3 UR12, UR16, 0x6, URZ ;  /* 0x00000006100c7890 */ /* 0x000fc4000fffe03f */
        /* <DEDUP_REMOVED lines=18> */
.L_x_4907:
[----:B------:R-:W-:Y:S01]  /*1de0*/  UISETP.NE.AND UP0, UPT, UR47, URZ, UPT ;  /* 0x0000003f2f00728c */ /* 0x000fe2000bf05270 */
[----:B-1----:R-:W-:Y:S01]  /*1df0*/  VIADD R3, R16, UR45 ;  /* 0x0000002d10037c36 */ /* 0x002fe20008000000 */
[----:B------:R-:W-:Y:S01]  /*1e00*/  ULDC UR10, c[0x0][0x988] ;  /* 0x00026200000a7ab9 */ /* 0x000fe20000000800 */
[----:B------:R-:W-:-:S03]  /*1e10*/  IMAD.U32 R5, RZ, RZ, UR42 ;  /* 0x0000002aff057e24 */ /* 0x000fc6000f8e00ff */
[----:B------:R-:W-:Y:S02]  /*1e20*/  PLOP3.LUT P1, PT, PT, PT, UP0, 0x80, 0x0 ;  /* 0x000000000000781c */ /* 0x000fe40003f2f008 */
[----:B------:R-:W-:-:S03]  /*1e30*/  PLOP3.LUT P2, PT, PT, PT, UP0, 0x80, 0x0 ;  /* 0x000000000000781c */ /* 0x000fc60003f4f008 */
[----:B------:R-:W-:-:S08]  /*1e40*/  @UP0 ULDC UR6, c[0x0][0x44c] ;  /* 0x0001130000060ab9 */ /* 0x000fd00000000800 */
[----:B------:R-:W-:Y:S01]  /*1e50*/  @P1 IMAD.HI.U32 R4, R3, UR6, RZ ;  /* 0x0000000603041c27 */ /* 0x000fe2000f8e00ff */
[----:B------:R-:W-:-:S04]  /*1e60*/  @UP0 ULDC UR6, c[0x0][0x450] ;  /* 0x0001140000060ab9 */ /* 0x000fc80000000800 */
[----:B------:R-:W-:Y:S01]  /*1e70*/  @P2 SHF.R.U32.HI R3, RZ, UR6, R4 ;  /* 0x00000006ff032c19 */ /* 0x000fe20008011604 */
[----:B------:R-:W-:-:S04]  /*1e80*/  UIMAD UR6, UR50, -0x60, UR44 ;  /* 0xffffffa0320678a4 */ /* 0x000fc8000f8e022c */
[----:B------:R-:W1:Y:S01]  /*1e90*/  SHFL.IDX PT, R6, R3, 0x1, 0x1c1f ;  /* 0x003c1f0003067f89 */ /* 0x000e6200000e0000 */
[----:B------:R-:W-:-:S03]  /*1ea0*/  UIADD3 UR6, UR6, 0x60, URZ ;  /* 0x0000006006067890 */ /* 0x000fc6000fffe03f */
[----:B------:R-:W3:Y:S03]  /*1eb0*/  SHFL.IDX PT, R3, R3, RZ, 0x1c1f ;  /* 0x001c1fff03037589 */ /* 0x000ee600000e0000 */
[----:B------:R-:W-:Y:S01]  /*1ec0*/  IMAD.U32 R4, RZ, RZ, UR6 ;  /* 0x00000006ff047e24 */ /* 0x000fe2000f8e00ff */
[----:B------:R-:W-:-:S03]  /*1ed0*/  UIADD3 UR6, UR22, 0x22840, URZ ;  /* 0x0002284016067890 */ /* 0x000fc6000fffe03f */
[----:B------:R-:W-:Y:S01]  /*1ee0*/  IMAD R4, R17, -0x2, R4 ;  /* 0xfffffffe11047824 */ /* 0x000fe200078e0204 */
[----:B------:R-:W-:-:S04]  /*1ef0*/  UPRMT UR6, UR52, 0x654, UR6 ;  /* 0x0000065434067896 */ /* 0x000fc80008000006 */
[----:B------:R-:W-:-:S05]  /*1f00*/  IADD3 R5, -R5, 0x1, R4 ;  /* 0x0000000105057810 */ /* 0x000fca0007ffe104 */
        /* <DEDUP_REMOVED lines=327> */
.L_x_4908:
[----:B------:R1:W3:Y:S01]  /*3380*/  SYNCS.PHASECHK.TRANS64.TRYWAIT P1, [UR22+0x22850], R8 ;  /* 0x02285008ff0075a7 */ /* 0x0002e20008020156 */
[----:B------:R-:W-:Y:S05]  /*3390*/  @!P0 BRA `(.L_x_4909) ;  /* 0x0000000000048947 */ /* 0x000fea0003800000 */
[----:B------:R-:W-:Y:S01]  /*33a0*/  BPT.TRAP 0x1 ;  /* 0x000000040000795c */ /* 0x000fe20000300000 */
.L_x_4909:
[----:B---3--:R-:W-:Y:S05]  /*33b0*/  @P1 BRA `(.L_x_4910) ;  /* 0x0000000000081947 */ /* 0x008fea0003800000 */
[----:B------:R-:W3:Y:S02]  /*33c0*/  SYNCS.PHASECHK.TRANS64.TRYWAIT P1, [UR22+0x22850], R8 ;  /* 0x02285008ff0075a7 */ /* 0x000ee40008020156 */
[----:B---3--:R-:W-:Y:S05]  /*33d0*/  @!P1 BRA `(.L_x_4911) ;  /* 0x000000d400a49947 */ /* 0x008fea0003800000 */
.L_x_4910:
        /* <DEDUP_REMOVED lines=43> */
.L_x_4912:
[----:B------:R-:W-:Y:S01]  /*3690*/  UISETP.NE.AND UP0, UPT, UR47, URZ, UPT ;  /* 0x0000003f2f00728c */ /* 0x000fe2000bf05270 */
[----:B------:R-:W4:Y:S01]  /*36a0*/  S2UR UR14, SR_CgaCtaId ;  /* 0x00000000000e79c3 */ /* 0x000f220000008800 */
[----:B------:R-:W-:Y:S01]  /*36b0*/  UMOV UR11, UR45 ;  /* 0x0000002d000b7c82 */ /* 0x000fe20008000000 */
[----:B------:R-:W-:Y:S02]  /*36c0*/  UIADD3 UR22, UR22, 0x22860, URZ ;  /* 0x0002286016167890 */ /* 0x000fe4000fffe03f */
[----:B------:R-:W-:-:S06]  /*36d0*/  UIADD3 UR50, UR50, -0x2, URZ ;  /* 0xfffffffe32327890 */ /* 0x000fcc000fffe03f */
[----:B------:R-:W-:Y:S01]  /*36e0*/  @UP0 ULDC UR6, c[0x0][0x44c] ;  /* 0x0001130000060ab9 */ /* 0x000fe20000000800 */
[----:B------:R-:W-:Y:S01]  /*36f0*/  @UP0 ULDC UR15, c[0x0][0x450] ;  /* 0x00011400000f0ab9 */ /* 0x000fe20000000800 */
[----:B------:R-:W-:-:S04]  /*3700*/  UIMAD.WIDE.U32 UR6, UR45, UR6, URZ ;  /* 0x000000062d0672a5 */ /* 0x000fc8000f8e003f */
[----:B------:R-:W-:-:S04]  /*3710*/  @UP0 USHF.R.U32.HI UR11, URZ, UR15, UR7 ;  /* 0x0000000f3f0b0299 */ /* 0x000fc80008011607 */
[----:B------:R-:W-:-:S04]  /*3720*/  UIADD3 UR6, UR11, UR44, -UR42 ;  /* 0x0000002c0b067290 */ /* 0x000fc8000fffe82a */
        /* <DEDUP_REMOVED lines=12> */
[----:B01----:R-:W-:-:S07]  /*37f0*/  IMAD.MOV.U32 R8, RZ, RZ, R6 ;  /* 0x000000ffff087224 */ /* 0x003fce00078e0006 */
.L_x_4924:
[----:B------:R-:W-:-:S04]  /*3800*/  UIADD3 UR38, UR38, 0x1, URZ ;  /* 0x0000000126267890 */ /* 0x000fc8000fffe03f */
[----:B------:R-:W-:-:S04]  /*3810*/  UISETP.NE.AND UP0, UPT, UR38, 0x2, UPT ;  /* 0x000000022600788c */ /* 0x000fc8000bf05270 */
[----:B------:R-:W-:Y:S02]  /*3820*/  USEL UR6, URZ, 0x1, UP0 ;  /* 0x000000013f067887 */ /* 0x000fe40008000000 */
[----:B------:R-:W-:Y:S02]  /*3830*/  USEL UR38, UR38, URZ, UP0 ;  /* 0x0000003f26267287 */ /* 0x000fe40008000000 */
[----:B------:R-:W-:Y:S01]  /*3840*/  ULOP3.LUT UR37, UR37, UR6, URZ, 0x3c, !UPT ;  /* 0x0000000625257292 */ /* 0x000fe2000f8e3c3f */
[----:B012---:R-:W-:Y:S11]  /*3850*/  @!P0 BRA `(.L_x_4914) ;  /* 0x0000000000048947 */ /* 0x007ff60003800000 */
[----:B------:R-:W-:Y:S01]  /*3860*/  BPT.TRAP 0x1 ;  /* 0x000000040000795c */ /* 0x000fe20000300000 */
.L_x_4914:
        /* <DEDUP_REMOVED lines=9> */
.L_x_4915:
[----:B-1----:R-:W-:Y:S05]  /*3900*/  @P1 BRA `(.L_x_4916) ;  /* 0x0000000000081947 */ /* 0x002fea0003800000 */
[----:B------:R-:W1:Y:S02]  /*3910*/  SYNCS.PHASECHK.TRANS64.TRYWAIT P1, [UR25+0x22830], R7 ;  /* 0x02283007ff0075a7 */ /* 0x000e640008020159 */
[----:B-1----:R-:W-:Y:S05]  /*3920*/  @!P1 BRA `(.L_x_4917) ;  /* 0x000000d000689947 */ /* 0x002fea0003800000 */
.L_x_4916:
        /* <DEDUP_REMOVED lines=26> */
.L_x_4918:
[----:B------:R-:W-:Y:S01]  /*3ad0*/  UISETP.NE.AND UP0, UPT, UR47, URZ, UPT ;  /* 0x0000003f2f00728c */ /* 0x000fe2000bf05270 */
[----:B------:R-:W-:Y:S01]  /*3ae0*/  VIADD R10, R16, UR45 ;  /* 0x0000002d100a7c36 */ /* 0x000fe20008000000 */
[----:B------:R-:W-:Y:S01]  /*3af0*/  UMOV UR10, UR23 ;  /* 0x00000017000a7c82 */ /* 0x000fe20008000000 */
[----:B------:R-:W-:Y:S02]  /*3b00*/  IMAD.MOV.U32 R6, RZ, RZ, -0x2 ;  /* 0xfffffffeff067424 */ /* 0x000fe400078e00ff */
        /* <DEDUP_REMOVED lines=9> */
[----:B------:R-:W2:Y:S04]  /*3ba0*/  SHFL.IDX PT, R5, R10, 0x1, 0x1c1f ;  /* 0x003c1f000a057f89 */ /* 0x000ea800000e0000 */
[----:B------:R-:W-:Y:S01]  /*3bb0*/  IMAD R6, R17, R6, UR6 ;  /* 0x0000000611067e24 */ /* 0x000fe2000f8e0206 */
[----:B------:R-:W-:-:S04]  /*3bc0*/  UIADD3 UR6, UR25, 0x22840, URZ ;  /* 0x0002284019067890 */ /* 0x000fc8000fffe03f */
[----:B------:R-:W-:Y:S01]  /*3bd0*/  IADD3 R6, -R11, UR44, R6 ;  /* 0x0000002c0b067c10 */ /* 0x000fe2000fffe106 */
[----:B------:R-:W-:-:S09]  /*3be0*/  UPRMT UR6, UR24, 0x654, UR6 ;  /* 0x0000065418067896 */ /* 0x000fd20008000006 */
[----:B------:R-:W-:Y:S01]  /*3bf0*/  SYNCS.ARRIVE.TRANS64.RED.A1T0 RZ, [UR6], RZ ;  /* 0x000000ffffff79a7 */ /* 0x000fe20008100406 */
[----:B--2---:R-:W-:-:S05]  /*3c00*/  IMAD.IADD R5, R6, 0x1, R5 ;  /* 0x0000000106057824 */ /* 0x004fca00078e0205 */
        /* <DEDUP_REMOVED lines=74> */
[----:B--2---:R-:W-:-:S05]  /*40b0*/  IMAD.IADD R6, R6, 0x1, R5 ;  /* 0x0000000106067824 */ /* 0x004fca00078e0205 */
        /* <DEDUP_REMOVED lines=391> */
.L_x_4919:
[----:B------:R0:W2:Y:S01]  /*5930*/  SYNCS.PHASECHK.TRANS64.TRYWAIT P1, [UR25+0x22850], R7 ;  /* 0x02285007ff0075a7 */ /* 0x0000a20008020159 */
[----:B------:R-:W-:Y:S05]  /*5940*/  @!P0 BRA `(.L_x_4920) ;  /* 0x0000000000048947 */ /* 0x000fea0003800000 */
[----:B------:R-:W-:Y:S01]  /*5950*/  BPT.TRAP 0x1 ;  /* 0x000000040000795c */ /* 0x000fe20000300000 */
.L_x_4920:
[----:B------:R-:W-:Y:S01]  /*5960*/  VIADD R8, R210, 0x8 ;  /* 0x00000008d2087836 */ /* 0x000fe20000000000 */
[----:B--2---:R-:W-:Y:S06]  /*5970*/  @P1 BRA `(.L_x_4921) ;  /* 0x0000000000081947 */ /* 0x004fec0003800000 */
[----:B------:R-:W2:Y:S02]  /*5980*/  SYNCS.PHASECHK.TRANS64.TRYWAIT P1, [UR25+0x22850], R7 ;  /* 0x02285007ff0075a7 */ /* 0x000ea40008020159 */
[----:B--2---:R-:W-:Y:S05]  /*5990*/  @!P1 BRA `(.L_x_4922) ;  /* 0x000000b000649947 */ /* 0x004fea0003800000 */
.L_x_4921:
        /* <DEDUP_REMOVED lines=39> */
.L_x_4923:
[----:B------:R-:W-:Y:S01]  /*5c10*/  UISETP.GT.AND UP0, UPT, UR50, UR22, UPT ;  /* 0x000000163200728c */ /* 0x000fe2000bf04270 */
[----:B------:R-:W-:Y:S01]  /*5c20*/  IMAD.MOV.U32 R9, RZ, RZ, R5 ;  /* 0x000000ffff097224 */ /* 0x000fe200078e0005 */
[----:B------:R-:W-:Y:S01]  /*5c30*/  UIADD3 UR25, UR25, 0x22860, URZ ;  /* 0x0002286019197890 */ /* 0x000fe2000fffe03f */
[----:B------:R-:W-:Y:S01]  /*5c40*/  MOV R8, R6 ;  /* 0x0000000600087202 */ /* 0x000fe20000000f00 */
[----:B------:R-:W-:Y:S02]  /*5c50*/  UIADD3 UR50, UR50, -0x1, URZ ;  /* 0xffffffff32327890 */ /* 0x000fe4000fffe03f */
[----:B------:R-:W-:Y:S01]  /*5c60*/  PLOP3.LUT P1, PT, PT, PT, UP0, 0x80, 0x0 ;  /* 0x000000000000781c */ /* 0x000fe20003f2f008 */
[----:B------:R-:W-:-:S09]  /*5c70*/  UPRMT UR25, UR24, 0x654, UR25 ;  /* 0x0000065418197896 */ /* 0x000fd20008000019 */
[----:B------:R-:W-:Y:S03]  /*5c80*/  SYNCS.ARRIVE.TRANS64.RED.A1T0 RZ, [UR25], RZ ;  /* 0x000000ffffff79a7 */ /* 0x000fe60008100419 */
[----:B------:R-:W-:Y:S05]  /*5c90*/  @P1 BRA `(.L_x_4924) ;  /* 0xffffffd800d81947 */ /* 0x000fea000383ffff */
.L_x_4913:
[----:B------:R-:W-:-:S13]  /*5ca0*/  ISETP.LE.AND P1, PT, RZ, UR50, PT ;  /* 0x00000032ff007c0c */ /* 0x000fda000bf23270 */
[----:B------:R-:W-:Y:S05]  /*5cb0*/  @!P1 BRA `(.L_x_4925) ;  /* 0x0000001c00509947 */ /* 0x000fea0003800000 */
[----:B------:R-:W-:Y:S01]  /*5cc0*/  IMAD.MOV.U32 R212, RZ, RZ, R5 ;  /* 0x000000ffffd47224 */ /* 0x000fe200078e0005 */
[----:B------:R-:W-:Y:S01]  /*5cd0*/  ULDC UR22, c[0x0][0x988] ;  /* 0x0002620000167ab9 */ /* 0x000fe20000000800 */
[----:B---3--:R-:W-:-:S07]  /*5ce0*/  IMAD.MOV.U32 R9, RZ, RZ, R6 ;  /* 0x000000ffff097224 */ /* 0x008fce00078e0006 */
.L_x_4936:
[----:B------:R-:W-:-:S04]  /*5cf0*/  UIADD3 UR38, UR38, 0x1, URZ ;  /* 0x0000000126267890 */ /* 0x000fc8000fffe03f */
[----:B------:R-:W-:-:S04]  /*5d00*/  UISETP.NE.AND UP0, UPT, UR38, 0x2, UPT ;  /* 0x000000022600788c */ /* 0x000fc8000bf05270 */
[----:B------:R-:W-:Y:S02]  /*5d10*/  USEL UR6, URZ, 0x1, UP0 ;  /* 0x000000013f067887 */ /* 0x000fe40008000000 */
[----:B------:R-:W-:Y:S02]  /*5d20*/  USEL UR38, UR38, URZ, UP0 ;  /* 0x0000003f26267287 */ /* 0x000fe40008000000 */
[----:B------:R-:W-:Y:S01]  /*5d30*/  ULOP3.LUT UR37, UR37, UR6, URZ, 0x3c, !UPT ;  /* 0x0000000625257292 */ /* 0x000fe2000f8e3c3f */
[----:B-1----:R-:W-:Y:S11]  /*5d40*/  @!P0 BRA `(.L_x_4926) ;  /* 0x0000000000048947 */ /* 0x002ff60003800000 */
[----:B------:R-:W-:Y:S01]  /*5d50*/  BPT.TRAP 0x1 ;  /* 0x000000040000795c */ /* 0x000fe20000300000 */
.L_x_4926:
        /* <DEDUP_REMOVED lines=9> */
.L_x_4927:
[----:B--2---:R-:W-:Y:S05]  /*5df0*/  @P1 BRA `(.L_x_4928) ;  /* 0x0000000000081947 */ /* 0x004fea0003800000 */
[----:B------:R-:W2:Y:S02]  /*5e00*/  SYNCS.PHASECHK.TRANS64.TRYWAIT P1, [UR24+0x22830], R7 ;  /* 0x02283007ff0075a7 */ /* 0x000ea40008020158 */
[----:B--2---:R-:W-:Y:S05]  /*5e10*/  @!P1 BRA `(.L_x_4929) ;  /* 0x000000ac005c9947 */ /* 0x004fea0003800000 */
.L_x_4928:
        /* <DEDUP_REMOVED lines=26> */
.L_x_4930:
        /* <DEDUP_REMOVED lines=366> */
.L_x_4931:
[----:B------:R0:W1:Y:S01]  /*76a0*/  SYNCS.PHASECHK.TRANS64.TRYWAIT P1, [UR24+0x22850], R7 ;  /* 0x02285007ff0075a7 */ /* 0x0000620008020158 */
[----:B------:R-:W-:Y:S05]  /*76b0*/  @!P0 BRA `(.L_x_4932) ;  /* 0x0000000000048947 */ /* 0x000fea0003800000 */
[----:B------:R-:W-:Y:S01]  /*76c0*/  BPT.TRAP 0x1 ;  /* 0x000000040000795c */ /* 0x000fe20000300000 */
.L_x_4932:
[----:B------:R-:W-:Y:S01]  /*76d0*/  VIADD R8, R214, 0x8 ;  /* 0x00000008d6087836 */ /* 0x000fe20000000000 */
[----:B-1----:R-:W-:Y:S06]  /*76e0*/  @P1 BRA `(.L_x_4933) ;  /* 0x0000000000081947 */ /* 0x002fec0003800000 */
[----:B------:R-:W1:Y:S02]  /*76f0*/  SYNCS.PHASECHK.TRANS64.TRYWAIT P1, [UR24+0x22850], R7 ;  /* 0x02285007ff0075a7 */ /* 0x000e640008020158 */
[----:B-1----:R-:W-:Y:S05]  /*7700*/  @!P1 BRA `(.L_x_4934) ;  /* 0x0000009400389947 */ /* 0x002fea0003800000 */
.L_x_4933:
        /* <DEDUP_REMOVED lines=39> */
.L_x_4935:
[----:B------:R-:W-:Y:S01]  /*7980*/  UIADD3 UR24, UR24, 0x22860, URZ ;  /* 0x0002286018187890 */ /* 0x000fe2000fffe03f */
[----:B------:R-:W-:Y:S01]  /*7990*/  ISETP.LT.AND P1, PT, RZ, UR50, PT ;  /* 0x00000032ff007c0c */ /* 0x000fe2000bf21270 */
[----:B------:R-:W-:Y:S01]  /*79a0*/  UIADD3 UR50, UR50, -0x1, URZ ;  /* 0xffffffff32327890 */ /* 0x000fe2000fffe03f */
[----:B------:R-:W-:Y:S01]  /*79b0*/  IMAD.MOV.U32 R212, RZ, RZ, R5 ;  /* 0x000000ffffd47224 */ /* 0x000fe200078e0005 */
[----:B------:R-:W-:Y:S01]  /*79c0*/  UPRMT UR24, UR23, 0x654, UR24 ;  /* 0x0000065417187896 */ /* 0x000fe20008000018 */
[----:B------:R-:W-:-:S08]  /*79d0*/  IMAD.MOV.U32 R9, RZ, RZ, R6 ;  /* 0x000000ffff097224 */ /* 0x000fd000078e0006 */
[----:B------:R-:W-:Y:S01]  /*79e0*/  SYNCS.ARRIVE.TRANS64.RED.A1T0 RZ, [UR24], RZ ;  /* 0x000000ffffff79a7 */ /* 0x000fe20008100418 */
[----:B------:R-:W-:Y:S05]  /*79f0*/  @P1 BRA `(.L_x_4936) ;  /* 0xffffffe000bc1947 */ /* 0x000fea000383ffff */
.L_x_4925:
        /* <DEDUP_REMOVED lines=16> */
[----:B-1----:R-:W-:-:S05]  /*7b00*/  FADD.FTZ R9, R9, R4 ;  /* 0x0000000409097221 */ /* 0x002fca0000010000 */
[----:B------:R-:W1:Y:S01]  /*7b10*/  SHFL.BFLY PT, R10, R9, 0x1, 0x1f ;  /* 0x0c201f00090a7f89 */ /* 0x000e6200000e0000 */
[----:B0-----:R-:W-:Y:S01]  /*7b20*/  FADD.FTZ R11, R8, R7 ;  /* 0x00000007080b7221 */ /* 0x001fe20000010000 */
[----:B------:R-:W-:Y:S02]  /*7b30*/  IMAD.MOV.U32 R7, RZ, RZ, RZ ;  /* 0x000000ffff077224 */ /* 0x000fe400078e00ff */
[----:B------:R-:W-:Y:S02]  /*7b40*/  IMAD.MOV.U32 R8, RZ, RZ, -0x800000 ;  /* 0xff800000ff087424 */ /* 0x000fe400078e00ff */
        /* <DEDUP_REMOVED lines=142> */
.L_x_4900:
[----:B------:R-:W0:Y:S08]  /*8430*/  S2UR UR4, SR_CgaCtaId ;  /* 0x00000000000479c3 */ /* 0x000e300000008800 */
[----:B------:R-:W-:Y:S06]  /*8440*/  BAR.SYNC.DEFER_BLOCKING 0x5, 0x180 ;  /* 0x0146000000007b1d */ /* 0x000fec0000010000 */
[----:B------:R-:W-:Y:S01]  /*8450*/  UMOV UR10, 0x400 ;  /* 0x00000400000a7882 */ /* 0x000fe20000000000 */
[----:B------:R-:W-:Y:S01]  /*8460*/  BSSY B0, `(.L_x_4937) ;  /* 0x00002d6000007945 */ /* 0x000fe20003800000 */
[----:B0-----:R-:W-:-:S09]  /*8470*/  ULEA UR10, UR4, UR10, 0x18 ;  /* 0x0000000a040a7291 */ /* 0x001fd2000f8ec03f */
[----:B------:R-:W0:Y:S02]  /*8480*/  LDS.128 R4, [UR10+0x228d0] ;  /* 0x0228d00aff047984 */ /* 0x000e240008000c00 */
[----:B0-----:R-:W-:Y:S02]  /*8490*/  R2UR UR5, R5 ;  /* 0x00000000050572ca */ /* 0x001fe400000e0000 */
[----:B------:R-:W-:Y:S02]  /*84a0*/  R2UR UR6, R6 ;  /* 0x00000000060672ca */ /* 0x000fe400000e0000 */
[----:B------:R-:W-:Y:S01]  /*84b0*/  R2UR UR7, R7 ;  /* 0x00000000070772ca */ /* 0x000fe200000e0000 */
[----:B------:R-:W-:Y:S06]  /*84c0*/  BAR.ARV 0x4, 0x180 ;  /* 0x0106000000007b1d */ /* 0x000fec0000002000 */
[----:B------:R-:W-:Y:S08]  /*84d0*/  @P0 BRA `(.L_x_4938) ;  /* 0x0000001c00dc0947 */ /* 0x000ff00003800000 */
[----:B------:R-:W0:Y:S01]  /*84e0*/  S2UR UR4, SR_SWINHI ;  /* 0x00000000000479c3 */ /* 0x000e220000002f00 */
[----:B------:R-:W-:-:S07]  /*84f0*/  IMAD.MOV.U32 R103, RZ, RZ, 0x2 ;  /* 0x00000002ff677424 */ /* 0x000fce00078e00ff */
[----:B------:R-:W-:Y:S01]  /*8500*/  BAR.SYNC.DEFER_BLOCKING 0x1, 0x100 ;  /* 0x0044000000007b1d */ /* 0x000fe20000010000 */
[----:B------:R-:W-:Y:S01]  /*8510*/  F2FP.F16.F32.PACK_AB R24, R25, R24 ;  /* 0x000000181918723e */ /* 0x000fe200000000ff */
[----:B------:R-:W-:Y:S01]  /*8520*/  USHF.L.U32 UR14, UR40, 0x2, URZ ;  /* 0x00000002280e7899 */ /* 0x000fe2000800063f */
[----:B------:R-:W-:Y:S01]  /*8530*/  F2FP.F16.F32.PACK_AB R25, R165, R26 ;  /* 0x0000001aa519723e */ /* 0x000fe200000000ff */
[----:B------:R-:W-:Y:S01]  /*8540*/  USHF.L.U64.HI UR15, UR40, 0x2, UR41 ;  /* 0x00000002280f7899 */ /* 0x000fe20008010229 */
[----:B------:R-:W-:Y:S01]  /*8550*/  F2FP.F16.F32.PACK_AB R26, R29, R28 ;  /* 0x0000001c1d1a723e */ /* 0x000fe200000000ff */
[----:B------:R-:W-:Y:S01]  /*8560*/  ULDC.64 UR12, c[0x0][0xc00] ;  /* 0x00030000000c7ab9 */ /* 0x000fe20000000a00 */
[----:B------:R-:W-:Y:S01]  /*8570*/  F2FP.F16.F32.PACK_AB R32, R33, R32 ;  /* 0x000000202120723e */ /* 0x000fe200000000ff */
[----:B------:R-:W-:Y:S01]  /*8580*/  UISETP.NE.U32.AND UP0, UPT, UR12, URZ, UPT ;  /* 0x0000003f0c00728c */ /* 0x000fe2000bf05070 */
[----:B------:R-:W-:Y:S02]  /*8590*/  F2FP.F16.F32.PACK_AB R27, R164, R27 ;  /* 0x0000001ba41b723e */ /* 0x000fe400000000ff */
[----:B------:R-:W-:Y:S01]  /*85a0*/  F2FP.F16.F32.PACK_AB R33, R163, R34 ;  /* 0x00000022a321723e */ /* 0x000fe200000000ff */
[----:B------:R-:W-:Y:S01]  /*85b0*/  UISETP.NE.AND.EX UP0, UPT, UR13, URZ, UPT, UP0 ;  /* 0x0000003f0d00728c */ /* 0x000fe2000bf05300 */
[----:B------:R-:W-:-:S02]  /*85c0*/  F2FP.F16.F32.PACK_AB R40, R41, R40 ;  /* 0x000000282928723e */ /* 0x000fc400000000ff */
[----:B------:R-:W-:Y:S02]  /*85d0*/  F2FP.F16.F32.PACK_AB R34, R37, R36 ;  /* 0x000000242522723e */ /* 0x000fe400000000ff */
[----:B------:R-:W-:Y:S02]  /*85e0*/  F2FP.F16.F32.PACK_AB R35, R162, R35 ;  /* 0x00000023a223723e */ /* 0x000fe400000000ff */
[----:B------:R-:W-:Y:S02]  /*85f0*/  F2FP.F16.F32.PACK_AB R41, R161, R42 ;  /* 0x0000002aa129723e */ /* 0x000fe400000000ff */
[----:B------:R-:W-:Y:S01]  /*8600*/  F2FP.F16.F32.PACK_AB R48, R49, R48 ;  /* 0x000000303130723e */ /* 0x000fe200000000ff */
[----:B------:R-:W-:Y:S01]  /*8610*/  UMOV UR8, UR10 ;  /* 0x0000000a00087c82 */ /* 0x000fe20008000000 */
[----:B0-----:R-:W-:Y:S01]  /*8620*/  UMOV UR9, UR4 ;  /* 0x0000000400097c82 */ /* 0x001fe20008000000 */
[----:B------:R-:W-:Y:S01]  /*8630*/  F2FP.F16.F32.PACK_AB R42, R45, R44 ;  /* 0x0000002c2d2a723e */ /* 0x000fe200000000ff */
[----:B------:R-:W-:Y:S01]  /*8640*/  IMAD.WIDE R102, R204, R103, UR8 ;  /* 0x00000008cc667e25 */ /* 0x000fe2000f8e0267 */
[----:B------:R-:W-:Y:S01]  /*8650*/  F2FP.F16.F32.PACK_AB R43, R160, R43 ;  /* 0x0000002ba02b723e */ /* 0x000fe200000000ff */
[----:B------:R-:W-:Y:S01]  /*8660*/  UIADD3 UR4, UP1, UR14, UR12, URZ ;  /* 0x0000000c0e047290 */ /* 0x000fe2000ff3e03f */
[----:B------:R-:W-:-:S02]  /*8670*/  F2FP.F16.F32.PACK_AB R49, R159, R50 ;  /* 0x000000329f31723e */ /* 0x000fc400000000ff */
[C---:B------:R-:W-:Y:S01]  /*8680*/  IADD3 R171, P1, R102.reuse, 0x20, RZ ;  /* 0x0000002066ab7810 */ /* 0x040fe20007f3e0ff */
[----:B------:R-:W-:Y:S01]  /*8690*/  UIADD3.X UR11, UR15, UR13, URZ, UP1, !UPT ;  /* 0x0000000d0f0b7290 */ /* 0x000fe20008ffe43f */
[C---:B------:R-:W-:Y:S02]  /*86a0*/  IADD3 R181, P5, R102.reuse, 0x4040, RZ ;  /* 0x0000404066b57810 */ /* 0x040fe40007fbe0ff */
[C---:B------:R-:W-:Y:S01]  /*86b0*/  LOP3.LUT R5, R102.reuse, 0x380, RZ, 0xc0, !PT ;  /* 0x0000038066057812 */ /* 0x040fe200078ec0ff */
[--C-:B------:R-:W-:Y:S01]  /*86c0*/  IMAD.X R7, RZ, RZ, R103.reuse, P1 ;  /* 0x000000ffff077224 */ /* 0x100fe200008e0667 */
[C---:B------:R-:W-:Y:S01]  /*86d0*/  IADD3 R185, P1, R102.reuse, 0x8000, RZ ;  /* 0x0000800066b97810 */ /* 0x040fe20007f3e0ff */
[----:B------:R-:W-:Y:S01]  /*86e0*/  IMAD.X R31, RZ, RZ, R103, P5 ;  /* 0x000000ffff1f7224 */ /* 0x000fe200028e0667 */
[C---:B------:R-:W-:Y:S01]  /*86f0*/  IADD3 R173, P0, R102.reuse, 0x40, RZ ;  /* 0x0000004066ad7810 */ /* 0x040fe20007f1e0ff */
[----:B------:R-:W-:Y:S01]  /*8700*/  ULDC.64 UR12, c[0x0][0xc08] ;  /* 0x00030200000c7ab9 */ /* 0x000fe20000000a00 */
        /* <DEDUP_REMOVED lines=9> */
[----:B------:R-:W-:Y:S01]  /*87a0*/  IADD3.X R47, RZ, R103, RZ, P1, !PT ;  /* 0x00000067ff2f7210 */ /* 0x000fe20000ffe4ff */
[--C-:B------:R-:W-:Y:S01]  /*87b0*/  IMAD.X R39, RZ, RZ, R103.reuse, P2 ;  /* 0x000000ffff277224 */ /* 0x100fe200010e0667 */
[----:B------:R-:W-:Y:S01]  /*87c0*/  SHF.R.U64 R5, R5, 0x3, RZ ;  /* 0x0000000305057819 */ /* 0x000fe200000012ff */
[----:B------:R-:W-:Y:S01]  /*87d0*/  IMAD.X R95, RZ, RZ, R103, P5 ;  /* 0x000000ffff5f7224 */ /* 0x000fe200028e0667 */
[----:B------:R-:W-:-:S02]  /*87e0*/  IADD3 R151, P1, R102, 0xc060, RZ ;  /* 0x0000c06066977810 */ /* 0x000fc40007f3e0ff */
[----:B------:R-:W-:Y:S02]  /*87f0*/  LOP3.LUT R6, R171, 0x380, RZ, 0xc0, !PT ;  /* 0x00000380ab067812 */ /* 0x000fe400078ec0ff */
        /* <DEDUP_REMOVED lines=17> */
[----:B------:R-:W-:Y:S02]  /*8910*/  SHF.R.U64 R6, R6, 0x3, RZ ;  /* 0x0000000306067819 */ /* 0x000fe400000012ff */
[----:B------:R-:W-:Y:S02]  /*8920*/  LOP3.LUT R20, R179, 0x380, RZ, 0xc0, !PT ;  /* 0x00000380b3147812 */ /* 0x000fe400078ec0ff */
[----:B------:R-:W-:Y:S02]  /*8930*/  SHF.R.U64 R10, R10, 0x3, RZ ;  /* 0x000000030a0a7819 */ /* 0x000fe400000012ff */
[----:B------:R-:W-:-:S02]  /*8940*/  LOP3.LUT R30, R181, 0x380, RZ, 0xc0, !PT ;  /* 0x00000380b51e7812 */ /* 0x000fc400078ec0ff */
[----:B------:R-:W-:Y:S02]  /*8950*/  SHF.R.U64 R12, R12, 0x3, RZ ;  /* 0x000000030c0c7819 */ /* 0x000fe400000012ff */
[----:B------:R-:W-:Y:S02]  /*8960*/  LOP3.LUT R38, R183, 0x380, RZ, 0xc0, !PT ;  /* 0x00000380b7267812 */ /* 0x000fe400078ec0ff */
[----:B------:R-:W-:Y:S02]  /*8970*/  MOV R102, R102 ;  /* 0x0000006600667202 */ /* 0x000fe40000000f00 */
[----:B------:R-:W-:Y:S02]  /*8980*/  SHF.R.U64 R29, R94, 0x3, RZ ;  /* 0x000000035e1d7819 */ /* 0x000fe400000012ff */
[----:B------:R-:W-:Y:S01]  /*8990*/  SHF.R.U64 R14, R14, 0x3, RZ ;  /* 0x000000030e0e7819 */ /* 0x000fe200000012ff */
[----:B------:R-:W-:Y:S01]  /*89a0*/  STSM.16.M88.4 [R102], R24 ;  /* 0x0000001866007844 */ /* 0x000fe20000000200 */
[----:B------:R-:W-:-:S02]  /*89b0*/  LOP3.LUT R46, R185, 0x380, RZ, 0xc0, !PT ;  /* 0x00000380b92e7812 */ /* 0x000fc400078ec0ff */
[----:B------:R-:W-:Y:S02]  /*89c0*/  LOP3.LUT R103, R98, 0x380, RZ, 0xc0, !PT ;  /* 0x0000038062677812 */ /* 0x000fe400078ec0ff */
[----:B------:R-:W-:Y:S02]  /*89d0*/  SHF.R.U64 R28, R165, 0x3, RZ ;  /* 0x00000003a51c7819 */ /* 0x000fe400000012ff */
[----:B------:R-:W-:Y:S02]  /*89e0*/  LOP3.LUT R6, R6, R171, RZ, 0x3c, !PT ;  /* 0x000000ab06067212 */ /* 0x000fe400078e3cff */
[----:B------:R-:W-:Y:S02]  /*89f0*/  SHF.R.U64 R20, R20, 0x3, RZ ;  /* 0x0000000314147819 */ /* 0x000fe400000012ff */
[----:B------:R-:W-:Y:S02]  /*8a00*/  LOP3.LUT R54, R187, 0x380, RZ, 0xc0, !PT ;  /* 0x00000380bb367812 */ /* 0x000fe400078ec0ff */
[----:B------:R-:W-:-:S02]  /*8a10*/  LOP3.LUT R10, R10, R173, RZ, 0x3c, !PT ;  /* 0x000000ad0a0a7212 */ /* 0x000fc400078e3cff */
[----:B------:R-:W-:Y:S02]  /*8a20*/  SHF.R.U64 R30, R30, 0x3, RZ ;  /* 0x000000031e1e7819 */ /* 0x000fe400000012ff */
[----:B------:R-:W-:Y:S02]  /*8a30*/  LOP3.LUT R62, R189, 0x380, RZ, 0xc0, !PT ;  /* 0x00000380bd3e7812 */ /* 0x000fe400078ec0ff */
[----:B------:R-:W-:Y:S02]  /*8a40*/  LOP3.LUT R12, R12, R175, RZ, 0x3c, !PT ;  /* 0x000000af0c0c7212 */ /* 0x000fe400078e3cff */
[----:B------:R-:W-:Y:S02]  /*8a50*/  SHF.R.U64 R38, R38, 0x3, RZ ;  /* 0x0000000326267819 */ /* 0x000fe400000012ff */
[----:B------:R-:W-:Y:S02]  /*8a60*/  LOP3.LUT R70, R191, 0x380, RZ, 0xc0, !PT ;  /* 0x00000380bf467812 */ /* 0x000fe400078ec0ff */
[----:B------:R-:W-:-:S02]  /*8a70*/  LOP3.LUT R94, R29, R4, RZ, 0x3c, !PT ;  /* 0x000000041d5e7212 */ /* 0x000fc400078e3cff */
[----:B------:R-:W-:Y:S02]  /*8a80*/  LOP3.LUT R14, R14, R177, RZ, 0x3c, !PT ;  /* 0x000000b10e0e7212 */ /* 0x000fe400078e3cff */
[----:B------:R-:W-:Y:S02]  /*8a90*/  SHF.R.U64 R46, R46, 0x3, RZ ;  /* 0x000000032e2e7819 */ /* 0x000fe400000012ff */
[----:B------:R-:W-:Y:S02]  /*8aa0*/  LOP3.LUT R78, R193, 0x380, RZ, 0xc0, !PT ;  /* 0x00000380c14e7812 */ /* 0x000fe400078ec0ff */
[----:B------:R-:W-:Y:S02]  /*8ab0*/  SHF.R.U64 R103, R103, 0x3, RZ ;  /* 0x0000000367677819 */ /* 0x000fe400000012ff */
[----:B------:R-:W-:Y:S02]  /*8ac0*/  LOP3.LUT R4, R28, R151, RZ, 0x3c, !PT ;  /* 0x000000971c047212 */ /* 0x000fe400078e3cff */
[----:B------:R-:W-:-:S02]  /*8ad0*/  LOP3.LUT R20, R20, R179, RZ, 0x3c, !PT ;  /* 0x000000b314147212 */ /* 0x000fc400078e3cff */
[----:B------:R-:W-:Y:S02]  /*8ae0*/  SHF.R.U64 R54, R54, 0x3, RZ ;  /* 0x0000000336367819 */ /* 0x000fe400000012ff */
[----:B------:R-:W-:Y:S02]  /*8af0*/  MOV R28, R6 ;  /* 0x00000006001c7202 */ /* 0x000fe40000000f00 */
[----:B------:R-:W-:Y:S02]  /*8b00*/  LOP3.LUT R30, R30, R181, RZ, 0x3c, !PT ;  /* 0x000000b51e1e7212 */ /* 0x000fe400078e3cff */
[----:B------:R-:W-:Y:S01]  /*8b10*/  SHF.R.U64 R62, R62, 0x3, RZ ;  /* 0x000000033e3e7819 */ /* 0x000fe200000012ff */
[----:B------:R-:W-:Y:S01]  /*8b20*/  STSM.16.M88.4 [R28], R32 ;  /* 0x000000201c007844 */ /* 0x000fe20000000200 */
[----:B------:R-:W-:Y:S02]  /*8b30*/  MOV R10, R10 ;  /* 0x0000000a000a7202 */ /* 0x000fe40000000f00 */
[----:B------:R-:W-:-:S02]  /*8b40*/  F2FP.F16.F32.PACK_AB R56, R57, R56 ;  /* 0x000000383938723e */ /* 0x000fc400000000ff */
[----:B------:R-:W-:Y:S01]  /*8b50*/  LOP3.LUT R38, R38, R183, RZ, 0x3c, !PT ;  /* 0x000000b726267212 */ /* 0x000fe200078e3cff */
[----:B------:R0:W-:Y:S01]  /*8b60*/  STSM.16.M88.4 [R10], R40 ;  /* 0x000000280a007844 */ /* 0x0001e20000000200 */
[----:B------:R-:W-:Y:S02]  /*8b70*/  SHF.R.U64 R70, R70, 0x3, RZ ;  /* 0x0000000346467819 */ /* 0x000fe400000012ff */
[----:B------:R-:W-:Y:S02]  /*8b80*/  MOV R12, R12 ;  /* 0x0000000c000c7202 */ /* 0x000fe40000000f00 */
[----:B------:R-:W-:Y:S02]  /*8b90*/  F2FP.F16.F32.PACK_AB R50, R53, R52 ;  /* 0x000000343532723e */ /* 0x000fe400000000ff */
[----:B------:R-:W-:Y:S02]  /*8ba0*/  F2FP.F16.F32.PACK_AB R51, R158, R51 ;  /* 0x000000339e33723e */ /* 0x000fe400000000ff */
[----:B------:R-:W-:-:S02]  /*8bb0*/  F2FP.F16.F32.PACK_AB R57, R157, R58 ;  /* 0x0000003a9d39723e */ /* 0x000fc400000000ff */
[----:B------:R-:W-:Y:S01]  /*8bc0*/  F2FP.F16.F32.PACK_AB R64, R65, R64 ;  /* 0x000000404140723e */ /* 0x000fe200000000ff */
[----:B------:R-:W-:Y:S01]  /*8bd0*/  STSM.16.M88.4 [R12], R48 ;  /* 0x000000300c007844 */ /* 0x000fe20000000200 */
[----:B------:R-:W-:Y:S02]  /*8be0*/  LOP3.LUT R46, R46, R185, RZ, 0x3c, !PT ;  /* 0x000000b92e2e7212 */ /* 0x000fe400078e3cff */
[----:B------:R-:W-:Y:S02]  /*8bf0*/  SHF.R.U64 R78, R78, 0x3, RZ ;  /* 0x000000034e4e7819 */ /* 0x000fe400000012ff */
[----:B------:R-:W-:Y:S02]  /*8c00*/  LOP3.LUT R98, R103, R98, RZ, 0x3c, !PT ;  /* 0x0000006267627212 */ /* 0x000fe400078e3cff */
[----:B------:R-:W-:Y:S02]  /*8c10*/  MOV R14, R14 ;  /* 0x0000000e000e7202 */ /* 0x000fe40000000f00 */
[----:B------:R-:W-:-:S02]  /*8c20*/  F2FP.F16.F32.PACK_AB R58, R61, R60 ;  /* 0x0000003c3d3a723e */ /* 0x000fc400000000ff */
[----:B------:R-:W-:Y:S02]  /*8c30*/  F2FP.F16.F32.PACK_AB R59, R156, R59 ;  /* 0x0000003b9c3b723e */ /* 0x000fe400000000ff */
[----:B------:R-:W-:Y:S02]  /*8c40*/  F2FP.F16.F32.PACK_AB R65, R155, R66 ;  /* 0x000000429b41723e */ /* 0x000fe400000000ff */
[----:B------:R-:W-:Y:S01]  /*8c50*/  F2FP.F16.F32.PACK_AB R72, R73, R72 ;  /* 0x000000484948723e */ /* 0x000fe200000000ff */
[----:B------:R-:W-:Y:S01]  /*8c60*/  STSM.16.M88.4 [R14], R56 ;  /* 0x000000380e007844 */ /* 0x000fe20000000200 */
        /* <DEDUP_REMOVED lines=22> */
[----:B------:R-:W-:Y:S01]  /*8dd0*/  UISETP.NE.U32.AND UP1, UPT, UR12, URZ, UPT ;  /* 0x0000003f0c00728c */ /* 0x000fe2000bf25070 */
[----:B------:R-:W-:Y:S01]  /*8de0*/  LOP3.LUT R70, R70, R191, RZ, 0x3c, !PT ;  /* 0x000000bf46467212 */ /* 0x000fe200078e3cff */
[----:B------:R-:W1:Y:S01]  /*8df0*/  LDC R77, c[0x0][0xbe8] ;  /* 0x0002fa00ff4d7b82 */ /* 0x000e620000000800 */
[----:B------:R-:W-:-:S02]  /*8e00*/  MOV R38, R38 ;  /* 0x0000002600267202 */ /* 0x000fc40000000f00 */
[----:B------:R-:W-:Y:S02]  /*8e10*/  F2FP.F16.F32.PACK_AB R82, R85, R84 ;  /* 0x000000545552723e */ /* 0x000fe400000000ff */
[----:B------:R-:W-:Y:S02]  /*8e20*/  LOP3.LUT R78, R78, R193, RZ, 0x3c, !PT ;  /* 0x000000c14e4e7212 */ /* 0x000fe400078e3cff */
[----:B------:R-:W-:Y:S01]  /*8e30*/  MOV R46, R46 ;  /* 0x0000002e002e7202 */ /* 0x000fe20000000f00 */
[----:B------:R-:W-:Y:S01]  /*8e40*/  STSM.16.M88.4 [R38], R80 ;  /* 0x0000005026007844 */ /* 0x000fe20000000200 */
[----:B------:R-:W-:Y:S02]  /*8e50*/  MOV R7, R98 ;  /* 0x0000006200077202 */ /* 0x000fe40000000f00 */
        /* <DEDUP_REMOVED lines=29> */
[----:B------:R-:W-:Y:S01]  /*9030*/  F2FP.F16.F32.PACK_AB R138, R141, R140 ;  /* 0x0000008c8d8a723e */ /* 0x000fe200000000ff */
[----:B------:R-:W-:Y:S01]  /*9040*/  STSM.16.M88.4 [R94], R128 ;  /* 0x000000805e007844 */ /* 0x000fe20000000200 */
[----:B------:R-:W-:-:S02]  /*9050*/  F2FP.F16.F32.PACK_AB R139, R143, R142 ;  /* 0x0000008e8f8b723e */ /* 0x000fc400000000ff */
[----:B------:R-:W-:Y:S02]  /*9060*/  F2FP.F16.F32.PACK_AB R145, R147, R146 ;  /* 0x000000929391723e */ /* 0x000fe400000000ff */
        /* <DEDUP_REMOVED lines=9> */
[----:B------:R-:W3:Y:S01]  /*9100*/  @P0 LDG.E R0, desc[UR48][R4.64] ;  /* 0x0000003004000981 */ /* 0x000ee2000c1e1900 */
[----:B------:R-:W-:Y:S01]  /*9110*/  UISETP.NE.AND.EX UP1, UPT, UR13, URZ, UPT, UP1 ;  /* 0x0000003f0d00728c */ /* 0x000fe2000bf25310 */
[----:B-1----:R-:W-:Y:S01]  /*9120*/  ISETP.NE.AND P1, PT, R77, 0x1, PT ;  /* 0x000000014d00780c */ /* 0x002fe20003f25270 */
[----:B------:R-:W-:Y:S01]  /*9130*/  ULDC UR11, c[0x0][0xa88] ;  /* 0x0002a200000b7ab9 */ /* 0x000fe20000000800 */
[----:B------:R-:W-:Y:S01]  /*9140*/  UMOV UR4, URZ ;  /* 0x0000003f00047c82 */ /* 0x000fe20008000000 */
[----:B0-----:R-:W-:-:S02]  /*9150*/  VIADD R10, R16, UR45 ;  /* 0x0000002d100a7c36 */ /* 0x001fc40008000000 */
[----:B------:R-:W-:-:S05]  /*9160*/  PLOP3.LUT P2, PT, PT, PT, UP1, 0x80, 0x0 ;  /* 0x000000000000781c */ /* 0x000fca0003f4f018 */
[----:B------:R-:W-:-:S03]  /*9170*/  @UP1 UIADD3 UR12, UP2, UR14, UR12, URZ ;  /* 0x0000000c0e0c1290 */ /* 0x000fc6000ff5e03f */
[----:B------:R-:W0:Y:S01]  /*9180*/  @P1 LDC R9, c[0x0][0xbec] ;  /* 0x0002fb00ff091b82 */ /* 0x000e220000000800 */
[----:B------:R-:W-:Y:S02]  /*9190*/  @UP1 UIADD3.X UR13, UR15, UR13, URZ, UP2, !UPT ;  /* 0x0000000d0f0d1290 */ /* 0x000fe400097fe43f */
[----:B--2---:R-:W-:-:S04]  /*91a0*/  IMAD.U32 R6, RZ, RZ, UR12 ;  /* 0x0000000cff067e24 */ /* 0x004fc8000f8e00ff */
[----:B------:R-:W-:Y:S01]  /*91b0*/  IMAD.U32 R7, RZ, RZ, UR13 ;  /* 0x0000000dff077e24 */ /* 0x000fe2000f8e00ff */
[----:B------:R-:W1:Y:S01]  /*91c0*/  @P1 LDC R11, c[0x0][0xbf0] ;  /* 0x0002fc00ff0b1b82 */ /* 0x000e620000000800 */
[----:B---3--:R-:W-:Y:S01]  /*91d0*/  @P0 R2UR UR4, R0 ;  /* 0x00000000000402ca */ /* 0x008fe200000e0000 */
[----:B------:R-:W-:-:S06]  /*91e0*/  IMAD.U32 R0, RZ, RZ, UR11 ;  /* 0x0000000bff007e24 */ /* 0x000fcc000f8e00ff */
[----:B------:R2:W5:Y:S01]  /*91f0*/  @P2 LDG.E R0, desc[UR48][R6.64] ;  /* 0x0000003006002981 */ /* 0x000562000c1e1900 */
[----:B01----:R-:W-:Y:S07]  /*9200*/  @P2 BRA `(.L_x_4939) ;  /* 0x0000000000102947 */ /* 0x003fee0003800000 */
[----:B------:R-:W-:Y:S05]  /*9210*/  @!P0 BRA `(.L_x_4939) ;  /* 0x00000000000c8947 */ /* 0x000fea0003800000 */
[----:B--2---:R-:W2:Y:S04]  /*9220*/  LDG.E R7, desc[UR48][R4.64] ;  /* 0x0000003004077981 */ /* 0x004ea8000c1e1900 */
[----:B-----5:R-:W2:Y:S02]  /*9230*/  LDG.E R0, desc[UR48][R4.64+0x4] ;  /* 0x0000043004007981 */ /* 0x020ea4000c1e1900 */
[----:B--2---:R-:W-:-:S07]  /*9240*/  IMAD.IADD R0, R0, 0x1, -R7 ;  /* 0x0000000100007824 */ /* 0x004fce00078e0a07 */
.L_x_4939:
[----:B------:R-:W-:Y:S01]  /*9250*/  USHF.R.S32.HI UR18, URZ, 0x1f, UR43 ;  /* 0x0000001f3f127899 */ /* 0x000fe2000801142b */
[----:B------:R-:W-:Y:S01]  /*9260*/  @P1 IMAD.HI.U32 R4, R10, R9, RZ ;  /* 0x000000090a041227 */ /* 0x000fe200078e00ff */
[----:B------:R-:W-:Y:S01]  /*9270*/  ULDC.64 UR16, c[0x0][0xb90] ;  /* 0x0002e40000107ab9 */ /* 0x000fe20000000a00 */
[----:B------:R-:W-:Y:S01]  /*9280*/  USHF.R.S32.HI UR13, URZ, 0x1f, UR4 ;  /* 0x0000001f3f0d7899 */ /* 0x000fe20008011404 */
[----:B------:R-:W0:Y:S01]  /*9290*/  @P1 LDC R79, c[0x0][0xbf0] ;  /* 0x0002fc00ff4f1b82 */ /* 0x000e220000000800 */
[----:B------:R-:W-:Y:S01]  /*92a0*/  UIMAD UR11, UR18, UR16, URZ ;  /* 0x00000010120b72a4 */ /* 0x000fe2000f8e023f */
[----:B--2---:R-:W-:Y:S01]  /*92b0*/  IMAD.MOV.U32 R6, RZ, RZ, R10 ;  /* 0x000000ffff067224 */ /* 0x004fe200078e000a */
[----:B------:R-:W-:Y:S01]  /*92c0*/  UMOV UR12, UR4 ;  /* 0x00000004000c7c82 */ /* 0x000fe20008000000 */
[----:B------:R-:W-:Y:S01]  /*92d0*/  @P1 SHF.R.U32.HI R6, RZ, R11, R4 ;  /* 0x0000000bff061219 */ /* 0x000fe20000011604 */
[----:B------:R-:W-:Y:S01]  /*92e0*/  UIMAD.WIDE.U32 UR14, UR43, UR16, UR12 ;  /* 0x000000102b0e72a5 */ /* 0x000fe2000f8e000c */
[----:B------:R-:W-:Y:S01]  /*92f0*/  IMAD.MOV.U32 R5, RZ, RZ, 0x2 ;  /* 0x00000002ff057424 */ /* 0x000fe200078e00ff */
[----:B------:R-:W-:Y:S01]  /*9300*/  UIMAD UR11, UR43, UR17, UR11 ;  /* 0x000000112b0b72a4 */ /* 0x000fe2000f8e020b */
[----:B------:R-:W-:Y:S01]  /*9310*/  VIADD R26, R203, UR45 ;  /* 0x0000002dcb1a7c36 */ /* 0x000fe20008000000 */
[----:B------:R-:W-:Y:S01]  /*9320*/  USEL UR41, UR41, URZ, !UP0 ;  /* 0x0000003f29297287 */ /* 0x000fe2000c000000 */
[----:B------:R-:W-:Y:S01]  /*9330*/  IMAD.MOV R4, RZ, RZ, -R6 ;  /* 0x000000ffff047224 */ /* 0x000fe200078e0a06 */
[----:B------:R-:W-:Y:S01]  /*9340*/  ULDC.64 UR16, c[0x0][0xb98] ;  /* 0x0002e60000107ab9 */ /* 0x000fe20000000a00 */
[----:B------:R-:W-:Y:S01]  /*9350*/  UIADD3 UR15, UR15, UR11, URZ ;  /* 0x0000000b0f0f7290 */ /* 0x000fe2000fffe03f */
[----:B-----5:R-:W-:Y:S01]  /*9360*/  IMAD R83, R0, R77, RZ ;  /* 0x0000004d00537224 */ /* 0x020fe200078e02ff */
[----:B------:R-:W-:Y:S01]  /*9370*/  USEL UR40, UR40, URZ, !UP0 ;  /* 0x0000003f28287287 */ /* 0x000fe2000c000000 */
[----:B------:R-:W-:Y:S01]  /*9380*/  IMAD R9, R77, R4, R10 ;  /* 0x000000044d097224 */ /* 0x000fe200078e020a */
[----:B------:R-:W-:Y:S01]  /*9390*/  UIMAD UR11, UR41, UR16, URZ ;  /* 0x00000010290b72a4 */ /* 0x000fe2000f8e023f */
[----:B------:R-:W-:Y:S01]  /*93a0*/  IMAD R4, R200, 0x40, R2 ;  /* 0x00000040c8047824 */ /* 0x000fe200078e0202 */
[----:B------:R-:W-:Y:S01]  /*93b0*/  UIMAD.WIDE.U32 UR14, UR40, UR16, UR14 ;  /* 0x00000010280e72a5 */ /* 0x000fe2000f8e000e */
[----:B------:R-:W-:Y:S01]  /*93c0*/  SHF.R.S32.HI R10, RZ, 0x1f, R6 ;  /* 0x0000001fff0a7819 */ /* 0x000fe20000011406 */
[----:B------:R-:W-:Y:S01]  /*93d0*/  UIMAD UR11, UR40, UR17, UR11 ;  /* 0x00000011280b72a4 */ /* 0x000fe2000f8e020b */
[----:B------:R-:W-:Y:S01]  /*93e0*/  SHF.R.S32.HI R7, RZ, 0x1f, R9 ;  /* 0x0000001fff077819 */ /* 0x000fe20000011409 */
[----:B------:R-:W-:Y:S01]  /*93f0*/  IMAD.WIDE R4, R4, R5, UR8 ;  /* 0x0000000804047e25 */ /* 0x000fe2000f8e0205 */
[----:B------:R-:W-:Y:S01]  /*9400*/  ULDC.64 UR8, c[0x0][0xb88] ;  /* 0x0002e20000087ab9 */ /* 0x000fe20000000a00 */
[----:B------:R-:W-:-:S02]  /*9410*/  IADD3 R6, P0, R6, UR14, RZ ;  /* 0x0000000e06067c10 */ /* 0x000fc4000ff1e0ff */
[----:B------:R-:W-:Y:S01]  /*9420*/  IMAD.U32 R11, RZ, RZ, UR11 ;  /* 0x0000000bff0b7e24 */ /* 0x000fe2000f8e00ff */
[C---:B------:R-:W-:Y:S01]  /*9430*/  IADD3 R33, P2, R4.reuse, 0x5000, RZ ;  /* 0x0000500004217810 */ /* 0x040fe20007f5e0ff */
[----:B------:R-:W-:Y:S01]  /*9440*/  IMAD R12, R7, UR8, RZ ;  /* 0x00000008070c7c24 */ /* 0x000fe2000f8e02ff */
[----:B------:R-:W-:Y:S02]  /*9450*/  IADD3 R53, P3, R4, 0x4000, RZ ;  /* 0x0000400004357810 */ /* 0x000fe40007f7e0ff */
[----:B------:R-:W-:Y:S01]  /*9460*/  IADD3.X R7, R10, UR15, R11, P0, !PT ;  /* 0x0000000f0a077c10 */ /* 0x000fe200087fe40b */
[----:B------:R-:W-:Y:S01]  /*9470*/  IMAD R11, R9, UR9, R12 ;  /* 0x00000009090b7c24 */ /* 0x000fe2000f8e020c */
[----:B------:R-:W-:Y:S01]  /*9480*/  LOP3.LUT R32, R33, 0x380, RZ, 0xc0, !PT ;  /* 0x0000038021207812 */ /* 0x000fe200078ec0ff */
[----:B------:R-:W-:Y:S01]  /*9490*/  ULDC.64 UR14, c[0x0][0xaa0] ;  /* 0x0002a800000e7ab9 */ /* 0x000fe20000000a00 */
[----:B------:R-:W-:Y:S01]  /*94a0*/  LOP3.LUT R52, R53, 0x380, RZ, 0xc0, !PT ;  /* 0x0000038035347812 */ /* 0x000fe200078ec0ff */
[----:B------:R-:W-:Y:S01]  /*94b0*/  IMAD.WIDE.U32 R6, R9, UR8, R6 ;  /* 0x0000000809067c25 */ /* 0x000fe2000f8e0006 */
[----:B------:R-:W-:Y:S01]  /*94c0*/  ULDC.64 UR8, c[0x0][0xb50] ;  /* 0x0002d40000087ab9 */ /* 0x000fe20000000a00 */
[----:B------:R-:W-:-:S02]  /*94d0*/  SHF.R.U64 R32, R32, 0x3, RZ ;  /* 0x0000000320207819 */ /* 0x000fc400000012ff */
[----:B------:R-:W-:Y:S01]  /*94e0*/  IMAD.IADD R7, R7, 0x1, R11 ;  /* 0x0000000107077824 */ /* 0x000fe200078e020b */
[----:B------:R-:W-:Y:S02]  /*94f0*/  LEA R14, P0, R6, UR8, 0x2 ;  /* 0x00000008060e7c11 */ /* 0x000fe4000f8010ff */
[----:B------:R-:W-:Y:S01]  /*9500*/  LOP3.LUT R32, R32, R33, RZ, 0x3c, !PT ;  /* 0x0000002120207212 */ /* 0x000fe200078e3cff */
[----:B------:R-:W-:Y:S01]  /*9510*/  IMAD.X R33, RZ, RZ, R5, P2 ;  /* 0x000000ffff217224 */ /* 0x000fe200010e0605 */
[----:B------:R-:W-:Y:S01]  /*9520*/  LEA.HI.X R15, R6, UR9, R7, 0x2, P0 ;  /* 0x00000009060f7c11 */ /* 0x000fe200080f1407 */
[----:B------:R-:W-:Y:S01]  /*9530*/  SHFL.IDX PT, R20, R14, RZ, 0x1c1f ;  /* 0x001c1fff0e147589 */ /* 0x000fe200000e0000 */
[----:B------:R-:W-:Y:S01]  /*9540*/  IADD3 R29, P0, R4, 0x3000, RZ ;  /* 0x00003000041d7810 */ /* 0x000fe20007f1e0ff */
[----:B------:R-:W-:Y:S01]  /*9550*/  VIADD R6, R26, 0x8 ;  /* 0x000000081a067836 */ /* 0x000fe20000000000 */
[----:B------:R-:W-:Y:S01]  /*9560*/  IADD3 R11, P2, R4, 0xb000, RZ ;  /* 0x0000b000040b7810 */ /* 0x000fe20007f5e0ff */
[----:B------:R-:W1:Y:S01]  /*9570*/  SHFL.IDX PT, R21, R15, RZ, 0x1c1f ;  /* 0x001c1fff0f157589 */ /* 0x000e6200000e0000 */
[----:B------:R-:W-:-:S02]  /*9580*/  LOP3.LUT R28, R29, 0x380, RZ, 0xc0, !PT ;  /* 0x000003801d1c7812 */ /* 0x000fc400078ec0ff */
[----:B------:R-:W-:Y:S01]  /*9590*/  LOP3.LUT R10, R11, 0x380, RZ, 0xc0, !PT ;  /* 0x000003800b0a7812 */ /* 0x000fe200078ec0ff */
[----:B------:R-:W-:Y:S01]  /*95a0*/  SHFL.IDX PT, R46, R14, 0x1, 0x1c1f ;  /* 0x003c1f000e2e7f89 */ /* 0x000fe200000e0000 */
[----:B------:R-:W-:Y:S02]  /*95b0*/  SHF.R.U64 R28, R28, 0x3, RZ ;  /* 0x000000031c1c7819 */ /* 0x000fe400000012ff */
[----:B------:R-:W-:Y:S01]  /*95c0*/  SHF.R.U64 R10, R10, 0x3, RZ ;  /* 0x000000030a0a7819 */ /* 0x000fe200000012ff */
[----:B------:R-:W2:Y:S01]  /*95d0*/  SHFL.IDX PT, R47, R15, 0x1, 0x1c1f ;  /* 0x003c1f000f2f7f89 */ /* 0x000ea200000e0000 */
[----:B------:R-:W-:Y:S01]  /*95e0*/  LOP3.LUT R28, R28, R29, RZ, 0x3c, !PT ;  /* 0x0000001d1c1c7212 */ /* 0x000fe200078e3cff */
[----:B------:R-:W-:Y:S01]  /*95f0*/  IMAD.X R29, RZ, RZ, R5, P0 ;  /* 0x000000ffff1d7224 */ /* 0x000fe200000e0605 */
[----:B------:R-:W-:Y:S02]  /*9600*/  IADD3 R57, P0, R4, 0x9000, RZ ;  /* 0x0000900004397810 */ /* 0x000fe40007f1e0ff */
[----:B------:R-:W-:-:S02]  /*9610*/  SHF.R.U64 R52, R52, 0x3, RZ ;  /* 0x0000000334347819 */ /* 0x000fc400000012ff */
[----:B------:R-:W-:Y:S02]  /*9620*/  LOP3.LUT R56, R57, 0x380, RZ, 0xc0, !PT ;  /* 0x0000038039387812 */ /* 0x000fe400078ec0ff */
[----:B------:R-:W-:Y:S01]  /*9630*/  LOP3.LUT R10, R10, R11, RZ, 0x3c, !PT ;  /* 0x0000000b0a0a7212 */ /* 0x000fe200078e3cff */
[--C-:B------:R-:W-:Y:S01]  /*9640*/  IMAD.X R11, RZ, RZ, R5.reuse, P2 ;  /* 0x000000ffff0b7224 */ /* 0x100fe200010e0605 */
[----:B------:R-:W-:Y:S02]  /*9650*/  SHF.R.U64 R56, R56, 0x3, RZ ;  /* 0x0000000338387819 */ /* 0x000fe400000012ff */
[----:B------:R-:W-:Y:S01]  /*9660*/  LOP3.LUT R52, R52, R53, RZ, 0x3c, !PT ;  /* 0x0000003534347212 */ /* 0x000fe200078e3cff */
[--C-:B------:R-:W-:Y:S01]  /*9670*/  IMAD.X R53, RZ, RZ, R5.reuse, P3 ;  /* 0x000000ffff357224 */ /* 0x100fe200018e0605 */
[----:B------:R-:W-:Y:S01]  /*9680*/  LOP3.LUT R56, R56, R57, RZ, 0x3c, !PT ;  /* 0x0000003938387212 */ /* 0x000fe200078e3cff */
[----:B------:R-:W-:Y:S01]  /*9690*/  IMAD.X R57, RZ, RZ, R5, P0 ;  /* 0x000000ffff397224 */ /* 0x000fe200000e0605 */
[----:B------:R-:W-:-:S02]  /*96a0*/  LOP3.LUT P0, RZ, R201, 0x3, RZ, 0xc0, !PT ;  /* 0x00000003c9ff7812 */ /* 0x000fc4000780c0ff */
[----:B------:R-:W-:Y:S02]  /*96b0*/  IADD3 R45, P3, R4, 0xa000, RZ ;  /* 0x0000a000042d7810 */ /* 0x000fe40007f7e0ff */
[----:B------:R-:W-:Y:S02]  /*96c0*/  ISETP.GE.OR P2, PT, R26, R83, P0 ;  /* 0x000000531a00720c */ /* 0x000fe40000746670 */
[----:B------:R-:W-:Y:S02]  /*96d0*/  LOP3.LUT R44, R45, 0x380, RZ, 0xc0, !PT ;  /* 0x000003802d2c7812 */ /* 0x000fe400078ec0ff */
[C---:B------:R-:W-:Y:S02]  /*96e0*/  IADD3 R13, P5, R4.reuse, 0x1000, RZ ;  /* 0x00001000040d7810 */ /* 0x040fe40007fbe0ff */
[----:B------:R-:W-:Y:S02]  /*96f0*/  IADD3 R25, P4, R4, 0x2000, RZ ;  /* 0x0000200004197810 */ /* 0x000fe40007f9e0ff */
[----:B------:R-:W-:-:S02]  /*9700*/  SHF.R.U64 R44, R44, 0x3, RZ ;  /* 0x000000032c2c7819 */ /* 0x000fc400000012ff */
[----:B------:R-:W-:Y:S02]  /*9710*/  LOP3.LUT R12, R13, 0x380, RZ, 0xc0, !PT ;  /* 0x000003800d0c7812 */ /* 0x000fe400078ec0ff */
[----:B------:R-:W-:Y:S01]  /*9720*/  LOP3.LUT R24, R25, 0x380, RZ, 0xc0, !PT ;  /* 0x0000038019187812 */ /* 0x000fe200078ec0ff */
[----:B-1----:R1:W-:Y:S01]  /*9730*/  @!P2 ST.E desc[UR48][R20.64], R8 ;  /* 0x000000081400a985 */ /* 0x0023e2000c101930 */
[----:B------:R-:W-:Y:S01]  /*9740*/  LOP3.LUT R44, R44, R45, RZ, 0x3c, !PT ;  /* 0x0000002d2c2c7212 */ /* 0x000fe200078e3cff */
[----:B------:R-:W-:Y:S01]  /*9750*/  IMAD.X R45, RZ, RZ, R5, P3 ;  /* 0x000000ffff2d7224 */ /* 0x000fe200018e0605 */
[----:B------:R-:W-:Y:S02]  /*9760*/  SHF.R.U64 R12, R12, 0x3, RZ ;  /* 0x000000030c0c7819 */ /* 0x000fe400000012ff */
[----:B------:R-:W-:Y:S02]  /*9770*/  SHF.R.U64 R24, R24, 0x3, RZ ;  /* 0x0000000318187819 */ /* 0x000fe400000012ff */
[----:B------:R-:W-:-:S02]  /*9780*/  IADD3 R7, P3, R4, 0xf000, RZ ;  /* 0x0000f00004077810 */ /* 0x000fc40007f7e0ff */
[----:B------:R-:W-:Y:S02]  /*9790*/  LOP3.LUT R12, R12, R13, RZ, 0x3c, !PT ;  /* 0x0000000d0c0c7212 */ /* 0x000fe400078e3cff */
[----:B------:R-:W-:Y:S01]  /*97a0*/  LOP3.LUT R24, R24, R25, RZ, 0x3c, !PT ;  /* 0x0000001918187212 */ /* 0x000fe200078e3cff */
[----:B-1----:R-:W1:Y:S01]  /*97b0*/  @P1 LDC R21, c[0x0][0xbec] ;  /* 0x0002fb00ff151b82 */ /* 0x002e620000000800 */
[----:B------:R-:W-:Y:S01]  /*97c0*/  IADD3.X R13, RZ, R5, RZ, P5, !PT ;  /* 0x00000005ff0d7210 */ /* 0x000fe20002ffe4ff */
[--C-:B------:R-:W-:Y:S01]  /*97d0*/  IMAD.X R25, RZ, RZ, R5.reuse, P4 ;  /* 0x000000ffff197224 */ /* 0x100fe200020e0605 */
[----:B------:R-:W-:Y:S01]  /*97e0*/  LOP3.LUT R0, R7, 0x380, RZ, 0xc0, !PT ;  /* 0x0000038007007812 */ /* 0x000fe200078ec0ff */
[----:B------:R-:W-:Y:S01]  /*97f0*/  UIMAD UR11, UR13, UR14, URZ ;  /* 0x0000000e0d0b72a4 */ /* 0x000fe2000f8e023f */
[C---:B------:R-:W-:Y:S01]  /*9800*/  IADD3 R37, P6, R4.reuse, 0x6000, RZ ;  /* 0x0000600004257810 */ /* 0x040fe20007fde0ff */
[----:B------:R-:W-:Y:S01]  /*9810*/  UIMAD.WIDE.U32 UR8, UR4, UR14, URZ ;  /* 0x0000000e040872a5 */ /* 0x000fe2000f8e003f */
[C---:B------:R-:W-:Y:S01]  /*9820*/  IADD3 R41, P5, R4.reuse, 0x7000, RZ ;  /* 0x0000700004297810 */ /* 0x040fe20007fbe0ff */
[----:B------:R-:W-:Y:S01]  /*9830*/  IMAD.X R49, RZ, RZ, R5, P3 ;  /* 0x000000ffff317224 */ /* 0x000fe200018e0605 */
[----:B------:R-:W-:-:S02]  /*9840*/  IADD3 R65, P4, R4, 0x8000, RZ ;  /* 0x0000800004417810 */ /* 0x000fc40007f9e0ff */
[----:B------:R-:W-:Y:S01]  /*9850*/  SHF.R.U64 R0, R0, 0x3, RZ ;  /* 0x0000000300007819 */ /* 0x000fe200000012ff */
[----:B------:R-:W-:Y:S01]  /*9860*/  UIMAD UR11, UR4, UR15, UR11 ;  /* 0x0000000f040b72a4 */ /* 0x000fe2000f8e020b */
[----:B------:R-:W-:Y:S01]  /*9870*/  LOP3.LUT R36, R37, 0x380, RZ, 0xc0, !PT ;  /* 0x0000038025247812 */ /* 0x000fe200078ec0ff */
[----:B------:R-:W-:Y:S01]  /*9880*/  ULDC.64 UR12, c[0x0][0xae8] ;  /* 0x0002ba00000c7ab9 */ /* 0x000fe20000000a00 */
[----:B------:R-:W-:Y:S02]  /*9890*/  LOP3.LUT R40, R41, 0x380, RZ, 0xc0, !PT ;  /* 0x0000038029287812 */ /* 0x000fe400078ec0ff */
[----:B------:R-:W-:Y:S02]  /*98a0*/  LOP3.LUT R64, R65, 0x380, RZ, 0xc0, !PT ;  /* 0x0000038041407812 */ /* 0x000fe400078ec0ff */
[----:B------:R-:W-:Y:S02]  /*98b0*/  ISETP.GE.OR P0, PT, R6, R83, P0 ;  /* 0x000000530600720c */ /* 0x000fe40000706670 */
[----:B------:R-:W-:Y:S01]  /*98c0*/  LOP3.LUT R48, R0, R7, RZ, 0x3c, !PT ;  /* 0x0000000700307212 */ /* 0x000fe200078e3cff */
[----:B------:R-:W-:Y:S01]  /*98d0*/  IMAD R0, R23, 0x20, R200 ;  /* 0x0000002017007824 */ /* 0x000fe200078e02c8 */
[----:B------:R-:W-:Y:S01]  /*98e0*/  SHF.R.U64 R36, R36, 0x3, RZ ;  /* 0x0000000324247819 */ /* 0x000fe200000012ff */
[----:B------:R-:W-:Y:S01]  /*98f0*/  UIADD3 UR9, UR9, UR11, URZ ;  /* 0x0000000b09097290 */ /* 0x000fe2000fffe03f */
[----:B------:R-:W-:Y:S01]  /*9900*/  SHF.R.U64 R40, R40, 0x3, RZ ;  /* 0x0000000328287819 */ /* 0x000fe200000012ff */
[----:B------:R-:W-:Y:S01]  /*9910*/  UIMAD UR4, UR18, UR12, URZ ;  /* 0x0000000c120472a4 */ /* 0x000fe2000f8e023f */
[----:B------:R-:W-:Y:S01]  /*9920*/  SHF.R.U64 R64, R64, 0x3, RZ ;  /* 0x0000000340407819 */ /* 0x000fe200000012ff */
[----:B------:R-:W-:Y:S01]  /*9930*/  VIADD R78, R0, UR45 ;  /* 0x0000002d004e7c36 */ /* 0x000fe20008000000 */
[----:B------:R-:W-:Y:S01]  /*9940*/  LOP3.LUT R36, R36, R37, RZ, 0x3c, !PT ;  /* 0x0000002524247212 */ /* 0x000fe200078e3cff */
[--C-:B------:R-:W-:Y:S01]  /*9950*/  IMAD.X R37, RZ, RZ, R5.reuse, P6 ;  /* 0x000000ffff257224 */ /* 0x100fe200030e0605 */
[----:B------:R-:W-:Y:S01]  /*9960*/  LOP3.LUT R40, R40, R41, RZ, 0x3c, !PT ;  /* 0x0000002928287212 */ /* 0x000fe200078e3cff */
[--C-:B------:R-:W-:Y:S01]  /*9970*/  IMAD.X R41, RZ, RZ, R5.reuse, P5 ;  /* 0x000000ffff297224 */ /* 0x100fe200028e0605 */
[----:B------:R-:W-:Y:S01]  /*9980*/  LOP3.LUT R64, R64, R65, RZ, 0x3c, !PT ;  /* 0x0000004140407212 */ /* 0x000fe200078e3cff */
[----:B------:R-:W-:Y:S01]  /*9990*/  IMAD.X R65, RZ, RZ, R5, P4 ;  /* 0x000000ffff417224 */ /* 0x000fe200020e0605 */
[----:B------:R-:W-:Y:S01]  /*99a0*/  UIMAD UR4, UR43, UR13, UR4 ;  /* 0x0000000d2b0472a4 */ /* 0x000fe2000f8e0204 */
[C---:B------:R-:W-:Y:S01]  /*99b0*/  IADD3 R73, P6, R4.reuse, 0xc000, RZ ;  /* 0x0000c00004497810 */ /* 0x040fe20007fde0ff */
[----:B------:R-:W-:Y:S01]  /*99c0*/  UIMAD.WIDE.U32 UR8, UR43, UR12, UR8 ;  /* 0x0000000c2b0872a5 */ /* 0x000fe2000f8e0008 */
[C---:B------:R-:W-:Y:S01]  /*99d0*/  IADD3 R69, P5, R4.reuse, 0xd000, RZ ;  /* 0x0000d00004457810 */ /* 0x040fe20007fbe0ff */
[----:B--2---:R2:W-:Y:S01]  /*99e0*/  @!P0 ST.E desc[UR48][R46.64], R3 ;  /* 0x000000032e008985 */ /* 0x0045e2000c101930 */
[----:B------:R-:W-:Y:S01]  /*99f0*/  IADD3 R61, P4, R4, 0xe000, RZ ;  /* 0x0000e000043d7810 */ /* 0x000fe20007f9e0ff */
[----:B------:R-:W-:Y:S01]  /*9a00*/  ULDC.64 UR12, c[0x0][0xaf0] ;  /* 0x0002bc00000c7ab9 */ /* 0x000fe20000000a00 */
[----:B-1----:R-:W-:Y:S01]  /*9a10*/  @P1 IMAD.HI.U32 R0, R78, R21, RZ ;  /* 0x000000154e001227 */ /* 0x002fe200078e00ff */
[----:B------:R-:W-:Y:S01]  /*9a20*/  UIADD3 UR9, UR9, UR4, URZ ;  /* 0x0000000409097290 */ /* 0x000fe2000fffe03f */
[----:B------:R-:W-:Y:S01]  /*9a30*/  LOP3.LUT R72, R73, 0x380, RZ, 0xc0, !PT ;  /* 0x0000038049487812 */ /* 0x000fe200078ec0ff */
[----:B------:R-:W-:Y:S01]  /*9a40*/  UIMAD UR4, UR41, UR12, URZ ;  /* 0x0000000c290472a4 */ /* 0x000fe2000f8e023f */
[----:B------:R-:W-:Y:S01]  /*9a50*/  LOP3.LUT R68, R69, 0x380, RZ, 0xc0, !PT ;  /* 0x0000038045447812 */ /* 0x000fe200078ec0ff */
[----:B------:R-:W5:Y:S01]  /*9a60*/  LD.E.128 R12, desc[UR48][R12.64] ;  /* 0x000000300c0c7980 */ /* 0x000f62000c101d00 */
[----:B------:R-:W-:-:S02]  /*9a70*/  LOP3.LUT R60, R61, 0x380, RZ, 0xc0, !PT ;  /* 0x000003803d3c7812 */ /* 0x000fc400078ec0ff */
[----:B------:R-:W-:Y:S01]  /*9a80*/  LOP3.LUT R9, R4, 0x380, RZ, 0xc0, !PT ;  /* 0x0000038004097812 */ /* 0x000fe200078ec0ff */
[----:B--2---:R-:W-:Y:S01]  /*9a90*/  IMAD.MOV.U32 R3, RZ, RZ, R78 ;  /* 0x000000ffff037224 */ /* 0x004fe200078e004e */
[----:B0-----:R-:W-:Y:S01]  /*9aa0*/  @P1 SHF.R.U32.HI R3, RZ, R79, R0 ;  /* 0x0000004fff031219 */ /* 0x001fe20000011600 */
[----:B------:R-:W-:Y:S01]  /*9ab0*/  UIMAD UR4, UR40, UR13, UR4 ;  /* 0x0000000d280472a4 */ /* 0x000fe2000f8e0204 */
[----:B------:R-:W-:Y:S01]  /*9ac0*/  SHF.R.U64 R72, R72, 0x3, RZ ;  /* 0x0000000348487819 */ /* 0x000fe200000012ff */
[----:B------:R-:W-:Y:S01]  /*9ad0*/  UIMAD.WIDE.U32 UR8, UR40, UR12, UR8 ;  /* 0x0000000c280872a5 */ /* 0x000fe2000f8e0008 */
[----:B------:R-:W-:Y:S01]  /*9ae0*/  SHF.R.U64 R68, R68, 0x3, RZ ;  /* 0x0000000344447819 */ /* 0x000fe200000012ff */
[----:B------:R-:W5:Y:S01]  /*9af0*/  LD.E.128 R24, desc[UR48][R24.64] ;  /* 0x0000003018187980 */ /* 0x000f62000c101d00 */
[----:B------:R-:W-:Y:S02]  /*9b00*/  SHF.R.U64 R60, R60, 0x3, RZ ;  /* 0x000000033c3c7819 */ /* 0x000fe400000012ff */
[----:B------:R-:W-:Y:S01]  /*9b10*/  SHF.R.U64 R9, R9, 0x3, RZ ;  /* 0x0000000309097819 */ /* 0x000fe200000012ff */
[----:B------:R-:W-:Y:S01]  /*9b20*/  UIADD3 UR4, UR9, UR4, URZ ;  /* 0x0000000409047290 */ /* 0x000fe2000fffe03f */
[--C-:B------:R-:W-:Y:S01]  /*9b30*/  SHF.R.S32.HI R0, RZ, 0x1f, R3.reuse ;  /* 0x0000001fff007819 */ /* 0x100fe20000011403 */
[----:B------:R-:W-:Y:S01]  /*9b40*/  IMAD.MOV R76, RZ, RZ, -R3 ;  /* 0x000000ffff4c7224 */ /* 0x000fe200078e0a03 */
[----:B------:R-:W-:Y:S01]  /*9b50*/  LOP3.LUT R72, R72, R73, RZ, 0x3c, !PT ;  /* 0x0000004948487212 */ /* 0x000fe200078e3cff */
[--C-:B------:R-:W-:Y:S01]  /*9b60*/  IMAD.X R73, RZ, RZ, R5.reuse, P6 ;  /* 0x000000ffff497224 */ /* 0x100fe200030e0605 */
[----:B------:R-:W-:Y:S01]  /*9b70*/  LOP3.LUT R68, R68, R69, RZ, 0x3c, !PT ;  /* 0x0000004544447212 */ /* 0x000fe200078e3cff */
[--C-:B------:R-:W-:Y:S01]  /*9b80*/  IMAD.X R69, RZ, RZ, R5.reuse, P5 ;  /* 0x000000ffff457224 */ /* 0x100fe200028e0605 */
[----:B------:R-:W-:Y:S01]  /*9b90*/  LOP3.LUT R60, R60, R61, RZ, 0x3c, !PT ;  /* 0x0000003d3c3c7212 */ /* 0x000fe200078e3cff */
[----:B------:R-:W-:Y:S01]  /*9ba0*/  IMAD.X R61, RZ, RZ, R5, P4 ;  /* 0x000000ffff3d7224 */ /* 0x000fe200020e0605 */
[----:B------:R-:W-:Y:S01]  /*9bb0*/  LOP3.LUT R4, R9, R4, RZ, 0x3c, !PT ;  /* 0x0000000409047212 */ /* 0x000fe200078e3cff */
[----:B------:R-:W-:Y:S01]  /*9bc0*/  ULDC.64 UR12, c[0x0][0xae0] ;  /* 0x0002b800000c7ab9 */ /* 0x000fe20000000a00 */
[----:B------:R-:W-:Y:S01]  /*9bd0*/  IMAD R77, R77, R76, R78 ;  /* 0x0000004c4d4d7224 */ /* 0x000fe200078e024e */
[----:B------:R-:W-:Y:S01]  /*9be0*/  MOV R20, UR8 ;  /* 0x0000000800147c02 */ /* 0x000fe20008000f00 */
[----:B------:R-:W-:Y:S01]  /*9bf0*/  IMAD R0, R0, UR12, RZ ;  /* 0x0000000c00007c24 */ /* 0x000fe2000f8e02ff */
[----:B------:R-:W5:Y:S01]  /*9c00*/  LD.E.128 R28, desc[UR48][R28.64] ;  /* 0x000000301c1c7980 */ /* 0x000f62000c101d00 */
[----:B------:R-:W-:Y:S01]  /*9c10*/  IMAD.U32 R21, RZ, RZ, UR9 ;  /* 0x00000009ff157e24 */ /* 0x000fe2000f8e00ff */
[----:B------:R-:W-:Y:S01]  /*9c20*/  ULDC.64 UR8, c[0x0][0xad8] ;  /* 0x0002b60000087ab9 */ /* 0x000fe20000000a00 */
[----:B------:R-:W-:Y:S01]  /*9c30*/  IMAD.U32 R21, RZ, RZ, UR4 ;  /* 0x00000004ff157e24 */ /* 0x000fe2000f8e00ff */
[----:B------:R-:W5:Y:S01]  /*9c40*/  LD.E.128 R4, desc[UR48][R4.64] ;  /* 0x0000003004047980 */ /* 0x000f62000c101d00 */
[----:B------:R-:W-:Y:S01]  /*9c50*/  IMAD R79, R3, UR13, R0 ;  /* 0x0000000d034f7c24 */ /* 0x000fe2000f8e0200 */
[----:B------:R-:W-:-:S02]  /*9c60*/  SHF.R.S32.HI R0, RZ, 0x1f, R77 ;  /* 0x0000001fff007819 */ /* 0x000fc4000001144d */
[----:B------:R-:W5:Y:S01]  /*9c70*/  LD.E.128 R52, desc[UR48][R52.64] ;  /* 0x0000003034347980 */ /* 0x000f62000c101d00 */
[----:B------:R-:W-:-:S03]  /*9c80*/  IMAD.WIDE.U32 R20, R3, UR12, R20 ;  /* 0x0000000c03147c25 */ /* 0x000fc6000f8e0014 */
        /* <DEDUP_REMOVED lines=19> */
[----:B------:R-:W-:Y:S01]  /*9dc0*/  VIADD R84, R200, UR45 ;  /* 0x0000002dc8547c36 */ /* 0x000fe20008000000 */
[----:B------:R-:W-:Y:S01]  /*9dd0*/  UIADD3 UR10, UR10, 0x22820, URZ ;  /* 0x000228200a0a7890 */ /* 0x000fe2000fffe03f */
[C---:B------:R-:W-:Y:S02]  /*9de0*/  IMAD R3, R77.reuse, UR9, R76 ;  /* 0x000000094d037c24 */ /* 0x040fe4000f8e024c */
[----:B------:R-:W-:Y:S01]  /*9df0*/  IMAD.WIDE.U32 R20, R77, UR8, R20 ;  /* 0x000000084d147c25 */ /* 0x000fe2000f8e0014 */
[----:B------:R-:W-:Y:S01]  /*9e00*/  ISETP.GE.AND P2, PT, R84, R83, PT ;  /* 0x000000535400720c */ /* 0x000fe20003f46270 */
[----:B------:R-:W-:Y:S01]  /*9e10*/  ULDC.64 UR8, c[0x0][0xa80] ;  /* 0x0002a00000087ab9 */ /* 0x000fe20000000a00 */
[----:B------:R-:W-:Y:S01]  /*9e20*/  UPRMT UR10, URZ, 0x654, UR10 ;  /* 0x000006543f0a7896 */ /* 0x000fe2000800000a */
[----:B------:R-:W-:Y:S01]  /*9e30*/  IMAD.IADD R3, R21, 0x1, R3 ;  /* 0x0000000115037824 */ /* 0x000fe200078e0203 */
[----:B------:R-:W-:Y:S01]  /*9e40*/  LEA R82, P3, R20, UR8, 0x1 ;  /* 0x0000000814527c11 */ /* 0x000fe2000f8608ff */
[----:B------:R-:W-:-:S03]  /*9e50*/  VIADD R0, R84, 0x20 ;  /* 0x0000002054007836 */ /* 0x000fc60000000000 */
[----:B------:R-:W-:Y:S02]  /*9e60*/  LEA.HI.X R3, R20, UR9, R3, 0x1, P3 ;  /* 0x0000000914037c11 */ /* 0x000fe400098f0c03 */
[-C--:B------:R-:W-:Y:S01]  /*9e70*/  ISETP.GE.AND P1, PT, R0, R83.reuse, PT ;  /* 0x000000530000720c */ /* 0x080fe20003f26270 */
[----:B------:R-:W-:Y:S01]  /*9e80*/  VIADD R0, R84, 0x40 ;  /* 0x0000004054007836 */ /* 0x000fe20000000000 */
[----:B0-----:R0:W1:Y:S01]  /*9e90*/  SHFL.IDX PT, R85, R82, RZ, 0x181f ;  /* 0x00181fff52557589 */ /* 0x00106200000e0000 */
[----:B------:R-:W-:Y:S01]  /*9ea0*/  BSSY B1, `(.L_x_4940) ;  /* 0x0000016000017945 */ /* 0x000fe20003800000 */
[----:B------:R-:W-:Y:S02]  /*9eb0*/  SYNCS.ARRIVE.TRANS64.RED.A1T0 RZ, [UR10], RZ ;  /* 0x000000ffffff79a7 */ /* 0x000fe4000810040a */
[----:B------:R0:W2:Y:S01]  /*9ec0*/  SHFL.IDX PT, R81, R3, RZ, 0x181f ;  /* 0x00181fff03517589 */ /* 0x0000a200000e0000 */
        /* <DEDUP_REMOVED lines=19> */
.L_x_4941:
[----:B------:R-:W-:Y:S05]  /*a000*/  BSYNC B1 ;  /* 0x0000000000017941 */ /* 0x000fea0003800000 */
.L_x_4940:
        /* <DEDUP_REMOVED lines=21> */
.L_x_4943:
[----:B------:R-:W-:Y:S05]  /*a160*/  BSYNC B1 ;  /* 0x0000000000017941 */ /* 0x000fea0003800000 */
.L_x_4942:
        /* <DEDUP_REMOVED lines=21> */
.L_x_4945:
[----:B------:R-:W-:Y:S05]  /*a2c0*/  BSYNC B1 ;  /* 0x0000000000017941 */ /* 0x000fea0003800000 */
.L_x_4944:
[----:B------:R-:W-:Y:S01]  /*a2d0*/  VIADD R0, R84, 0x60 ;  /* 0x0000006054007836 */ /* 0x000fe20000000000 */
[----:B0--3--:R-:W3:Y:S04]  /*a2e0*/  SHFL.IDX PT, R3, R3, 0x3, 0x181f ;  /* 0x00781f0003037f89 */ /* 0x009ee800000e0000 */
        /* <DEDUP_REMOVED lines=22> */
.L_x_4938:
        /* <DEDUP_REMOVED lines=33> */
.L_x_4947:
[----:B------:R-:W-:Y:S01]  /*a660*/  USEL UR40, UR40, URZ, !UP0 ;  /* 0x0000003f28287287 */ /* 0x000fe2000c000000 */
[----:B------:R-:W-:Y:S01]  /*a670*/  BSSY B1, `(.L_x_4948) ;  /* 0x000002c000017945 */ /* 0x000fe20003800000 */
[----:B------:R-:W-:-:S03]  /*a680*/  USEL UR41, UR41, URZ, !UP0 ;  /* 0x0000003f29297287 */ /* 0x000fc6000c000000 */
[----:B------:R-:W-:Y:S09]  /*a690*/  @P1 BRA `(.L_x_4949) ;  /* 0x0000000000a41947 */ /* 0x000ff20003800000 */
        /* <DEDUP_REMOVED lines=41> */
.L_x_4949:
[----:B------:R-:W-:Y:S05]  /*a930*/  BSYNC B1 ;  /* 0x0000000000017941 */ /* 0x000fea0003800000 */
.L_x_4948:
[----:B------:R-:W1:Y:S01]  /*a940*/  @P0 LDC R5, c[0x0][0xbf0] ;  /* 0x0002fc00ff050b82 */ /* 0x000e620000000800 */
[----:B------:R-:W-:Y:S01]  /*a950*/  ULDC.64 UR14, c[0x0][0xaa0] ;  /* 0x0002a800000e7ab9 */ /* 0x000fe20000000a00 */
[----:B0-----:R-:W-:Y:S01]  /*a960*/  LEA R3, R23, R200, 0x5 ;  /* 0x000000c817037211 */ /* 0x001fe200078e28ff */
[----:B------:R-:W-:Y:S01]  /*a970*/  UIMAD UR10, UR11, UR14, URZ ;  /* 0x0000000e0b0a72a4 */ /* 0x000fe2000f8e023f */
[----:B------:R-:W-:Y:S01]  /*a980*/  BSSY B1, `(.L_x_4950) ;  /* 0x0000041000017945 */ /* 0x000fe20003800000 */
[----:B------:R-:W-:Y:S02]  /*a990*/  UIMAD.WIDE.U32 UR8, UR4, UR14, URZ ;  /* 0x0000000e040872a5 */ /* 0x000fe4000f8e003f */
[----:B------:R-:W-:Y:S01]  /*a9a0*/  UIMAD UR10, UR4, UR15, UR10 ;  /* 0x0000000f040a72a4 */ /* 0x000fe2000f8e020a */
[----:B------:R-:W-:Y:S02]  /*a9b0*/  VIADD R8, R3, UR45 ;  /* 0x0000002d03087c36 */ /* 0x000fe40008000000 */
[----:B------:R-:W-:Y:S01]  /*a9c0*/  ULDC.64 UR14, c[0x0][0xae8] ;  /* 0x0002ba00000e7ab9 */ /* 0x000fe20000000a00 */
[----:B------:R-:W-:Y:S01]  /*a9d0*/  UIADD3 UR9, UR9, UR10, URZ ;  /* 0x0000000a09097290 */ /* 0x000fe2000fffe03f */
[----:B------:R-:W-:Y:S01]  /*a9e0*/  @P0 IMAD.HI.U32 R4, R8, R9, RZ ;  /* 0x0000000908040227 */ /* 0x000fe200078e00ff */
[----:B------:R-:W-:-:S02]  /*a9f0*/  UIMAD UR4, UR12, UR14, URZ ;  /* 0x0000000e0c0472a4 */ /* 0x000fc4000f8e023f */
[----:B------:R-:W-:Y:S01]  /*aa00*/  UIMAD.WIDE.U32 UR8, UR43, UR14, UR8 ;  /* 0x0000000e2b0872a5 */ /* 0x000fe2000f8e0008 */
[----:B------:R-:W-:Y:S01]  /*aa10*/  IMAD.MOV.U32 R3, RZ, RZ, R8 ;  /* 0x000000ffff037224 */ /* 0x000fe200078e0008 */
[----:B------:R-:W-:Y:S01]  /*aa20*/  UIMAD UR4, UR43, UR15, UR4 ;  /* 0x0000000f2b0472a4 */ /* 0x000fe2000f8e0204 */
[----:B------:R-:W-:-:S03]  /*aa30*/  ULDC.64 UR10, c[0x0][0xaf0] ;  /* 0x0002bc00000a7ab9 */ /* 0x000fc60000000a00 */
[----:B------:R-:W-:Y:S02]  /*aa40*/  UIADD3 UR9, UR9, UR4, URZ ;  /* 0x0000000409097290 */ /* 0x000fe4000fffe03f */
[----:B------:R-:W-:Y:S01]  /*aa50*/  UIMAD UR4, UR41, UR10, URZ ;  /* 0x0000000a290472a4 */ /* 0x000fe2000f8e023f */
[----:B-1----:R-:W-:Y:S01]  /*aa60*/  @P0 SHF.R.U32.HI R3, RZ, R5, R4 ;  /* 0x00000005ff030219 */ /* 0x002fe20000011604 */
        /* <DEDUP_REMOVED lines=8> */
[----:B------:R-:W-:Y:S01]  /*aaf0*/  IMAD.U32 R4, RZ, RZ, UR8 ;  /* 0x00000008ff047e24 */ /* 0x000fe2000f8e00ff */
[----:B------:R-:W-:Y:S01]  /*ab00*/  ULDC.64 UR8, c[0x0][0xad8] ;  /* 0x0002b60000087ab9 */ /* 0x000fe20000000a00 */
[----:B------:R-:W-:Y:S02]  /*ab10*/  IMAD.U32 R5, RZ, RZ, UR4 ;  /* 0x00000004ff057e24 */ /* 0x000fe4000f8e00ff */
[----:B------:R-:W-:Y:S02]  /*ab20*/  IMAD R7, R11, R7, R8 ;  /* 0x000000070b077224 */ /* 0x000fe400078e0208 */
[----:B------:R-:W-:-:S02]  /*ab30*/  IMAD R9, R3, UR11, R6 ;  /* 0x0000000b03097c24 */ /* 0x000fc4000f8e0206 */
[----:B------:R-:W-:Y:S01]  /*ab40*/  IMAD.WIDE.U32 R4, R3, UR10, R4 ;  /* 0x0000000a03047c25 */ /* 0x000fe2000f8e0004 */
[----:B------:R-:W-:-:S03]  /*ab50*/  SHF.R.S32.HI R3, RZ, 0x1f, R7 ;  /* 0x0000001fff037819 */ /* 0x000fc60000011407 */
        /* <DEDUP_REMOVED lines=35> */
.L_x_4951:
[----:B------:R-:W-:Y:S05]  /*ad90*/  BSYNC B1 ;  /* 0x0000000000017941 */ /* 0x000fea0003800000 */
.L_x_4950:
        /* <DEDUP_REMOVED lines=21> */
.L_x_4953:
[----:B------:R-:W-:Y:S05]  /*aef0*/  BSYNC B1 ;  /* 0x0000000000017941 */ /* 0x000fea0003800000 */
.L_x_4952:
        /* <DEDUP_REMOVED lines=21> */
.L_x_4955:
[----:B------:R-:W-:Y:S05]  /*b050*/  BSYNC B1 ;  /* 0x0000000000017941 */ /* 0x000fea0003800000 */
.L_x_4954:
        /* <DEDUP_REMOVED lines=22> */
.L_x_4946:
[----:B------:R-:W-:Y:S05]  /*b1c0*/  BSYNC B0 ;  /* 0x0000000000007941 */ /* 0x000fea0003800000 */
.L_x_4937:
[----:B------:R-:W-:Y:S02]  /*b1d0*/  ULDC UR4, c[0x0][0xc3c] ;  /* 0x00030f0000047ab9 */ /* 0x000fe40000000800 */
[----:B------:R-:W-:-:S06]  /*b1e0*/  UISETP.GE.AND UP0, UPT, UR7, UR4, UPT ;  /* 0x000000040700728c */ /* 0x000fcc000bf06270 */
[----:B------:R-:W-:-:S13]  /*b1f0*/  PLOP3.LUT P0, PT, PT, PT, UP0, 0x80, 0x0 ;  /* 0x000000000000781c */ /* 0x000fda0003f0f008 */
[----:B------:R-:W-:Y:S05]  /*b200*/  @!P0 BRA `(.L_x_4956) ;  /* 0xffffff5800e08947 */ /* 0x000fea000383ffff */
[----:B------:R-:W-:Y:S05]  /*b210*/  EXIT ;  /* 0x000000000000794d */ /* 0x000fea0003800000 */
.L_x_4895:
        /* <DEDUP_REMOVED lines=16> */
.L_x_4957:
        /* <DEDUP_REMOVED lines=37> */
[----:B------:R-:W-:Y:S01]  /*b570*/  MOV R4, R3 ;  /* 0x0000000300047202 */ /* 0x000fe20000000f00 */
[----:B------:R-:W-:Y:S01]  /*b580*/  UMOV UR4, URZ ;  /* 0x0000003f00047c82 */ /* 0x000fe20008000000 */
[----:B------:R-:W-:-:S05]  /*b590*/  ULDC UR5, c[0x0][0xc38] ;  /* 0x00030e0000057ab9 */ /* 0x000fca0000000800 */
.L_x_4963:
        /* <DEDUP_REMOVED lines=12> */
.L_x_4962:
[----:B------:R-:W-:Y:S05]  /*b660*/  BSYNC B0 ;  /* 0x0000000000007941 */ /* 0x000fea0003800000 */
.L_x_4961:
        /* <DEDUP_REMOVED lines=20> */
.L_x_4959:
        /* <DEDUP_REMOVED lines=20> */
.L_x_4964:
[----:B---3--:R-:W-:Y:S01]  /*b8f0*/  IMAD R16, R16, UR5, R11 ;  /* 0x0000000510107c24 */ /* 0x008fe2000f8e020b */
[----:B------:R-:W-:Y:S01]  /*b900*/  IABS R2, R4 ;  /* 0x0000000400027213 */ /* 0x000fe20000000000 */
[----:B-12---:R-:W-:-:S03]  /*b910*/  IMAD.MOV R9, RZ, RZ, -R3 ;  /* 0x000000ffff097224 */ /* 0x006fc600078e0a03 */
        /* <DEDUP_REMOVED lines=18> */
[----:B------:R-:W-:Y:S02]  /*ba40*/  @!P2 IADD3 R2, -R2, RZ, RZ ;  /* 0x000000ff0202a210 */ /* 0x000fe40007ffe1ff */
[----:B------:R-:W-:-:S05]  /*ba50*/  @!P1 LOP3.LUT R2, RZ, R4, RZ, 0x33, !PT ;  /* 0x00000004ff029212 */ /* 0x000fca00078e33ff */
[----:B------:R-:W-:-:S04]  /*ba60*/  IMAD R13, R7, R2, RZ ;  /* 0x00000002070d7224 */ /* 0x000fc800078e02ff */
[----:B------:R-:W-:-:S05]  /*ba70*/  IMAD.MOV R6, RZ, RZ, -R13 ;  /* 0x000000ffff067224 */ /* 0x000fca00078e0a0d */
[----:B------:R-:W-:Y:S01]  /*ba80*/  VIADDMNMX R15, R6, UR5, R7, PT ;  /* 0x00000005060f7c46 */ /* 0x000fe2000b800107 */
[----:B------:R-:W-:-:S03]  /*ba90*/  IMAD.MOV R7, RZ, RZ, -R2 ;  /* 0x000000ffff077224 */ /* 0x000fc600078e0a02 */
[----:B------:R-:W-:Y:S01]  /*baa0*/  IABS R8, R15 ;  /* 0x0000000f00087213 */ /* 0x000fe20000000000 */
[----:B------:R-:W-:Y:S01]  /*bab0*/  IMAD R4, R4, R7, R11 ;  /* 0x0000000704047224 */ /* 0x000fe200078e020b */
[----:B0-----:R-:W-:Y:S01]  /*bac0*/  IABS R10, R15 ;  /* 0x0000000f000a7213 */ /* 0x001fe20000000000 */
[----:B------:R-:W-:Y:S01]  /*bad0*/  IMAD.MOV R18, RZ, RZ, -R15 ;  /* 0x000000ffff127224 */ /* 0x000fe200078e0a0f */
[----:B------:R-:W0:Y:S02]  /*bae0*/  I2F.RP R6, R8 ;  /* 0x0000000800067306 */ /* 0x000e240000209400 */
[----:B------:R-:W-:-:S06]  /*baf0*/  IABS R9, R4 ;  /* 0x0000000400097213 */ /* 0x000fcc0000000000 */
        /* <DEDUP_REMOVED lines=26> */
.L_x_4960:
[----:B------:R-:W-:Y:S01]  /*bca0*/  ULDC UR4, c[0x0][0xc3c] ;  /* 0x00030f0000047ab9 */ /* 0x000fe20000000800 */
[----:B------:R-:W-:Y:S02]  /*bcb0*/  IMAD.MOV.U32 R17, RZ, RZ, RZ ;  /* 0x000000ffff117224 */ /* 0x000fe400078e00ff */
[----:B------:R-:W-:Y:S02]  /*bcc0*/  IMAD.U32 R16, RZ, RZ, UR6 ;  /* 0x00000006ff107e24 */ /* 0x000fe4000f8e00ff */
[----:B------:R-:W-:Y:S02]  /*bcd0*/  IMAD.MOV.U32 R18, RZ, RZ, RZ ;  /* 0x000000ffff127224 */ /* 0x000fe400078e00ff */
[----:B------:R-:W-:-:S07]  /*bce0*/  IMAD.U32 R19, RZ, RZ, UR4 ;  /* 0x00000004ff137e24 */ /* 0x000fce000f8e00ff */
.L_x_4965:
[----:B------:R-:W-:-:S13]  /*bcf0*/  ISETP.NE.AND P0, PT, R5, RZ, PT ;  /* 0x000000ff0500720c */ /* 0x000fda0003f05270 */
[----:B------:R-:W0:Y:S01]  /*bd00*/  @!P0 S2R R3, SR_CgaCtaId ;  /* 0x0000000000038919 */ /* 0x000e220000008800 */
[----:B------:R-:W-:-:S04]  /*bd10*/  @!P0 MOV R0, 0x400 ;  /* 0x0000040000008802 */ /* 0x000fc80000000f00 */
[----:B0-----:R-:W-:-:S05]  /*bd20*/  @!P0 LEA R0, R3, R0, 0x18 ;  /* 0x0000000003008211 */ /* 0x001fca00078ec0ff */
[----:B------:R1:W-:Y:S01]  /*bd30*/  @!P0 STS.128 [R0+0x228d0], R16 ;  /* 0x0228d01000008388 */ /* 0x0003e20000000c00 */
[----:B------:R-:W-:Y:S06]  /*bd40*/  BAR.ARV 0x5, 0x180 ;  /* 0x0146000000007b1d */ /* 0x000fec0000002000 */
.L_x_4958:
[----:B------:R2:W-:Y:S01]  /*bd50*/  STL [R1+0x24], RZ ;  /* 0x000024ff01007387 */ /* 0x0005e20000100800 */
[----:B------:R-:W-:Y:S01]  /*bd60*/  ULDC UR4, c[0x0][0xc3c] ;  /* 0x00030f0000047ab9 */ /* 0x000fe20000000800 */
[----:B------:R-:W-:Y:S01]  /*bd70*/  IMAD.MOV.U32 R26, RZ, RZ, 0x1 ;  /* 0x00000001ff1a7424 */ /* 0x000fe200078e00ff */
[----:B0-----:R-:W-:Y:S01]  /*bd80*/  ISETP.GE.AND P0, PT, R19, UR4, PT ;  /* 0x0000000413007c0c */ /* 0x001fe2000bf06270 */
[----:B------:R-:W-:-:S12]  /*bd90*/  IMAD.MOV.U32 R24, RZ, RZ, RZ ;  /* 0x000000ffff187224 */ /* 0x000fd800078e00ff */
[----:B--2---:R-:W-:Y:S05]  /*bda0*/  @P0 BRA `(.L_x_4966) ;  /* 0x0000004800180947 */ /* 0x004fea0003800000 */
[----:B------:R-:W1:Y:S01]  /*bdb0*/  S2R R4, SR_TID.X ;  /* 0x0000000000047919 */ /* 0x000e620000002100 */
[----:B------:R-:W0:Y:S01]  /*bdc0*/  S2UR UR5, SR_CgaCtaId ;  /* 0x00000000000579c3 */ /* 0x000e220000008800 */
[----:B------:R-:W-:Y:S01]  /*bdd0*/  UMOV UR4, 0x400 ;  /* 0x0000040000047882 */ /* 0x000fe20000000000 */
[----:B------:R-:W-:Y:S01]  /*bde0*/  BSSY B8, `(.L_x_4966) ;  /* 0x0000482000087945 */ /* 0x000fe20003800000 */
[----:B------:R2:W-:Y:S01]  /*bdf0*/  STL [R1+0x24], RZ ;  /* 0x000024ff01007387 */ /* 0x0005e20000100800 */
[----:B------:R-:W-:Y:S01]  /*be00*/  IMAD.MOV.U32 R26, RZ, RZ, 0x1 ;  /* 0x00000001ff1a7424 */ /* 0x000fe200078e00ff */
[----:B------:R-:W-:Y:S01]  /*be10*/  ULOP3.LUT UR36, UR39, 0x2, URZ, 0xfc, !UPT ;  /* 0x0000000227247892 */ /* 0x000fe2000f8efc3f */
[----:B------:R-:W-:Y:S01]  /*be20*/  IMAD.MOV.U32 R24, RZ, RZ, RZ ;  /* 0x000000ffff187224 */ /* 0x000fe200078e00ff */
[----:B------:R-:W-:Y:S01]  /*be30*/  ULDC UR37, c[0x0][0xc] ;  /* 0x0000030000257ab9 */ /* 0x000fe20000000800 */
[----:B0-----:R-:W-:-:S06]  /*be40*/  ULEA UR4, UR5, UR4, 0x18 ;  /* 0x0000000405047291 */ /* 0x001fcc000f8ec03f */
[----:B------:R-:W-:Y:S01]  /*be50*/  IMAD.U32 R22, RZ, RZ, UR4 ;  /* 0x00000004ff167e24 */ /* 0x000fe2000f8e00ff */
[C---:B-1----:R-:W-:Y:S02]  /*be60*/  SHF.L.U32 R0, R4.reuse, 0x3, RZ ;  /* 0x0000000304007819 */ /* 0x042fe400000006ff */
[----:B------:R-:W-:Y:S02]  /*be70*/  LOP3.LUT R3, R4, 0x7f, RZ, 0xc0, !PT ;  /* 0x0000007f04037812 */ /* 0x000fe400078ec0ff */
        /* <DEDUP_REMOVED lines=10> */
[----:B--2---:R-:W-:-:S07]  /*bf20*/  LOP3.LUT R0, R3, 0xc0, RZ, 0xfc, !PT ;  /* 0x000000c003007812 */ /* 0x004fce00078efcff */
.L_x_5027:
[----:B0-----:R-:W0:Y:S02]  /*bf30*/  LDC.64 R2, c[0x0][0xc88] ;  /* 0x00032200ff027b82 */ /* 0x001e240000000a00 */
[----:B0-----:R-:W-:-:S05]  /*bf40*/  IMAD.WIDE R2, R19, 0x4, R2 ;  /* 0x0000000413027825 */ /* 0x001fca00078e0202 */
[----:B------:R-:W2:Y:S01]  /*bf50*/  LDG.E R25, desc[UR48][R2.64] ;  /* 0x0000003002197981 */ /* 0x000ea2000c1e1900 */
[----:B------:R-:W-:Y:S05]  /*bf60*/  YIELD ;  /* 0x0000000000007946 */ /* 0x000fea0003800000 */
[----:B------:R-:W-:Y:S01]  /*bf70*/  ULDC.64 UR4, c[0x0][0xa28] ;  /* 0x00028a0000047ab9 */ /* 0x000fe20000000a00 */
[----:B------:R-:W-:Y:S01]  /*bf80*/  IMAD.MOV.U32 R30, RZ, RZ, RZ ;  /* 0x000000ffff1e7224 */ /* 0x000fe200078e00ff */
[----:B------:R-:W-:Y:S01]  /*bf90*/  ISETP.NE.U32.AND P0, PT, RZ, UR4, PT ;  /* 0x00000004ff007c0c */ /* 0x000fe2000bf05070 */
[----:B------:R-:W-:-:S03]  /*bfa0*/  ULDC.64 UR6, c[0x0][0xa18] ;  /* 0x0002860000067ab9 */ /* 0x000fc60000000a00 */
[----:B------:R-:W-:Y:S01]  /*bfb0*/  ISETP.NE.AND.EX P0, PT, RZ, UR5, PT, P0 ;  /* 0x00000005ff007c0c */ /* 0x000fe2000bf05300 */
[----:B------:R-:W-:Y:S01]  /*bfc0*/  IMAD.MOV.U32 R37, RZ, RZ, RZ ;  /* 0x000000ffff257224 */ /* 0x000fe200078e00ff */
        /* <DEDUP_REMOVED lines=38> */
.L_x_4967:
        /* <DEDUP_REMOVED lines=9> */
.L_x_4968:
        /* <DEDUP_REMOVED lines=9> */
.L_x_4969:
[----:B------:R-:W3:Y:S01]  /*c350*/  LDL R4, [R1+0x4] ;  /* 0x0000040001047983 */ /* 0x000ee20000100800 */
[----:B012---:R-:W0:Y:S01]  /*c360*/  LDC R0, c[0x0][0x448] ;  /* 0x00011200ff007b82 */ /* 0x007e220000000800 */
[----:B-----5:R-:W-:Y:S01]  /*c370*/  IMAD.IADD R32, R7, 0x1, -R30 ;  /* 0x0000000107207824 */ /* 0x020fe200078e0a1e */
[----:B------:R-:W-:Y:S01]  /*c380*/  LOP3.LUT R23, R23, 0xfffffdff, RZ, 0xc0, !PT ;  /* 0xfffffdff17177812 */ /* 0x000fe200078ec0ff */
[----:B------:R-:W-:Y:S01]  /*c390*/  BSSY B7, `(.L_x_4970) ;  /* 0x0000365000077945 */ /* 0x000fe20003800000 */
[----:B0-----:R-:W-:Y:S01]  /*c3a0*/  ISETP.NE.AND P0, PT, R0, 0x1, PT ;  /* 0x000000010000780c */ /* 0x001fe20003f05270 */
[----:B------:R-:W-:-:S04]  /*c3b0*/  IMAD.SHL.U32 R0, R17, 0x80, RZ ;  /* 0x0000008011007824 */ /* 0x000fc800078e00ff */
[----:B------:R-:W-:-:S08]  /*c3c0*/  VIADD R0, R0, 0x7f ;  /* 0x0000007f00007836 */ /* 0x000fd00000000000 */
[----:B------:R-:W0:Y:S01]  /*c3d0*/  @P0 LDC R3, c[0x0][0x44c] ;  /* 0x00011300ff030b82 */ /* 0x000e220000000800 */
[----:B------:R-:W-:-:S07]  /*c3e0*/  @P0 LOP3.LUT R23, R23, 0x200, RZ, 0xfc, !PT ;  /* 0x0000020017170812 */ /* 0x000fce00078efcff */
[----:B------:R-:W1:Y:S01]  /*c3f0*/  @P0 LDC R5, c[0x0][0x450] ;  /* 0x00011400ff050b82 */ /* 0x000e620000000800 */
[----:B0-----:R-:W-:-:S05]  /*c400*/  @P0 IMAD.HI.U32 R2, R0, R3, RZ ;  /* 0x0000000300020227 */ /* 0x001fca00078e00ff */
[----:B-1----:R-:W-:Y:S01]  /*c410*/  @P0 SHF.R.U32.HI R0, RZ, R5, R2 ;  /* 0x00000005ff000219 */ /* 0x002fe20000011602 */
[----:B------:R-:W-:-:S04]  /*c420*/  VIADD R2, R32, 0x5f ;  /* 0x0000005f20027836 */ /* 0x000fc80000000000 */
[----:B------:R-:W-:Y:S01]  /*c430*/  IMAD.HI R2, R2, 0x2aaaaaab, RZ ;  /* 0x2aaaaaab02027827 */ /* 0x000fe200078e02ff */
[----:B---3--:R-:W-:-:S05]  /*c440*/  IADD3 R3, R32, 0x60, -R4 ;  /* 0x0000006020037810 */ /* 0x008fca0007ffe804 */
[----:B------:R-:W-:Y:S01]  /*c450*/  IMAD.IADD R0, R3, 0x1, R0 ;  /* 0x0000000103007824 */ /* 0x000fe200078e0200 */
[----:B------:R-:W-:-:S03]  /*c460*/  SHF.R.U32.HI R3, RZ, 0x1f, R2 ;  /* 0x0000001fff037819 */ /* 0x000fc60000011602 */
[----:B------:R-:W-:Y:S01]  /*c470*/  IMAD.HI R0, R0, 0x2aaaaaab, RZ ;  /* 0x2aaaaaab00007827 */ /* 0x000fe200078e02ff */
[----:B------:R-:W-:-:S04]  /*c480*/  LEA.HI.SX32 R3, R2, R3, 0x1c ;  /* 0x0000000302037211 */ /* 0x000fc800078fe2ff */
[----:B------:R-:W-:-:S04]  /*c490*/  SHF.R.U32.HI R5, RZ, 0x1f, R0 ;  /* 0x0000001fff057819 */ /* 0x000fc80000011600 */
[----:B------:R-:W-:-:S04]  /*c4a0*/  LEA.HI.SX32 R0, R0, R5, 0x1c ;  /* 0x0000000500007211 */ /* 0x000fc800078fe2ff */
[----:B------:R-:W-:-:S04]  /*c4b0*/  VIMNMX R34, R3, R0, PT ;  /* 0x0000000003227248 */ /* 0x000fc80003fe0100 */
[----:B------:R-:W-:Y:S01]  /*c4c0*/  ISETP.GT.AND P0, PT, R34, RZ, PT ;  /* 0x000000ff2200720c */ /* 0x000fe20003f04270 */
[----:B------:R0:W-:-:S12]  /*c4d0*/  STL [R1+0x8], R34 ;  /* 0x0000082201007387 */ /* 0x0001d80000100800 */
        /* <DEDUP_REMOVED lines=8> */
[----:B------:R-:W0:Y:S02]  /*c560*/  FLO.U32 R0, UR4 ;  /* 0x0000000400007d00 */ /* 0x000e2400080e0000 */
[----:B0-----:R-:W-:-:S06]  /*c570*/  ISETP.EQ.U32.AND P0, PT, R0, R5, PT ;  /* 0x000000050000720c */ /* 0x001fcc0003f02070 */
[----:B------:R-:W1:Y:S07]  /*c580*/  POPC R5, UR4 ;  /* 0x0000000400057d09 */ /* 0x000e6e0008000000 */
[----:B-1----:R-:W2:Y:S01]  /*c590*/  @P0 ATOMG.E.ADD.STRONG.GPU PT, R3, desc[UR48][R2.64], R5 ;  /* 0x00000005020309a8 */ /* 0x002ea200081ee1f0 */
[----:B------:R-:W0:Y:S02]  /*c5a0*/  S2R R4, SR_LTMASK ;  /* 0x0000000000047919 */ /* 0x000e240000003900 */
[----:B0-----:R-:W-:-:S04]  /*c5b0*/  LOP3.LUT R4, R4, UR4, RZ, 0xc0, !PT ;  /* 0x0000000404047c12 */ /* 0x001fc8000f8ec0ff */
[----:B------:R-:W0:Y:S01]  /*c5c0*/  POPC R7, R4 ;  /* 0x0000000400077309 */ /* 0x000e220000000000 */
[----:B--2---:R-:W0:Y:S02]  /*c5d0*/  SHFL.IDX PT, R0, R3, R0, 0x1f ;  /* 0x00001f0003007589 */ /* 0x004e2400000e0000 */
[----:B0-----:R-:W-:Y:S01]  /*c5e0*/  IADD3 R16, R0, UR37, R7 ;  /* 0x0000002500107c10 */ /* 0x001fe2000fffe007 */
[----:B------:R-:W-:Y:S06]  /*c5f0*/  BRA `(.L_x_4972) ;  /* 0x0000003000f87947 */ /* 0x000fec0003800000 */
.L_x_4971:
        /* <DEDUP_REMOVED lines=20> */
.L_x_4974:
[----:B------:R-:W-:Y:S05]  /*c740*/  BSYNC B6 ;  /* 0x0000000000067941 */ /* 0x000fea0003800000 */
.L_x_4973:
        /* <DEDUP_REMOVED lines=20> */
.L_x_4977:
        /* <DEDUP_REMOVED lines=15> */
.L_x_4976:
[----:B------:R-:W-:Y:S05]  /*c980*/  BSYNC B6 ;  /* 0x0000000000067941 */ /* 0x000fea0003800000 */
.L_x_4975:
[----:B------:R-:W0:Y:S01]  /*c990*/  S2R R20, SR_TID.X ;  /* 0x0000000000147919 */ /* 0x000e220000002100 */
[----:B------:R-:W-:Y:S01]  /*c9a0*/  ULDC.64 UR4, c[0x0][0x9f8] ;  /* 0x00027e0000047ab9 */ /* 0x000fe20000000a00 */
[----:B------:R-:W1:Y:S01]  /*c9b0*/  LDC R10, c[0x0][0x430] ;  /* 0x00010c00ff0a7b82 */ /* 0x000e620000000800 */
[----:B------:R-:W-:-:S04]  /*c9c0*/  ISETP.NE.U32.AND P0, PT, RZ, UR4, PT ;  /* 0x00000004ff007c0c */ /* 0x000fc8000bf05070 */
[----:B------:R-:W-:-:S13]  /*c9d0*/  ISETP.NE.AND.EX P0, PT, RZ, UR5, PT, P0 ;  /* 0x00000005ff007c0c */ /* 0x000fda000bf05300 */
[----:B------:R-:W-:Y:S01]  /*c9e0*/  @P0 IADD3 R2, P1, R27, UR4, RZ ;  /* 0x000000041b020c10 */ /* 0x000fe2000ff3e0ff */
[----:B------:R-:W-:Y:S01]  /*c9f0*/  ULDC UR4, c[0x0][0x320] ;  /* 0x0000c80000047ab9 */ /* 0x000fe20000000800 */
[----:B------:R-:W-:Y:S02]  /*ca00*/  LOP3.LUT R23, R23, 0xfffffff7, RZ, 0xc0, !PT ;  /* 0xfffffff717177812 */ /* 0x000fe400078ec0ff */
[----:B------:R-:W-:-:S05]  /*ca10*/  @P0 IADD3.X R3, R31, UR5, RZ, P1, !PT ;  /* 0x000000051f030c10 */ /* 0x000fca0008ffe4ff */
[----:B------:R2:W5:Y:S01]  /*ca20*/  @P0 LDG.E R28, desc[UR48][R2.64] ;  /* 0x00000030021c0981 */ /* 0x000562000c1e1900 */
[----:B------:R-:W-:Y:S01]  /*ca30*/  UMOV UR5, 0xffffffff ;  /* 0xffffffff00057882 */ /* 0x000fe20000000000 */
[----:B------:R-:W-:Y:S02]  /*ca40*/  VIADD R0, R34, 0xffffffff ;  /* 0xffffffff22007836 */ /* 0x000fe40000000000 */
[----:B0-----:R-:W-:-:S05]  /*ca50*/  IMAD.SHL.U32 R35, R20, 0x8, RZ ;  /* 0x0000000814237824 */ /* 0x001fca00078e00ff */
        /* <DEDUP_REMOVED lines=16> */
.L_x_5044:
[----:B------:R-:W0:Y:S01]  /*cb60*/  S2R R2, SR_TID.X ;  /* 0x0000000000027919 */ /* 0x000e220000002100 */
[----:B------:R-:W-:Y:S01]  /*cb70*/  ISETP.NE.AND P1, PT, R10, 0x1, PT ;  /* 0x000000010a00780c */ /* 0x000fe20003f25270 */
[----:B------:R-:W-:Y:S01]  /*cb80*/  IMAD.MOV.U32 R34, RZ, RZ, RZ ;  /* 0x000000ffff227224 */ /* 0x000fe200078e00ff */
[----:B-----5:R-:W-:Y:S01]  /*cb90*/  SHF.R.S32.HI R31, RZ, 0x1f, R28 ;  /* 0x0000001fff1f7819 */ /* 0x020fe2000001141c */
[----:B------:R-:W1:Y:S01]  /*cba0*/  S2R R3, SR_TID.X ;  /* 0x0000000000037919 */ /* 0x000e620000002100 */
[----:B------:R-:W-:-:S09]  /*cbb0*/  LOP3.LUT R23, R23, 0xffffff7f, RZ, 0xc0, !PT ;  /* 0xffffff7f17177812 */ /* 0x000fd200078ec0ff */
[----:B------:R-:W2:Y:S01]  /*cbc0*/  @P1 LDC R4, c[0x0][0x434] ;  /* 0x00010d00ff041b82 */ /* 0x000ea20000000800 */
[----:B------:R-:W-:Y:S02]  /*cbd0*/  @P1 LOP3.LUT R23, R23, 0x80, RZ, 0xfc, !PT ;  /* 0x0000008017171812 */ /* 0x000fe400078efcff */
[----:B0-----:R-:W-:Y:S01]  /*cbe0*/  LOP3.LUT R2, R2, 0x7f, RZ, 0xc0, !PT ;  /* 0x0000007f02027812 */ /* 0x001fe200078ec0ff */
[----:B-1----:R-:W-:-:S03]  /*cbf0*/  IMAD.SHL.U32 R9, R3, 0x10, RZ ;  /* 0x0000001003097824 */ /* 0x002fc600078e00ff */
[----:B------:R-:W-:-:S04]  /*cc00*/  SHF.R.U32.HI R2, RZ, 0x3, R2 ;  /* 0x00000003ff027819 */ /* 0x000fc80000011602 */
[----:B------:R-:W-:Y:S02]  /*cc10*/  LOP3.LUT R9, R2, 0x70, R9, 0xf8, !PT ;  /* 0x0000007002097812 */ /* 0x000fe400078ef809 */
[----:B------:R-:W0:Y:S03]  /*cc20*/  @P1 LDC R2, c[0x0][0x438] ;  /* 0x00010e00ff021b82 */ /* 0x000e260000000800 */
[----:B------:R-:W-:-:S05]  /*cc30*/  IMAD R35, R0, 0x60, R9 ;  /* 0x0000006000237824 */ /* 0x000fca00078e0209 */
[C---:B------:R-:W-:Y:S01]  /*cc40*/  ISETP.GE.AND P0, PT, R35.reuse, R32, PT ;  /* 0x000000202300720c */ /* 0x040fe20003f06270 */
[----:B------:R-:W-:-:S03]  /*cc50*/  IMAD.IADD R35, R35, 0x1, R30 ;  /* 0x0000000123237824 */ /* 0x000fc600078e021e */
[----:B------:R-:W-:Y:S01]  /*cc60*/  ISETP.GT.U32.OR P0, PT, R9, 0x5f, P0 ;  /* 0x0000005f0900780c */ /* 0x000fe20000704470 */
[----:B--2---:R-:W-:-:S04]  /*cc70*/  @P1 IMAD.HI.U32 R3, R35, R4, RZ ;  /* 0x0000000423031227 */ /* 0x004fc800078e00ff */
[----:B------:R-:W-:Y:S01]  /*cc80*/  IMAD.MOV.U32 R8, RZ, RZ, R35 ;  /* 0x000000ffff087224 */ /* 0x000fe200078e0023 */
        /* <DEDUP_REMOVED lines=9> */
[----:B-1----:R-:W-:Y:S01]  /*cd20*/  @!P0 LEA R4, P1, R2, R4, 0x2 ;  /* 0x0000000402048211 */ /* 0x002fe200078210ff */
[----:B------:R-:W-:-:S03]  /*cd30*/  IMAD.U32 R3, RZ, RZ, UR36 ;  /* 0x00000024ff037e24 */ /* 0x000fc6000f8e00ff */
[----:B------:R-:W-:-:S05]  /*cd40*/  @!P0 LEA.HI.X R5, R2, R5, R7, 0x2, P1 ;  /* 0x0000000502058211 */ /* 0x000fca00008f1407 */
[----:B------:R0:W5:Y:S01]  /*cd50*/  @!P0 LDG.E R34, desc[UR48][R4.64] ;  /* 0x0000003004228981 */ /* 0x000162000c1e1900 */
[----:B------:R-:W-:Y:S01]  /*cd60*/  ISETP.NE.AND P0, PT, R3, 0x3, PT ;  /* 0x000000030300780c */ /* 0x000fe20003f05270 */
[----:B------:R-:W-:Y:S01]  /*cd70*/  IMAD.MOV R2, RZ, RZ, -R8 ;  /* 0x000000ffff027224 */ /* 0x000fe200078e0a08 */
[----:B------:R-:W-:Y:S02]  /*cd80*/  ISETP.GT.U32.AND P1, PT, R9, 0x5f, PT ;  /* 0x0000005f0900780c */ /* 0x000fe40003f24070 */
[----:B------:R-:W-:Y:S01]  /*cd90*/  LOP3.LUT R23, R23, 0xffffffbf, RZ, 0xc0, !PT ;  /* 0xffffffbf17177812 */ /* 0x000fe200078ec0ff */
[----:B------:R-:W-:Y:S01]  /*cda0*/  IMAD R35, R10, R2, R35 ;  /* 0x000000020a237224 */ /* 0x000fe200078e0223 */
[----:B------:R-:W-:Y:S02]  /*cdb0*/  SHF.R.S32.HI R27, RZ, 0x1f, R18 ;  /* 0x0000001fff1b7819 */ /* 0x000fe40000011412 */
[----:B------:R-:W-:-:S05]  /*cdc0*/  SEL R6, RZ, 0x1, P2 ;  /* 0x00000001ff067807 */ /* 0x000fca0001000000 */
[----:B------:R-:W-:-:S04]  /*cdd0*/  @P0 LOP3.LUT R23, R23, 0x40, RZ, 0xfc, !PT ;  /* 0x0000004017170812 */ /* 0x000fc800078efcff */
[----:B------:R-:W-:-:S04]  /*cde0*/  LOP3.LUT R23, R23, 0xffffffdf, RZ, 0xc0, !PT ;  /* 0xffffffdf17177812 */ /* 0x000fc800078ec0ff */
[----:B------:R-:W-:Y:S01]  /*cdf0*/  @P1 LOP3.LUT R23, R23, 0x20, RZ, 0xfc, !PT ;  /* 0x0000002017171812 */ /* 0x000fe200078efcff */
[----:B0-----:R-:W-:Y:S06]  /*ce00*/  @!P0 BRA `(.L_x_4979) ;  /* 0x0000000000048947 */ /* 0x001fec0003800000 */
[----:B------:R-:W-:Y:S01]  /*ce10*/  BPT.TRAP 0x1 ;  /* 0x000000040000795c */ /* 0x000fe20000300000 */
.L_x_4979:
[----:B------:R-:W-:Y:S01]  /*ce20*/  IMAD R32, R0, -0x60, R32 ;  /* 0xffffffa000207824 */ /* 0x000fe200078e0220 */
[----:B------:R-:W-:Y:S01]  /*ce30*/  SHF.L.U32 R0, R26, 0x1f, RZ ;  /* 0x0000001f1a007819 */ /* 0x000fe200000006ff */
[----:B------:R-:W-:Y:S01]  /*ce40*/  IMAD R33, R24, 0x8, R22 ;  /* 0x0000000818217824 */ /* 0x000fe200078e0216 */
[----:B------:R-:W-:Y:S03]  /*ce50*/  BSSY B0, `(.L_x_4980) ;  /* 0x0000003000007945 */ /* 0x000fe60003800000 */
[----:B------:R-:W0:Y:S02]  /*ce60*/  SYNCS.PHASECHK.TRANS64.TRYWAIT P0, [R33+URZ+0x22840], R0 ;  /* 0x02284000210075a7 */ /* 0x000e24000800017f */
[----:B0-----:R-:W-:Y:S05]  /*ce70*/  @!P0 BRA `(.L_x_4981) ;  /* 0x0000003c00a88947 */ /* 0x001fea0003800000 */
.L_x_5045:
[----:B------:R-:W-:Y:S05]  /*ce80*/  BSYNC B0 ;  /* 0x0000000000007941 */ /* 0x000fea0003800000 */
.L_x_4980:
        /* <DEDUP_REMOVED lines=30> */
[----:B------:R-:W-:Y:S02]  /*d070*/  ISETP.GE.AND P0, PT, R32, 0x1, PT ;  /* 0x000000012000780c */ /* 0x000fe40003f06270 */
[----:B0-----:R-:W-:Y:S01]  /*d080*/  SHF.L.U32 R8, R5, 0x3, RZ ;  /* 0x0000000305087819 */ /* 0x001fe200000006ff */
        /* <DEDUP_REMOVED lines=57> */
.L_x_5059:
        /* <DEDUP_REMOVED lines=10> */
.L_x_4983:
        /* <DEDUP_REMOVED lines=11> */
.L_x_4984:
        /* <DEDUP_REMOVED lines=10> */
[----:B------:R-:W-:Y:S01]  /*d610*/  SEL R4, R25, RZ, !P1 ;  /* 0x000000ff19047207 */ /* 0x000fe20004800000 */
[----:B------:R-:W-:Y:S01]  /*d620*/  BSSY B6, `(.L_x_4985) ;  /* 0x0000021000067945 */ /* 0x000fe20003800000 */
[----:B------:R-:W-:-:S02]  /*d630*/  IADD3 R0, R2, R0, R6 ;  /* 0x0000000002007210 */ /* 0x000fc40007ffe006 */
[----:B------:R-:W-:Y:S01]  /*d640*/  LOP3.LUT P0, RZ, R23, 0x2, RZ, 0xc0, !PT ;  /* 0x0000000217ff7812 */ /* 0x000fe2000780c0ff */
[----:B------:R1:W-:Y:S03]  /*d650*/  STL [R1+0x18], R4 ;  /* 0x0000180401007387 */ /* 0x0003e60000100800 */
[----:B------:R-:W-:-:S05]  /*d660*/  SEL R25, RZ, 0x8, P0 ;  /* 0x00000008ff197807 */ /* 0x000fca0000000000 */
[----:B------:R-:W-:Y:S01]  /*d670*/  IMAD.IADD R25, R0, 0x1, R25 ;  /* 0x0000000100197824 */ /* 0x000fe200078e0219 */
[----:B------:R-:W-:Y:S01]  /*d680*/  SHF.R.S32.HI R0, RZ, 0x1f, R37 ;  /* 0x0000001fff007819 */ /* 0x000fe20000011425 */
[----:B-1----:R-:W-:-:S04]  /*d690*/  IMAD.WIDE.U32 R4, R37, UR4, RZ ;  /* 0x0000000425047c25 */ /* 0x002fc8000f8e00ff */
[----:B------:R-:W-:-:S04]  /*d6a0*/  IMAD R0, R0, UR4, RZ ;  /* 0x0000000400007c24 */ /* 0x000fc8000f8e02ff */
[----:B------:R-:W-:-:S04]  /*d6b0*/  IMAD R0, R37, UR5, R0 ;  /* 0x0000000525007c24 */ /* 0x000fc8000f8e0200 */
[----:B------:R-:W-:Y:S01]  /*d6c0*/  IMAD.IADD R37, R5, 0x1, R0 ;  /* 0x0000000105257824 */ /* 0x000fe200078e0200 */
[----:B-----5:R-:W-:-:S05]  /*d6d0*/  SEL R2, R3, RZ, !P1 ;  /* 0x000000ff03027207 */ /* 0x020fca0004800000 */
[----:B------:R1:W-:Y:S04]  /*d6e0*/  STL [R1+0xc], R2 ;  /* 0x00000c0201007387 */ /* 0x0003e80000100800 */
[----:B------:R2:W-:Y:S01]  /*d6f0*/  STL.64 [R1+0x10], R4 ;  /* 0x0000100401007387 */ /* 0x0005e20000100a00 */
[----:B-1----:R-:W-:-:S05]  /*d700*/  VIADD R2, R22, 0x18400 ;  /* 0x0001840016027836 */ /* 0x002fca0000000000 */
[----:B------:R-:W-:-:S13]  /*d710*/  LOP3.LUT P0, RZ, R2, 0x3ff, RZ, 0xc0, !PT ;  /* 0x000003ff02ff7812 */ /* 0x000fda000780c0ff */
[----:B--2---:R-:W-:Y:S05]  /*d720*/  @!P0 BRA `(.L_x_4986) ;  /* 0x0000000000408947 */ /* 0x004fea0003800000 */
        /* <DEDUP_REMOVED lines=16> */
.L_x_4986:
[----:B------:R-:W-:Y:S05]  /*d830*/  BSYNC B6 ;  /* 0x0000000000067941 */ /* 0x000fea0003800000 */
.L_x_4985:
[----:B------:R-:W2:Y:S01]  /*d840*/  LDL.LU.64 R20, [R1+0x10] ;  /* 0x0000100001147983 */ /* 0x000ea20000300a00 */
[----:B------:R-:W-:-:S03]  /*d850*/  ULDC.64 UR4, c[0x0][0x2d8] ;  /* 0x0000b60000047ab9 */ /* 0x000fc60000000a00 */
[----:B------:R-:W3:Y:S04]  /*d860*/  LDL.LU R5, [R1+0xc] ;  /* 0x00000c0001057983 */ /* 0x000ee80000300800 */
[----:B------:R-:W4:Y:S01]  /*d870*/  LDL.LU R4, [R1+0x18] ;  /* 0x0000180001047983 */ /* 0x000f220000300800 */
[----:B------:R-:W-:Y:S02]  /*d880*/  IMAD.MOV.U32 R3, RZ, RZ, R37 ;  /* 0x000000ffff037224 */ /* 0x000fe400078e0025 */
[----:B------:R-:W-:Y:S01]  /*d890*/  IMAD R0, R27, UR4, RZ ;  /* 0x000000041b007c24 */ /* 0x000fe2000f8e02ff */
[----:B------:R1:W5:Y:S03]  /*d8a0*/  LDL R9, [R1+0x4] ;  /* 0x0000040001097983 */ /* 0x0003660000100800 */
[----:B------:R-:W-:Y:S01]  /*d8b0*/  IMAD R0, R18, UR5, R0 ;  /* 0x0000000512007c24 */ /* 0x000fe2000f8e0200 */
[----:B------:R-:W0:Y:S02]  /*d8c0*/  S2R R8, SR_TID.X ;  /* 0x0000000000087919 */ /* 0x000e240000002100 */
[----:B0-----:R-:W-:-:S05]  /*d8d0*/  IMAD.SHL.U32 R7, R8, 0x8, RZ ;  /* 0x0000000808077824 */ /* 0x001fca00078e00ff */
[----:B------:R-:W-:Y:S01]  /*d8e0*/  LOP3.LUT R7, R7, 0x38, RZ, 0xc0, !PT ;  /* 0x0000003807077812 */ /* 0x000fe200078ec0ff */
[----:B--2---:R-:W-:Y:S01]  /*d8f0*/  IMAD.MOV.U32 R2, RZ, RZ, R20 ;  /* 0x000000ffff027224 */ /* 0x004fe200078e0014 */
[----:B------:R-:W0:Y:S01]  /*d900*/  S2R R21, SR_TID.X ;  /* 0x0000000000157919 */ /* 0x000e220000002100 */
[----:B------:R-:W2:Y:S02]  /*d910*/  LDC R20, c[0x0][0x448] ;  /* 0x00011200ff147b82 */ /* 0x000ea40000000800 */
[----:B------:R-:W-:Y:S01]  /*d920*/  IMAD.WIDE.U32 R2, R18, UR4, R2 ;  /* 0x0000000412027c25 */ /* 0x000fe2000f8e0002 */
[----:B------:R-:W-:-:S03]  /*d930*/  ULDC.64 UR4, c[0x0][0x2e0] ;  /* 0x0000b80000047ab9 */ /* 0x000fc60000000a00 */
[----:B------:R-:W-:Y:S02]  /*d940*/  IMAD.IADD R3, R3, 0x1, R0 ;  /* 0x0000000103037824 */ /* 0x000fe400078e0200 */
[----:B---3--:R-:W-:Y:S02]  /*d950*/  IMAD R0, R5, UR4, RZ ;  /* 0x0000000405007c24 */ /* 0x008fe4000f8e02ff */
[----:B----4-:R-:W-:-:S04]  /*d960*/  IMAD.WIDE.U32 R2, R4, UR4, R2 ;  /* 0x0000000404027c25 */ /* 0x010fc8000f8e0002 */
[----:B------:R-:W-:Y:S01]  /*d970*/  IMAD R0, R4, UR5, R0 ;  /* 0x0000000504007c24 */ /* 0x000fe2000f8e0200 */
[----:B------:R-:W-:-:S03]  /*d980*/  ULDC.64 UR4, c[0x0][0x2d0] ;  /* 0x0000b40000047ab9 */ /* 0x000fc60000000a00 */
[----:B------:R-:W-:Y:S01]  /*d990*/  IMAD.IADD R3, R3, 0x1, R0 ;  /* 0x0000000103037824 */ /* 0x000fe200078e0200 */
[----:B--2---:R-:W-:Y:S02]  /*d9a0*/  ISETP.NE.AND P6, PT, R20, 0x1, PT ;  /* 0x000000011400780c */ /* 0x004fe40003fc5270 */
[----:B------:R-:W2:Y:S01]  /*d9b0*/  S2R R20, SR_TID.X ;  /* 0x0000000000147919 */ /* 0x000ea20000002100 */
[----:B0-----:R-:W-:-:S04]  /*d9c0*/  LOP3.LUT R21, R21, 0x7f, RZ, 0xc0, !PT ;  /* 0x0000007f15157812 */ /* 0x001fc800078ec0ff */
[----:B------:R-:W-:-:S06]  /*d9d0*/  SHF.R.U32.HI R21, RZ, 0x3, R21 ;  /* 0x00000003ff157819 */ /* 0x000fcc0000011615 */
[----:B------:R-:W0:Y:S08]  /*d9e0*/  @P6 LDC R6, c[0x0][0x44c] ;  /* 0x00011300ff066b82 */ /* 0x000e300000000800 */
[----:B------:R-:W3:Y:S01]  /*d9f0*/  @P6 LDC R5, c[0x0][0x450] ;  /* 0x00011400ff056b82 */ /* 0x000ee20000000800 */
[----:B--2---:R-:W-:-:S05]  /*da00*/  IMAD.SHL.U32 R20, R20, 0x10, RZ ;  /* 0x0000001014147824 */ /* 0x004fca00078e00ff */
[----:B------:R-:W-:-:S05]  /*da10*/  LOP3.LUT R20, R21, 0x70, R20, 0xf8, !PT ;  /* 0x0000007015147812 */ /* 0x000fca00078ef814 */
[----:B------:R-:W-:-:S04]  /*da20*/  IMAD R0, R17, 0x80, R20 ;  /* 0x0000008011007824 */ /* 0x000fc800078e0214 */
[----:B0-----:R-:W-:-:S04]  /*da30*/  @P6 IMAD.HI.U32 R6, R0, R6, RZ ;  /* 0x0000000600066227 */ /* 0x001fc800078e00ff */
[----:B------:R-:W-:Y:S01]  /*da40*/  IMAD.MOV.U32 R4, RZ, RZ, R0 ;  /* 0x000000ffff047224 */ /* 0x000fe200078e0000 */
[----:B---3--:R-:W-:Y:S02]  /*da50*/  @P6 SHF.R.U32.HI R4, RZ, R5, R6 ;  /* 0x00000005ff046219 */ /* 0x008fe40000011606 */
[----:B------:R-:W0:Y:S03]  /*da60*/  LDC R6, c[0x0][0x448] ;  /* 0x00011200ff067b82 */ /* 0x000e260000000800 */
[----:B------:R-:W-:Y:S02]  /*da70*/  IMAD.MOV R5, RZ, RZ, -R4 ;  /* 0x000000ffff057224 */ /* 0x000fe400078e0a04 */
[----:B------:R-:W-:-:S04]  /*da80*/  IMAD.WIDE.U32 R2, R4, UR4, R2 ;  /* 0x0000000404027c25 */ /* 0x000fc8000f8e0002 */
[----:B0-----:R-:W-:Y:S01]  /*da90*/  IMAD R0, R6, R5, R0 ;  /* 0x0000000506007224 */ /* 0x001fe200078e0200 */
        /* <DEDUP_REMOVED lines=21> */
[----:B------:R-:W-:Y:S01]  /*dbf0*/  IMAD R17, R17, 0x80, R8 ;  /* 0x0000008011117824 */ /* 0x000fe200078e0208 */
[----:B------:R-:W1:Y:S03]  /*dc00*/  SHFL.IDX PT, R2, R4, RZ, 0x181f ;  /* 0x00181fff04027589 */ /* 0x000e6600000e0000 */
[C---:B------:R-:W-:Y:S01]  /*dc10*/  VIADD R6, R17.reuse, 0x10 ;  /* 0x0000001011067836 */ /* 0x040fe20000000000 */
[----:B------:R-:W-:Y:S01]  /*dc20*/  ISETP.GE.AND P0, PT, R17, R5, PT ;  /* 0x000000051100720c */ /* 0x000fe20003f06270 */
[----:B------:R-:W-:-:S12]  /*dc30*/  SHFL.IDX PT, R14, R0, 0x7, 0x181f ;  /* 0x00f81f00000e7f89 */ /* 0x000fd800000e0000 */
        /* <DEDUP_REMOVED lines=20> */
[----:B0-----:R-:W-:-:S04]  /*dd80*/  @!P0 LEA R3, P2, R7, R3, 0x1 ;  /* 0x0000000307038211 */ /* 0x001fc800078408ff */
[----:B-1----:R-:W-:-:S04]  /*dd90*/  @!P0 IADD3.X R2, RZ, R2, RZ, P2, !PT ;  /* 0x00000002ff028210 */ /* 0x002fc800017fe4ff */
        /* <DEDUP_REMOVED lines=43> */
[----:B--2---:R0:W-:Y:S02]  /*e050*/  @!P0 LDGSTS.E.BYPASS.LTC128B.128 [R36+0x1b400], desc[UR48][R2.64], !P1 ;  /* 0x1b40000002248fae */ /* 0x0041e4000c901d70 */
.L_x_5076:
[----:B------:R-:W-:-:S05]  /*e060*/  VIADD R0, R17, 0x70 ;  /* 0x0000007011007836 */ /* 0x000fca0000000000 */
[----:B------:R-:W-:-:S13]  /*e070*/  ISETP.GE.AND P0, PT, R0, R5, PT ;  /* 0x000000050000720c */ /* 0x000fda0003f06270 */
[----:B0-----:R-:W-:-:S05]  /*e080*/  @!P0 LEA R2, P2, R7, R14, 0x1 ;  /* 0x0000000e07028211 */ /* 0x001fca00078408ff */
[----:B------:R-:W-:-:S05]  /*e090*/  @!P0 IMAD.X R3, RZ, RZ, R4, P2 ;  /* 0x000000ffff038224 */ /* 0x000fca00010e0604 */
[----:B------:R-:W-:Y:S01]  /*e0a0*/  @!PT LDS RZ, [RZ] ;  /* 0x00000000fffff984 */ /* 0x000fe20000000800 */
[----:B------:R-:W-:Y:S01]  /*e0b0*/  @!PT LDS RZ, [RZ] ;  /* 0x00000000fffff984 */ /* 0x000fe20000000800 */
[----:B------:R-:W-:Y:S01]  /*e0c0*/  @!PT LDS RZ, [RZ] ;  /* 0x00000000fffff984 */ /* 0x000fe20000000800 */
[----:B------:R0:W-:Y:S01]  /*e0d0*/  @!P0 LDGSTS.E.BYPASS.LTC128B.128 [R36+0x1bc00], desc[UR48][R2.64], !P1 ;  /* 0x1bc0000002248fae */ /* 0x0001e2000c901d70 */
[----:B------:R-:W-:Y:S01]  /*e0e0*/  PLOP3.LUT P0, PT, PT, PT, PT, 0x80, 0x0 ;  /* 0x000000000000781c */ /* 0x000fe20003f0f070 */
[----:B------:R-:W-:-:S12]  /*e0f0*/  NOP ;  /* 0x0000000000007918 */ /* 0x000fd80000000000 */
.L_x_4988:
        /* <DEDUP_REMOVED lines=18> */
.L_x_5077:
[----:B------:R-:W-:Y:S05]  /*e220*/  BSYNC B0 ;  /* 0x0000000000007941 */ /* 0x000fea0003800000 */
.L_x_4989:
[----:B------:R-:W-:-:S05]  /*e230*/  IMAD.U32 R0, RZ, RZ, UR36 ;  /* 0x00000024ff007e24 */ /* 0x000fca000f8e00ff */
[----:B------:R-:W-:-:S13]  /*e240*/  ISETP.NE.AND P0, PT, R0, 0x3, PT ;  /* 0x000000030000780c */ /* 0x000fda0003f05270 */
[----:B------:R-:W-:Y:S05]  /*e250*/  @!P0 BRA `(.L_x_4991) ;  /* 0x0000000000048947 */ /* 0x000fea0003800000 */
[----:B------:R-:W-:Y:S01]  /*e260*/  BPT.TRAP 0x1 ;  /* 0x000000040000795c */ /* 0x000fe20000300000 */
.L_x_4991:
[----:B------:R-:W-:Y:S01]  /*e270*/  SHF.L.U32 R0, R26, 0x1f, RZ ;  /* 0x0000001f1a007819 */ /* 0x000fe200000006ff */
[----:B------:R-:W-:Y:S03]  /*e280*/  BSSY B0, `(.L_x_4992) ;  /* 0x0000003000007945 */ /* 0x000fe60003800000 */
[----:B------:R-:W1:Y:S02]  /*e290*/  SYNCS.PHASECHK.TRANS64.TRYWAIT P0, [R33+URZ+0x22860], R0 ;  /* 0x02286000210075a7 */ /* 0x000e64000800017f */
[----:B-1----:R-:W-:Y:S05]  /*e2a0*/  @!P0 BRA `(.L_x_4993) ;  /* 0x0000003c00648947 */ /* 0x002fea0003800000 */
.L_x_5078:
[----:B------:R-:W-:Y:S05]  /*e2b0*/  BSYNC B0 ;  /* 0x0000000000007941 */ /* 0x000fea0003800000 */
.L_x_4992:
[----:B------:R-:W1:Y:S01]  /*e2c0*/  LDL.LU R2, [R1+0x1c] ;  /* 0x00001c0001027983 */ /* 0x000e620000300800 */
[----:B------:R-:W-:-:S03]  /*e2d0*/  ULDC.64 UR4, c[0x0][0x328] ;  /* 0x0000ca0000047ab9 */ /* 0x000fc60000000a00 */
[----:B------:R-:W2:Y:S01]  /*e2e0*/  LDL.LU R4, [R1+0x20] ;  /* 0x0000200001047983 */ /* 0x000ea20000300800 */
[----:B-1----:R-:W-:Y:S02]  /*e2f0*/  IMAD R0, R2, UR4, RZ ;  /* 0x0000000402007c24 */ /* 0x002fe4000f8e02ff */
[----:B0-----:R-:W-:-:S04]  /*e300*/  IMAD.WIDE.U32 R2, R35, UR4, RZ ;  /* 0x0000000423027c25 */ /* 0x001fc8000f8e00ff */
[----:B------:R-:W-:Y:S01]  /*e310*/  IMAD R5, R35, UR5, R0 ;  /* 0x0000000523057c24 */ /* 0x000fe2000f8e0200 */
[----:B------:R-:W-:-:S03]  /*e320*/  ULDC.64 UR4, c[0x0][0x338] ;  /* 0x0000ce0000047ab9 */ /* 0x000fc60000000a00 */
[----:B------:R-:W-:Y:S02]  /*e330*/  IMAD.IADD R3, R3, 0x1, R5 ;  /* 0x0000000103037824 */ /* 0x000fe400078e0205 */
[----:B--2---:R-:W-:Y:S02]  /*e340*/  IMAD R5, R4, UR4, RZ ;  /* 0x0000000404057c24 */ /* 0x004fe4000f8e02ff */
        /* <DEDUP_REMOVED lines=18> */
[----:B------:R-:W1:Y:S01]  /*e470*/  SHFL.IDX PT, R14, R5, RZ, 0x181f ;  /* 0x00181fff050e7589 */ /* 0x000e6200000e0000 */
[----:B------:R-:W-:Y:S02]  /*e480*/  ISETP.NE.U32.AND P3, PT, R7, 0x1, PT ;  /* 0x000000010700780c */ /* 0x000fe40003f65070 */
[----:B------:R-:W-:Y:S01]  /*e490*/  LOP3.LUT P1, RZ, R25, 0x4, RZ, 0xc0, !PT ;  /* 0x0000000419ff7812 */ /* 0x000fe2000782c0ff */
        /* <DEDUP_REMOVED lines=16> */
[----:B-1----:R-:W1:Y:S01]  /*e5a0*/  SHFL.IDX PT, R3, R6, 0x1, 0x181f ;  /* 0x00381f0006037f89 */ /* 0x002e6200000e0000 */
[----:B0-----:R-:W-:-:S03]  /*e5b0*/  IADD3 R2, P4, R14, R0, RZ ;  /* 0x000000000e027210 */ /* 0x001fc60007f9e0ff */
[----:B------:R-:W0:Y:S01]  /*e5c0*/  SHFL.IDX PT, R14, R5, 0x2, 0x181f ;  /* 0x00581f00050e7f89 */ /* 0x000e2200000e0000 */
[----:B-1----:R-:W-:Y:S02]  /*e5d0*/  IADD3.X R3, RZ, R3, RZ, P4, !PT ;  /* 0x00000003ff037210 */ /* 0x002fe400027fe4ff */
        /* <DEDUP_REMOVED lines=33> */
[----:B-1----:R-:W-:-:S03]  /*e7f0*/  IADD3 R2, P4, R14, R0, RZ ;  /* 0x000000000e027210 */ /* 0x002fc60007f9e0ff */
[----:B------:R-:W1:Y:S04]  /*e800*/  SHFL.IDX PT, R6, R6, 0x5, 0x181f ;  /* 0x00b81f0006067f89 */ /* 0x000e6800000e0000 */
[----:B------:R2:W3:Y:S01]  /*e810*/  SHFL.IDX PT, R14, R5, 0x5, 0x181f ;  /* 0x00b81f00050e7f89 */ /* 0x0004e200000e0000 */
        /* <DEDUP_REMOVED lines=9> */
.L_x_5092:
[C---:B------:R-:W-:Y:S02]  /*e8b0*/  ISETP.LT.OR P3, PT, R32.reuse, 0x51, P3 ;  /* 0x000000512000780c */ /* 0x040fe40001f61670 */
[C---:B------:R-:W-:Y:S02]  /*e8c0*/  ISETP.LT.OR P2, PT, R32.reuse, 0x51, !P2 ;  /* 0x000000512000780c */ /* 0x040fe40005741670 */
[----:B------:R-:W-:Y:S02]  /*e8d0*/  ISETP.LT.OR P1, PT, R32, 0x51, !P1 ;  /* 0x000000512000780c */ /* 0x000fe40004f21670 */
        /* <DEDUP_REMOVED lines=12> */
.L_x_4995:
        /* <DEDUP_REMOVED lines=11> */
.L_x_4996:
[----:B------:R-:W2:Y:S01]  /*ea50*/  LDL R2, [R1+0x8] ;  /* 0x0000080001027983 */ /* 0x000ea20000100800 */
[----:B------:R0:W-:Y:S01]  /*ea60*/  SYNCS.ARRIVE.TRANS64.A1T0 RZ, [R33+URZ+0x22850], RZ ;  /* 0x022850ff21ff79a7 */ /* 0x0001e2000810003f */
[----:B------:R-:W-:Y:S01]  /*ea70*/  BSSY B0, `(.L_x_4997) ;  /* 0x00000df000007945 */ /* 0x000fe20003800000 */
[----:B--2---:R-:W-:-:S13]  /*ea80*/  ISETP.GE.AND P0, PT, R2, 0x2, PT ;  /* 0x000000020200780c */ /* 0x004fda0003f06270 */
[----:B0-----:R-:W-:Y:S05]  /*ea90*/  @!P0 BRA `(.L_x_4998) ;  /* 0x0000000c00708947 */ /* 0x001fea0003800000 */
[----:B------:R-:W-:-:S07]  /*eaa0*/  VIADD R21, R2, 0xfffffffe ;  /* 0xfffffffe02157836 */ /* 0x000fce0000000000 */
.L_x_5011:
        /* <DEDUP_REMOVED lines=14> */
[----:B------:R-:W2:Y:S01]  /*eb90*/  @P0 LDC R7, c[0x0][0x438] ;  /* 0x00010e00ff070b82 */ /* 0x000ea20000000800 */
        /* <DEDUP_REMOVED lines=28> */
.L_x_4999:
[----:B------:R-:W-:Y:S01]  /*ed60*/  IMAD R10, R24, 0x8, R22 ;  /* 0x00000008180a7824 */ /* 0x000fe200078e0216 */
[----:B------:R-:W-:Y:S01]  /*ed70*/  SHF.L.U32 R20, R26, 0x1f, RZ ;  /* 0x0000001f1a147819 */ /* 0x000fe200000006ff */
[----:B------:R-:W-:Y:S01]  /*ed80*/  BSSY B1, `(.L_x_5000) ;  /* 0x0000004000017945 */ /* 0x000fe20003800000 */
[----:B------:R-:W-:Y:S02]  /*ed90*/  SHF.R.S32.HI R9, RZ, 0x1f, R5 ;  /* 0x0000001fff097819 */ /* 0x000fe40000011405 */
[----:B------:R-:W0:Y:S02]  /*eda0*/  SYNCS.PHASECHK.TRANS64.TRYWAIT P0, [R10+URZ+0x22840], R20 ;  /* 0x022840140a0075a7 */ /* 0x000e24000800017f */
[----:B0-----:R-:W-:Y:S05]  /*edb0*/  @!P0 BRA `(.L_x_5001) ;  /* 0x0000003800fc8947 */ /* 0x001fea0003800000 */
.L_x_5093:
[----:B------:R-:W-:Y:S05]  /*edc0*/  BSYNC B1 ;  /* 0x0000000000017941 */ /* 0x000fea0003800000 */
.L_x_5000:
        /* <DEDUP_REMOVED lines=17> */
[----:B------:R-:W-:Y:S01]  /*eee0*/  IMAD R7, R24, 0x1800, R29 ;  /* 0x0000180018077824 */ /* 0x000fe200078e021d */
[----:B------:R-:W-:Y:S02]  /*eef0*/  IADD3 R3, R6, R3, RZ ;  /* 0x0000000306037210 */ /* 0x000fe40007ffe0ff */
        /* <DEDUP_REMOVED lines=32> */
.L_x_5107:
        /* <DEDUP_REMOVED lines=8> */
.L_x_5003:
        /* <DEDUP_REMOVED lines=11> */
.L_x_5004:
[----:B------:R1:W-:Y:S01]  /*f230*/  SYNCS.ARRIVE.TRANS64.A1T0 RZ, [R10+URZ+0x22830], RZ ;  /* 0x022830ff0aff79a7 */ /* 0x0003e2000810003f */
[----:B------:R-:W-:Y:S05]  /*f240*/  @!P3 BRA `(.L_x_5005) ;  /* 0x000000000004b947 */ /* 0x000fea0003800000 */
[----:B------:R-:W-:Y:S01]  /*f250*/  BPT.TRAP 0x1 ;  /* 0x000000040000795c */ /* 0x000fe20000300000 */
.L_x_5005:
[----:B------:R-:W2:Y:S01]  /*f260*/  SYNCS.PHASECHK.TRANS64.TRYWAIT P0, [R10+URZ+0x22860], R20 ;  /* 0x022860140a0075a7 */ /* 0x000ea2000800017f */
[----:B------:R-:W-:Y:S04]  /*f270*/  BSSY B1, `(.L_x_5006) ;  /* 0x0000002000017945 */ /* 0x000fe80003800000 */
[----:B--2---:R-:W-:Y:S05]  /*f280*/  @!P0 BRA `(.L_x_5007) ;  /* 0x0000003c007c8947 */ /* 0x004fea0003800000 */
.L_x_5108:
[----:B------:R-:W-:Y:S05]  /*f290*/  BSYNC B1 ;  /* 0x0000000000017941 */ /* 0x000fea0003800000 */
.L_x_5006:
[----:B------:R-:W-:Y:S01]  /*f2a0*/  ULDC.64 UR4, c[0x0][0x328] ;  /* 0x0000ca0000047ab9 */ /* 0x000fe20000000a00 */
[----:B------:R-:W-:Y:S01]  /*f2b0*/  LOP3.LUT P5, RZ, R23, 0x10, RZ, 0xc0, !PT ;  /* 0x0000001017ff7812 */ /* 0x000fe200078ac0ff */
[----:B------:R-:W-:Y:S01]  /*f2c0*/  IMAD R2, R9, UR4, RZ ;  /* 0x0000000409027c24 */ /* 0x000fe2000f8e02ff */
[C---:B------:R-:W-:Y:S01]  /*f2d0*/  LOP3.LUT P4, RZ, R23.reuse, 0x8, RZ, 0xc0, !PT ;  /* 0x0000000817ff7812 */ /* 0x040fe2000788c0ff */
[----:B0-2---:R-:W-:Y:S01]  /*f2e0*/  IMAD R20, R24, 0x6000, R29 ;  /* 0x0000600018147824 */ /* 0x005fe200078e021d */
        /* <DEDUP_REMOVED lines=22> */
[----:B------:R-:W2:Y:S04]  /*f450*/  SHFL.IDX PT, R3, R25, RZ, 0x181f ;  /* 0x00181fff19037589 */ /* 0x000ea800000e0000 */
[----:B------:R-:W-:Y:S04]  /*f460*/  SHFL.IDX PT, R4, R25, 0x1, 0x181f ;  /* 0x00381f0019047f89 */ /* 0x000fe800000e0000 */
[----:B------:R-:W-:Y:S04]  /*f470*/  SHFL.IDX PT, R8, R17, 0x2, 0x181f ;  /* 0x00581f0011087f89 */ /* 0x000fe800000e0000 */
[----:B------:R-:W-:Y:S01]  /*f480*/  SHFL.IDX PT, R5, R25, 0x3, 0x181f ;  /* 0x00781f0019057f89 */ /* 0x000fe200000e0000 */
[----:B0-----:R-:W-:-:S03]  /*f490*/  IADD3 R2, P0, R14, R0, RZ ;  /* 0x000000000e027210 */ /* 0x001fc60007f1e0ff */
[----:B------:R-:W0:Y:S02]  /*f4a0*/  SHFL.IDX PT, R14, R17, 0x1, 0x181f ;  /* 0x00381f00110e7f89 */ /* 0x000e2400000e0000 */
[----:B--2---:R-:W-:-:S05]  /*f4b0*/  IMAD.X R3, RZ, RZ, R3, P0 ;  /* 0x000000ffff037224 */ /* 0x004fca00000e0603 */
        /* <DEDUP_REMOVED lines=9> */
[----:B--2---:R-:W-:Y:S04]  /*f550*/  SHFL.IDX PT, R3, R25, 0x4, 0x181f ;  /* 0x00981f0019037f89 */ /* 0x004fe800000e0000 */
        /* <DEDUP_REMOVED lines=24> */
.L_x_5122:
        /* <DEDUP_REMOVED lines=11> */
.L_x_5009:
        /* <DEDUP_REMOVED lines=11> */
.L_x_5010:
[----:B------:R0:W-:Y:S01]  /*f840*/  SYNCS.ARRIVE.TRANS64.A1T0 RZ, [R10+URZ+0x22850], RZ ;  /* 0x022850ff0aff79a7 */ /* 0x0001e2000810003f */
[----:B------:R-:W-:Y:S05]  /*f850*/  @P2 BRA `(.L_x_5011) ;  /* 0xfffffff000942947 */ /* 0x000fea000383ffff */
.L_x_4998:
[----:B------:R-:W-:Y:S05]  /*f860*/  BSYNC B0 ;  /* 0x0000000000007941 */ /* 0x000fea0003800000 */
.L_x_4997:
[----:B------:R-:W2:Y:S01]  /*f870*/  S2R R2, SR_TID.X ;  /* 0x0000000000027919 */ /* 0x000ea20000002100 */
[----:B------:R-:W-:Y:S01]  /*f880*/  VIADD R24, R24, 0x1 ;  /* 0x0000000118187836 */ /* 0x000fe20000000000 */
[----:B------:R-:W-:Y:S04]  /*f890*/  BSSY B0, `(.L_x_5012) ;  /* 0x0000012000007945 */ /* 0x000fe80003800000 */
[----:B------:R-:W-:-:S04]  /*f8a0*/  ISETP.NE.AND P0, PT, R24, 0x2, PT ;  /* 0x000000021800780c */ /* 0x000fc80003f05270 */
[----:B------:R-:W-:Y:S02]  /*f8b0*/  SEL R5, RZ, 0x1, P0 ;  /* 0x00000001ff057807 */ /* 0x000fe40000000000 */
[----:B--2---:R-:W-:-:S04]  /*f8c0*/  LOP3.LUT R2, R2, 0x7f, RZ, 0xc0, !PT ;  /* 0x0000007f02027812 */ /* 0x004fc800078ec0ff */
[----:B------:R-:W-:-:S13]  /*f8d0*/  ISETP.NE.AND P1, PT, R2, RZ, PT ;  /* 0x000000ff0200720c */ /* 0x000fda0003f25270 */
[----:B------:R-:W-:Y:S05]  /*f8e0*/  @P1 BRA `(.L_x_5013) ;  /* 0x0000000000301947 */ /* 0x000fea0003800000 */
[----:B------:R-:W2:Y:S01]  /*f8f0*/  S2R R7, SR_LANEID ;  /* 0x0000000000077919 */ /* 0x000ea20000000000 */
[----:B------:R-:W-:Y:S01]  /*f900*/  VOTEU.ANY UR4, UPT, PT ;  /* 0x0000000000047886 */ /* 0x000fe200038e0100 */
[----:B------:R-:W3:Y:S01]  /*f910*/  LDC.64 R2, c[0x0][0xc60] ;  /* 0x00031800ff027b82 */ /* 0x000ee20000000a00 */
[----:B------:R-:W2:Y:S02]  /*f920*/  FLO.U32 R0, UR4 ;  /* 0x0000000400007d00 */ /* 0x000ea400080e0000 */
[----:B--2---:R-:W-:-:S06]  /*f930*/  ISETP.EQ.U32.AND P1, PT, R0, R7, PT ;  /* 0x000000070000720c */ /* 0x004fcc0003f22070 */
[----:B------:R-:W3:Y:S07]  /*f940*/  POPC R7, UR4 ;  /* 0x0000000400077d09 */ /* 0x000eee0008000000 */
[----:B---3--:R-:W2:Y:S01]  /*f950*/  @P1 ATOMG.E.ADD.STRONG.GPU PT, R3, desc[UR48][R2.64], R7 ;  /* 0x00000007020319a8 */ /* 0x008ea200081ee1f0 */
[----:B------:R-:W3:Y:S02]  /*f960*/  S2R R4, SR_LTMASK ;  /* 0x0000000000047919 */ /* 0x000ee40000003900 */
[----:B---3--:R-:W-:-:S04]  /*f970*/  LOP3.LUT R4, R4, UR4, RZ, 0xc0, !PT ;  /* 0x0000000404047c12 */ /* 0x008fc8000f8ec0ff */
[----:B------:R-:W3:Y:S01]  /*f980*/  POPC R9, R4 ;  /* 0x0000000400097309 */ /* 0x000ee20000000000 */
[----:B--2---:R-:W3:Y:S02]  /*f990*/  SHFL.IDX PT, R0, R3, R0, 0x1f ;  /* 0x00001f0003007589 */ /* 0x004ee400000e0000 */
[----:B---3--:R-:W-:-:S07]  /*f9a0*/  IADD3 R16, R0, UR37, R9 ;  /* 0x0000002500107c10 */ /* 0x008fce000fffe009 */
.L_x_5013:
[----:B------:R-:W-:Y:S05]  /*f9b0*/  BSYNC B0 ;  /* 0x0000000000007941 */ /* 0x000fea0003800000 */
.L_x_5012:
[----:B------:R-:W-:Y:S02]  /*f9c0*/  SEL R24, R24, RZ, P0 ;  /* 0x000000ff18187207 */ /* 0x000fe40000000000 */
[----:B------:R-:W-:-:S07]  /*f9d0*/  LOP3.LUT R26, R26, R5, RZ, 0x3c, !PT ;  /* 0x000000051a1a7212 */ /* 0x000fce00078e3cff */
.L_x_4972:
[----:B------:R-:W-:Y:S05]  /*f9e0*/  BSYNC B7 ;  /* 0x0000000000077941 */ /* 0x000fea0003800000 */
.L_x_4970:
[----:B------:R-:W-:-:S13]  /*f9f0*/  LOP3.LUT P0, RZ, R23, 0x400, RZ, 0xc0, !PT ;  /* 0x0000040017ff7812 */ /* 0x000fda000780c0ff */
[----:B------:R-:W-:Y:S05]  /*fa00*/  @!P0 BRA `(.L_x_5014) ;  /* 0x0000000000248947 */ /* 0x000fea0003800000 */
[----:B------:R-:W-:Y:S05]  /*fa10*/  WARPSYNC.ALL ;  /* 0x0000000000007948 */ /* 0x000fea0003800000 */
[----:B------:R-:W2:Y:S08]  /*fa20*/  S2UR UR5, SR_CgaCtaId ;  /* 0x00000000000579c3 */ /* 0x000eb00000008800 */
[----:B------:R-:W-:Y:S06]  /*fa30*/  BAR.SYNC.DEFER_BLOCKING 0x5, 0x180 ;  /* 0x0146000000007b1d */ /* 0x000fec0000010000 */
[----:B------:R-:W-:-:S02]  /*fa40*/  UMOV UR4, 0x400 ;  /* 0x0000040000047882 */ /* 0x000fc40000000000 */
[----:B--2---:R-:W-:-:S06]  /*fa50*/  ULEA UR4, UR5, UR4, 0x18 ;  /* 0x0000000405047291 */ /* 0x004fcc000f8ec03f */
[----:B------:R-:W-:-:S05]  /*fa60*/  MOV R22, UR4 ;  /* 0x0000000400167c02 */ /* 0x000fca0008000f00 */
[----:B------:R4:W2:Y:S01]  /*fa70*/  LDS.128 R16, [R22+0x228d0] ;  /* 0x0228d00016107984 */ /* 0x0008a20000000c00 */
[----:B------:R-:W-:Y:S06]  /*fa80*/  BAR.ARV 0x4, 0x180 ;  /* 0x0106000000007b1d */ /* 0x000fec0000002000 */
[----:B------:R-:W-:Y:S05]  /*fa90*/  BRA `(.L_x_5015) ;  /* 0x0000000800cc7947 */ /* 0x000fea0003800000 */
.L_x_5014:
[----:B------:R-:W2:Y:S01]  /*faa0*/  S2R R0, SR_TID.X ;  /* 0x0000000000007919 */ /* 0x000ea20000002100 */
[----:B------:R-:W-:Y:S01]  /*fab0*/  UMOV UR4, 0xffffffff ;  /* 0xffffffff00047882 */ /* 0x000fe20000000000 */
[----:B--2---:R-:W-:-:S04]  /*fac0*/  LOP3.LUT R8, R0, 0x1f, RZ, 0xc0, !PT ;  /* 0x0000001f00087812 */ /* 0x004fc800078ec0ff */
[----:B------:R-:W-:Y:S01]  /*fad0*/  ISETP.NE.AND P0, PT, R8, 0x1f, PT ;  /* 0x0000001f0800780c */ /* 0x000fe20003f05270 */
[----:B------:R-:W-:-:S12]  /*fae0*/  BRA.DIV UR4, `(.L_x_5016) ;  /* 0x0000003e04447947 */ /* 0x000fd8000b800000 */
[----:B------:R-:W-:Y:S01]  /*faf0*/  IMAD.IADD R5, R19, 0x1, R8 ;  /* 0x0000000113057824 */ /* 0x000fe200078e0208 */
[----:B------:R-:W-:-:S04]  /*fb00*/  ULDC UR4, c[0x0][0xc3c] ;  /* 0x00030f0000047ab9 */ /* 0x000fc80000000800 */
[----:B------:R-:W-:-:S13]  /*fb10*/  ISETP.GE.OR P1, PT, R5, UR4, !P0 ;  /* 0x0000000405007c0c */ /* 0x000fda000c726670 */
[----:B------:R-:W2:Y:S02]  /*fb20*/  @!P1 LDC.64 R2, c[0x0][0xc80] ;  /* 0x00032000ff029b82 */ /* 0x000ea40000000a00 */
[----:B--2---:R-:W-:-:S06]  /*fb30*/  @!P1 IMAD.WIDE R2, R5, 0x4, R2 ;  /* 0x0000000405029825 */ /* 0x004fcc00078e0202 */
[----:B------:R-:W2:Y:S01]  /*fb40*/  @!P1 LDG.E R2, desc[UR48][R2.64] ;  /* 0x0000003002029981 */ /* 0x000ea2000c1e1900 */
[----:B------:R-:W-:Y:S01]  /*fb50*/  IMAD.MOV.U32 R5, RZ, RZ, RZ ;  /* 0x000000ffff057224 */ /* 0x000fe200078e00ff */
[C---:B------:R-:W-:Y:S02]  /*fb60*/  ISETP.GE.U32.AND P2, PT, R8.reuse, 0x2, PT ;  /* 0x000000020800780c */ /* 0x040fe40003f46070 */
[C---:B------:R-:W-:Y:S01]  /*fb70*/  ISETP.GE.U32.AND P3, PT, R8.reuse, 0x4, PT ;  /* 0x000000040800780c */ /* 0x040fe20003f66070 */
[----:B------:R-:W-:Y:S01]  /*fb80*/  SHFL.IDX PT, R0, R16, RZ, 0x1f ;  /* 0x00001fff10007589 */ /* 0x000fe200000e0000 */
[C---:B------:R-:W-:Y:S02]  /*fb90*/  ISETP.GE.U32.AND P4, PT, R8.reuse, 0x8, PT ;  /* 0x000000080800780c */ /* 0x040fe40003f86070 */
[C---:B------:R-:W-:Y:S01]  /*fba0*/  ISETP.GE.U32.AND P5, PT, R8.reuse, 0x10, PT ;  /* 0x000000100800780c */ /* 0x040fe20003fa6070 */
[----:B------:R-:W-:Y:S01]  /*fbb0*/  SHFL.IDX PT, R4, R16, 0x1, 0x1f ;  /* 0x00201f0010047f89 */ /* 0x000fe200000e0000 */
[----:B--2---:R-:W-:Y:S01]  /*fbc0*/  @!P1 IMAD.MOV.U32 R5, RZ, RZ, R2 ;  /* 0x000000ffff059224 */ /* 0x004fe200078e0002 */
[----:B------:R-:W-:-:S04]  /*fbd0*/  ISETP.NE.AND P1, PT, R8, RZ, PT ;  /* 0x000000ff0800720c */ /* 0x000fc80003f25270 */
        /* <DEDUP_REMOVED lines=16> */
.L_x_5132:
[----:B------:R-:W-:Y:S02]  /*fce0*/  ULDC UR4, c[0x0][0xc38] ;  /* 0x00030e0000047ab9 */ /* 0x000fe40000000800 */
[----:B------:R-:W-:-:S04]  /*fcf0*/  IMAD.U32 R7, RZ, RZ, UR4 ;  /* 0x00000004ff077e24 */ /* 0x000fc8000f8e00ff */
[----:B---3--:R-:W-:-:S04]  /*fd00*/  IMAD R14, R14, R7, RZ ;  /* 0x000000070e0e7224 */ /* 0x008fc800078e02ff */
[----:B------:R-:W-:-:S05]  /*fd10*/  IMAD.IADD R9, R4, 0x1, R14 ;  /* 0x0000000104097824 */ /* 0x000fca00078e020e */
[----:B------:R-:W-:-:S13]  /*fd20*/  ISETP.GT.AND P6, PT, R9, R0, PT ;  /* 0x000000000900720c */ /* 0x000fda0003fc4270 */
[----:B------:R-:W-:Y:S05]  /*fd30*/  @P6 BRA `(.L_x_5017) ;  /* 0x00000000009c6947 */ /* 0x000fea0003800000 */
.L_x_5022:
        /* <DEDUP_REMOVED lines=14> */
.L_x_5020:
[----:B------:R-:W-:Y:S05]  /*fe20*/  BSYNC B0 ;  /* 0x0000000000007941 */ /* 0x000fea0003800000 */
.L_x_5019:
        /* <DEDUP_REMOVED lines=18> */
.L_x_5140:
[----:B------:R-:W-:Y:S02]  /*ff50*/  ULDC UR4, c[0x0][0xc38] ;  /* 0x00030e0000047ab9 */ /* 0x000fe40000000800 */
[----:B------:R-:W-:-:S04]  /*ff60*/  IMAD.U32 R7, RZ, RZ, UR4 ;  /* 0x00000004ff077e24 */ /* 0x000fc8000f8e00ff */
[----:B---3--:R-:W-:-:S04]  /*ff70*/  IMAD R14, R14, R7, RZ ;  /* 0x000000070e0e7224 */ /* 0x008fc800078e02ff */
[----:B------:R-:W-:-:S05]  /*ff80*/  IMAD.IADD R9, R14, 0x1, R9 ;  /* 0x000000010e097824 */ /* 0x000fca00078e0209 */
[----:B------:R-:W-:-:S13]  /*ff90*/  ISETP.GT.AND P6, PT, R9, R0, PT ;  /* 0x000000000900720c */ /* 0x000fda0003fc4270 */
[----:B------:R-:W-:Y:S05]  /*ffa0*/  @!P6 BRA `(.L_x_5022) ;  /* 0xfffffffc0064e947 */ /* 0x000fea000383ffff */
.L_x_5017:
[----:B------:R-:W-:Y:S01]  /*ffb0*/  IADD3 R16, -R14, R9, RZ ;  /* 0x000000090e107210 */ /* 0x000fe20007ffe1ff */
[----:B------:R-:W-:-:S04]  /*ffc0*/  UMOV UR4, 0xffffffff ;  /* 0xffffffff00047882 */ /* 0x000fc80000000000 */
[----:B------:R-:W-:-:S05]  /*ffd0*/  IMAD R3, R6, R7, R16 ;  /* 0x0000000706037224 */ /* 0x000fca00078e0210 */
[----:B------:R-:W-:Y:S01]  /*ffe0*/  ISETP.GT.AND P6, PT, R3, R0, PT ;  /* 0x000000000300720c */ /* 0x000fe20003fc4270 */
[----:B------:R-:W-:-:S12]  /*fff0*/  BRA.DIV UR4, `(.L_x_5023) ;  /* 0x0000003e04e07947 */ /* 0x000fd8000b800000 */
[----:B------:R-:W-:-:S04]  /*10000*/  VOTE.ANY R2, PT, !P6 ;  /* 0x0000000000027806 */ /* 0x000fc800070e0100 */
[----:B------:R-:W3:Y:S02]  /*10010*/  POPC R4, R2 ;  /* 0x0000000200047309 */ /* 0x000ee40000000000 */
[----:B---3--:R3:W4:Y:S02]  /*10020*/  SHFL.IDX PT, R5, R5, R4, 0x1f ;  /* 0x00001f0405057589 */ /* 0x00872400000e0000 */
.L_x_5144:
[----:B------:R-:W-:Y:S01]  /*10030*/  ISETP.NE.AND P0, PT, R2, RZ, PT ;  /* 0x000000ff0200720c */ /* 0x000fe20003f05270 */
[----:B------:R-:W-:-:S12]  /*10040*/  IMAD.MOV.U32 R14, RZ, RZ, RZ ;  /* 0x000000ffff0e7224 */ /* 0x000fd800078e00ff */
[----:B------:R-:W-:Y:S05]  /*10050*/  @!P0 BRA `(.L_x_5024) ;  /* 0x0000000000108947 */ /* 0x000fea0003800000 */
[----:B------:R-:W-:Y:S01]  /*10060*/  UMOV UR4, 0xffffffff ;  /* 0xffffffff00047882 */ /* 0x000fe20000000000 */
[----:B------:R-:W-:Y:S02]  /*10070*/  VIADD R12, R4, 0xffffffff ;  /* 0xffffffff040c7836 */ /* 0x000fe40000000000 */
[----:B------:R-:W-:Y:S05]  /*10080*/  BRA.DIV UR4, `(.L_x_5025) ;  /* 0x0000004204047947 */ /* 0x000fea000b800000 */
[----:B------:R0:W0:Y:S02]  /*10090*/  SHFL.IDX PT, R14, R6, R12, 0x1f ;  /* 0x00001f0c060e7589 */ /* 0x00002400000e0000 */
.L_x_5024:
        /* <DEDUP_REMOVED lines=8> */
[----:B-1----:R-:W0:Y:S08]  /*10120*/  I2F.RP R10, R8 ;  /* 0x00000008000a7306 */ /* 0x002e300000209400 */
        /* <DEDUP_REMOVED lines=49> */
[----:B------:R-:W-:-:S05]  /*10440*/  @P0 IADD3 R2, R2, 0x1, RZ ;  /* 0x0000000102020810 */ /* 0x000fca0007ffe0ff */
[----:B------:R-:W-:Y:S01]  /*10450*/  @!P2 IMAD.MOV R2, RZ, RZ, -R2 ;  /* 0x000000ffff02a224 */ /* 0x000fe200078e0a02 */
[----:B------:R-:W-:Y:S01]  /*10460*/  @!P1 LOP3.LUT R2, RZ, R6, RZ, 0x33, !PT ;  /* 0x00000006ff029212 */ /* 0x000fe200078e33ff */
[----:B------:R-:W-:-:S04]  /*10470*/  IMAD.MOV R6, RZ, RZ, -R6 ;  /* 0x000000ffff067224 */ /* 0x000fc800078e0a06 */
[----:B------:R-:W-:Y:S01]  /*10480*/  IMAD R18, R2, R6, R9 ;  /* 0x0000000602127224 */ /* 0x000fe200078e0209 */
[----:B------:R-:W-:-:S05]  /*10490*/  LOP3.LUT R2, RZ, R2, RZ, 0x33, !PT ;  /* 0x00000002ff027212 */ /* 0x000fca00078e33ff */
[----:B------:R-:W-:Y:S01]  /*104a0*/  IMAD.IADD R17, R5, 0x1, R2 ;  /* 0x0000000105117824 */ /* 0x000fe200078e0202 */
[----:B------:R-:W-:Y:S06]  /*104b0*/  BRA `(.L_x_5026) ;  /* 0x00000000001c7947 */ /* 0x000fec0003800000 */
.L_x_5018:
[----:B------:R-:W-:Y:S01]  /*104c0*/  UMOV UR4, URZ ;  /* 0x0000003f00047c82 */ /* 0x000fe20008000000 */
[----:B------:R-:W-:Y:S01]  /*104d0*/  UMOV UR5, URZ ;  /* 0x0000003f00057c82 */ /* 0x000fe20008000000 */
[----:B------:R-:W-:Y:S01]  /*104e0*/  ULDC UR6, c[0x0][0xc3c] ;  /* 0x00030f0000067ab9 */ /* 0x000fe20000000800 */
[----:B------:R-:W-:Y:S02]  /*104f0*/  IMAD.MOV.U32 R16, RZ, RZ, R0 ;  /* 0x000000ffff107224 */ /* 0x000fe400078e0000 */
[----:B------:R-:W-:Y:S02]  /*10500*/  IMAD.U32 R17, RZ, RZ, UR4 ;  /* 0x00000004ff117e24 */ /* 0x000fe4000f8e00ff */
[----:B------:R-:W-:Y:S02]  /*10510*/  IMAD.U32 R18, RZ, RZ, UR5 ;  /* 0x00000005ff127e24 */ /* 0x000fe4000f8e00ff */
[----:B------:R-:W-:-:S07]  /*10520*/  IMAD.U32 R19, RZ, RZ, UR6 ;  /* 0x00000006ff137e24 */ /* 0x000fce000f8e00ff */
.L_x_5026:
[----:B------:R-:W3:Y:S01]  /*10530*/  S2R R0, SR_TID.X ;  /* 0x0000000000007919 */ /* 0x000ee20000002100 */
        /* <DEDUP_REMOVED lines=9> */
.L_x_5015:
[----:B------:R-:W-:Y:S02]  /*105d0*/  ULDC UR4, c[0x0][0xc3c] ;  /* 0x00030f0000047ab9 */ /* 0x000fe40000000800 */
[----:B--2---:R-:W-:-:S13]  /*105e0*/  ISETP.GE.AND P0, PT, R19, UR4, PT ;  /* 0x0000000413007c0c */ /* 0x004fda000bf06270 */
[----:B------:R-:W-:Y:S05]  /*105f0*/  @!P0 BRA `(.L_x_5027) ;  /* 0xffffffb8004c8947 */ /* 0x000fea000383ffff */
[----:B------:R-:W-:Y:S05]  /*10600*/  BSYNC B8 ;  /* 0x0000000000087941 */ /* 0x000fea0003800000 */
.L_x_4966:
[----:B-1----:R-:W2:Y:S01]  /*10610*/  LDL.LU R0, [R1+0x24] ;  /* 0x0000240001007983 */ /* 0x002ea20000300800 */
[----:B------:R-:W-:Y:S01]  /*10620*/  BSSY B0, `(.L_x_5028) ;  /* 0x000000b000007945 */ /* 0x000fe20003800000 */
[----:B------:R-:W1:Y:S01]  /*10630*/  S2R R5, SR_CgaCtaId ;  /* 0x0000000000057919 */ /* 0x000e620000008800 */
[----:B--2---:R-:W-:-:S05]  /*10640*/  VIADD R0, R0, 0x1 ;  /* 0x0000000100007836 */ /* 0x004fca0000000000 */
        /* <DEDUP_REMOVED lines=8> */
.L_x_5147:
[----:B------:R-:W-:Y:S05]  /*106d0*/  BSYNC B0 ;  /* 0x0000000000007941 */ /* 0x000fea0003800000 */
.L_x_5028:
[----:B------:R-:W-:-:S03]  /*106e0*/  UMOV UR4, 0xffffffff ;  /* 0xffffffff00047882 */ /* 0x000fc60000000000 */
[----:B------:R-:W-:Y:S05]  /*106f0*/  BRA.DIV UR4, `(.L_x_5030) ;  /* 0x0000003a04a07947 */ /* 0x000fea000b800000 */
[----:B-1----:R-:W1:Y:S02]  /*10700*/  S2R R0, SR_TID.X ;  /* 0x0000000000007919 */ /* 0x002e640000002100 */
[----:B-1----:R-:W-:-:S04]  /*10710*/  SHF.R.U32.HI R0, RZ, 0x5, R0 ;  /* 0x00000005ff007819 */ /* 0x002fc80000011600 */
[----:B------:R-:W-:-:S05]  /*10720*/  LOP3.LUT R0, R0, 0x3, RZ, 0xc0, !PT ;  /* 0x0000000300007812 */ /* 0x000fca00078ec0ff */
[----:B------:R1:W2:Y:S02]  /*10730*/  SHFL.IDX PT, R14, R0, RZ, 0x1f ;  /* 0x00001fff000e7589 */ /* 0x0002a400000e0000 */
.L_x_5150:
[----:B--2---:R-:W-:Y:S01]  /*10740*/  ISETP.NE.AND P0, PT, R14, RZ, PT ;  /* 0x000000ff0e00720c */ /* 0x004fe20003f05270 */
[----:B------:R-:W-:-:S12]  /*10750*/  BSSY B0, `(.L_x_5031) ;  /* 0x0000024000007945 */ /* 0x000fd80003800000 */
[----:B------:R-:W-:Y:S05]  /*10760*/  @P0 BRA `(.L_x_5032) ;  /* 0x0000000000880947 */ /* 0x000fea0003800000 */
[----:B------:R-:W-:-:S03]  /*10770*/  UMOV UR4, 0xffffffff ;  /* 0xffffffff00047882 */ /* 0x000fc60000000000 */
[----:B------:R-:W-:Y:S05]  /*10780*/  BRA.DIV UR4, `(.L_x_5033) ;  /* 0x0000003a04b07947 */ /* 0x000fea000b800000 */
[----:B------:R-:W-:-:S13]  /*10790*/  ELECT P6, URZ, PT ;  /* 0x00000000003f782f */ /* 0x000fda00038c0000 */
.L_x_5153:
[----:B------:R-:W-:Y:S05]  /*107a0*/  @!P6 BRA `(.L_x_5032) ;  /* 0x000000000078e947 */ /* 0x000fea0003800000 */
[----:B------:R-:W-:-:S06]  /*107b0*/  ULOP3.LUT UR4, UR39, 0x2, URZ, 0xfc, !UPT ;  /* 0x0000000227047892 */ /* 0x000fcc000f8efc3f */
[----:B-1----:R-:W-:-:S05]  /*107c0*/  IMAD.U32 R0, RZ, RZ, UR4 ;  /* 0x00000004ff007e24 */ /* 0x002fca000f8e00ff */
[----:B------:R-:W-:-:S13]  /*107d0*/  ISETP.NE.AND P0, PT, R0, 0x3, PT ;  /* 0x000000030000780c */ /* 0x000fda0003f05270 */
[----:B------:R-:W-:Y:S05]  /*107e0*/  @!P0 BRA `(.L_x_5034) ;  /* 0x0000000000048947 */ /* 0x000fea0003800000 */
[----:B------:R-:W-:Y:S01]  /*107f0*/  BPT.TRAP 0x1 ;  /* 0x000000040000795c */ /* 0x000fe20000300000 */
.L_x_5034:
[----:B------:R-:W-:Y:S01]  /*10800*/  IMAD R5, R24, 0x8, R7 ;  /* 0x0000000818057824 */ /* 0x000fe200078e0207 */
[----:B------:R-:W-:Y:S01]  /*10810*/  SHF.L.U32 R0, R26, 0x1f, RZ ;  /* 0x0000001f1a007819 */ /* 0x000fe200000006ff */
[----:B------:R-:W-:-:S03]  /*10820*/  VIADD R24, R24, 0x1 ;  /* 0x0000000118187836 */ /* 0x000fc60000000000 */
[----:B------:R-:W1:Y:S02]  /*10830*/  SYNCS.PHASECHK.TRANS64.TRYWAIT P1, [R5+URZ+0x22840], R0 ;  /* 0x02284000050075a7 */ /* 0x000e64000802017f */
[----:B------:R-:W-:-:S04]  /*10840*/  ISETP.NE.AND P2, PT, R24, 0x2, PT ;  /* 0x000000021800780c */ /* 0x000fc80003f45270 */
[----:B------:R-:W-:Y:S01]  /*10850*/  SEL R3, RZ, 0x1, P2 ;  /* 0x00000001ff037807 */ /* 0x000fe20001000000 */
[----:B-1----:R-:W-:Y:S08]  /*10860*/  @!P1 BRA `(.L_x_5035) ;  /* 0x0000003800989947 */ /* 0x002ff00003800000 */
.L_x_5154:
[----:B------:R-:W-:Y:S02]  /*10870*/  SEL R24, R24, RZ, P2 ;  /* 0x000000ff18187207 */ /* 0x000fe40001000000 */
[----:B------:R-:W-:Y:S01]  /*10880*/  LOP3.LUT R2, R26, R3, RZ, 0x3c, !PT ;  /* 0x000000031a027212 */ /* 0x000fe200078e3cff */
[----:B------:R-:W-:Y:S06]  /*10890*/  @!P0 BRA `(.L_x_5036) ;  /* 0x0000000000048947 */ /* 0x000fec0003800000 */
[----:B------:R-:W-:Y:S01]  /*108a0*/  BPT.TRAP 0x1 ;  /* 0x000000040000795c */ /* 0x000fe20000300000 */
.L_x_5036:
[----:B------:R-:W-:Y:S01]  /*108b0*/  IMAD R3, R24, 0x8, R7 ;  /* 0x0000000818037824 */ /* 0x000fe200078e0207 */
[----:B------:R-:W-:-:S04]  /*108c0*/  SHF.L.U32 R2, R2, 0x1f, RZ ;  /* 0x0000001f02027819 */ /* 0x000fc800000006ff */
[----:B------:R-:W2:Y:S02]  /*108d0*/  SYNCS.PHASECHK.TRANS64.TRYWAIT P1, [R3+URZ+0x22840], R2 ;  /* 0x02284002030075a7 */ /* 0x000ea4000802017f */
[----:B--2---:R-:W-:Y:S05]  /*108e0*/  @!P1 BRA `(.L_x_5037) ;  /* 0x00000038008c9947 */ /* 0x004fea0003800000 */
.L_x_5155:
[----:B------:R-:W-:Y:S05]  /*108f0*/  @!P0 BRA `(.L_x_5038) ;  /* 0x0000000000048947 */ /* 0x000fea0003800000 */
[----:B------:R-:W-:Y:S01]  /*10900*/  BPT.TRAP 0x1 ;  /* 0x000000040000795c */ /* 0x000fe20000300000 */
.L_x_5038:
[----:B------:R-:W5:Y:S02]  /*10910*/  SYNCS.PHASECHK.TRANS64.TRYWAIT P1, [R5+URZ+0x22860], R0 ;  /* 0x02286000050075a7 */ /* 0x000f64000802017f */
[----:B-----5:R-:W-:Y:S05]  /*10920*/  @!P1 BRA `(.L_x_5039) ;  /* 0x0000003800909947 */ /* 0x020fea0003800000 */
.L_x_5156:
[----:B------:R-:W-:Y:S05]  /*10930*/  @!P0 BRA `(.L_x_5040) ;  /* 0x0000000000048947 */ /* 0x000fea0003800000 */
[----:B------:R-:W-:Y:S01]  /*10940*/  BPT.TRAP 0x1 ;  /* 0x000000040000795c */ /* 0x000fe20000300000 */
.L_x_5040:
[----:B------:R0:W0:Y:S02]  /*10950*/  SYNCS.PHASECHK.TRANS64.TRYWAIT P0, [R3+URZ+0x22860], R2 ;  /* 0x02286002030075a7 */ /* 0x000024000800017f */
[----:B0-----:R-:W-:Y:S05]  /*10960*/  @!P0 NANOSLEEP.SYNCS 0x989680 ;  /* 0x009896800000895d */ /* 0x001fea0003900000 */
[----:B------:R-:W0:Y:S02]  /*10970*/  @!P0 SYNCS.PHASECHK.TRANS64 P0, [R3+URZ+0x22860], R2 ;  /* 0x02286002030085a7 */ /* 0x000e24000800007f */
[----:B0-----:R-:W-:Y:S05]  /*10980*/  @!P0 BRA `(.L_x_5040) ;  /* 0xfffffffc00f08947 */ /* 0x001fea000383ffff */
.L_x_5032:
[----:B------:R-:W-:Y:S05]  /*10990*/  BSYNC B0 ;  /* 0x0000000000007941 */ /* 0x000fea0003800000 */
.L_x_5031:
[----:B------:R-:W-:Y:S05]  /*109a0*/  EXIT ;  /* 0x000000000000794d */ /* 0x000fea0003800000 */
.L_x_4902:
[----:B0-----:R-:W-:-:S04]  /*109b0*/  IMAD.U32 R3, RZ, RZ, UR51 ;  /* 0x00000033ff037e24 */ /* 0x001fc8000f8e00ff */
[----:B------:R0:W1:Y:S03]  /*109c0*/  SYNCS.PHASECHK.TRANS64.TRYWAIT P0, [R3+URZ+0x22800], R0 ;  /* 0x02280000030075a7 */ /* 0x000066000800017f */
[----:B-1----:R-:W-:Y:S05]  /*109d0*/  @!P0 NANOSLEEP.SYNCS 0x989680 ;  /* 0x009896800000895d */ /* 0x002fea0003900000 */
[----:B------:R-:W1:Y:S02]  /*109e0*/  @!P0 SYNCS.PHASECHK.TRANS64 P0, [R3+URZ+0x22800], R0 ;  /* 0x02280000030085a7 */ /* 0x000e64000800007f */
[----:B-1----:R-:W-:Y:S05]  /*109f0*/  @!P0 BRA `(.L_x_4902) ;  /* 0xfffffffc00ec8947 */ /* 0x002fea000383ffff */
[----:B------:R-:W-:Y:S05]  /*10a00*/  BRA `(.L_x_5041) ;  /* 0xffffff1000207947 */ /* 0x000fea000383ffff */
.L_x_4906:
[----:B-1----:R-:W-:-:S04]  /*10a10*/  IMAD.U32 R3, RZ, RZ, UR22 ;  /* 0x00000016ff037e24 */ /* 0x002fc8000f8e00ff */
[----:B------:R1:W2:Y:S03]  /*10a20*/  SYNCS.PHASECHK.TRANS64.TRYWAIT P1, [R3+URZ+0x22830], R8 ;  /* 0x02283008030075a7 */ /* 0x0002a6000802017f */
[----:B--2---:R-:W-:Y:S05]  /*10a30*/  @!P1 NANOSLEEP.SYNCS 0x989680 ;  /* 0x009896800000995d */ /* 0x004fea0003900000 */
[----:B------:R-:W2:Y:S02]  /*10a40*/  @!P1 SYNCS.PHASECHK.TRANS64 P1, [R3+URZ+0x22830], R8 ;  /* 0x02283008030095a7 */ /* 0x000ea4000802007f */
[----:B--2---:R-:W-:Y:S05]  /*10a50*/  @!P1 BRA `(.L_x_4906) ;  /* 0xfffffffc00ec9947 */ /* 0x004fea000383ffff */
[----:B------:R-:W-:Y:S05]  /*10a60*/  BRA `(.L_x_4905) ;  /* 0xffffff1000447947 */ /* 0x000fea000383ffff */
.L_x_4911:
[----:B---3--:R-:W-:-:S04]  /*10a70*/  IMAD.U32 R9, RZ, RZ, UR22 ;  /* 0x00000016ff097e24 */ /* 0x008fc8000f8e00ff */
[----:B------:R3:W4:Y:S03]  /*10a80*/  SYNCS.PHASECHK.TRANS64.TRYWAIT P1, [R9+URZ+0x22850], R8 ;  /* 0x02285008090075a7 */ /* 0x000726000802017f */
[----:B----4-:R-:W-:Y:S05]  /*10a90*/  @!P1 NANOSLEEP.SYNCS 0x989680 ;  /* 0x009896800000995d */ /* 0x010fea0003900000 */
[----:B------:R-:W4:Y:S02]  /*10aa0*/  @!P1 SYNCS.PHASECHK.TRANS64 P1, [R9+URZ+0x22850], R8 ;  /* 0x02285008090095a7 */ /* 0x000f24000802007f */
[----:B----4-:R-:W-:Y:S05]  /*10ab0*/  @!P1 BRA `(.L_x_4911) ;  /* 0xfffffffc00ec9947 */ /* 0x010fea000383ffff */
[----:B------:R-:W-:Y:S05]  /*10ac0*/  BRA `(.L_x_4910) ;  /* 0xffffff2800447947 */ /* 0x000fea000383ffff */
.L_x_4917:
[----:B-12---:R-:W-:-:S04]  /*10ad0*/  IMAD.U32 R0, RZ, RZ, UR25 ;  /* 0x00000019ff007e24 */ /* 0x006fc8000f8e00ff */
[----:B------:R1:W2:Y:S03]  /*10ae0*/  SYNCS.PHASECHK.TRANS64.TRYWAIT P1, [R0+URZ+0x22830], R7 ;  /* 0x02283007000075a7 */ /* 0x0002a6000802017f */
[----:B--2---:R-:W-:Y:S05]  /*10af0*/  @!P1 NANOSLEEP.SYNCS 0x989680 ;  /* 0x009896800000995d */ /* 0x004fea0003900000 */
[----:B------:R-:W2:Y:S02]  /*10b00*/  @!P1 SYNCS.PHASECHK.TRANS64 P1, [R0+URZ+0x22830], R7 ;  /* 0x02283007000095a7 */ /* 0x000ea4000802007f */
[----:B--2---:R-:W-:Y:S05]  /*10b10*/  @!P1 BRA `(.L_x_4917) ;  /* 0xfffffffc00ec9947 */ /* 0x004fea000383ffff */
[----:B------:R-:W-:Y:S05]  /*10b20*/  BRA `(.L_x_4916) ;  /* 0xffffff2c00807947 */ /* 0x000fea000383ffff */
.L_x_4922:
[----:B--2---:R-:W-:-:S04]  /*10b30*/  IMAD.U32 R10, RZ, RZ, UR25 ;  /* 0x00000019ff0a7e24 */ /* 0x004fc8000f8e00ff */
[----:B------:R2:W3:Y:S03]  /*10b40*/  SYNCS.PHASECHK.TRANS64.TRYWAIT P1, [R10+URZ+0x22850], R7 ;  /* 0x022850070a0075a7 */ /* 0x0004e6000802017f */
[----:B---3--:R-:W-:Y:S05]  /*10b50*/  @!P1 NANOSLEEP.SYNCS 0x989680 ;  /* 0x009896800000995d */ /* 0x008fea0003900000 */
[----:B------:R-:W3:Y:S02]  /*10b60*/  @!P1 SYNCS.PHASECHK.TRANS64 P1, [R10+URZ+0x22850], R7 ;  /* 0x022850070a0095a7 */ /* 0x000ee4000802007f */
[----:B---3--:R-:W-:Y:S05]  /*10b70*/  @!P1 BRA `(.L_x_4922) ;  /* 0xfffffffc00ec9947 */ /* 0x008fea000383ffff */
[----:B------:R-:W-:Y:S05]  /*10b80*/  BRA `(.L_x_4921) ;  /* 0xffffff4c00847947 */ /* 0x000fea000383ffff */
.L_x_4929:
[----:B-1----:R-:W-:-:S04]  /*10b90*/  IMAD.U32 R0, RZ, RZ, UR24 ;  /* 0x00000018ff007e24 */ /* 0x002fc8000f8e00ff */
[----:B------:R1:W2:Y:S03]  /*10ba0*/  SYNCS.PHASECHK.TRANS64.TRYWAIT P1, [R0+URZ+0x22830], R7 ;  /* 0x02283007000075a7 */ /* 0x0002a6000802017f */
[----:B--2---:R-:W-:Y:S05]  /*10bb0*/  @!P1 NANOSLEEP.SYNCS 0x989680 ;  /* 0x009896800000995d */ /* 0x004fea0003900000 */
[----:B------:R-:W2:Y:S02]  /*10bc0*/  @!P1 SYNCS.PHASECHK.TRANS64 P1, [R0+URZ+0x22830], R7 ;  /* 0x02283007000095a7 */ /* 0x000ea4000802007f */
[----:B--2---:R-:W-:Y:S05]  /*10bd0*/  @!P1 BRA `(.L_x_4929) ;  /* 0xfffffffc00ec9947 */ /* 0x004fea000383ffff */
[----:B------:R-:W-:Y:S05]  /*10be0*/  BRA `(.L_x_4928) ;  /* 0xffffff50008c7947 */ /* 0x000fea000383ffff */
.L_x_4934:
[----:B-1----:R-:W-:-:S04]  /*10bf0*/  MOV R10, UR24 ;  /* 0x00000018000a7c02 */ /* 0x002fc80008000f00 */
[----:B------:R1:W2:Y:S03]  /*10c00*/  SYNCS.PHASECHK.TRANS64.TRYWAIT P1, [R10+URZ+0x22850], R7 ;  /* 0x022850070a0075a7 */ /* 0x0002a6000802017f */
[----:B--2---:R-:W-:Y:S05]  /*10c10*/  @!P1 NANOSLEEP.SYNCS 0x989680 ;  /* 0x009896800000995d */ /* 0x004fea0003900000 */
[----:B------:R-:W2:Y:S02]  /*10c20*/  @!P1 SYNCS.PHASECHK.TRANS64 P1, [R10+URZ+0x22850], R7 ;  /* 0x022850070a0095a7 */ /* 0x000ea4000802007f */
[----:B--2---:R-:W-:Y:S05]  /*10c30*/  @!P1 BRA `(.L_x_4934) ;  /* 0xfffffffc00ec9947 */ /* 0x004fea000383ffff */
[----:B------:R-:W-:Y:S05]  /*10c40*/  BRA `(.L_x_4933) ;  /* 0xffffff6800b07947 */ /* 0x000fea000383ffff */
.L_x_4978:
        /* <DEDUP_REMOVED lines=8> */
[----:B-----5:R-:W-:Y:S05]  /*10cd0*/  WARPSYNC.COLLECTIVE R15, `(.L_x_5043) ;  /* 0x000000000f087348 */ /* 0x020fea0003c00000 */
[----:B------:R0:W1:Y:S02]  /*10ce0*/  SHFL.IDX P6, R14, R13, R12, R11 ;  /* 0x0000000c0d0e7389 */ /* 0x00006400000c000b */
[----:B01---5:R-:W-:Y:S01]  /*10cf0*/  ENDCOLLECTIVE ;  /* 0x000000000000791b */ /* 0x023fe20003800000 */
.L_x_5043:
[----:B------:R-:W-:Y:S05]  /*10d00*/  BSYNC B0 ;  /* 0x0000000000007941 */ /* 0x000fea0003800000 */
.L_x_5042:
[----:B------:R-:W-:Y:S05]  /*10d10*/  BRA `(.L_x_5044) ;  /* 0xffffffbc00907947 */ /* 0x000fea000383ffff */
.L_x_4981:
[----:B0-----:R0:W1:Y:S02]  /*10d20*/  SYNCS.PHASECHK.TRANS64.TRYWAIT P0, [R33+URZ+0x22840], R0 ;  /* 0x02284000210075a7 */ /* 0x001064000800017f */
[----:B-1----:R-:W-:Y:S05]  /*10d30*/  @!P0 NANOSLEEP.SYNCS 0x989680 ;  /* 0x009896800000895d */ /* 0x002fea0003900000 */
[----:B------:R-:W1:Y:S02]  /*10d40*/  @!P0 SYNCS.PHASECHK.TRANS64 P0, [R33+URZ+0x22840], R0 ;  /* 0x02284000210085a7 */ /* 0x000e64000800007f */
[----:B-1----:R-:W-:Y:S05]  /*10d50*/  @!P0 BRA `(.L_x_4981) ;  /* 0xfffffffc00f08947 */ /* 0x002fea000383ffff */
[----:B------:R-:W-:Y:S05]  /*10d60*/  BRA `(.L_x_5045) ;  /* 0xffffffc000447947 */ /* 0x000fea000383ffff */
.L_x_4982:
        /* <DEDUP_REMOVED lines=8> */
.L_x_5047:
[----:B------:R-:W-:Y:S05]  /*10df0*/  BSYNC B0 ;  /* 0x0000000000007941 */ /* 0x000fea0003800000 */
.L_x_5046:
        /* <DEDUP_REMOVED lines=9> */
.L_x_5048:
[----:B------:R-:W-:Y:S02]  /*10e90*/  IMAD.MOV.U32 R13, RZ, RZ, R4 ;  /* 0x000000ffff0d7224 */ /* 0x000fe400078e0004 */
[----:B------:R-:W-:Y:S02]  /*10ea0*/  IMAD.MOV.U32 R12, RZ, RZ, 0x1 ;  /* 0x00000001ff0c7424 */ /* 0x000fe400078e00ff */
[----:B------:R-:W-:-:S07]  /*10eb0*/  IMAD.MOV.U32 R3, RZ, RZ, R14 ;  /* 0x000000ffff037224 */ /* 0x000fce00078e000e */
[----:B------:R-:W-:Y:S05]  /*10ec0*/  WARPSYNC.COLLECTIVE R15, `(.L_x_5049) ;  /* 0x000000000f087348 */ /* 0x000fea0003c00000 */
[----:B------:R0:W1:Y:S02]  /*10ed0*/  SHFL.IDX P6, R14, R13, R12, R11 ;  /* 0x0000000c0d0e7389 */ /* 0x00006400000c000b */
[----:B01----:R-:W-:Y:S01]  /*10ee0*/  ENDCOLLECTIVE ;  /* 0x000000000000791b */ /* 0x003fe20003800000 */
.L_x_5049:
        /* <DEDUP_REMOVED lines=15> */
.L_x_5050:
[----:B------:R-:W-:Y:S02]  /*10fe0*/  @P0 IMAD R7, R5, 0x2, R22 ;  /* 0x0000000205070824 */ /* 0x000fe400078e0216 */
[----:B------:R-:W-:Y:S02]  /*10ff0*/  IMAD.MOV.U32 R13, RZ, RZ, R4 ;  /* 0x000000ffff0d7224 */ /* 0x000fe400078e0004 */
[----:B------:R-:W-:Y:S01]  /*11000*/  IMAD.MOV.U32 R12, RZ, RZ, 0x2 ;  /* 0x00000002ff0c7424 */ /* 0x000fe200078e00ff */
[----:B------:R-:W-:-:S07]  /*11010*/  MOV R3, R14 ;  /* 0x0000000e00037202 */ /* 0x000fce0000000f00 */
[----:B------:R-:W-:Y:S05]  /*11020*/  WARPSYNC.COLLECTIVE R15, `(.L_x_5051) ;  /* 0x000000000f087348 */ /* 0x000fea0003c00000 */
[----:B------:R0:W1:Y:S02]  /*11030*/  SHFL.IDX P6, R14, R13, R12, R11 ;  /* 0x0000000c0d0e7389 */ /* 0x00006400000c000b */
[----:B01----:R-:W-:Y:S01]  /*11040*/  ENDCOLLECTIVE ;  /* 0x000000000000791b */ /* 0x003fe20003800000 */
.L_x_5051:
        /* <DEDUP_REMOVED lines=15> */
.L_x_5052:
[----:B------:R-:W-:Y:S02]  /*11140*/  @P0 IMAD R7, R5, 0x2, R22 ;  /* 0x0000000205070824 */ /* 0x000fe400078e0216 */
[----:B------:R-:W-:Y:S02]  /*11150*/  IMAD.MOV.U32 R13, RZ, RZ, R4 ;  /* 0x000000ffff0d7224 */ /* 0x000fe400078e0004 */
[----:B------:R-:W-:Y:S02]  /*11160*/  IMAD.MOV.U32 R12, RZ, RZ, 0x3 ;  /* 0x00000003ff0c7424 */ /* 0x000fe400078e00ff */
[----:B------:R-:W-:-:S07]  /*11170*/  IMAD.MOV.U32 R3, RZ, RZ, R14 ;  /* 0x000000ffff037224 */ /* 0x000fce00078e000e */
[----:B------:R-:W-:Y:S05]  /*11180*/  WARPSYNC.COLLECTIVE R15, `(.L_x_5053) ;  /* 0x000000000f087348 */ /* 0x000fea0003c00000 */
[----:B------:R0:W1:Y:S02]  /*11190*/  SHFL.IDX P6, R14, R13, R12, R11 ;  /* 0x0000000c0d0e7389 */ /* 0x00006400000c000b */
[----:B01----:R-:W-:Y:S01]  /*111a0*/  ENDCOLLECTIVE ;  /* 0x000000000000791b */ /* 0x003fe20003800000 */
.L_x_5053:
        /* <DEDUP_REMOVED lines=15> */
.L_x_5054:
[----:B------:R-:W-:Y:S02]  /*112a0*/  @P0 IMAD R7, R5, 0x2, R22 ;  /* 0x0000000205070824 */ /* 0x000fe400078e0216 */
[----:B------:R-:W-:Y:S02]  /*112b0*/  IMAD.MOV.U32 R13, RZ, RZ, R4 ;  /* 0x000000ffff0d7224 */ /* 0x000fe400078e0004 */
[----:B------:R-:W-:Y:S02]  /*112c0*/  IMAD.MOV.U32 R12, RZ, RZ, 0x4 ;  /* 0x00000004ff0c7424 */ /* 0x000fe400078e00ff */
[----:B------:R-:W-:-:S07]  /*112d0*/  IMAD.MOV.U32 R3, RZ, RZ, R14 ;  /* 0x000000ffff037224 */ /* 0x000fce00078e000e */
[----:B------:R-:W-:Y:S05]  /*112e0*/  WARPSYNC.COLLECTIVE R15, `(.L_x_5055) ;  /* 0x000000000f087348 */ /* 0x000fea0003c00000 */
[----:B------:R0:W1:Y:S02]  /*112f0*/  SHFL.IDX P6, R14, R13, R12, R11 ;  /* 0x0000000c0d0e7389 */ /* 0x00006400000c000b */
[----:B01----:R-:W-:Y:S01]  /*11300*/  ENDCOLLECTIVE ;  /* 0x000000000000791b */ /* 0x003fe20003800000 */
.L_x_5055:
        /* <DEDUP_REMOVED lines=15> */
.L_x_5056:
[----:B------:R-:W-:Y:S02]  /*11400*/  @P0 IMAD R7, R5, 0x2, R22 ;  /* 0x0000000205070824 */ /* 0x000fe400078e0216 */
[----:B------:R-:W-:Y:S02]  /*11410*/  IMAD.MOV.U32 R13, RZ, RZ, R4 ;  /* 0x000000ffff0d7224 */ /* 0x000fe400078e0004 */
[----:B------:R-:W-:Y:S01]  /*11420*/  IMAD.MOV.U32 R12, RZ, RZ, 0x5 ;  /* 0x00000005ff0c7424 */ /* 0x000fe200078e00ff */
[----:B------:R-:W-:-:S07]  /*11430*/  MOV R3, R14 ;  /* 0x0000000e00037202 */ /* 0x000fce0000000f00 */
[----:B------:R-:W-:Y:S05]  /*11440*/  WARPSYNC.COLLECTIVE R15, `(.L_x_5057) ;  /* 0x000000000f087348 */ /* 0x000fea0003c00000 */
[----:B------:R0:W1:Y:S02]  /*11450*/  SHFL.IDX P6, R14, R13, R12, R11 ;  /* 0x0000000c0d0e7389 */ /* 0x00006400000c000b */
[----:B01----:R-:W-:Y:S01]  /*11460*/  ENDCOLLECTIVE ;  /* 0x000000000000791b */ /* 0x003fe20003800000 */
.L_x_5057:
        /* <DEDUP_REMOVED lines=14> */
.L_x_5058:
[----:B------:R-:W-:Y:S01]  /*11550*/  IMAD.MOV.U32 R0, RZ, RZ, R14 ;  /* 0x000000ffff007224 */ /* 0x000fe200078e000e */
[----:B------:R-:W-:Y:S06]  /*11560*/  BRA `(.L_x_5059) ;  /* 0xffffffbc00ac7947 */ /* 0x000fec000383ffff */
.L_x_4987:
[----:B------:R-:W-:Y:S02]  /*11570*/  IMAD.MOV.U32 R13, RZ, RZ, R4 ;  /* 0x000000ffff0d7224 */ /* 0x000fe400078e0004 */
[----:B------:R-:W-:Y:S02]  /*11580*/  IMAD.MOV.U32 R12, RZ, RZ, RZ ;  /* 0x000000ffff0c7224 */ /* 0x000fe400078e00ff */
[----:B------:R-:W-:Y:S02]  /*11590*/  IMAD.MOV.U32 R11, RZ, RZ, 0x181f ;  /* 0x0000181fff0b7424 */ /* 0x000fe400078e00ff */
[----:B------:R-:W-:Y:S02]  /*115a0*/  IMAD.MOV.U32 R15, RZ, RZ, -0x1 ;  /* 0xffffffffff0f7424 */ /* 0x000fe400078e00ff */
[----:B-----5:R-:W-:Y:S02]  /*115b0*/  IMAD R5, R9, R6, RZ ;  /* 0x0000000609057224 */ /* 0x020fe400078e02ff */
[----:B------:R-:W-:-:S07]  /*115c0*/  IMAD R17, R17, 0x80, R8 ;  /* 0x0000008011117824 */ /* 0x000fce00078e0208 */
[----:B------:R-:W-:Y:S05]  /*115d0*/  WARPSYNC.COLLECTIVE R15, `(.L_x_5060) ;  /* 0x000000000f087348 */ /* 0x000fea0003c00000 */
[----:B------:R0:W1:Y:S02]  /*115e0*/  SHFL.IDX P6, R14, R13, R12, R11 ;  /* 0x0000000c0d0e7389 */ /* 0x00006400000c000b */
[----:B01----:R-:W-:Y:S01]  /*115f0*/  ENDCOLLECTIVE ;  /* 0x000000000000791b */ /* 0x003fe20003800000 */
.L_x_5060:
[C---:B------:R-:W-:Y:S01]  /*11600*/  VIADD R6, R17.reuse, 0x10 ;  /* 0x0000001011067836 */ /* 0x040fe20000000000 */
[----:B------:R-:W-:Y:S01]  /*11610*/  ISETP.GE.AND P0, PT, R17, R5, PT ;  /* 0x000000051100720c */ /* 0x000fe20003f06270 */
[----:B------:R-:W-:Y:S02]  /*11620*/  IMAD.MOV.U32 R13, RZ, RZ, R0 ;  /* 0x000000ffff0d7224 */ /* 0x000fe400078e0000 */
[----:B------:R-:W-:-:S10]  /*11630*/  IMAD.MOV.U32 R2, RZ, RZ, R14 ;  /* 0x000000ffff027224 */ /* 0x000fd400078e000e */
[----:B------:R-:W-:Y:S05]  /*11640*/  WARPSYNC.COLLECTIVE R15, `(.L_x_5061) ;  /* 0x000000000f087348 */ /* 0x000fea0003c00000 */
[----:B------:R0:W1:Y:S02]  /*11650*/  SHFL.IDX P6, R14, R13, R12, R11 ;  /* 0x0000000c0d0e7389 */ /* 0x00006400000c000b */
[----:B01----:R-:W-:Y:S01]  /*11660*/  ENDCOLLECTIVE ;  /* 0x000000000000791b */ /* 0x003fe20003800000 */
.L_x_5061:
[----:B------:R-:W-:Y:S02]  /*11670*/  IMAD.MOV.U32 R13, RZ, RZ, R4 ;  /* 0x000000ffff0d7224 */ /* 0x000fe400078e0004 */
[----:B------:R-:W-:Y:S02]  /*11680*/  IMAD.MOV.U32 R12, RZ, RZ, 0x1 ;  /* 0x00000001ff0c7424 */ /* 0x000fe400078e00ff */
[----:B------:R-:W-:-:S07]  /*11690*/  IMAD.MOV.U32 R3, RZ, RZ, R14 ;  /* 0x000000ffff037224 */ /* 0x000fce00078e000e */
[----:B------:R-:W-:Y:S05]  /*116a0*/  WARPSYNC.COLLECTIVE R15, `(.L_x_5062) ;  /* 0x000000000f087348 */ /* 0x000fea0003c00000 */
[----:B------:R0:W1:Y:S02]  /*116b0*/  SHFL.IDX P6, R14, R13, R12, R11 ;  /* 0x0000000c0d0e7389 */ /* 0x00006400000c000b */
[----:B01----:R-:W-:Y:S01]  /*116c0*/  ENDCOLLECTIVE ;  /* 0x000000000000791b */ /* 0x003fe20003800000 */
.L_x_5062:
[----:B------:R-:W-:-:S05]  /*116d0*/  @!P0 LEA R3, P2, R7, R3, 0x1 ;  /* 0x0000000307038211 */ /* 0x000fca00078408ff */
[----:B------:R-:W-:-:S05]  /*116e0*/  @!P0 IMAD.X R2, RZ, RZ, R2, P2 ;  /* 0x000000ffff028224 */ /* 0x000fca00010e0602 */
[----:B------:R-:W-:Y:S02]  /*116f0*/  @!P0 LOP3.LUT R3, R3, R2, RZ, 0x3c, !PT ;  /* 0x0000000203038212 */ /* 0x000fe400078e3cff */
[----:B------:R-:W-:Y:S02]  /*11700*/  MOV R13, R0 ;  /* 0x00000000000d7202 */ /* 0x000fe40000000f00 */
        /* <DEDUP_REMOVED lines=11> */
.L_x_5063:
[----:B------:R-:W-:Y:S02]  /*117c0*/  IMAD.MOV.U32 R13, RZ, RZ, R4 ;  /* 0x000000ffff0d7224 */ /* 0x000fe400078e0004 */
[----:B------:R-:W-:Y:S02]  /*117d0*/  IMAD.MOV.U32 R12, RZ, RZ, 0x2 ;  /* 0x00000002ff0c7424 */ /* 0x000fe400078e00ff */
[----:B------:R-:W-:-:S07]  /*117e0*/  IMAD.MOV.U32 R3, RZ, RZ, R14 ;  /* 0x000000ffff037224 */ /* 0x000fce00078e000e */
[----:B------:R-:W-:Y:S05]  /*117f0*/  WARPSYNC.COLLECTIVE R15, `(.L_x_5064) ;  /* 0x000000000f087348 */ /* 0x000fea0003c00000 */
[----:B------:R0:W1:Y:S02]  /*11800*/  SHFL.IDX P6, R14, R13, R12, R11 ;  /* 0x0000000c0d0e7389 */ /* 0x00006400000c000b */
[----:B01----:R-:W-:Y:S01]  /*11810*/  ENDCOLLECTIVE ;  /* 0x000000000000791b */ /* 0x003fe20003800000 */
.L_x_5064:
        /* <DEDUP_REMOVED lines=16> */
.L_x_5065:
[----:B------:R-:W-:Y:S02]  /*11920*/  IMAD.MOV.U32 R13, RZ, RZ, R4 ;  /* 0x000000ffff0d7224 */ /* 0x000fe400078e0004 */
[----:B------:R-:W-:Y:S02]  /*11930*/  IMAD.MOV.U32 R12, RZ, RZ, 0x3 ;  /* 0x00000003ff0c7424 */ /* 0x000fe400078e00ff */
[----:B------:R-:W-:-:S07]  /*11940*/  IMAD.MOV.U32 R3, RZ, RZ, R14 ;  /* 0x000000ffff037224 */ /* 0x000fce00078e000e */
[----:B------:R-:W-:Y:S05]  /*11950*/  WARPSYNC.COLLECTIVE R15, `(.L_x_5066) ;  /* 0x000000000f087348 */ /* 0x000fea0003c00000 */
[----:B------:R0:W1:Y:S02]  /*11960*/  SHFL.IDX P6, R14, R13, R12, R11 ;  /* 0x0000000c0d0e7389 */ /* 0x00006400000c000b */
[----:B01----:R-:W-:Y:S01]  /*11970*/  ENDCOLLECTIVE ;  /* 0x000000000000791b */ /* 0x003fe20003800000 */
.L_x_5066:
        /* <DEDUP_REMOVED lines=16> */
.L_x_5067:
[----:B------:R-:W-:Y:S02]  /*11a80*/  IMAD.MOV.U32 R13, RZ, RZ, R4 ;  /* 0x000000ffff0d7224 */ /* 0x000fe400078e0004 */
[----:B------:R-:W-:Y:S02]  /*11a90*/  IMAD.MOV.U32 R12, RZ, RZ, 0x4 ;  /* 0x00000004ff0c7424 */ /* 0x000fe400078e00ff */
[----:B------:R-:W-:-:S07]  /*11aa0*/  IMAD.MOV.U32 R3, RZ, RZ, R14 ;  /* 0x000000ffff037224 */ /* 0x000fce00078e000e */
[----:B------:R-:W-:Y:S05]  /*11ab0*/  WARPSYNC.COLLECTIVE R15, `(.L_x_5068) ;  /* 0x000000000f087348 */ /* 0x000fea0003c00000 */
[----:B------:R0:W1:Y:S02]  /*11ac0*/  SHFL.IDX P6, R14, R13, R12, R11 ;  /* 0x0000000c0d0e7389 */ /* 0x00006400000c000b */
[----:B01----:R-:W-:Y:S01]  /*11ad0*/  ENDCOLLECTIVE ;  /* 0x000000000000791b */ /* 0x003fe20003800000 */
.L_x_5068:
        /* <DEDUP_REMOVED lines=16> */
.L_x_5069:
[----:B------:R-:W-:Y:S02]  /*11be0*/  IMAD.MOV.U32 R13, RZ, RZ, R4 ;  /* 0x000000ffff0d7224 */ /* 0x000fe400078e0004 */
[----:B------:R-:W-:Y:S02]  /*11bf0*/  IMAD.MOV.U32 R12, RZ, RZ, 0x5 ;  /* 0x00000005ff0c7424 */ /* 0x000fe400078e00ff */
[----:B------:R-:W-:-:S07]  /*11c00*/  IMAD.MOV.U32 R3, RZ, RZ, R14 ;  /* 0x000000ffff037224 */ /* 0x000fce00078e000e */
[----:B------:R-:W-:Y:S05]  /*11c10*/  WARPSYNC.COLLECTIVE R15, `(.L_x_5070) ;  /* 0x000000000f087348 */ /* 0x000fea0003c00000 */
[----:B------:R0:W1:Y:S02]  /*11c20*/  SHFL.IDX P6, R14, R13, R12, R11 ;  /* 0x0000000c0d0e7389 */ /* 0x00006400000c000b */
[----:B01----:R-:W-:Y:S01]  /*11c30*/  ENDCOLLECTIVE ;  /* 0x000000000000791b */ /* 0x003fe20003800000 */
.L_x_5070:
        /* <DEDUP_REMOVED lines=16> */
.L_x_5071:
[----:B------:R-:W-:Y:S02]  /*11d40*/  IMAD.MOV.U32 R13, RZ, RZ, R4 ;  /* 0x000000ffff0d7224 */ /* 0x000fe400078e0004 */
[----:B------:R-:W-:Y:S02]  /*11d50*/  IMAD.MOV.U32 R12, RZ, RZ, 0x6 ;  /* 0x00000006ff0c7424 */ /* 0x000fe400078e00ff */
[----:B------:R-:W-:-:S07]  /*11d60*/  IMAD.MOV.U32 R3, RZ, RZ, R14 ;  /* 0x000000ffff037224 */ /* 0x000fce00078e000e */
[----:B------:R-:W-:Y:S05]  /*11d70*/  WARPSYNC.COLLECTIVE R15, `(.L_x_5072) ;  /* 0x000000000f087348 */ /* 0x000fea0003c00000 */
[----:B------:R0:W1:Y:S02]  /*11d80*/  SHFL.IDX P6, R14, R13, R12, R11 ;  /* 0x0000000c0d0e7389 */ /* 0x00006400000c000b */
[----:B01----:R-:W-:Y:S01]  /*11d90*/  ENDCOLLECTIVE ;  /* 0x000000000000791b */ /* 0x003fe20003800000 */
.L_x_5072:
        /* <DEDUP_REMOVED lines=16> */
.L_x_5073:
[----:B------:R-:W-:Y:S02]  /*11ea0*/  IMAD.MOV.U32 R13, RZ, RZ, R4 ;  /* 0x000000ffff0d7224 */ /* 0x000fe400078e0004 */
[----:B------:R-:W-:Y:S02]  /*11eb0*/  IMAD.MOV.U32 R12, RZ, RZ, 0x7 ;  /* 0x00000007ff0c7424 */ /* 0x000fe400078e00ff */
[----:B------:R-:W-:-:S07]  /*11ec0*/  IMAD.MOV.U32 R3, RZ, RZ, R14 ;  /* 0x000000ffff037224 */ /* 0x000fce00078e000e */
[----:B------:R-:W-:Y:S05]  /*11ed0*/  WARPSYNC.COLLECTIVE R15, `(.L_x_5074) ;  /* 0x000000000f087348 */ /* 0x000fea0003c00000 */
[----:B------:R0:W1:Y:S02]  /*11ee0*/  SHFL.IDX P6, R14, R13, R12, R11 ;  /* 0x0000000c0d0e7389 */ /* 0x00006400000c000b */
[----:B01----:R-:W-:Y:S01]  /*11ef0*/  ENDCOLLECTIVE ;  /* 0x000000000000791b */ /* 0x003fe20003800000 */
.L_x_5074:
        /* <DEDUP_REMOVED lines=14> */
.L_x_5075:
[----:B------:R-:W-:Y:S05]  /*11fe0*/  BRA `(.L_x_5076) ;  /* 0xffffffc0001c7947 */ /* 0x000fea000383ffff */
.L_x_4990:
[----:B0-----:R0:W1:Y:S02]  /*11ff0*/  SYNCS.PHASECHK.TRANS64.TRYWAIT P0, [R22+URZ+0x22820], R3 ;  /* 0x02282003160075a7 */ /* 0x001064000800017f */
[----:B-1----:R-:W-:Y:S05]  /*12000*/  @!P0 NANOSLEEP.SYNCS 0x989680 ;  /* 0x009896800000895d */ /* 0x002fea0003900000 */
[----:B------:R-:W1:Y:S02]  /*12010*/  @!P0 SYNCS.PHASECHK.TRANS64 P0, [R22+URZ+0x22820], R3 ;  /* 0x02282003160085a7 */ /* 0x000e64000800007f */
[----:B-1----:R-:W-:Y:S05]  /*12020*/  @!P0 BRA `(.L_x_4990) ;  /* 0xfffffffc00f08947 */ /* 0x002fea000383ffff */
[----:B------:R-:W-:Y:S05]  /*12030*/  BRA `(.L_x_5077) ;  /* 0xffffffc000787947 */ /* 0x000fea000383ffff */
.L_x_4993:
[----:B-1----:R1:W2:Y:S02]  /*12040*/  SYNCS.PHASECHK.TRANS64.TRYWAIT P0, [R33+URZ+0x22860], R0 ;  /* 0x02286000210075a7 */ /* 0x0022a4000800017f */
[----:B--2---:R-:W-:Y:S05]  /*12050*/  @!P0 NANOSLEEP.SYNCS 0x989680 ;  /* 0x009896800000895d */ /* 0x004fea0003900000 */
[----:B------:R-:W2:Y:S02]  /*12060*/  @!P0 SYNCS.PHASECHK.TRANS64 P0, [R33+URZ+0x22860], R0 ;  /* 0x02286000210085a7 */ /* 0x000ea4000800007f */
[----:B--2---:R-:W-:Y:S05]  /*12070*/  @!P0 BRA `(.L_x_4993) ;  /* 0xfffffffc00f08947 */ /* 0x004fea000383ffff */
[----:B------:R-:W-:Y:S05]  /*12080*/  BRA `(.L_x_5078) ;  /* 0xffffffc000887947 */ /* 0x000fea000383ffff */
.L_x_4994:
        /* <DEDUP_REMOVED lines=8> */
.L_x_5080:
[----:B------:R-:W-:Y:S05]  /*12110*/  BSYNC B0 ;  /* 0x0000000000007941 */ /* 0x000fea0003800000 */
.L_x_5079:
        /* <DEDUP_REMOVED lines=13> */
.L_x_5081:
        /* <DEDUP_REMOVED lines=11> */
.L_x_5082:
        /* <DEDUP_REMOVED lines=17> */
.L_x_5083:
[----:B------:R-:W-:Y:S02]  /*123b0*/  IMAD.MOV.U32 R13, RZ, RZ, R6 ;  /* 0x000000ffff0d7224 */ /* 0x000fe400078e0006 */
[----:B------:R-:W-:Y:S01]  /*123c0*/  IMAD.MOV.U32 R12, RZ, RZ, 0x2 ;  /* 0x00000002ff0c7424 */ /* 0x000fe200078e00ff */
[----:B------:R-:W-:-:S13]  /*123d0*/  IADD3 R2, P4, R14, R0, RZ ;  /* 0x000000000e027210 */ /* 0x000fda0007f9e0ff */
[----:B------:R-:W-:Y:S05]  /*123e0*/  WARPSYNC.COLLECTIVE R15, `(.L_x_5084) ;  /* 0x000000000f087348 */ /* 0x000fea0003c00000 */
[----:B------:R0:W1:Y:S02]  /*123f0*/  SHFL.IDX P6, R14, R13, R12, R11 ;  /* 0x0000000c0d0e7389 */ /* 0x00006400000c000b */
[----:B01----:R-:W-:Y:S01]  /*12400*/  ENDCOLLECTIVE ;  /* 0x000000000000791b */ /* 0x003fe20003800000 */
.L_x_5084:
[----:B------:R-:W-:Y:S01]  /*12410*/  IMAD.X R3, RZ, RZ, R3, P4 ;  /* 0x000000ffff037224 */ /* 0x000fe200020e0603 */
[----:B------:R-:W-:Y:S02]  /*12420*/  ISETP.LT.OR P4, PT, R32, 0x11, P3 ;  /* 0x000000112000780c */ /* 0x000fe40001f81670 */
[----:B------:R-:W-:-:S11]  /*12430*/  MOV R13, R5 ;  /* 0x00000005000d7202 */ /* 0x000fd60000000f00 */
        /* <DEDUP_REMOVED lines=14> */
.L_x_5085:
[----:B------:R-:W-:Y:S02]  /*12520*/  IMAD.MOV.U32 R13, RZ, RZ, R6 ;  /* 0x000000ffff0d7224 */ /* 0x000fe400078e0006 */
[----:B------:R-:W-:Y:S01]  /*12530*/  IMAD.MOV.U32 R12, RZ, RZ, 0x3 ;  /* 0x00000003ff0c7424 */ /* 0x000fe200078e00ff */
[----:B------:R-:W-:-:S13]  /*12540*/  IADD3 R2, P4, R14, R0, RZ ;  /* 0x000000000e027210 */ /* 0x000fda0007f9e0ff */
[----:B------:R-:W-:Y:S05]  /*12550*/  WARPSYNC.COLLECTIVE R15, `(.L_x_5086) ;  /* 0x000000000f087348 */ /* 0x000fea0003c00000 */
[----:B------:R0:W1:Y:S02]  /*12560*/  SHFL.IDX P6, R14, R13, R12, R11 ;  /* 0x0000000c0d0e7389 */ /* 0x00006400000c000b */
[----:B01----:R-:W-:Y:S01]  /*12570*/  ENDCOLLECTIVE ;  /* 0x000000000000791b */ /* 0x003fe20003800000 */
.L_x_5086:
        /* <DEDUP_REMOVED lines=17> */
.L_x_5087:
[----:B------:R-:W-:Y:S02]  /*12690*/  IMAD.MOV.U32 R13, RZ, RZ, R6 ;  /* 0x000000ffff0d7224 */ /* 0x000fe400078e0006 */
[----:B------:R-:W-:Y:S01]  /*126a0*/  IMAD.MOV.U32 R12, RZ, RZ, 0x4 ;  /* 0x00000004ff0c7424 */ /* 0x000fe200078e00ff */
[----:B------:R-:W-:-:S13]  /*126b0*/  IADD3 R2, P4, R14, R0, RZ ;  /* 0x000000000e027210 */ /* 0x000fda0007f9e0ff */
[----:B------:R-:W-:Y:S05]  /*126c0*/  WARPSYNC.COLLECTIVE R15, `(.L_x_5088) ;  /* 0x000000000f087348 */ /* 0x000fea0003c00000 */
[----:B------:R0:W1:Y:S02]  /*126d0*/  SHFL.IDX P6, R14, R13, R12, R11 ;  /* 0x0000000c0d0e7389 */ /* 0x00006400000c000b */
[----:B01----:R-:W-:Y:S01]  /*126e0*/  ENDCOLLECTIVE ;  /* 0x000000000000791b */ /* 0x003fe20003800000 */
.L_x_5088:
        /* <DEDUP_REMOVED lines=17> */
.L_x_5089:
[----:B------:R-:W-:Y:S02]  /*12800*/  IMAD.MOV.U32 R13, RZ, RZ, R6 ;  /* 0x000000ffff0d7224 */ /* 0x000fe400078e0006 */
[----:B------:R-:W-:Y:S01]  /*12810*/  IMAD.MOV.U32 R12, RZ, RZ, 0x5 ;  /* 0x00000005ff0c7424 */ /* 0x000fe200078e00ff */
[----:B------:R-:W-:-:S13]  /*12820*/  IADD3 R2, P4, R14, R0, RZ ;  /* 0x000000000e027210 */ /* 0x000fda0007f9e0ff */
[----:B------:R-:W-:Y:S05]  /*12830*/  WARPSYNC.COLLECTIVE R15, `(.L_x_5090) ;  /* 0x000000000f087348 */ /* 0x000fea0003c00000 */
[----:B------:R0:W1:Y:S02]  /*12840*/  SHFL.IDX P6, R14, R13, R12, R11 ;  /* 0x0000000c0d0e7389 */ /* 0x00006400000c000b */
[----:B01----:R-:W-:Y:S01]  /*12850*/  ENDCOLLECTIVE ;  /* 0x000000000000791b */ /* 0x003fe20003800000 */
.L_x_5090:
        /* <DEDUP_REMOVED lines=12> */
.L_x_5091:
        /* <DEDUP_REMOVED lines=9> */
.L_x_5001:
[----:B0-----:R0:W1:Y:S02]  /*129b0*/  SYNCS.PHASECHK.TRANS64.TRYWAIT P0, [R10+URZ+0x22840], R20 ;  /* 0x022840140a0075a7 */ /* 0x001064000800017f */
[----:B-1----:R-:W-:Y:S05]  /*129c0*/  @!P0 NANOSLEEP.SYNCS 0x989680 ;  /* 0x009896800000895d */ /* 0x002fea0003900000 */
[----:B------:R-:W1:Y:S02]  /*129d0*/  @!P0 SYNCS.PHASECHK.TRANS64 P0, [R10+URZ+0x22840], R20 ;  /* 0x022840140a0085a7 */ /* 0x000e64000800007f */
[----:B-1----:R-:W-:Y:S05]  /*129e0*/  @!P0 BRA `(.L_x_5001) ;  /* 0xfffffffc00f08947 */ /* 0x002fea000383ffff */
[----:B------:R-:W-:Y:S05]  /*129f0*/  BRA `(.L_x_5093) ;  /* 0xffffffc000f07947 */ /* 0x000fea000383ffff */
.L_x_5002:
        /* <DEDUP_REMOVED lines=8> */
.L_x_5095:
[----:B------:R-:W-:Y:S05]  /*12a80*/  BSYNC B1 ;  /* 0x0000000000017941 */ /* 0x000fea0003800000 */
.L_x_5094:
[----:B------:R-:W-:Y:S01]  /*12a90*/  IMAD.MOV.U32 R13, RZ, RZ, R6 ;  /* 0x000000ffff0d7224 */ /* 0x000fe200078e0006 */
[----:B------:R-:W-:Y:S01]  /*12aa0*/  MOV R3, R14 ;  /* 0x0000000e00037202 */ /* 0x000fe20000000f00 */
[----:B------:R-:W-:Y:S02]  /*12ab0*/  IMAD.MOV.U32 R12, RZ, RZ, RZ ;  /* 0x000000ffff0c7224 */ /* 0x000fe400078e00ff */
[----:B------:R-:W-:Y:S02]  /*12ac0*/  IMAD.MOV.U32 R11, RZ, RZ, 0x181f ;  /* 0x0000181fff0b7424 */ /* 0x000fe400078e00ff */
[----:B------:R-:W-:Y:S02]  /*12ad0*/  IMAD.MOV.U32 R15, RZ, RZ, -0x1 ;  /* 0xffffffffff0f7424 */ /* 0x000fe400078e00ff */
[----:B------:R-:W-:-:S07]  /*12ae0*/  IMAD R7, R7, 0x2, R22 ;  /* 0x0000000207077824 */ /* 0x000fce00078e0216 */
[----:B------:R-:W-:Y:S05]  /*12af0*/  WARPSYNC.COLLECTIVE R15, `(.L_x_5096) ;  /* 0x000000000f087348 */ /* 0x000fea0003c00000 */
[----:B------:R0:W1:Y:S02]  /*12b00*/  SHFL.IDX P6, R14, R13, R12, R11 ;  /* 0x0000000c0d0e7389 */ /* 0x00006400000c000b */
[----:B01----:R-:W-:Y:S01]  /*12b10*/  ENDCOLLECTIVE ;  /* 0x000000000000791b */ /* 0x003fe20003800000 */
.L_x_5096:
[----:B------:R-:W-:Y:S02]  /*12b20*/  IMAD.MOV.U32 R13, RZ, RZ, R8 ;  /* 0x000000ffff0d7224 */ /* 0x000fe400078e0008 */
[----:B------:R-:W-:Y:S02]  /*12b30*/  IMAD.MOV.U32 R12, RZ, RZ, 0x1 ;  /* 0x00000001ff0c7424 */ /* 0x000fe400078e00ff */
[----:B------:R-:W-:-:S07]  /*12b40*/  IMAD.MOV.U32 R2, RZ, RZ, R14 ;  /* 0x000000ffff027224 */ /* 0x000fce00078e000e */
[----:B------:R-:W-:Y:S05]  /*12b50*/  WARPSYNC.COLLECTIVE R15, `(.L_x_5097) ;  /* 0x000000000f087348 */ /* 0x000fea0003c00000 */
[----:B------:R0:W1:Y:S02]  /*12b60*/  SHFL.IDX P6, R14, R13, R12, R11 ;  /* 0x0000000c0d0e7389 */ /* 0x00006400000c000b */
[----:B01----:R-:W-:Y:S01]  /*12b70*/  ENDCOLLECTIVE ;  /* 0x000000000000791b */ /* 0x003fe20003800000 */
.L_x_5097:
        /* <DEDUP_REMOVED lines=11> */
.L_x_5098:
[----:B------:R-:W-:Y:S02]  /*12c30*/  IMAD.MOV.U32 R13, RZ, RZ, R8 ;  /* 0x000000ffff0d7224 */ /* 0x000fe400078e0008 */
[----:B------:R-:W-:Y:S02]  /*12c40*/  IMAD.MOV.U32 R12, RZ, RZ, 0x2 ;  /* 0x00000002ff0c7424 */ /* 0x000fe400078e00ff */
[----:B------:R-:W-:-:S07]  /*12c50*/  IMAD.MOV.U32 R2, RZ, RZ, R14 ;  /* 0x000000ffff027224 */ /* 0x000fce00078e000e */
[----:B------:R-:W-:Y:S05]  /*12c60*/  WARPSYNC.COLLECTIVE R15, `(.L_x_5099) ;  /* 0x000000000f087348 */ /* 0x000fea0003c00000 */
[----:B------:R0:W1:Y:S02]  /*12c70*/  SHFL.IDX P6, R14, R13, R12, R11 ;  /* 0x0000000c0d0e7389 */ /* 0x00006400000c000b */
[----:B01----:R-:W-:Y:S01]  /*12c80*/  ENDCOLLECTIVE ;  /* 0x000000000000791b */ /* 0x003fe20003800000 */
.L_x_5099:
        /* <DEDUP_REMOVED lines=11> */
.L_x_5100:
[----:B------:R-:W-:Y:S01]  /*12d40*/  MOV R13, R8 ;  /* 0x00000008000d7202 */ /* 0x000fe20000000f00 */
[----:B------:R-:W-:Y:S02]  /*12d50*/  IMAD.MOV.U32 R12, RZ, RZ, 0x3 ;  /* 0x00000003ff0c7424 */ /* 0x000fe400078e00ff */
[----:B------:R-:W-:-:S07]  /*12d60*/  IMAD.MOV.U32 R2, RZ, RZ, R14 ;  /* 0x000000ffff027224 */ /* 0x000fce00078e000e */
[----:B------:R-:W-:Y:S05]  /*12d70*/  WARPSYNC.COLLECTIVE R15, `(.L_x_5101) ;  /* 0x000000000f087348 */ /* 0x000fea0003c00000 */
[----:B------:R0:W1:Y:S02]  /*12d80*/  SHFL.IDX P6, R14, R13, R12, R11 ;  /* 0x0000000c0d0e7389 */ /* 0x00006400000c000b */
[----:B01----:R-:W-:Y:S01]  /*12d90*/  ENDCOLLECTIVE ;  /* 0x000000000000791b */ /* 0x003fe20003800000 */
.L_x_5101:
        /* <DEDUP_REMOVED lines=11> */
.L_x_5102:
[----:B------:R-:W-:Y:S02]  /*12e50*/  IMAD.MOV.U32 R13, RZ, RZ, R8 ;  /* 0x000000ffff0d7224 */ /* 0x000fe400078e0008 */
[----:B------:R-:W-:Y:S02]  /*12e60*/  IMAD.MOV.U32 R12, RZ, RZ, 0x4 ;  /* 0x00000004ff0c7424 */ /* 0x000fe400078e00ff */
[----:B------:R-:W-:-:S07]  /*12e70*/  IMAD.MOV.U32 R2, RZ, RZ, R14 ;  /* 0x000000ffff027224 */ /* 0x000fce00078e000e */
[----:B------:R-:W-:Y:S05]  /*12e80*/  WARPSYNC.COLLECTIVE R15, `(.L_x_5103) ;  /* 0x000000000f087348 */ /* 0x000fea0003c00000 */
[----:B------:R0:W1:Y:S02]  /*12e90*/  SHFL.IDX P6, R14, R13, R12, R11 ;  /* 0x0000000c0d0e7389 */ /* 0x00006400000c000b */
[----:B01----:R-:W-:Y:S01]  /*12ea0*/  ENDCOLLECTIVE ;  /* 0x000000000000791b */ /* 0x003fe20003800000 */
.L_x_5103:
        /* <DEDUP_REMOVED lines=11> */
.L_x_5104:
[----:B------:R-:W-:Y:S02]  /*12f60*/  IMAD.MOV.U32 R13, RZ, RZ, R8 ;  /* 0x000000ffff0d7224 */ /* 0x000fe400078e0008 */
[----:B------:R-:W-:Y:S02]  /*12f70*/  IMAD.MOV.U32 R12, RZ, RZ, 0x5 ;  /* 0x00000005ff0c7424 */ /* 0x000fe400078e00ff */
[----:B------:R-:W-:-:S07]  /*12f80*/  IMAD.MOV.U32 R2, RZ, RZ, R14 ;  /* 0x000000ffff027224 */ /* 0x000fce00078e000e */
[----:B------:R-:W-:Y:S05]  /*12f90*/  WARPSYNC.COLLECTIVE R15, `(.L_x_5105) ;  /* 0x000000000f087348 */ /* 0x000fea0003c00000 */
[----:B------:R0:W1:Y:S02]  /*12fa0*/  SHFL.IDX P6, R14, R13, R12, R11 ;  /* 0x0000000c0d0e7389 */ /* 0x00006400000c000b */
[----:B01----:R-:W-:Y:S01]  /*12fb0*/  ENDCOLLECTIVE ;  /* 0x000000000000791b */ /* 0x003fe20003800000 */
.L_x_5105:
        /* <DEDUP_REMOVED lines=11> */
.L_x_5106:
[----:B------:R-:W-:Y:S05]  /*13070*/  BRA `(.L_x_5107) ;  /* 0xffffffc000207947 */ /* 0x000fea000383ffff */
.L_x_5007:
[----:B--2---:R2:W3:Y:S02]  /*13080*/  SYNCS.PHASECHK.TRANS64.TRYWAIT P0, [R10+URZ+0x22860], R20 ;  /* 0x022860140a0075a7 */ /* 0x0044e4000800017f */
[----:B---3--:R-:W-:Y:S05]  /*13090*/  @!P0 NANOSLEEP.SYNCS 0x989680 ;  /* 0x009896800000895d */ /* 0x008fea0003900000 */
[----:B------:R-:W3:Y:S02]  /*130a0*/  @!P0 SYNCS.PHASECHK.TRANS64 P0, [R10+URZ+0x22860], R20 ;  /* 0x022860140a0085a7 */ /* 0x000ee4000800007f */
[----:B---3--:R-:W-:Y:S05]  /*130b0*/  @!P0 BRA `(.L_x_5007) ;  /* 0xfffffffc00f08947 */ /* 0x008fea000383ffff */
[----:B------:R-:W-:Y:S05]  /*130c0*/  BRA `(.L_x_5108) ;  /* 0xffffffc000707947 */ /* 0x000fea000383ffff */
.L_x_5008:
        /* <DEDUP_REMOVED lines=8> */
.L_x_5110:
[----:B------:R-:W-:Y:S05]  /*13150*/  BSYNC B1 ;  /* 0x0000000000017941 */ /* 0x000fea0003800000 */
.L_x_5109:
        /* <DEDUP_REMOVED lines=9> */
.L_x_5111:
[----:B------:R-:W-:Y:S02]  /*131f0*/  IMAD.MOV.U32 R13, RZ, RZ, R25 ;  /* 0x000000ffff0d7224 */ /* 0x000fe400078e0019 */
[----:B------:R-:W-:Y:S01]  /*13200*/  IMAD.MOV.U32 R12, RZ, RZ, 0x1 ;  /* 0x00000001ff0c7424 */ /* 0x000fe200078e00ff */
[----:B------:R-:W-:-:S13]  /*13210*/  IADD3 R2, P0, R14, R0, RZ ;  /* 0x000000000e027210 */ /* 0x000fda0007f1e0ff */
[----:B------:R-:W-:Y:S05]  /*13220*/  WARPSYNC.COLLECTIVE R15, `(.L_x_5112) ;  /* 0x000000000f087348 */ /* 0x000fea0003c00000 */
[----:B------:R0:W1:Y:S02]  /*13230*/  SHFL.IDX P6, R14, R13, R12, R11 ;  /* 0x0000000c0d0e7389 */ /* 0x00006400000c000b */
[----:B01----:R-:W-:Y:S01]  /*13240*/  ENDCOLLECTIVE ;  /* 0x000000000000791b */ /* 0x003fe20003800000 */
.L_x_5112:
        /* <DEDUP_REMOVED lines=13> */
.L_x_5113:
[----:B------:R-:W-:Y:S02]  /*13320*/  IMAD.MOV.U32 R13, RZ, RZ, R25 ;  /* 0x000000ffff0d7224 */ /* 0x000fe400078e0019 */
[----:B------:R-:W-:Y:S01]  /*13330*/  IMAD.MOV.U32 R12, RZ, RZ, 0x2 ;  /* 0x00000002ff0c7424 */ /* 0x000fe200078e00ff */
[----:B------:R-:W-:-:S13]  /*13340*/  IADD3 R2, P0, R14, R0, RZ ;  /* 0x000000000e027210 */ /* 0x000fda0007f1e0ff */
[----:B------:R-:W-:Y:S05]  /*13350*/  WARPSYNC.COLLECTIVE R15, `(.L_x_5114) ;  /* 0x000000000f087348 */ /* 0x000fea0003c00000 */
[----:B------:R0:W1:Y:S02]  /*13360*/  SHFL.IDX P6, R14, R13, R12, R11 ;  /* 0x0000000c0d0e7389 */ /* 0x00006400000c000b */
[----:B01----:R-:W-:Y:S01]  /*13370*/  ENDCOLLECTIVE ;  /* 0x000000000000791b */ /* 0x003fe20003800000 */
.L_x_5114:
        /* <DEDUP_REMOVED lines=13> */
.L_x_5115:
[----:B------:R-:W-:Y:S02]  /*13450*/  IMAD.MOV.U32 R13, RZ, RZ, R25 ;  /* 0x000000ffff0d7224 */ /* 0x000fe400078e0019 */
[----:B------:R-:W-:Y:S02]  /*13460*/  IMAD.MOV.U32 R12, RZ, RZ, 0x3 ;  /* 0x00000003ff0c7424 */ /* 0x000fe400078e00ff */
[----:B------:R-:W-:-:S07]  /*13470*/  IMAD.MOV.U32 R8, RZ, RZ, R14 ;  /* 0x000000ffff087224 */ /* 0x000fce00078e000e */
[----:B------:R-:W-:Y:S05]  /*13480*/  WARPSYNC.COLLECTIVE R15, `(.L_x_5116) ;  /* 0x000000000f087348 */ /* 0x000fea0003c00000 */
[----:B------:R0:W1:Y:S02]  /*13490*/  SHFL.IDX P6, R14, R13, R12, R11 ;  /* 0x0000000c0d0e7389 */ /* 0x00006400000c000b */
[----:B01----:R-:W-:Y:S01]  /*134a0*/  ENDCOLLECTIVE ;  /* 0x000000000000791b */ /* 0x003fe20003800000 */
.L_x_5116:
        /* <DEDUP_REMOVED lines=9> */
[----:B------:R-:W-:-:S03]  /*13540*/  MOV R5, R14 ;  /* 0x0000000e00057202 */ /* 0x000fc60000000f00 */
[----:B------:R0:W-:Y:S04]  /*13550*/  LDGSTS.E.BYPASS.LTC128B.128 [R20+0xa400], desc[UR48][R2.64+0x180], !P1 ;  /* 0x0a40018002147fae */ /* 0x0001e8000c901d70 */
[----:B0-----:R-:W-:Y:S05]  /*13560*/  WARPSYNC.COLLECTIVE R15, `(.L_x_5117) ;  /* 0x000000000f087348 */ /* 0x001fea0003c00000 */
[----:B------:R1:W2:Y:S02]  /*13570*/  SHFL.IDX P6, R14, R13, R12, R11 ;  /* 0x0000000c0d0e7389 */ /* 0x0002a400000c000b */
[----:B012---:R-:W-:Y:S01]  /*13580*/  ENDCOLLECTIVE ;  /* 0x000000000000791b */ /* 0x007fe20003800000 */
.L_x_5117:
[----:B------:R-:W-:Y:S02]  /*13590*/  IMAD.MOV.U32 R13, RZ, RZ, R25 ;  /* 0x000000ffff0d7224 */ /* 0x000fe400078e0019 */
[----:B------:R-:W-:Y:S01]  /*135a0*/  IMAD.MOV.U32 R12, RZ, RZ, 0x4 ;  /* 0x00000004ff0c7424 */ /* 0x000fe200078e00ff */
[----:B------:R-:W-:-:S13]  /*135b0*/  IADD3 R2, P0, R14, R0, RZ ;  /* 0x000000000e027210 */ /* 0x000fda0007f1e0ff */
[----:B------:R-:W-:Y:S05]  /*135c0*/  WARPSYNC.COLLECTIVE R15, `(.L_x_5118) ;  /* 0x000000000f087348 */ /* 0x000fea0003c00000 */
[----:B------:R0:W1:Y:S02]  /*135d0*/  SHFL.IDX P6, R14, R13, R12, R11 ;  /* 0x0000000c0d0e7389 */ /* 0x00006400000c000b */
[----:B01----:R-:W-:Y:S01]  /*135e0*/  ENDCOLLECTIVE ;  /* 0x000000000000791b */ /* 0x003fe20003800000 */
.L_x_5118:
        /* <DEDUP_REMOVED lines=13> */
.L_x_5119:
[----:B------:R-:W-:Y:S02]  /*136c0*/  IMAD.MOV.U32 R13, RZ, RZ, R25 ;  /* 0x000000ffff0d7224 */ /* 0x000fe400078e0019 */
[----:B------:R-:W-:Y:S01]  /*136d0*/  IMAD.MOV.U32 R12, RZ, RZ, 0x5 ;  /* 0x00000005ff0c7424 */ /* 0x000fe200078e00ff */
[----:B------:R-:W-:-:S13]  /*136e0*/  IADD3 R2, P0, R14, R0, RZ ;  /* 0x000000000e027210 */ /* 0x000fda0007f1e0ff */
[----:B------:R-:W-:Y:S05]  /*136f0*/  WARPSYNC.COLLECTIVE R15, `(.L_x_5120) ;  /* 0x000000000f087348 */ /* 0x000fea0003c00000 */
[----:B------:R0:W1:Y:S02]  /*13700*/  SHFL.IDX P6, R14, R13, R12, R11 ;  /* 0x0000000c0d0e7389 */ /* 0x00006400000c000b */
[----:B01----:R-:W-:Y:S01]  /*13710*/  ENDCOLLECTIVE ;  /* 0x000000000000791b */ /* 0x003fe20003800000 */
.L_x_5120:
        /* <DEDUP_REMOVED lines=13> */
.L_x_5121:
[----:B------:R-:W-:Y:S05]  /*137f0*/  BRA `(.L_x_5122) ;  /* 0xffffffbc00b87947 */ /* 0x000fea000383ffff */
.L_x_5016:
        /* <DEDUP_REMOVED lines=8> */
.L_x_5124:
[----:B------:R-:W-:Y:S05]  /*13880*/  BSYNC B0 ;  /* 0x0000000000007941 */ /* 0x000fea0003800000 */
.L_x_5123:
[----:B------:R-:W-:Y:S01]  /*13890*/  IMAD.MOV.U32 R13, RZ, RZ, R16 ;  /* 0x000000ffff0d7224 */ /* 0x000fe200078e0010 */
[----:B------:R-:W-:Y:S01]  /*138a0*/  MOV R15, 0xffffffff ;  /* 0xffffffff000f7802 */ /* 0x000fe20000000f00 */
[----:B------:R-:W-:Y:S02]  /*138b0*/  IMAD.MOV.U32 R12, RZ, RZ, 0x1 ;  /* 0x00000001ff0c7424 */ /* 0x000fe400078e00ff */
[----:B------:R-:W-:Y:S02]  /*138c0*/  IMAD.MOV.U32 R11, RZ, RZ, 0x1f ;  /* 0x0000001fff0b7424 */ /* 0x000fe400078e00ff */
[----:B------:R-:W-:Y:S02]  /*138d0*/  IMAD.IADD R5, R19, 0x1, R8 ;  /* 0x0000000113057824 */ /* 0x000fe400078e0208 */
[----:B------:R-:W-:-:S07]  /*138e0*/  IMAD.MOV.U32 R0, RZ, RZ, R14 ;  /* 0x000000ffff007224 */ /* 0x000fce00078e000e */
[----:B------:R-:W-:Y:S05]  /*138f0*/  WARPSYNC.COLLECTIVE R15, `(.L_x_5125) ;  /* 0x000000000f087348 */ /* 0x000fea0003c00000 */
[----:B------:R0:W1:Y:S02]  /*13900*/  SHFL.IDX P6, R14, R13, R12, R11 ;  /* 0x0000000c0d0e7389 */ /* 0x00006400000c000b */
[----:B01----:R-:W-:Y:S01]  /*13910*/  ENDCOLLECTIVE ;  /* 0x000000000000791b */ /* 0x003fe20003800000 */
.L_x_5125:
        /* <DEDUP_REMOVED lines=18> */
.L_x_5126:
[----:B------:R-:W-:Y:S01]  /*13a40*/  IMAD.MOV.U32 R12, RZ, RZ, 0x2 ;  /* 0x00000002ff0c7424 */ /* 0x000fe200078e00ff */
[----:B------:R-:W-:-:S05]  /*13a50*/  SEL R6, R14, RZ, P1 ;  /* 0x000000ff0e067207 */ /* 0x000fca0000800000 */
[----:B------:R-:W-:-:S04]  /*13a60*/  IMAD.IADD R6, R5, 0x1, R6 ;  /* 0x0000000105067824 */ /* 0x000fc800078e0206 */
[----:B------:R-:W-:-:S07]  /*13a70*/  IMAD.MOV.U32 R13, RZ, RZ, R6 ;  /* 0x000000ffff0d7224 */ /* 0x000fce00078e0006 */
[----:B------:R-:W-:Y:S05]  /*13a80*/  WARPSYNC.COLLECTIVE R15, `(.L_x_5127) ;  /* 0x000000000f087348 */ /* 0x000fea0003c00000 */
[----:B------:R0:W1:Y:S02]  /*13a90*/  SHFL.UP P6, R14, R13, R12, R11 ;  /* 0x0400000c0d0e7389 */ /* 0x00006400000c000b */
[----:B01----:R-:W-:Y:S01]  /*13aa0*/  ENDCOLLECTIVE ;  /* 0x000000000000791b */ /* 0x003fe20003800000 */
.L_x_5127:
[----:B------:R-:W-:Y:S01]  /*13ab0*/  IMAD.MOV.U32 R12, RZ, RZ, 0x4 ;  /* 0x00000004ff0c7424 */ /* 0x000fe200078e00ff */
[----:B------:R-:W-:-:S05]  /*13ac0*/  SEL R7, R14, RZ, P2 ;  /* 0x000000ff0e077207 */ /* 0x000fca0001000000 */
[----:B------:R-:W-:-:S04]  /*13ad0*/  IMAD.IADD R7, R6, 0x1, R7 ;  /* 0x0000000106077824 */ /* 0x000fc800078e0207 */
[----:B------:R-:W-:-:S07]  /*13ae0*/  IMAD.MOV.U32 R13, RZ, RZ, R7 ;  /* 0x000000ffff0d7224 */ /* 0x000fce00078e0007 */
[----:B------:R-:W-:Y:S05]  /*13af0*/  WARPSYNC.COLLECTIVE R15, `(.L_x_5128) ;  /* 0x000000000f087348 */ /* 0x000fea0003c00000 */
[----:B------:R0:W1:Y:S02]  /*13b00*/  SHFL.UP P6, R14, R13, R12, R11 ;  /* 0x0400000c0d0e7389 */ /* 0x00006400000c000b */
[----:B01----:R-:W-:Y:S01]  /*13b10*/  ENDCOLLECTIVE ;  /* 0x000000000000791b */ /* 0x003fe20003800000 */
.L_x_5128:
[----:B------:R-:W-:Y:S01]  /*13b20*/  IMAD.MOV.U32 R12, RZ, RZ, 0x8 ;  /* 0x00000008ff0c7424 */ /* 0x000fe200078e00ff */
[----:B------:R-:W-:-:S05]  /*13b30*/  SEL R2, R14, RZ, P3 ;  /* 0x000000ff0e027207 */ /* 0x000fca0001800000 */
[----:B------:R-:W-:-:S04]  /*13b40*/  IMAD.IADD R2, R7, 0x1, R2 ;  /* 0x0000000107027824 */ /* 0x000fc800078e0202 */
[----:B------:R-:W-:-:S07]  /*13b50*/  IMAD.MOV.U32 R13, RZ, RZ, R2 ;  /* 0x000000ffff0d7224 */ /* 0x000fce00078e0002 */
[----:B------:R-:W-:Y:S05]  /*13b60*/  WARPSYNC.COLLECTIVE R15, `(.L_x_5129) ;  /* 0x000000000f087348 */ /* 0x000fea0003c00000 */
[----:B------:R0:W1:Y:S02]  /*13b70*/  SHFL.UP P6, R14, R13, R12, R11 ;  /* 0x0400000c0d0e7389 */ /* 0x00006400000c000b */
[----:B01----:R-:W-:Y:S01]  /*13b80*/  ENDCOLLECTIVE ;  /* 0x000000000000791b */ /* 0x003fe20003800000 */
.L_x_5129:
[----:B------:R-:W-:Y:S01]  /*13b90*/  IMAD.MOV.U32 R12, RZ, RZ, 0x10 ;  /* 0x00000010ff0c7424 */ /* 0x000fe200078e00ff */
[----:B------:R-:W-:-:S05]  /*13ba0*/  SEL R3, R14, RZ, P4 ;  /* 0x000000ff0e037207 */ /* 0x000fca0002000000 */
[----:B------:R-:W-:-:S04]  /*13bb0*/  IMAD.IADD R3, R2, 0x1, R3 ;  /* 0x0000000102037824 */ /* 0x000fc800078e0203 */
[----:B------:R-:W-:-:S07]  /*13bc0*/  IMAD.MOV.U32 R13, RZ, RZ, R3 ;  /* 0x000000ffff0d7224 */ /* 0x000fce00078e0003 */
[----:B------:R-:W-:Y:S05]  /*13bd0*/  WARPSYNC.COLLECTIVE R15, `(.L_x_5130) ;  /* 0x000000000f087348 */ /* 0x000fea0003c00000 */
[----:B------:R0:W1:Y:S02]  /*13be0*/  SHFL.UP P6, R14, R13, R12, R11 ;  /* 0x0400000c0d0e7389 */ /* 0x00006400000c000b */
[----:B01----:R-:W-:Y:S01]  /*13bf0*/  ENDCOLLECTIVE ;  /* 0x000000000000791b */ /* 0x003fe20003800000 */
.L_x_5130:
[----:B------:R-:W-:Y:S02]  /*13c00*/  IMAD.MOV.U32 R12, RZ, RZ, 0x1f ;  /* 0x0000001fff0c7424 */ /* 0x000fe400078e00ff */
[----:B------:R-:W-:Y:S01]  /*13c10*/  IMAD.MOV.U32 R11, RZ, RZ, 0x1f ;  /* 0x0000001fff0b7424 */ /* 0x000fe200078e00ff */
[----:B------:R-:W-:-:S05]  /*13c20*/  SEL R6, R14, RZ, P5 ;  /* 0x000000ff0e067207 */ /* 0x000fca0002800000 */
[----:B------:R-:W-:-:S05]  /*13c30*/  IMAD.IADD R6, R3, 0x1, R6 ;  /* 0x0000000103067824 */ /* 0x000fca00078e0206 */
[----:B------:R-:W-:-:S07]  /*13c40*/  MOV R13, R6 ;  /* 0x00000006000d7202 */ /* 0x000fce0000000f00 */
[----:B------:R-:W-:Y:S05]  /*13c50*/  WARPSYNC.COLLECTIVE R15, `(.L_x_5131) ;  /* 0x000000000f087348 */ /* 0x000fea0003c00000 */
[----:B------:R0:W1:Y:S02]  /*13c60*/  SHFL.IDX P6, R14, R13, R12, R11 ;  /* 0x0000000c0d0e7389 */ /* 0x00006400000c000b */
[----:B01----:R-:W-:Y:S01]  /*13c70*/  ENDCOLLECTIVE ;  /* 0x000000000000791b */ /* 0x003fe20003800000 */
.L_x_5131:
[----:B------:R-:W-:Y:S05]  /*13c80*/  BRA `(.L_x_5132) ;  /* 0xffffffc000147947 */ /* 0x000fea000383ffff */
.L_x_5021:
        /* <DEDUP_REMOVED lines=8> */
.L_x_5134:
[----:B------:R-:W-:Y:S05]  /*13d10*/  BSYNC B0 ;  /* 0x0000000000007941 */ /* 0x000fea0003800000 */
.L_x_5133:
        /* <DEDUP_REMOVED lines=8> */
.L_x_5135:
[----:B------:R-:W-:Y:S01]  /*13da0*/  IMAD.MOV.U32 R12, RZ, RZ, 0x4 ;  /* 0x00000004ff0c7424 */ /* 0x000fe200078e00ff */
[----:B------:R-:W-:-:S05]  /*13db0*/  SEL R2, R14, RZ, P2 ;  /* 0x000000ff0e027207 */ /* 0x000fca0001000000 */
[----:B------:R-:W-:-:S04]  /*13dc0*/  IMAD.IADD R2, R13, 0x1, R2 ;  /* 0x000000010d027824 */ /* 0x000fc800078e0202 */
[----:B------:R-:W-:-:S07]  /*13dd0*/  IMAD.MOV.U32 R13, RZ, RZ, R2 ;  /* 0x000000ffff0d7224 */ /* 0x000fce00078e0002 */
[----:B------:R-:W-:Y:S05]  /*13de0*/  WARPSYNC.COLLECTIVE R15, `(.L_x_5136) ;  /* 0x000000000f087348 */ /* 0x000fea0003c00000 */
[----:B------:R0:W1:Y:S02]  /*13df0*/  SHFL.UP P6, R14, R13, R12, R11 ;  /* 0x0400000c0d0e7389 */ /* 0x00006400000c000b */
[----:B01----:R-:W-:Y:S01]  /*13e00*/  ENDCOLLECTIVE ;  /* 0x000000000000791b */ /* 0x003fe20003800000 */
.L_x_5136:
[----:B------:R-:W-:Y:S01]  /*13e10*/  IMAD.MOV.U32 R12, RZ, RZ, 0x8 ;  /* 0x00000008ff0c7424 */ /* 0x000fe200078e00ff */
[----:B------:R-:W-:-:S05]  /*13e20*/  SEL R3, R14, RZ, P3 ;  /* 0x000000ff0e037207 */ /* 0x000fca0001800000 */
[----:B------:R-:W-:-:S04]  /*13e30*/  IMAD.IADD R3, R2, 0x1, R3 ;  /* 0x0000000102037824 */ /* 0x000fc800078e0203 */
[----:B------:R-:W-:-:S07]  /*13e40*/  IMAD.MOV.U32 R13, RZ, RZ, R3 ;  /* 0x000000ffff0d7224 */ /* 0x000fce00078e0003 */
[----:B------:R-:W-:Y:S05]  /*13e50*/  WARPSYNC.COLLECTIVE R15, `(.L_x_5137) ;  /* 0x000000000f087348 */ /* 0x000fea0003c00000 */
[----:B------:R0:W1:Y:S02]  /*13e60*/  SHFL.UP P6, R14, R13, R12, R11 ;  /* 0x0400000c0d0e7389 */ /* 0x00006400000c000b */
[----:B01----:R-:W-:Y:S01]  /*13e70*/  ENDCOLLECTIVE ;  /* 0x000000000000791b */ /* 0x003fe20003800000 */
.L_x_5137:
[----:B------:R-:W-:Y:S01]  /*13e80*/  IMAD.MOV.U32 R12, RZ, RZ, 0x10 ;  /* 0x00000010ff0c7424 */ /* 0x000fe200078e00ff */
[----:B------:R-:W-:-:S05]  /*13e90*/  SEL R4, R14, RZ, P4 ;  /* 0x000000ff0e047207 */ /* 0x000fca0002000000 */
[----:B------:R-:W-:-:S04]  /*13ea0*/  IMAD.IADD R4, R3, 0x1, R4 ;  /* 0x0000000103047824 */ /* 0x000fc800078e0204 */
[----:B------:R-:W-:-:S07]  /*13eb0*/  IMAD.MOV.U32 R13, RZ, RZ, R4 ;  /* 0x000000ffff0d7224 */ /* 0x000fce00078e0004 */
[----:B------:R-:W-:Y:S05]  /*13ec0*/  WARPSYNC.COLLECTIVE R15, `(.L_x_5138) ;  /* 0x000000000f087348 */ /* 0x000fea0003c00000 */
[----:B------:R0:W1:Y:S02]  /*13ed0*/  SHFL.UP P6, R14, R13, R12, R11 ;  /* 0x0400000c0d0e7389 */ /* 0x00006400000c000b */
[----:B01----:R-:W-:Y:S01]  /*13ee0*/  ENDCOLLECTIVE ;  /* 0x000000000000791b */ /* 0x003fe20003800000 */
.L_x_5138:
[----:B------:R-:W-:Y:S02]  /*13ef0*/  IMAD.MOV.U32 R12, RZ, RZ, 0x1f ;  /* 0x0000001fff0c7424 */ /* 0x000fe400078e00ff */
[----:B------:R-:W-:Y:S01]  /*13f00*/  IMAD.MOV.U32 R11, RZ, RZ, 0x1f ;  /* 0x0000001fff0b7424 */ /* 0x000fe200078e00ff */
[----:B------:R-:W-:-:S04]  /*13f10*/  SEL R3, R14, RZ, P5 ;  /* 0x000000ff0e037207 */ /* 0x000fc80002800000 */
[----:B------:R-:W-:-:S05]  /*13f20*/  IADD3 R6, R4, R3, RZ ;  /* 0x0000000304067210 */ /* 0x000fca0007ffe0ff */
[----:B------:R-:W-:-:S07]  /*13f30*/  IMAD.MOV.U32 R13, RZ, RZ, R6 ;  /* 0x000000ffff0d7224 */ /* 0x000fce00078e0006 */
[----:B------:R-:W-:Y:S05]  /*13f40*/  WARPSYNC.COLLECTIVE R15, `(.L_x_5139) ;  /* 0x000000000f087348 */ /* 0x000fea0003c00000 */
[----:B------:R0:W1:Y:S02]  /*13f50*/  SHFL.IDX P6, R14, R13, R12, R11 ;  /* 0x0000000c0d0e7389 */ /* 0x00006400000c000b */
[----:B01----:R-:W-:Y:S01]  /*13f60*/  ENDCOLLECTIVE ;  /* 0x000000000000791b */ /* 0x003fe20003800000 */
.L_x_5139:
[----:B------:R-:W-:Y:S05]  /*13f70*/  BRA `(.L_x_5140) ;  /* 0xffffffbc00f47947 */ /* 0x000fea000383ffff */
.L_x_5023:
[----:B------:R-:W-:Y:S01]  /*13f80*/  BSSY B0, `(.L_x_5141) ;  /* 0x0000006000007945 */ /* 0x000fe20003800000 */
[----:B------:R-:W-:Y:S01]  /*13f90*/  PLOP3.LUT P6, PT, P6, PT, PT, 0x8, 0x0 ;  /* 0x000000000000781c */ /* 0x000fe200037ce170 */
[----:B------:R-:W-:-:S12]  /*13fa0*/  IMAD.MOV.U32 R15, RZ, RZ, -0x1 ;  /* 0xffffffffff0f7424 */ /* 0x000fd800078e00ff */
[----:B012---:R-:W-:Y:S05]  /*13fb0*/  WARPSYNC.COLLECTIVE R15, `(.L_x_5142) ;  /* 0x000000000f087348 */ /* 0x007fea0003c00000 */
[----:B------:R-:W-:Y:S01]  /*13fc0*/  VOTE.ANY R14, PT, P6 ;  /* 0x00000000000e7806 */ /* 0x000fe200030e0100 */
[----:B012---:R-:W-:Y:S06]  /*13fd0*/  ENDCOLLECTIVE ;  /* 0x000000000000791b */ /* 0x007fec0003800000 */
.L_x_5142:
[----:B------:R-:W-:Y:S05]  /*13fe0*/  BSYNC B0 ;  /* 0x0000000000007941 */ /* 0x000fea0003800000 */
.L_x_5141:
        /* <DEDUP_REMOVED lines=9> */
.L_x_5143:
[----:B------:R-:W-:Y:S01]  /*14080*/  IMAD.MOV.U32 R5, RZ, RZ, R14 ;  /* 0x000000ffff057224 */ /* 0x000fe200078e000e */
[----:B------:R-:W-:Y:S06]  /*14090*/  BRA `(.L_x_5144) ;  /* 0xffffffbc00e47947 */ /* 0x000fec000383ffff */
.L_x_5025:
[----:B------:R-:W-:Y:S01]  /*140a0*/  BSSY B0, `(.L_x_5145) ;  /* 0x0000007000007945 */ /* 0x000fe20003800000 */
[----:B------:R-:W-:Y:S02]  /*140b0*/  IMAD.MOV.U32 R13, RZ, RZ, R6 ;  /* 0x000000ffff0d7224 */ /* 0x000fe400078e0006 */
[----:B------:R-:W-:Y:S02]  /*140c0*/  IMAD.MOV.U32 R11, RZ, RZ, 0x1f ;  /* 0x0000001fff0b7424 */ /* 0x000fe400078e00ff */
[----:B------:R-:W-:-:S07]  /*140d0*/  IMAD.MOV.U32 R15, RZ, RZ, -0x1 ;  /* 0xffffffffff0f7424 */ /* 0x000fce00078e00ff */
[----:B01234-:R-:W-:Y:S05]  /*140e0*/  WARPSYNC.COLLECTIVE R15, `(.L_x_5146) ;  /* 0x000000000f087348 */ /* 0x01ffea0003c00000 */
[----:B------:R0:W0:Y:S02]  /*140f0*/  SHFL.IDX P6, R14, R13, R12, R11 ;  /* 0x0000000c0d0e7389 */ /* 0x00002400000c000b */
[----:B01234-:R-:W-:Y:S01]  /*14100*/  ENDCOLLECTIVE ;  /* 0x000000000000791b */ /* 0x01ffe20003800000 */
.L_x_5146:
[----:B------:R-:W-:Y:S05]  /*14110*/  BSYNC B0 ;  /* 0x0000000000007941 */ /* 0x000fea0003800000 */
.L_x_5145:
[----:B------:R-:W-:Y:S05]  /*14120*/  BRA `(.L_x_5024) ;  /* 0xffffffbc00dc7947 */ /* 0x000fea000383ffff */
.L_x_5029:
[----:B-1----:R1:W2:Y:S02]  /*14130*/  SYNCS.PHASECHK.TRANS64.TRYWAIT P0, [R7+URZ+0x22820], R0 ;  /* 0x02282000070075a7 */ /* 0x0022a4000800017f */
[----:B--2---:R-:W-:Y:S05]  /*14140*/  @!P0 NANOSLEEP.SYNCS 0x989680 ;  /* 0x009896800000895d */ /* 0x004fea0003900000 */
[----:B------:R-:W2:Y:S02]  /*14150*/  @!P0 SYNCS.PHASECHK.TRANS64 P0, [R7+URZ+0x22820], R0 ;  /* 0x02282000070085a7 */ /* 0x000ea4000800007f */
[----:B--2---:R-:W-:Y:S05]  /*14160*/  @!P0 BRA `(.L_x_5029) ;  /* 0xfffffffc00f08947 */ /* 0x004fea000383ffff */
[----:B------:R-:W-:Y:S05]  /*14170*/  BRA `(.L_x_5147) ;  /* 0xffffffc400547947 */ /* 0x000fea000383ffff */
.L_x_5030:
        /* <DEDUP_REMOVED lines=8> */
[----:B01-34-:R-:W-:Y:S05]  /*14200*/  WARPSYNC.COLLECTIVE R15, `(.L_x_5149) ;  /* 0x000000000f087348 */ /* 0x01bfea0003c00000 */
[----:B------:R2:W0:Y:S02]  /*14210*/  SHFL.IDX P6, R14, R13, R12, R11 ;  /* 0x0000000c0d0e7389 */ /* 0x00042400000c000b */
[----:B01234-:R-:W-:Y:S01]  /*14220*/  ENDCOLLECTIVE ;  /* 0x000000000000791b */ /* 0x01ffe20003800000 */
.L_x_5149:
[----:B------:R-:W-:Y:S05]  /*14230*/  BSYNC B0 ;  /* 0x0000000000007941 */ /* 0x000fea0003800000 */
.L_x_5148:
[----:B------:R-:W-:Y:S05]  /*14240*/  BRA `(.L_x_5150) ;  /* 0xffffffc4003c7947 */ /* 0x000fea000383ffff */
.L_x_5033:
[----:B------:R-:W-:Y:S01]  /*14250*/  BSSY B1, `(.L_x_5151) ;  /* 0x0000006000017945 */ /* 0x000fe20003800000 */
[----:B------:R-:W-:-:S07]  /*14260*/  IMAD.MOV.U32 R15, RZ, RZ, -0x1 ;  /* 0xffffffffff0f7424 */ /* 0x000fce00078e00ff */
[----:B01-34-:R-:W-:Y:S05]  /*14270*/  WARPSYNC.COLLECTIVE R15, `(.L_x_5152) ;  /* 0x000000000f0c7348 */ /* 0x01bfea0003c00000 */
[----:B------:R-:W-:Y:S02]  /*14280*/  ELECT P6, UR62, PT ;  /* 0x00000000003e782f */ /* 0x000fe400038c0000 */
[----:B------:R-:W-:Y:S01]  /*14290*/  MOV R14, UR62 ;  /* 0x0000003e000e7c02 */ /* 0x000fe20008000f00 */
[----:B01-34-:R-:W-:Y:S10]  /*142a0*/  ENDCOLLECTIVE ;  /* 0x000000000000791b */ /* 0x01bff40003800000 */
.L_x_5152:
[----:B------:R-:W-:Y:S05]  /*142b0*/  BSYNC B1 ;  /* 0x0000000000017941 */ /* 0x000fea0003800000 */
.L_x_5151:
[----:B------:R-:W-:Y:S05]  /*142c0*/  BRA `(.L_x_5153) ;  /* 0xffffffc400347947 */ /* 0x000fea000383ffff */
.L_x_5035:
[----:B-1----:R1:W2:Y:S02]  /*142d0*/  SYNCS.PHASECHK.TRANS64.TRYWAIT P1, [R5+URZ+0x22840], R0 ;  /* 0x02284000050075a7 */ /* 0x0022a4000802017f */
[----:B--2---:R-:W-:Y:S05]  /*142e0*/  @!P1 NANOSLEEP.SYNCS 0x989680 ;  /* 0x009896800000995d */ /* 0x004fea0003900000 */
[----:B------:R-:W2:Y:S02]  /*142f0*/  @!P1 SYNCS.PHASECHK.TRANS64 P1, [R5+URZ+0x22840], R0 ;  /* 0x02284000050095a7 */ /* 0x000ea4000802007f */
[----:B--2---:R-:W-:Y:S05]  /*14300*/  @!P1 BRA `(.L_x_5035) ;  /* 0xfffffffc00f09947 */ /* 0x004fea000383ffff */
[----:B------:R-:W-:Y:S05]  /*14310*/  BRA `(.L_x_5154) ;  /* 0xffffffc400547947 */ /* 0x000fea000383ffff */
.L_x_5037:
[----:B--2---:R2:W0:Y:S02]  /*14320*/  SYNCS.PHASECHK.TRANS64.TRYWAIT P1, [R3+URZ+0x22840], R2 ;  /* 0x02284002030075a7 */ /* 0x004424000802017f */
[----:B0-----:R-:W-:Y:S05]  /*14330*/  @!P1 NANOSLEEP.SYNCS 0x989680 ;  /* 0x009896800000995d */ /* 0x001fea0003900000 */
[----:B------:R-:W0:Y:S02]  /*14340*/  @!P1 SYNCS.PHASECHK.TRANS64 P1, [R3+URZ+0x22840], R2 ;  /* 0x02284002030095a7 */ /* 0x000e24000802007f */
[----:B0-----:R-:W-:Y:S05]  /*14350*/  @!P1 BRA `(.L_x_5037) ;  /* 0xfffffffc00f09947 */ /* 0x001fea000383ffff */
[----:B------:R-:W-:Y:S05]  /*14360*/  BRA `(.L_x_5155) ;  /* 0xffffffc400607947 */ /* 0x000fea000383ffff */
.L_x_5039:
[----:B------:R0:W0:Y:S02]  /*14370*/  SYNCS.PHASECHK.TRANS64.TRYWAIT P1, [R5+URZ+0x22860], R0 ;  /* 0x02286000050075a7 */ /* 0x000024000802017f */
[----:B0-----:R-:W-:Y:S05]  /*14380*/  @!P1 NANOSLEEP.SYNCS 0x989680 ;  /* 0x009896800000995d */ /* 0x001fea0003900000 */
[----:B------:R-:W0:Y:S02]  /*14390*/  @!P1 SYNCS.PHASECHK.TRANS64 P1, [R5+URZ+0x22860], R0 ;  /* 0x02286000050095a7 */ /* 0x000e24000802007f */
[----:B0-----:R-:W-:Y:S05]  /*143a0*/  @!P1 BRA `(.L_x_5039) ;  /* 0xfffffffc00f09947 */ /* 0x001fea000383ffff */
[----:B------:R-:W-:Y:S05]  /*143b0*/  BRA `(.L_x_5156) ;  /* 0xffffffc4005c7947 */ /* 0x000fea000383ffff */
.L_x_5157:
        /* <DEDUP_REMOVED lines=12> */
.L_x_6465:


//--------------------- .text._ZN7cutlass13device_kernelIN5flash11enable_sm90INS1_16FlashAttnFwdSm90INS1_25CollectiveMainloopFwdSm90ILi2EN4cute5tupleIJNS5_1CILi1EEES8_S8_EEENS6_IJNS7_ILi128EEENS7_ILi96EEENS7_ILi64EEEEEELi256ENS_6half_tEfNS_4arch4Sm90ELb1ELb0ELb0ELb1ELb1ELb1ELb0ELb1ELb0ELb1ELb0ELb0EEENS1_21CollectiveEpilogueFwdINS6_IJSA_NS7_ILi256EEESB_EEES9_SE_SG_Li256ELb1ELb1ELb0ELb0EEENS1_36VarlenDynamicPersistentTileSchedulerILi128ELi96ELi256ELi128ELb0ELb1ELb1ELb1ELb1ELb1EEEEEEEEEvNT_6ParamsE --------------------------
	.section	.text._ZN7cutlass13device_kernelIN5flash11enable_sm90INS1_16FlashAttnFwdSm90INS1_25CollectiveMainloopFwdSm90ILi2EN4cute5tupleIJNS5_1CILi1EEES8_S8_EEENS6_IJNS7_ILi128EEENS7_ILi96EEENS7_ILi64EEEEEELi256ENS_6half_tEfNS_4arch4Sm90ELb1ELb0ELb0ELb1ELb1ELb1ELb0ELb1ELb0ELb1ELb0ELb0EEENS1_21CollectiveEpilogueFwdINS6_IJSA_NS7_ILi256EEESB_EEES9_SE_SG_Li256ELb1ELb1ELb0ELb0EEENS1_36VarlenDynamicPersistentTileSchedulerILi128ELi96ELi256ELi128ELb0ELb1ELb1ELb1ELb1ELb1EEEEEEEEEvNT_6ParamsE,"ax",@progbits
	.align	128
.text._ZN7cutlass13device_kernelIN5flash11enable_sm90INS1_16FlashAttnFwdSm90INS1_25CollectiveMainloopFwdSm90ILi2EN4cute5tupleIJNS5_1CILi1EEES8_S8_EEENS6_IJNS7_ILi128EEENS7_ILi96EEENS7_ILi64EEEEEELi256ENS_6half_tEfNS_4arch4Sm90ELb1ELb0ELb0ELb1ELb1ELb1ELb0ELb1ELb0ELb1ELb0ELb0EEENS1_21CollectiveEpilogueFwdINS6_IJSA_NS7_ILi256EEESB_EEES9_SE_SG_Li256ELb1ELb1ELb0ELb0EEENS1_36VarlenDynamicPersistentTileSchedulerILi128ELi96ELi256ELi128ELb0ELb1ELb1ELb1ELb1ELb1EEEEEEEEEvNT_6ParamsE:
        .type           _ZN7cutlass13device_kernelIN5flash11enable_sm90INS1_16FlashAttnFwdSm90INS1_25CollectiveMainloopFwdSm90ILi2EN4cute5tupleIJNS5_1CILi1EEES8_S8_EEENS6_IJNS7_ILi128EEENS7_ILi96EEENS7_ILi64EEEEEELi256ENS_6half_tEfNS_4arch4Sm90ELb1ELb0ELb0ELb1ELb1ELb1ELb0ELb1ELb0ELb1ELb0ELb0EEENS1_21CollectiveEpilogueFwdINS6_IJSA_NS7_ILi256EEESB_EEES9_SE_SG_Li256ELb1ELb1ELb0ELb0EEENS1_36VarlenDynamicPersistentTileSchedulerILi128ELi96ELi256ELi128ELb0ELb1ELb1ELb1ELb1ELb1EEEEEEEEEvNT_6ParamsE,@function
        .size           _ZN7cutlass13device_kernelIN5flash11enable_sm90INS1_16FlashAttnFwdSm90INS1_25CollectiveMainloopFwdSm90ILi2EN4cute5tupleIJNS5_1CILi1EEES8_S8_EEENS6_IJNS7_ILi128EEENS7_ILi96EEENS7_ILi64EEEEEELi256ENS_6half_tEfNS_4arch4Sm90ELb1ELb0ELb0ELb1ELb1ELb1ELb0ELb1ELb0ELb1ELb0ELb0EEENS1_21CollectiveEpilogueFwdINS6_IJSA_NS7_ILi256EEESB_EEES9_SE_SG_Li256ELb1ELb1ELb0ELb0EEENS1_36VarlenDynamicPersistentTileSchedulerILi128ELi96ELi256ELi128ELb0ELb1ELb1ELb1ELb1ELb1EEEEEEEEEvNT_6ParamsE,(.L_x_6466 - _ZN7cutlass13device_kernelIN5flash11enable_sm90INS1_16FlashAttnFwdSm90INS1_25CollectiveMainloopFwdSm90ILi2EN4cute5tupleIJNS5_1CILi1EEES8_S8_EEENS6_IJNS7_ILi128EEENS7_ILi96EEENS7_ILi64EEEEEELi256ENS_6half_tEfNS_4arch4Sm90ELb1ELb0ELb0ELb1ELb1ELb1ELb0ELb1ELb0ELb1ELb0ELb0EEENS1_21CollectiveEpilogueFwdINS6_IJSA_NS7_ILi256EEESB_EEES9_SE_SG_Li256ELb1ELb1ELb0ELb0EEENS1_36VarlenDynamicPersistentTileSchedulerILi128ELi96ELi256ELi128ELb0ELb1ELb1ELb1ELb1ELb1EEEEEEEEEvNT_6ParamsE)
        .other          _ZN7cutlass13device_kernelIN5flash11enable_sm90INS1_16FlashAttnFwdSm90INS1_25CollectiveMainloopFwdSm90ILi2EN4cute5tupleIJNS5_1CILi1EEES8_S8_EEENS6_IJNS7_ILi128EEENS7_ILi96EEENS7_ILi64EEEEEELi256ENS_6half_tEfNS_4arch4Sm90ELb1ELb0ELb0ELb1ELb1ELb1ELb0ELb1ELb0ELb1ELb0ELb0EEENS1_21CollectiveEpilogueFwdINS6_IJSA_NS7_ILi256EEESB_EEES9_SE_SG_Li256ELb1ELb1ELb0ELb0EEENS1_36VarlenDynamicPersistentTileSchedulerILi128ELi96ELi256ELi128ELb0ELb1ELb1ELb1ELb1ELb1EEEEEEEEEvNT_6ParamsE,@"STO_CUDA_ENTRY STV_DEFAULT"
_ZN7cutlass13device_kernelIN5flash11enable_sm90INS1_16FlashAttnFwdSm90INS1_25CollectiveMainloopFwdSm90ILi2EN4cute5tupleIJNS5_1CILi1EEES8_S8_EEENS6_IJNS7_ILi128EEENS7_ILi96EEENS7_ILi64EEEEEELi256ENS_6half_tEfNS_4arch4Sm90ELb1ELb0ELb0ELb1ELb1ELb1ELb0ELb1ELb0ELb1ELb0ELb0EEENS1_21CollectiveEpilogueFwdINS6_IJSA_NS7_ILi256EEESB_EEES9_SE_SG_Li256ELb1ELb1ELb0ELb0EEENS1_36VarlenDynamicPersistentTileSchedulerILi128ELi96ELi256ELi128ELb0ELb1ELb1ELb1ELb1ELb1EEEEEEEEEvNT_6ParamsE:
        /* <DEDUP_REMOVED lines=17> */
.L_x_5159:
[----:B------:R-:W-:Y:S05]  /*0110*/  BSYNC B0 ;  /* 0x0000000000007941 */ /* 0x000fea0003800000 */
.L_x_5158:
        /* <DEDUP_REMOVED lines=40> */
.L_x_5160:
        /* <DEDUP_REMOVED lines=22> */
.L_x_5161:
        /* <DEDUP_REMOVED lines=18> */
.L_x_5162:
        /* <DEDUP_REMOVED lines=22> */
.L_x_5163:
        /* <DEDUP_REMOVED lines=22> */
.L_x_5164:
        /* <DEDUP_REMOVED lines=9> */
.L_x_5167:
        /* <DEDUP_REMOVED lines=9> */
[----:B------:R-:W-:-:S02]  /*0a00*/  ISETP.NE.AND P0, PT, R3, 0x1, PT ;  /* 0x000000010300780c */ /* 0x000fc40003f05270 */
[----:B------:R-:W-:-:S11]  /*0a10*/  LOP3.LUT R23, R23, 0xffffffef, RZ, 0xc0, !PT ;  /* 0xffffffef17177812 */ /* 0x000fd600078ec0ff */
[----:B------:R-:W-:Y:S06]  /*0a20*/  @!P0 BAR.ARV 0x9, 0x100 ;  /* 0x0244000000008b1d */ /* 0x000fec0000002000 */
[----:B------:R-:W-:Y:S02]  /*0a30*/  @P0 LOP3.LUT R23, R23, 0x10, RZ, 0xfc, !PT ;  /* 0x0000001017170812 */ /* 0x000fe400078efcff */
        /* <DEDUP_REMOVED lines=8> */
[----:B------:R-:W-:Y:S01]  /*0ac0*/  MOV R22, RZ ;  /* 0x000000ff00167202 */ /* 0x000fe20000000f00 */
[----:B------:R-:W-:Y:S02]  /*0ad0*/  IMAD.MOV.U32 R18, RZ, RZ, RZ ;  /* 0x000000ffff127224 */ /* 0x000fe400078e00ff */
[----:B------:R-:W-:Y:S01]  /*0ae0*/  IMAD.MOV.U32 R210, RZ, RZ, RZ ;  /* 0x000000ffffd27224 */ /* 0x000fe200078e00ff */
[----:B------:R-:W-:Y:S01]  /*0af0*/  SHF.R.S32.HI R0, RZ, 0x1f, R12 ;  /* 0x0000001fff007819 */ /* 0x000fe2000001140c */
[----:B------:R-:W-:-:S03]  /*0b00*/  IMAD.MOV.U32 R207, RZ, RZ, RZ ;  /* 0x000000ffffcf7224 */ /* 0x000fc600078e00ff */
[----:B------:R-:W-:-:S04]  /*0b10*/  LEA.HI R2, R0, R12, RZ, 0x7 ;  /* 0x0000000c00027211 */ /* 0x000fc800078f38ff */
[----:B------:R-:W-:Y:S02]  /*0b20*/  LOP3.LUT R3, R2, 0xffffff80, RZ, 0xc0, !PT ;  /* 0xffffff8002037812 */ /* 0x000fe400078ec0ff */
[----:B------:R-:W-:-:S03]  /*0b30*/  SHF.R.S32.HI R14, RZ, 0x7, R2 ;  /* 0x00000007ff0e7819 */ /* 0x000fc60000011402 */
        /* <DEDUP_REMOVED lines=11> */
[CC--:B------:R-:W-:Y:S02]  /*0bf0*/  LEA.HI R3, R0.reuse, R12.reuse, RZ, 0x4 ;  /* 0x0000000c00037211 */ /* 0x0c0fe400078f20ff */
[----:B------:R-:W-:Y:S02]  /*0c00*/  LOP3.LUT R9, R5, 0xfffffff8, RZ, 0xc0, !PT ;  /* 0xfffffff805097812 */ /* 0x000fe400078ec0ff */
[----:B------:R-:W-:Y:S02]  /*0c10*/  SHF.R.S32.HI R6, RZ, 0x4, R3 ;  /* 0x00000004ff067819 */ /* 0x000fe40000011403 */
[----:B------:R-:W-:Y:S01]  /*0c20*/  LEA.HI R5, R0, R12, RZ, 0x5 ;  /* 0x0000000c00057211 */ /* 0x000fe200078f28ff */
[----:B------:R-:W-:Y:S01]  /*0c30*/  IMAD.IADD R10, R4, 0x1, -R9 ;  /* 0x00000001040a7824 */ /* 0x000fe200078e0a09 */
[----:B------:R-:W-:-:S02]  /*0c40*/  LOP3.LUT R4, R3, 0x3fffff0, RZ, 0xc0, !PT ;  /* 0x03fffff003047812 */ /* 0x000fc400078ec0ff */
[----:B------:R-:W-:Y:S01]  /*0c50*/  LEA.HI R3, R3, R6, RZ, 0x1 ;  /* 0x0000000603037211 */ /* 0x000fe200078f08ff */
[----:B------:R-:W-:Y:S01]  /*0c60*/  IMAD R7, R7, 0x10, R10 ;  /* 0x0000001007077824 */ /* 0x000fe200078e020a */
[----:B------:R-:W-:Y:S01]  /*0c70*/  SHF.R.S32.HI R15, RZ, 0x5, R5 ;  /* 0x00000005ff0f7819 */ /* 0x000fe20000011405 */
[----:B------:R-:W-:Y:S01]  /*0c80*/  IMAD.IADD R4, R12, 0x1, -R4 ;  /* 0x000000010c047824 */ /* 0x000fe200078e0a04 */
[----:B------:R-:W-:Y:S02]  /*0c90*/  LOP3.LUT R3, R3, 0x1ffffffe, RZ, 0xc0, !PT ;  /* 0x1ffffffe03037812 */ /* 0x000fe400078ec0ff */
[----:B------:R-:W-:Y:S02]  /*0ca0*/  LOP3.LUT R8, R8, 0x7ffffffc, RZ, 0xc0, !PT ;  /* 0x7ffffffc08087812 */ /* 0x000fe400078ec0ff */
[----:B------:R-:W-:Y:S01]  /*0cb0*/  LEA R4, R15, R4, 0x4 ;  /* 0x000000040f047211 */ /* 0x000fe200078e20ff */
[----:B------:R-:W-:Y:S02]  /*0cc0*/  IMAD.IADD R3, R6, 0x1, -R3 ;  /* 0x0000000106037824 */ /* 0x000fe400078e0a03 */
[----:B------:R-:W-:Y:S01]  /*0cd0*/  IMAD R6, R2, 0x40, R7 ;  /* 0x0000004002067824 */ /* 0x000fe200078e0207 */
[-C--:B------:R-:W-:Y:S01]  /*0ce0*/  LEA.HI R2, R0, R12.reuse, RZ, 0x2 ;  /* 0x0000000c00027211 */ /* 0x080fe200078f10ff */
[----:B------:R-:W-:Y:S01]  /*0cf0*/  IMAD R5, R4, 0x8, R3 ;  /* 0x0000000804057824 */ /* 0x000fe200078e0203 */
[----:B------:R-:W-:-:S02]  /*0d00*/  LEA.HI R0, R0, R12, RZ, 0x3 ;  /* 0x0000000c00007211 */ /* 0x000fc400078f18ff */
[--C-:B------:R-:W-:Y:S01]  /*0d10*/  SHF.R.S32.HI R206, RZ, 0x2, R2.reuse ;  /* 0x00000002ffce7819 */ /* 0x100fe20000011402 */
[----:B------:R-:W-:Y:S01]  /*0d20*/  STL [R1+0x50], R6 ;  /* 0x0000500601007387 */ /* 0x000fe20000100800 */
[----:B------:R-:W-:Y:S01]  /*0d30*/  SHF.R.S32.HI R3, RZ, 0x1f, R2 ;  /* 0x0000001fff037819 */ /* 0x000fe20000011402 */
[----:B------:R-:W-:Y:S01]  /*0d40*/  IMAD.SHL.U32 R5, R5, 0x8, RZ ;  /* 0x0000000805057824 */ /* 0x000fe200078e00ff */
[----:B------:R-:W-:Y:S01]  /*0d50*/  LOP3.LUT R2, R2, 0xfffffffc, RZ, 0xc0, !PT ;  /* 0xfffffffc02027812 */ /* 0x000fe200078ec0ff */
[----:B------:R-:W-:Y:S01]  /*0d60*/  VIADD R7, R206, 0x40 ;  /* 0x00000040ce077836 */ /* 0x000fe20000000000 */
[----:B------:R-:W-:Y:S01]  /*0d70*/  LEA.HI R3, R3, R206, RZ, 0x3 ;  /* 0x000000ce03037211 */ /* 0x000fe200078f18ff */
[----:B------:R-:W-:Y:S01]  /*0d80*/  STL [R1+0x3c], RZ ;  /* 0x00003cff01007387 */ /* 0x000fe20000100800 */
[----:B------:R-:W-:Y:S01]  /*0d90*/  SHF.R.S32.HI R4, RZ, 0x3, R0 ;  /* 0x00000003ff047819 */ /* 0x000fe20000011400 */
[----:B------:R-:W-:Y:S01]  /*0da0*/  IMAD.IADD R9, R12, 0x1, -R2 ;  /* 0x000000010c097824 */ /* 0x000fe200078e0a02 */
[----:B------:R-:W-:Y:S01]  /*0db0*/  LOP3.LUT R0, R0, 0xfffffff8, RZ, 0xc0, !PT ;  /* 0xfffffff800007812 */ /* 0x000fe200078ec0ff */
[----:B------:R-:W-:Y:S01]  /*0dc0*/  IMAD.SHL.U32 R2, R7, 0x40, RZ ;  /* 0x0000004007027824 */ /* 0x000fe200078e00ff */
[----:B------:R-:W-:Y:S01]  /*0dd0*/  SHF.R.S32.HI R4, RZ, 0x1f, R7 ;  /* 0x0000001fff047819 */ /* 0x000fe20000011407 */
[----:B------:R-:W-:Y:S01]  /*0de0*/  IMAD.SHL.U32 R204, R9, 0x4, RZ ;  /* 0x0000000409cc7824 */ /* 0x000fe200078e00ff */
[----:B------:R-:W-:Y:S01]  /*0df0*/  LOP3.LUT R3, R3, 0xfffffff8, RZ, 0xc0, !PT ;  /* 0xfffffff803037812 */ /* 0x000fe200078ec0ff */
[----:B------:R-:W-:Y:S01]  /*0e00*/  IMAD.IADD R10, R12, 0x1, -R0 ;  /* 0x000000010c0a7824 */ /* 0x000fe200078e0a00 */
[----:B------:R-:W-:Y:S01]  /*0e10*/  LEA.HI R4, R4, R7, RZ, 0x3 ;  /* 0x0000000704047211 */ /* 0x000fe200078f18ff */
[C---:B------:R-:W-:Y:S01]  /*0e20*/  IMAD.SHL.U32 R16, R9.reuse, 0x8, RZ ;  /* 0x0000000809107824 */ /* 0x040fe200078e00ff */
[C---:B------:R-:W-:Y:S01]  /*0e30*/  LEA.HI R0, R9.reuse, R9, RZ, 0x1 ;  /* 0x0000000909007211 */ /* 0x040fe200078f08ff */
[----:B------:R-:W-:Y:S01]  /*0e40*/  IMAD.SHL.U32 R219, R10, 0x8, RZ ;  /* 0x000000080adb7824 */ /* 0x000fe200078e00ff */
[----:B------:R-:W-:Y:S01]  /*0e50*/  IADD3 R3, R206, -R3, RZ ;  /* 0x80000003ce037210 */ /* 0x000fe20007ffe0ff */
[----:B------:R-:W-:Y:S01]  /*0e60*/  IMAD.SHL.U32 R4, R4, 0x40, RZ ;  /* 0x0000004004047824 */ /* 0x000fe200078e00ff */
[----:B------:R-:W-:Y:S01]  /*0e70*/  LOP3.LUT R0, R0, 0x1ffffffe, RZ, 0xc0, !PT ;  /* 0x1ffffffe00007812 */ /* 0x000fe200078ec0ff */
[----:B------:R-:W-:Y:S01]  /*0e80*/  VIADD R216, R16, 0x40 ;  /* 0x0000004010d87836 */ /* 0x000fe20000000000 */
[----:B------:R-:W-:Y:S01]  /*0e90*/  IADD3 R211, R204, 0x10, RZ ;  /* 0x00000010ccd37810 */ /* 0x000fe20007ffe0ff */
[----:B------:R0:W-:Y:S01]  /*0ea0*/  STL [R1+0x40], R3 ;  /* 0x0000400301007387 */ /* 0x0001e20000100800 */
[----:B------:R-:W-:Y:S01]  /*0eb0*/  LOP3.LUT R4, R4, 0xfffffe00, RZ, 0xc0, !PT ;  /* 0xfffffe0004047812 */ /* 0x000fe200078ec0ff */
[----:B------:R-:W-:Y:S01]  /*0ec0*/  IMAD.IADD R0, R9, 0x1, -R0 ;  /* 0x0000000109007824 */ /* 0x000fe200078e0a00 */
[----:B------:R-:W-:Y:S01]  /*0ed0*/  SHF.R.S32.HI R7, RZ, 0x1f, R219 ;  /* 0x0000001fff077819 */ /* 0x000fe200000114db */
[----:B------:R-:W-:Y:S01]  /*0ee0*/  VIADD R7, R219, 0xc0 ;  /* 0x000000c0db077836 */ /* 0x000fe20000000000 */
[----:B------:R-:W-:Y:S01]  /*0ef0*/  SHF.R.S32.HI R17, RZ, 0x1f, R16 ;  /* 0x0000001fff117819 */ /* 0x000fe20000011410 */
[----:B------:R-:W-:Y:S01]  /*0f00*/  IMAD R0, R0, 0x8, R6 ;  /* 0x0000000800007824 */ /* 0x000fe200078e0206 */
[----:B------:R-:W-:Y:S01]  /*0f10*/  SHF.R.S32.HI R229, RZ, 0x1f, R216 ;  /* 0x0000001fffe57819 */ /* 0x000fe200000114d8 */
[----:B------:R-:W-:Y:S01]  /*0f20*/  VIADD R215, R16, 0x60 ;  /* 0x0000006010d77836 */ /* 0x000fe20000000000 */
[----:B0-----:R-:W-:Y:S01]  /*0f30*/  LOP3.LUT R3, R2, 0x1c0, RZ, 0xc0, !PT ;  /* 0x000001c002037812 */ /* 0x001fe200078ec0ff */
[----:B------:R-:W-:-:S02]  /*0f40*/  VIADD R2, R16, 0x20 ;  /* 0x0000002010027836 */ /* 0x000fc40000000000 */
[C---:B------:R-:W-:Y:S01]  /*0f50*/  VIADD R214, R16.reuse, 0x80 ;  /* 0x0000008010d67836 */ /* 0x040fe20000000000 */
[----:B------:R-:W-:Y:S01]  /*0f60*/  SHF.R.U32.HI R9, RZ, 0x3, R3 ;  /* 0x00000003ff097819 */ /* 0x000fe20000011603 */
[C---:B------:R-:W-:Y:S01]  /*0f70*/  VIADD R213, R16.reuse, 0xa0 ;  /* 0x000000a010d57836 */ /* 0x040fe20000000000 */
[----:B------:R-:W-:Y:S01]  /*0f80*/  LOP3.LUT R3, R3, 0x38, R16, 0xf8, !PT ;  /* 0x0000003803037812 */ /* 0x000fe200078ef810 */
[C---:B------:R-:W-:Y:S01]  /*0f90*/  VIADD R218, R16.reuse, 0xc0 ;  /* 0x000000c010da7836 */ /* 0x040fe20000000000 */
[----:B------:R-:W-:Y:S01]  /*0fa0*/  SHF.R.S32.HI R208, RZ, 0x1f, R2 ;  /* 0x0000001fffd07819 */ /* 0x000fe20000011402 */
[----:B------:R-:W-:Y:S01]  /*0fb0*/  VIADD R217, R16, 0xe0 ;  /* 0x000000e010d97836 */ /* 0x000fe20000000000 */
[----:B------:R-:W-:Y:S01]  /*0fc0*/  SHF.R.S32.HI R228, RZ, 0x1f, R215 ;  /* 0x0000001fffe47819 */ /* 0x000fe200000114d7 */
        /* <DEDUP_REMOVED lines=8> */
[----:B--2---:R-:W-:Y:S02]  /*1050*/  LOP3.LUT R209, R13, 0x1, RZ, 0xfc, !PT ;  /* 0x000000010dd17812 */ /* 0x004fe400078efcff */
[----:B------:R-:W-:-:S05]  /*1060*/  SHF.R.S32.HI R13, RZ, 0x1f, R211 ;  /* 0x0000001fff0d7819 */ /* 0x000fca00000114d3 */
[----:B------:R-:W-:Y:S04]  /*1070*/  STL [R1+0x48], R13 ;  /* 0x0000480d01007387 */ /* 0x000fe80000100800 */
[----:B------:R0:W-:Y:S02]  /*1080*/  STL [R1+0xc], R4 ;  /* 0x00000c0401007387 */ /* 0x0001e40000100800 */
[----:B0-----:R-:W-:Y:S02]  /*1090*/  LOP3.LUT R4, R4, R3, R9, 0xf6, !PT ;  /* 0x0000000304047212 */ /* 0x001fe400078ef609 */
[----:B------:R-:W-:Y:S01]  /*10a0*/  SHF.R.S32.HI R3, RZ, 0x1f, R7 ;  /* 0x0000001fff037819 */ /* 0x000fe20000011407 */
[----:B------:R-:W-:Y:S01]  /*10b0*/  IMAD.IADD R7, R11, 0x1, -R8 ;  /* 0x000000010b077824 */ /* 0x000fe200078e0a08 */
[----:B------:R-:W-:-:S04]  /*10c0*/  LEA R3, R4, R19, 0x1 ;  /* 0x0000001304037211 */ /* 0x000fc800078e08ff */
[----:B------:R0:W-:Y:S04]  /*10d0*/  STL [R1+0x18], R7 ;  /* 0x0000180701007387 */ /* 0x0001e80000100800 */
[----:B------:R0:W-:Y:S04]  /*10e0*/  STL [R1+0x4c], R3 ;  /* 0x00004c0301007387 */ /* 0x0001e80000100800 */
[----:B------:R0:W-:Y:S04]  /*10f0*/  STL [R1+0x54], R5 ;  /* 0x0000540501007387 */ /* 0x0001e80000100800 */
[----:B------:R0:W-:Y:S02]  /*1100*/  STL [R1+0x10], R0 ;  /* 0x0000100001007387 */ /* 0x0001e40000100800 */
.L_x_5327:
[----:B0-2---:R-:W0:Y:S02]  /*1110*/  LDC.64 R4, c[0x0][0xc88] ;  /* 0x00032200ff047b82 */ /* 0x005e240000000a00 */
        /* <DEDUP_REMOVED lines=41> */
[----:B------:R-:W-:Y:S01]  /*13b0*/  IMAD.U32 R26, RZ, RZ, UR5 ;  /* 0x00000005ff1a7e24 */ /* 0x000fe2000f8e00ff */
[----:B------:R-:W-:Y:S01]  /*13c0*/  MOV R35, UR4 ;  /* 0x0000000400237c02 */ /* 0x000fe20008000f00 */
[----:B-1-34-:R-:W-:Y:S06]  /*13d0*/  @P2 BRA `(.L_x_5169) ;  /* 0x0000000000242947 */ /* 0x01afec0003800000 */
        /* <DEDUP_REMOVED lines=9> */
.L_x_5169:
[----:B------:R-:W-:Y:S01]  /*1470*/  ULDC.64 UR4, c[0x0][0xa20] ;  /* 0x0002880000047ab9 */ /* 0x000fe20000000a00 */
[----:B------:R0:W-:Y:S01]  /*1480*/  STL [R1+0x2c], R34 ;  /* 0x00002c2201007387 */ /* 0x0001e20000100800 */
[----:B------:R-:W-:-:S04]  /*1490*/  ISETP.NE.U32.AND P1, PT, RZ, UR4, PT ;  /* 0x00000004ff007c0c */ /* 0x000fc8000bf25070 */
[----:B------:R-:W-:-:S13]  /*14a0*/  ISETP.NE.AND.EX P1, PT, RZ, UR5, PT, P1 ;  /* 0x00000005ff007c0c */ /* 0x000fda000bf25310 */
[----:B0-----:R-:W-:Y:S05]  /*14b0*/  @!P1 BRA `(.L_x_5170) ;  /* 0x0000000000109947 */ /* 0x001fea0003800000 */
[----:B------:R-:W-:-:S04]  /*14c0*/  IADD3 R4, P0, R37, UR4, RZ ;  /* 0x0000000425047c10 */ /* 0x000fc8000ff1e0ff */
[----:B------:R-:W-:-:S05]  /*14d0*/  IADD3.X R5, R32, UR5, RZ, P0, !PT ;  /* 0x0000000520057c10 */ /* 0x000fca00087fe4ff */
[----:B------:R0:W5:Y:S01]  /*14e0*/  LDG.E R35, desc[UR40][R4.64] ;  /* 0x0000002804237981 */ /* 0x000162000c1e1900 */
[----:B------:R-:W-:Y:S05]  /*14f0*/  BRA `(.L_x_5171) ;  /* 0x0000000000107947 */ /* 0x000fea0003800000 */
.L_x_5170:
[----:B------:R-:W-:Y:S05]  /*1500*/  @!P0 BRA `(.L_x_5171) ;  /* 0x00000000000c8947 */ /* 0x000fea0003800000 */
[----:B------:R-:W2:Y:S04]  /*1510*/  LDG.E R4, desc[UR40][R8.64] ;  /* 0x0000002808047981 */ /* 0x000ea8000c1e1900 */
[----:B------:R-:W2:Y:S02]  /*1520*/  LDG.E R35, desc[UR40][R8.64+0x4] ;  /* 0x0000042808237981 */ /* 0x000ea4000c1e1900 */
[----:B--2---:R-:W-:-:S07]  /*1530*/  IMAD.IADD R35, R35, 0x1, -R4 ;  /* 0x0000000123237824 */ /* 0x004fce00078e0a04 */
.L_x_5171:
[----:B------:R-:W-:Y:S01]  /*1540*/  ULDC.64 UR4, c[0x0][0xa10] ;  /* 0x0002840000047ab9 */ /* 0x000fe20000000a00 */
[----:B------:R-:W1:Y:S01]  /*1550*/  LDC R9, c[0x0][0x448] ;  /* 0x00011200ff097b82 */ /* 0x000e620000000800 */
[----:B------:R-:W-:-:S04]  /*1560*/  ISETP.NE.U32.AND P0, PT, RZ, UR4, PT ;  /* 0x00000004ff007c0c */ /* 0x000fc8000bf05070 */
[----:B------:R-:W-:Y:S01]  /*1570*/  ISETP.NE.AND.EX P0, PT, RZ, UR5, PT, P0 ;  /* 0x00000005ff007c0c */ /* 0x000fe2000bf05300 */
[----:B------:R-:W-:-:S12]  /*1580*/  ULDC.64 UR4, c[0x0][0xa30] ;  /* 0x00028c0000047ab9 */ /* 0x000fd80000000a00 */
[----:B0-----:R-:W0:Y:S02]  /*1590*/  @P0 LDC.64 R4, c[0x0][0xa10] ;  /* 0x00028400ff040b82 */ /* 0x001e240000000a00 */
[----:B0-----:R-:W-:-:S05]  /*15a0*/  @P0 IMAD.WIDE R4, R25, 0x4, R4 ;  /* 0x0000000419040825 */ /* 0x001fca00078e0204 */
[----:B------:R-:W2:Y:S04]  /*15b0*/  @P0 LDG.E R3, desc[UR40][R4.64] ;  /* 0x0000002804030981 */ /* 0x000ea8000c1e1900 */
[----:B------:R0:W2:Y:S01]  /*15c0*/  @P0 LDG.E R8, desc[UR40][R4.64+0x4] ;  /* 0x0000042804080981 */ /* 0x0000a2000c1e1900 */
[----:B------:R-:W-:Y:S01]  /*15d0*/  ISETP.NE.U32.AND P1, PT, RZ, UR4, PT ;  /* 0x00000004ff007c0c */ /* 0x000fe2000bf25070 */
[----:B-----5:R-:W-:-:S03]  /*15e0*/  IMAD.MOV.U32 R24, RZ, RZ, R35 ;  /* 0x000000ffff187224 */ /* 0x020fc600078e0023 */
[----:B------:R-:W-:-:S13]  /*15f0*/  ISETP.NE.AND.EX P1, PT, RZ, UR5, PT, P1 ;  /* 0x00000005ff007c0c */ /* 0x000fda000bf25310 */
[----:B------:R-:W-:-:S04]  /*1600*/  @P1 IADD3 R6, P2, R37, UR4, RZ ;  /* 0x0000000425061c10 */ /* 0x000fc8000ff5e0ff */
[----:B------:R-:W-:-:S05]  /*1610*/  @P1 IADD3.X R7, R32, UR5, RZ, P2, !PT ;  /* 0x0000000520071c10 */ /* 0x000fca00097fe4ff */
[----:B------:R3:W5:Y:S01]  /*1620*/  @P1 LDG.E R24, desc[UR40][R6.64] ;  /* 0x0000002806181981 */ /* 0x000762000c1e1900 */
[----:B-1----:R-:W-:Y:S01]  /*1630*/  ISETP.NE.AND P1, PT, R9, 0x1, PT ;  /* 0x000000010900780c */ /* 0x002fe20003f25270 */
[----:B------:R-:W-:-:S04]  /*1640*/  IMAD.SHL.U32 R223, R33, 0x80, RZ ;  /* 0x0000008021df7824 */ /* 0x000fc800078e00ff */
[----:B0-----:R-:W-:-:S08]  /*1650*/  VIADD R4, R223, 0x7f ;  /* 0x0000007fdf047836 */ /* 0x001fd00000000000 */
[----:B------:R-:W0:Y:S08]  /*1660*/  @P1 LDC R9, c[0x0][0x44c] ;  /* 0x00011300ff091b82 */ /* 0x000e300000000800 */
[----:B------:R-:W1:Y:S01]  /*1670*/  @P1 LDC R5, c[0x0][0x450] ;  /* 0x00011400ff051b82 */ /* 0x000e620000000800 */
[----:B--2---:R-:W-:Y:S02]  /*1680*/  @P0 IMAD.IADD R26, R8, 0x1, -R3 ;  /* 0x00000001081a0824 */ /* 0x004fe400078e0a03 */
[----:B------:R-:W-:-:S02]  /*1690*/  IMAD.IADD R8, R35, 0x1, -R0 ;  /* 0x0000000123087824 */ /* 0x000fc400078e0a00 */
[----:B0-----:R-:W-:-:S03]  /*16a0*/  @P1 IMAD.HI.U32 R0, R4, R9, RZ ;  /* 0x0000000904001227 */ /* 0x001fc600078e00ff */
[----:B------:R-:W-:Y:S01]  /*16b0*/  IADD3 R10, R8, R26, RZ ;  /* 0x0000001a080a7210 */ /* 0x000fe20007ffe0ff */
[----:B------:R-:W-:Y:S01]  /*16c0*/  IMAD.MOV R30, RZ, RZ, -R8 ;  /* 0x000000ffff1e7224 */ /* 0x000fe200078e0a08 */
[----:B-1----:R-:W-:Y:S02]  /*16d0*/  @P1 SHF.R.U32.HI R4, RZ, R5, R0 ;  /* 0x00000005ff041219 */ /* 0x002fe40000011600 */
[C---:B------:R-:W-:Y:S01]  /*16e0*/  IADD3 R89, R10.reuse, 0x60, -R220 ;  /* 0x000000600a597810 */ /* 0x040fe20007ffe8dc */
[----:B------:R-:W-:Y:S01]  /*16f0*/  VIADD R0, R10, 0x5f ;  /* 0x0000005f0a007836 */ /* 0x000fe20000000000 */
[----:B------:R-:W-:Y:S01]  /*1700*/  VIMNMX R30, RZ, R30, !PT ;  /* 0x0000001eff1e7248 */ /* 0x000fe20007fe0100 */
[----:B------:R3:W-:Y:S02]  /*1710*/  STL [R1+0x4], R10 ;  /* 0x0000040a01007387 */ /* 0x0007e40000100800 */
[----:B------:R-:W-:Y:S02]  /*1720*/  IMAD.IADD R4, R89, 0x1, R4 ;  /* 0x0000000159047824 */ /* 0x000fe400078e0204 */
[----:B------:R-:W-:-:S04]  /*1730*/  IMAD.HI R0, R0, 0x2aaaaaab, RZ ;  /* 0x2aaaaaab00007827 */ /* 0x000fc800078e02ff */
[----:B------:R-:W-:Y:S01]  /*1740*/  IMAD.HI R4, R4, 0x2aaaaaab, RZ ;  /* 0x2aaaaaab04047827 */ /* 0x000fe200078e02ff */
[----:B------:R-:W-:-:S04]  /*1750*/  SHF.R.U32.HI R3, RZ, 0x1f, R0 ;  /* 0x0000001fff037819 */ /* 0x000fc80000011600 */
[----:B------:R-:W-:Y:S02]  /*1760*/  SHF.R.U32.HI R5, RZ, 0x1f, R4 ;  /* 0x0000001fff057819 */ /* 0x000fe40000011604 */
[----:B------:R-:W-:Y:S02]  /*1770*/  LEA.HI.SX32 R172, R0, R3, 0x1c ;  /* 0x0000000300ac7211 */ /* 0x000fe400078fe2ff */
[----:B------:R-:W-:-:S04]  /*1780*/  LEA.HI.SX32 R5, R4, R5, 0x1c ;  /* 0x0000000504057211 */ /* 0x000fc800078fe2ff */
[----:B------:R-:W-:-:S05]  /*1790*/  VIMNMX R5, R172, R5, PT ;  /* 0x00000005ac057248 */ /* 0x000fca0003fe0100 */
        /* <DEDUP_REMOVED lines=12> */
[----:B---3--:R-:W-:Y:S05]  /*1860*/  @!P1 BRA `(.L_x_5172) ;  /* 0x0000004400689947 */ /* 0x008fea0003800000 */
        /* <DEDUP_REMOVED lines=9> */
[----:B------:R-:W-:Y:S01]  /*1900*/  MOV R5, UR5 ;  /* 0x0000000500057c02 */ /* 0x000fe20008000f00 */
        /* <DEDUP_REMOVED lines=10> */
.L_x_5174:
[----:B------:R-:W-:Y:S05]  /*19b0*/  BSYNC B6 ;  /* 0x0000000000067941 */ /* 0x000fea0003800000 */
.L_x_5173:
[----:B------:R-:W-:Y:S01]  /*19c0*/  IADD3 R27, R19, 0x400, RZ ;  /* 0x00000400131b7810 */ /* 0x000fe20007ffe0ff */
[----:B------:R-:W-:Y:S03]  /*19d0*/  BSSY B6, `(.L_x_5175) ;  /* 0x0000013000067945 */ /* 0x000fe60003800000 */
        /* <DEDUP_REMOVED lines=18> */
.L_x_5176:
[----:B------:R-:W-:Y:S05]  /*1b00*/  BSYNC B6 ;  /* 0x0000000000067941 */ /* 0x000fea0003800000 */
.L_x_5175:
[----:B------:R-:W2:Y:S01]  /*1b10*/  LDL R14, [R1+0x40] ;  /* 0x00004000010e7983 */ /* 0x000ea20000100800 */
[----:B------:R-:W-:Y:S01]  /*1b20*/  ULDC.64 UR4, c[0x0][0x9f8] ;  /* 0x00027e0000047ab9 */ /* 0x000fe20000000a00 */
[----:B------:R-:W0:Y:S01]  /*1b30*/  LDC.64 R56, c[0x0][0x408] ;  /* 0x00010200ff387b82 */ /* 0x000e220000000a00 */
[----:B------:R-:W-:-:S04]  /*1b40*/  ISETP.NE.U32.AND P0, PT, RZ, UR4, PT ;  /* 0x00000004ff007c0c */ /* 0x000fc8000bf05070 */
[----:B------:R-:W-:-:S03]  /*1b50*/  ISETP.NE.AND.EX P0, PT, RZ, UR5, PT, P0 ;  /* 0x00000005ff007c0c */ /* 0x000fc6000bf05300 */
[----:B------:R-:W1:Y:S10]  /*1b60*/  LDC R39, c[0x0][0x3f4] ;  /* 0x0000fd00ff277b82 */ /* 0x000e740000000800 */
[----:B------:R-:W-:Y:S01]  /*1b70*/  @P0 IADD3 R4, P1, R37, UR4, RZ ;  /* 0x0000000425040c10 */ /* 0x000fe2000ff3e0ff */
[----:B------:R-:W-:-:S03]  /*1b80*/  ULDC UR4, c[0x0][0x320] ;  /* 0x0000c80000047ab9 */ /* 0x000fc60000000800 */
[----:B------:R-:W-:Y:S02]  /*1b90*/  @P0 IADD3.X R5, R32, UR5, RZ, P1, !PT ;  /* 0x0000000520050c10 */ /* 0x000fe40008ffe4ff */
[----:B------:R-:W-:Y:S01]  /*1ba0*/  ISETP.GE.AND P1, PT, R2, UR4, PT ;  /* 0x0000000402007c0c */ /* 0x000fe2000bf26270 */
[----:B------:R-:W3:Y:S02]  /*1bb0*/  LDC.64 R32, c[0x0][0x3f8] ;  /* 0x0000fe00ff207b82 */ /* 0x000ee40000000a00 */
        /* <DEDUP_REMOVED lines=15> */
[----:B------:R-:W-:-:S02]  /*1cb0*/  ISETP.GE.AND P0, PT, R218, UR4, PT ;  /* 0x00000004da007c0c */ /* 0x000fc4000bf06270 */
[----:B------:R-:W-:Y:S02]  /*1cc0*/  ISETP.GE.AND P1, PT, R217, UR4, PT ;  /* 0x00000004d9007c0c */ /* 0x000fe4000bf26270 */
[----:B------:R-:W-:Y:S02]  /*1cd0*/  SHF.R.S32.HI R9, RZ, 0x1f, R206 ;  /* 0x0000001fff097819 */ /* 0x000fe400000114ce */
[----:B------:R-:W-:Y:S02]  /*1ce0*/  LOP3.LUT R3, R4, R0, R3, 0xfe, !PT ;  /* 0x0000000004037212 */ /* 0x000fe400078efe03 */
[----:B------:R-:W-:Y:S02]  /*1cf0*/  SEL R6, RZ, 0x40, P0 ;  /* 0x00000040ff067807 */ /* 0x000fe40000000000 */
[----:B------:R-:W-:Y:S02]  /*1d00*/  SEL R7, RZ, 0x7fff80, P1 ;  /* 0x007fff80ff077807 */ /* 0x000fe40000800000 */
[----:B------:R-:W-:-:S02]  /*1d10*/  SHF.R.S32.HI R205, RZ, 0x1f, R204 ;  /* 0x0000001fffcd7819 */ /* 0x000fc400000114cc */
[----:B------:R-:W-:Y:S01]  /*1d20*/  LOP3.LUT R3, R7, R3, R6, 0xfe, !PT ;  /* 0x0000000307037212 */ /* 0x000fe200078efe06 */
[C---:B0-----:R-:W-:Y:S02]  /*1d30*/  IMAD R6, R9.reuse, R56, RZ ;  /* 0x0000003809067224 */ /* 0x041fe400078e02ff */
[----:B---3--:R-:W-:Y:S02]  /*1d40*/  IMAD R0, R9, R32, RZ ;  /* 0x0000002009007224 */ /* 0x008fe400078e02ff */
[----:B------:R-:W-:-:S04]  /*1d50*/  IMAD.WIDE.U32 R8, R206, R56, R204 ;  /* 0x00000038ce087225 */ /* 0x000fc800078e00cc */
[----:B------:R-:W-:-:S04]  /*1d60*/  IMAD R55, R206, R57, R6 ;  /* 0x00000039ce377224 */ /* 0x000fc800078e0206 */
[----:B------:R-:W-:Y:S02]  /*1d70*/  IMAD.IADD R9, R9, 0x1, R55 ;  /* 0x0000000109097824 */ /* 0x000fe400078e0237 */
[----:B-----5:R-:W-:Y:S02]  /*1d80*/  IMAD.WIDE.U32 R52, R24, R56, R8 ;  /* 0x0000003818347225 */ /* 0x020fe400078e0008 */
[----:B------:R-:W3:Y:S01]  /*1d90*/  LDL R8, [R1+0xc] ;  /* 0x00000c0001087983 */ /* 0x000ee20000100800 */
[----:B------:R-:W0:Y:S01]  /*1da0*/  S2R R40, SR_TID.X ;  /* 0x0000000000287919 */ /* 0x000e220000002100 */
[----:B------:R-:W4:Y:S01]  /*1db0*/  S2R R38, SR_TID.X ;  /* 0x0000000000267919 */ /* 0x000f220000002100 */
[----:B0-----:R-:W-:Y:S01]  /*1dc0*/  VIADD R40, R40, 0xffffff80 ;  /* 0xffffff8028287836 */ /* 0x001fe20000000000 */
[----:B----4-:R-:W-:Y:S01]  /*1dd0*/  SHF.R.U32.HI R38, RZ, 0x7, R38 ;  /* 0x00000007ff267819 */ /* 0x010fe20000011626 */
[----:B------:R-:W-:-:S03]  /*1de0*/  IMAD R15, R206, R33, R0 ;  /* 0x00000021ce0f7224 */ /* 0x000fc600078e0200 */
[----:B------:R-:W-:Y:S01]  /*1df0*/  ISETP.NE.AND P6, PT, R38, 0x1, PT ;  /* 0x000000012600780c */ /* 0x000fe20003fc5270 */
[----:B------:R-:W-:Y:S01]  /*1e00*/  IMAD.WIDE.U32 R10, R206, R32, R16 ;  /* 0x00000020ce0a7225 */ /* 0x000fe200078e0010 */
[----:B-1----:R-:W-:-:S03]  /*1e10*/  ISETP.GE.AND P0, PT, R16, R39, PT ;  /* 0x000000271000720c */ /* 0x002fc60003f06270 */
[----:B------:R-:W-:Y:S01]  /*1e20*/  IMAD.IADD R11, R15, 0x1, R11 ;  /* 0x000000010f0b7824 */ /* 0x000fe200078e020b */
[----:B------:R-:W-:Y:S01]  /*1e30*/  SEL R13, R39, RZ, P0 ;  /* 0x000000ff270d7207 */ /* 0x000fe20000000000 */
[----:B------:R-:W-:Y:S02]  /*1e40*/  VIADD R61, R38, 0x8 ;  /* 0x00000008263d7836 */ /* 0x000fe40000000000 */
[----:B------:R-:W-:Y:S01]  /*1e50*/  IMAD.WIDE.U32 R20, R24, R32, R10 ;  /* 0x0000002018147225 */ /* 0x000fe200078e000a */
[----:B------:R-:W-:-:S03]  /*1e60*/  IADD3 R13, R16, R13, RZ ;  /* 0x0000000d100d7210 */ /* 0x000fc60007ffe0ff */
[C---:B------:R-:W-:Y:S01]  /*1e70*/  VIADD R38, R206.reuse, 0x40 ;  /* 0x00000040ce267836 */ /* 0x040fe20000000000 */
[----:B------:R-:W-:Y:S05]  /*1e80*/  @!P6 WARPSYNC.ALL ;  /* 0x000000000000e948 */ /* 0x000fea0003800000 */
[C---:B------:R-:W-:Y:S02]  /*1e90*/  VIADD R10, R206.reuse, 0x40 ;  /* 0x00000040ce0a7836 */ /* 0x040fe40000000000 */
[----:B------:R-:W-:Y:S01]  /*1ea0*/  IMAD.WIDE.U32 R4, R206, R32, R204 ;  /* 0x00000020ce047225 */ /* 0x000fe200078e00cc */
[----:B------:R-:W-:Y:S01]  /*1eb0*/  SHF.R.S32.HI R12, RZ, 0x1f, R13 ;  /* 0x0000001fff0c7819 */ /* 0x000fe2000001140d */
[----:B------:R-:W-:Y:S01]  /*1ec0*/  ULDC UR4, c[0x0][0x2f4] ;  /* 0x0000bd0000047ab9 */ /* 0x000fe20000000800 */
[----:B------:R-:W-:Y:S01]  /*1ed0*/  SHF.L.U32 R10, R10, 0x6, RZ ;  /* 0x000000060a0a7819 */ /* 0x000fe200000006ff */
[----:B------:R-:W-:-:S02]  /*1ee0*/  IMAD.SHL.U32 R38, R38, 0x40, RZ ;  /* 0x0000004026267824 */ /* 0x000fc400078e00ff */
[----:B------:R-:W-:Y:S01]  /*1ef0*/  IMAD.IADD R7, R5, 0x1, R15 ;  /* 0x0000000105077824 */ /* 0x000fe200078e020f */
[----:B------:R-:W-:Y:S01]  /*1f00*/  SHF.R.S32.HI R15, RZ, 0x1f, R24 ;  /* 0x0000001fff0f7819 */ /* 0x000fe20000011418 */
[----:B------:R-:W-:Y:S01]  /*1f10*/  IMAD.MOV.U32 R6, RZ, RZ, R4 ;  /* 0x000000ffff067224 */ /* 0x000fe200078e0004 */
[----:B------:R-:W-:Y:S01]  /*1f20*/  LEA.HI R13, R12, R13, RZ, 0x3 ;  /* 0x0000000d0c0d7211 */ /* 0x000fe200078f18ff */
[----:B------:R-:W-:Y:S01]  /*1f30*/  IMAD.WIDE.U32 R4, R206, R56, R16 ;  /* 0x00000038ce047225 */ /* 0x000fe200078e0010 */
[----:B------:R-:W-:Y:S02]  /*1f40*/  LOP3.LUT R38, R38, 0x1c0, RZ, 0xc0, !PT ;  /* 0x000001c026267812 */ /* 0x000fe400078ec0ff */
[----:B------:R-:W-:Y:S01]  /*1f50*/  LOP3.LUT R10, R10, 0x1c0, RZ, 0xc0, !PT ;  /* 0x000001c00a0a7812 */ /* 0x000fe200078ec0ff */
[----:B------:R-:W-:Y:S01]  /*1f60*/  IMAD.IADD R55, R55, 0x1, R5 ;  /* 0x0000000137377824 */ /* 0x000fe200078e0205 */
[----:B------:R-:W-:Y:S01]  /*1f70*/  SHF.R.S32.HI R73, RZ, 0x3, R13 ;  /* 0x00000003ff497819 */ /* 0x000fe2000001140d */
[----:B------:R-:W-:Y:S01]  /*1f80*/  IMAD R5, R15, R32, RZ ;  /* 0x000000200f057224 */ /* 0x000fe200078e02ff */
[----:B------:R-:W-:Y:S01]  /*1f90*/  LOP3.LUT R74, R13, 0xfffffff8, RZ, 0xc0, !PT ;  /* 0xfffffff80d4a7812 */ /* 0x000fe200078ec0ff */
[----:B------:R-:W-:Y:S01]  /*1fa0*/  IMAD.MOV.U32 R54, RZ, RZ, R4 ;  /* 0x000000ffff367224 */ /* 0x000fe200078e0004 */
[----:B------:R-:W-:Y:S01]  /*1fb0*/  PRMT R85, R3, 0x8880, RZ ;  /* 0x0000888003557816 */ /* 0x000fe200000000ff */
[----:B------:R-:W-:Y:S01]  /*1fc0*/  IMAD R15, R15, R56, RZ ;  /* 0x000000380f0f7224 */ /* 0x000fe200078e02ff */
[----:B------:R-:W-:Y:S01]  /*1fd0*/  SHF.R.U32.HI R10, RZ, 0x3, R10 ;  /* 0x00000003ff0a7819 */ /* 0x000fe2000001160a */
[----:B------:R-:W-:Y:S01]  /*1fe0*/  IMAD.MOV.U32 R63, RZ, RZ, 0x20 ;  /* 0x00000020ff3f7424 */ /* 0x000fe200078e00ff */
[----:B------:R-:W-:Y:S01]  /*1ff0*/  SHF.L.U64.HI R4, R32, 0x6, R33 ;  /* 0x0000000620047819 */ /* 0x000fe20000010221 */
[----:B------:R-:W-:Y:S01]  /*2000*/  IMAD.IADD R0, R36, 0x1, R35 ;  /* 0x0000000124007824 */ /* 0x000fe200078e0223 */
[----:B------:R-:W-:Y:S01]  /*2010*/  SHF.L.U64.HI R31, R56, 0x6, R57 ;  /* 0x00000006381f7819 */ /* 0x000fe20000010239 */
[----:B------:R-:W-:Y:S01]  /*2020*/  IMAD R37, R24, R33, R5 ;  /* 0x0000002118257224 */ /* 0x000fe200078e0205 */
[----:B------:R-:W-:Y:S01]  /*2030*/  PRMT R85, R85, 0x7710, RZ ;  /* 0x0000771055557816 */ /* 0x000fe200000000ff */
[----:B------:R-:W-:Y:S01]  /*2040*/  IMAD R65, R33, 0x60, RZ ;  /* 0x0000006021417824 */ /* 0x000fe200078e02ff */
[----:B------:R-:W-:Y:S01]  /*2050*/  ISETP.GE.AND P2, PT, R2, UR4, PT ;  /* 0x0000000402007c0c */ /* 0x000fe2000bf46270 */
[----:B------:R-:W-:-:S02]  /*2060*/  IMAD.SHL.U32 R5, R32, 0x40, RZ ;  /* 0x0000004020057824 */ /* 0x000fc400078e00ff */
[----:B------:R-:W-:-:S04]  /*2070*/  IMAD.WIDE.U32 R6, R24, R32, R6 ;  /* 0x0000002018067225 */ /* 0x000fc800078e0006 */
[----:B------:R-:W-:Y:S02]  /*2080*/  IMAD R11, R57, 0x60, RZ ;  /* 0x00000060390b7824 */ /* 0x000fe400078e02ff */
[----:B------:R-:W-:Y:S02]  /*2090*/  IMAD R15, R24, R57, R15 ;  /* 0x00000039180f7224 */ /* 0x000fe400078e020f */
[----:B------:R-:W-:Y:S02]  /*20a0*/  IMAD.SHL.U32 R35, R56, 0x40, RZ ;  /* 0x0000004038237824 */ /* 0x000fe400078e00ff */
[----:B------:R-:W-:Y:S01]  /*20b0*/  IMAD.WIDE.U32 R54, R24, R56, R54 ;  /* 0x0000003818367225 */ /* 0x000fe200078e0036 */
[----:B------:R-:W-:-:S03]  /*20c0*/  LOP3.LUT R79, R85, 0x1, RZ, 0xc0, !PT ;  /* 0x00000001554f7812 */ /* 0x000fc600078ec0ff */
[----:B------:R-:W-:Y:S01]  /*20d0*/  IMAD.WIDE.U32 R32, R32, 0x60, RZ ;  /* 0x0000006020207825 */ /* 0x000fe200078e00ff */
[----:B------:R-:W-:-:S03]  /*20e0*/  LOP3.LUT R80, R85, 0x2, RZ, 0xc0, !PT ;  /* 0x0000000255507812 */ /* 0x000fc600078ec0ff */
[----:B------:R-:W-:Y:S01]  /*20f0*/  IMAD.WIDE.U32 R56, R56, 0x60, RZ ;  /* 0x0000006038387825 */ /* 0x000fe200078e00ff */
[C---:B------:R-:W-:Y:S02]  /*2100*/  LOP3.LUT R81, R85.reuse, 0x4, RZ, 0xc0, !PT ;  /* 0x0000000455517812 */ /* 0x040fe400078ec0ff */
[----:B------:R-:W-:Y:S01]  /*2110*/  LOP3.LUT R82, R85, 0x8, RZ, 0xc0, !PT ;  /* 0x0000000855527812 */ /* 0x000fe200078ec0ff */
[----:B------:R-:W-:Y:S01]  /*2120*/  IMAD.SHL.U32 R64, R39, 0x2, RZ ;  /* 0x0000000227407824 */ /* 0x000fe200078e00ff */
[----:B------:R-:W-:Y:S01]  /*2130*/  LOP3.LUT R83, R85, 0x10, RZ, 0xc0, !PT ;  /* 0x0000001055537812 */ /* 0x000fe200078ec0ff */
[----:B------:R-:W-:Y:S01]  /*2140*/  IMAD.IADD R65, R33, 0x1, R65 ;  /* 0x0000000121417824 */ /* 0x000fe200078e0241 */
[----:B------:R-:W-:Y:S01]  /*2150*/  LOP3.LUT R84, R85, 0x20, RZ, 0xc0, !PT ;  /* 0x0000002055547812 */ /* 0x000fe200078ec0ff */
[----:B------:R-:W-:Y:S01]  /*2160*/  IMAD.IADD R66, R57, 0x1, R11 ;  /* 0x0000000139427824 */ /* 0x000fe200078e020b */
[----:B------:R-:W-:Y:S01]  /*2170*/  SHF.R.S32.HI R59, RZ, 0x1f, R34 ;  /* 0x0000001fff3b7819 */ /* 0x000fe20000011422 */
[----:B------:R-:W-:Y:S01]  /*2180*/  IMAD.IADD R69, R7, 0x1, R37 ;  /* 0x0000000107457824 */ /* 0x000fe200078e0225 */
[----:B------:R-:W-:Y:S01]  /*2190*/  P2R R87, PR, RZ, 0x4 ;  /* 0x00000004ff577803 */ /* 0x000fe20000000000 */
[----:B------:R-:W-:Y:S01]  /*21a0*/  IMAD.IADD R70, R37, 0x1, R21 ;  /* 0x0000000125467824 */ /* 0x000fe200078e0215 */
[----:B------:R-:W-:Y:S01]  /*21b0*/  SHF.R.S32.HI R76, RZ, 0x1f, R74 ;  /* 0x0000001fff4c7819 */ /* 0x000fe2000001144a */
[----:B------:R-:W-:Y:S01]  /*21c0*/  IMAD.IADD R71, R53, 0x1, R15 ;  /* 0x0000000135477824 */ /* 0x000fe200078e020f */
[----:B------:R-:W-:Y:S01]  /*21d0*/  LOP3.LUT R85, R85, 0x40, RZ, 0xc0, !PT ;  /* 0x0000004055557812 */ /* 0x000fe200078ec0ff */
[----:B------:R-:W-:-:S02]  /*21e0*/  IMAD.IADD R72, R15, 0x1, R55 ;  /* 0x000000010f487824 */ /* 0x000fc400078e0237 */
[C---:B--2---:R-:W-:Y:S01]  /*21f0*/  IMAD.SHL.U32 R58, R14.reuse, 0x40, RZ ;  /* 0x000000400e3a7824 */ /* 0x044fe200078e00ff */
[----:B------:R-:W-:Y:S01]  /*2200*/  @!P6 BAR.SYNC.DEFER_BLOCKING 0x9, 0x100 ;  /* 0x024400000000eb1d */ /* 0x000fe20000010000 */
[----:B------:R-:W-:Y:S02]  /*2210*/  LOP3.LUT P1, RZ, R14, 0x4, RZ, 0xc0, !PT ;  /* 0x000000040eff7812 */ /* 0x000fe4000782c0ff */
[----:B------:R-:W-:-:S04]  /*2220*/  SHF.R.S32.HI R14, RZ, 0x1f, R40 ;  /* 0x0000001fff0e7819 */ /* 0x000fc80000011428 */
[----:B------:R-:W-:-:S04]  /*2230*/  LEA.HI R14, R14, R40, RZ, 0x2 ;  /* 0x000000280e0e7211 */ /* 0x000fc800078f10ff */
[----:B------:R-:W-:-:S04]  /*2240*/  LOP3.LUT R14, R14, 0xfffffffc, RZ, 0xc0, !PT ;  /* 0xfffffffc0e0e7812 */ /* 0x000fc800078ec0ff */
[----:B------:R-:W-:Y:S02]  /*2250*/  IADD3 R14, R40, -R14, RZ ;  /* 0x8000000e280e7210 */ /* 0x000fe40007ffe0ff */
[----:B------:R-:W0:Y:S01]  /*2260*/  S2R R40, SR_TID.X ;  /* 0x0000000000287919 */ /* 0x000e220000002100 */
[----:B------:R-:W-:Y:S02]  /*2270*/  LOP3.LUT R58, R58, 0x1c0, RZ, 0xc0, !PT ;  /* 0x000001c03a3a7812 */ /* 0x000fe400078ec0ff */
[----:B------:R-:W-:Y:S02]  /*2280*/  IMAD R62, R14, 0x40, R206 ;  /* 0x000000400e3e7824 */ /* 0x000fe400078e02ce */
[----:B------:R-:W-:Y:S02]  /*2290*/  SHF.R.U32.HI R60, RZ, 0x3, R58 ;  /* 0x00000003ff3c7819 */ /* 0x000fe4000001163a */
[----:B------:R-:W-:-:S04]  /*22a0*/  LOP3.LUT R9, R58, 0x18, R16, 0xf8, !PT ;  /* 0x000000183a097812 */ /* 0x000fc800078ef810 */
[----:B------:R-:W-:Y:S01]  /*22b0*/  LOP3.LUT R9, R9, R60, RZ, 0x3c, !PT ;  /* 0x0000003c09097212 */ /* 0x000fe200078e3cff */
[----:B0-----:R-:W-:-:S05]  /*22c0*/  VIADD R40, R40, 0xffffff80 ;  /* 0xffffff8028287836 */ /* 0x001fca0000000000 */
[----:B------:R-:W-:-:S04]  /*22d0*/  SHF.R.S32.HI R14, RZ, 0x1f, R40 ;  /* 0x0000001fff0e7819 */ /* 0x000fc80000011428 */
[----:B------:R-:W-:-:S04]  /*22e0*/  LEA.HI R14, R14, R40, RZ, 0x5 ;  /* 0x000000280e0e7211 */ /* 0x000fc800078f28ff */
[----:B------:R-:W-:-:S05]  /*22f0*/  SHF.R.S32.HI R14, RZ, 0x5, R14 ;  /* 0x00000005ff0e7819 */ /* 0x000fca000001140e */
[----:B------:R-:W-:Y:S01]  /*2300*/  IMAD R67, R14, 0x200, R9 ;  /* 0x000002000e437824 */ /* 0x000fe200078e0209 */
[--C-:B------:R-:W-:Y:S02]  /*2310*/  LOP3.LUT R9, R58, 0x38, R13.reuse, 0xf8, !PT ;  /* 0x000000383a097812 */ /* 0x100fe400078ef80d */
[----:B------:R-:W-:Y:S02]  /*2320*/  LOP3.LUT R13, R38, 0x38, R13, 0xf8, !PT ;  /* 0x00000038260d7812 */ /* 0x000fe400078ef80d */
[----:B------:R-:W-:Y:S02]  /*2330*/  LOP3.LUT R9, R9, R60, RZ, 0x3c, !PT ;  /* 0x0000003c09097212 */ /* 0x000fe400078e3cff */
[----:B------:R-:W-:Y:S02]  /*2340*/  LOP3.LUT R13, R13, R10, RZ, 0x3c, !PT ;  /* 0x0000000a0d0d7212 */ /* 0x000fe400078e3cff */
[----:B------:R-:W-:Y:S01]  /*2350*/  SEL R63, R63, 0xffffffe0, !P1 ;  /* 0xffffffe03f3f7807 */ /* 0x000fe20004800000 */
[----:B------:R-:W-:Y:S01]  /*2360*/  IMAD R77, R14, 0x200, R9 ;  /* 0x000002000e4d7824 */ /* 0x000fe200078e0209 */
[----:B------:R-:W-:-:S02]  /*2370*/  ISETP.GE.AND P1, PT, R16, UR4, PT ;  /* 0x0000000410007c0c */ /* 0x000fc4000bf26270 */
[----:B------:R-:W-:Y:S02]  /*2380*/  IADD3 R68, R63, R67, RZ ;  /* 0x000000433f447210 */ /* 0x000fe40007ffe0ff */
[----:B------:R-:W-:Y:S01]  /*2390*/  SHF.R.S32.HI R75, RZ, 0x1f, R25 ;  /* 0x0000001fff4b7819 */ /* 0x000fe20000011419 */
[----:B---3--:R-:W-:-:S08]  /*23a0*/  IMAD.IADD R78, R8, 0x1, R13 ;  /* 0x00000001084e7824 */ /* 0x008fd000078e020d */
.L_x_5230:
[----:B------:R-:W0:Y:S01]  /*23b0*/  LDC R95, c[0x0][0x430] ;  /* 0x00010c00ff5f7b82 */ /* 0x000e220000000800 */
[----:B------:R-:W-:Y:S02]  /*23c0*/  VIADD R29, R29, 0xffffffff ;  /* 0xffffffff1d1d7836 */ /* 0x000fe40000000000 */
[----:B------:R-:W-:Y:S02]  /*23d0*/  IMAD.MOV.U32 R94, RZ, RZ, RZ ;  /* 0x000000ffff5e7224 */ /* 0x000fe400078e00ff */
[----:B------:R-:W-:-:S03]  /*23e0*/  IMAD R9, R29, 0x60, R62 ;  /* 0x000000601d097824 */ /* 0x000fc600078e023e */
[----:B------:R-:W1:Y:S01]  /*23f0*/  LDC R90, c[0x0][0x3f4] ;  /* 0x0000fd00ff5a7b82 */ /* 0x000e620000000800 */
[----:B--2---:R-:W-:Y:S01]  /*2400*/  IMAD.IADD R36, R0, 0x1, R9 ;  /* 0x0000000100247824 */ /* 0x004fe200078e0209 */
[----:B------:R-:W-:-:S03]  /*2410*/  ISETP.GE.AND P2, PT, R9, R26, PT ;  /* 0x0000001a0900720c */ /* 0x000fc60003f46270 */
[----:B------:R-:W-:Y:S01]  /*2420*/  IMAD.MOV.U32 R12, RZ, RZ, R36 ;  /* 0x000000ffff0c7224 */ /* 0x000fe200078e0024 */
[----:B------:R-:W-:Y:S02]  /*2430*/  ISETP.GT.OR P2, PT, R62, 0x5f, P2 ;  /* 0x0000005f3e00780c */ /* 0x000fe40001744670 */
[----:B0-----:R-:W-:-:S11]  /*2440*/  ISETP.NE.AND P3, PT, R95, 0x1, PT ;  /* 0x000000015f00780c */ /* 0x001fd60003f65270 */
[----:B------:R-:W0:Y:S08]  /*2450*/  @!P2 LDC.64 R10, c[0x0][0x428] ;  /* 0x00010a00ff0aab82 */ /* 0x000e300000000a00 */
[----:B------:R-:W2:Y:S08]  /*2460*/  @!P2 LDC.64 R8, c[0x0][0x418] ;  /* 0x00010600ff08ab82 */ /* 0x000eb00000000a00 */
[----:B------:R-:W3:Y:S08]  /*2470*/  @P3 LDC R13, c[0x0][0x434] ;  /* 0x00010d00ff0d3b82 */ /* 0x000ef00000000800 */
        /* <DEDUP_REMOVED lines=42> */
[----:B------:R-:W-:Y:S02]  /*2720*/  IMAD R37, R11, R56, R12 ;  /* 0x000000380b257224 */ /* 0x000fe400078e020c */
[C---:B------:R-:W-:Y:S02]  /*2730*/  IMAD R101, R34.reuse, UR5, R13 ;  /* 0x0000000522657c24 */ /* 0x040fe4000f8e020d */
[----:B------:R-:W-:Y:S01]  /*2740*/  IMAD.WIDE.U32 R12, R34, UR4, R8 ;  /* 0x00000004220c7c25 */ /* 0x000fe2000f8e0008 */
[----:B------:R-:W-:-:S03]  /*2750*/  ULDC.64 UR4, c[0x0][0x2e8] ;  /* 0x0000ba0000047ab9 */ /* 0x000fc60000000a00 */
[----:B------:R-:W-:Y:S01]  /*2760*/  IMAD.IADD R101, R13, 0x1, R101 ;  /* 0x000000010d657824 */ /* 0x000fe200078e0265 */
[C---:B------:R-:W-:Y:S01]  /*2770*/  LEA R100, P3, R12.reuse, UR4, 0x1 ;  /* 0x000000040c647c11 */ /* 0x040fe2000f8608ff */
        /* <DEDUP_REMOVED lines=37> */
.L_x_5181:
[----:B------:R-:W-:Y:S05]  /*29d0*/  BSYNC B1 ;  /* 0x0000000000017941 */ /* 0x000fea0003800000 */
.L_x_5180:
[----:B0-----:R-:W-:Y:S01]  /*29e0*/  VIADD R12, R206, 0x40 ;  /* 0x00000040ce0c7836 */ /* 0x001fe20000000000 */
[----:B------:R-:W-:Y:S01]  /*29f0*/  BSSY B1, `(.L_x_5182) ;  /* 0x000001c000017945 */ /* 0x000fe20003800000 */
[----:B------:R-:W-:Y:S02]  /*2a00*/  CS2R R40, SRZ ;  /* 0x0000000000287805 */ /* 0x000fe4000001ff00 */
        /* <DEDUP_REMOVED lines=26> */
.L_x_5183:
[----:B------:R-:W-:Y:S05]  /*2bb0*/  BSYNC B1 ;  /* 0x0000000000017941 */ /* 0x000fea0003800000 */
.L_x_5182:
[----:B0-----:R-:W-:Y:S01]  /*2bc0*/  IMAD.MOV.U32 R8, RZ, RZ, R48 ;  /* 0x000000ffff087224 */ /* 0x001fe200078e0030 */
[----:B------:R-:W-:Y:S01]  /*2bd0*/  ISETP.NE.AND P3, PT, R209, 0x3, PT ;  /* 0x00000003d100780c */ /* 0x000fe20003f65270 */
        /* <DEDUP_REMOVED lines=23> */
.L_x_5184:
[----:B------:R-:W-:Y:S01]  /*2d50*/  IMAD R86, R18, 0x8, R19 ;  /* 0x0000000812567824 */ /* 0x000fe200078e0213 */
[----:B------:R-:W-:Y:S01]  /*2d60*/  SHF.L.U32 R99, R210, 0x1f, RZ ;  /* 0x0000001fd2637819 */ /* 0x000fe200000006ff */
[----:B------:R-:W-:Y:S03]  /*2d70*/  BSSY B1, `(.L_x_5185) ;  /* 0x0000003000017945 */ /* 0x000fe60003800000 */
[----:B------:R-:W0:Y:S02]  /*2d80*/  SYNCS.PHASECHK.TRANS64.TRYWAIT P5, [R86+URZ+0x22890], R99 ;  /* 0x02289063560075a7 */ /* 0x000e2400080a017f */
[----:B0-----:R-:W-:Y:S05]  /*2d90*/  @!P5 BRA `(.L_x_5186) ;  /* 0x00000174007cd947 */ /* 0x001fea0003800000 */
.L_x_5448:
[----:B------:R-:W-:Y:S05]  /*2da0*/  BSYNC B1 ;  /* 0x0000000000017941 */ /* 0x000fea0003800000 */
.L_x_5185:
[----:B------:R-:W-:-:S03]  /*2db0*/  UMOV UR4, 0xffffffff ;  /* 0xffffffff00047882 */ /* 0x000fc60000000000 */
[----:B------:R-:W-:Y:S05]  /*2dc0*/  BRA.DIV UR4, `(.L_x_5187) ;  /* 0x0000017604847947 */ /* 0x000fea000b800000 */
[----:B------:R1:W2:Y:S04]  /*2dd0*/  SHFL.IDX PT, R91, R101, RZ, 0x1c1f ;  /* 0x001c1fff655b7589 */ /* 0x0002a800000e0000 */
[----:B------:R1:W3:Y:S02]  /*2de0*/  SHFL.IDX PT, R14, R100, RZ, 0x1c1f ;  /* 0x001c1fff640e7589 */ /* 0x0002e400000e0000 */
.L_x_5452:
        /* <DEDUP_REMOVED lines=11> */
[----:B0-----:R-:W-:Y:S01]  /*2ea0*/  IMAD.MOV.U32 R15, RZ, RZ, R10 ;  /* 0x000000ffff0f7224 */ /* 0x001fe200078e000a */
[--C-:B------:R-:W-:Y:S01]  /*2eb0*/  SHF.R.U64 R48, R50, 0x10, R51.reuse ;  /* 0x0000001032307819 */ /* 0x100fe20000001233 */
[--C-:B------:R-:W-:Y:S01]  /*2ec0*/  HADD2.F32 R10, -RZ, R9.reuse.H1_H1 ;  /* 0x30000009ff0a7230 */ /* 0x100fe20000004100 */
[----:B------:R-:W-:Y:S01]  /*2ed0*/  SHF.R.U32.HI R107, RZ, 0x10, R51 ;  /* 0x00000010ff6b7819 */ /* 0x000fe20000011633 */
[----:B------:R-:W-:Y:S01]  /*2ee0*/  HADD2.F32 R9, -RZ, R9.H0_H0 ;  /* 0x20000009ff097230 */ /* 0x000fe20000004100 */
[----:B------:R-:W-:Y:S01]  /*2ef0*/  SHF.R.U32.HI R108, RZ, 0x10, R49 ;  /* 0x00000010ff6c7819 */ /* 0x000fe20000011631 */
[----:B------:R-:W-:Y:S02]  /*2f00*/  HADD2.F32 R51, -RZ, R48.H0_H0 ;  /* 0x20000030ff337230 */ /* 0x000fe40000004100 */
[----:B------:R-:W-:Y:S02]  /*2f10*/  HADD2.F32 R48, -RZ, R11.H1_H1 ;  /* 0x3000000bff307230 */ /* 0x000fe40000004100 */
[----:B------:R-:W-:-:S02]  /*2f20*/  HADD2.F32 R107, -RZ, R107.H0_H0 ;  /* 0x2000006bff6b7230 */ /* 0x000fc40000004100 */
[----:B------:R-:W-:Y:S02]  /*2f30*/  HADD2.F32 R11, -RZ, R11.H0_H0 ;  /* 0x2000000bff0b7230 */ /* 0x000fe40000004100 */
[----:B------:R-:W-:Y:S02]  /*2f40*/  HADD2.F32 R49, -RZ, R109.H0_H0 ;  /* 0x2000006dff317230 */ /* 0x000fe40000004100 */
[----:B------:R-:W-:Y:S01]  /*2f50*/  FMUL.FTZ R112, R48, R107 ;  /* 0x0000006b30707220 */ /* 0x000fe20000410000 */
[----:B------:R-:W-:Y:S02]  /*2f60*/  HADD2.F32 R50, -RZ, R108.H0_H0 ;  /* 0x2000006cff327230 */ /* 0x000fe40000004100 */
[CC--:B------:R-:W-:Y:S01]  /*2f70*/  FMUL.FTZ R108, R10.reuse, R51.reuse ;  /* 0x000000330a6c7220 */ /* 0x0c0fe20000410000 */
[----:B------:R-:W-:Y:S01]  /*2f80*/  FMUL.FTZ R51, R9, R51 ;  /* 0x0000003309337220 */ /* 0x000fe20000410000 */
[----:B------:R-:W-:Y:S02]  /*2f90*/  FMUL.FTZ R111, R11, R107 ;  /* 0x0000006b0b6f7220 */ /* 0x000fe40000410000 */
[-C--:B------:R-:W-:Y:S01]  /*2fa0*/  FFMA.FTZ R107, R9, R49.reuse, -R108 ;  /* 0x00000031096b7223 */ /* 0x080fe2000001086c */
[----:B------:R-:W-:Y:S01]  /*2fb0*/  FFMA.FTZ R110, R10, R49, R51 ;  /* 0x000000310a6e7223 */ /* 0x000fe20000010033 */
[----:B------:R-:W-:-:S02]  /*2fc0*/  HADD2.F32 R9, -RZ, R8.H1_H1 ;  /* 0x30000008ff097230 */ /* 0x000fc40000004100 */
[-C--:B------:R-:W-:Y:S01]  /*2fd0*/  FFMA.FTZ R109, R11, R50.reuse, -R112 ;  /* 0x000000320b6d7223 */ /* 0x080fe20000010870 */
[----:B------:R-:W-:Y:S01]  /*2fe0*/  FFMA.FTZ R114, R48, R50, R111 ;  /* 0x0000003230727223 */ /* 0x000fe2000001006f */
[----:B------:R-:W-:Y:S02]  /*2ff0*/  HADD2.F32 R49, -RZ, R116.H0_H0 ;  /* 0x20000074ff317230 */ /* 0x000fe40000004100 */
[----:B------:R-:W-:Y:S02]  /*3000*/  HADD2.F32 R8, -RZ, R8.H0_H0 ;  /* 0x20000008ff087230 */ /* 0x000fe40000004100 */
[--C-:B------:R-:W-:Y:S02]  /*3010*/  HADD2.F32 R10, -RZ, R15.reuse.H1_H1 ;  /* 0x3000000fff0a7230 */ /* 0x100fe40000004100 */
[-C--:B------:R-:W-:Y:S01]  /*3020*/  FMUL.FTZ R51, R9, R49.reuse ;  /* 0x0000003109337220 */ /* 0x080fe20000410000 */
[----:B------:R-:W-:Y:S02]  /*3030*/  HADD2.F32 R50, -RZ, R116.H1_H1 ;  /* 0x30000074ff327230 */ /* 0x000fe40000004100 */
        /* <DEDUP_REMOVED lines=14> */
.L_x_5193:
[----:B------:R-:W-:Y:S05]  /*3120*/  BSYNC B3 ;  /* 0x0000000000037941 */ /* 0x000fea0003800000 */
.L_x_5192:
[----:B0-----:R4:W-:Y:S02]  /*3130*/  ST.E.128 desc[UR40][R12.64], R8 ;  /* 0x000000080c007985 */ /* 0x0019e4000c101d28 */
.L_x_5191:
[----:B------:R-:W-:Y:S05]  /*3140*/  BSYNC B2 ;  /* 0x0000000000027941 */ /* 0x000fea0003800000 */
.L_x_5190:
        /* <DEDUP_REMOVED lines=21> */
[----:B------:R-:W-:Y:S01]  /*32a0*/  FMUL.FTZ R45, R9, R45 ;  /* 0x0000002d092d7220 */ /* 0x000fe20000410000 */
[----:B------:R-:W-:Y:S02]  /*32b0*/  HADD2.F32 R46, -RZ, R49.H0_H0 ;  /* 0x20000031ff2e7230 */ /* 0x000fe40000004100 */
[----:B------:R-:W-:Y:S01]  /*32c0*/  FMUL.FTZ R108, R15, R48 ;  /* 0x000000300f6c7220 */ /* 0x000fe20000410000 */
[-C--:B------:R-:W-:Y:S01]  /*32d0*/  FFMA.FTZ R50, R9, R44.reuse, -R50 ;  /* 0x0000002c09327223 */ /* 0x080fe20000010832 */
[----:B------:R-:W-:Y:S01]  /*32e0*/  FFMA.FTZ R49, R10, R44, R45 ;  /* 0x0000002c0a317223 */ /* 0x000fe2000001002d */
[----:B------:R-:W-:Y:S01]  /*32f0*/  FMUL.FTZ R48, R11, R48 ;  /* 0x000000300b307220 */ /* 0x000fe20000410000 */
[----:B------:R-:W-:-:S02]  /*3300*/  HADD2.F32 R44, -RZ, R115.H0_H0 ;  /* 0x20000073ff2c7230 */ /* 0x000fc40000004100 */
[-C--:B------:R-:W-:Y:S01]  /*3310*/  FFMA.FTZ R108, R11, R46.reuse, -R108 ;  /* 0x0000002e0b6c7223 */ /* 0x080fe2000001086c */
[----:B------:R-:W-:Y:S02]  /*3320*/  HADD2.F32 R45, -RZ, R115.H1_H1 ;  /* 0x30000073ff2d7230 */ /* 0x000fe40000004100 */
[----:B------:R-:W-:Y:S01]  /*3330*/  FFMA.FTZ R91, R15, R46, R48 ;  /* 0x0000002e0f5b7223 */ /* 0x000fe20000010030 */
[----:B------:R-:W-:Y:S02]  /*3340*/  HADD2.F32 R9, -RZ, R8.H1_H1 ;  /* 0x30000008ff097230 */ /* 0x000fe40000004100 */
        /* <DEDUP_REMOVED lines=17> */
.L_x_5195:
[----:B------:R-:W-:Y:S05]  /*3460*/  BSYNC B2 ;  /* 0x0000000000027941 */ /* 0x000fea0003800000 */
.L_x_5194:
[----:B0-----:R0:W-:Y:S02]  /*3470*/  ST.E.128 desc[UR40][R12.64], R8 ;  /* 0x000000080c007985 */ /* 0x0011e4000c101d28 */
.L_x_5189:
[----:B------:R-:W-:Y:S05]  /*3480*/  BSYNC B1 ;  /* 0x0000000000017941 */ /* 0x000fea0003800000 */
.L_x_5188:
[----:B------:R-:W-:-:S03]  /*3490*/  UMOV UR4, 0xffffffff ;  /* 0xffffffff00047882 */ /* 0x000fc60000000000 */
[----:B------:R-:W-:Y:S05]  /*34a0*/  BRA.DIV UR4, `(.L_x_5196) ;  /* 0x0000017204147947 */ /* 0x000fea000b800000 */
[----:B-1----:R-:W1:Y:S04]  /*34b0*/  SHFL.IDX PT, R101, R101, 0x1, 0x1c1f ;  /* 0x003c1f0065657f89 */ /* 0x002e6800000e0000 */
[----:B---3--:R3:W0:Y:S02]  /*34c0*/  SHFL.IDX PT, R14, R100, 0x1, 0x1c1f ;  /* 0x003c1f00640e7f89 */ /* 0x00862400000e0000 */
.L_x_5456:
        /* <DEDUP_REMOVED lines=10> */
[----:B----4-:R-:W-:Y:S01]  /*3570*/  IMAD.MOV.U32 R15, RZ, RZ, R10 ;  /* 0x000000ffff0f7224 */ /* 0x010fe200078e000a */
        /* <DEDUP_REMOVED lines=10> */
[-C--:B------:R-:W-:Y:S01]  /*3620*/  FMUL.FTZ R46, R10, R43.reuse ;  /* 0x0000002b0a2e7220 */ /* 0x080fe20000410000 */
[----:B------:R-:W-:Y:S02]  /*3630*/  HADD2.F32 R42, -RZ, R45.H0_H0 ;  /* 0x2000002dff2a7230 */ /* 0x000fe40000004100 */
[-C--:B------:R-:W-:Y:S01]  /*3640*/  FMUL.FTZ R45, R11, R44.reuse ;  /* 0x0000002c0b2d7220 */ /* 0x080fe20000410000 */
[C---:B------:R-:W-:Y:S01]  /*3650*/  FMUL.FTZ R43, R9.reuse, R43 ;  /* 0x0000002b092b7220 */ /* 0x040fe20000410000 */
[C---:B------:R-:W-:Y:S01]  /*3660*/  FMUL.FTZ R48, R40.reuse, R44 ;  /* 0x0000002c28307220 */ /* 0x040fe20000410000 */
[-C--:B------:R-:W-:Y:S01]  /*3670*/  FFMA.FTZ R46, R9, R41.reuse, -R46 ;  /* 0x00000029092e7223 */ /* 0x080fe2000001082e */
[----:B------:R-:W-:Y:S01]  /*3680*/  FFMA.FTZ R45, R40, R42, R45 ;  /* 0x0000002a282d7223 */ /* 0x000fe2000001002d */
[----:B------:R-:W-:Y:S01]  /*3690*/  FFMA.FTZ R43, R10, R41, R43 ;  /* 0x000000290a2b7223 */ /* 0x000fe2000001002b */
[----:B------:R-:W-:-:S02]  /*36a0*/  HADD2.F32 R40, -RZ, R105.H0_H0 ;  /* 0x20000069ff287230 */ /* 0x000fc40000004100 */
[----:B------:R-:W-:Y:S01]  /*36b0*/  FFMA.FTZ R48, R11, R42, -R48 ;  /* 0x0000002a0b307223 */ /* 0x000fe20000010830 */
[----:B------:R-:W-:Y:S02]  /*36c0*/  HADD2.F32 R105, -RZ, R105.H1_H1 ;  /* 0x30000069ff697230 */ /* 0x000fe40000004100 */
[--C-:B------:R-:W-:Y:S02]  /*36d0*/  HADD2.F32 R9, -RZ, R8.reuse.H1_H1 ;  /* 0x30000008ff097230 */ /* 0x100fe40000004100 */
[--C-:B------:R-:W-:Y:S02]  /*36e0*/  HADD2.F32 R10, -RZ, R15.reuse.H1_H1 ;  /* 0x3000000fff0a7230 */ /* 0x100fe40000004100 */
[----:B------:R-:W-:Y:S02]  /*36f0*/  HADD2.F32 R8, -RZ, R8.H0_H0 ;  /* 0x20000008ff087230 */ /* 0x000fe40000004100 */
[----:B------:R-:W-:Y:S01]  /*3700*/  FMUL.FTZ R41, R9, R40 ;  /* 0x0000002809297220 */ /* 0x000fe20000410000 */
[----:B------:R-:W-:-:S02]  /*3710*/  HADD2.F32 R15, -RZ, R15.H0_H0 ;  /* 0x2000000fff0f7230 */ /* 0x000fc40000004100 */
[-C--:B------:R-:W-:Y:S01]  /*3720*/  FMUL.FTZ R42, R10, R105.reuse ;  /* 0x000000690a2a7220 */ /* 0x080fe20000410000 */
[--C-:B------:R-:W-:Y:S02]  /*3730*/  HADD2.F32 R11, -RZ, R104.reuse.H0_H0 ;  /* 0x20000068ff0b7230 */ /* 0x100fe40000004100 */
[C---:B------:R-:W-:Y:S01]  /*3740*/  FMUL.FTZ R40, R8.reuse, R40 ;  /* 0x0000002808287220 */ /* 0x040fe20000410000 */
        /* <DEDUP_REMOVED lines=10> */
.L_x_5201:
[----:B------:R-:W-:Y:S05]  /*37f0*/  BSYNC B2 ;  /* 0x0000000000027941 */ /* 0x000fea0003800000 */
.L_x_5200:
[----:B----4-:R0:W-:Y:S02]  /*3800*/  ST.E.128 desc[UR40][R12.64], R8 ;  /* 0x000000080c007985 */ /* 0x0101e4000c101d28 */
.L_x_5199:
[----:B------:R-:W-:Y:S05]  /*3810*/  BSYNC B1 ;  /* 0x0000000000017941 */ /* 0x000fea0003800000 */
.L_x_5198:
        /* <DEDUP_REMOVED lines=20> */
[C---:B------:R-:W-:Y:S01]  /*3960*/  FMUL.FTZ R37, R9.reuse, R37 ;  /* 0x0000002509257220 */ /* 0x040fe20000410000 */
[----:B------:R-:W-:Y:S02]  /*3970*/  HADD2.F32 R11, -RZ, R11.H0_H0 ;  /* 0x2000000bff0b7230 */ /* 0x000fe40000004100 */
[-C--:B------:R-:W-:Y:S01]  /*3980*/  FFMA.FTZ R42, R9, R36.reuse, -R42 ;  /* 0x00000024092a7223 */ /* 0x080fe2000001082a */
        /* <DEDUP_REMOVED lines=26> */
.L_x_5203:
[----:B------:R-:W-:Y:S05]  /*3b30*/  BSYNC B1 ;  /* 0x0000000000017941 */ /* 0x000fea0003800000 */
.L_x_5202:
[----:B----4-:R0:W-:Y:S01]  /*3b40*/  ST.E.128 desc[UR40][R12.64], R8 ;  /* 0x000000080c007985 */ /* 0x0101e2000c101d28 */
[----:B------:R-:W-:Y:S05]  /*3b50*/  BRA `(.L_x_5197) ;  /* 0x0000001800247947 */ /* 0x000fea0003800000 */
.L_x_5179:
[----:B------:R-:W-:Y:S02]  /*3b60*/  IADD3 R12, R206, 0x40, RZ ;  /* 0x00000040ce0c7810 */ /* 0x000fe40007ffe0ff */
[----:B------:R-:W-:Y:S02]  /*3b70*/  CS2R R38, SRZ ;  /* 0x0000000000267805 */ /* 0x000fe4000001ff00 */
[----:B------:R-:W-:Y:S02]  /*3b80*/  CS2R R36, SRZ ;  /* 0x0000000000247805 */ /* 0x000fe4000001ff00 */
[----:B------:R-:W-:Y:S02]  /*3b90*/  CS2R R42, SRZ ;  /* 0x00000000002a7805 */ /* 0x000fe4000001ff00 */
[----:B------:R-:W-:Y:S02]  /*3ba0*/  ISETP.GE.AND P2, PT, R12, R98, PT ;  /* 0x000000620c00720c */ /* 0x000fe40003f46270 */
[----:B------:R-:W-:-:S02]  /*3bb0*/  CS2R R40, SRZ ;  /* 0x0000000000287805 */ /* 0x000fc4000001ff00 */
[----:B------:R-:W-:-:S13]  /*3bc0*/  ISETP.GE.OR P2, PT, R16, R90, P2 ;  /* 0x0000005a1000720c */ /* 0x000fda0001746670 */
[----:B------:R-:W-:-:S04]  /*3bd0*/  @!P2 IADD3 R44, P3, P4, R20, R10, R5 ;  /* 0x0000000a142ca210 */ /* 0x000fc80007c7e005 */
[----:B------:R-:W-:Y:S02]  /*3be0*/  @!P2 IADD3.X R45, R70, R91, R4, P3, P4 ;  /* 0x0000005b462da210 */ /* 0x000fe40001fe8404 */
[----:B------:R-:W-:-:S04]  /*3bf0*/  @!P2 IADD3 R48, P3, P4, R54, R8, R35 ;  /* 0x000000083630a210 */ /* 0x000fc80007c7e023 */
[----:B------:R-:W-:Y:S02]  /*3c00*/  @!P2 IADD3.X R49, R72, R86, R31, P3, P4 ;  /* 0x000000564831a210 */ /* 0x000fe40001fe841f */
[----:B------:R-:W-:-:S04]  /*3c10*/  ISETP.GE.AND P3, PT, R206, R98, PT ;  /* 0x00000062ce00720c */ /* 0x000fc80003f66270 */
[----:B------:R-:W-:-:S13]  /*3c20*/  ISETP.GE.OR P3, PT, R16, R90, P3 ;  /* 0x0000005a1000720c */ /* 0x000fda0001f66670 */
[----:B------:R-:W-:Y:S01]  /*3c30*/  @!P3 IADD3 R9, P4, R20, R10, RZ ;  /* 0x0000000a1409b210 */ /* 0x000fe20007f9e0ff */
[----:B------:R-:W0:Y:S04]  /*3c40*/  @!P3 LDC.64 R14, c[0x0][0x400] ;  /* 0x00010000ff0ebb82 */ /* 0x000e280000000a00 */
[----:B------:R-:W-:-:S04]  /*3c50*/  @!P3 IMAD.X R12, R91, 0x1, R70, P4 ;  /* 0x000000015b0cb824 */ /* 0x000fc800020e0646 */
[----:B------:R-:W1:Y:S02]  /*3c60*/  @!P3 LDC.64 R10, c[0x0][0x3e8] ;  /* 0x0000fa00ff0abb82 */ /* 0x000e640000000a00 */
[----:B-1----:R-:W-:-:S04]  /*3c70*/  @!P3 LEA R10, P4, R9, R10, 0x1 ;  /* 0x0000000a090ab211 */ /* 0x002fc800078808ff */
[----:B------:R-:W-:Y:S02]  /*3c80*/  @!P3 LEA.HI.X R11, R9, R11, R12, 0x1, P4 ;  /* 0x0000000b090bb211 */ /* 0x000fe400020f0c0c */
[----:B------:R-:W-:Y:S01]  /*3c90*/  @!P3 IADD3 R8, P4, R54, R8, RZ ;  /* 0x000000083608b210 */ /* 0x000fe20007f9e0ff */
[----:B------:R-:W1:Y:S02]  /*3ca0*/  @!P2 LDC.64 R12, c[0x0][0x3e8] ;  /* 0x0000fa00ff0cab82 */ /* 0x000e640000000a00 */
[----:B------:R1:W2:Y:S02]  /*3cb0*/  @!P3 LDG.E.128 R36, desc[UR40][R10.64] ;  /* 0x000000280a24b981 */ /* 0x0002a4000c1e1d00 */
[----:B------:R-:W-:Y:S01]  /*3cc0*/  @!P3 IMAD.X R9, R86, 0x1, R72, P4 ;  /* 0x000000015609b824 */ /* 0x000fe200020e0648 */
[----:B0-----:R-:W-:-:S04]  /*3cd0*/  @!P3 LEA R14, P4, R8, R14, 0x1 ;  /* 0x0000000e080eb211 */ /* 0x001fc800078808ff */
[----:B------:R-:W-:Y:S02]  /*3ce0*/  @!P3 LEA.HI.X R15, R8, R15, R9, 0x1, P4 ;  /* 0x0000000f080fb211 */ /* 0x000fe400020f0c09 */
[----:B------:R-:W0:Y:S03]  /*3cf0*/  @!P2 LDC.64 R8, c[0x0][0x400] ;  /* 0x00010000ff08ab82 */ /* 0x000e260000000a00 */
[----:B------:R3:W4:Y:S01]  /*3d00*/  @!P3 LDG.E.128 R40, desc[UR40][R14.64] ;  /* 0x000000280e28b981 */ /* 0x000722000c1e1d00 */
[----:B------:R-:W-:Y:S02]  /*3d10*/  CS2R R46, SRZ ;  /* 0x00000000002e7805 */ /* 0x000fe4000001ff00 */
[----:B-1----:R-:W-:-:S04]  /*3d20*/  @!P2 LEA R10, P3, R44, R12, 0x1 ;  /* 0x0000000c2c0aa211 */ /* 0x002fc800078608ff */
[----:B------:R-:W-:Y:S02]  /*3d30*/  @!P2 LEA.HI.X R11, R44, R13, R45, 0x1, P3 ;  /* 0x0000000d2c0ba211 */ /* 0x000fe400018f0c2d */
[----:B------:R-:W-:Y:S02]  /*3d40*/  CS2R R44, SRZ ;  /* 0x00000000002c7805 */ /* 0x000fe4000001ff00 */
[----:B------:R-:W-:Y:S02]  /*3d50*/  CS2R R50, SRZ ;  /* 0x0000000000327805 */ /* 0x000fe4000001ff00 */
[C---:B0-----:R-:W-:Y:S02]  /*3d60*/  @!P2 LEA R8, P3, R48.reuse, R8, 0x1 ;  /* 0x000000083008a211 */ /* 0x041fe400078608ff */
[----:B------:R4:W5:Y:S02]  /*3d70*/  @!P2 LDG.E.128 R44, desc[UR40][R10.64] ;  /* 0x000000280a2ca981 */ /* 0x000964000c1e1d00 */
[----:B------:R-:W-:-:S02]  /*3d80*/  @!P2 LEA.HI.X R9, R48, R9, R49, 0x1, P3 ;  /* 0x000000093009a211 */ /* 0x000fc400018f0c31 */
[----:B------:R-:W-:-:S06]  /*3d90*/  CS2R R48, SRZ ;  /* 0x0000000000307805 */ /* 0x000fcc000001ff00 */
[----:B------:R0:W5:Y:S01]  /*3da0*/  @!P2 LDG.E.128 R48, desc[UR40][R8.64] ;  /* 0x000000280830a981 */ /* 0x000162000c1e1d00 */
[----:B------:R-:W-:Y:S02]  /*3db0*/  ISETP.NE.AND P3, PT, R209, 0x3, PT ;  /* 0x00000003d100780c */ /* 0x000fe40003f65270 */
[----:B------:R-:W-:Y:S01]  /*3dc0*/  ISETP.GE.AND P2, PT, R16, R90, PT ;  /* 0x0000005a1000720c */ /* 0x000fe20003f46270 */
[----:B--2---:R-:W-:Y:S02]  /*3dd0*/  IMAD.MOV.U32 R12, RZ, RZ, R38 ;  /* 0x000000ffff0c7224 */ /* 0x004fe400078e0026 */
[----:B---3--:R-:W-:-:S03]  /*3de0*/  IMAD.MOV.U32 R14, RZ, RZ, R36 ;  /* 0x000000ffff0e7224 */ /* 0x008fc600078e0024 */
[----:B------:R-:W-:Y:S02]  /*3df0*/  PRMT R110, R12, 0x7610, R110 ;  /* 0x000076100c6e7816 */ /* 0x000fe4000000006e */
[----:B------:R-:W-:Y:S01]  /*3e00*/  PRMT R119, R14, 0x7610, R119 ;  /* 0x000076100e777816 */ /* 0x000fe20000000077 */
[----:B----4-:R-:W-:Y:S01]  /*3e10*/  IMAD.MOV.U32 R10, RZ, RZ, R42 ;  /* 0x000000ffff0a7224 */ /* 0x010fe200078e002a */
[----:B0-----:R-:W-:Y:S01]  /*3e20*/  MOV R8, R43 ;  /* 0x0000002b00087202 */ /* 0x001fe20000000f00 */
[----:B------:R-:W-:Y:S02]  /*3e30*/  IMAD.MOV.U32 R9, RZ, RZ, R40 ;  /* 0x000000ffff097224 */ /* 0x000fe400078e0028 */
[----:B------:R-:W-:Y:S01]  /*3e40*/  IMAD.MOV.U32 R11, RZ, RZ, R41 ;  /* 0x000000ffff0b7224 */ /* 0x000fe200078e0029 */
[----:B------:R-:W-:Y:S02]  /*3e50*/  PRMT R110, R110, 0x5410, R10 ;  /* 0x000054106e6e7816 */ /* 0x000fe4000000000a */
[----:B------:R-:W-:-:S02]  /*3e60*/  PRMT R118, R8, 0x7610, R118 ;  /* 0x0000761008767816 */ /* 0x000fc40000000076 */
[----:B------:R-:W-:Y:S02]  /*3e70*/  PRMT R119, R119, 0x5410, R9 ;  /* 0x0000541077777816 */ /* 0x000fe40000000009 */
[----:B------:R-:W-:Y:S01]  /*3e80*/  PRMT R116, R11, 0x7610, R116 ;  /* 0x000076100b747816 */ /* 0x000fe20000000074 */
[----:B------:R-:W-:Y:S02]  /*3e90*/  IMAD.MOV.U32 R13, RZ, RZ, R39 ;  /* 0x000000ffff0d7224 */ /* 0x000fe400078e0027 */
[----:B------:R-:W-:Y:S02]  /*3ea0*/  IMAD.MOV.U32 R15, RZ, RZ, R37 ;  /* 0x000000ffff0f7224 */ /* 0x000fe400078e0025 */
[----:B-----5:R-:W-:Y:S02]  /*3eb0*/  IMAD.MOV.U32 R8, RZ, RZ, R46 ;  /* 0x000000ffff087224 */ /* 0x020fe400078e002e */
[----:B------:R-:W-:Y:S02]  /*3ec0*/  IMAD.MOV.U32 R9, RZ, RZ, R47 ;  /* 0x000000ffff097224 */ /* 0x000fe400078e002f */
[----:B------:R-:W-:-:S02]  /*3ed0*/  IMAD.MOV.U32 R10, RZ, RZ, R44 ;  /* 0x000000ffff0a7224 */ /* 0x000fc400078e002c */
[----:B------:R-:W-:Y:S01]  /*3ee0*/  IMAD.MOV.U32 R11, RZ, RZ, R45 ;  /* 0x000000ffff0b7224 */ /* 0x000fe200078e002d */
[----:B------:R-:W-:Y:S01]  /*3ef0*/  PRMT R102, R8, 0x5410, R9 ;  /* 0x0000541008667816 */ /* 0x000fe20000000009 */
[----:B------:R-:W-:-:S03]  /*3f00*/  IMAD.MOV.U32 R8, RZ, RZ, R50 ;  /* 0x000000ffff087224 */ /* 0x000fc600078e0032 */
[----:B------:R-:W-:Y:S01]  /*3f10*/  PRMT R104, R10, 0x5410, R11 ;  /* 0x000054100a687816 */ /* 0x000fe2000000000b */
[----:B------:R-:W-:Y:S01]  /*3f20*/  IMAD.MOV.U32 R10, RZ, RZ, R48 ;  /* 0x000000ffff0a7224 */ /* 0x000fe200078e0030 */
[----:B------:R-:W-:Y:S01]  /*3f30*/  MOV R9, R51 ;  /* 0x0000003300097202 */ /* 0x000fe20000000f00 */
[----:B------:R-:W-:Y:S01]  /*3f40*/  IMAD.MOV.U32 R11, RZ, RZ, R49 ;  /* 0x000000ffff0b7224 */ /* 0x000fe200078e0031 */
[----:B------:R-:W-:Y:S02]  /*3f50*/  PRMT R115, R13, 0x5410, R15 ;  /* 0x000054100d737816 */ /* 0x000fe4000000000f */
[----:B------:R-:W-:Y:S02]  /*3f60*/  PRMT R106, R8, 0x5410, R9 ;  /* 0x00005410086a7816 */ /* 0x000fe40000000009 */
[----:B------:R-:W-:Y:S01]  /*3f70*/  PRMT R108, R10, 0x5410, R11 ;  /* 0x000054100a6c7816 */ /* 0x000fe2000000000b */
[----:B------:R-:W-:Y:S06]  /*3f80*/  @!P3 BRA `(.L_x_5204) ;  /* 0x000000000004b947 */ /* 0x000fec0003800000 */
[----:B------:R-:W-:Y:S01]  /*3f90*/  BPT.TRAP 0x1 ;  /* 0x000000040000795c */ /* 0x000fe20000300000 */
.L_x_5204:
[----:B------:R-:W-:Y:S01]  /*3fa0*/  IMAD R86, R18, 0x8, R19 ;  /* 0x0000000812567824 */ /* 0x000fe200078e0213 */
[----:B------:R-:W-:Y:S01]  /*3fb0*/  SHF.L.U32 R99, R210, 0x1f, RZ ;  /* 0x0000001fd2637819 */ /* 0x000fe200000006ff */
[----:B------:R-:W0:Y:S01]  /*3fc0*/  LDC R103, c[0x0][0x2f4] ;  /* 0x0000bd00ff677b82 */ /* 0x000e220000000800 */
[----:B------:R-:W-:Y:S02]  /*3fd0*/  BSSY B1, `(.L_x_5205) ;  /* 0x0000003000017945 */ /* 0x000fe40003800000 */
[----:B------:R-:W1:Y:S02]  /*3fe0*/  SYNCS.PHASECHK.TRANS64.TRYWAIT P4, [R86+URZ+0x22890], R99 ;  /* 0x02289063560075a7 */ /* 0x000e64000808017f */
[----:B-1----:R-:W-:Y:S05]  /*3ff0*/  @!P4 BRA `(.L_x_5206) ;  /* 0x000001640088c947 */ /* 0x002fea0003800000 */
.L_x_5457:
[----:B------:R-:W-:Y:S05]  /*4000*/  BSYNC B1 ;  /* 0x0000000000017941 */ /* 0x000fea0003800000 */
.L_x_5205:
[----:B------:R-:W-:Y:S01]  /*4010*/  UMOV UR4, 0xffffffff ;  /* 0xffffffff00047882 */ /* 0x000fe20000000000 */
[----:B0-----:R-:W-:Y:S02]  /*4020*/  IMAD.IADD R105, R103, 0x1, -R64 ;  /* 0x0000000167697824 */ /* 0x001fe400078e0a40 */
[----:B------:R-:W-:Y:S05]  /*4030*/  BRA.DIV UR4, `(.L_x_5207) ;  /* 0x00000166048c7947 */ /* 0x000fea000b800000 */
[----:B------:R0:W2:Y:S04]  /*4040*/  SHFL.IDX PT, R93, R101, RZ, 0x1c1f ;  /* 0x001c1fff655d7589 */ /* 0x0000a800000e0000 */
[----:B------:R0:W3:Y:S02]  /*4050*/  SHFL.IDX PT, R92, R100, RZ, 0x1c1f ;  /* 0x001c1fff645c7589 */ /* 0x0000e400000e0000 */
.L_x_5461:
[----:B------:R-:W-:Y:S01]  /*4060*/  ISETP.GE.OR P4, PT, R206, R98, P1 ;  /* 0x00000062ce00720c */ /* 0x000fe20000f86670 */
[----:B------:R-:W-:-:S12]  /*4070*/  BSSY B1, `(.L_x_5208) ;  /* 0x0000073000017945 */ /* 0x000fd80003800000 */
[----:B------:R-:W-:Y:S05]  /*4080*/  @P4 BRA `(.L_x_5209) ;  /* 0x0000000400c44947 */ /* 0x000fea0003800000 */
[----:B------:R-:W4:Y:S01]  /*4090*/  S2R R11, SR_TID.X ;  /* 0x00000000000b7919 */ /* 0x000f220000002100 */
[----:B------:R-:W-:Y:S01]  /*40a0*/  SEL R8, R64, R105, !P0 ;  /* 0x0000006940087207 */ /* 0x000fe20004000000 */
[----:B------:R-:W-:Y:S01]  /*40b0*/  BSSY B2, `(.L_x_5210) ;  /* 0x000006a000027945 */ /* 0x000fe20003800000 */
[C---:B---3--:R-:W-:Y:S02]  /*40c0*/  LEA R90, P4, R74.reuse, R92, 0x1 ;  /* 0x0000005c4a5a7211 */ /* 0x048fe400078808ff */
[----:B------:R-:W-:Y:S02]  /*40d0*/  SHF.R.S32.HI R9, RZ, 0x1f, R8 ;  /* 0x0000001fff097819 */ /* 0x000fe40000011408 */
[----:B--2---:R-:W-:Y:S02]  /*40e0*/  LEA.HI.X R91, R74, R93, R76, 0x1, P4 ;  /* 0x0000005d4a5b7211 */ /* 0x004fe400020f0c4c */
[----:B------:R-:W-:-:S04]  /*40f0*/  LEA.HI R8, R9, R8, RZ, 0x4 ;  /* 0x0000000809087211 */ /* 0x000fc800078f20ff */
[----:B------:R-:W-:-:S05]  /*4100*/  LEA.HI.SX32 R8, R8, R73, 0x1c ;  /* 0x0000004908087211 */ /* 0x000fca00078fe2ff */
[----:B------:R-:W-:Y:S02]  /*4110*/  IMAD.SHL.U32 R107, R8, 0x8, RZ ;  /* 0x00000008086b7824 */ /* 0x000fe400078e00ff */
[----:B------:R-:W-:-:S03]  /*4120*/  IMAD R8, R18, 0x1800, R77 ;  /* 0x0000180012087824 */ /* 0x000fc600078e024d */
[----:B------:R-:W-:Y:S02]  /*4130*/  LOP3.LUT R9, R58, 0x38, R107, 0xf8, !PT ;  /* 0x000000383a097812 */ /* 0x000fe400078ef86b */
[----:B------:R-:W-:Y:S02]  /*4140*/  LEA R8, R8, R19, 0x1 ;  /* 0x0000001308087211 */ /* 0x000fe400078e08ff */
[----:B------:R-:W-:Y:S01]  /*4150*/  LOP3.LUT R9, R9, R60, RZ, 0x3c, !PT ;  /* 0x0000003c09097212 */ /* 0x000fe200078e3cff */
[----:B----4-:R-:W-:-:S05]  /*4160*/  VIADD R11, R11, 0xffffff80 ;  /* 0xffffff800b0b7836 */ /* 0x010fca0000000000 */
[----:B------:R-:W-:-:S04]  /*4170*/  SHF.R.S32.HI R10, RZ, 0x1f, R11 ;  /* 0x0000001fff0a7819 */ /* 0x000fc8000001140b */
[----:B------:R-:W-:-:S04]  /*4180*/  LEA.HI R10, R10, R11, RZ, 0x5 ;  /* 0x0000000b0a0a7211 */ /* 0x000fc800078f28ff */
[----:B------:R-:W-:-:S05]  /*4190*/  SHF.R.S32.HI R10, RZ, 0x5, R10 ;  /* 0x00000005ff0a7819 */ /* 0x000fca000001140a */
        /* <DEDUP_REMOVED lines=11> */
[----:B---3--:R-:W-:Y:S01]  /*4250*/  IMAD.MOV.U32 R40, RZ, RZ, R15 ;  /* 0x000000ffff287224 */ /* 0x008fe200078e000f */
[--C-:B------:R-:W-:Y:S01]  /*4260*/  SHF.R.U64 R36, R38, 0x10, R39.reuse ;  /* 0x0000001026247819 */ /* 0x100fe20000001227 */
[----:B--2---:R-:W-:Y:S01]  /*4270*/  IMAD.MOV.U32 R38, RZ, RZ, R8 ;  /* 0x000000ffff267224 */ /* 0x004fe200078e0008 */
[----:B------:R-:W-:Y:S01]  /*4280*/  SHF.R.U32.HI R113, RZ, 0x10, R39 ;  /* 0x00000010ff717819 */ /* 0x000fe20000011627 */
[----:B------:R-:W-:Y:S01]  /*4290*/  IMAD.MOV.U32 R39, RZ, RZ, R12 ;  /* 0x000000ffff277224 */ /* 0x000fe200078e000c */
[--C-:B------:R-:W-:Y:S01]  /*42a0*/  SHF.R.U64 R37, R42, 0x10, R43.reuse ;  /* 0x000000102a257819 */ /* 0x100fe2000000122b */
[----:B------:R-:W-:Y:S01]  /*42b0*/  HADD2.F32 R15, -RZ, R13.H0_H0 ;  /* 0x2000000dff0f7230 */ /* 0x000fe20000004100 */
[----:B------:R-:W-:Y:S01]  /*42c0*/  SHF.R.U32.HI R111, RZ, 0x10, R43 ;  /* 0x00000010ff6f7819 */ /* 0x000fe2000001162b */
[----:B------:R-:W-:-:S02]  /*42d0*/  HADD2.F32 R43, -RZ, R116.H0_H0 ;  /* 0x20000074ff2b7230 */ /* 0x000fc40000004100 */
[----:B------:R-:W-:Y:S02]  /*42e0*/  IMAD.MOV.U32 R12, RZ, RZ, R11 ;  /* 0x000000ffff0c7224 */ /* 0x000fe400078e000b */
[----:B------:R-:W-:Y:S02]  /*42f0*/  HADD2.F32 R13, -RZ, R13.H1_H1 ;  /* 0x3000000dff0d7230 */ /* 0x000fe40000004100 */
[--C-:B------:R-:W-:Y:S02]  /*4300*/  HADD2.F32 R8, -RZ, R9.reuse.H0_H0 ;  /* 0x20000009ff087230 */ /* 0x100fe40000004100 */
[----:B------:R-:W-:Y:S02]  /*4310*/  HADD2.F32 R11, -RZ, R9.H1_H1 ;  /* 0x30000009ff0b7230 */ /* 0x000fe40000004100 */
[----:B------:R-:W-:Y:S01]  /*4320*/  FMUL.FTZ R9, R15, R43 ;  /* 0x0000002b0f097220 */ /* 0x000fe20000410000 */
[----:B------:R-:W-:Y:S02]  /*4330*/  HADD2.F32 R41, -RZ, R115.H1_H1 ;  /* 0x30000073ff297230 */ /* 0x000fe40000004100 */
[----:B------:R-:W-:Y:S01]  /*4340*/  FMUL.FTZ R116, R13, R112 ;  /* 0x000000700d747220 */ /* 0x000fe20000410000 */
[----:B------:R-:W-:-:S02]  /*4350*/  HADD2.F32 R42, -RZ, R114.H0_H0 ;  /* 0x20000072ff2a7230 */ /* 0x000fc40000004100 */
[C---:B------:R-:W-:Y:S01]  /*4360*/  FMUL.FTZ R114, R8.reuse, R43 ;  /* 0x0000002b08727220 */ /* 0x040fe20000410000 */
[----:B------:R-:W-:Y:S01]  /*4370*/  FMUL.FTZ R112, R11, R112 ;  /* 0x000000700b707220 */ /* 0x000fe20000410000 */
[-C--:B------:R-:W-:Y:S01]  /*4380*/  FFMA.FTZ R8, R8, R41.reuse, -R9 ;  /* 0x0000002908087223 */ /* 0x080fe20000010809 */
[----:B------:R-:W-:Y:S02]  /*4390*/  HADD2.F32 R109, -RZ, R109.H0_H0 ;  /* 0x2000006dff6d7230 */ /* 0x000fe40000004100 */
[----:B------:R-:W-:Y:S01]  /*43a0*/  FFMA.FTZ R9, R15, R41, R114 ;  /* 0x000000290f097223 */ /* 0x000fe20000010072 */
[-C--:B------:R-:W-:Y:S01]  /*43b0*/  FFMA.FTZ R114, R13, R42.reuse, R112 ;  /* 0x0000002a0d727223 */ /* 0x080fe20000010070 */
[----:B------:R-:W-:Y:S01]  /*43c0*/  FFMA.FTZ R43, R11, R42, -R116 ;  /* 0x0000002a0b2b7223 */ /* 0x000fe20000010874 */
[--C-:B------:R-:W-:Y:S02]  /*43d0*/  HADD2.F32 R13, -RZ, R40.reuse.H0_H0 ;  /* 0x20000028ff0d7230 */ /* 0x100fe40000004100 */
[----:B------:R-:W-:-:S02]  /*43e0*/  HADD2.F32 R40, -RZ, R40.H1_H1 ;  /* 0x30000028ff287230 */ /* 0x000fc40000004100 */
[--C-:B------:R-:W-:Y:S01]  /*43f0*/  HADD2.F32 R11, -RZ, R12.reuse.H0_H0 ;  /* 0x2000000cff0b7230 */ /* 0x100fe20000004100 */
[----:B------:R-:W-:Y:S01]  /*4400*/  F2FP.F16.F32.PACK_AB R43, R43, R8 ;  /* 0x000000082b2b723e */ /* 0x000fe200000000ff */
[----:B------:R-:W-:Y:S02]  /*4410*/  HADD2.F32 R41, -RZ, R111.H0_H0 ;  /* 0x2000006fff297230 */ /* 0x000fe40000004100 */
[----:B------:R-:W-:Y:S02]  /*4420*/  HADD2.F32 R12, -RZ, R12.H1_H1 ;  /* 0x3000000cff0c7230 */ /* 0x000fe40000004100 */
[----:B------:R-:W-:Y:S02]  /*4430*/  HADD2.F32 R112, -RZ, R118.H0_H0 ;  /* 0x20000076ff707230 */ /* 0x000fe40000004100 */
[-C--:B------:R-:W-:Y:S01]  /*4440*/  FMUL.FTZ R111, R40, R41.reuse ;  /* 0x00000029286f7220 */ /* 0x080fe20000410000 */
[----:B------:R-:W-:Y:S02]  /*4450*/  HADD2.F32 R15, -RZ, R113.H0_H0 ;  /* 0x20000071ff0f7230 */ /* 0x000fe40000004100 */
[----:B------:R-:W-:Y:S01]  /*4460*/  FMUL.FTZ R41, R12, R41 ;  /* 0x000000290c297220 */ /* 0x000fe20000410000 */
[----:B------:R-:W-:-:S02]  /*4470*/  HADD2.F32 R42, -RZ, R115.H0_H0 ;  /* 0x20000073ff2a7230 */ /* 0x000fc40000004100 */
[-C--:B------:R-:W-:Y:S01]  /*4480*/  FMUL.FTZ R116, R13, R112.reuse ;  /* 0x000000700d747220 */ /* 0x080fe20000410000 */
[C---:B------:R-:W-:Y:S01]  /*4490*/  FMUL.FTZ R112, R11.reuse, R112 ;  /* 0x000000700b707220 */ /* 0x040fe20000410000 */
[-C--:B------:R-:W-:Y:S01]  /*44a0*/  FFMA.FTZ R115, R12, R15.reuse, -R111 ;  /* 0x0000000f0c737223 */ /* 0x080fe2000001086f */
[----:B------:R-:W-:Y:S01]  /*44b0*/  FFMA.FTZ R118, R40, R15, R41 ;  /* 0x0000000f28767223 */ /* 0x000fe20000010029 */
[-C--:B------:R-:W-:Y:S01]  /*44c0*/  FFMA.FTZ R116, R11, R42.reuse, -R116 ;  /* 0x0000002a0b747223 */ /* 0x080fe20000010874 */
[----:B------:R-:W-:Y:S02]  /*44d0*/  HADD2.F32 R15, -RZ, R119.H1_H1 ;  /* 0x30000077ff0f7230 */ /* 0x000fe40000004100 */
[----:B------:R-:W-:Y:S01]  /*44e0*/  FFMA.FTZ R113, R13, R42, R112 ;  /* 0x0000002a0d717223 */ /* 0x000fe20000010070 */
[----:B------:R-:W-:Y:S02]  /*44f0*/  HADD2.F32 R12, -RZ, R39.H0_H0 ;  /* 0x20000027ff0c7230 */ /* 0x000fe40000004100 */
[----:B------:R-:W-:-:S02]  /*4500*/  HADD2.F32 R11, -RZ, R38.H0_H0 ;  /* 0x20000026ff0b7230 */ /* 0x000fc40000004100 */
[----:B------:R-:W-:Y:S02]  /*4510*/  HADD2.F32 R40, -RZ, R117.H0_H0 ;  /* 0x20000075ff287230 */ /* 0x000fe40000004100 */
[-C--:B------:R-:W-:Y:S01]  /*4520*/  FMUL.FTZ R42, R12, R15.reuse ;  /* 0x0000000f0c2a7220 */ /* 0x080fe20000410000 */
[----:B------:R-:W-:Y:S02]  /*4530*/  HADD2.F32 R39, -RZ, R39.H1_H1 ;  /* 0x30000027ff277230 */ /* 0x000fe40000004100 */
[----:B------:R-:W-:Y:S01]  /*4540*/  FMUL.FTZ R15, R11, R15 ;  /* 0x0000000f0b0f7220 */ /* 0x000fe20000410000 */
[----:B------:R-:W-:Y:S02]  /*4550*/  HADD2.F32 R38, -RZ, R38.H1_H1 ;  /* 0x30000026ff267230 */ /* 0x000fe40000004100 */
[----:B------:R-:W-:Y:S02]  /*4560*/  HADD2.F32 R13, -RZ, R119.H0_H0 ;  /* 0x20000077ff0d7230 */ /* 0x000fe40000004100 */
[----:B------:R-:W-:Y:S01]  /*4570*/  FMUL.FTZ R41, R39, R40 ;  /* 0x0000002827297220 */ /* 0x000fe20000410000 */
[----:B------:R-:W-:-:S02]  /*4580*/  HADD2.F32 R37, -RZ, R37.H0_H0 ;  /* 0x20000025ff257230 */ /* 0x000fc40000004100 */
[----:B------:R-:W-:Y:S01]  /*4590*/  FMUL.FTZ R112, R38, R40 ;  /* 0x0000002826707220 */ /* 0x000fe20000410000 */
[-C--:B------:R-:W-:Y:S01]  /*45a0*/  FFMA.FTZ R40, R12, R13.reuse, R15 ;  /* 0x0000000d0c287223 */ /* 0x080fe2000001000f */
[----:B------:R-:W-:Y:S01]  /*45b0*/  FFMA.FTZ R42, R11, R13, -R42 ;  /* 0x0000000d0b2a7223 */ /* 0x000fe2000001082a */
[----:B------:R-:W-:Y:S02]  /*45c0*/  HADD2.F32 R12, -RZ, R14.H0_H0 ;  /* 0x2000000eff0c7230 */ /* 0x000fe40000004100 */
[-C--:B------:R-:W-:Y:S01]  /*45d0*/  FFMA.FTZ R41, R38, R109.reuse, -R41 ;  /* 0x0000006d26297223 */ /* 0x080fe20000010829 */
[----:B------:R-:W-:Y:S02]  /*45e0*/  HADD2.F32 R13, -RZ, R110.H0_H0 ;  /* 0x2000006eff0d7230 */ /* 0x000fe40000004100 */
[----:B------:R-:W-:Y:S01]  /*45f0*/  FFMA.FTZ R39, R39, R109, R112 ;  /* 0x0000006d27277223 */ /* 0x000fe20000010070 */
[----:B------:R-:W-:Y:S02]  /*4600*/  HADD2.F32 R11, -RZ, R10.H0_H0 ;  /* 0x2000000aff0b7230 */ /* 0x000fe40000004100 */
[----:B------:R-:W-:Y:S01]  /*4610*/  HADD2.F32 R14, -RZ, R14.H1_H1 ;  /* 0x3000000eff0e7230 */ /* 0x000fe20000004100 */
[----:B------:R-:W-:Y:S01]  /*4620*/  F2FP.F16.F32.PACK_AB R8, R41, R42 ;  /* 0x0000002a2908723e */ /* 0x000fe200000000ff */
[----:B------:R-:W-:-:S02]  /*4630*/  HADD2.F32 R110, -RZ, R110.H1_H1 ;  /* 0x3000006eff6e7230 */ /* 0x000fc40000004100 */
[----:B------:R-:W-:Y:S02]  /*4640*/  HADD2.F32 R10, -RZ, R10.H1_H1 ;  /* 0x3000000aff0a7230 */ /* 0x000fe40000004100 */
[-C--:B------:R-:W-:Y:S01]  /*4650*/  FMUL.FTZ R111, R14, R37.reuse ;  /* 0x000000250e6f7220 */ /* 0x080fe20000410000 */
[----:B------:R-:W-:Y:S02]  /*4660*/  HADD2.F32 R15, -RZ, R36.H0_H0 ;  /* 0x20000024ff0f7230 */ /* 0x000fe40000004100 */
[-C--:B------:R-:W-:Y:S01]  /*4670*/  FMUL.FTZ R36, R12, R110.reuse ;  /* 0x0000006e0c247220 */ /* 0x080fe20000410000 */
[C---:B------:R-:W-:Y:S01]  /*4680*/  FMUL.FTZ R109, R11.reuse, R110 ;  /* 0x0000006e0b6d7220 */ /* 0x040fe20000410000 */
[----:B------:R-:W-:Y:S02]  /*4690*/  FMUL.FTZ R37, R10, R37 ;  /* 0x000000250a257220 */ /* 0x000fe40000410000 */
[-C--:B------:R-:W-:Y:S01]  /*46a0*/  FFMA.FTZ R36, R11, R13.reuse, -R36 ;  /* 0x0000000d0b247223 */ /* 0x080fe20000010824 */
[----:B------:R-:W-:Y:S01]  /*46b0*/  FFMA.FTZ R109, R12, R13, R109 ;  /* 0x0000000d0c6d7223 */ /* 0x000fe2000001006d */
[-C--:B------:R-:W-:Y:S01]  /*46c0*/  FFMA.FTZ R111, R10, R15.reuse, -R111 ;  /* 0x0000000f0a6f7223 */ /* 0x080fe2000001086f */
[----:B------:R-:W-:Y:S01]  /*46d0*/  FFMA.FTZ R14, R14, R15, R37 ;  /* 0x0000000f0e0e7223 */ /* 0x000fe20000010025 */
[----:B------:R-:W-:Y:S01]  /*46e0*/  F2FP.F16.F32.PACK_AB R13, R114, R9 ;  /* 0x00000009720d723e */ /* 0x000fe200000000ff */
[----:B------:R-:W-:Y:S01]  /*46f0*/  IMAD.MOV.U32 R9, RZ, RZ, R43 ;  /* 0x000000ffff097224 */ /* 0x000fe200078e002b */
[----:B------:R-:W-:-:S02]  /*4700*/  F2FP.F16.F32.PACK_AB R11, R115, R116 ;  /* 0x00000074730b723e */ /* 0x000fc400000000ff */
[----:B------:R-:W-:Y:S02]  /*4710*/  F2FP.F16.F32.PACK_AB R15, R118, R113 ;  /* 0x00000071760f723e */ /* 0x000fe400000000ff */
[----:B------:R-:W-:Y:S02]  /*4720*/  F2FP.F16.F32.PACK_AB R12, R39, R40 ;  /* 0x00000028270c723e */ /* 0x000fe400000000ff */
[----:B------:R-:W-:Y:S02]  /*4730*/  F2FP.F16.F32.PACK_AB R10, R111, R36 ;  /* 0x000000246f0a723e */ /* 0x000fe400000000ff */
[----:B------:R-:W-:-:S07]  /*4740*/  F2FP.F16.F32.PACK_AB R14, R14, R109 ;  /* 0x0000006d0e0e723e */ /* 0x000fce00000000ff */
.L_x_5211:
[----:B------:R-:W-:Y:S05]  /*4750*/  BSYNC B2 ;  /* 0x0000000000027941 */ /* 0x000fea0003800000 */
.L_x_5210:
[----:B------:R-:W-:Y:S01]  /*4760*/  ISETP.GE.AND P4, PT, R107, R103, PT ;  /* 0x000000676b00720c */ /* 0x000fe20003f86270 */
[----:B--2---:R4:W-:-:S12]  /*4770*/  ST.E.128 desc[UR40][R90.64], R8 ;  /* 0x000000085a007985 */ /* 0x0049d8000c101d28 */
[----:B------:R-:W-:-:S05]  /*4780*/  @!P4 IMAD.WIDE R92, R107, 0x2, R92 ;  /* 0x000000026b5cc825 */ /* 0x000fca00078e025c */
[----:B---3--:R4:W-:Y:S02]  /*4790*/  @!P4 ST.E.128 desc[UR40][R92.64], R12 ;  /* 0x0000000c5c00c985 */ /* 0x0089e4000c101d28 */
.L_x_5209:
[----:B------:R-:W-:Y:S05]  /*47a0*/  BSYNC B1 ;  /* 0x0000000000017941 */ /* 0x000fea0003800000 */
.L_x_5208:
[----:B------:R-:W-:-:S03]  /*47b0*/  UMOV UR4, 0xffffffff ;  /* 0xffffffff00047882 */ /* 0x000fc60000000000 */
[----:B------:R-:W-:Y:S05]  /*47c0*/  BRA.DIV UR4, `(.L_x_5212) ;  /* 0x0000015e04f47947 */ /* 0x000fea000b800000 */
[----:B0-----:R-:W0:Y:S04]  /*47d0*/  SHFL.IDX PT, R101, R101, 0x1, 0x1c1f ;  /* 0x003c1f0065657f89 */ /* 0x001e2800000e0000 */
[----:B------:R-:W0:Y:S02]  /*47e0*/  SHFL.IDX PT, R100, R100, 0x1, 0x1c1f ;  /* 0x003c1f0064647f89 */ /* 0x000e2400000e0000 */
.L_x_5465:
[----:B----4-:R-:W-:-:S05]  /*47f0*/  VIADD R8, R206, 0x40 ;  /* 0x00000040ce087836 */ /* 0x010fca0000000000 */
[----:B------:R-:W-:-:S13]  /*4800*/  ISETP.GE.OR P4, PT, R8, R98, P1 ;  /* 0x000000620800720c */ /* 0x000fda0000f86670 */
[----:B------:R-:W-:Y:S05]  /*4810*/  @P4 BRA `(.L_x_5197) ;  /* 0x0000000800f44947 */ /* 0x000fea0003800000 */
[----:B------:R-:W4:Y:S01]  /*4820*/  LDL R9, [R1+0xc] ;  /* 0x00000c0001097983 */ /* 0x000f220000100800 */
[----:B------:R-:W-:Y:S01]  /*4830*/  SEL R105, R64, R105, !P0 ;  /* 0x0000006940697207 */ /* 0x000fe20004000000 */
[C---:B------:R-:W-:Y:S01]  /*4840*/  VIADD R11, R206.reuse, 0x40 ;  /* 0x00000040ce0b7836 */ /* 0x040fe20000000000 */
[----:B------:R-:W-:Y:S01]  /*4850*/  IADD3 R10, R206, 0x40, RZ ;  /* 0x00000040ce0a7810 */ /* 0x000fe20007ffe0ff */
[----:B------:R-:W-:Y:S01]  /*4860*/  BSSY B1, `(.L_x_5213) ;  /* 0x000006c000017945 */ /* 0x000fe20003800000 */
[----:B------:R-:W-:Y:S01]  /*4870*/  SHF.R.S32.HI R8, RZ, 0x1f, R105 ;  /* 0x0000001fff087819 */ /* 0x000fe20000011469 */
[----:B------:R-:W-:Y:S01]  /*4880*/  IMAD.SHL.U32 R11, R11, 0x40, RZ ;  /* 0x000000400b0b7824 */ /* 0x000fe200078e00ff */
[----:B0-----:R-:W-:Y:S01]  /*4890*/  LEA R36, P4, R74, R100, 0x1 ;  /* 0x000000644a247211 */ /* 0x001fe200078808ff */
[----:B------:R-:W-:Y:S01]  /*48a0*/  IMAD.SHL.U32 R10, R10, 0x40, RZ ;  /* 0x000000400a0a7824 */ /* 0x000fe200078e00ff */
[----:B------:R-:W-:Y:S02]  /*48b0*/  LEA.HI R8, R8, R105, RZ, 0x4 ;  /* 0x0000006908087211 */ /* 0x000fe400078f20ff */
[----:B------:R-:W-:-:S02]  /*48c0*/  LOP3.LUT R11, R11, 0x1c0, RZ, 0xc0, !PT ;  /* 0x000001c00b0b7812 */ /* 0x000fc400078ec0ff */
[----:B------:R-:W-:Y:S02]  /*48d0*/  LEA.HI.SX32 R8, R8, R73, 0x1c ;  /* 0x0000004908087211 */ /* 0x000fe400078fe2ff */
[----:B------:R-:W-:Y:S02]  /*48e0*/  LOP3.LUT R10, R10, 0x1c0, RZ, 0xc0, !PT ;  /* 0x000001c00a0a7812 */ /* 0x000fe400078ec0ff */
[----:B------:R-:W-:Y:S01]  /*48f0*/  LEA.HI.X R37, R74, R101, R76, 0x1, P4 ;  /* 0x000000654a257211 */ /* 0x000fe200020f0c4c */
[----:B------:R-:W-:Y:S01]  /*4900*/  IMAD.SHL.U32 R38, R8, 0x8, RZ ;  /* 0x0000000808267824 */ /* 0x000fe200078e00ff */
[----:B------:R-:W-:-:S04]  /*4910*/  SHF.R.U32.HI R10, RZ, 0x3, R10 ;  /* 0x00000003ff0a7819 */ /* 0x000fc8000001160a */
        /* <DEDUP_REMOVED lines=8> */
[----:B------:R-:W4:Y:S01]  /*49a0*/  LDS.128 R12, [R12+0x1c400] ;  /* 0x01c400000c0c7984 */ /* 0x000f220000000c00 */
[----:B------:R-:W-:Y:S05]  /*49b0*/  @P2 BRA `(.L_x_5214) ;  /* 0x0000000400582947 */ /* 0x000fea0003800000 */
[----:B---3--:R-:W-:Y:S01]  /*49c0*/  SHF.R.U64 R92, R44, 0x10, R45 ;  /* 0x000000102c5c7819 */ /* 0x008fe2000000122d */
[----:B----4-:R-:W-:Y:S01]  /*49d0*/  IMAD.MOV.U32 R40, RZ, RZ, R14 ;  /* 0x000000ffff287224 */ /* 0x010fe200078e000e */
[----:B------:R-:W-:Y:S01]  /*49e0*/  SHF.R.U32.HI R44, RZ, 0x10, R49 ;  /* 0x00000010ff2c7819 */ /* 0x000fe20000011631 */
[----:B------:R-:W-:Y:S01]  /*49f0*/  HADD2.F32 R43, -RZ, R108.H1_H1 ;  /* 0x3000006cff2b7230 */ /* 0x000fe20000004100 */
[----:B------:R-:W-:Y:S01]  /*4a00*/  MOV R39, R12 ;  /* 0x0000000c00277202 */ /* 0x000fe20000000f00 */
[----:B0-----:R-:W-:Y:S01]  /*4a10*/  IMAD.MOV.U32 R12, RZ, RZ, R10 ;  /* 0x000000ffff0c7224 */ /* 0x001fe200078e000a */
[----:B------:R-:W-:Y:S01]  /*4a20*/  SHF.R.U32.HI R42, RZ, 0x10, R45 ;  /* 0x00000010ff2a7819 */ /* 0x000fe2000001162d */
[----:B------:R-:W-:Y:S01]  /*4a30*/  HADD2.F32 R14, -RZ, R13.H0_H0 ;  /* 0x2000000dff0e7230 */ /* 0x000fe20000004100 */
[----:B------:R-:W-:Y:S01]  /*4a40*/  SHF.R.U64 R91, R46, 0x10, R47 ;  /* 0x000000102e5b7819 */ /* 0x000fe2000000122f */
[----:B------:R-:W-:Y:S01]  /*4a50*/  HADD2.F32 R10, -RZ, R9.H0_H0 ;  /* 0x20000009ff0a7230 */ /* 0x000fe20000004100 */
[----:B------:R-:W-:Y:S01]  /*4a60*/  SHF.R.U64 R90, R48, 0x10, R49 ;  /* 0x00000010305a7819 */ /* 0x000fe20000001231 */
[----:B------:R-:W-:-:S02]  /*4a70*/  HADD2.F32 R13, -RZ, R13.H1_H1 ;  /* 0x3000000dff0d7230 */ /* 0x000fc40000004100 */
[-C--:B------:R-:W-:Y:S01]  /*4a80*/  FMUL.FTZ R45, R14, R43.reuse ;  /* 0x0000002b0e2d7220 */ /* 0x080fe20000410000 */
[----:B------:R-:W-:Y:S02]  /*4a90*/  HADD2.F32 R44, -RZ, R44.H0_H0 ;  /* 0x2000002cff2c7230 */ /* 0x000fe40000004100 */
[----:B------:R-:W-:Y:S01]  /*4aa0*/  FMUL.FTZ R43, R10, R43 ;  /* 0x0000002b0a2b7220 */ /* 0x000fe20000410000 */
[----:B------:R-:W-:Y:S01]  /*4ab0*/  HADD2.F32 R41, -RZ, R104.H1_H1 ;  /* 0x30000068ff297230 */ /* 0x000fe20000004100 */
[----:B------:R-:W-:Y:S01]  /*4ac0*/  SHF.R.U32.HI R48, RZ, 0x10, R47 ;  /* 0x00000010ff307819 */ /* 0x000fe2000001162f */
[----:B------:R-:W-:Y:S02]  /*4ad0*/  HADD2.F32 R9, -RZ, R9.H1_H1 ;  /* 0x30000009ff097230 */ /* 0x000fe40000004100 */
[-C--:B------:R-:W-:Y:S01]  /*4ae0*/  FMUL.FTZ R46, R13, R44.reuse ;  /* 0x0000002c0d2e7220 */ /* 0x080fe20000410000 */
[----:B------:R-:W-:Y:S01]  /*4af0*/  HADD2.F32 R42, -RZ, R42.H0_H0 ;  /* 0x2000002aff2a7230 */ /* 0x000fe20000004100 */
[----:B------:R-:W-:Y:S01]  /*4b00*/  SHF.R.U64 R47, R50, 0x10, R51 ;  /* 0x00000010322f7819 */ /* 0x000fe20000001233 */
        /* <DEDUP_REMOVED lines=65> */
.L_x_5214:
[----:B------:R-:W-:Y:S05]  /*4f20*/  BSYNC B1 ;  /* 0x0000000000017941 */ /* 0x000fea0003800000 */
.L_x_5213:
[----:B------:R-:W-:Y:S01]  /*4f30*/  ISETP.GE.AND P2, PT, R38, R103, PT ;  /* 0x000000672600720c */ /* 0x000fe20003f46270 */
[----:B0-----:R0:W-:Y:S02]  /*4f40*/  ST.E.128 desc[UR40][R36.64], R8 ;  /* 0x0000000824007985 */ /* 0x0011e4000c101d28 */
[----:B0-----:R-:W-:Y:S02]  /*4f50*/  IMAD.MOV.U32 R8, RZ, RZ, R100 ;  /* 0x000000ffff087224 */ /* 0x001fe400078e0064 */
[----:B------:R-:W-:-:S08]  /*4f60*/  IMAD.MOV.U32 R9, RZ, RZ, R101 ;  /* 0x000000ffff097224 */ /* 0x000fd000078e0065 */
[----:B------:R-:W-:Y:S05]  /*4f70*/  @P2 BRA `(.L_x_5197) ;  /* 0x00000004001c2947 */ /* 0x000fea0003800000 */
[----:B------:R-:W-:-:S05]  /*4f80*/  IMAD.WIDE R8, R38, 0x2, R8 ;  /* 0x0000000226087825 */ /* 0x000fca00078e0208 */
[----:B----4-:R0:W-:Y:S01]  /*4f90*/  ST.E.128 desc[UR40][R8.64], R12 ;  /* 0x0000000c08007985 */ /* 0x0101e2000c101d28 */
[----:B------:R-:W-:Y:S05]  /*4fa0*/  BRA `(.L_x_5197) ;  /* 0x0000000400107947 */ /* 0x000fea0003800000 */
.L_x_5178:
[----:B------:R-:W-:-:S13]  /*4fb0*/  ISETP.NE.AND P3, PT, R209, 0x3, PT ;  /* 0x00000003d100780c */ /* 0x000fda0003f65270 */
[----:B------:R-:W-:Y:S05]  /*4fc0*/  @!P3 BRA `(.L_x_5215) ;  /* 0x000000000004b947 */ /* 0x000fea0003800000 */
[----:B------:R-:W-:Y:S01]  /*4fd0*/  BPT.TRAP 0x1 ;  /* 0x000000040000795c */ /* 0x000fe20000300000 */
.L_x_5215:
[----:B------:R-:W-:Y:S01]  /*4fe0*/  LEA R86, R18, R19, 0x3 ;  /* 0x0000001312567211 */ /* 0x000fe200078e18ff */
[----:B------:R-:W-:Y:S01]  /*4ff0*/  BSSY B1, `(.L_x_5216) ;  /* 0x0000005000017945 */ /* 0x000fe20003800000 */
[----:B------:R-:W-:Y:S02]  /*5000*/  SHF.L.U32 R99, R210, 0x1f, RZ ;  /* 0x0000001fd2637819 */ /* 0x000fe400000006ff */
[----:B------:R-:W-:Y:S02]  /*5010*/  SHF.R.S32.HI R96, RZ, 0x1f, R95 ;  /* 0x0000001fff607819 */ /* 0x000fe4000001145f */
[----:B------:R-:W0:Y:S02]  /*5020*/  SYNCS.PHASECHK.TRANS64.TRYWAIT P2, [R86+URZ+0x22890], R99 ;  /* 0x02289063560075a7 */ /* 0x000e24000804017f */
[----:B0-----:R-:W-:Y:S05]  /*5030*/  @!P2 BRA `(.L_x_5217) ;  /* 0x000001580024a947 */ /* 0x001fea0003800000 */
.L_x_5466:
[----:B------:R-:W-:Y:S05]  /*5040*/  BSYNC B1 ;  /* 0x0000000000017941 */ /* 0x000fea0003800000 */
.L_x_5216:
        /* <DEDUP_REMOVED lines=27> */
.L_x_5470:
        /* <DEDUP_REMOVED lines=13> */
.L_x_5220:
[----:B------:R-:W-:Y:S05]  /*52d0*/  BSYNC B1 ;  /* 0x0000000000017941 */ /* 0x000fea0003800000 */
.L_x_5219:
[----:B------:R-:W-:-:S03]  /*52e0*/  UMOV UR4, 0xffffffff ;  /* 0xffffffff00047882 */ /* 0x000fc60000000000 */
[----:B------:R-:W-:Y:S05]  /*52f0*/  BRA.DIV UR4, `(.L_x_5221) ;  /* 0x0000015604d47947 */ /* 0x000fea000b800000 */
[----:B--2-4-:R2:W4:Y:S04]  /*5300*/  SHFL.IDX PT, R9, R38, 0x1, 0x1c1f ;  /* 0x003c1f0026097f89 */ /* 0x01452800000e0000 */
[----:B---3--:R2:W3:Y:S02]  /*5310*/  SHFL.IDX PT, R37, R36, 0x1, 0x1c1f ;  /* 0x003c1f0024257f89 */ /* 0x0084e400000e0000 */
.L_x_5474:
[----:B------:R-:W-:-:S13]  /*5320*/  ISETP.GE.AND P2, PT, R39, 0x41, PT ;  /* 0x000000412700780c */ /* 0x000fda0003f46270 */
[----:B------:R-:W-:Y:S05]  /*5330*/  @!P2 BRA `(.L_x_5197) ;  /* 0x00000000002ca947 */ /* 0x000fea0003800000 */
[----:B------:R-:W-:Y:S02]  /*5340*/  ULDC UR4, c[0x0][0x2f4] ;  /* 0x0000bd0000047ab9 */ /* 0x000fe40000000800 */
[----:B------:R-:W-:-:S13]  /*5350*/  ISETP.GE.AND P2, PT, R16, UR4, PT ;  /* 0x0000000410007c0c */ /* 0x000fda000bf46270 */
[----:B---3--:R-:W-:-:S04]  /*5360*/  @!P2 LEA R14, P4, R16, R37, 0x1 ;  /* 0x00000025100ea211 */ /* 0x008fc800078808ff */
[----:B----4-:R-:W-:Y:S02]  /*5370*/  @!P2 LEA.HI.X R15, R16, R9, R17, 0x1, P4 ;  /* 0x00000009100fa211 */ /* 0x010fe400020f0c11 */
[----:B------:R-:W-:-:S13]  /*5380*/  ISETP.GE.AND P4, PT, R2, UR4, PT ;  /* 0x0000000402007c0c */ /* 0x000fda000bf86270 */
[----:B------:R-:W-:-:S04]  /*5390*/  @!P4 LEA R12, P5, R2, R37, 0x1 ;  /* 0x00000025020cc211 */ /* 0x000fc800078a08ff */
[----:B------:R-:W-:Y:S02]  /*53a0*/  @!P4 LEA.HI.X R13, R2, R9, R208, 0x1, P5 ;  /* 0x00000009020dc211 */ /* 0x000fe400028f0cd0 */
[----:B------:R-:W3:Y:S04]  /*53b0*/  @!P2 LDS.128 R8, [R93+0x2000] ;  /* 0x002000005d08a984 */ /* 0x000ee80000000c00 */
[----:B---3--:R-:W-:Y:S04]  /*53c0*/  @!P2 ST.E.128 desc[UR40][R14.64], R8 ;  /* 0x000000080e00a985 */ /* 0x008fe8000c101d28 */
[----:B------:R-:W3:Y:S04]  /*53d0*/  @!P4 LDS.128 R8, [R92+0x2000] ;  /* 0x002000005c08c984 */ /* 0x000ee80000000c00 */
[----:B---3--:R3:W-:Y:S02]  /*53e0*/  @!P4 ST.E.128 desc[UR40][R12.64], R8 ;  /* 0x000000080c00c985 */ /* 0x0087e4000c101d28 */
.L_x_5197:
[----:B------:R-:W-:Y:S05]  /*53f0*/  BSYNC B0 ;  /* 0x0000000000007941 */ /* 0x000fea0003800000 */
.L_x_5177:
[----:B0--34-:R-:W0:Y:S01]  /*5400*/  S2R R8, SR_TID.X ;  /* 0x0000000000087919 */ /* 0x019e220000002100 */
[----:B------:R-:W-:Y:S01]  /*5410*/  @!PT LDS RZ, [RZ] ;  /* 0x00000000fffff984 */ /* 0x000fe20000000800 */
[----:B------:R-:W-:Y:S01]  /*5420*/  @!PT LDS RZ, [RZ] ;  /* 0x00000000fffff984 */ /* 0x000fe20000000800 */
[----:B------:R-:W-:Y:S01]  /*5430*/  @!PT LDS RZ, [RZ] ;  /* 0x00000000fffff984 */ /* 0x000fe20000000800 */
[----:B------:R-:W-:Y:S01]  /*5440*/  @!PT LDS RZ, [RZ] ;  /* 0x00000000fffff984 */ /* 0x000fe20000000800 */
[----:B------:R3:W-:Y:S06]  /*5450*/  MEMBAR.ALL.CTA ;  /* 0x0000000000007992 */ /* 0x0007ec0000008000 */
[----:B---3--:R-:W3:Y:S01]  /*5460*/  FENCE.VIEW.ASYNC.S ;  /* 0x00000000000073c6 */ /* 0x008ee20000000000 */
[----:B------:R-:W-:Y:S05]  /*5470*/  WARPSYNC.ALL ;  /* 0x0000000000007948 */ /* 0x000fea0003800000 */
[----:B------:R-:W-:Y:S01]  /*5480*/  BSSY B0, `(.L_x_5222) ;  /* 0x0000009000007945 */ /* 0x000fe20003800000 */
[----:B0-----:R-:W-:Y:S01]  /*5490*/  LOP3.LUT R8, R8, 0x7f, RZ, 0xc0, !PT ;  /* 0x0000007f08087812 */ /* 0x001fe200078ec0ff */
[----:B---3--:R0:W-:Y:S03]  /*54a0*/  BAR.SYNC.DEFER_BLOCKING R61, 0x80 ;  /* 0x0002003d0000751d */ /* 0x0081e60000010000 */
[----:B------:R-:W-:-:S13]  /*54b0*/  ISETP.NE.AND P2, PT, R8, RZ, PT ;  /* 0x000000ff0800720c */ /* 0x000fda0003f45270 */
[----:B------:R-:W-:-:S05]  /*54c0*/  @!P2 VIADD R8, R86, 0x228a0 ;  /* 0x000228a05608a836 */ /* 0x000fca0000000000 */
[----:B------:R-:W-:-:S04]  /*54d0*/  @!P2 PRMT R8, RZ, 0x654, R8 ;  /* 0x00000654ff08a816 */ /* 0x000fc80000000008 */
[----:B------:R0:W-:Y:S01]  /*54e0*/  @!P2 SYNCS.ARRIVE.TRANS64.RED.A1T0 RZ, [R8+URZ], RZ ;  /* 0x000000ff08ffa9a7 */ /* 0x0001e2000810043f */
[----:B------:R-:W-:Y:S05]  /*54f0*/  @!P3 BRA `(.L_x_5223) ;  /* 0x000000000004b947 */ /* 0x000fea0003800000 */
[----:B------:R-:W-:Y:S01]  /*5500*/  BPT.TRAP 0x1 ;  /* 0x000000040000795c */ /* 0x000fe20000300000 */
.L_x_5223:
[----:B------:R-:W-:Y:S05]  /*5510*/  BSYNC B0 ;  /* 0x0000000000007941 */ /* 0x000fea0003800000 */
.L_x_5222:
[----:B------:R-:W3:Y:S01]  /*5520*/  SYNCS.PHASECHK.TRANS64.TRYWAIT P3, [R86+URZ+0x228b0], R99 ;  /* 0x0228b063560075a7 */ /* 0x000ee2000806017f */
[----:B------:R-:W-:Y:S04]  /*5530*/  BSSY B0, `(.L_x_5224) ;  /* 0x0000002000007945 */ /* 0x000fe80003800000 */
[----:B---3--:R-:W-:Y:S05]  /*5540*/  @!P3 BRA `(.L_x_5225) ;  /* 0x00000154008cb947 */ /* 0x008fea0003800000 */
.L_x_5475:
[----:B------:R-:W-:Y:S05]  /*5550*/  BSYNC B0 ;  /* 0x0000000000007941 */ /* 0x000fea0003800000 */
.L_x_5224:
[----:B------:R-:W-:Y:S01]  /*5560*/  ULDC.64 UR4, c[0x0][0x328] ;  /* 0x0000ca0000047ab9 */ /* 0x000fe20000000a00 */
[----:B------:R-:W-:Y:S01]  /*5570*/  IMAD.IADD R98, R98, 0x1, -R206 ;  /* 0x0000000162627824 */ /* 0x000fe200078e0ace */
[----:B------:R-:W-:Y:S01]  /*5580*/  BSSY B0, `(.L_x_5226) ;  /* 0x0000043000007945 */ /* 0x000fe20003800000 */
[----:B------:R-:W-:Y:S02]  /*5590*/  IMAD R96, R96, UR4, RZ ;  /* 0x0000000460607c24 */ /* 0x000fe4000f8e02ff */
[----:B0-----:R-:W-:-:S04]  /*55a0*/  IMAD.WIDE.U32 R8, R95, UR4, RZ ;  /* 0x000000045f087c25 */ /* 0x001fc8000f8e00ff */
[----:B------:R-:W-:Y:S01]  /*55b0*/  IMAD R95, R95, UR5, R96 ;  /* 0x000000055f5f7c24 */ /* 0x000fe2000f8e0260 */
[----:B------:R-:W-:Y:S01]  /*55c0*/  ULDC.64 UR4, c[0x0][0x338] ;  /* 0x0000ce0000047ab9 */ /* 0x000fe20000000a00 */
[----:B------:R-:W-:Y:S02]  /*55d0*/  IMAD R10, R18, 0x6000, R67 ;  /* 0x00006000120a7824 */ /* 0x000fe400078e0243 */
        /* <DEDUP_REMOVED lines=10> */
[----:B------:R-:W-:Y:S01]  /*5680*/  IMAD R42, R10, 0x2, R27 ;  /* 0x000000020a2a7824 */ /* 0x000fe200078e021b */
[----:B------:R-:W-:Y:S02]  /*5690*/  IADD3 R9, R9, R11, RZ ;  /* 0x0000000b09097210 */ /* 0x000fe40007ffe0ff */
[----:B------:R-:W-:-:S04]  /*56a0*/  LEA R39, P3, R8, UR4, 0x1 ;  /* 0x0000000408277c11 */ /* 0x000fc8000f8608ff */
[----:B------:R-:W-:Y:S01]  /*56b0*/  LEA.HI.X R40, R8, UR5, R9, 0x1, P3 ;  /* 0x0000000508287c11 */ /* 0x000fe200098f0c09 */
[----:B------:R-:W-:Y:S01]  /*56c0*/  IMAD.IADD R8, R63, 0x1, R10 ;  /* 0x000000013f087824 */ /* 0x000fe200078e020a */
[----:B------:R-:W-:Y:S01]  /*56d0*/  ISETP.GE.AND P3, PT, R98, 0x1, PT ;  /* 0x000000016200780c */ /* 0x000fe20003f66270 */
[----:B------:R0:W4:Y:S02]  /*56e0*/  SHFL.IDX PT, R43, R39, RZ, 0x1c1f ;  /* 0x001c1fff272b7589 */ /* 0x00012400000e0000 */
[----:B------:R-:W-:Y:S02]  /*56f0*/  IMAD R44, R8, 0x2, R27 ;  /* 0x00000002082c7824 */ /* 0x000fe400078e021b */
[----:B------:R0:W0:Y:S08]  /*5700*/  SHFL.IDX PT, R41, R40, RZ, 0x1c1f ;  /* 0x001c1fff28297589 */ /* 0x00003000000e0000 */
[----:B------:R-:W-:Y:S05]  /*5710*/  @!P3 BRA `(.L_x_5227) ;  /* 0x0000000000a4b947 */ /* 0x000fea0003800000 */
[----:B------:R-:W-:Y:S02]  /*5720*/  ISETP.NE.AND P5, PT, R79, RZ, PT ;  /* 0x000000ff4f00720c */ /* 0x000fe40003fa5270 */
[----:B------:R-:W-:Y:S02]  /*5730*/  ISETP.NE.AND P4, PT, R80, RZ, PT ;  /* 0x000000ff5000720c */ /* 0x000fe40003f85270 */
[----:B-12---:R-:W-:-:S09]  /*5740*/  PRMT R38, R3, 0x8880, RZ ;  /* 0x0000888003267816 */ /* 0x006fd200000000ff */
[----:B------:R-:W1:Y:S01]  /*5750*/  @P5 LDS.128 R8, [R42] ;  /* 0x000000002a085984 */ /* 0x000e620000000c00 */
[----:B----4-:R-:W-:-:S04]  /*5760*/  @P5 LEA R36, P3, R16, R43, 0x1 ;  /* 0x0000002b10245211 */ /* 0x010fc800078608ff */
[----:B0-----:R-:W-:Y:S02]  /*5770*/  @P5 LEA.HI.X R37, R16, R41, R17, 0x1, P3 ;  /* 0x0000002910255211 */ /* 0x001fe400018f0c11 */
[----:B------:R-:W-:-:S04]  /*5780*/  @P4 LEA R14, P3, R2, R43, 0x1 ;  /* 0x0000002b020e4211 */ /* 0x000fc800078608ff */
[----:B------:R-:W-:Y:S02]  /*5790*/  @P4 LEA.HI.X R15, R2, R41, R208, 0x1, P3 ;  /* 0x00000029020f4211 */ /* 0x000fe400018f0cd0 */
[----:B------:R-:W-:-:S13]  /*57a0*/  ISETP.NE.AND P3, PT, R81, RZ, PT ;  /* 0x000000ff5100720c */ /* 0x000fda0003f65270 */
[----:B------:R-:W-:-:S04]  /*57b0*/  @P3 LEA R12, P6, R216, R43, 0x1 ;  /* 0x0000002bd80c3211 */ /* 0x000fc800078c08ff */
[----:B------:R-:W-:Y:S01]  /*57c0*/  @P3 LEA.HI.X R13, R216, R41, R229, 0x1, P6 ;  /* 0x00000029d80d3211 */ /* 0x000fe200030f0ce5 */
[----:B-1----:R0:W-:Y:S01]  /*57d0*/  @P5 ST.E.128 desc[UR40][R36.64], R8 ;  /* 0x0000000824005985 */ /* 0x0021e2000c101d28 */
        /* <DEDUP_REMOVED lines=29> */
.L_x_5227:
[----:B------:R-:W-:Y:S05]  /*59b0*/  BSYNC B0 ;  /* 0x0000000000007941 */ /* 0x000fea0003800000 */
.L_x_5226:
[----:B------:R-:W-:Y:S01]  /*59c0*/  ISETP.GE.AND P3, PT, R98, 0x41, PT ;  /* 0x000000416200780c */ /* 0x000fe20003f66270 */
[----:B0-----:R0:W0:Y:S01]  /*59d0*/  SHFL.IDX PT, R41, R40, 0x1, 0x1c1f ;  /* 0x003c1f0028297f89 */ /* 0x00102200000e0000 */
[----:B------:R-:W-:Y:S03]  /*59e0*/  BSSY B0, `(.L_x_5228) ;  /* 0x000002c000007945 */ /* 0x000fe60003800000 */
[----:B------:R-:W0:Y:S08]  /*59f0*/  SHFL.IDX PT, R39, R39, 0x1, 0x1c1f ;  /* 0x003c1f0027277f89 */ /* 0x000e3000000e0000 */
[----:B------:R-:W-:Y:S05]  /*5a00*/  @!P3 BRA `(.L_x_5229) ;  /* 0x0000000000a4b947 */ /* 0x000fea0003800000 */
[----:B------:R-:W-:Y:S02]  /*5a10*/  ISETP.NE.AND P5, PT, R79, RZ, PT ;  /* 0x000000ff4f00720c */ /* 0x000fe40003fa5270 */
[----:B------:R-:W-:Y:S02]  /*5a20*/  ISETP.NE.AND P4, PT, R80, RZ, PT ;  /* 0x000000ff5000720c */ /* 0x000fe40003f85270 */
[----:B-12---:R-:W-:-:S09]  /*5a30*/  PRMT R38, R3, 0x8880, RZ ;  /* 0x0000888003267816 */ /* 0x006fd200000000ff */
[----:B------:R-:W1:Y:S01]  /*5a40*/  @P5 LDS.128 R8, [R42+0x2000] ;  /* 0x002000002a085984 */ /* 0x000e620000000c00 */
[----:B0-----:R-:W-:-:S04]  /*5a50*/  @P5 LEA R36, P3, R16, R39, 0x1 ;  /* 0x0000002710245211 */ /* 0x001fc800078608ff */
[----:B------:R-:W-:Y:S02]  /*5a60*/  @P5 LEA.HI.X R37, R16, R41, R17, 0x1, P3 ;  /* 0x0000002910255211 */ /* 0x000fe400018f0c11 */
[----:B------:R-:W-:-:S04]  /*5a70*/  @P4 LEA R14, P3, R2, R39, 0x1 ;  /* 0x00000027020e4211 */ /* 0x000fc800078608ff */
[----:B------:R-:W-:Y:S02]  /*5a80*/  @P4 LEA.HI.X R15, R2, R41, R208, 0x1, P3 ;  /* 0x00000029020f4211 */ /* 0x000fe400018f0cd0 */
[----:B------:R-:W-:-:S13]  /*5a90*/  ISETP.NE.AND P3, PT, R81, RZ, PT ;  /* 0x000000ff5100720c */ /* 0x000fda0003f65270 */
[----:B------:R-:W-:-:S04]  /*5aa0*/  @P3 LEA R12, P6, R216, R39, 0x1 ;  /* 0x00000027d80c3211 */ /* 0x000fc800078c08ff */
        /* <DEDUP_REMOVED lines=31> */
.L_x_5229:
[----:B------:R-:W-:Y:S05]  /*5ca0*/  BSYNC B0 ;  /* 0x0000000000007941 */ /* 0x000fea0003800000 */
.L_x_5228:
[----:B------:R-:W-:Y:S01]  /*5cb0*/  @!PT LDS RZ, [RZ] ;  /* 0x00000000fffff984 */ /* 0x000fe20000000800 */
[----:B------:R-:W-:Y:S01]  /*5cc0*/  @!PT LDS RZ, [RZ] ;  /* 0x00000000fffff984 */ /* 0x000fe20000000800 */
[----:B------:R-:W-:Y:S01]  /*5cd0*/  @!PT LDS RZ, [RZ] ;  /* 0x00000000fffff984 */ /* 0x000fe20000000800 */
[----:B------:R-:W-:Y:S01]  /*5ce0*/  @!PT LDS RZ, [RZ] ;  /* 0x00000000fffff984 */ /* 0x000fe20000000800 */
[----:B------:R5:W-:Y:S06]  /*5cf0*/  MEMBAR.ALL.CTA ;  /* 0x0000000000007992 */ /* 0x000bec0000008000 */
[----:B-----5:R-:W5:Y:S01]  /*5d00*/  FENCE.VIEW.ASYNC.S ;  /* 0x00000000000073c6 */ /* 0x020f620000000000 */
[----:B-1-3--:R-:W-:Y:S01]  /*5d10*/  @!P2 VIADD R86, R86, 0x228c0 ;  /* 0x000228c05656a836 */ /* 0x00afe20000000000 */
        /* <DEDUP_REMOVED lines=15> */
.L_x_5172:
[----:B------:R-:W0:Y:S01]  /*5e10*/  LDC R0, c[0x0][0x448] ;  /* 0x00011200ff007b82 */ /* 0x000e220000000800 */
        /* <DEDUP_REMOVED lines=23> */
[----:B0-----:R-:W-:Y:S01]  /*5f90*/  ISETP.NE.AND P1, PT, R0, 0x1, PT ;  /* 0x000000010000780c */ /* 0x001fe20003f25270 */
[----:B------:R-:W-:Y:S01]  /*5fa0*/  VIADD R0, R223, 0x7f ;  /* 0x0000007fdf007836 */ /* 0x000fe20000000000 */
[----:B------:R-:W-:-:S02]  /*5fb0*/  CS2R R56, SRZ ;  /* 0x0000000000387805 */ /* 0x000fc4000001ff00 */
[----:B--2---:R-:W-:Y:S02]  /*5fc0*/  CS2R R92, SRZ ;  /* 0x00000000005c7805 */ /* 0x004fe4000001ff00 */
        /* <DEDUP_REMOVED lines=9> */
[----:B------:R-:W0:Y:S01]  /*6060*/  @P1 LDC R3, c[0x0][0x44c] ;  /* 0x00011300ff031b82 */ /* 0x000e220000000800 */
[----:B------:R-:W-:Y:S02]  /*6070*/  CS2R R164, SRZ ;  /* 0x0000000000a47805 */ /* 0x000fe4000001ff00 */
[----:B------:R-:W-:-:S02]  /*6080*/  CS2R R94, SRZ ;  /* 0x00000000005e7805 */ /* 0x000fc4000001ff00 */
[----:B------:R-:W-:Y:S02]  /*6090*/  CS2R R90, SRZ ;  /* 0x00000000005a7805 */ /* 0x000fe4000001ff00 */
[----:B------:R-:W-:Y:S02]  /*60a0*/  CS2R R162, SRZ ;  /* 0x0000000000a27805 */ /* 0x000fe4000001ff00 */
[----:B------:R-:W-:Y:S01]  /*60b0*/  CS2R R38, SRZ ;  /* 0x0000000000267805 */ /* 0x000fe2000001ff00 */
[----:B------:R-:W-:Y:S01]  /*60c0*/  IMAD.MOV.U32 R86, RZ, RZ, RZ ;  /* 0x000000ffff567224 */ /* 0x000fe200078e00ff */
[----:B------:R-:W-:Y:S01]  /*60d0*/  CS2R R82, SRZ ;  /* 0x0000000000527805 */ /* 0x000fe2000001ff00 */
[----:B------:R-:W1:Y:S01]  /*60e0*/  @P1 LDC R4, c[0x0][0x450] ;  /* 0x00011400ff041b82 */ /* 0x000e620000000800 */
        /* <DEDUP_REMOVED lines=15> */
[----:B0-----:R-:W-:Y:S01]  /*61e0*/  @P1 IMAD.HI.U32 R3, R0, R3, RZ ;  /* 0x0000000300031227 */ /* 0x001fe200078e00ff */
[----:B------:R-:W-:-:S02]  /*61f0*/  CS2R R152, SRZ ;  /* 0x0000000000987805 */ /* 0x000fc4000001ff00 */
[----:B----4-:R-:W-:Y:S02]  /*6200*/  CS2R R42, SRZ ;  /* 0x00000000002a7805 */ /* 0x010fe4000001ff00 */
[----:B------:R-:W-:Y:S02]  /*6210*/  CS2R R40, SRZ ;  /* 0x0000000000287805 */ /* 0x000fe4000001ff00 */
[----:B------:R-:W-:Y:S02]  /*6220*/  CS2R R14, SRZ ;  /* 0x00000000000e7805 */ /* 0x000fe4000001ff00 */
[----:B------:R-:W-:Y:S01]  /*6230*/  CS2R R36, SRZ ;  /* 0x0000000000247805 */ /* 0x000fe2000001ff00 */
[----:B------:R-:W-:Y:S01]  /*6240*/  IMAD.MOV.U32 R6, RZ, RZ, RZ ;  /* 0x000000ffff067224 */ /* 0x000fe200078e00ff */
[----:B------:R-:W-:Y:S02]  /*6250*/  CS2R R10, SRZ ;  /* 0x00000000000a7805 */ /* 0x000fe4000001ff00 */
[----:B-1----:R-:W-:-:S02]  /*6260*/  @P1 SHF.R.U32.HI R0, RZ, R4, R3 ;  /* 0x00000004ff001219 */ /* 0x002fc40000011603 */
[----:B------:R-:W-:Y:S02]  /*6270*/  CS2R R28, SRZ ;  /* 0x00000000001c7805 */ /* 0x000fe4000001ff00 */
[----:B------:R-:W-:Y:S02]  /*6280*/  PLOP3.LUT P1, PT, PT, PT, PT, 0x80, 0x0 ;  /* 0x000000000000781c */ /* 0x000fe40003f2f070 */
[----:B------:R-:W-:Y:S02]  /*6290*/  IADD3 R0, R89, R0, RZ ;  /* 0x0000000059007210 */ /* 0x000fe40007ffe0ff */
[----:B------:R-:W-:-:S03]  /*62a0*/  CS2R R88, SRZ ;  /* 0x0000000000587805 */ /* 0x000fc6000001ff00 */
[----:B------:R-:W-:-:S05]  /*62b0*/  IMAD.HI R0, R0, 0x2aaaaaab, RZ ;  /* 0x2aaaaaab00007827 */ /* 0x000fca00078e02ff */
[----:B------:R-:W-:-:S04]  /*62c0*/  SHF.R.U32.HI R3, RZ, 0x1f, R0 ;  /* 0x0000001fff037819 */ /* 0x000fc80000011600 */
[----:B------:R-:W-:Y:S01]  /*62d0*/  LEA.HI.SX32 R3, R0, R3, 0x1c ;  /* 0x0000000300037211 */ /* 0x000fe200078fe2ff */
[----:B------:R-:W-:-:S03]  /*62e0*/  IMAD.MOV.U32 R0, RZ, RZ, RZ ;  /* 0x000000ffff007224 */ /* 0x000fc600078e00ff */
[----:B------:R-:W-:-:S04]  /*62f0*/  VIMNMX R172, R172, R3, PT ;  /* 0x00000003acac7248 */ /* 0x000fc80003fe0100 */
[----:B------:R-:W-:Y:S01]  /*6300*/  ISETP.GE.AND P2, PT, R172, 0x1, PT ;  /* 0x00000001ac00780c */ /* 0x000fe20003f46270 */
[----:B------:R-:W-:-:S12]  /*6310*/  @P0 BRA `(.L_x_5231) ;  /* 0x00000000000c0947 */ /* 0x000fd80003800000 */
[----:B------:R-:W0:Y:S01]  /*6320*/  FENCE.VIEW.ASYNC.G ;  /* 0x00000000000073c6 */ /* 0x000e220000000100 */
[----:B------:R-:W-:Y:S05]  /*6330*/  WARPSYNC.ALL ;  /* 0x0000000000007948 */ /* 0x000fea0003800000 */
[----:B0-----:R-:W-:Y:S06]  /*6340*/  BAR.ARV 0xc, 0x180 ;  /* 0x0306000000007b1d */ /* 0x001fec0000002000 */
.L_x_5231:
        /* <DEDUP_REMOVED lines=11> */
.L_x_5478:
[----:B01----:R-:W-:Y:S01]  /*6400*/  LEA.HI R0, R14, R14, RZ, 0x1 ;  /* 0x0000000e0e007211 */ /* 0x003fe200078f08ff */
[----:B------:R-:W-:Y:S01]  /*6410*/  BSSY B6, `(.L_x_5234) ;  /* 0x0000019000067945 */ /* 0x000fe20003800000 */
[----:B------:R-:W-:Y:S02]  /*6420*/  IADD3 R26, R19, 0x18400, RZ ;  /* 0x00018400131a7810 */ /* 0x000fe40007ffe0ff */
        /* <DEDUP_REMOVED lines=23> */
.L_x_5235:
[----:B------:R-:W-:Y:S05]  /*65a0*/  BSYNC B6 ;  /* 0x0000000000067941 */ /* 0x000fea0003800000 */
.L_x_5234:
        /* <DEDUP_REMOVED lines=13> */
.L_x_5239:
[----:B-1----:R1:W2:Y:S02]  /*6680*/  SYNCS.PHASECHK.TRANS64.TRYWAIT P0, [R19+URZ+0x22800], R0 ;  /* 0x02280000130075a7 */ /* 0x0022a4000800017f */
[----:B--2---:R-:W-:Y:S05]  /*6690*/  @!P0 NANOSLEEP.SYNCS 0x989680 ;  /* 0x009896800000895d */ /* 0x004fea0003900000 */
[----:B------:R-:W2:Y:S02]  /*66a0*/  @!P0 SYNCS.PHASECHK.TRANS64 P0, [R19+URZ+0x22800], R0 ;  /* 0x02280000130085a7 */ /* 0x000ea4000800007f */
[----:B--2---:R-:W-:Y:S05]  /*66b0*/  @!P0 BRA `(.L_x_5239) ;  /* 0xfffffffc00f08947 */ /* 0x004fea000383ffff */
.L_x_5238:
[----:B------:R-:W-:Y:S05]  /*66c0*/  BSYNC B0 ;  /* 0x0000000000007941 */ /* 0x000fea0003800000 */
.L_x_5237:
[----:B------:R-:W-:Y:S05]  /*66d0*/  BRA `(.L_x_5240) ;  /* 0x0000002c00747947 */ /* 0x000fea0003800000 */
.L_x_5236:
        /* <DEDUP_REMOVED lines=30> */
.L_x_5242:
[----:B------:R-:W-:Y:S05]  /*68c0*/  BSYNC B6 ;  /* 0x0000000000067941 */ /* 0x000fea0003800000 */
.L_x_5241:
[----:B------:R-:W-:Y:S01]  /*68d0*/  ULDC.U8 UR4, c[0x0][0x410] ;  /* 0x0001040000047ab9 */ /* 0x000fe20000000000 */
[----:B------:R-:W-:Y:S01]  /*68e0*/  BSSY B0, `(.L_x_5243) ;  /* 0x00002b4000007945 */ /* 0x000fe20003800000 */
[----:B------:R-:W-:Y:S02]  /*68f0*/  ISETP.NE.AND P0, PT, RZ, UR4, PT ;  /* 0x00000004ff007c0c */ /* 0x000fe4000bf05270 */
[----:B------:R-:W-:-:S11]  /*6900*/  IADD3 R33, R206, R223, RZ ;  /* 0x000000dfce217210 */ /* 0x000fd60007ffe0ff */
[----:B------:R-:W-:Y:S05]  /*6910*/  @!P0 BRA `(.L_x_5244) ;  /* 0x0000001400908947 */ /* 0x000fea0003800000 */
[----:B------:R-:W0:Y:S01]  /*6920*/  LDC R21, c[0x0][0x448] ;  /* 0x00011200ff157b82 */ /* 0x000e220000000800 */
[----:B------:R-:W1:Y:S01]  /*6930*/  S2R R28, SR_TID.X ;  /* 0x00000000001c7919 */ /* 0x000e620000002100 */
[----:B------:R-:W-:Y:S01]  /*6940*/  ULDC.64 UR4, c[0x0][0x3f8] ;  /* 0x0000fe0000047ab9 */ /* 0x000fe20000000a00 */
[----:B------:R-:W-:Y:S01]  /*6950*/  ULDC.64 UR6, c[0x0][0x408] ;  /* 0x0001020000067ab9 */ /* 0x000fe20000000a00 */
[----:B------:R-:W-:Y:S02]  /*6960*/  IMAD.MOV.U32 R8, RZ, RZ, R26 ;  /* 0x000000ffff087224 */ /* 0x000fe400078e001a */
[----:B------:R-:W-:Y:S02]  /*6970*/  IMAD.MOV.U32 R9, RZ, RZ, R29 ;  /* 0x000000ffff097224 */ /* 0x000fe400078e001d */
[----:B------:R-:W-:Y:S02]  /*6980*/  IMAD.MOV.U32 R10, RZ, RZ, R24 ;  /* 0x000000ffff0a7224 */ /* 0x000fe400078e0018 */
[----:B------:R-:W-:Y:S01]  /*6990*/  IMAD.MOV.U32 R11, RZ, RZ, R31 ;  /* 0x000000ffff0b7224 */ /* 0x000fe200078e001f */
[----:B0-----:R-:W-:Y:S01]  /*69a0*/  ISETP.NE.AND P0, PT, R21, 0x1, PT ;  /* 0x000000011500780c */ /* 0x001fe20003f05270 */
[----:B-1----:R-:W-:-:S12]  /*69b0*/  VIADD R28, R28, 0xffffff80 ;  /* 0xffffff801c1c7836 */ /* 0x002fd80000000000 */
[----:B------:R-:W0:Y:S01]  /*69c0*/  @P0 LDC R0, c[0x0][0x44c] ;  /* 0x00011300ff000b82 */ /* 0x000e220000000800 */
[----:B------:R-:W-:-:S04]  /*69d0*/  SHF.R.S32.HI R20, RZ, 0x1f, R28 ;  /* 0x0000001fff147819 */ /* 0x000fc8000001141c */
[----:B------:R-:W-:-:S03]  /*69e0*/  LEA.HI R20, R20, R28, RZ, 0x2 ;  /* 0x0000001c14147211 */ /* 0x000fc600078f10ff */
[----:B------:R-:W1:Y:S01]  /*69f0*/  @P0 LDC R5, c[0x0][0x450] ;  /* 0x00011400ff050b82 */ /* 0x000e620000000800 */
[----:B------:R-:W-:-:S05]  /*6a00*/  LOP3.LUT R20, R20, 0xfffffffc, RZ, 0xc0, !PT ;  /* 0xfffffffc14147812 */ /* 0x000fca00078ec0ff */
[----:B------:R-:W-:-:S04]  /*6a10*/  IMAD.IADD R20, R28, 0x1, -R20 ;  /* 0x000000011c147824 */ /* 0x000fc800078e0a14 */
[----:B------:R-:W-:-:S04]  /*6a20*/  IMAD R3, R20, 0x40, R33 ;  /* 0x0000004014037824 */ /* 0x000fc800078e0221 */
[----:B0-----:R-:W-:-:S05]  /*6a30*/  @P0 IMAD.HI.U32 R0, R3, R0, RZ ;  /* 0x0000000003000227 */ /* 0x001fca00078e00ff */
[----:B-1----:R-:W-:-:S04]  /*6a40*/  @P0 SHF.R.U32.HI R3, RZ, R5, R0 ;  /* 0x00000005ff030219 */ /* 0x002fc80000011600 */
[----:B------:R-:W-:Y:S01]  /*6a50*/  SHF.R.S32.HI R0, RZ, 0x1f, R3 ;  /* 0x0000001fff007819 */ /* 0x000fe20000011403 */
[----:B------:R-:W-:-:S04]  /*6a60*/  IMAD.WIDE.U32 R8, R3, UR4, R8 ;  /* 0x0000000403087c25 */ /* 0x000fc8000f8e0008 */
[C---:B------:R-:W-:Y:S02]  /*6a70*/  IMAD R4, R0.reuse, UR4, RZ ;  /* 0x0000000400047c24 */ /* 0x040fe4000f8e02ff */
[----:B------:R-:W-:Y:S02]  /*6a80*/  IMAD R0, R0, UR6, RZ ;  /* 0x0000000600007c24 */ /* 0x000fe4000f8e02ff */
[C---:B------:R-:W-:Y:S01]  /*6a90*/  IMAD R5, R3.reuse, UR5, R4 ;  /* 0x0000000503057c24 */ /* 0x040fe2000f8e0204 */
[----:B------:R-:W-:Y:S01]  /*6aa0*/  ULDC.64 UR4, c[0x0][0x3e8] ;  /* 0x0000fa0000047ab9 */ /* 0x000fe20000000a00 */
[----:B------:R-:W-:Y:S01]  /*6ab0*/  IMAD.WIDE.U32 R10, R3, UR6, R10 ;  /* 0x00000006030a7c25 */ /* 0x000fe2000f8e000a */
[----:B------:R-:W-:Y:S01]  /*6ac0*/  LEA R4, P0, R8, UR4, 0x1 ;  /* 0x0000000408047c11 */ /* 0x000fe2000f8008ff */
[----:B------:R-:W-:Y:S01]  /*6ad0*/  UMOV UR4, 0xffffffff ;  /* 0xffffffff00047882 */ /* 0x000fe20000000000 */
[----:B------:R-:W-:Y:S01]  /*6ae0*/  IADD3 R5, R9, R5, RZ ;  /* 0x0000000509057210 */ /* 0x000fe20007ffe0ff */
[----:B------:R-:W-:Y:S01]  /*6af0*/  IMAD R3, R3, UR7, R0 ;  /* 0x0000000703037c24 */ /* 0x000fe2000f8e0200 */
[----:B------:R-:W-:-:S02]  /*6b00*/  ULDC.64 UR6, c[0x0][0x400] ;  /* 0x0001000000067ab9 */ /* 0x000fc40000000a00 */
[----:B------:R-:W-:Y:S01]  /*6b10*/  LEA R7, P1, R10, UR6, 0x1 ;  /* 0x000000060a077c11 */ /* 0x000fe2000f8208ff */
[----:B------:R-:W-:Y:S01]  /*6b20*/  IMAD.IADD R3, R11, 0x1, R3 ;  /* 0x000000010b037824 */ /* 0x000fe200078e0203 */
[----:B------:R-:W-:-:S04]  /*6b30*/  LEA.HI.X R6, R8, UR5, R5, 0x1, P0 ;  /* 0x0000000508067c11 */ /* 0x000fc800080f0c05 */
[----:B------:R-:W-:Y:S01]  /*6b40*/  LEA.HI.X R8, R10, UR7, R3, 0x1, P1 ;  /* 0x000000070a087c11 */ /* 0x000fe200088f0c03 */
[----:B------:R-:W-:Y:S06]  /*6b50*/  BRA.DIV UR4, `(.L_x_5245) ;  /* 0x0000014204587947 */ /* 0x000fec000b800000 */
[----:B------:R0:W1:Y:S04]  /*6b60*/  SHFL.IDX PT, R3, R6, RZ, 0x1c1f ;  /* 0x001c1fff06037589 */ /* 0x00006800000e0000 */
[----:B------:R0:W2:Y:S04]  /*6b70*/  SHFL.IDX PT, R0, R4, RZ, 0x1c1f ;  /* 0x001c1fff04007589 */ /* 0x0000a800000e0000 */
[----:B------:R0:W3:Y:S04]  /*6b80*/  SHFL.IDX PT, R5, R8, RZ, 0x1c1f ;  /* 0x001c1fff08057589 */ /* 0x0000e800000e0000 */
[----:B------:R0:W4:Y:S02]  /*6b90*/  SHFL.IDX PT, R14, R7, RZ, 0x1c1f ;  /* 0x001c1fff070e7589 */ /* 0x00012400000e0000 */
.L_x_5484:
        /* <DEDUP_REMOVED lines=10> */
[----:B--2---:R-:W-:Y:S01]  /*6c40*/  IMAD.MOV.U32 R10, RZ, RZ, R0 ;  /* 0x000000ffff0a7224 */ /* 0x004fe200078e0000 */
[----:B------:R-:W-:Y:S01]  /*6c50*/  ISETP.GE.AND P3, PT, R211, UR4, PT ;  /* 0x00000004d3007c0c */ /* 0x000fe2000bf66270 */
[----:B-1----:R-:W-:Y:S01]  /*6c60*/  IMAD.MOV.U32 R11, RZ, RZ, R3 ;  /* 0x000000ffff0b7224 */ /* 0x002fe200078e0003 */
[----:B------:R-:W-:Y:S01]  /*6c70*/  ISETP.GE.AND P2, PT, R204, UR4, PT ;  /* 0x00000004cc007c0c */ /* 0x000fe2000bf46270 */
[----:B---3--:R-:W-:Y:S01]  /*6c80*/  IMAD.MOV.U32 R15, RZ, RZ, R5 ;  /* 0x000000ffff0f7224 */ /* 0x008fe200078e0005 */
[----:B------:R-:W-:-:S09]  /*6c90*/  CS2R R28, SRZ ;  /* 0x00000000001c7805 */ /* 0x000fd2000001ff00 */
[C---:B------:R-:W-:Y:S01]  /*6ca0*/  @!P3 IMAD.SHL.U32 R35, R211.reuse, 0x2, RZ ;  /* 0x00000002d323b824 */ /* 0x040fe200078e00ff */
[----:B------:R-:W-:Y:S02]  /*6cb0*/  CS2R R30, SRZ ;  /* 0x00000000001e7805 */ /* 0x000fe4000001ff00 */
[----:B------:R-:W-:Y:S01]  /*6cc0*/  CS2R R24, SRZ ;  /* 0x0000000000187805 */ /* 0x000fe2000001ff00 */
[----:B------:R-:W-:Y:S01]  /*6cd0*/  @!P2 IMAD.WIDE R10, R204, 0x2, R10 ;  /* 0x00000002cc0aa825 */ /* 0x000fe200078e020a */
[-C--:B------:R-:W-:Y:S02]  /*6ce0*/  @!P3 IADD3 R26, P0, R0, R35.reuse, RZ ;  /* 0x00000023001ab210 */ /* 0x080fe40007f1e0ff */
[----:B----4-:R-:W-:Y:S01]  /*6cf0*/  @!P3 IADD3 R34, P1, R14, R35, RZ ;  /* 0x000000230e22b210 */ /* 0x010fe20007f3e0ff */
        /* <DEDUP_REMOVED lines=9> */
.L_x_5247:
[----:B------:R-:W-:Y:S05]  /*6d90*/  BSYNC B1 ;  /* 0x0000000000017941 */ /* 0x000fea0003800000 */
.L_x_5246:
[----:B-1---5:R-:W-:Y:S01]  /*6da0*/  IMAD.MOV.U32 R3, RZ, RZ, R31 ;  /* 0x000000ffff037224 */ /* 0x022fe200078e001f */
[----:B--2---:R-:W-:Y:S01]  /*6db0*/  MOV R0, R30 ;  /* 0x0000001e00007202 */ /* 0x004fe20000000f00 */
[----:B---3--:R-:W-:Y:S01]  /*6dc0*/  IMAD.MOV.U32 R5, RZ, RZ, R20 ;  /* 0x000000ffff057224 */ /* 0x008fe200078e0014 */
[----:B------:R-:W-:Y:S01]  /*6dd0*/  UMOV UR4, 0xffffffff ;  /* 0xffffffff00047882 */ /* 0x000fe20000000000 */
        /* <DEDUP_REMOVED lines=9> */
[----:B------:R-:W-:-:S02]  /*6e70*/  PRMT R43, R43, 0x5410, R3 ;  /* 0x000054102b2b7816 */ /* 0x000fc40000000003 */
[----:B------:R-:W-:Y:S02]  /*6e80*/  CS2R R26, SRZ ;  /* 0x00000000001a7805 */ /* 0x000fe4000001ff00 */
[----:B------:R-:W-:Y:S01]  /*6e90*/  PRMT R44, R5, 0x5410, R9 ;  /* 0x00005410052c7816 */ /* 0x000fe20000000009 */
[----:B------:R-:W-:Y:S06]  /*6ea0*/  BRA.DIV UR4, `(.L_x_5248) ;  /* 0x0000013e04f47947 */ /* 0x000fec000b800000 */
[----:B------:R1:W2:Y:S04]  /*6eb0*/  SHFL.IDX PT, R3, R6, 0x1, 0x1c1f ;  /* 0x003c1f0006037f89 */ /* 0x0002a800000e0000 */
[----:B------:R1:W3:Y:S04]  /*6ec0*/  SHFL.IDX PT, R0, R4, 0x1, 0x1c1f ;  /* 0x003c1f0004007f89 */ /* 0x0002e800000e0000 */
[----:B------:R1:W0:Y:S04]  /*6ed0*/  SHFL.IDX PT, R5, R8, 0x1, 0x1c1f ;  /* 0x003c1f0008057f89 */ /* 0x00022800000e0000 */
[----:B----4-:R1:W4:Y:S02]  /*6ee0*/  SHFL.IDX PT, R14, R7, 0x1, 0x1c1f ;  /* 0x003c1f00070e7f89 */ /* 0x01032400000e0000 */
.L_x_5490:
[----:B01----:R-:W5:Y:S04]  /*6ef0*/  LDL R6, [R1+0x3c] ;  /* 0x00003c0001067983 */ /* 0x003f680000100800 */
[----:B------:R-:W2:Y:S01]  /*6f00*/  LDL R39, [R1+0x40] ;  /* 0x0000400001277983 */ /* 0x000ea20000100800 */
[----:B------:R-:W-:Y:S01]  /*6f10*/  IADD3 R33, R33, 0x40, RZ ;  /* 0x0000004021217810 */ /* 0x000fe20007ffe0ff */
[----:B------:R-:W-:Y:S01]  /*6f20*/  BSSY B1, `(.L_x_5249) ;  /* 0x0000022000017945 */ /* 0x000fe20003800000 */
[----:B------:R-:W-:Y:S02]  /*6f30*/  CS2R R8, SRZ ;  /* 0x0000000000087805 */ /* 0x000fe4000001ff00 */
[----:B------:R-:W-:Y:S02]  /*6f40*/  CS2R R12, SRZ ;  /* 0x00000000000c7805 */ /* 0x000fe4000001ff00 */
[----:B------:R-:W-:-:S02]  /*6f50*/  ISETP.GE.AND P0, PT, R33, R38, PT ;  /* 0x000000262100720c */ /* 0x000fc40003f06270 */
[----:B------:R-:W-:Y:S02]  /*6f60*/  CS2R R10, SRZ ;  /* 0x00000000000a7805 */ /* 0x000fe4000001ff00 */
[----:B-----5:R-:W-:-:S04]  /*6f70*/  LEA.HI R4, R6, R6, RZ, 0x1 ;  /* 0x0000000606047211 */ /* 0x020fc800078f08ff */
[----:B------:R-:W-:Y:S01]  /*6f80*/  LOP3.LUT R4, R4, 0xfffffffe, RZ, 0xc0, !PT ;  /* 0xfffffffe04047812 */ /* 0x000fe200078ec0ff */
[----:B--2---:R-:W-:-:S04]  /*6f90*/  IMAD.SHL.U32 R33, R39, 0x40, RZ ;  /* 0x0000004027217824 */ /* 0x004fc800078e00ff */
[----:B------:R-:W-:-:S05]  /*6fa0*/  IMAD.IADD R4, R6, 0x1, -R4 ;  /* 0x0000000106047824 */ /* 0x000fca00078e0a04 */
[----:B------:R-:W-:Y:S01]  /*6fb0*/  SHF.L.U32 R36, R4, 0x1f, RZ ;  /* 0x0000001f04247819 */ /* 0x000fe200000006ff */
[----:B------:R-:W-:Y:S06]  /*6fc0*/  @P0 BRA `(.L_x_5250) ;  /* 0x00000000005c0947 */ /* 0x000fec0003800000 */
[----:B------:R-:W2:Y:S01]  /*6fd0*/  LDL R15, [R1+0x48] ;  /* 0x00004800010f7983 */ /* 0x000ea20000100800 */
[----:B------:R-:W-:Y:S01]  /*6fe0*/  ULDC UR4, c[0x0][0x3f4] ;  /* 0x0000fd0000047ab9 */ /* 0x000fe20000000800 */
[----:B---3--:R-:W-:Y:S01]  /*6ff0*/  IMAD.MOV.U32 R6, RZ, RZ, R0 ;  /* 0x000000ffff067224 */ /* 0x008fe200078e0000 */
[----:B------:R-:W-:Y:S01]  /*7000*/  ISETP.GE.AND P3, PT, R211, UR4, PT ;  /* 0x00000004d3007c0c */ /* 0x000fe2000bf66270 */
[----:B------:R-:W-:Y:S01]  /*7010*/  IMAD.MOV.U32 R7, RZ, RZ, R3 ;  /* 0x000000ffff077224 */ /* 0x000fe200078e0003 */
[----:B------:R-:W-:Y:S02]  /*7020*/  ISETP.GE.AND P2, PT, R204, UR4, PT ;  /* 0x00000004cc007c0c */ /* 0x000fe4000bf46270 */
[----:B------:R-:W-:-:S09]  /*7030*/  CS2R R12, SRZ ;  /* 0x00000000000c7805 */ /* 0x000fd2000001ff00 */
[C---:B------:R-:W-:Y:S01]  /*7040*/  @!P3 IMAD.SHL.U32 R9, R211.reuse, 0x2, RZ ;  /* 0x00000002d309b824 */ /* 0x040fe200078e00ff */
[----:B------:R-:W-:Y:S02]  /*7050*/  CS2R R26, SRZ ;  /* 0x00000000001a7805 */ /* 0x000fe4000001ff00 */
[----:B------:R-:W-:Y:S01]  /*7060*/  CS2R R10, SRZ ;  /* 0x00000000000a7805 */ /* 0x000fe2000001ff00 */
[----:B------:R-:W-:Y:S01]  /*7070*/  @!P2 IMAD.WIDE R6, R204, 0x2, R6 ;  /* 0x00000002cc06a825 */ /* 0x000fe200078e0206 */
[-C--:B------:R-:W-:Y:S02]  /*7080*/  @!P3 IADD3 R34, P0, R0, R9.reuse, RZ ;  /* 0x000000090022b210 */ /* 0x080fe40007f1e0ff */
[----:B----4-:R-:W-:Y:S02]  /*7090*/  @!P3 IADD3 R4, P1, R14, R9, RZ ;  /* 0x000000090e04b210 */ /* 0x010fe40007f3e0ff */
[----:B------:R0:W5:Y:S01]  /*70a0*/  @!P2 LD.E.64 R12, desc[UR40][R6.64] ;  /* 0x00000028060ca980 */ /* 0x000162000c101b00 */
[----:B--2---:R-:W-:Y:S01]  /*70b0*/  @!P3 SHF.L.U64.HI R8, R211, 0x1, R15 ;  /* 0x00000001d308b819 */ /* 0x004fe2000001020f */
[----:B------:R-:W-:-:S03]  /*70c0*/  IMAD.MOV.U32 R15, RZ, RZ, R5 ;  /* 0x000000ffff0f7224 */ /* 0x000fc600078e0005 */
[----:B------:R-:W-:Y:S01]  /*70d0*/  @!P3 IADD3.X R5, R5, R8, RZ, P1, !PT ;  /* 0x000000080505b210 */ /* 0x000fe20000ffe4ff */
[----:B------:R-:W-:Y:S01]  /*70e0*/  @!P3 IMAD.X R35, R3, 0x1, R8, P0 ;  /* 0x000000010323b824 */ /* 0x000fe200000e0608 */
[----:B------:R-:W-:Y:S01]  /*70f0*/  CS2R R8, SRZ ;  /* 0x0000000000087805 */ /* 0x000fe2000001ff00 */
[----:B------:R-:W-:-:S03]  /*7100*/  @!P2 IMAD.WIDE R14, R204, 0x2, R14 ;  /* 0x00000002cc0ea825 */ /* 0x000fc600078e020e */
[----:B------:R0:W5:Y:S04]  /*7110*/  @!P3 LD.E.64 R10, desc[UR40][R34.64] ;  /* 0x00000028220ab980 */ /* 0x000168000c101b00 */
[----:B------:R0:W5:Y:S04]  /*7120*/  @!P2 LD.E.64 R26, desc[UR40][R14.64] ;  /* 0x000000280e1aa980 */ /* 0x000168000c101b00 */
[----:B------:R0:W5:Y:S02]  /*7130*/  @!P3 LD.E.64 R8, desc[UR40][R4.64] ;  /* 0x000000280408b980 */ /* 0x000164000c101b00 */
.L_x_5250:
[----:B------:R-:W-:Y:S05]  /*7140*/  BSYNC B1 ;  /* 0x0000000000017941 */ /* 0x000fea0003800000 */
.L_x_5249:
[----:B0-----:R-:W0:Y:S01]  /*7150*/  S2R R15, SR_TID.X ;  /* 0x00000000000f7919 */ /* 0x001e220000002100 */
[----:B------:R-:W1:Y:S01]  /*7160*/  SYNCS.PHASECHK.TRANS64.TRYWAIT P0, [R19+URZ+0x22800], R36 ;  /* 0x02280024130075a7 */ /* 0x000e62000800017f */
[----:B------:R-:W-:Y:S01]  /*7170*/  LOP3.LUT R33, R33, 0x1c0, RZ, 0xc0, !PT ;  /* 0x000001c021217812 */ /* 0x000fe200078ec0ff */
[----:B-----5:R-:W-:Y:S01]  /*7180*/  IMAD.MOV.U32 R3, RZ, RZ, R26 ;  /* 0x000000ffff037224 */ /* 0x020fe200078e001a */
[----:B------:R-:W-:Y:S01]  /*7190*/  VIADDMNMX R41, R38, -R223, 0x80, PT ;  /* 0x0000008026297446 */ /* 0x000fe200038009df */
[----:B------:R-:W-:Y:S01]  /*71a0*/  IMAD.MOV.U32 R5, RZ, RZ, R9 ;  /* 0x000000ffff057224 */ /* 0x000fe200078e0009 */
[----:B---3--:R-:W-:Y:S01]  /*71b0*/  LOP3.LUT R0, R33, 0x18, R16, 0xf8, !PT ;  /* 0x0000001821007812 */ /* 0x008fe200078ef810 */
[----:B------:R-:W-:Y:S01]  /*71c0*/  IMAD.MOV.U32 R4, RZ, RZ, R8 ;  /* 0x000000ffff047224 */ /* 0x000fe200078e0008 */
[----:B------:R-:W-:Y:S01]  /*71d0*/  SHF.R.U32.HI R33, RZ, 0x3, R33 ;  /* 0x00000003ff217819 */ /* 0x000fe20000011621 */
[----:B------:R-:W-:Y:S01]  /*71e0*/  IMAD.MOV.U32 R6, RZ, RZ, R12 ;  /* 0x000000ffff067224 */ /* 0x000fe200078e000c */
[----:B----4-:R-:W-:Y:S01]  /*71f0*/  PRMT R14, R14, 0x5410, R3 ;  /* 0x000054100e0e7816 */ /* 0x010fe20000000003 */
[----:B------:R-:W-:Y:S01]  /*7200*/  IMAD.MOV.U32 R3, RZ, RZ, R27 ;  /* 0x000000ffff037224 */ /* 0x000fe200078e001b */
[----:B------:R-:W-:Y:S01]  /*7210*/  LOP3.LUT R0, R0, R33, RZ, 0x3c, !PT ;  /* 0x0000002100007212 */ /* 0x000fe200078e3cff */
[----:B------:R-:W-:Y:S01]  /*7220*/  BSSY B1, `(.L_x_5251) ;  /* 0x0000014000017945 */ /* 0x000fe20003800000 */
[----:B------:R-:W-:Y:S01]  /*7230*/  PRMT R14, R5, 0x7610, R14 ;  /* 0x00007610050e7816 */ /* 0x000fe2000000000e */
[----:B------:R-:W-:Y:S01]  /*7240*/  IMAD.MOV.U32 R5, RZ, RZ, R10 ;  /* 0x000000ffff057224 */ /* 0x000fe200078e000a */
[----:B------:R-:W-:-:S02]  /*7250*/  PRMT R45, R3, 0x5410, R4 ;  /* 0x00005410032d7816 */ /* 0x000fc40000000004 */
[----:B------:R-:W-:Y:S02]  /*7260*/  PRMT R46, R6, 0x7610, R46 ;  /* 0x00007610062e7816 */ /* 0x000fe4000000002e */
[----:B------:R-:W-:Y:S02]  /*7270*/  MOV R4, R13 ;  /* 0x0000000d00047202 */ /* 0x000fe40000000f00 */
[----:B------:R-:W-:Y:S01]  /*7280*/  PRMT R47, R5, 0x7610, R47 ;  /* 0x00007610052f7816 */ /* 0x000fe2000000002f */
[----:B------:R-:W-:Y:S01]  /*7290*/  IMAD.MOV.U32 R5, RZ, RZ, R11 ;  /* 0x000000ffff057224 */ /* 0x000fe200078e000b */
[----:B------:R-:W-:Y:S02]  /*72a0*/  PRMT R46, R46, 0x5410, R4 ;  /* 0x000054102e2e7816 */ /* 0x000fe40000000004 */
[----:B------:R-:W-:Y:S02]  /*72b0*/  LOP3.LUT P2, RZ, R39, 0x4, RZ, 0xc0, !PT ;  /* 0x0000000427ff7812 */ /* 0x000fe4000784c0ff */
        /* <DEDUP_REMOVED lines=10> */
.L_x_5491:
[----:B------:R-:W-:Y:S05]  /*7360*/  BSYNC B1 ;  /* 0x0000000000017941 */ /* 0x000fea0003800000 */
.L_x_5251:
        /* <DEDUP_REMOVED lines=12> */
[----:B------:R-:W-:Y:S02]  /*7430*/  SHF.R.U32.HI R35, RZ, 0x10, R31 ;  /* 0x00000010ff237819 */ /* 0x000fe4000001161f */
[----:B------:R-:W-:Y:S01]  /*7440*/  SHF.R.U64 R40, R28, 0x10, R29 ;  /* 0x000000101c287819 */ /* 0x000fe2000000121d */
[----:B------:R-:W-:Y:S01]  /*7450*/  HADD2.F32 R33, -RZ, R33.H0_H0 ;  /* 0x20000021ff217230 */ /* 0x000fe20000004100 */
[----:B------:R-:W-:Y:S01]  /*7460*/  SHF.R.U64 R39, R30, 0x10, R31 ;  /* 0x000000101e277819 */ /* 0x000fe2000000121f */
[----:B------:R-:W-:Y:S02]  /*7470*/  HADD2.F32 R35, -RZ, R35.H0_H0 ;  /* 0x20000023ff237230 */ /* 0x000fe40000004100 */
[----:B------:R-:W-:-:S02]  /*7480*/  HADD2.F32 R31, -RZ, R37.H1_H1 ;  /* 0x30000025ff1f7230 */ /* 0x000fc40000004100 */
[--C-:B-1----:R-:W-:Y:S02]  /*7490*/  HADD2.F32 R29, -RZ, R7.reuse.H0_H0 ;  /* 0x20000007ff1d7230 */ /* 0x102fe40000004100 */
[----:B------:R-:W-:Y:S02]  /*74a0*/  HADD2.F32 R30, -RZ, R7.H1_H1 ;  /* 0x30000007ff1e7230 */ /* 0x000fe40000004100 */
[--C-:B------:R-:W-:Y:S02]  /*74b0*/  HADD2.F32 R7, -RZ, R4.reuse.H0_H0 ;  /* 0x20000004ff077230 */ /* 0x100fe40000004100 */
[----:B------:R-:W-:Y:S02]  /*74c0*/  HADD2.F32 R4, -RZ, R4.H1_H1 ;  /* 0x30000004ff047230 */ /* 0x000fe40000004100 */
[C---:B0-----:R-:W-:Y:S01]  /*74d0*/  FMUL.FTZ R36, R30.reuse, R35 ;  /* 0x000000231e247220 */ /* 0x041fe20000410000 */
[----:B------:R-:W-:Y:S01]  /*74e0*/  FMUL.FTZ R38, R30, R33 ;  /* 0x000000211e267220 */ /* 0x000fe20000410000 */
[----:B------:R-:W-:-:S02]  /*74f0*/  HADD2.F32 R15, -RZ, R6.H0_H0 ;  /* 0x20000006ff0f7230 */ /* 0x000fc40000004100 */
[CC--:B------:R-:W-:Y:S01]  /*7500*/  FMUL.FTZ R30, R4.reuse, R34.reuse ;  /* 0x00000022041e7220 */ /* 0x0c0fe20000410000 */
[----:B------:R-:W-:Y:S01]  /*7510*/  FFMA.FTZ R37, R29, R33, -R36 ;  /* 0x000000211d257223 */ /* 0x000fe20000010824 */
[----:B------:R-:W-:Y:S02]  /*7520*/  HADD2.F32 R28, -RZ, R6.H1_H1 ;  /* 0x30000006ff1c7230 */ /* 0x000fe40000004100 */
[-C--:B------:R-:W-:Y:S01]  /*7530*/  FMUL.FTZ R36, R4, R31.reuse ;  /* 0x0000001f04247220 */ /* 0x080fe20000410000 */
[----:B------:R-:W-:Y:S01]  /*7540*/  FFMA.FTZ R33, R7, R31, -R30 ;  /* 0x0000001f07217223 */ /* 0x000fe2000001081e */
[--C-:B------:R-:W-:Y:S02]  /*7550*/  HADD2.F32 R6, -RZ, R5.reuse.H0_H0 ;  /* 0x20000005ff067230 */ /* 0x100fe40000004100 */
[----:B------:R-:W-:Y:S01]  /*7560*/  FFMA.FTZ R38, R29, R35, R38 ;  /* 0x000000231d267223 */ /* 0x000fe20000010026 */
        /* <DEDUP_REMOVED lines=18> */
[----:B------:R1:W-:Y:S02]  /*7690*/  STS.128 [R3+0x18400], R4 ;  /* 0x0184000403007388 */ /* 0x0003e40000000c00 */
.L_x_5256:
[----:B------:R-:W-:Y:S05]  /*76a0*/  BSYNC B2 ;  /* 0x0000000000027941 */ /* 0x000fea0003800000 */
.L_x_5255:
[----:B------:R-:W-:Y:S05]  /*76b0*/  @P1 BRA `(.L_x_5254) ;  /* 0x0000000000a81947 */ /* 0x000fea0003800000 */
[----:B-1----:R-:W1:Y:S01]  /*76c0*/  LDS.128 R4, [R0] ;  /* 0x0000000000047984 */ /* 0x002e620000000c00 */
[----:B------:R-:W-:Y:S01]  /*76d0*/  SHF.R.U32.HI R28, RZ, 0x10, R25 ;  /* 0x00000010ff1c7819 */ /* 0x000fe20000011619 */
[----:B------:R-:W-:Y:S01]  /*76e0*/  HADD2.F32 R29, -RZ, R42.H1_H1 ;  /* 0x3000002aff1d7230 */ /* 0x000fe20000004100 */
[----:B------:R-:W-:Y:S02]  /*76f0*/  SHF.R.U32.HI R30, RZ, 0x10, R21 ;  /* 0x00000010ff1e7819 */ /* 0x000fe40000011615 */
[----:B0-----:R-:W-:Y:S01]  /*7700*/  SHF.R.U64 R36, R24, 0x10, R25 ;  /* 0x0000001018247819 */ /* 0x001fe20000001219 */
[----:B------:R-:W-:Y:S01]  /*7710*/  HADD2.F32 R28, -RZ, R28.H0_H0 ;  /* 0x2000001cff1c7230 */ /* 0x000fe20000004100 */
        /* <DEDUP_REMOVED lines=36> */
.L_x_5254:
[----:B------:R-:W-:Y:S05]  /*7960*/  BSYNC B1 ;  /* 0x0000000000017941 */ /* 0x000fea0003800000 */
.L_x_5253:
        /* <DEDUP_REMOVED lines=9> */
[----:B------:R-:W-:Y:S01]  /*7a00*/  SHF.R.U64 R30, R26, 0x10, R27 ;  /* 0x000000101a1e7819 */ /* 0x000fe2000000121b */
[----:B------:R-:W-:Y:S01]  /*7a10*/  HADD2.F32 R25, -RZ, R14.H1_H1 ;  /* 0x3000000eff197230 */ /* 0x000fe20000004100 */
        /* <DEDUP_REMOVED lines=39> */
.L_x_5259:
[----:B------:R-:W-:Y:S05]  /*7c90*/  BSYNC B1 ;  /* 0x0000000000017941 */ /* 0x000fea0003800000 */
.L_x_5258:
[----:B------:R-:W-:Y:S05]  /*7ca0*/  @P1 BRA `(.L_x_5257) ;  /* 0x0000001400dc1947 */ /* 0x000fea0003800000 */
[----:B-1----:R-:W1:Y:S01]  /*7cb0*/  LDS.128 R4, [R0+0x2000] ;  /* 0x0020000000047984 */ /* 0x002e620000000c00 */
[----:B------:R-:W-:Y:S01]  /*7cc0*/  SHF.R.U32.HI R15, RZ, 0x10, R9 ;  /* 0x00000010ff0f7819 */ /* 0x000fe20000011609 */
[----:B------:R-:W-:Y:S01]  /*7cd0*/  HADD2.F32 R13, -RZ, R45.H1_H1 ;  /* 0x3000002dff0d7230 */ /* 0x000fe20000004100 */
[--C-:B------:R-:W-:Y:S01]  /*7ce0*/  SHF.R.U32.HI R12, RZ, 0x10, R11.reuse ;  /* 0x00000010ff0c7819 */ /* 0x100fe2000001160b */
[----:B------:R-:W-:Y:S01]  /*7cf0*/  HADD2.F32 R14, -RZ, R14.H0_H0 ;  /* 0x2000000eff0e7230 */ /* 0x000fe20000004100 */
[----:B------:R-:W-:Y:S01]  /*7d00*/  SHF.R.U64 R26, R10, 0x10, R11 ;  /* 0x000000100a1a7819 */ /* 0x000fe2000000120b */
[----:B------:R-:W-:Y:S01]  /*7d10*/  HADD2.F32 R15, -RZ, R15.H0_H0 ;  /* 0x2000000fff0f7230 */ /* 0x000fe20000004100 */
[----:B------:R-:W-:Y:S01]  /*7d20*/  SHF.R.U64 R25, R8, 0x10, R9 ;  /* 0x0000001008197819 */ /* 0x000fe20000001209 */
[----:B------:R-:W-:Y:S02]  /*7d30*/  HADD2.F32 R12, -RZ, R12.H0_H0 ;  /* 0x2000000cff0c7230 */ /* 0x000fe40000004100 */
[----:B------:R-:W-:-:S02]  /*7d40*/  HADD2.F32 R11, -RZ, R47.H0_H0 ;  /* 0x2000002fff0b7230 */ /* 0x000fc40000004100 */
[--C-:B-1----:R-:W-:Y:S02]  /*7d50*/  HADD2.F32 R10, -RZ, R7.reuse.H1_H1 ;  /* 0x30000007ff0a7230 */ /* 0x102fe40000004100 */
[--C-:B------:R-:W-:Y:S02]  /*7d60*/  HADD2.F32 R3, -RZ, R4.reuse.H0_H0 ;  /* 0x20000004ff037230 */ /* 0x100fe40000004100 */
[----:B------:R-:W-:Y:S02]  /*7d70*/  HADD2.F32 R4, -RZ, R4.H1_H1 ;  /* 0x30000004ff047230 */ /* 0x000fe40000004100 */
[C---:B------:R-:W-:Y:S01]  /*7d80*/  FMUL.FTZ R20, R10.reuse, R15 ;  /* 0x0000000f0a147220 */ /* 0x040fe20000410000 */
[----:B------:R-:W-:Y:S02]  /*7d90*/  HADD2.F32 R9, -RZ, R7.H0_H0 ;  /* 0x20000007ff097230 */ /* 0x000fe40000004100 */
[----:B------:R-:W-:Y:S01]  /*7da0*/  FMUL.FTZ R24, R10, R12 ;  /* 0x0000000c0a187220 */ /* 0x000fe20000410000 */
[----:B------:R-:W-:-:S02]  /*7db0*/  HADD2.F32 R7, -RZ, R6.H0_H0 ;  /* 0x20000006ff077230 */ /* 0x000fc40000004100 */
[C---:B------:R-:W-:Y:S01]  /*7dc0*/  FMUL.FTZ R10, R4.reuse, R13 ;  /* 0x0000000d040a7220 */ /* 0x040fe20000410000 */
[----:B------:R-:W-:Y:S02]  /*7dd0*/  HADD2.F32 R8, -RZ, R6.H1_H1 ;  /* 0x30000006ff087230 */ /* 0x000fe40000004100 */
[----:B------:R-:W-:Y:S01]  /*7de0*/  FFMA.FTZ R21, R9, R12, -R20 ;  /* 0x0000000c09157223 */ /* 0x000fe20000010814 */
[-C--:B------:R-:W-:Y:S01]  /*7df0*/  FMUL.FTZ R12, R4, R11.reuse ;  /* 0x0000000b040c7220 */ /* 0x080fe20000410000 */
[--C-:B------:R-:W-:Y:S02]  /*7e00*/  HADD2.F32 R6, -RZ, R5.reuse.H0_H0 ;  /* 0x20000005ff067230 */ /* 0x100fe40000004100 */
[----:B------:R-:W-:Y:S01]  /*7e10*/  FFMA.FTZ R11, R3, R11, -R10 ;  /* 0x0000000b030b7223 */ /* 0x000fe2000001080a */
[----:B------:R-:W-:Y:S02]  /*7e20*/  HADD2.F32 R5, -RZ, R5.H1_H1 ;  /* 0x30000005ff057230 */ /* 0x000fe40000004100 */
[----:B------:R-:W-:Y:S01]  /*7e30*/  FFMA.FTZ R24, R9, R15, R24 ;  /* 0x0000000f09187223 */ /* 0x000fe20000010018 */
[----:B------:R-:W-:-:S02]  /*7e40*/  HADD2.F32 R10, -RZ, R25.H0_H0 ;  /* 0x20000019ff0a7230 */ /* 0x000fc40000004100 */
[----:B------:R-:W-:Y:S01]  /*7e50*/  FFMA.FTZ R12, R3, R13, R12 ;  /* 0x0000000d030c7223 */ /* 0x000fe2000001000c */
[----:B------:R-:W-:Y:S02]  /*7e60*/  HADD2.F32 R9, -RZ, R47.H1_H1 ;  /* 0x3000002fff097230 */ /* 0x000fe40000004100 */
[C---:B------:R-:W-:Y:S01]  /*7e70*/  FMUL.FTZ R20, R8.reuse, R14 ;  /* 0x0000000e08147220 */ /* 0x040fe20000410000 */
[----:B------:R-:W-:Y:S02]  /*7e80*/  HADD2.F32 R4, -RZ, R26.H0_H0 ;  /* 0x2000001aff047230 */ /* 0x000fe40000004100 */
[----:B------:R-:W-:Y:S01]  /*7e90*/  FMUL.FTZ R3, R5, R10 ;  /* 0x0000000a05037220 */ /* 0x000fe20000410000 */
[-C--:B------:R-:W-:Y:S01]  /*7ea0*/  FMUL.FTZ R13, R8, R9.reuse ;  /* 0x00000009080d7220 */ /* 0x080fe20000410000 */
[----:B------:R-:W-:Y:S01]  /*7eb0*/  FFMA.FTZ R20, R7, R9, -R20 ;  /* 0x0000000907147223 */ /* 0x000fe20000010814 */
[-C--:B------:R-:W-:Y:S01]  /*7ec0*/  FMUL.FTZ R5, R5, R4.reuse ;  /* 0x0000000405057220 */ /* 0x080fe20000410000 */
[----:B------:R-:W-:Y:S01]  /*7ed0*/  FFMA.FTZ R3, R6, R4, -R3 ;  /* 0x0000000406037223 */ /* 0x000fe20000010803 */
[----:B------:R-:W-:Y:S01]  /*7ee0*/  FFMA.FTZ R13, R7, R14, R13 ;  /* 0x0000000e070d7223 */ /* 0x000fe2000001000d */
[----:B------:R-:W-:Y:S01]  /*7ef0*/  F2FP.F16.F32.PACK_AB R7, R24, R21 ;  /* 0x000000151807723e */ /* 0x000fe200000000ff */
[----:B------:R-:W-:Y:S01]  /*7f00*/  FFMA.FTZ R10, R6, R10, R5 ;  /* 0x0000000a060a7223 */ /* 0x000fe20000010005 */
[----:B------:R-:W-:-:S02]  /*7f10*/  F2FP.F16.F32.PACK_AB R4, R12, R11 ;  /* 0x0000000b0c04723e */ /* 0x000fc400000000ff */
[----:B------:R-:W-:Y:S02]  /*7f20*/  F2FP.F16.F32.PACK_AB R6, R13, R20 ;  /* 0x000000140d06723e */ /* 0x000fe400000000ff */
[----:B------:R-:W-:-:S05]  /*7f30*/  F2FP.F16.F32.PACK_AB R5, R10, R3 ;  /* 0x000000030a05723e */ /* 0x000fca00000000ff */
[----:B------:R2:W-:Y:S01]  /*7f40*/  STS.128 [R0+0x2000], R4 ;  /* 0x0020000400007388 */ /* 0x0005e20000000c00 */
[----:B------:R-:W-:Y:S05]  /*7f50*/  BRA `(.L_x_5257) ;  /* 0x0000001400307947 */ /* 0x000fea0003800000 */
.L_x_5244:
[----:B------:R-:W0:Y:S01]  /*7f60*/  S2R R0, SR_TID.X ;  /* 0x0000000000007919 */ /* 0x000e220000002100 */
[----:B------:R-:W1:Y:S01]  /*7f70*/  LDC R21, c[0x0][0x448] ;  /* 0x00011200ff157b82 */ /* 0x000e620000000800 */
[----:B------:R-:W-:Y:S01]  /*7f80*/  ULDC.64 UR4, c[0x0][0x3f8] ;  /* 0x0000fe0000047ab9 */ /* 0x000fe20000000a00 */
[----:B------:R-:W-:Y:S01]  /*7f90*/  ULDC.64 UR6, c[0x0][0x408] ;  /* 0x0001020000067ab9 */ /* 0x000fe20000000a00 */
[----:B------:R-:W-:Y:S02]  /*7fa0*/  IMAD.MOV.U32 R4, RZ, RZ, R26 ;  /* 0x000000ffff047224 */ /* 0x000fe400078e001a */
[----:B------:R-:W-:Y:S02]  /*7fb0*/  IMAD.MOV.U32 R6, RZ, RZ, R24 ;  /* 0x000000ffff067224 */ /* 0x000fe400078e0018 */
[----:B------:R-:W-:Y:S01]  /*7fc0*/  IMAD.MOV.U32 R7, RZ, RZ, R31 ;  /* 0x000000ffff077224 */ /* 0x000fe200078e001f */
[----:B-1----:R-:W-:Y:S02]  /*7fd0*/  ISETP.NE.AND P0, PT, R21, 0x1, PT ;  /* 0x000000011500780c */ /* 0x002fe40003f05270 */
[----:B0-----:R-:W-:-:S04]  /*7fe0*/  IADD3 R0, R0, -0x80, RZ ;  /* 0xffffff8000007810 */ /* 0x001fc80007ffe0ff */
[----:B------:R-:W-:-:S07]  /*7ff0*/  SHF.R.S32.HI R3, RZ, 0x1f, R0 ;  /* 0x0000001fff037819 */ /* 0x000fce0000011400 */
[----:B------:R-:W0:Y:S01]  /*8000*/  @P0 LDC R5, c[0x0][0x450] ;  /* 0x00011400ff050b82 */ /* 0x000e220000000800 */
[----:B------:R-:W-:-:S04]  /*8010*/  LEA.HI R3, R3, R0, RZ, 0x2 ;  /* 0x0000000003037211 */ /* 0x000fc800078f10ff */
[----:B------:R-:W-:-:S05]  /*8020*/  LOP3.LUT R3, R3, 0xfffffffc, RZ, 0xc0, !PT ;  /* 0xfffffffc03037812 */ /* 0x000fca00078ec0ff */
[----:B------:R-:W-:Y:S02]  /*8030*/  IMAD.IADD R3, R0, 0x1, -R3 ;  /* 0x0000000100037824 */ /* 0x000fe400078e0a03 */
[----:B------:R-:W1:Y:S02]  /*8040*/  @P0 LDC R0, c[0x0][0x44c] ;  /* 0x00011300ff000b82 */ /* 0x000e640000000800 */
[----:B------:R-:W-:-:S04]  /*8050*/  IMAD R3, R3, 0x40, R33 ;  /* 0x0000004003037824 */ /* 0x000fc800078e0221 */
[----:B-1----:R-:W-:-:S05]  /*8060*/  @P0 IMAD.HI.U32 R0, R3, R0, RZ ;  /* 0x0000000003000227 */ /* 0x002fca00078e00ff */
[----:B0-----:R-:W-:Y:S01]  /*8070*/  @P0 SHF.R.U32.HI R3, RZ, R5, R0 ;  /* 0x00000005ff030219 */ /* 0x001fe20000011600 */
        /* <DEDUP_REMOVED lines=13> */
[----:B------:R-:W-:-:S02]  /*8150*/  LEA R27, P1, R6, UR6, 0x1 ;  /* 0x00000006061b7c11 */ /* 0x000fc4000f8208ff */
[----:B------:R-:W-:Y:S02]  /*8160*/  IADD3 R3, R7, R3, RZ ;  /* 0x0000000307037210 */ /* 0x000fe40007ffe0ff */
[----:B------:R-:W-:Y:S02]  /*8170*/  LEA.HI.X R26, R4, UR5, R5, 0x1, P0 ;  /* 0x00000005041a7c11 */ /* 0x000fe400080f0c05 */
[----:B------:R-:W-:Y:S01]  /*8180*/  LEA.HI.X R24, R6, UR7, R3, 0x1, P1 ;  /* 0x0000000706187c11 */ /* 0x000fe200088f0c03 */
[----:B------:R-:W-:Y:S06]  /*8190*/  BRA.DIV UR4, `(.L_x_5260) ;  /* 0x0000012e04bc7947 */ /* 0x000fec000b800000 */
        /* <DEDUP_REMOVED lines=11> */
[----:B--2---:R-:W-:-:S05]  /*8250*/  @!P1 IMAD.X R7, R0, 0x1, R21, P2 ;  /* 0x0000000100079824 */ /* 0x004fca00010e0615 */
[----:B------:R-:W2:Y:S01]  /*8260*/  @!P1 LD.E.128 R8, desc[UR40][R6.64] ;  /* 0x0000002806089980 */ /* 0x000ea2000c101d00 */
[----:B---3--:R-:W-:-:S05]  /*8270*/  @!P1 IADD3 R14, P2, R14, R5, RZ ;  /* 0x000000050e0e9210 */ /* 0x008fca0007f5e0ff */
[----:B----4-:R-:W-:-:S04]  /*8280*/  @!P1 IMAD.X R3, R4, 0x1, R21, P2 ;  /* 0x0000000104039824 */ /* 0x010fc800010e0615 */
[----:B------:R-:W-:-:S05]  /*8290*/  @!P1 IMAD.MOV.U32 R15, RZ, RZ, R3 ;  /* 0x000000ffff0f9224 */ /* 0x000fca00078e0003 */
[----:B------:R0:W3:Y:S01]  /*82a0*/  @!P1 LD.E.128 R4, desc[UR40][R14.64] ;  /* 0x000000280e049980 */ /* 0x0000e2000c101d00 */
[----:B------:R-:W-:Y:S02]  /*82b0*/  CS2R R36, SRZ ;  /* 0x0000000000247805 */ /* 0x000fe4000001ff00 */
[----:B------:R-:W-:Y:S02]  /*82c0*/  CS2R R20, SRZ ;  /* 0x0000000000147805 */ /* 0x000fe4000001ff00 */
[----:B------:R-:W-:Y:S01]  /*82d0*/  CS2R R28, SRZ ;  /* 0x00000000001c7805 */ /* 0x000fe2000001ff00 */
[----:B------:R-:W1:Y:S01]  /*82e0*/  SHFL.IDX PT, R24, R24, 0x1, 0x1c1f ;  /* 0x003c1f0018187f89 */ /* 0x000e6200000e0000 */
[----:B------:R-:W-:-:S03]  /*82f0*/  CS2R R34, SRZ ;  /* 0x0000000000227805 */ /* 0x000fc6000001ff00 */
[----:B0-----:R0:W4:Y:S01]  /*8300*/  SHFL.IDX PT, R14, R27, 0x1, 0x1c1f ;  /* 0x003c1f001b0e7f89 */ /* 0x00112200000e0000 */
[----:B--2---:R-:W-:Y:S02]  /*8310*/  @!P1 IMAD.MOV.U32 R37, RZ, RZ, R9 ;  /* 0x000000ffff259224 */ /* 0x004fe400078e0009 */
[----:B------:R-:W-:Y:S02]  /*8320*/  @!P1 IMAD.MOV.U32 R36, RZ, RZ, R8 ;  /* 0x000000ffff249224 */ /* 0x000fe400078e0008 */
[----:B------:R-:W-:Y:S01]  /*8330*/  @!P1 IMAD.MOV.U32 R34, RZ, RZ, R10 ;  /* 0x000000ffff229224 */ /* 0x000fe200078e000a */
[----:B------:R-:W-:Y:S01]  /*8340*/  MOV R3, R37 ;  /* 0x0000002500037202 */ /* 0x000fe20000000f00 */
[----:B------:R-:W-:Y:S02]  /*8350*/  IMAD.MOV.U32 R0, RZ, RZ, R36 ;  /* 0x000000ffff007224 */ /* 0x000fe400078e0024 */
[----:B------:R-:W-:Y:S01]  /*8360*/  @!P1 IMAD.MOV.U32 R35, RZ, RZ, R11 ;  /* 0x000000ffff239224 */ /* 0x000fe200078e000b */
[----:B------:R-:W-:Y:S01]  /*8370*/  PRMT R41, R3, 0x7610, R41 ;  /* 0x0000761003297816 */ /* 0x000fe20000000029 */
[----:B------:R-:W-:Y:S01]  /*8380*/  IMAD.MOV.U32 R8, RZ, RZ, R34 ;  /* 0x000000ffff087224 */ /* 0x000fe200078e0022 */
[----:B------:R-:W-:Y:S01]  /*8390*/  PRMT R51, R0, 0x7610, R51 ;  /* 0x0000761000337816 */ /* 0x000fe20000000033 */
[----:B------:R0:W2:Y:S01]  /*83a0*/  SHFL.IDX PT, R3, R25, 0x1, 0x1c1f ;  /* 0x003c1f0019037f89 */ /* 0x0000a200000e0000 */
[----:B------:R-:W-:Y:S01]  /*83b0*/  IMAD.MOV.U32 R9, RZ, RZ, R35 ;  /* 0x000000ffff097224 */ /* 0x000fe200078e0023 */
[----:B---3--:R-:W-:-:S02]  /*83c0*/  @!P1 MOV R21, R7 ;  /* 0x0000000700159202 */ /* 0x008fc40000000f00 */
[----:B------:R0:W3:Y:S01]  /*83d0*/  SHFL.IDX PT, R0, R26, 0x1, 0x1c1f ;  /* 0x003c1f001a007f89 */ /* 0x0000e200000e0000 */
[----:B------:R-:W-:Y:S01]  /*83e0*/  @!P1 IMAD.MOV.U32 R28, RZ, RZ, R4 ;  /* 0x000000ffff1c9224 */ /* 0x000fe200078e0004 */
[----:B------:R-:W-:Y:S01]  /*83f0*/  PRMT R31, R8, 0x5410, R9 ;  /* 0x00005410081f7816 */ /* 0x000fe20000000009 */
[----:B------:R-:W-:Y:S02]  /*8400*/  @!P1 IMAD.MOV.U32 R29, RZ, RZ, R5 ;  /* 0x000000ffff1d9224 */ /* 0x000fe400078e0005 */
[----:B------:R-:W-:Y:S02]  /*8410*/  @!P1 IMAD.MOV.U32 R20, RZ, RZ, R6 ;  /* 0x000000ffff149224 */ /* 0x000fe400078e0006 */
[----:B------:R-:W-:Y:S02]  /*8420*/  IMAD.MOV.U32 R4, RZ, RZ, R28 ;  /* 0x000000ffff047224 */ /* 0x000fe400078e001c */
[----:B------:R-:W-:Y:S02]  /*8430*/  IMAD.MOV.U32 R5, RZ, RZ, R29 ;  /* 0x000000ffff057224 */ /* 0x000fe400078e001d */
[----:B------:R-:W-:-:S02]  /*8440*/  IMAD.MOV.U32 R6, RZ, RZ, R20 ;  /* 0x000000ffff067224 */ /* 0x000fc400078e0014 */
[----:B------:R-:W-:-:S03]  /*8450*/  IMAD.MOV.U32 R7, RZ, RZ, R21 ;  /* 0x000000ffff077224 */ /* 0x000fc600078e0015 */
[----:B------:R-:W-:Y:S02]  /*8460*/  PRMT R46, R4, 0x5410, R6 ;  /* 0x00005410042e7816 */ /* 0x000fe40000000006 */
[----:B------:R-:W-:Y:S02]  /*8470*/  PRMT R40, R5, 0x5410, R7 ;  /* 0x0000541005287816 */ /* 0x000fe40000000007 */
[----:B012-4-:R-:W-:-:S07]  /*8480*/  CS2R R4, SRZ ;  /* 0x0000000000047805 */ /* 0x017fce000001ff00 */
.L_x_5501:
        /* <DEDUP_REMOVED lines=19> */
[----:B------:R-:W-:Y:S02]  /*85c0*/  IADD3 R4, P2, R14, R4, RZ ;  /* 0x000000040e047210 */ /* 0x000fe40007f5e0ff */
[----:B---3--:R-:W-:-:S03]  /*85d0*/  IADD3.X R9, R0, R5, RZ, P1, !PT ;  /* 0x0000000500097210 */ /* 0x008fc60000ffe4ff */
[----:B------:R-:W-:-:S03]  /*85e0*/  IMAD.X R5, R24, 0x1, R5, P2 ;  /* 0x0000000118057824 */ /* 0x000fc600010e0605 */
[----:B------:R-:W5:Y:S04]  /*85f0*/  LD.E.128 R8, desc[UR40][R8.64] ;  /* 0x0000002808087980 */ /* 0x000f68000c101d00 */
[----:B------:R-:W5:Y:S02]  /*8600*/  LD.E.128 R4, desc[UR40][R4.64] ;  /* 0x0000002804047980 */ /* 0x000f64000c101d00 */
.L_x_5262:
[----:B------:R-:W-:Y:S05]  /*8610*/  BSYNC B1 ;  /* 0x0000000000017941 */ /* 0x000fea0003800000 */
.L_x_5261:
[----:B------:R-:W0:Y:S01]  /*8620*/  SYNCS.PHASECHK.TRANS64.TRYWAIT P1, [R19+URZ+0x22800], R12 ;  /* 0x0228000c130075a7 */ /* 0x000e22000802017f */
[----:B---3-5:R-:W-:Y:S01]  /*8630*/  IMAD.MOV.U32 R0, RZ, RZ, R4 ;  /* 0x000000ffff007224 */ /* 0x028fe200078e0004 */
[----:B------:R-:W-:Y:S01]  /*8640*/  VIADDMNMX R3, R30, -R223, 0x80, PT ;  /* 0x000000801e037446 */ /* 0x000fe200038009df */
[C---:B------:R-:W-:Y:S01]  /*8650*/  VIADD R14, R206.reuse, 0x40 ;  /* 0x00000040ce0e7836 */ /* 0x040fe20000000000 */
[----:B------:R-:W-:Y:S01]  /*8660*/  BSSY B1, `(.L_x_5263) ;  /* 0x000000f000017945 */ /* 0x000fe20003800000 */
[----:B------:R-:W-:Y:S01]  /*8670*/  IMAD.MOV.U32 R13, RZ, RZ, R5 ;  /* 0x000000ffff0d7224 */ /* 0x000fe200078e0005 */
[-C--:B------:R-:W-:Y:S02]  /*8680*/  ISETP.GE.OR P2, PT, R206, R3.reuse, P0 ;  /* 0x00000003ce00720c */ /* 0x080fe40000746670 */
[----:B------:R-:W-:Y:S01]  /*8690*/  PRMT R51, R51, 0x5410, R0 ;  /* 0x0000541033337816 */ /* 0x000fe20000000000 */
[----:B------:R-:W-:Y:S01]  /*86a0*/  IMAD.MOV.U32 R0, RZ, RZ, R6 ;  /* 0x000000ffff007224 */ /* 0x000fe200078e0006 */
[----:B------:R-:W-:Y:S01]  /*86b0*/  ISETP.GE.OR P0, PT, R14, R3, P0 ;  /* 0x000000030e00720c */ /* 0x000fe20000706670 */
[----:B------:R-:W-:Y:S01]  /*86c0*/  IMAD.MOV.U32 R3, RZ, RZ, R7 ;  /* 0x000000ffff037224 */ /* 0x000fe200078e0007 */
[----:B------:R-:W-:Y:S01]  /*86d0*/  PRMT R52, R13, 0x7610, R52 ;  /* 0x000076100d347816 */ /* 0x000fe20000000034 */
[----:B------:R-:W-:Y:S01]  /*86e0*/  IMAD.MOV.U32 R13, RZ, RZ, R8 ;  /* 0x000000ffff0d7224 */ /* 0x000fe200078e0008 */
[----:B------:R-:W-:-:S02]  /*86f0*/  MOV R14, R9 ;  /* 0x00000009000e7202 */ /* 0x000fc40000000f00 */
[----:B------:R-:W-:Y:S01]  /*8700*/  PRMT R52, R52, 0x5410, R0 ;  /* 0x0000541034347816 */ /* 0x000fe20000000000 */
[----:B------:R-:W-:Y:S01]  /*8710*/  IMAD.IADD R0, R16, 0x1, R39 ;  /* 0x0000000110007824 */ /* 0x000fe200078e0227 */
[----:B------:R-:W-:Y:S02]  /*8720*/  PRMT R53, R3, 0x5410, R13 ;  /* 0x0000541003357816 */ /* 0x000fe4000000000d */
[----:B------:R-:W-:Y:S01]  /*8730*/  PRMT R54, R14, 0x7610, R54 ;  /* 0x000076100e367816 */ /* 0x000fe20000000036 */
[----:B0-----:R-:W-:Y:S06]  /*8740*/  @!P1 BRA `(.L_x_5264) ;  /* 0x0000012c00b49947 */ /* 0x001fec0003800000 */
.L_x_5502:
[----:B------:R-:W-:Y:S05]  /*8750*/  BSYNC B1 ;  /* 0x0000000000017941 */ /* 0x000fea0003800000 */
.L_x_5263:
[----:B------:R-:W-:Y:S01]  /*8760*/  BSSY B1, `(.L_x_5265) ;  /* 0x0000069000017945 */ /* 0x000fe20003800000 */
[----:B------:R-:W-:Y:S01]  /*8770*/  IMAD.MOV.U32 R55, RZ, RZ, R10 ;  /* 0x000000ffff377224 */ /* 0x000fe200078e000a */
[----:B------:R-:W-:Y:S01]  /*8780*/  LOP3.LUT R0, R0, 0x38, RZ, 0xc0, !PT ;  /* 0x0000003800007812 */ /* 0x000fe200078ec0ff */
[----:B------:R-:W-:Y:S01]  /*8790*/  IMAD.MOV.U32 R56, RZ, RZ, R11 ;  /* 0x000000ffff387224 */ /* 0x000fe200078e000b */
[----:B------:R-:W-:Y:S06]  /*87a0*/  @P2 BRA `(.L_x_5266) ;  /* 0x0000000400902947 */ /* 0x000fec0003800000 */
[----:B------:R-:W2:Y:S01]  /*87b0*/  LDL R3, [R1+0x40] ;  /* 0x0000400001037983 */ /* 0x000ea20000100800 */
[--C-:B------:R-:W-:Y:S01]  /*87c0*/  SHF.R.U64 R50, R36, 0x10, R37.reuse ;  /* 0x0000001024327819 */ /* 0x100fe20000001225 */
[----:B------:R-:W-:Y:S01]  /*87d0*/  HADD2.F32 R36, -RZ, R40.H0_H0 ;  /* 0x20000028ff247230 */ /* 0x000fe20000004100 */
[----:B------:R-:W-:Y:S01]  /*87e0*/  SHF.R.U32.HI R38, RZ, 0x10, R37 ;  /* 0x00000010ff267819 */ /* 0x000fe20000011625 */
[----:B------:R-:W1:Y:S01]  /*87f0*/  S2R R14, SR_TID.X ;  /* 0x00000000000e7919 */ /* 0x000e620000002100 */
[--C-:B------:R-:W-:Y:S02]  /*8800*/  SHF.R.U64 R48, R28, 0x10, R29.reuse ;  /* 0x000000101c307819 */ /* 0x100fe4000000121d */
[----:B------:R-:W-:Y:S02]  /*8810*/  SHF.R.U32.HI R37, RZ, 0x10, R29 ;  /* 0x00000010ff257819 */ /* 0x000fe4000001161d */
[--C-:B------:R-:W-:Y:S02]  /*8820*/  SHF.R.U64 R49, R34, 0x10, R35.reuse ;  /* 0x0000001022317819 */ /* 0x100fe40000001223 */
[----:B------:R-:W-:Y:S01]  /*8830*/  SHF.R.U32.HI R44, RZ, 0x10, R35 ;  /* 0x00000010ff2c7819 */ /* 0x000fe20000011623 */
[----:B------:R-:W-:Y:S01]  /*8840*/  HADD2.F32 R35, -RZ, R41.H0_H0 ;  /* 0x20000029ff237230 */ /* 0x000fe20000004100 */
[--C-:B------:R-:W-:Y:S01]  /*8850*/  SHF.R.U64 R47, R20, 0x10, R21.reuse ;  /* 0x00000010142f7819 */ /* 0x100fe20000001215 */
[----:B------:R-:W-:Y:S01]  /*8860*/  HADD2.F32 R37, -RZ, R37.H0_H0 ;  /* 0x20000025ff257230 */ /* 0x000fe20000004100 */
[----:B------:R-:W-:Y:S01]  /*8870*/  SHF.R.U32.HI R42, RZ, 0x10, R21 ;  /* 0x00000010ff2a7819 */ /* 0x000fe20000011615 */
[----:B-1----:R-:W-:-:S05]  /*8880*/  VIADD R14, R14, 0xffffff80 ;  /* 0xffffff800e0e7836 */ /* 0x002fca0000000000 */
        /* <DEDUP_REMOVED lines=8> */
[----:B0-----:R-:W-:Y:S01]  /*8910*/  IMAD R12, R24, 0x200, R3 ;  /* 0x00000200180c7824 */ /* 0x001fe200078e0203 */
[----:B------:R-:W-:-:S03]  /*8920*/  LOP3.LUT R3, R14, R0, R13, 0x1e, !PT ;  /* 0x000000000e037212 */ /* 0x000fc600078e1e0d */
[----:B------:R-:W-:Y:S01]  /*8930*/  IMAD R43, R12, 0x2, R19 ;  /* 0x000000020c2b7824 */ /* 0x000fe200078e0213 */
[----:B------:R-:W-:-:S04]  /*8940*/  LEA R24, R24, R3, 0x9 ;  /* 0x0000000318187211 */ /* 0x000fc800078e48ff */
[----:B------:R-:W0:Y:S01]  /*8950*/  LDS.128 R12, [R43+0x18400] ;  /* 0x018400002b0c7984 */ /* 0x000e220000000c00 */
[----:B------:R-:W-:-:S05]  /*8960*/  IMAD R45, R24, 0x2, R19 ;  /* 0x00000002182d7824 */ /* 0x000fca00078e0213 */
[----:B------:R-:W1:Y:S01]  /*8970*/  LDS.128 R24, [R45+0x18400] ;  /* 0x018400002d187984 */ /* 0x000e620000000c00 */
[--C-:B0-----:R-:W-:Y:S02]  /*8980*/  HADD2.F32 R20, -RZ, R13.reuse.H0_H0 ;  /* 0x2000000dff147230 */ /* 0x101fe40000004100 */
[----:B------:R-:W-:Y:S02]  /*8990*/  HADD2.F32 R13, -RZ, R13.H1_H1 ;  /* 0x3000000dff0d7230 */ /* 0x000fe40000004100 */
[----:B------:R-:W-:Y:S02]  /*89a0*/  HADD2.F32 R21, -RZ, R15.H0_H0 ;  /* 0x2000000fff157230 */ /* 0x000fe40000004100 */
[--C-:B-1----:R-:W-:Y:S02]  /*89b0*/  HADD2.F32 R29, -RZ, R25.reuse.H0_H0 ;  /* 0x20000019ff1d7230 */ /* 0x102fe40000004100 */
[----:B------:R-:W-:Y:S02]  /*89c0*/  HADD2.F32 R30, -RZ, R25.H1_H1 ;  /* 0x30000019ff1e7230 */ /* 0x000fe40000004100 */
[----:B------:R-:W-:-:S02]  /*89d0*/  HADD2.F32 R33, -RZ, R27.H0_H0 ;  /* 0x2000001bff217230 */ /* 0x000fc40000004100 */
[CC--:B------:R-:W-:Y:S01]  /*89e0*/  FMUL.FTZ R39, R29.reuse, R36.reuse ;  /* 0x000000241d277220 */ /* 0x0c0fe20000410000 */
[-C--:B------:R-:W-:Y:S01]  /*89f0*/  FMUL.FTZ R41, R29, R35.reuse ;  /* 0x000000231d297220 */ /* 0x080fe20000410000 */
[----:B------:R-:W-:Y:S02]  /*8a00*/  HADD2.F32 R29, -RZ, R38.H0_H0 ;  /* 0x20000026ff1d7230 */ /* 0x000fe40000004100 */
[----:B------:R-:W-:Y:S02]  /*8a10*/  HADD2.F32 R38, -RZ, R40.H1_H1 ;  /* 0x30000028ff267230 */ /* 0x000fe40000004100 */
[C---:B------:R-:W-:Y:S01]  /*8a20*/  FFMA.FTZ R39, R20.reuse, R35, -R39 ;  /* 0x0000002314277223 */ /* 0x040fe20000010827 */
[----:B------:R-:W-:Y:S01]  /*8a30*/  FFMA.FTZ R41, R20, R36, R41 ;  /* 0x0000002414297223 */ /* 0x000fe20000010029 */
[C---:B------:R-:W-:Y:S01]  /*8a40*/  FMUL.FTZ R40, R30.reuse, R37 ;  /* 0x000000251e287220 */ /* 0x040fe20000410000 */
[----:B------:R-:W-:Y:S02]  /*8a50*/  HADD2.F32 R20, -RZ, R31.H1_H1 ;  /* 0x3000001fff147230 */ /* 0x000fe40000004100 */
[-C--:B------:R-:W-:Y:S01]  /*8a60*/  FMUL.FTZ R30, R30, R29.reuse ;  /* 0x0000001d1e1e7220 */ /* 0x080fe20000410000 */
[----:B------:R-:W-:Y:S01]  /*8a70*/  FMUL.FTZ R36, R33, R38 ;  /* 0x0000002621247220 */ /* 0x000fe20000410000 */
[----:B------:R-:W-:Y:S01]  /*8a80*/  FFMA.FTZ R40, R13, R29, -R40 ;  /* 0x0000001d0d287223 */ /* 0x000fe20000010828 */
[----:B------:R-:W-:-:S02]  /*8a90*/  HADD2.F32 R29, -RZ, R42.H0_H0 ;  /* 0x2000002aff1d7230 */ /* 0x000fc40000004100 */
[-C--:B------:R-:W-:Y:S01]  /*8aa0*/  FMUL.FTZ R35, R33, R20.reuse ;  /* 0x0000001421237220 */ /* 0x080fe20000410000 */
[----:B------:R-:W-:Y:S01]  /*8ab0*/  FFMA.FTZ R42, R13, R37, R30 ;  /* 0x000000250d2a7223 */ /* 0x000fe2000001001e */
[C---:B------:R-:W-:Y:S01]  /*8ac0*/  FFMA.FTZ R33, R21.reuse, R20, -R36 ;  /* 0x0000001415217223 */ /* 0x040fe20000010824 */
[----:B------:R-:W-:Y:S02]  /*8ad0*/  HADD2.F32 R34, -RZ, R27.H1_H1 ;  /* 0x3000001bff227230 */ /* 0x000fe40000004100 */
[----:B------:R-:W-:Y:S01]  /*8ae0*/  FFMA.FTZ R35, R21, R38, R35 ;  /* 0x0000002615237223 */ /* 0x000fe20000010023 */
[----:B------:R-:W-:Y:S02]  /*8af0*/  HADD2.F32 R25, -RZ, R24.H0_H0 ;  /* 0x20000018ff197230 */ /* 0x000fe40000004100 */
[----:B------:R-:W-:Y:S02]  /*8b00*/  HADD2.F32 R13, -RZ, R44.H0_H0 ;  /* 0x2000002cff0d7230 */ /* 0x000fe40000004100 */
[----:B------:R-:W-:Y:S01]  /*8b10*/  FMUL.FTZ R21, R34, R29 ;  /* 0x0000001d22157220 */ /* 0x000fe20000410000 */
[----:B------:R-:W-:-:S02]  /*8b20*/  HADD2.F32 R36, -RZ, R46.H0_H0 ;  /* 0x2000002eff247230 */ /* 0x000fc40000004100 */
[----:B------:R-:W-:Y:S02]  /*8b30*/  HADD2.F32 R20, -RZ, R51.H0_H0 ;  /* 0x20000033ff147230 */ /* 0x000fe40000004100 */
[-C--:B------:R-:W-:Y:S01]  /*8b40*/  FMUL.FTZ R37, R34, R13.reuse ;  /* 0x0000000d22257220 */ /* 0x080fe20000410000 */
[----:B------:R-:W-:Y:S02]  /*8b50*/  HADD2.F32 R28, -RZ, R15.H1_H1 ;  /* 0x3000000fff1c7230 */ /* 0x000fe40000004100 */
[C---:B------:R-:W-:Y:S01]  /*8b60*/  FMUL.FTZ R38, R25.reuse, R36 ;  /* 0x0000002419267220 */ /* 0x040fe20000410000 */
[----:B------:R-:W-:Y:S02]  /*8b70*/  HADD2.F32 R3, -RZ, R12.H0_H0 ;  /* 0x2000000cff037230 */ /* 0x000fe40000004100 */
[----:B------:R-:W-:Y:S01]  /*8b80*/  FMUL.FTZ R25, R25, R20 ;  /* 0x0000001419197220 */ /* 0x000fe20000410000 */
[----:B------:R-:W-:Y:S02]  /*8b90*/  HADD2.F32 R27, -RZ, R26.H0_H0 ;  /* 0x2000001aff1b7230 */ /* 0x000fe40000004100 */
[----:B------:R-:W-:Y:S01]  /*8ba0*/  FFMA.FTZ R44, R28, R13, -R21 ;  /* 0x0000000d1c2c7223 */ /* 0x000fe20000010815 */
[----:B------:R-:W-:-:S02]  /*8bb0*/  HADD2.F32 R34, -RZ, R46.H1_H1 ;  /* 0x3000002eff227230 */ /* 0x000fc40000004100 */
[----:B------:R-:W-:Y:S01]  /*8bc0*/  FFMA.FTZ R46, R28, R29, R37 ;  /* 0x0000001d1c2e7223 */ /* 0x000fe20000010025 */
[----:B------:R-:W-:Y:S02]  /*8bd0*/  HADD2.F32 R30, -RZ, R31.H0_H0 ;  /* 0x2000001fff1e7230 */ /* 0x000fe40000004100 */
[C---:B------:R-:W-:Y:S01]  /*8be0*/  FFMA.FTZ R38, R3.reuse, R20, -R38 ;  /* 0x0000001403267223 */ /* 0x040fe20000010826 */
[----:B------:R-:W-:Y:S02]  /*8bf0*/  HADD2.F32 R15, -RZ, R14.H0_H0 ;  /* 0x2000000eff0f7230 */ /* 0x000fe40000004100 */
[----:B------:R-:W-:Y:S01]  /*8c00*/  FFMA.FTZ R36, R3, R36, R25 ;  /* 0x0000002403247223 */ /* 0x000fe20000010019 */
[----:B------:R-:W-:Y:S02]  /*8c10*/  HADD2.F32 R24, -RZ, R24.H1_H1 ;  /* 0x30000018ff187230 */ /* 0x000fe40000004100 */
[----:B------:R-:W-:Y:S01]  /*8c20*/  FMUL.FTZ R28, R27, R34 ;  /* 0x000000221b1c7220 */ /* 0x000fe20000410000 */
[----:B------:R-:W-:-:S02]  /*8c30*/  HADD2.F32 R26, -RZ, R26.H1_H1 ;  /* 0x3000001aff1a7230 */ /* 0x000fc40000004100 */
[-C--:B------:R-:W-:Y:S01]  /*8c40*/  FMUL.FTZ R20, R27, R30.reuse ;  /* 0x0000001e1b147220 */ /* 0x080fe20000410000 */
[----:B------:R-:W-:Y:S02]  /*8c50*/  HADD2.F32 R21, -RZ, R48.H0_H0 ;  /* 0x20000030ff157230 */ /* 0x000fe40000004100 */
[C---:B------:R-:W-:Y:S01]  /*8c60*/  FFMA.FTZ R28, R15.reuse, R30, -R28 ;  /* 0x0000001e0f1c7223 */ /* 0x040fe2000001081c */
[----:B------:R-:W-:Y:S02]  /*8c70*/  HADD2.F32 R25, -RZ, R47.H0_H0 ;  /* 0x2000002fff197230 */ /* 0x000fe40000004100 */
[----:B------:R-:W-:Y:S01]  /*8c80*/  FFMA.FTZ R20, R15, R34, R20 ;  /* 0x000000220f147223 */ /* 0x000fe20000010014 */
[----:B------:R-:W-:Y:S02]  /*8c90*/  HADD2.F32 R3, -RZ, R50.H0_H0 ;  /* 0x20000032ff037230 */ /* 0x000fe40000004100 */
[----:B------:R-:W-:Y:S01]  /*8ca0*/  FMUL.FTZ R15, R24, R21 ;  /* 0x00000015180f7220 */ /* 0x000fe20000410000 */
[----:B------:R-:W-:-:S02]  /*8cb0*/  HADD2.F32 R13, -RZ, R49.H0_H0 ;  /* 0x20000031ff0d7230 */ /* 0x000fc40000004100 */
[----:B------:R-:W-:Y:S01]  /*8cc0*/  FMUL.FTZ R27, R26, R25 ;  /* 0x000000191a1b7220 */ /* 0x000fe20000410000 */
[----:B------:R-:W-:Y:S02]  /*8cd0*/  HADD2.F32 R12, -RZ, R12.H1_H1 ;  /* 0x3000000cff0c7230 */ /* 0x000fe40000004100 */
[----:B------:R-:W-:Y:S01]  /*8ce0*/  FMUL.FTZ R24, R24, R3 ;  /* 0x0000000318187220 */ /* 0x000fe20000410000 */
[----:B------:R-:W-:Y:S02]  /*8cf0*/  HADD2.F32 R14, -RZ, R14.H1_H1 ;  /* 0x3000000eff0e7230 */ /* 0x000fe40000004100 */
[----:B------:R-:W-:Y:S01]  /*8d00*/  FMUL.FTZ R26, R26, R13 ;  /* 0x0000000d1a1a7220 */ /* 0x000fe20000410000 */
        /* <DEDUP_REMOVED lines=14> */
.L_x_5266:
[----:B------:R-:W-:Y:S05]  /*8df0*/  BSYNC B1 ;  /* 0x0000000000017941 */ /* 0x000fea0003800000 */
.L_x_5265:
[----:B------:R-:W-:Y:S01]  /*8e00*/  PRMT R41, R55, 0x5410, R56 ;  /* 0x0000541037297816 */ /* 0x000fe20000000038 */
[----:B------:R-:W-:Y:S06]  /*8e10*/  @P0 BRA `(.L_x_5257) ;  /* 0x0000000400800947 */ /* 0x000fec0003800000 */
[----:B------:R-:W2:Y:S01]  /*8e20*/  LDL R3, [R1+0xc] ;  /* 0x00000c0001037983 */ /* 0x000ea20000100800 */
[C---:B01----:R-:W-:Y:S02]  /*8e30*/  VIADD R12, R206.reuse, 0x40 ;  /* 0x00000040ce0c7836 */ /* 0x043fe40000000000 */
[----:B------:R-:W-:Y:S01]  /*8e40*/  VIADD R13, R206, 0x40 ;  /* 0x00000040ce0d7836 */ /* 0x000fe20000000000 */
[----:B------:R-:W3:Y:S01]  /*8e50*/  LDL R42, [R1+0x4c] ;  /* 0x00004c00012a7983 */ /* 0x000ee20000100800 */
[----:B------:R-:W-:Y:S02]  /*8e60*/  IMAD.SHL.U32 R12, R12, 0x40, RZ ;  /* 0x000000400c0c7824 */ /* 0x000fe400078e00ff */
[----:B------:R-:W-:-:S03]  /*8e70*/  IMAD.SHL.U32 R13, R13, 0x40, RZ ;  /* 0x000000400d0d7824 */ /* 0x000fc600078e00ff */
[----:B------:R-:W-:Y:S02]  /*8e80*/  LOP3.LUT R12, R12, 0x1c0, RZ, 0xc0, !PT ;  /* 0x000001c00c0c7812 */ /* 0x000fe400078ec0ff */
[----:B------:R-:W-:Y:S02]  /*8e90*/  LOP3.LUT R13, R13, 0x1c0, RZ, 0xc0, !PT ;  /* 0x000001c00d0d7812 */ /* 0x000fe400078ec0ff */
[----:B------:R-:W-:-:S04]  /*8ea0*/  SHF.R.U32.HI R12, RZ, 0x3, R12 ;  /* 0x00000003ff0c7819 */ /* 0x000fc8000001160c */
[----:B------:R-:W-:Y:S01]  /*8eb0*/  LOP3.LUT R0, R12, R0, R13, 0x1e, !PT ;  /* 0x000000000c007212 */ /* 0x000fe200078e1e0d */
[----:B------:R-:W-:Y:S01]  /*8ec0*/  HADD2.F32 R21, -RZ, R52.H0_H0 ;  /* 0x20000034ff157230 */ /* 0x000fe20000004100 */
[----:B------:R-:W-:Y:S02]  /*8ed0*/  SHF.R.U64 R40, R8, 0x10, R9 ;  /* 0x0000001008287819 */ /* 0x000fe40000001209 */
[----:B------:R-:W-:Y:S02]  /*8ee0*/  SHF.R.U32.HI R28, RZ, 0x10, R5 ;  /* 0x00000010ff1c7819 */ /* 0x000fe40000011605 */
[--C-:B------:R-:W-:Y:S02]  /*8ef0*/  SHF.R.U64 R39, R10, 0x10, R11.reuse ;  /* 0x000000100a277819 */ /* 0x100fe4000000120b */
[----:B------:R-:W-:Y:S01]  /*8f00*/  SHF.R.U32.HI R38, RZ, 0x10, R11 ;  /* 0x00000010ff267819 */ /* 0x000fe2000001160b */
[----:B------:R-:W-:Y:S01]  /*8f10*/  HADD2.F32 R11, -RZ, R54.H0_H0 ;  /* 0x20000036ff0b7230 */ /* 0x000fe20000004100 */
[----:B------:R-:W-:Y:S01]  /*8f20*/  SHF.R.U32.HI R20, RZ, 0x10, R9 ;  /* 0x00000010ff147819 */ /* 0x000fe20000011609 */
[----:B------:R-:W-:Y:S01]  /*8f30*/  HADD2.F32 R28, -RZ, R28.H0_H0 ;  /* 0x2000001cff1c7230 */ /* 0x000fe20000004100 */
[----:B------:R-:W-:-:S02]  /*8f40*/  SHF.R.U64 R37, R4, 0x10, R5 ;  /* 0x0000001004257819 */ /* 0x000fc40000001205 */
[--C-:B------:R-:W-:Y:S02]  /*8f50*/  SHF.R.U64 R35, R6, 0x10, R7.reuse ;  /* 0x0000001006237819 */ /* 0x100fe40000001207 */
[----:B------:R-:W-:Y:S01]  /*8f60*/  SHF.R.U32.HI R33, RZ, 0x10, R7 ;  /* 0x00000010ff217819 */ /* 0x000fe20000011607 */
[----:B--2---:R-:W-:-:S04]  /*8f70*/  IMAD.IADD R0, R3, 0x1, R0 ;  /* 0x0000000103007824 */ /* 0x004fc800078e0200 */
[----:B------:R-:W-:Y:S01]  /*8f80*/  IMAD R0, R0, 0x2, R19 ;  /* 0x0000000200007824 */ /* 0x000fe200078e0213 */
[----:B---3--:R-:W0:Y:S04]  /*8f90*/  LDS.128 R12, [R42+0x18400] ;  /* 0x018400002a0c7984 */ /* 0x008e280000000c00 */
[----:B------:R-:W1:Y:S01]  /*8fa0*/  LDS.128 R24, [R0+0x18400] ;  /* 0x0184000000187984 */ /* 0x000e620000000c00 */
[----:B0-----:R-:W-:Y:S02]  /*8fb0*/  HADD2.F32 R4, -RZ, R13.H0_H0 ;  /* 0x2000000dff047230 */ /* 0x001fe40000004100 */
[--C-:B-1----:R-:W-:Y:S02]  /*8fc0*/  HADD2.F32 R8, -RZ, R25.reuse.H0_H0 ;  /* 0x20000019ff087230 */ /* 0x102fe40000004100 */
[----:B------:R-:W-:-:S03]  /*8fd0*/  HADD2.F32 R25, -RZ, R25.H1_H1 ;  /* 0x30000019ff197230 */ /* 0x000fc60000004100 */
[C---:B------:R-:W-:Y:S01]  /*8fe0*/  FMUL.FTZ R29, R8.reuse, R21 ;  /* 0x00000015081d7220 */ /* 0x040fe20000410000 */
[-C--:B------:R-:W-:Y:S01]  /*8ff0*/  FMUL.FTZ R31, R8, R11.reuse ;  /* 0x0000000b081f7220 */ /* 0x080fe20000410000 */
[----:B------:R-:W-:Y:S02]  /*9000*/  HADD2.F32 R13, -RZ, R13.H1_H1 ;  /* 0x3000000dff0d7230 */ /* 0x000fe40000004100 */
[----:B------:R-:W-:Y:S01]  /*9010*/  FMUL.FTZ R30, R25, R28 ;  /* 0x0000001c191e7220 */ /* 0x000fe20000410000 */
[----:B------:R-:W-:Y:S02]  /*9020*/  HADD2.F32 R8, -RZ, R20.H0_H0 ;  /* 0x20000014ff087230 */ /* 0x000fe40000004100 */
[C---:B------:R-:W-:Y:S01]  /*9030*/  FFMA.FTZ R29, R4.reuse, R11, -R29 ;  /* 0x0000000b041d7223 */ /* 0x040fe2000001081d */
[----:B------:R-:W-:Y:S02]  /*9040*/  HADD2.F32 R7, -RZ, R24.H0_H0 ;  /* 0x20000018ff077230 */ /* 0x000fe40000004100 */
[----:B------:R-:W-:Y:S01]  /*9050*/  FFMA.FTZ R31, R4, R21, R31 ;  /* 0x00000015041f7223 */ /* 0x000fe2000001001f */
[----:B------:R-:W-:-:S02]  /*9060*/  HADD2.F32 R20, -RZ, R51.H1_H1 ;  /* 0x30000033ff147230 */ /* 0x000fc40000004100 */
[----:B------:R-:W-:Y:S02]  /*9070*/  HADD2.F32 R4, -RZ, R53.H1_H1 ;  /* 0x30000035ff047230 */ /* 0x000fe40000004100 */
[-C--:B------:R-:W-:Y:S01]  /*9080*/  FFMA.FTZ R34, R13, R8.reuse, -R30 ;  /* 0x000000080d227223 */ /* 0x080fe2000001081e */
[----:B------:R-:W-:Y:S02]  /*9090*/  HADD2.F32 R3, -RZ, R12.H0_H0 ;  /* 0x2000000cff037230 */ /* 0x000fe40000004100 */
[----:B------:R-:W-:Y:S01]  /*90a0*/  FMUL.FTZ R36, R25, R8 ;  /* 0x0000000819247220 */ /* 0x000fe20000410000 */
[C---:B------:R-:W-:Y:S01]  /*90b0*/  FMUL.FTZ R30, R7.reuse, R20 ;  /* 0x00000014071e7220 */ /* 0x040fe20000410000 */
[----:B------:R-:W-:Y:S02]  /*90c0*/  HADD2.F32 R9, -RZ, R26.H0_H0 ;  /* 0x2000001aff097230 */ /* 0x000fe40000004100 */
[----:B------:R-:W-:Y:S01]  /*90d0*/  FMUL.FTZ R7, R7, R4 ;  /* 0x0000000407077220 */ /* 0x000fe20000410000 */
[----:B------:R-:W-:-:S02]  /*90e0*/  HADD2.F32 R8, -RZ, R52.H1_H1 ;  /* 0x30000034ff087230 */ /* 0x000fc40000004100 */
[----:B------:R-:W-:Y:S01]  /*90f0*/  FFMA.FTZ R36, R13, R28, R36 ;  /* 0x0000001c0d247223 */ /* 0x000fe20000010024 */
[C---:B------:R-:W-:Y:S01]  /*9100*/  FFMA.FTZ R30, R3.reuse, R4, -R30 ;  /* 0x00000004031e7223 */ /* 0x040fe2000001081e */
[----:B------:R-:W-:Y:S02]  /*9110*/  HADD2.F32 R5, -RZ, R14.H0_H0 ;  /* 0x2000000eff057230 */ /* 0x000fe40000004100 */
[----:B------:R-:W-:Y:S01]  /*9120*/  FFMA.FTZ R13, R3, R20, R7 ;  /* 0x00000014030d7223 */ /* 0x000fe20000010007 */
[----:B------:R-:W-:Y:S02]  /*9130*/  HADD2.F32 R4, -RZ, R41.H0_H0 ;  /* 0x20000029ff047230 */ /* 0x000fe40000004100 */
[----:B------:R-:W-:Y:S01]  /*9140*/  FMUL.FTZ R20, R9, R8 ;  /* 0x0000000809147220 */ /* 0x000fe20000410000 */
[----:B------:R-:W-:Y:S02]  /*9150*/  HADD2.F32 R10, -RZ, R27.H0_H0 ;  /* 0x2000001bff0a7230 */ /* 0x000fe40000004100 */
[----:B------:R-:W-:-:S02]  /*9160*/  HADD2.F32 R3, -RZ, R41.H1_H1 ;  /* 0x30000029ff037230 */ /* 0x000fc40000004100 */
[----:B------:R-:W-:Y:S02]  /*9170*/  HADD2.F32 R7, -RZ, R53.H0_H0 ;  /* 0x20000035ff077230 */ /* 0x000fe40000004100 */
[-C--:B------:R-:W-:Y:S01]  /*9180*/  FMUL.FTZ R28, R9, R4.reuse ;  /* 0x00000004091c7220 */ /* 0x080fe20000410000 */
[----:B------:R-:W-:Y:S01]  /*9190*/  FFMA.FTZ R21, R5, R4, -R20 ;  /* 0x0000000405157223 */ /* 0x000fe20000010814 */
[----:B------:R-:W-:Y:S02]  /*91a0*/  HADD2.F32 R6, -RZ, R15.H0_H0 ;  /* 0x2000000fff067230 */ /* 0x000fe40000004100 */
[----:B------:R-:W-:Y:S02]  /*91b0*/  HADD2.F32 R4, -RZ, R38.H0_H0 ;  /* 0x20000026ff047230 */ /* 0x000fe40000004100 */
[C---:B------:R-:W-:Y:S01]  /*91c0*/  FMUL.FTZ R9, R10.reuse, R7 ;  /* 0x000000070a097220 */ /* 0x040fe20000410000 */
[----:B------:R-:W-:Y:S02]  /*91d0*/  HADD2.F32 R27, -RZ, R27.H1_H1 ;  /* 0x3000001bff1b7230 */ /* 0x000fe40000004100 */
[----:B------:R-:W-:Y:S01]  /*91e0*/  FMUL.FTZ R38, R10, R3 ;  /* 0x000000030a267220 */ /* 0x000fe20000410000 */
[----:B------:R-:W-:-:S02]  /*91f0*/  HADD2.F32 R20, -RZ, R33.H0_H0 ;  /* 0x20000021ff147230 */ /* 0x000fc40000004100 */
[----:B------:R-:W-:Y:S01]  /*9200*/  FFMA.FTZ R10, R5, R8, R28 ;  /* 0x00000008050a7223 */ /* 0x000fe2000001001c */
[----:B------:R-:W-:Y:S02]  /*9210*/  HADD2.F32 R15, -RZ, R15.H1_H1 ;  /* 0x3000000fff0f7230 */ /* 0x000fe40000004100 */
[C---:B------:R-:W-:Y:S01]  /*9220*/  FFMA.FTZ R25, R6.reuse, R3, -R9 ;  /* 0x0000000306197223 */ /* 0x040fe20000010809 */
[----:B------:R-:W-:Y:S01]  /*9230*/  FFMA.FTZ R38, R6, R7, R38 ;  /* 0x0000000706267223 */ /* 0x000fe20000010026 */
[----:B------:R-:W-:Y:S02]  /*9240*/  HADD2.F32 R24, -RZ, R24.H1_H1 ;  /* 0x30000018ff187230 */ /* 0x000fe40000004100 */
[C---:B------:R-:W-:Y:S01]  /*9250*/  FMUL.FTZ R8, R27.reuse, R20 ;  /* 0x000000141b087220 */ /* 0x040fe20000410000 */
[----:B------:R-:W-:Y:S02]  /*9260*/  HADD2.F32 R26, -RZ, R26.H1_H1 ;  /* 0x3000001aff1a7230 */ /* 0x000fe40000004100 */
[----:B------:R-:W-:Y:S01]  /*9270*/  FMUL.FTZ R6, R27, R4 ;  /* 0x000000041b067220 */ /* 0x000fe20000410000 */
[----:B------:R-:W-:-:S02]  /*9280*/  HADD2.F32 R7, -RZ, R37.H0_H0 ;  /* 0x20000025ff077230 */ /* 0x000fc40000004100 */
[----:B------:R-:W-:Y:S02]  /*9290*/  HADD2.F32 R9, -RZ, R35.H0_H0 ;  /* 0x20000023ff097230 */ /* 0x000fe40000004100 */
[----:B------:R-:W-:Y:S02]  /*92a0*/  HADD2.F32 R3, -RZ, R40.H0_H0 ;  /* 0x20000028ff037230 */ /* 0x000fe40000004100 */
[----:B------:R-:W-:Y:S02]  /*92b0*/  HADD2.F32 R5, -RZ, R39.H0_H0 ;  /* 0x20000027ff057230 */ /* 0x000fe40000004100 */
[C---:B------:R-:W-:Y:S01]  /*92c0*/  FFMA.FTZ R4, R15.reuse, R4, -R8 ;  /* 0x000000040f047223 */ /* 0x040fe20000010808 */
[----:B------:R-:W-:Y:S02]  /*92d0*/  HADD2.F32 R12, -RZ, R12.H1_H1 ;  /* 0x3000000cff0c7230 */ /* 0x000fe40000004100 */
        /* <DEDUP_REMOVED lines=20> */
.L_x_5257:
[----:B------:R-:W-:Y:S05]  /*9420*/  BSYNC B0 ;  /* 0x0000000000007941 */ /* 0x000fea0003800000 */
.L_x_5243:
        /* <DEDUP_REMOVED lines=8> */
.L_x_5240:
        /* <DEDUP_REMOVED lines=8> */
.L_x_5267:
[----:B------:R-:W-:Y:S01]  /*9530*/  IMAD R9, R22, 0x8, R19 ;  /* 0x0000000816097824 */ /* 0x000fe200078e0213 */
[----:B------:R-:W-:-:S04]  /*9540*/  SHF.L.U32 R72, R207, 0x1f, RZ ;  /* 0x0000001fcf487819 */ /* 0x000fc800000006ff */
[----:B------:R1:W2:Y:S01]  /*9550*/  SYNCS.PHASECHK.TRANS64.TRYWAIT P1, [R9+URZ+0x22830], R72 ;  /* 0x02283048090075a7 */ /* 0x0002a2000802017f */
[----:B------:R-:W-:Y:S05]  /*9560*/  @!P0 BRA `(.L_x_5268) ;  /* 0x0000000000048947 */ /* 0x000fea0003800000 */
[----:B------:R-:W-:Y:S01]  /*9570*/  BPT.TRAP 0x1 ;  /* 0x000000040000795c */ /* 0x000fe20000300000 */
.L_x_5268:
        /* <DEDUP_REMOVED lines=9> */
.L_x_5269:
[----:B------:R-:W-:Y:S01]  /*9610*/  IMAD R4, R22, 0x300, R222 ;  /* 0x0000030016047824 */ /* 0x000fe200078e02de */
[----:B------:R-:W-:Y:S05]  /*9620*/  WARPSYNC.ALL ;  /* 0x0000000000007948 */ /* 0x000fea0003800000 */
[----:B------:R-:W-:Y:S01]  /*9630*/  IMAD.MOV.U32 R5, RZ, RZ, 0x40000040 ;  /* 0x40000040ff057424 */ /* 0x000fe200078e00ff */
[C---:B------:R-:W-:Y:S01]  /*9640*/  R2UR UR4, R6.reuse ;  /* 0x00000000060472ca */ /* 0x040fe200000e0000 */
[----:B-----5:R-:W-:Y:S01]  /*9650*/  WARPGROUP.ARRIVE ;  /* 0x00000000000079c5 */ /* 0x020fe20000000000 */
[----:B------:R-:W-:Y:S01]  /*9660*/  R2UR UR5, R7 ;  /* 0x00000000070572ca */ /* 0x000fe200000e0000 */
[----:B------:R-:W-:Y:S01]  /*9670*/  VIADD R20, R6, 0x2 ;  /* 0x0000000206147836 */ /* 0x000fe20000000000 */
[C---:B------:R-:W-:Y:S01]  /*9680*/  R2UR UR6, R4.reuse ;  /* 0x00000000040672ca */ /* 0x040fe200000e0000 */
[----:B------:R-:W-:Y:S01]  /*9690*/  VIADD R10, R4, 0x2 ;  /* 0x00000002040a7836 */ /* 0x000fe20000000000 */
[----:B------:R-:W-:Y:S01]  /*96a0*/  R2UR UR7, R5 ;  /* 0x00000000050772ca */ /* 0x000fe200000e0000 */
[----:B------:R-:W-:Y:S01]  /*96b0*/  IMAD.MOV.U32 R21, RZ, RZ, 0x40000040 ;  /* 0x40000040ff157424 */ /* 0x000fe200078e00ff */
[----:B------:R-:W-:Y:S01]  /*96c0*/  MOV R11, 0x40000040 ;  /* 0x40000040000b7802 */ /* 0x000fe20000000f00 */
[----:B------:R-:W-:Y:S01]  /*96d0*/  VIADD R12, R6, 0x4 ;  /* 0x00000004060c7836 */ /* 0x000fe20000000000 */
[----:B------:R-:W-:Y:S01]  /*96e0*/  MOV R5, 0x40000040 ;  /* 0x4000004000057802 */ /* 0x000fe20000000f00 */
[----:B------:R-:W-:Y:S01]  /*96f0*/  IMAD.MOV.U32 R13, RZ, RZ, 0x40000040 ;  /* 0x40000040ff0d7424 */ /* 0x000fe200078e00ff */
[----:B------:R-:W3:Y:S07]  /*9700*/  S2R R0, SR_TID.X ;  /* 0x0000000000007919 */ /* 0x000eee0000002100 */
[----:B------:R-:W-:Y:S01]  /*9710*/  HGMMA.64x96x16.F32 R24, gdesc[UR4], RZ, !UPT, gsb0 ;  /* 0x01600000041879f0 */ /* 0x000fe2000c0008ff */
[----:B------:R-:W-:-:S02]  /*9720*/  R2UR UR4, R20 ;  /* 0x00000000140472ca */ /* 0x000fc400000e0000 */
[----:B------:R-:W-:Y:S02]  /*9730*/  R2UR UR5, R21 ;  /* 0x00000000150572ca */ /* 0x000fe400000e0000 */
[----:B------:R-:W-:Y:S01]  /*9740*/  R2UR UR6, R10 ;  /* 0x000000000a0672ca */ /* 0x000fe200000e0000 */
[C---:B------:R-:W-:Y:S01]  /*9750*/  VIADD R10, R4.reuse, 0x4 ;  /* 0x00000004040a7836 */ /* 0x040fe20000000000 */
[----:B------:R-:W-:Y:S01]  /*9760*/  R2UR UR7, R11 ;  /* 0x000000000b0772ca */ /* 0x000fe200000e0000 */
[----:B------:R-:W-:Y:S02]  /*9770*/  IMAD.MOV.U32 R11, RZ, RZ, 0x40000040 ;  /* 0x40000040ff0b7424 */ /* 0x000fe400078e00ff */
[----:B------:R-:W-:Y:S01]  /*9780*/  VIADD R4, R4, 0x6 ;  /* 0x0000000604047836 */ /* 0x000fe20000000000 */
[----:B---3--:R-:W-:-:S04]  /*9790*/  SHF.R.U32.HI R0, RZ, 0x7, R0 ;  /* 0x00000007ff007819 */ /* 0x008fc80000011600 */
[----:B------:R-:W-:Y:S01]  /*97a0*/  IADD3 R212, -R0, 0xb, RZ ;  /* 0x0000000b00d47810 */ /* 0x000fe20007ffe1ff */
[----:B------:R-:W-:Y:S02]  /*97b0*/  WARPGROUP.DEPBAR.LE gsb0, 0x0 ;  /* 0x00008000000079c5 */ /* 0x000fe40000010000 */
[----:B------:R-:W-:-:S06]  /*97c0*/  WARPGROUP.ARRIVE ;  /* 0x00000000000079c5 */ /* 0x000fcc0000000000 */
[----:B------:R-:W-:Y:S01]  /*97d0*/  HGMMA.64x96x16.F32 R24, gdesc[UR4], R24, gsb0 ;  /* 0x01600000041879f0 */ /* 0x000fe20008000818 */
[----:B------:R-:W-:Y:S02]  /*97e0*/  R2UR UR4, R12 ;  /* 0x000000000c0472ca */ /* 0x000fe400000e0000 */
[----:B------:R-:W-:Y:S02]  /*97f0*/  R2UR UR5, R13 ;  /* 0x000000000d0572ca */ /* 0x000fe400000e0000 */
[----:B------:R-:W-:Y:S01]  /*9800*/  R2UR UR6, R10 ;  /* 0x000000000a0672ca */ /* 0x000fe200000e0000 */
[----:B------:R-:W-:Y:S01]  /*9810*/  VIADD R10, R6, 0x6 ;  /* 0x00000006060a7836 */ /* 0x000fe20000000000 */
[----:B------:R-:W-:Y:S01]  /*9820*/  R2UR UR7, R11 ;  /* 0x000000000b0772ca */ /* 0x000fe200000e0000 */
[----:B------:R-:W-:Y:S01]  /*9830*/  IMAD.MOV.U32 R11, RZ, RZ, 0x40000040 ;  /* 0x40000040ff0b7424 */ /* 0x000fe200078e00ff */
[----:B------:R-:W-:Y:S02]  /*9840*/  WARPGROUP.DEPBAR.LE gsb0, 0x0 ;  /* 0x00008000000079c5 */ /* 0x000fe40000010000 */
[----:B------:R-:W-:-:S09]  /*9850*/  WARPGROUP.ARRIVE ;  /* 0x00000000000079c5 */ /* 0x000fd20000000000 */
        /* <DEDUP_REMOVED lines=12> */
.L_x_5271:
[----:B------:R-:W4:Y:S01]  /*9920*/  LDL R0, [R1+0x10] ;  /* 0x0000100001007983 */ /* 0x000f220000100800 */
[----:B------:R-:W5:Y:S03]  /*9930*/  LDC R3, c[0x0][0x448] ;  /* 0x00011200ff037b82 */ /* 0x000f660000000800 */
[----:B------:R-:W2:Y:S04]  /*9940*/  LDL R8, [R1+0x4] ;  /* 0x0000040001087983 */ /* 0x000ea80000100800 */
[----:B------:R-:W3:Y:S01]  /*9950*/  LDL R5, [R1+0x18] ;  /* 0x0000180001057983 */ /* 0x000ee20000100800 */
[----:B------:R-:W-:Y:S01]  /*9960*/  LOP3.LUT R23, R23, 0xfffffff7, RZ, 0xc0, !PT ;  /* 0xfffffff717177812 */ /* 0x000fe200078ec0ff */
[----:B------:R-:W-:Y:S01]  /*9970*/  ULDC UR4, c[0x0][0x988] ;  /* 0x0002620000047ab9 */ /* 0x000fe20000000800 */
[----:B------:R-:W0:Y:S01]  /*9980*/  S2R R75, SR_CgaCtaId ;  /* 0x00000000004b7919 */ /* 0x000e220000008800 */
[----:B-----5:R-:W-:-:S13]  /*9990*/  ISETP.NE.AND P1, PT, R3, 0x1, PT ;  /* 0x000000010300780c */ /* 0x020fda0003f25270 */
[----:B------:R-:W5:Y:S01]  /*99a0*/  @P1 LDC R3, c[0x0][0x44c] ;  /* 0x00011300ff031b82 */ /* 0x000f620000000800 */
[----:B------:R-:W-:-:S07]  /*99b0*/  @P1 LOP3.LUT R23, R23, 0x8, RZ, 0xfc, !PT ;  /* 0x0000000817171812 */ /* 0x000fce00078efcff */
[----:B------:R-:W1:Y:S01]  /*99c0*/  @P1 LDC R4, c[0x0][0x450] ;  /* 0x00011400ff041b82 */ /* 0x000e620000000800 */
[----:B----4-:R-:W-:-:S04]  /*99d0*/  IMAD.IADD R0, R0, 0x1, R223 ;  /* 0x0000000100007824 */ /* 0x010fc800078e02df */
[----:B-----5:R-:W-:-:S05]  /*99e0*/  @P1 IMAD.HI.U32 R3, R0, R3, RZ ;  /* 0x0000000300031227 */ /* 0x020fca00078e00ff */
[----:B-1----:R-:W-:Y:S01]  /*99f0*/  @P1 SHF.R.U32.HI R0, RZ, R4, R3 ;  /* 0x00000004ff001219 */ /* 0x002fe20000011603 */
[----:B--2---:R-:W-:-:S04]  /*9a00*/  IMAD R3, R172, -0x60, R8 ;  /* 0xffffffa0ac037824 */ /* 0x004fc800078e0208 */
[----:B------:R-:W1:Y:S01]  /*9a10*/  SHFL.IDX PT, R4, R0, 0x1, 0x1c1f ;  /* 0x003c1f0000047f89 */ /* 0x000e6200000e0000 */
[----:B------:R-:W-:-:S03]  /*9a20*/  VIADD R3, R3, 0x60 ;  /* 0x0000006003037836 */ /* 0x000fc60000000000 */
[----:B------:R-:W2:Y:S01]  /*9a30*/  SHFL.IDX PT, R0, R0, RZ, 0x1c1f ;  /* 0x001c1fff00007589 */ /* 0x000ea200000e0000 */
[----:B---3--:R-:W-:-:S05]  /*9a40*/  IMAD R3, R5, -0x2, R3 ;  /* 0xfffffffe05037824 */ /* 0x008fca00078e0203 */
[----:B------:R-:W-:-:S04]  /*9a50*/  IADD3 R8, -R220, 0x1, R3 ;  /* 0x00000001dc087810 */ /* 0x000fc80007ffe103 */
        /* <DEDUP_REMOVED lines=58> */
[C---:B------:R-:W-:Y:S02]  /*9e00*/  ISETP.GT.AND P2, PT, R5.reuse, 0x50, PT ;  /* 0x000000500500780c */ /* 0x040fe40003f44270 */
[----:B------:R-:W-:Y:S02]  /*9e10*/  FMNMX.FTZ R15, R62, R15, !PT ;  /* 0x0000000f3e0f7209 */ /* 0x000fe40007810000 */
[----:B------:R-:W-:-:S02]  /*9e20*/  ISETP.GT.AND P1, PT, R5, 0x51, PT ;  /* 0x000000510500780c */ /* 0x000fc40003f24270 */
[----:B------:R-:W-:Y:S02]  /*9e30*/  FSEL R66, R66, -INF , P2 ;  /* 0xff80000042427808 */ /* 0x000fe40001000000 */
[----:B------:R-:W-:Y:S02]  /*9e40*/  FMNMX.FTZ R15, R78, R15, !PT ;  /* 0x0000000f4e0f7209 */ /* 0x000fe40007810000 */
[----:B------:R-:W-:Y:S02]  /*9e50*/  FSEL R76, R67, -INF , P1 ;  /* 0xff800000434c7808 */ /* 0x000fe40000800000 */
[C---:B------:R-:W-:Y:S02]  /*9e60*/  ISETP.GT.AND P2, PT, R5.reuse, 0x58, PT ;  /* 0x000000580500780c */ /* 0x040fe40003f44270 */
[----:B------:R-:W-:Y:S02]  /*9e70*/  ISETP.GT.AND P1, PT, R5, 0x59, PT ;  /* 0x000000590500780c */ /* 0x000fe40003f24270 */
[----:B--2---:R-:W-:Y:S01]  /*9e80*/  VIADDMNMX R51, R0, R8, R3, PT ;  /* 0x0000000800337246 */ /* 0x004fe20003800103 */
[----:B------:R-:W-:Y:S01]  /*9e90*/  IMAD.U32 R0, RZ, RZ, UR4 ;  /* 0x00000004ff007e24 */ /* 0x000fe2000f8e00ff */
[----:B------:R-:W-:-:S02]  /*9ea0*/  FMNMX.FTZ R15, R66, R15, !PT ;  /* 0x0000000f420f7209 */ /* 0x000fc40007810000 */
[----:B------:R-:W-:Y:S02]  /*9eb0*/  FSEL R70, R70, -INF , P2 ;  /* 0xff80000046467808 */ /* 0x000fe40001000000 */
[----:B------:R-:W-:Y:S02]  /*9ec0*/  FSEL R71, R71, -INF , P1 ;  /* 0xff80000047477808 */ /* 0x000fe40000800000 */
[C---:B------:R-:W-:Y:S02]  /*9ed0*/  ISETP.GT.AND P1, PT, R51.reuse, RZ, PT ;  /* 0x000000ff3300720c */ /* 0x040fe40003f24270 */
[C---:B------:R-:W-:Y:S02]  /*9ee0*/  ISETP.GT.AND P2, PT, R51.reuse, 0x1, PT ;  /* 0x000000013300780c */ /* 0x040fe40003f44270 */
[----:B------:R-:W-:Y:S02]  /*9ef0*/  FMNMX.FTZ R15, R76, R15, !PT ;  /* 0x0000000f4c0f7209 */ /* 0x000fe40007810000 */
[----:B------:R-:W-:-:S02]  /*9f00*/  ISETP.GT.AND P3, PT, R51, 0x8, PT ;  /* 0x000000083300780c */ /* 0x000fc40003f64270 */
[----:B------:R-:W-:Y:S02]  /*9f10*/  FSEL R39, R24, -INF , P1 ;  /* 0xff80000018277808 */ /* 0x000fe40000800000 */
[----:B------:R-:W-:Y:S02]  /*9f20*/  FSEL R35, R25, -INF , P2 ;  /* 0xff80000019237808 */ /* 0x000fe40001000000 */
[----:B------:R-:W-:Y:S02]  /*9f30*/  FMNMX.FTZ R94, R70, R15, !PT ;  /* 0x0000000f465e7209 */ /* 0x000fe40007810000 */
[----:B------:R-:W-:Y:S02]  /*9f40*/  ISETP.GT.AND P1, PT, R51, 0x9, PT ;  /* 0x000000093300780c */ /* 0x000fe40003f24270 */
[----:B------:R-:W-:Y:S02]  /*9f50*/  FSEL R27, R28, -INF , P3 ;  /* 0xff8000001c1b7808 */ /* 0x000fe40001800000 */
[----:B------:R-:W-:-:S02]  /*9f60*/  FMNMX.FTZ R8, R39, R35, !PT ;  /* 0x0000002327087209 */ /* 0x000fc40007810000 */
[----:B------:R-:W-:Y:S02]  /*9f70*/  FMNMX.FTZ R94, R71, R94, !PT ;  /* 0x0000005e475e7209 */ /* 0x000fe40007810000 */
[----:B------:R-:W-:Y:S02]  /*9f80*/  ISETP.GT.AND P2, PT, R51, 0x10, PT ;  /* 0x000000103300780c */ /* 0x000fe40003f44270 */
[----:B------:R-:W-:Y:S01]  /*9f90*/  FSEL R29, R29, -INF , P1 ;  /* 0xff8000001d1d7808 */ /* 0x000fe20000800000 */
[----:B------:R-:W1:Y:S01]  /*9fa0*/  SHFL.BFLY PT, R5, R94, 0x2, 0x1f ;  /* 0x0c401f005e057f89 */ /* 0x000e6200000e0000 */
        /* <DEDUP_REMOVED lines=19> */
[----:B-1----:R-:W-:Y:S02]  /*a0e0*/  FMNMX.FTZ R5, R94, R5, !PT ;  /* 0x000000055e057209 */ /* 0x002fe40007810000 */
[----:B------:R-:W-:-:S02]  /*a0f0*/  ISETP.GT.AND P2, PT, R51, 0x29, PT ;  /* 0x000000293300780c */ /* 0x000fc40003f44270 */
[----:B------:R-:W-:Y:S01]  /*a100*/  FSEL R43, R44, -INF , P1 ;  /* 0xff8000002c2b7808 */ /* 0x000fe20000800000 */
[----:B------:R-:W1:Y:S01]  /*a110*/  SHFL.BFLY PT, R96, R5, 0x1, 0x1f ;  /* 0x0c201f0005607f89 */ /* 0x000e6200000e0000 */
        /* <DEDUP_REMOVED lines=19> */
[----:B-1----:R-:W-:Y:S02]  /*a250*/  FMNMX.FTZ R3, R5, R96, !PT ;  /* 0x0000006005037209 */ /* 0x002fe40007810000 */
[----:B------:R-:W-:Y:S02]  /*a260*/  ISETP.GT.AND P1, PT, R51, 0x48, PT ;  /* 0x000000483300780c */ /* 0x000fe40003f24270 */
[----:B------:R-:W-:Y:S01]  /*a270*/  FSEL R57, R57, -INF , P2 ;  /* 0xff80000039397808 */ /* 0x000fe20001000000 */
[----:B------:R-:W-:Y:S01]  /*a280*/  FMUL.FTZ R5, R3, R0 ;  /* 0x0000000003057220 */ /* 0x000fe20000410000 */
[----:B------:R-:W-:-:S02]  /*a290*/  FMNMX.FTZ R32, R73, R28, !PT ;  /* 0x0000001c49207209 */ /* 0x000fc40007810000 */
[----:B------:R-:W-:Y:S02]  /*a2a0*/  ISETP.GT.AND P2, PT, R51, 0x49, PT ;  /* 0x000000493300780c */ /* 0x000fe40003f44270 */
[----:B------:R-:W-:Y:S02]  /*a2b0*/  FSEL R45, R60, -INF , P1 ;  /* 0xff8000003c2d7808 */ /* 0x000fe40000800000 */
[----:B------:R-:W-:Y:S02]  /*a2c0*/  FMNMX.FTZ R32, R57, R32, !PT ;  /* 0x0000002039207209 */ /* 0x000fe40007810000 */
[----:B------:R-:W-:Y:S02]  /*a2d0*/  FSETP.NEU.FTZ.AND P4, PT, R3, -INF , PT ;  /* 0xff8000000300780b */ /* 0x000fe40003f9d000 */
[----:B------:R-:W-:Y:S02]  /*a2e0*/  ISETP.GT.AND P1, PT, R51, 0x50, PT ;  /* 0x000000503300780c */ /* 0x000fe40003f24270 */
[----:B------:R-:W-:-:S02]  /*a2f0*/  FSEL R61, R61, -INF , P2 ;  /* 0xff8000003d3d7808 */ /* 0x000fc40001000000 */
[----:B------:R-:W-:Y:S02]  /*a300*/  FMNMX.FTZ R32, R45, R32, !PT ;  /* 0x000000202d207209 */ /* 0x000fe40007810000 */
[----:B------:R-:W-:Y:S02]  /*a310*/  FSEL R5, R5, RZ, P4 ;  /* 0x000000ff05057208 */ /* 0x000fe40002000000 */
[----:B------:R-:W-:Y:S02]  /*a320*/  ISETP.GT.AND P2, PT, R51, 0x51, PT ;  /* 0x000000513300780c */ /* 0x000fe40003f44270 */
[----:B------:R-:W-:Y:S01]  /*a330*/  FSEL R47, R64, -INF , P1 ;  /* 0xff800000402f7808 */ /* 0x000fe20000800000 */
[--C-:B------:R-:W-:Y:S01]  /*a340*/  FFMA.FTZ R36, R34, R0, -R5.reuse ;  /* 0x0000000022247223 */ /* 0x100fe20000010805 */
[----:B------:R-:W-:Y:S01]  /*a350*/  FMNMX.FTZ R32, R61, R32, !PT ;  /* 0x000000203d207209 */ /* 0x000fe20007810000 */
[-CC-:B------:R-:W-:Y:S01]  /*a360*/  FFMA.FTZ R157, R42, R0.reuse, -R5.reuse ;  /* 0x000000002a9d7223 */ /* 0x180fe20000010805 */
[----:B------:R-:W-:Y:S01]  /*a370*/  ISETP.GT.AND P1, PT, R51, 0x58, PT ;  /* 0x000000583300780c */ /* 0x000fe20003f24270 */
[-CC-:B------:R-:W-:Y:S01]  /*a380*/  FFMA.FTZ R201, R80, R0.reuse, -R5.reuse ;  /* 0x0000000050c97223 */ /* 0x180fe20000010805 */
[----:B------:R-:W-:Y:S01]  /*a390*/  FSEL R65, R65, -INF , P2 ;  /* 0xff80000041417808 */ /* 0x000fe20001000000 */
[--C-:B------:R-:W-:Y:S01]  /*a3a0*/  FFMA.FTZ R82, R82, R0, -R5.reuse ;  /* 0x0000000052527223 */ /* 0x100fe20000010805 */
[----:B------:R-:W-:Y:S01]  /*a3b0*/  FMNMX.FTZ R34, R47, R32, !PT ;  /* 0x000000202f227209 */ /* 0x000fe20007810000 */
[-CC-:B------:R-:W-:Y:S01]  /*a3c0*/  FFMA.FTZ R203, R84, R0.reuse, -R5.reuse ;  /* 0x0000000054cb7223 */ /* 0x180fe20000010805 */
[----:B------:R-:W-:Y:S01]  /*a3d0*/  ISETP.GT.AND P2, PT, R51, 0x59, PT ;  /* 0x000000593300780c */ /* 0x000fe20003f44270 */
        /* <DEDUP_REMOVED lines=8> */
[----:B------:R-:W1:Y:S01]  /*a460*/  MUFU.EX2 R8, R82 ;  /* 0x0000005200087308 */ /* 0x000e620000000800 */
[-CC-:B------:R-:W-:Y:S01]  /*a470*/  FFMA.FTZ R155, R92, R0.reuse, -R5.reuse ;  /* 0x000000005c9b7223 */ /* 0x180fe20000010805 */
[--C-:B------:R-:W-:Y:S01]  /*a480*/  FFMA.FTZ R159, R46, R0, -R5.reuse ;  /* 0x000000002e9f7223 */ /* 0x100fe20000010805 */
[----:B------:R-:W-:Y:S01]  /*a490*/  FMNMX.FTZ R42, R69, R34, !PT ;  /* 0x00000022452a7209 */ /* 0x000fe20007810000 */
[-CC-:B------:R-:W-:Y:S01]  /*a4a0*/  FFMA.FTZ R34, R4, R0.reuse, -R5.reuse ;  /* 0x0000000004227223 */ /* 0x180fe20000010805 */
[-CC-:B------:R-:W-:Y:S01]  /*a4b0*/  FFMA.FTZ R161, R50, R0.reuse, -R5.reuse ;  /* 0x0000000032a17223 */ /* 0x180fe20000010805 */
[-CC-:B------:R-:W-:Y:S01]  /*a4c0*/  FFMA.FTZ R40, R30, R0.reuse, -R5.reuse ;  /* 0x000000001e287223 */ /* 0x180fe20000010805 */
[-CC-:B------:R-:W-:Y:S01]  /*a4d0*/  FFMA.FTZ R163, R54, R0.reuse, -R5.reuse ;  /* 0x0000000036a37223 */ /* 0x180fe20000010805 */
[----:B------:R-:W2:Y:S01]  /*a4e0*/  SHFL.BFLY PT, R51, R42, 0x2, 0x1f ;  /* 0x0c401f002a337f89 */ /* 0x000ea200000e0000 */
[----:B------:R-:W-:Y:S01]  /*a4f0*/  MUFU.EX2 R203, R203 ;  /* 0x000000cb00cb7308 */ /* 0x000fe20000000800 */
[-CC-:B------:R-:W-:Y:S01]  /*a500*/  FFMA.FTZ R165, R58, R0.reuse, -R5.reuse ;  /* 0x000000003aa57223 */ /* 0x180fe20000010805 */
[-CC-:B------:R-:W-:Y:S01]  /*a510*/  FFMA.FTZ R167, R62, R0.reuse, -R5.reuse ;  /* 0x000000003ea77223 */ /* 0x180fe20000010805 */
[-CC-:B------:R-:W-:Y:S01]  /*a520*/  FFMA.FTZ R30, R78, R0.reuse, -R5.reuse ;  /* 0x000000004e1e7223 */ /* 0x180fe20000010805 */
[-CC-:B------:R-:W-:Y:S01]  /*a530*/  FFMA.FTZ R169, R66, R0.reuse, -R5.reuse ;  /* 0x0000000042a97223 */ /* 0x180fe20000010805 */
[----:B------:R-:W-:-:S03]  /*a540*/  FFMA.FTZ R171, R70, R0, -R5 ;  /* 0x0000000046ab7223 */ /* 0x000fc60000010805 */
[----:B------:R-:W-:Y:S01]  /*a550*/  MUFU.EX2 R24, R86 ;  /* 0x0000005600187308 */ /* 0x000fe20000000800 */
[----:B-1----:R-:W-:Y:S01]  /*a560*/  FADD.FTZ R48, R201, R8 ;  /* 0x00000008c9307221 */ /* 0x002fe20000010000 */
[----:B------:R-:W-:-:S06]  /*a570*/  F2FP.F16.F32.PACK_AB R201, R8, R201 ;  /* 0x000000c908c9723e */ /* 0x000fcc00000000ff */
[----:B------:R-:W-:Y:S01]  /*a580*/  MUFU.EX2 R153, R153 ;  /* 0x0000009900997308 */ /* 0x000fe20000000800 */
[----:B--2---:R-:W-:-:S07]  /*a590*/  FMNMX.FTZ R51, R42, R51, !PT ;  /* 0x000000332a337209 */ /* 0x004fce0007810000 */
[----:B------:R-:W-:Y:S01]  /*a5a0*/  MUFU.EX2 R28, R90 ;  /* 0x0000005a001c7308 */ /* 0x000fe20000000800 */
[-CC-:B------:R-:W-:Y:S01]  /*a5b0*/  FFMA.FTZ R42, R38, R0.reuse, -R5.reuse ;  /* 0x00000000262a7223 */ /* 0x180fe20000010805 */
[-CC-:B------:R-:W-:Y:S01]  /*a5c0*/  FFMA.FTZ R38, R76, R0.reuse, -R5.reuse ;  /* 0x000000004c267223 */ /* 0x180fe20000010805 */
[----:B------:R-:W1:Y:S05]  /*a5d0*/  SHFL.BFLY PT, R4, R51, 0x1, 0x1f ;  /* 0x0c201f0033047f89 */ /* 0x000e6a00000e0000 */
[----:B------:R-:W-:Y:S08]  /*a5e0*/  MUFU.EX2 R155, R155 ;  /* 0x0000009b009b7308 */ /* 0x000ff00000000800 */
[----:B------:R2:W-:Y:S08]  /*a5f0*/  MUFU.EX2 R32, R36 ;  /* 0x0000002400207308 */ /* 0x0005f00000000800 */
[----:B------:R-:W-:Y:S01]  /*a600*/  MUFU.EX2 R157, R157 ;  /* 0x0000009d009d7308 */ /* 0x000fe20000000800 */
[-CC-:B--2---:R-:W-:Y:S01]  /*a610*/  FFMA.FTZ R36, R26, R0.reuse, -R5.reuse ;  /* 0x000000001a247223 */ /* 0x184fe20000010805 */
[-CC-:B------:R-:W-:Y:S01]  /*a620*/  FFMA.FTZ R26, R74, R0.reuse, -R5.reuse ;  /* 0x000000004a1a7223 */ /* 0x180fe20000010805 */
[----:B------:R-:W-:Y:S01]  /*a630*/  FFMA.FTZ R5, R71, R0, -R5 ;  /* 0x0000000047057223 */ /* 0x000fe20000010805 */
[----:B-1----:R-:W-:-:S04]  /*a640*/  FMNMX.FTZ R4, R51, R4, !PT ;  /* 0x0000000433047209 */ /* 0x002fc80007810000 */
[C---:B------:R-:W-:Y:S01]  /*a650*/  FSETP.NEU.FTZ.AND P1, PT, R4.reuse, -INF , PT ;  /* 0xff8000000400780b */ /* 0x040fe20003f3d000 */
[----:B------:R-:W-:Y:S01]  /*a660*/  FMUL.FTZ R44, R4, R0 ;  /* 0x00000000042c7220 */ /* 0x000fe20000410000 */
[----:B------:R-:W-:Y:S04]  /*a670*/  MUFU.EX2 R34, R34 ;  /* 0x0000002200227308 */ /* 0x000fe80000000800 */
[----:B------:R-:W-:-:S04]  /*a680*/  FSEL R44, R44, RZ, P1 ;  /* 0x000000ff2c2c7208 */ /* 0x000fc80000800000 */
        /* <DEDUP_REMOVED lines=24> */
[----:B------:R-:W2:Y:S01]  /*a810*/  MUFU.EX2 R27, R27 ;  /* 0x0000001b001b7308 */ /* 0x000ea20000000800 */
[-CC-:B------:R-:W-:Y:S01]  /*a820*/  FFMA.FTZ R65, R65, R0.reuse, -R44.reuse ;  /* 0x0000000041417223 */ /* 0x180fe2000001082c */
[-CC-:B------:R-:W-:Y:S01]  /*a830*/  FFMA.FTZ R49, R49, R0.reuse, -R44.reuse ;  /* 0x0000000031317223 */ /* 0x180fe2000001082c */
[----:B------:R-:W-:-:S05]  /*a840*/  FFMA.FTZ R44, R69, R0, -R44 ;  /* 0x00000000452c7223 */ /* 0x000fca000001082c */
[----:B------:R2:W3:Y:S01]  /*a850*/  MUFU.EX2 R202, R29 ;  /* 0x0000001d00ca7308 */ /* 0x0004e20000000800 */
[----:B-1----:R-:W-:Y:S01]  /*a860*/  FADD.FTZ R46, R39, R200 ;  /* 0x000000c8272e7221 */ /* 0x002fe20000010000 */
[----:B------:R-:W-:-:S06]  /*a870*/  F2FP.F16.F32.PACK_AB R200, R200, R39 ;  /* 0x00000027c8c8723e */ /* 0x000fcc00000000ff */
[----:B------:R1:W4:Y:S01]  /*a880*/  MUFU.EX2 R152, R15 ;  /* 0x0000000f00987308 */ /* 0x0003220000000800 */
[----:B--2---:R-:W-:-:S07]  /*a890*/  FADD.FTZ R29, R27, R46 ;  /* 0x0000002e1b1d7221 */ /* 0x004fce0000010000 */
[----:B------:R-:W2:Y:S01]  /*a8a0*/  MUFU.EX2 R33, R33 ;  /* 0x0000002100217308 */ /* 0x000ea20000000800 */
[----:B-1----:R-:W-:Y:S01]  /*a8b0*/  FADD.FTZ R15, R203, R48 ;  /* 0x00000030cb0f7221 */ /* 0x002fe20000010000 */
[----:B---3--:R-:W-:Y:S01]  /*a8c0*/  FADD.FTZ R29, R202, R29 ;  /* 0x0000001dca1d7221 */ /* 0x008fe20000010000 */
[C---:B------:R-:W-:Y:S02]  /*a8d0*/  F2FP.F16.F32.PACK_AB R203, R24.reuse, R203 ;  /* 0x000000cb18cb723e */ /* 0x040fe400000000ff */
[----:B------:R-:W-:Y:S01]  /*a8e0*/  FADD.FTZ R46, R24, R15 ;  /* 0x0000000f182e7221 */ /* 0x000fe20000010000 */
[----:B------:R-:W-:Y:S01]  /*a8f0*/  VIADD R15, R9, 0x22840 ;  /* 0x00022840090f7836 */ /* 0x000fe20000000000 */
[----:B------:R-:W-:Y:S01]  /*a900*/  F2FP.F16.F32.PACK_AB R202, R202, R27 ;  /* 0x0000001bcaca723e */ /* 0x000fe200000000ff */
[----:B------:R-:W1:Y:S01]  /*a910*/  MUFU.EX2 R25, R25 ;  /* 0x0000001900197308 */ /* 0x000e620000000800 */
[----:B------:R-:W-:Y:S01]  /*a920*/  FADD.FTZ R35, R153, R46 ;  /* 0x0000002e99237221 */ /* 0x000fe20000010000 */
[----:B----4-:R-:W-:Y:S01]  /*a930*/  FADD.FTZ R46, R152, R29 ;  /* 0x0000001d982e7221 */ /* 0x010fe20000010000 */
[----:B0-----:R-:W-:-:S02]  /*a940*/  PRMT R15, R75, 0x654, R15 ;  /* 0x000006544b0f7816 */ /* 0x001fc4000000000f */
[C---:B------:R-:W-:Y:S01]  /*a950*/  FADD.FTZ R48, R28.reuse, R35 ;  /* 0x000000231c307221 */ /* 0x040fe20000010000 */
[----:B------:R-:W-:Y:S01]  /*a960*/  F2FP.F16.F32.PACK_AB R153, R28, R153 ;  /* 0x000000991c99723e */ /* 0x000fe200000000ff */
[----:B------:R1:W-:Y:S01]  /*a970*/  SYNCS.ARRIVE.TRANS64.RED.A1T0 RZ, [R15+URZ], RZ ;  /* 0x000000ff0fff79a7 */ /* 0x0003e2000810043f */
[----:B------:R-:W0:Y:S01]  /*a980*/  MUFU.EX2 R154, R37 ;  /* 0x00000025009a7308 */ /* 0x000e220000000800 */
[----:B--2---:R-:W-:Y:S01]  /*a990*/  FADD.FTZ R46, R33, R46 ;  /* 0x0000002e212e7221 */ /* 0x004fe20000010000 */
[----:B------:R-:W-:Y:S01]  /*a9a0*/  FADD.FTZ R29, R155, R48 ;  /* 0x000000309b1d7221 */ /* 0x000fe20000010000 */
[C---:B------:R-:W-:Y:S02]  /*a9b0*/  F2FP.F16.F32.PACK_AB R155, R32.reuse, R155 ;  /* 0x0000009b209b723e */ /* 0x040fe400000000ff */
[----:B------:R-:W-:Y:S01]  /*a9c0*/  F2FP.F16.F32.PACK_AB R152, R33, R152 ;  /* 0x000000982198723e */ /* 0x000fe200000000ff */
[----:B------:R-:W-:Y:S02]  /*a9d0*/  FADD.FTZ R48, R32, R29 ;  /* 0x0000001d20307221 */ /* 0x000fe40000010000 */
[----:B------:R-:W2:Y:S01]  /*a9e0*/  MUFU.EX2 R31, R31 ;  /* 0x0000001f001f7308 */ /* 0x000ea20000000800 */
[----:B-1----:R-:W-:Y:S01]  /*a9f0*/  FADD.FTZ R15, R25, R46 ;  /* 0x0000002e190f7221 */ /* 0x002fe20000010000 */
[----:B------:R-:W-:Y:S01]  /*aa00*/  FADD.FTZ R29, R157, R48 ;  /* 0x000000309d1d7221 */ /* 0x000fe20000010000 */
[----:B------:R-:W-:-:S03]  /*aa10*/  F2FP.F16.F32.PACK_AB R157, R34, R157 ;  /* 0x0000009d229d723e */ /* 0x000fc600000000ff */
[----:B------:R-:W-:Y:S02]  /*aa20*/  FADD.FTZ R48, R34, R29 ;  /* 0x0000001d22307221 */ /* 0x000fe40000010000 */
[----:B------:R-:W1:Y:S01]  /*aa30*/  MUFU.EX2 R156, R41 ;  /* 0x00000029009c7308 */ /* 0x000e620000000800 */
[C---:B0-----:R-:W-:Y:S01]  /*aa40*/  FADD.FTZ R46, R154.reuse, R15 ;  /* 0x0000000f9a2e7221 */ /* 0x041fe20000010000 */
[----:B------:R-:W-:Y:S01]  /*aa50*/  FADD.FTZ R29, R159, R48 ;  /* 0x000000309f1d7221 */ /* 0x000fe20000010000 */
[----:B------:R-:W-:-:S05]  /*aa60*/  F2FP.F16.F32.PACK_AB R154, R154, R25 ;  /* 0x000000199a9a723e */ /* 0x000fca00000000ff */
[----:B------:R-:W0:Y:S01]  /*aa70*/  MUFU.EX2 R43, R43 ;  /* 0x0000002b002b7308 */ /* 0x000e220000000800 */
[----:B--2---:R-:W-:-:S07]  /*aa80*/  FADD.FTZ R15, R31, R46 ;  /* 0x0000002e1f0f7221 */ /* 0x004fce0000010000 */
[----:B------:R-:W2:Y:S01]  /*aa90*/  MUFU.EX2 R158, R55 ;  /* 0x00000037009e7308 */ /* 0x000ea20000000800 */
[C---:B-1----:R-:W-:Y:S01]  /*aaa0*/  FADD.FTZ R46, R156.reuse, R15 ;  /* 0x0000000f9c2e7221 */ /* 0x042fe20000010000 */
[----:B------:R-:W-:-:S06]  /*aab0*/  F2FP.F16.F32.PACK_AB R156, R156, R31 ;  /* 0x0000001f9c9c723e */ /* 0x000fcc00000000ff */
        /* <DEDUP_REMOVED lines=52> */
[----:B------:R-:W-:Y:S01]  /*ae00*/  MUFU.EX2 R49, R49 ;  /* 0x0000003100317308 */ /* 0x000fe20000000800 */
[C---:B0-----:R-:W-:Y:S01]  /*ae10*/  FADD.FTZ R8, R168.reuse, R15 ;  /* 0x0000000fa8087221 */ /* 0x041fe20000010000 */
[----:B------:R-:W-:-:S06]  /*ae20*/  F2FP.F16.F32.PACK_AB R168, R168, R47 ;  /* 0x0000002fa8a8723e */ /* 0x000fcc00000000ff */
[----:B------:R-:W0:Y:S01]  /*ae30*/  MUFU.EX2 R171, R171 ;  /* 0x000000ab00ab7308 */ /* 0x000e220000000800 */
[C---:B--2---:R-:W-:Y:S01]  /*ae40*/  FADD.FTZ R26, R38.reuse, R25 ;  /* 0x00000019261a7221 */ /* 0x044fe20000010000 */
[----:B------:R-:W-:-:S06]  /*ae50*/  F2FP.F16.F32.PACK_AB R169, R38, R169 ;  /* 0x000000a926a9723e */ /* 0x000fcc00000000ff */
[----:B------:R-:W1:Y:S08]  /*ae60*/  MUFU.EX2 R44, R44 ;  /* 0x0000002c002c7308 */ /* 0x000e700000000800 */
[----:B------:R2:W3:Y:S01]  /*ae70*/  MUFU.EX2 R24, R5 ;  /* 0x0000000500187308 */ /* 0x0004e20000000800 */
[----:B0-----:R-:W-:Y:S01]  /*ae80*/  FADD.FTZ R15, R171, R26 ;  /* 0x0000001aab0f7221 */ /* 0x001fe20000010000 */
[----:B--2---:R-:W-:Y:S01]  /*ae90*/  FADD.FTZ R5, R49, R8 ;  /* 0x0000000831057221 */ /* 0x004fe20000010000 */
[----:B-1----:R-:W-:-:S03]  /*aea0*/  F2FP.F16.F32.PACK_AB R170, R44, R49 ;  /* 0x000000312caa723e */ /* 0x002fc600000000ff */
[----:B------:R-:W-:Y:S01]  /*aeb0*/  FADD.FTZ R8, R44, R5 ;  /* 0x000000052c087221 */ /* 0x000fe20000010000 */
[C---:B---3--:R-:W-:Y:S01]  /*aec0*/  FADD.FTZ R5, R24.reuse, R15 ;  /* 0x0000000f18057221 */ /* 0x048fe20000010000 */
[----:B------:R-:W-:Y:S01]  /*aed0*/  F2FP.F16.F32.PACK_AB R171, R24, R171 ;  /* 0x000000ab18ab723e */ /* 0x000fe200000000ff */
[----:B------:R-:W-:Y:S06]  /*aee0*/  @!P0 BRA `(.L_x_5272) ;  /* 0x0000000000048947 */ /* 0x000fec0003800000 */
[----:B------:R-:W-:Y:S01]  /*aef0*/  BPT.TRAP 0x1 ;  /* 0x000000040000795c */ /* 0x000fe20000300000 */
.L_x_5272:
[----:B------:R0:W1:Y:S01]  /*af00*/  SYNCS.PHASECHK.TRANS64.TRYWAIT P1, [R9+URZ+0x22850], R72 ;  /* 0x02285048090075a7 */ /* 0x000062000802017f */
[----:B------:R-:W-:Y:S05]  /*af10*/  @!P0 BRA `(.L_x_5273) ;  /* 0x0000000000048947 */ /* 0x000fea0003800000 */
[----:B------:R-:W-:Y:S01]  /*af20*/  BPT.TRAP 0x1 ;  /* 0x000000040000795c */ /* 0x000fe20000300000 */
.L_x_5273:
[----:B------:R-:W-:Y:S04]  /*af30*/  BSSY B0, `(.L_x_5274) ;  /* 0x0000004000007945 */ /* 0x000fe80003800000 */
[----:B-1----:R-:W-:Y:S05]  /*af40*/  @P1 BRA `(.L_x_5275) ;  /* 0x0000000000081947 */ /* 0x002fea0003800000 */
[----:B------:R-:W1:Y:S02]  /*af50*/  SYNCS.PHASECHK.TRANS64.TRYWAIT P1, [R9+URZ+0x22850], R72 ;  /* 0x02285048090075a7 */ /* 0x000e64000802017f */
[----:B-1----:R-:W-:Y:S05]  /*af60*/  @!P1 BRA `(.L_x_5276) ;  /* 0x0000010400d49947 */ /* 0x002fea0003800000 */
.L_x_5275:
[----:B------:R-:W-:Y:S05]  /*af70*/  BSYNC B0 ;  /* 0x0000000000007941 */ /* 0x000fea0003800000 */
.L_x_5274:
[----:B------:R-:W-:Y:S05]  /*af80*/  WARPSYNC.ALL ;  /* 0x0000000000007948 */ /* 0x000fea0003800000 */
[----:B------:R-:W-:Y:S01]  /*af90*/  VIADD R15, R19, 0x400 ;  /* 0x00000400130f7836 */ /* 0x000fe20000000000 */
[----:B------:R2:W-:Y:S01]  /*afa0*/  BAR.SYNC.DEFER_BLOCKING R14, 0x100 ;  /* 0x0004000e0000751d */ /* 0x0005e20000010000 */
[----:B------:R-:W-:Y:S02]  /*afb0*/  IMAD.MOV.U32 R25, RZ, RZ, 0x40000040 ;  /* 0x40000040ff197424 */ /* 0x000fe400078e00ff */
[----:B------:R-:W-:Y:S01]  /*afc0*/  IMAD.MOV.U32 R27, RZ, RZ, 0x40000040 ;  /* 0x40000040ff1b7424 */ /* 0x000fe200078e00ff */
[----:B------:R-:W-:Y:S01]  /*afd0*/  SHF.R.U32.HI R15, RZ, 0x4, R15 ;  /* 0x00000004ff0f7819 */ /* 0x000fe2000001160f */
[----:B------:R-:W-:Y:S01]  /*afe0*/  IMAD.MOV.U32 R29, RZ, RZ, 0x40000040 ;  /* 0x40000040ff1d7424 */ /* 0x000fe200078e00ff */
[----:B------:R-:W-:Y:S01]  /*aff0*/  R2UR UR7, R25 ;  /* 0x00000000190772ca */ /* 0x000fe200000e0000 */
[----:B------:R-:W-:Y:S01]  /*b000*/  IMAD.MOV.U32 R31, RZ, RZ, 0x40000040 ;  /* 0x40000040ff1f7424 */ /* 0x000fe200078e00ff */
[----:B------:R-:W-:-:S02]  /*b010*/  LOP3.LUT R15, R15, 0x3fff, RZ, 0xc0, !PT ;  /* 0x00003fff0f0f7812 */ /* 0x000fc400078ec0ff */
[----:B------:R-:W-:Y:S02]  /*b020*/  R2UR UR11, R27 ;  /* 0x000000001b0b72ca */ /* 0x000fe400000e0000 */
[----:B------:R-:W-:Y:S02]  /*b030*/  LOP3.LUT R221, R15, 0x3000000, RZ, 0xfc, !PT ;  /* 0x030000000fdd7812 */ /* 0x000fe400078efcff */
[----:B------:R-:W-:Y:S02]  /*b040*/  R2UR UR15, R29 ;  /* 0x000000001d0f72ca */ /* 0x000fe400000e0000 */
[----:B------:R-:W-:Y:S01]  /*b050*/  R2UR UR19, R27 ;  /* 0x000000001b1372ca */ /* 0x000fe200000e0000 */
[----:B------:R-:W-:Y:S01]  /*b060*/  IMAD R24, R22, 0xc00, R221 ;  /* 0x00000c0016187824 */ /* 0x000fe200078e02dd */
[----:B------:R-:W-:Y:S02]  /*b070*/  R2UR UR23, R31 ;  /* 0x000000001f1772ca */ /* 0x000fe400000e0000 */
[----:B------:R-:W-:Y:S01]  /*b080*/  R2UR UR27, R25 ;  /* 0x00000000191b72ca */ /* 0x000fe200000e0000 */
[C---:B------:R-:W-:Y:S01]  /*b090*/  VIADD R26, R24.reuse, 0x80 ;  /* 0x00000080181a7836 */ /* 0x040fe20000000000 */
[C---:B------:R-:W-:Y:S01]  /*b0a0*/  R2UR UR6, R24.reuse ;  /* 0x00000000180672ca */ /* 0x040fe200000e0000 */
[C---:B------:R-:W-:Y:S01]  /*b0b0*/  VIADD R30, R24.reuse, 0x200 ;  /* 0x00000200181e7836 */ /* 0x040fe20000000000 */
[----:B------:R-:W-:-:S02]  /*b0c0*/  IADD3 R28, R24, 0x100, RZ ;  /* 0x00000100181c7810 */ /* 0x000fc40007ffe0ff */
[----:B------:R-:W-:Y:S01]  /*b0d0*/  R2UR UR10, R26 ;  /* 0x000000001a0a72ca */ /* 0x000fe200000e0000 */
[----:B------:R-:W-:Y:S01]  /*b0e0*/  VIADD R26, R24, 0x180 ;  /* 0x00000180181a7836 */ /* 0x000fe20000000000 */
[----:B------:R-:W-:Y:S01]  /*b0f0*/  R2UR UR14, R28 ;  /* 0x000000001c0e72ca */ /* 0x000fe200000e0000 */
[----:B------:R-:W-:Y:S01]  /*b100*/  VIADD R24, R24, 0x280 ;  /* 0x0000028018187836 */ /* 0x000fe20000000000 */
[----:B------:R-:W-:Y:S02]  /*b110*/  R2UR UR22, R30 ;  /* 0x000000001e1672ca */ /* 0x000fe400000e0000 */
        /* <DEDUP_REMOVED lines=27> */
.L_x_5277:
[----:B------:R-:W2:Y:S01]  /*b2d0*/  LDL R154, [R1+0x4] ;  /* 0x00000400019a7983 */ /* 0x000ea20000100800 */
[----:B------:R-:W0:Y:S02]  /*b2e0*/  LDC R14, c[0x0][0x448] ;  /* 0x00011200ff0e7b82 */ /* 0x000e240000000800 */
[----:B0-----:R-:W-:-:S13]  /*b2f0*/  ISETP.NE.AND P1, PT, R14, 0x1, PT ;  /* 0x000000010e00780c */ /* 0x001fda0003f25270 */
[----:B------:R-:W0:Y:S08]  /*b300*/  @P1 LDC R14, c[0x0][0x44c] ;  /* 0x00011300ff0e1b82 */ /* 0x000e300000000800 */
[----:B------:R-:W1:Y:S01]  /*b310*/  @P1 LDC R153, c[0x0][0x450] ;  /* 0x00011400ff991b82 */ /* 0x000e620000000800 */
[----:B------:R-:W3:Y:S01]  /*b320*/  S2R R152, SR_CgaCtaId ;  /* 0x0000000000987919 */ /* 0x000ee20000008800 */
[----:B------:R-:W-:-:S02]  /*b330*/  IMAD.MOV.U32 R15, RZ, RZ, R223 ;  /* 0x000000ffff0f7224 */ /* 0x000fc400078e00df */
[----:B0-----:R-:W-:-:S05]  /*b340*/  @P1 IMAD.HI.U32 R14, R223, R14, RZ ;  /* 0x0000000edf0e1227 */ /* 0x001fca00078e00ff */
[----:B-1----:R-:W-:Y:S02]  /*b350*/  @P1 SHF.R.U32.HI R15, RZ, R153, R14 ;  /* 0x00000099ff0f1219 */ /* 0x002fe4000001160e */
[----:B------:R-:W-:-:S04]  /*b360*/  IADD3 R9, R9, 0x22860, RZ ;  /* 0x0002286009097810 */ /* 0x000fc80007ffe0ff */
[----:B---3--:R-:W-:-:S04]  /*b370*/  PRMT R9, R152, 0x654, R9 ;  /* 0x0000065498097816 */ /* 0x008fc80000000009 */
[----:B------:R0:W-:Y:S02]  /*b380*/  SYNCS.ARRIVE.TRANS64.RED.A1T0 RZ, [R9+URZ], RZ ;  /* 0x000000ff09ff79a7 */ /* 0x0001e4000810043f */
[----:B0-----:R-:W-:Y:S01]  /*b390*/  VIADD R9, R172, 0xfffffffe ;  /* 0xfffffffeac097836 */ /* 0x001fe20000000000 */
[----:B--2---:R-:W-:-:S05]  /*b3a0*/  IADD3 R14, R15, R154, -R220 ;  /* 0x0000009a0f0e7210 */ /* 0x004fca0007ffe8dc */
[----:B------:R-:W-:-:S05]  /*b3b0*/  IMAD.HI R14, R14, 0x2aaaaaab, RZ ;  /* 0x2aaaaaab0e0e7827 */ /* 0x000fca00078e02ff */
[----:B------:R-:W-:-:S04]  /*b3c0*/  SHF.R.U32.HI R15, RZ, 0x1f, R14 ;  /* 0x0000001fff0f7819 */ /* 0x000fc8000001160e */
[----:B------:R-:W-:-:S04]  /*b3d0*/  LEA.HI.SX32 R15, R14, R15, 0x1c ;  /* 0x0000000f0e0f7211 */ /* 0x000fc800078fe2ff */
[----:B------:R-:W-:-:S05]  /*b3e0*/  VIMNMX R152, RZ, R15, !PT ;  /* 0x0000000fff987248 */ /* 0x000fca0007fe0100 */
[----:B------:R0:W-:Y:S01]  /*b3f0*/  STL [R1], R152 ;  /* 0x0000009801007387 */ /* 0x0001e20000100800 */
[----:B------:R-:W-:-:S13]  /*b400*/  ISETP.GE.AND P1, PT, R9, R152, PT ;  /* 0x000000980900720c */ /* 0x000fda0003f26270 */
[----:B0-----:R-:W-:Y:S05]  /*b410*/  @!P1 BRA `(.L_x_5278) ;  /* 0x0000002400c49947 */ /* 0x001fea0003800000 */
[----:B------:R-:W-:Y:S02]  /*b420*/  IMAD.MOV.U32 R201, RZ, RZ, R3 ;  /* 0x000000ffffc97224 */ /* 0x000fe400078e0003 */
[----:B------:R-:W-:-:S07]  /*b430*/  IMAD.MOV.U32 R200, RZ, RZ, R4 ;  /* 0x000000ffffc87224 */ /* 0x000fce00078e0004 */
.L_x_5290:
[----:B------:R-:W-:Y:S01]  /*b440*/  VIADD R22, R22, 0x1 ;  /* 0x0000000116167836 */ /* 0x000fe20000000000 */
[----:B------:R-:W-:Y:S05]  /*b450*/  YIELD ;  /* 0x0000000000007946 */ /* 0x000fea0003800000 */
[----:B------:R-:W-:-:S04]  /*b460*/  ISETP.NE.AND P1, PT, R22, 0x2, PT ;  /* 0x000000021600780c */ /* 0x000fc80003f25270 */
[----:B------:R-:W-:Y:S02]  /*b470*/  SEL R0, RZ, 0x1, P1 ;  /* 0x00000001ff007807 */ /* 0x000fe40000800000 */
[----:B------:R-:W-:Y:S02]  /*b480*/  SEL R22, R22, RZ, P1 ;  /* 0x000000ff16167207 */ /* 0x000fe40000800000 */
[----:B------:R-:W-:Y:S01]  /*b490*/  LOP3.LUT R207, R207, R0, RZ, 0x3c, !PT ;  /* 0x00000000cfcf7212 */ /* 0x000fe200078e3cff */
[----:B------:R-:W-:Y:S06]  /*b4a0*/  @!P0 BRA `(.L_x_5279) ;  /* 0x0000000000048947 */ /* 0x000fec0003800000 */
[----:B------:R-:W-:Y:S01]  /*b4b0*/  BPT.TRAP 0x1 ;  /* 0x000000040000795c */ /* 0x000fe20000300000 */
.L_x_5279:
[----:B------:R-:W-:Y:S01]  /*b4c0*/  IMAD R14, R22, 0x8, R19 ;  /* 0x00000008160e7824 */ /* 0x000fe200078e0213 */
[----:B------:R-:W-:-:S04]  /*b4d0*/  SHF.L.U32 R15, R207, 0x1f, RZ ;  /* 0x0000001fcf0f7819 */ /* 0x000fc800000006ff */
[----:B------:R0:W1:Y:S01]  /*b4e0*/  SYNCS.PHASECHK.TRANS64.TRYWAIT P1, [R14+URZ+0x22830], R15 ;  /* 0x0228300f0e0075a7 */ /* 0x000062000802017f */
[----:B------:R-:W-:Y:S05]  /*b4f0*/  @!P0 BRA `(.L_x_5280) ;  /* 0x0000000000048947 */ /* 0x000fea0003800000 */
[----:B------:R-:W-:Y:S01]  /*b500*/  BPT.TRAP 0x1 ;  /* 0x000000040000795c */ /* 0x000fe20000300000 */
.L_x_5280:
[----:B------:R-:W-:Y:S02]  /*b510*/  IMAD R156, R22, 0x300, R222 ;  /* 0x00000300169c7824 */ /* 0x000fe400078e02de */
[----:B------:R-:W-:Y:S01]  /*b520*/  IMAD.MOV.U32 R157, RZ, RZ, 0x40000040 ;  /* 0x40000040ff9d7424 */ /* 0x000fe200078e00ff */
[----:B-1----:R-:W-:Y:S06]  /*b530*/  @P1 BRA `(.L_x_5281) ;  /* 0x0000000000081947 */ /* 0x002fec0003800000 */
[----:B------:R-:W1:Y:S02]  /*b540*/  SYNCS.PHASECHK.TRANS64.TRYWAIT P1, [R14+URZ+0x22830], R15 ;  /* 0x0228300f0e0075a7 */ /* 0x000e64000802017f */
[----:B-1----:R-:W-:Y:S05]  /*b550*/  @!P1 BRA `(.L_x_5282) ;  /* 0x00000100006c9947 */ /* 0x002fea0003800000 */
.L_x_5281:
[----:B------:R-:W-:Y:S05]  /*b560*/  WARPSYNC.ALL ;  /* 0x0000000000007948 */ /* 0x000fea0003800000 */
[C---:B------:R-:W-:Y:S01]  /*b570*/  R2UR UR6, R156.reuse ;  /* 0x000000009c0672ca */ /* 0x040fe200000e0000 */
[----:B------:R-:W-:Y:S01]  /*b580*/  VIADD R154, R156, 0x2 ;  /* 0x000000029c9a7836 */ /* 0x000fe20000000000 */
[----:B------:R-:W-:Y:S01]  /*b590*/  R2UR UR7, R157 ;  /* 0x000000009d0772ca */ /* 0x000fe200000e0000 */
[----:B------:R-:W-:Y:S01]  /*b5a0*/  IMAD.MOV.U32 R155, RZ, RZ, 0x40000040 ;  /* 0x40000040ff9b7424 */ /* 0x000fe200078e00ff */
[----:B------:R-:W-:Y:S01]  /*b5b0*/  R2UR UR4, R6 ;  /* 0x00000000060472ca */ /* 0x000fe200000e0000 */
[----:B------:R-:W-:Y:S01]  /*b5c0*/  IMAD.MOV.U32 R153, RZ, RZ, 0x40000040 ;  /* 0x40000040ff997424 */ /* 0x000fe200078e00ff */
[----:B------:R-:W-:Y:S01]  /*b5d0*/  R2UR UR5, R7 ;  /* 0x00000000070572ca */ /* 0x000fe200000e0000 */
[----:B------:R-:W-:Y:S01]  /*b5e0*/  IMAD.MOV.U32 R157, RZ, RZ, 0x40000040 ;  /* 0x40000040ff9d7424 */ /* 0x000fe200078e00ff */
[C---:B------:R-:W-:Y:S01]  /*b5f0*/  IADD3 R152, R156.reuse, 0x4, RZ ;  /* 0x000000049c987810 */ /* 0x040fe20007ffe0ff */
[----:B------:R-:W-:Y:S01]  /*b600*/  VIADD R156, R156, 0x6 ;  /* 0x000000069c9c7836 */ /* 0x000fe20000000000 */
        /* <DEDUP_REMOVED lines=30> */
.L_x_5283:
[----:B------:R-:W3:Y:S01]  /*b7f0*/  LDL R0, [R1+0x10] ;  /* 0x0000100001007983 */ /* 0x000ee20000100800 */
[----:B------:R-:W4:Y:S03]  /*b800*/  LDC R3, c[0x0][0x448] ;  /* 0x00011200ff037b82 */ /* 0x000f260000000800 */
[----:B------:R-:W5:Y:S04]  /*b810*/  LDL R203, [R1+0x18] ;  /* 0x0000180001cb7983 */ /* 0x000f680000100800 */
[----:B------:R-:W2:Y:S01]  /*b820*/  LDL R202, [R1+0x4] ;  /* 0x0000040001ca7983 */ /* 0x000ea20000100800 */
[----:B----4-:R-:W-:-:S13]  /*b830*/  ISETP.NE.AND P1, PT, R3, 0x1, PT ;  /* 0x000000010300780c */ /* 0x010fda0003f25270 */
[----:B------:R-:W4:Y:S08]  /*b840*/  @P1 LDC R4, c[0x0][0x44c] ;  /* 0x00011300ff041b82 */ /* 0x000f300000000800 */
[----:B------:R-:W0:Y:S01]  /*b850*/  @P1 LDC R3, c[0x0][0x450] ;  /* 0x00011400ff031b82 */ /* 0x000e220000000800 */
[----:B---3--:R-:W-:-:S04]  /*b860*/  IMAD.IADD R0, R0, 0x1, R223 ;  /* 0x0000000100007824 */ /* 0x008fc800078e02df */
[----:B----4-:R-:W-:-:S05]  /*b870*/  @P1 IMAD.HI.U32 R4, R0, R4, RZ ;  /* 0x0000000400041227 */ /* 0x010fca00078e00ff */
[----:B0-----:R-:W-:-:S05]  /*b880*/  @P1 SHF.R.U32.HI R0, RZ, R3, R4 ;  /* 0x00000003ff001219 */ /* 0x001fca0000011604 */
[----:B------:R-:W-:Y:S04]  /*b890*/  SHFL.IDX PT, R4, R0, RZ, 0x1c1f ;  /* 0x001c1fff00047589 */ /* 0x000fe800000e0000 */
[----:B------:R-:W0:Y:S01]  /*b8a0*/  SHFL.IDX PT, R0, R0, 0x1, 0x1c1f ;  /* 0x003c1f0000007f89 */ /* 0x000e2200000e0000 */
[----:B------:R-:W-:-:S04]  /*b8b0*/  IMAD.MOV.U32 R3, RZ, RZ, -0x60 ;  /* 0xffffffa0ff037424 */ /* 0x000fc800078e00ff */
[----:B------:R-:W-:-:S04]  /*b8c0*/  IMAD R3, R9, R3, 0x1 ;  /* 0x0000000109037424 */ /* 0x000fc800078e0203 */
[----:B-----5:R-:W-:-:S05]  /*b8d0*/  IMAD R3, R203, -0x2, R3 ;  /* 0xfffffffecb037824 */ /* 0x020fca00078e0203 */
[----:B--2---:R-:W-:-:S04]  /*b8e0*/  IADD3 R3, -R220, R3, R202 ;  /* 0x00000003dc037210 */ /* 0x004fc80007ffe1ca */
[----:B0-----:R-:W-:-:S04]  /*b8f0*/  IADD3 R0, R3, R0, RZ ;  /* 0x0000000003007210 */ /* 0x001fc80007ffe0ff */
[----:B------:R-:W-:-:S04]  /*b900*/  ISETP.GT.AND P6, PT, R0, RZ, PT ;  /* 0x000000ff0000720c */ /* 0x000fc80003fc4270 */
[----:B------:R-:W-:Y:S02]  /*b910*/  FSEL R154, R154, -INF , P6 ;  /* 0xff8000009a9a7808 */ /* 0x000fe40003000000 */
[----:B------:R-:W-:-:S04]  /*b920*/  ISETP.GT.AND P6, PT, R0, 0x1, PT ;  /* 0x000000010000780c */ /* 0x000fc80003fc4270 */
        /* <DEDUP_REMOVED lines=43> */
[----:B------:R-:W-:Y:S02]  /*bbe0*/  ISETP.GT.AND P6, PT, R0, 0x59, PT ;  /* 0x000000590000780c */ /* 0x000fe40003fc4270 */
        /* <DEDUP_REMOVED lines=22> */
[----:B------:R-:W-:Y:S02]  /*bd50*/  FSEL R199, R199, -INF , P6 ;  /* 0xff800000c7c77808 */ /* 0x000fe40003000000 */
[----:B------:R-:W-:-:S04]  /*bd60*/  FMNMX.FTZ R0, R198, R0, !PT ;  /* 0x00000000c6007209 */ /* 0x000fc80007810000 */
[----:B------:R-:W-:Y:S01]  /*bd70*/  FMNMX.FTZ R0, R199, R0, !PT ;  /* 0x00000000c7007209 */ /* 0x000fe20007810000 */
[----:B------:R-:W-:-:S04]  /*bd80*/  IMAD.IADD R4, R3, 0x1, R4 ;  /* 0x0000000103047824 */ /* 0x000fc800078e0204 */
[----:B------:R-:W0:Y:S02]  /*bd90*/  SHFL.BFLY PT, R3, R0, 0x2, 0x1f ;  /* 0x0c401f0000037f89 */ /* 0x000e2400000e0000 */
[----:B0-----:R-:W-:-:S05]  /*bda0*/  FMNMX.FTZ R3, R0, R3, !PT ;  /* 0x0000000300037209 */ /* 0x001fca0007810000 */
[----:B------:R-:W0:Y:S01]  /*bdb0*/  SHFL.BFLY PT, R0, R3, 0x1, 0x1f ;  /* 0x0c201f0003007f89 */ /* 0x000e2200000e0000 */
[C---:B------:R-:W-:Y:S02]  /*bdc0*/  ISETP.GT.AND P4, PT, R4.reuse, RZ, PT ;  /* 0x000000ff0400720c */ /* 0x040fe40003f84270 */
[C---:B------:R-:W-:Y:S02]  /*bdd0*/  ISETP.GT.AND P3, PT, R4.reuse, 0x1, PT ;  /* 0x000000010400780c */ /* 0x040fe40003f64270 */
[C---:B------:R-:W-:Y:S02]  /*bde0*/  ISETP.GT.AND P2, PT, R4.reuse, 0x8, PT ;  /* 0x000000080400780c */ /* 0x040fe40003f44270 */
[----:B0-----:R-:W-:Y:S02]  /*bdf0*/  FMNMX.FTZ R3, R3, R0, !PT ;  /* 0x0000000003037209 */ /* 0x001fe40007810000 */
[----:B------:R-:W0:Y:S01]  /*be00*/  LDC R0, c[0x0][0x988] ;  /* 0x00026200ff007b82 */ /* 0x000e220000000800 */
[----:B------:R-:W-:-:S02]  /*be10*/  ISETP.GT.AND P1, PT, R4, 0x9, PT ;  /* 0x000000090400780c */ /* 0x000fc40003f24270 */
[----:B------:R-:W-:Y:S02]  /*be20*/  LOP3.LUT R23, R23, 0xfffffeff, RZ, 0xc0, !PT ;  /* 0xfffffeff17177812 */ /* 0x000fe400078ec0ff */
[----:B------:R-:W-:Y:S02]  /*be30*/  FSEL R152, R152, -INF , P4 ;  /* 0xff80000098987808 */ /* 0x000fe40002000000 */
[----:B------:R-:W-:Y:S02]  /*be40*/  FSEL R202, R153, -INF , P3 ;  /* 0xff80000099ca7808 */ /* 0x000fe40001800000 */
[----:B------:R-:W-:Y:S02]  /*be50*/  FSEL R156, R156, -INF , P2 ;  /* 0xff8000009c9c7808 */ /* 0x000fe40001000000 */
[----:B------:R-:W-:Y:S02]  /*be60*/  FSEL R203, R157, -INF , P1 ;  /* 0xff8000009dcb7808 */ /* 0x000fe40000800000 */
[----:B------:R-:W-:-:S02]  /*be70*/  @P0 LOP3.LUT R23, R23, 0x100, RZ, 0xfc, !PT ;  /* 0x0000010017170812 */ /* 0x000fc400078efcff */
[C---:B------:R-:W-:Y:S02]  /*be80*/  ISETP.GT.AND P4, PT, R4.reuse, 0x10, PT ;  /* 0x000000100400780c */ /* 0x040fe40003f84270 */
[C---:B------:R-:W-:Y:S02]  /*be90*/  ISETP.GT.AND P3, PT, R4.reuse, 0x11, PT ;  /* 0x000000110400780c */ /* 0x040fe40003f64270 */
[C---:B------:R-:W-:Y:S02]  /*bea0*/  ISETP.GT.AND P2, PT, R4.reuse, 0x18, PT ;  /* 0x000000180400780c */ /* 0x040fe40003f44270 */
[C---:B------:R-:W-:Y:S02]  /*beb0*/  ISETP.GT.AND P1, PT, R4.reuse, 0x19, PT ;  /* 0x000000190400780c */ /* 0x040fe40003f24270 */
[C---:B------:R-:W-:Y:S01]  /*bec0*/  FSETP.NEU.FTZ.AND P6, PT, R3.reuse, -INF , PT ;  /* 0xff8000000300780b */ /* 0x040fe20003fdd000 */
[----:B0-----:R-:W-:Y:S01]  /*bed0*/  FMUL.FTZ R153, R3, R0 ;  /* 0x0000000003997220 */ /* 0x001fe20000410000 */
[----:B------:R-:W-:-:S02]  /*bee0*/  ISETP.GT.AND P0, PT, R4, 0x41, PT ;  /* 0x000000410400780c */ /* 0x000fc40003f04270 */
[----:B------:R-:W-:Y:S02]  /*bef0*/  FSEL R160, R160, -INF , P4 ;  /* 0xff800000a0a07808 */ /* 0x000fe40002000000 */
[----:B------:R-:W-:Y:S02]  /*bf00*/  FSEL R161, R161, -INF , P3 ;  /* 0xff800000a1a17808 */ /* 0x000fe40001800000 */
[----:B------:R-:W-:Y:S02]  /*bf10*/  FSEL R164, R164, -INF , P2 ;  /* 0xff800000a4a47808 */ /* 0x000fe40001000000 */
[----:B------:R-:W-:Y:S02]  /*bf20*/  FSEL R165, R165, -INF , P1 ;  /* 0xff800000a5a57808 */ /* 0x000fe40000800000 */
[----:B------:R-:W-:Y:S02]  /*bf30*/  FSEL R157, R3, RZ, P6 ;  /* 0x000000ff039d7208 */ /* 0x000fe40003000000 */
[----:B------:R-:W-:-:S02]  /*bf40*/  ISETP.GT.AND P4, PT, R4, 0x20, PT ;  /* 0x000000200400780c */ /* 0x000fc40003f84270 */
[C---:B------:R-:W-:Y:S02]  /*bf50*/  ISETP.GT.AND P3, PT, R4.reuse, 0x21, PT ;  /* 0x000000210400780c */ /* 0x040fe40003f64270 */
[C---:B------:R-:W-:Y:S02]  /*bf60*/  ISETP.GT.AND P2, PT, R4.reuse, 0x28, PT ;  /* 0x000000280400780c */ /* 0x040fe40003f44270 */
[----:B------:R-:W-:Y:S02]  /*bf70*/  ISETP.GT.AND P1, PT, R4, 0x29, PT ;  /* 0x000000290400780c */ /* 0x000fe40003f24270 */
[----:B------:R-:W-:Y:S01]  /*bf80*/  FSEL R153, R153, RZ, P6 ;  /* 0x000000ff99997208 */ /* 0x000fe20003000000 */
[----:B------:R-:W-:Y:S01]  /*bf90*/  FADD.FTZ R157, -R157, R201 ;  /* 0x000000c99d9d7221 */ /* 0x000fe20000010100 */
[----:B------:R-:W-:Y:S02]  /*bfa0*/  FSEL R168, R168, -INF , P4 ;  /* 0xff800000a8a87808 */ /* 0x000fe40002000000 */
[----:B------:R-:W-:-:S02]  /*bfb0*/  FSEL R169, R169, -INF , P3 ;  /* 0xff800000a9a97808 */ /* 0x000fc40001800000 */
[----:B------:R-:W-:Y:S02]  /*bfc0*/  FSEL R172, R172, -INF , P2 ;  /* 0xff800000acac7808 */ /* 0x000fe40001000000 */
[----:B------:R-:W-:Y:S01]  /*bfd0*/  FSEL R173, R173, -INF , P1 ;  /* 0xff800000adad7808 */ /* 0x000fe20000800000 */
[-CC-:B------:R-:W-:Y:S01]  /*bfe0*/  FFMA.FTZ R154, R154, R0.reuse, -R153.reuse ;  /* 0x000000009a9a7223 */ /* 0x180fe20000010899 */
[C---:B------:R-:W-:Y:S01]  /*bff0*/  ISETP.GT.AND P4, PT, R4.reuse, 0x30, PT ;  /* 0x000000300400780c */ /* 0x040fe20003f84270 */
[----:B------:R-:W-:Y:S01]  /*c000*/  FFMA.FTZ R155, R155, R0, -R153 ;  /* 0x000000009b9b7223 */ /* 0x000fe20000010899 */
[C---:B------:R-:W-:Y:S02]  /*c010*/  ISETP.GT.AND P3, PT, R4.reuse, 0x31, PT ;  /* 0x000000310400780c */ /* 0x040fe40003f64270 */
[C---:B------:R-:W-:Y:S02]  /*c020*/  ISETP.GT.AND P2, PT, R4.reuse, 0x38, PT ;  /* 0x000000380400780c */ /* 0x040fe40003f44270 */
[----:B------:R-:W-:-:S02]  /*c030*/  ISETP.GT.AND P1, PT, R4, 0x39, PT ;  /* 0x000000390400780c */ /* 0x000fc40003f24270 */
[----:B------:R-:W-:Y:S01]  /*c040*/  LOP3.LUT R23, R23, 0xfffffdff, RZ, 0xc0, !PT ;  /* 0xfffffdff17177812 */ /* 0x000fe200078ec0ff */
[----:B------:R-:W-:Y:S01]  /*c050*/  FMUL.FTZ R157, R157, R0 ;  /* 0x000000009d9d7220 */ /* 0x000fe20000410000 */
[----:B------:R-:W-:Y:S02]  /*c060*/  FSEL R176, R176, -INF , P4 ;  /* 0xff800000b0b07808 */ /* 0x000fe40002000000 */
[----:B------:R-:W-:Y:S02]  /*c070*/  FSEL R177, R177, -INF , P3 ;  /* 0xff800000b1b17808 */ /* 0x000fe40001800000 */
[----:B------:R-:W-:Y:S02]  /*c080*/  @P0 LOP3.LUT R23, R23, 0x200, RZ, 0xfc, !PT ;  /* 0x0000020017170812 */ /* 0x000fe400078efcff */
[----:B------:R-:W-:Y:S02]  /*c090*/  FSEL R180, R180, -INF , P2 ;  /* 0xff800000b4b47808 */ /* 0x000fe40001000000 */
[----:B------:R-:W-:-:S02]  /*c0a0*/  FSEL R181, R181, -INF , P1 ;  /* 0xff800000b5b57808 */ /* 0x000fc40000800000 */
[C---:B------:R-:W-:Y:S02]  /*c0b0*/  ISETP.GT.AND P5, PT, R4.reuse, 0x49, PT ;  /* 0x000000490400780c */ /* 0x040fe40003fa4270 */
[C---:B------:R-:W-:Y:S02]  /*c0c0*/  ISETP.GT.AND P4, PT, R4.reuse, 0x50, PT ;  /* 0x000000500400780c */ /* 0x040fe40003f84270 */
[C---:B------:R-:W-:Y:S02]  /*c0d0*/  ISETP.GT.AND P3, PT, R4.reuse, 0x51, PT ;  /* 0x000000510400780c */ /* 0x040fe40003f64270 */
[C---:B------:R-:W-:Y:S02]  /*c0e0*/  ISETP.GT.AND P2, PT, R4.reuse, 0x58, PT ;  /* 0x000000580400780c */ /* 0x040fe40003f44270 */
[C---:B------:R-:W-:Y:S02]  /*c0f0*/  ISETP.GT.AND P1, PT, R4.reuse, 0x59, PT ;  /* 0x000000590400780c */ /* 0x040fe40003f24270 */
[----:B------:R-:W-:-:S02]  /*c100*/  ISETP.GT.AND P0, PT, R4, 0x40, PT ;  /* 0x000000400400780c */ /* 0x000fc40003f04270 */
[----:B------:R-:W-:Y:S01]  /*c110*/  ISETP.GT.AND P6, PT, R4, 0x48, PT ;  /* 0x000000480400780c */ /* 0x000fe20003fc4270 */
[----:B------:R-:W-:Y:S01]  /*c120*/  FFMA.FTZ R4, R178, R0, -R153 ;  /* 0x00000000b2047223 */ /* 0x000fe20000010899 */
[----:B------:R-:W-:Y:S08]  /*c130*/  MUFU.EX2 R154, R154 ;  /* 0x0000009a009a7308 */ /* 0x000ff00000000800 */
[----:B------:R-:W0:Y:S08]  /*c140*/  MUFU.EX2 R178, R157 ;  /* 0x0000009d00b27308 */ /* 0x000e300000000800 */
[----:B------:R-:W2:Y:S01]  /*c150*/  MUFU.EX2 R155, R155 ;  /* 0x0000009b009b7308 */ /* 0x000ea20000000800 */
[----:B0-----:R-:W-:Y:S01]  /*c160*/  FFMA.FTZ R5, R178, R5, R154 ;  /* 0x00000005b2057223 */ /* 0x001fe2000001009a */
[----:B--2---:R-:W-:-:S02]  /*c170*/  F2FP.F16.F32.PACK_AB R157, R155, R154 ;  /* 0x0000009a9b9d723e */ /* 0x004fc400000000ff */
        /* <DEDUP_REMOVED lines=16> */
[----:B------:R-:W-:Y:S02]  /*c280*/  LOP3.LUT P0, RZ, R23, 0x200, RZ, 0xc0, !PT ;  /* 0x0000020017ff7812 */ /* 0x000fe4000780c0ff */
        /* <DEDUP_REMOVED lines=12> */
[----:B------:R-:W-:Y:S01]  /*c350*/  FMNMX.FTZ R154, R193, R154, !PT ;  /* 0x0000009ac19a7209 */ /* 0x000fe20007810000 */
[--C-:B------:R-:W-:Y:S01]  /*c360*/  FFMA.FTZ R162, R162, R0, -R153.reuse ;  /* 0x00000000a2a27223 */ /* 0x100fe20000010899 */
[----:B------:R-:W-:Y:S02]  /*c370*/  FSEL R197, R197, -INF , P1 ;  /* 0xff800000c5c57808 */ /* 0x000fe40000800000 */
[----:B------:R-:W-:Y:S01]  /*c380*/  FMNMX.FTZ R154, R196, R154, !PT ;  /* 0x0000009ac49a7209 */ /* 0x000fe20007810000 */
        /* <DEDUP_REMOVED lines=19> */
[----:B------:R-:W-:-:S02]  /*c4c0*/  FFMA.FTZ R199, R199, R0, -R153 ;  /* 0x00000000c7c77223 */ /* 0x000fc40000010899 */
[----:B------:R0:W-:Y:S02]  /*c4d0*/  MUFU.EX2 R153, R162 ;  /* 0x000000a200997308 */ /* 0x0001e40000000800 */
[----:B0-----:R-:W-:-:S05]  /*c4e0*/  FMNMX.FTZ R162, R197, R154, !PT ;  /* 0x0000009ac5a27209 */ /* 0x001fca0007810000 */
[----:B------:R-:W0:Y:S01]  /*c4f0*/  SHFL.BFLY PT, R154, R162, 0x2, 0x1f ;  /* 0x0c401f00a29a7f89 */ /* 0x000e2200000e0000 */
[----:B------:R-:W2:Y:S01]  /*c500*/  MUFU.EX2 R158, R158 ;  /* 0x0000009e009e7308 */ /* 0x000ea20000000800 */
[----:B0-----:R-:W-:-:S05]  /*c510*/  FMNMX.FTZ R162, R162, R154, !PT ;  /* 0x0000009aa2a27209 */ /* 0x001fca0007810000 */
[----:B------:R-:W0:Y:S02]  /*c520*/  SHFL.BFLY PT, R201, R162, 0x1, 0x1f ;  /* 0x0c201f00a2c97f89 */ /* 0x000e2400000e0000 */
[----:B------:R-:W-:Y:S01]  /*c530*/  MUFU.EX2 R154, R167 ;  /* 0x000000a7009a7308 */ /* 0x000fe20000000800 */
[----:B------:R-:W-:-:S07]  /*c540*/  FADD.FTZ R5, R155, R5 ;  /* 0x000000059b057221 */ /* 0x000fce0000010000 */
[----:B------:R-:W3:Y:S08]  /*c550*/  MUFU.EX2 R159, R159 ;  /* 0x0000009f009f7308 */ /* 0x000ef00000000800 */
[----:B------:R4:W-:Y:S02]  /*c560*/  MUFU.EX2 R167, R182 ;  /* 0x000000b600a77308 */ /* 0x0009e40000000800 */
[----:B----4-:R-:W4:Y:S06]  /*c570*/  S2R R182, SR_CgaCtaId ;  /* 0x0000000000b67919 */ /* 0x010f2c0000008800 */
[----:B------:R-:W-:Y:S01]  /*c580*/  MUFU.EX2 R155, R166 ;  /* 0x000000a6009b7308 */ /* 0x000fe20000000800 */
[----:B--2---:R-:W-:-:S07]  /*c590*/  FADD.FTZ R5, R158, R5 ;  /* 0x000000059e057221 */ /* 0x004fce0000010000 */
[----:B------:R0:W-:Y:S08]  /*c5a0*/  MUFU.EX2 R166, R4 ;  /* 0x0000000400a67308 */ /* 0x0001f00000000800 */
[----:B------:R-:W2:Y:S01]  /*c5b0*/  MUFU.EX2 R163, R163 ;  /* 0x000000a300a37308 */ /* 0x000ea20000000800 */
[----:B0-----:R-:W-:Y:S01]  /*c5c0*/  FMNMX.FTZ R4, R162, R201, !PT ;  /* 0x000000c9a2047209 */ /* 0x001fe20007810000 */
[----:B---3--:R-:W-:-:S03]  /*c5d0*/  FADD.FTZ R5, R159, R5 ;  /* 0x000000059f057221 */ /* 0x008fc60000010000 */
[C---:B------:R-:W-:Y:S01]  /*c5e0*/  FSETP.NEU.FTZ.AND P1, PT, R4.reuse, -INF , PT ;  /* 0xff8000000400780b */ /* 0x040fe20003f3d000 */
[----:B------:R-:W-:Y:S01]  /*c5f0*/  FMUL.FTZ R201, R4, R0 ;  /* 0x0000000004c97220 */ /* 0x000fe20000410000 */
[----:B------:R-:W-:-:S04]  /*c600*/  FADD.FTZ R5, R153, R5 ;  /* 0x0000000599057221 */ /* 0x000fc80000010000 */
[----:B------:R-:W-:Y:S02]  /*c610*/  FSEL R201, R201, RZ, P1 ;  /* 0x000000ffc9c97208 */ /* 0x000fe40000800000 */
[----:B------:R-:W-:-:S03]  /*c620*/  FSEL R162, R4, RZ, P1 ;  /* 0x000000ff04a27208 */ /* 0x000fc60000800000 */
[-C--:B------:R-:W-:Y:S01]  /*c630*/  FFMA.FTZ R156, R156, R0.reuse, -R201 ;  /* 0x000000009c9c7223 */ /* 0x080fe200000108c9 */
[C---:B--2---:R-:W-:Y:S01]  /*c640*/  FADD.FTZ R5, R163.reuse, R5 ;  /* 0x00000005a3057221 */ /* 0x044fe20000010000 */
[----:B------:R-:W-:Y:S01]  /*c650*/  F2FP.F16.F32.PACK_AB R153, R163, R153 ;  /* 0x00000099a399723e */ /* 0x000fe200000000ff */
[----:B------:R-:W-:Y:S01]  /*c660*/  FADD.FTZ R162, -R162, R200 ;  /* 0x000000c8a2a27221 */ /* 0x000fe20000010100 */
[----:B------:R-:W-:Y:S01]  /*c670*/  MUFU.EX2 R163, R174 ;  /* 0x000000ae00a37308 */ /* 0x000fe20000000800 */
[-C--:B------:R-:W-:Y:S02]  /*c680*/  FFMA.FTZ R152, R152, R0.reuse, -R201 ;  /* 0x0000000098987223 */ /* 0x080fe400000108c9 */
[----:B------:R-:W-:-:S05]  /*c690*/  FMUL.FTZ R162, R162, R0 ;  /* 0x00000000a2a27220 */ /* 0x000fca0000410000 */
[----:B------:R0:W-:Y:S01]  /*c6a0*/  MUFU.EX2 R174, R156 ;  /* 0x0000009c00ae7308 */ /* 0x0001e20000000800 */
[----:B------:R-:W-:Y:S01]  /*c6b0*/  FFMA.FTZ R202, R202, R0, -R201 ;  /* 0x00000000caca7223 */ /* 0x000fe200000108c9 */
[----:B0-----:R-:W-:-:S06]  /*c6c0*/  VIADD R156, R14, 0x22840 ;  /* 0x000228400e9c7836 */ /* 0x001fcc0000000000 */
[----:B------:R-:W-:Y:S01]  /*c6d0*/  MUFU.EX2 R152, R152 ;  /* 0x0000009800987308 */ /* 0x000fe20000000800 */
[----:B----4-:R-:W-:-:S07]  /*c6e0*/  PRMT R156, R182, 0x654, R156 ;  /* 0x00000654b69c7816 */ /* 0x010fce000000009c */
[----:B------:R-:W0:Y:S01]  /*c6f0*/  MUFU.EX2 R182, R162 ;  /* 0x000000a200b67308 */ /* 0x000e220000000800 */
[-CC-:B------:R-:W-:Y:S01]  /*c700*/  FFMA.FTZ R203, R203, R0.reuse, -R201.reuse ;  /* 0x00000000cbcb7223 */ /* 0x180fe200000108c9 */
[-CC-:B------:R-:W-:Y:S01]  /*c710*/  FFMA.FTZ R160, R160, R0.reuse, -R201.reuse ;  /* 0x00000000a0a07223 */ /* 0x180fe200000108c9 */
[--C-:B------:R-:W-:Y:S01]  /*c720*/  FFMA.FTZ R161, R161, R0, -R201.reuse ;  /* 0x00000000a1a17223 */ /* 0x100fe200000108c9 */
[----:B------:R-:W-:Y:S01]  /*c730*/  F2FP.F16.F32.PACK_AB R159, R159, R158 ;  /* 0x0000009e9f9f723e */ /* 0x000fe200000000ff */
[-CC-:B------:R-:W-:Y:S01]  /*c740*/  FFMA.FTZ R164, R164, R0.reuse, -R201.reuse ;  /* 0x00000000a4a47223 */ /* 0x180fe200000108c9 */
[-CC-:B------:R-:W-:Y:S01]  /*c750*/  FFMA.FTZ R165, R165, R0.reuse, -R201.reuse ;  /* 0x00000000a5a57223 */ /* 0x180fe200000108c9 */
[-CC-:B------:R-:W-:Y:S01]  /*c760*/  FFMA.FTZ R168, R168, R0.reuse, -R201.reuse ;  /* 0x00000000a8a87223 */ /* 0x180fe200000108c9 */
[----:B------:R-:W2:Y:S01]  /*c770*/  MUFU.EX2 R202, R202 ;  /* 0x000000ca00ca7308 */ /* 0x000ea20000000800 */
[-CC-:B------:R-:W-:Y:S01]  /*c780*/  FFMA.FTZ R169, R169, R0.reuse, -R201.reuse ;  /* 0x00000000a9a97223 */ /* 0x180fe200000108c9 */
[----:B------:R-:W-:-:S06]  /*c790*/  FFMA.FTZ R172, R172, R0, -R201 ;  /* 0x00000000acac7223 */ /* 0x000fcc00000108c9 */
[----:B------:R-:W-:Y:S01]  /*c7a0*/  MUFU.EX2 R170, R170 ;  /* 0x000000aa00aa7308 */ /* 0x000fe20000000800 */
[----:B0-----:R-:W-:Y:S01]  /*c7b0*/  FFMA.FTZ R8, R182, R8, R152 ;  /* 0x00000008b6087223 */ /* 0x001fe20000010098 */
[-C--:B------:R-:W-:Y:S01]  /*c7c0*/  FFMA.FTZ R173, R173, R0.reuse, -R201 ;  /* 0x00000000adad7223 */ /* 0x080fe200000108c9 */
[----:B------:R-:W-:Y:S01]  /*c7d0*/  FADD.FTZ R5, R155, R5 ;  /* 0x000000059b057221 */ /* 0x000fe20000010000 */
[-CC-:B------:R-:W-:Y:S01]  /*c7e0*/  FFMA.FTZ R176, R176, R0.reuse, -R201.reuse ;  /* 0x00000000b0b07223 */ /* 0x180fe200000108c9 */
[----:B------:R-:W-:-:S03]  /*c7f0*/  FFMA.FTZ R177, R177, R0, -R201 ;  /* 0x00000000b1b17223 */ /* 0x000fc600000108c9 */
[----:B------:R-:W-:Y:S01]  /*c800*/  MUFU.EX2 R175, R175 ;  /* 0x000000af00af7308 */ /* 0x000fe20000000800 */
[-CC-:B------:R-:W-:Y:S01]  /*c810*/  FFMA.FTZ R180, R180, R0.reuse, -R201.reuse ;  /* 0x00000000b4b47223 */ /* 0x180fe200000108c9 */
[----:B------:R-:W-:-:S06]  /*c820*/  FFMA.FTZ R181, R181, R0, -R201 ;  /* 0x00000000b5b57223 */ /* 0x000fcc00000108c9 */
[----:B------:R-:W-:Y:S01]  /*c830*/  MUFU.EX2 R179, R179 ;  /* 0x000000b300b37308 */ /* 0x000fe20000000800 */
[----:B------:R-:W-:Y:S01]  /*c840*/  FFMA.FTZ R184, R184, R0, -R201 ;  /* 0x00000000b8b87223 */ /* 0x000fe200000108c9 */
[----:B------:R0:W-:Y:S06]  /*c850*/  SYNCS.ARRIVE.TRANS64.RED.A1T0 RZ, [R156+URZ], RZ ;  /* 0x000000ff9cff79a7 */ /* 0x0001ec000810043f */
[----:B------:R-:W3:Y:S01]  /*c860*/  MUFU.EX2 R203, R203 ;  /* 0x000000cb00cb7308 */ /* 0x000ee20000000800 */
[----:B--2---:R-:W-:-:S07]  /*c870*/  FADD.FTZ R8, R202, R8 ;  /* 0x00000008ca087221 */ /* 0x004fce0000010000 */
[----:B------:R-:W2:Y:S01]  /*c880*/  MUFU.EX2 R160, R160 ;  /* 0x000000a000a07308 */ /* 0x000ea20000000800 */
[----:B------:R-:W-:-:S07]  /*c890*/  FADD.FTZ R8, R174, R8 ;  /* 0x00000008ae087221 */ /* 0x000fce0000010000 */
[----:B------:R-:W-:Y:S08]  /*c8a0*/  MUFU.EX2 R158, R171 ;  /* 0x000000ab009e7308 */ /* 0x000ff00000000800 */
[----:B------:R-:W-:Y:S08]  /*c8b0*/  MUFU.EX2 R171, R190 ;  /* 0x000000be00ab7308 */ /* 0x000ff00000000800 */
[----:B------:R-:W4:Y:S01]  /*c8c0*/  MUFU.EX2 R190, R161 ;  /* 0x000000a100be7308 */ /* 0x000f220000000800 */
[----:B---3--:R-:W-:-:S07]  /*c8d0*/  FADD.FTZ R8, R203, R8 ;  /* 0x00000008cb087221 */ /* 0x008fce0000010000 */
[----:B------:R-:W3:Y:S01]  /*c8e0*/  MUFU.EX2 R164, R164 ;  /* 0x000000a400a47308 */ /* 0x000ee20000000800 */
[----:B--2---:R-:W-:-:S07]  /*c8f0*/  FADD.FTZ R8, R160, R8 ;  /* 0x00000008a0087221 */ /* 0x004fce0000010000 */
[----:B------:R-:W2:Y:S01]  /*c900*/  MUFU.EX2 R165, R165 ;  /* 0x000000a500a57308 */ /* 0x000ea20000000800 */
[----:B----4-:R-:W-:-:S07]  /*c910*/  FADD.FTZ R8, R190, R8 ;  /* 0x00000008be087221 */ /* 0x010fce0000010000 */
[----:B------:R-:W4:Y:S01]  /*c920*/  MUFU.EX2 R168, R168 ;  /* 0x000000a800a87308 */ /* 0x000f220000000800 */
[----:B---3--:R-:W-:-:S07]  /*c930*/  FADD.FTZ R8, R164, R8 ;  /* 0x00000008a4087221 */ /* 0x008fce0000010000 */
[----:B------:R-:W3:Y:S01]  /*c940*/  MUFU.EX2 R169, R169 ;  /* 0x000000a900a97308 */ /* 0x000ee20000000800 */
[----:B------:R-:W-:Y:S01]  /*c950*/  FADD.FTZ R5, R154, R5 ;  /* 0x000000059a057221 */ /* 0x000fe20000010000 */
[----:B--2---:R-:W-:-:S06]  /*c960*/  FADD.FTZ R8, R165, R8 ;  /* 0x00000008a5087221 */ /* 0x004fcc0000010000 */
[----:B------:R-:W2:Y:S01]  /*c970*/  MUFU.EX2 R162, R172 ;  /* 0x000000ac00a27308 */ /* 0x000ea20000000800 */
[----:B------:R-:W-:Y:S01]  /*c980*/  FADD.FTZ R5, R170, R5 ;  /* 0x00000005aa057221 */ /* 0x000fe20000010000 */
[----:B----4-:R-:W-:-:S06]  /*c990*/  FADD.FTZ R8, R168, R8 ;  /* 0x00000008a8087221 */ /* 0x010fcc0000010000 */
[----:B------:R-:W4:Y:S01]  /*c9a0*/  MUFU.EX2 R173, R173 ;  /* 0x000000ad00ad7308 */ /* 0x000f220000000800 */
[----:B------:R-:W-:Y:S01]  /*c9b0*/  FADD.FTZ R5, R158, R5 ;  /* 0x000000059e057221 */ /* 0x000fe20000010000 */
[----:B---3--:R-:W-:-:S06]  /*c9c0*/  FADD.FTZ R8, R169, R8 ;  /* 0x00000008a9087221 */ /* 0x008fcc0000010000 */
[----:B------:R-:W3:Y:S01]  /*c9d0*/  MUFU.EX2 R176, R176 ;  /* 0x000000b000b07308 */ /* 0x000ee20000000800 */
[----:B------:R-:W-:Y:S01]  /*c9e0*/  FADD.FTZ R5, R163, R5 ;  /* 0x00000005a3057221 */ /* 0x000fe20000010000 */
[----:B--2---:R-:W-:-:S06]  /*c9f0*/  FADD.FTZ R8, R162, R8 ;  /* 0x00000008a2087221 */ /* 0x004fcc0000010000 */
[----:B------:R-:W2:Y:S01]  /*ca00*/  MUFU.EX2 R177, R177 ;  /* 0x000000b100b17308 */ /* 0x000ea20000000800 */
[----:B------:R-:W-:Y:S01]  /*ca10*/  FADD.FTZ R5, R175, R5 ;  /* 0x00000005af057221 */ /* 0x000fe20000010000 */
[----:B0-----:R-:W-:Y:S01]  /*ca20*/  F2FP.F16.F32.PACK_AB R156, R202, R152 ;  /* 0x00000098ca9c723e */ /* 0x001fe200000000ff */
[----:B----4-:R-:W-:-:S05]  /*ca30*/  FADD.FTZ R8, R173, R8 ;  /* 0x00000008ad087221 */ /* 0x010fca0000010000 */
[----:B------:R-:W0:Y:S01]  /*ca40*/  MUFU.EX2 R180, R180 ;  /* 0x000000b400b47308 */ /* 0x000e220000000800 */
[----:B------:R-:W-:Y:S01]  /*ca50*/  FFMA.FTZ R185, R185, R0, -R201 ;  /* 0x00000000b9b97223 */ /* 0x000fe200000108c9 */
[----:B------:R-:W-:Y:S01]  /*ca60*/  F2FP.F16.F32.PACK_AB R152, R190, R160 ;  /* 0x000000a0be98723e */ /* 0x000fe200000000ff */
[----:B------:R-:W-:Y:S01]  /*ca70*/  FADD.FTZ R5, R166, R5 ;  /* 0x00000005a6057221 */ /* 0x000fe20000010000 */
[----:B------:R-:W-:-:S04]  /*ca80*/  F2FP.F16.F32.PACK_AB R160, R169, R168 ;  /* 0x000000a8a9a0723e */ /* 0x000fc800000000ff */
[----:B------:R-:W4:Y:S01]  /*ca90*/  MUFU.EX2 R183, R183 ;  /* 0x000000b700b77308 */ /* 0x000f220000000800 */
[----:B---3--:R-:W-:-:S07]  /*caa0*/  FADD.FTZ R8, R176, R8 ;  /* 0x00000008b0087221 */ /* 0x008fce0000010000 */
[----:B------:R-:W3:Y:S01]  /*cab0*/  MUFU.EX2 R181, R181 ;  /* 0x000000b500b57308 */ /* 0x000ee20000000800 */
[----:B------:R-:W-:Y:S01]  /*cac0*/  FFMA.FTZ R188, R188, R0, -R201 ;  /* 0x00000000bcbc7223 */ /* 0x000fe200000108c9 */
[----:B------:R-:W-:-:S06]  /*cad0*/  FADD.FTZ R5, R179, R5 ;  /* 0x00000005b3057221 */ /* 0x000fcc0000010000 */
[----:B------:R-:W5:Y:S01]  /*cae0*/  MUFU.EX2 R186, R186 ;  /* 0x000000ba00ba7308 */ /* 0x000f620000000800 */
[----:B--2---:R-:W-:Y:S01]  /*caf0*/  FADD.FTZ R8, R177, R8 ;  /* 0x00000008b1087221 */ /* 0x004fe20000010000 */
[----:B------:R-:W-:-:S06]  /*cb00*/  FFMA.FTZ R189, R189, R0, -R201 ;  /* 0x00000000bdbd7223 */ /* 0x000fcc00000108c9 */
[----:B------:R-:W2:Y:S01]  /*cb10*/  MUFU.EX2 R168, R184 ;  /* 0x000000b800a87308 */ /* 0x000ea20000000800 */
[----:B------:R-:W-:Y:S01]  /*cb20*/  F2FP.F16.F32.PACK_AB R161, R158, R170 ;  /* 0x000000aa9ea1723e */ /* 0x000fe200000000ff */
[----:B------:R-:W-:-:S06]  /*cb30*/  FADD.FTZ R5, R167, R5 ;  /* 0x00000005a7057221 */ /* 0x000fcc0000010000 */
[----:B------:R-:W1:Y:S01]  /*cb40*/  MUFU.EX2 R187, R187 ;  /* 0x000000bb00bb7308 */ /* 0x000e620000000800 */
[----:B0-----:R-:W-:-:S07]  /*cb50*/  FADD.FTZ R8, R180, R8 ;  /* 0x00000008b4087221 */ /* 0x001fce0000010000 */
[----:B------:R-:W0:Y:S01]  /*cb60*/  MUFU.EX2 R185, R185 ;  /* 0x000000b900b97308 */ /* 0x000e220000000800 */
[----:B------:R-:W-:Y:S01]  /*cb70*/  FFMA.FTZ R192, R192, R0, -R201 ;  /* 0x00000000c0c07223 */ /* 0x000fe200000108c9 */
[----:B----4-:R-:W-:Y:S01]  /*cb80*/  FADD.FTZ R5, R183, R5 ;  /* 0x00000005b7057221 */ /* 0x010fe20000010000 */
[----:B---3--:R-:W-:-:S05]  /*cb90*/  FADD.FTZ R8, R181, R8 ;  /* 0x00000008b5087221 */ /* 0x008fca0000010000 */
[----:B------:R-:W3:Y:S01]  /*cba0*/  MUFU.EX2 R170, R188 ;  /* 0x000000bc00aa7308 */ /* 0x000ee20000000800 */
[----:B------:R-:W-:Y:S01]  /*cbb0*/  FFMA.FTZ R193, R193, R0, -R201 ;  /* 0x00000000c1c17223 */ /* 0x000fe200000108c9 */
[----:B-----5:R-:W-:-:S06]  /*cbc0*/  FADD.FTZ R5, R186, R5 ;  /* 0x00000005ba057221 */ /* 0x020fcc0000010000 */
[----:B------:R-:W4:Y:S01]  /*cbd0*/  MUFU.EX2 R191, R191 ;  /* 0x000000bf00bf7308 */ /* 0x000f220000000800 */
[----:B--2---:R-:W-:-:S07]  /*cbe0*/  FADD.FTZ R8, R168, R8 ;  /* 0x00000008a8087221 */ /* 0x004fce0000010000 */
[----:B------:R-:W2:Y:S01]  /*cbf0*/  MUFU.EX2 R189, R189 ;  /* 0x000000bd00bd7308 */ /* 0x000ea20000000800 */
[----:B------:R-:W-:Y:S01]  /*cc00*/  FFMA.FTZ R196, R196, R0, -R201 ;  /* 0x00000000c4c47223 */ /* 0x000fe200000108c9 */
[----:B-1----:R-:W-:-:S06]  /*cc10*/  FADD.FTZ R5, R187, R5 ;  /* 0x00000005bb057221 */ /* 0x002fcc0000010000 */
[----:B------:R-:W1:Y:S01]  /*cc20*/  MUFU.EX2 R194, R194 ;  /* 0x000000c200c27308 */ /* 0x000e620000000800 */
[----:B0-----:R-:W-:Y:S01]  /*cc30*/  FADD.FTZ R8, R185, R8 ;  /* 0x00000008b9087221 */ /* 0x001fe20000010000 */
[----:B------:R-:W-:-:S06]  /*cc40*/  FFMA.FTZ R197, R197, R0, -R201 ;  /* 0x00000000c5c57223 */ /* 0x000fcc00000108c9 */
[----:B------:R-:W0:Y:S01]  /*cc50*/  MUFU.EX2 R172, R192 ;  /* 0x000000c000ac7308 */ /* 0x000e220000000800 */
[----:B------:R-:W-:Y:S01]  /*cc60*/  F2FP.F16.F32.PACK_AB R158, R203, R174 ;  /* 0x000000aecb9e723e */ /* 0x000fe200000000ff */
[----:B------:R-:W-:-:S06]  /*cc70*/  FADD.FTZ R5, R171, R5 ;  /* 0x00000005ab057221 */ /* 0x000fcc0000010000 */
[----:B------:R-:W5:Y:S01]  /*cc80*/  MUFU.EX2 R195, R195 ;  /* 0x000000c300c37308 */ /* 0x000f620000000800 */
[----:B---3--:R-:W-:Y:S01]  /*cc90*/  FADD.FTZ R8, R170, R8 ;  /* 0x00000008aa087221 */ /* 0x008fe20000010000 */
[----:B------:R-:W-:-:S06]  /*cca0*/  F2FP.F16.F32.PACK_AB R163, R175, R163 ;  /* 0x000000a3afa3723e */ /* 0x000fcc00000000ff */
[----:B------:R-:W3:Y:S01]  /*ccb0*/  MUFU.EX2 R193, R193 ;  /* 0x000000c100c17308 */ /* 0x000ee20000000800 */
[----:B----4-:R-:W-:Y:S01]  /*ccc0*/  FADD.FTZ R5, R191, R5 ;  /* 0x00000005bf057221 */ /* 0x010fe20000010000 */
[----:B--2---:R-:W-:-:S06]  /*ccd0*/  FADD.FTZ R8, R189, R8 ;  /* 0x00000008bd087221 */ /* 0x004fcc0000010000 */
[----:B------:R-:W2:Y:S01]  /*cce0*/  MUFU.EX2 R198, R198 ;  /* 0x000000c600c67308 */ /* 0x000ea20000000800 */
[----:B------:R-:W-:-:S07]  /*ccf0*/  LOP3.LUT P0, RZ, R23, 0x100, RZ, 0xc0, !PT ;  /* 0x0000010017ff7812 */ /* 0x000fce000780c0ff */
[----:B------:R-:W4:Y:S01]  /*cd00*/  MUFU.EX2 R174, R196 ;  /* 0x000000c400ae7308 */ /* 0x000f220000000800 */
[----:B-1----:R-:W-:Y:S01]  /*cd10*/  FADD.FTZ R5, R194, R5 ;  /* 0x00000005c2057221 */ /* 0x002fe20000010000 */
[----:B0-----:R-:W-:-:S06]  /*cd20*/  FADD.FTZ R8, R172, R8 ;  /* 0x00000008ac087221 */ /* 0x001fcc0000010000 */
[----:B------:R-:W0:Y:S08]  /*cd30*/  MUFU.EX2 R175, R199 ;  /* 0x000000c700af7308 */ /* 0x000e300000000800 */
[----:B------:R-:W1:Y:S01]  /*cd40*/  MUFU.EX2 R197, R197 ;  /* 0x000000c500c57308 */ /* 0x000e620000000800 */
[----:B-----5:R-:W-:Y:S01]  /*cd50*/  FADD.FTZ R5, R195, R5 ;  /* 0x00000005c3057221 */ /* 0x020fe20000010000 */
[----:B---3--:R-:W-:Y:S01]  /*cd60*/  FADD.FTZ R8, R193, R8 ;  /* 0x00000008c1087221 */ /* 0x008fe20000010000 */
[----:B------:R-:W-:-:S02]  /*cd70*/  F2FP.F16.F32.PACK_AB R155, R154, R155 ;  /* 0x0000009b9a9b723e */ /* 0x000fc400000000ff */
[----:B--2---:R-:W-:Y:S01]  /*cd80*/  FADD.FTZ R5, R198, R5 ;  /* 0x00000005c6057221 */ /* 0x004fe20000010000 */
[----:B----4-:R-:W-:Y:S01]  /*cd90*/  FADD.FTZ R8, R174, R8 ;  /* 0x00000008ae087221 */ /* 0x010fe20000010000 */
[----:B------:R-:W-:Y:S01]  /*cda0*/  F2FP.F16.F32.PACK_AB R154, R165, R164 ;  /* 0x000000a4a59a723e */ /* 0x000fe200000000ff */
[----:B------:R-:W-:Y:S01]  /*cdb0*/  FMUL.FTZ R24, R24, R182 ;  /* 0x000000b618187220 */ /* 0x000fe20000410000 */
[----:B------:R-:W-:Y:S01]  /*cdc0*/  F2FP.F16.F32.PACK_AB R162, R173, R162 ;  /* 0x000000a2ada2723e */ /* 0x000fe200000000ff */
[----:B0-----:R-:W-:Y:S01]  /*cdd0*/  FADD.FTZ R5, R175, R5 ;  /* 0x00000005af057221 */ /* 0x001fe20000010000 */
[----:B------:R-:W-:Y:S01]  /*cde0*/  F2FP.F16.F32.PACK_AB R165, R179, R166 ;  /* 0x000000a6b3a5723e */ /* 0x000fe200000000ff */
[----:B------:R-:W-:Y:S01]  /*cdf0*/  FMUL.FTZ R25, R25, R182 ;  /* 0x000000b619197220 */ /* 0x000fe20000410000 */
[----:B------:R-:W-:Y:S01]  /*ce00*/  F2FP.F16.F32.PACK_AB R164, R177, R176 ;  /* 0x000000b0b1a4723e */ /* 0x000fe200000000ff */
[----:B------:R-:W-:Y:S01]  /*ce10*/  FMUL.FTZ R28, R28, R182 ;  /* 0x000000b61c1c7220 */ /* 0x000fe20000410000 */
[----:B------:R-:W-:Y:S01]  /*ce20*/  F2FP.F16.F32.PACK_AB R166, R181, R180 ;  /* 0x000000b4b5a6723e */ /* 0x000fe200000000ff */
[----:B------:R-:W-:Y:S01]  /*ce30*/  FMUL.FTZ R29, R29, R182 ;  /* 0x000000b61d1d7220 */ /* 0x000fe20000410000 */
[----:B------:R-:W-:Y:S01]  /*ce40*/  F2FP.F16.F32.PACK_AB R167, R183, R167 ;  /* 0x000000a7b7a7723e */ /* 0x000fe200000000ff */
[----:B-1----:R-:W-:Y:S01]  /*ce50*/  FADD.FTZ R8, R197, R8 ;  /* 0x00000008c5087221 */ /* 0x002fe20000010000 */
[----:B------:R-:W-:Y:S01]  /*ce60*/  F2FP.F16.F32.PACK_AB R168, R185, R168 ;  /* 0x000000a8b9a8723e */ /* 0x000fe200000000ff */
[----:B------:R-:W-:Y:S01]  /*ce70*/  FMUL.FTZ R32, R32, R182 ;  /* 0x000000b620207220 */ /* 0x000fe20000410000 */
[----:B------:R-:W-:Y:S01]  /*ce80*/  F2FP.F16.F32.PACK_AB R169, R187, R186 ;  /* 0x000000babba9723e */ /* 0x000fe200000000ff */
[----:B------:R-:W-:Y:S01]  /*ce90*/  FMUL.FTZ R33, R33, R182 ;  /* 0x000000b621217220 */ /* 0x000fe20000410000 */
[----:B------:R-:W-:Y:S01]  /*cea0*/  F2FP.F16.F32.PACK_AB R170, R189, R170 ;  /* 0x000000aabdaa723e */ /* 0x000fe200000000ff */
[-C--:B------:R-:W-:Y:S01]  /*ceb0*/  FMUL.FTZ R36, R36, R182.reuse ;  /* 0x000000b624247220 */ /* 0x080fe20000410000 */
[----:B------:R-:W-:Y:S01]  /*cec0*/  F2FP.F16.F32.PACK_AB R171, R191, R171 ;  /* 0x000000abbfab723e */ /* 0x000fe200000000ff */
[----:B------:R-:W-:Y:S01]  /*ced0*/  FMUL.FTZ R37, R37, R182 ;  /* 0x000000b625257220 */ /* 0x000fe20000410000 */
[----:B------:R-:W-:Y:S01]  /*cee0*/  F2FP.F16.F32.PACK_AB R172, R193, R172 ;  /* 0x000000acc1ac723e */ /* 0x000fe200000000ff */
[----:B------:R-:W-:Y:S01]  /*cef0*/  FMUL.FTZ R40, R40, R182 ;  /* 0x000000b628287220 */ /* 0x000fe20000410000 */
[----:B------:R-:W-:Y:S01]  /*cf00*/  F2FP.F16.F32.PACK_AB R173, R195, R194 ;  /* 0x000000c2c3ad723e */ /* 0x000fe200000000ff */
[----:B------:R-:W-:Y:S01]  /*cf10*/  FMUL.FTZ R41, R41, R182 ;  /* 0x000000b629297220 */ /* 0x000fe20000410000 */
[----:B------:R-:W-:Y:S01]  /*cf20*/  F2FP.F16.F32.PACK_AB R174, R197, R174 ;  /* 0x000000aec5ae723e */ /* 0x000fe200000000ff */
[----:B------:R-:W-:Y:S01]  /*cf30*/  FMUL.FTZ R44, R44, R182 ;  /* 0x000000b62c2c7220 */ /* 0x000fe20000410000 */
[----:B------:R-:W-:Y:S01]  /*cf40*/  F2FP.F16.F32.PACK_AB R175, R175, R198 ;  /* 0x000000c6afaf723e */ /* 0x000fe200000000ff */
        /* <DEDUP_REMOVED lines=117> */
[----:B------:R-:W-:Y:S06]  /*d6a0*/  @!P0 BRA `(.L_x_5284) ;  /* 0x0000000000048947 */ /* 0x000fec0003800000 */
[----:B------:R-:W-:Y:S01]  /*d6b0*/  BPT.TRAP 0x1 ;  /* 0x000000040000795c */ /* 0x000fe20000300000 */
.L_x_5284:
[----:B------:R0:W1:Y:S01]  /*d6c0*/  SYNCS.PHASECHK.TRANS64.TRYWAIT P1, [R14+URZ+0x22850], R15 ;  /* 0x0228500f0e0075a7 */ /* 0x000062000802017f */
[----:B------:R-:W-:Y:S05]  /*d6d0*/  @!P0 BRA `(.L_x_5285) ;  /* 0x0000000000048947 */ /* 0x000fea0003800000 */
[----:B------:R-:W-:Y:S01]  /*d6e0*/  BPT.TRAP 0x1 ;  /* 0x000000040000795c */ /* 0x000fe20000300000 */
.L_x_5285:
[----:B------:R-:W-:Y:S04]  /*d6f0*/  BSSY B0, `(.L_x_5286) ;  /* 0x0000004000007945 */ /* 0x000fe80003800000 */
[----:B-1----:R-:W-:Y:S05]  /*d700*/  @P1 BRA `(.L_x_5287) ;  /* 0x0000000000081947 */ /* 0x002fea0003800000 */
[----:B------:R-:W1:Y:S02]  /*d710*/  SYNCS.PHASECHK.TRANS64.TRYWAIT P1, [R14+URZ+0x22850], R15 ;  /* 0x0228500f0e0075a7 */ /* 0x000e64000802017f */
[----:B-1----:R-:W-:Y:S05]  /*d720*/  @!P1 BRA `(.L_x_5288) ;  /* 0x000000e0000c9947 */ /* 0x002fea0003800000 */
.L_x_5287:
[----:B------:R-:W-:Y:S05]  /*d730*/  BSYNC B0 ;  /* 0x0000000000007941 */ /* 0x000fea0003800000 */
.L_x_5286:
[----:B------:R-:W2:Y:S01]  /*d740*/  S2R R178, SR_TID.X ;  /* 0x0000000000b27919 */ /* 0x000ea20000002100 */
[----:B------:R-:W-:Y:S05]  /*d750*/  WARPSYNC.ALL ;  /* 0x0000000000007948 */ /* 0x000fea0003800000 */
[----:B------:R-:W-:Y:S02]  /*d760*/  IMAD R176, R22, 0xc00, R221 ;  /* 0x00000c0016b07824 */ /* 0x000fe400078e02dd */
[----:B------:R-:W-:-:S03]  /*d770*/  IMAD.MOV.U32 R177, RZ, RZ, 0x40000040 ;  /* 0x40000040ffb17424 */ /* 0x000fc600078e00ff */
[----:B------:R-:W-:Y:S02]  /*d780*/  R2UR UR6, R176 ;  /* 0x00000000b00672ca */ /* 0x000fe400000e0000 */
[----:B------:R-:W-:Y:S01]  /*d790*/  R2UR UR7, R177 ;  /* 0x00000000b10772ca */ /* 0x000fe200000e0000 */
[----:B------:R-:W-:Y:S01]  /*d7a0*/  IMAD.MOV.U32 R177, RZ, RZ, 0x40000040 ;  /* 0x40000040ffb17424 */ /* 0x000fe200078e00ff */
[----:B--2---:R-:W-:-:S05]  /*d7b0*/  SHF.R.U32.HI R178, RZ, 0x7, R178 ;  /* 0x00000007ffb27819 */ /* 0x004fca00000116b2 */
[----:B01----:R-:W-:-:S05]  /*d7c0*/  VIADD R15, R178, 0x8 ;  /* 0x00000008b20f7836 */ /* 0x003fca0000000000 */
[----:B------:R0:W-:Y:S06]  /*d7d0*/  BAR.SYNC.DEFER_BLOCKING R15, 0x100 ;  /* 0x0004000f0000751d */ /* 0x0001ec0000010000 */
[----:B------:R-:W-:-:S06]  /*d7e0*/  WARPGROUP.ARRIVE ;  /* 0x00000000000079c5 */ /* 0x000fcc0000000000 */
[----:B------:R-:W-:Y:S03]  /*d7f0*/  HGMMA.64x256x16.F32 R24, R156, gdesc[UR4].tnspB, R24, gsb0 ;  /* 0x43e000049c187df0 */ /* 0x000fe60008000818 */
[----:B------:R-:W-:Y:S02]  /*d800*/  WARPGROUP.DEPBAR.LE gsb0, 0x0 ;  /* 0x00008000000079c5 */ /* 0x000fe40000010000 */
[----:B------:R-:W-:Y:S01]  /*d810*/  VIADD R156, R176, 0x80 ;  /* 0x00000080b09c7836 */ /* 0x000fe20000000000 */
[----:B------:R-:W-:Y:S01]  /*d820*/  WARPGROUP.ARRIVE ;  /* 0x00000000000079c5 */ /* 0x000fe20000000000 */
[----:B------:R-:W-:-:S03]  /*d830*/  IMAD.MOV.U32 R157, RZ, RZ, 0x40000040 ;  /* 0x40000040ff9d7424 */ /* 0x000fc600078e00ff */
[----:B------:R-:W-:Y:S02]  /*d840*/  R2UR UR6, R156 ;  /* 0x000000009c0672ca */ /* 0x000fe400000e0000 */
[----:B------:R-:W-:-:S15]  /*d850*/  R2UR UR7, R157 ;  /* 0x000000009d0772ca */ /* 0x000fde00000e0000 */
[----:B------:R-:W-:-:S01]  /*d860*/  NOP ;  /* 0x0000000000007918 */ /* 0x000fc20000000000 */
[----:B------:R-:W-:Y:S03]  /*d870*/  HGMMA.64x256x16.F32 R24, R152, gdesc[UR4].tnspB, R24, gsb0 ;  /* 0x43e0000498187df0 */ /* 0x000fe60008000818 */
[----:B------:R-:W-:Y:S02]  /*d880*/  WARPGROUP.DEPBAR.LE gsb0, 0x0 ;  /* 0x00008000000079c5 */ /* 0x000fe40000010000 */
[----:B------:R-:W-:Y:S01]  /*d890*/  VIADD R152, R176, 0x100 ;  /* 0x00000100b0987836 */ /* 0x000fe20000000000 */
[----:B------:R-:W-:Y:S01]  /*d8a0*/  WARPGROUP.ARRIVE ;  /* 0x00000000000079c5 */ /* 0x000fe20000000000 */
[----:B------:R-:W-:-:S03]  /*d8b0*/  IMAD.MOV.U32 R153, RZ, RZ, 0x40000040 ;  /* 0x40000040ff997424 */ /* 0x000fc600078e00ff */
[----:B------:R-:W-:Y:S02]  /*d8c0*/  R2UR UR6, R152 ;  /* 0x00000000980672ca */ /* 0x000fe400000e0000 */
[----:B------:R-:W-:Y:S01]  /*d8d0*/  R2UR UR7, R153 ;  /* 0x00000000990772ca */ /* 0x000fe200000e0000 */
[----:B------:R-:W-:Y:S01]  /*d8e0*/  IMAD.MOV.U32 R153, RZ, RZ, 0x40000040 ;  /* 0x40000040ff997424 */ /* 0x000fe200078e00ff */
[----:B------:R-:W-:-:S14]  /*d8f0*/  IADD3 R152, R176, 0x180, RZ ;  /* 0x00000180b0987810 */ /* 0x000fdc0007ffe0ff */
        /* <DEDUP_REMOVED lines=25> */
.L_x_5289:
[----:B------:R-:W2:Y:S01]  /*da90*/  LDL R15, [R1] ;  /* 0x00000000010f7983 */ /* 0x000ea20000100800 */
[----:B------:R-:W0:Y:S01]  /*daa0*/  S2R R152, SR_CgaCtaId ;  /* 0x0000000000987919 */ /* 0x000e220000008800 */
[----:B------:R-:W-:Y:S01]  /*dab0*/  VIADD R14, R14, 0x22860 ;  /* 0x000228600e0e7836 */ /* 0x000fe20000000000 */
[----:B------:R-:W-:Y:S01]  /*dac0*/  MOV R201, R3 ;  /* 0x0000000300c97202 */ /* 0x000fe20000000f00 */
[----:B------:R-:W-:-:S03]  /*dad0*/  IMAD.MOV.U32 R200, RZ, RZ, R4 ;  /* 0x000000ffffc87224 */ /* 0x000fc600078e0004 */
[----:B0-----:R-:W-:-:S04]  /*dae0*/  PRMT R14, R152, 0x654, R14 ;  /* 0x00000654980e7816 */ /* 0x001fc8000000000e */
[----:B------:R0:W-:Y:S01]  /*daf0*/  SYNCS.ARRIVE.TRANS64.RED.A1T0 RZ, [R14+URZ], RZ ;  /* 0x000000ff0eff79a7 */ /* 0x0001e2000810043f */
[C---:B--2---:R-:W-:Y:S01]  /*db00*/  ISETP.GT.AND P1, PT, R9.reuse, R15, PT ;  /* 0x0000000f0900720c */ /* 0x044fe20003f24270 */
[----:B------:R-:W-:-:S12]  /*db10*/  VIADD R9, R9, 0xffffffff ;  /* 0xffffffff09097836 */ /* 0x000fd80000000000 */
[----:B0-----:R-:W-:Y:S05]  /*db20*/  @P1 BRA `(.L_x_5290) ;  /* 0xffffffd800441947 */ /* 0x001fea000383ffff */
.L_x_5278:
[----:B------:R-:W-:-:S13]  /*db30*/  ISETP.GE.AND P1, PT, R9, RZ, PT ;  /* 0x000000ff0900720c */ /* 0x000fda0003f26270 */
[----:B------:R-:W-:Y:S05]  /*db40*/  @!P1 BRA `(.L_x_5291) ;  /* 0x0000001c00c89947 */ /* 0x000fea0003800000 */
[----:B------:R-:W-:Y:S02]  /*db50*/  IMAD.MOV.U32 R201, RZ, RZ, R3 ;  /* 0x000000ffffc97224 */ /* 0x000fe400078e0003 */
[----:B------:R-:W-:-:S07]  /*db60*/  IMAD.MOV.U32 R200, RZ, RZ, R4 ;  /* 0x000000ffffc87224 */ /* 0x000fce00078e0004 */
.L_x_5303:
[----:B------:R-:W-:Y:S01]  /*db70*/  VIADD R22, R22, 0x1 ;  /* 0x0000000116167836 */ /* 0x000fe20000000000 */
[----:B------:R-:W-:Y:S05]  /*db80*/  YIELD ;  /* 0x0000000000007946 */ /* 0x000fea0003800000 */
[----:B------:R-:W-:-:S04]  /*db90*/  ISETP.NE.AND P1, PT, R22, 0x2, PT ;  /* 0x000000021600780c */ /* 0x000fc80003f25270 */
[----:B------:R-:W-:Y:S02]  /*dba0*/  SEL R0, RZ, 0x1, P1 ;  /* 0x00000001ff007807 */ /* 0x000fe40000800000 */
[----:B------:R-:W-:Y:S02]  /*dbb0*/  SEL R22, R22, RZ, P1 ;  /* 0x000000ff16167207 */ /* 0x000fe40000800000 */
[----:B------:R-:W-:Y:S01]  /*dbc0*/  LOP3.LUT R207, R207, R0, RZ, 0x3c, !PT ;  /* 0x00000000cfcf7212 */ /* 0x000fe200078e3cff */
[----:B0-2---:R-:W-:Y:S06]  /*dbd0*/  @!P0 BRA `(.L_x_5292) ;  /* 0x0000000000048947 */ /* 0x005fec0003800000 */
[----:B------:R-:W-:Y:S01]  /*dbe0*/  BPT.TRAP 0x1 ;  /* 0x000000040000795c */ /* 0x000fe20000300000 */
.L_x_5292:
[----:B------:R-:W-:Y:S01]  /*dbf0*/  IMAD R14, R22, 0x8, R19 ;  /* 0x00000008160e7824 */ /* 0x000fe200078e0213 */
[----:B------:R-:W-:-:S04]  /*dc00*/  SHF.L.U32 R15, R207, 0x1f, RZ ;  /* 0x0000001fcf0f7819 */ /* 0x000fc800000006ff */
[----:B------:R0:W1:Y:S01]  /*dc10*/  SYNCS.PHASECHK.TRANS64.TRYWAIT P1, [R14+URZ+0x22830], R15 ;  /* 0x0228300f0e0075a7 */ /* 0x000062000802017f */
[----:B------:R-:W-:Y:S05]  /*dc20*/  @!P0 BRA `(.L_x_5293) ;  /* 0x0000000000048947 */ /* 0x000fea0003800000 */
[----:B------:R-:W-:Y:S01]  /*dc30*/  BPT.TRAP 0x1 ;  /* 0x000000040000795c */ /* 0x000fe20000300000 */
.L_x_5293:
[----:B------:R-:W-:Y:S02]  /*dc40*/  IMAD R156, R22, 0x300, R222 ;  /* 0x00000300169c7824 */ /* 0x000fe400078e02de */
[----:B------:R-:W-:Y:S01]  /*dc50*/  IMAD.MOV.U32 R157, RZ, RZ, 0x40000040 ;  /* 0x40000040ff9d7424 */ /* 0x000fe200078e00ff */
[----:B-1----:R-:W-:Y:S06]  /*dc60*/  @P1 BRA `(.L_x_5294) ;  /* 0x0000000000081947 */ /* 0x002fec0003800000 */
[----:B------:R-:W1:Y:S02]  /*dc70*/  SYNCS.PHASECHK.TRANS64.TRYWAIT P1, [R14+URZ+0x22830], R15 ;  /* 0x0228300f0e0075a7 */ /* 0x000e64000802017f */
[----:B-1----:R-:W-:Y:S05]  /*dc80*/  @!P1 BRA `(.L_x_5295) ;  /* 0x000000d800c89947 */ /* 0x002fea0003800000 */
.L_x_5294:
        /* <DEDUP_REMOVED lines=41> */
.L_x_5296:
        /* <DEDUP_REMOVED lines=25> */
[----:B---3--:R-:W-:Y:S02]  /*e0b0*/  FMNMX.FTZ R3, R0, R3, !PT ;  /* 0x0000000300037209 */ /* 0x008fe40007810000 */
[----:B------:R-:W3:Y:S03]  /*e0c0*/  LDC R0, c[0x0][0x988] ;  /* 0x00026200ff007b82 */ /* 0x000ee60000000800 */
[----:B------:R-:W4:Y:S02]  /*e0d0*/  SHFL.BFLY PT, R4, R3, 0x1, 0x1f ;  /* 0x0c201f0003047f89 */ /* 0x000f2400000e0000 */
[----:B----4-:R-:W-:-:S05]  /*e0e0*/  FMNMX.FTZ R4, R3, R4, !PT ;  /* 0x0000000403047209 */ /* 0x010fca0007810000 */
[C---:B---3--:R-:W-:Y:S01]  /*e0f0*/  FMUL.FTZ R3, R4.reuse, R0 ;  /* 0x0000000004037220 */ /* 0x048fe20000410000 */
[----:B------:R-:W-:-:S03]  /*e100*/  FADD.FTZ R200, -R4, R200 ;  /* 0x000000c804c87221 */ /* 0x000fc60000010100 */
[-CC-:B------:R-:W-:Y:S01]  /*e110*/  FFMA.FTZ R203, R172, R0.reuse, -R3.reuse ;  /* 0x00000000accb7223 */ /* 0x180fe20000010803 */
[-CC-:B------:R-:W-:Y:S01]  /*e120*/  FFMA.FTZ R152, R152, R0.reuse, -R3.reuse ;  /* 0x0000000098987223 */ /* 0x180fe20000010803 */
[-CC-:B------:R-:W-:Y:S01]  /*e130*/  FFMA.FTZ R153, R153, R0.reuse, -R3.reuse ;  /* 0x0000000099997223 */ /* 0x180fe20000010803 */
[-C--:B------:R-:W-:Y:S01]  /*e140*/  FMUL.FTZ R172, R200, R0.reuse ;  /* 0x00000000c8ac7220 */ /* 0x080fe20000410000 */
        /* <DEDUP_REMOVED lines=23> */
[----:B------:R-:W-:-:S04]  /*e2c0*/  FFMA.FTZ R197, R197, R0, -R3 ;  /* 0x00000000c5c57223 */ /* 0x000fc80000010803 */
        /* <DEDUP_REMOVED lines=9> */
[C---:B----4-:R-:W-:Y:S01]  /*e360*/  F2FP.F16.F32.PACK_AB R200, R153.reuse, R152 ;  /* 0x0000009899c8723e */ /* 0x050fe200000000ff */
[----:B------:R-:W-:Y:S01]  /*e370*/  FADD.FTZ R3, R153, R3 ;  /* 0x0000000399037221 */ /* 0x000fe20000010000 */
[-C--:B------:R-:W-:Y:S01]  /*e380*/  FMUL.FTZ R36, R36, R172.reuse ;  /* 0x000000ac24247220 */ /* 0x080fe20000410000 */
[-C--:B------:R-:W-:Y:S01]  /*e390*/  FMUL.FTZ R37, R37, R172.reuse ;  /* 0x000000ac25257220 */ /* 0x080fe20000410000 */
[-C--:B------:R-:W-:Y:S01]  /*e3a0*/  FMUL.FTZ R40, R40, R172.reuse ;  /* 0x000000ac28287220 */ /* 0x080fe20000410000 */
[-C--:B------:R-:W-:Y:S01]  /*e3b0*/  FMUL.FTZ R41, R41, R172.reuse ;  /* 0x000000ac29297220 */ /* 0x080fe20000410000 */
[-C--:B------:R-:W-:Y:S01]  /*e3c0*/  FMUL.FTZ R44, R44, R172.reuse ;  /* 0x000000ac2c2c7220 */ /* 0x080fe20000410000 */
[----:B------:R-:W4:Y:S01]  /*e3d0*/  MUFU.EX2 R152, R160 ;  /* 0x000000a000987308 */ /* 0x000f220000000800 */
[----:B-----5:R-:W-:Y:S01]  /*e3e0*/  FADD.FTZ R3, R156, R3 ;  /* 0x000000039c037221 */ /* 0x020fe20000010000 */
[-C--:B------:R-:W-:Y:S01]  /*e3f0*/  FMUL.FTZ R45, R45, R172.reuse ;  /* 0x000000ac2d2d7220 */ /* 0x080fe20000410000 */
[-C--:B------:R-:W-:Y:S01]  /*e400*/  FMUL.FTZ R48, R48, R172.reuse ;  /* 0x000000ac30307220 */ /* 0x080fe20000410000 */
[-C--:B------:R-:W-:Y:S01]  /*e410*/  FMUL.FTZ R49, R49, R172.reuse ;  /* 0x000000ac31317220 */ /* 0x080fe20000410000 */
[-C--:B------:R-:W-:Y:S01]  /*e420*/  FMUL.FTZ R52, R52, R172.reuse ;  /* 0x000000ac34347220 */ /* 0x080fe20000410000 */
[-C--:B------:R-:W-:Y:S01]  /*e430*/  FMUL.FTZ R53, R53, R172.reuse ;  /* 0x000000ac35357220 */ /* 0x080fe20000410000 */
[----:B------:R-:W-:Y:S01]  /*e440*/  FMUL.FTZ R56, R56, R172 ;  /* 0x000000ac38387220 */ /* 0x000fe20000410000 */
[----:B------:R-:W5:Y:S01]  /*e450*/  MUFU.EX2 R161, R161 ;  /* 0x000000a100a17308 */ /* 0x000f620000000800 */
[C---:B---3--:R-:W-:Y:S01]  /*e460*/  FADD.FTZ R3, R157.reuse, R3 ;  /* 0x000000039d037221 */ /* 0x048fe20000010000 */
[----:B------:R-:W-:Y:S01]  /*e470*/  F2FP.F16.F32.PACK_AB R202, R157, R156 ;  /* 0x0000009c9dca723e */ /* 0x000fe200000000ff */
[-C--:B------:R-:W-:Y:S01]  /*e480*/  FMUL.FTZ R57, R57, R172.reuse ;  /* 0x000000ac39397220 */ /* 0x080fe20000410000 */
[-C--:B------:R-:W-:Y:S01]  /*e490*/  FMUL.FTZ R60, R60, R172.reuse ;  /* 0x000000ac3c3c7220 */ /* 0x080fe20000410000 */
[-C--:B------:R-:W-:Y:S01]  /*e4a0*/  FMUL.FTZ R61, R61, R172.reuse ;  /* 0x000000ac3d3d7220 */ /* 0x080fe20000410000 */
[-C--:B------:R-:W-:Y:S01]  /*e4b0*/  FMUL.FTZ R64, R64, R172.reuse ;  /* 0x000000ac40407220 */ /* 0x080fe20000410000 */
[-C--:B------:R-:W-:Y:S01]  /*e4c0*/  FMUL.FTZ R65, R65, R172.reuse ;  /* 0x000000ac41417220 */ /* 0x080fe20000410000 */
[----:B------:R-:W-:Y:S01]  /*e4d0*/  MUFU.EX2 R156, R169 ;  /* 0x000000a9009c7308 */ /* 0x000fe20000000800 */
[----:B----4-:R-:W-:Y:S01]  /*e4e0*/  FADD.FTZ R3, R152, R3 ;  /* 0x0000000398037221 */ /* 0x010fe20000010000 */
[-C--:B------:R-:W-:Y:S01]  /*e4f0*/  FMUL.FTZ R68, R68, R172.reuse ;  /* 0x000000ac44447220 */ /* 0x080fe20000410000 */
[-C--:B------:R-:W-:Y:S01]  /*e500*/  FMUL.FTZ R69, R69, R172.reuse ;  /* 0x000000ac45457220 */ /* 0x080fe20000410000 */
[-C--:B------:R-:W-:Y:S01]  /*e510*/  FMUL.FTZ R72, R72, R172.reuse ;  /* 0x000000ac48487220 */ /* 0x080fe20000410000 */
[-C--:B------:R-:W-:Y:S01]  /*e520*/  FMUL.FTZ R73, R73, R172.reuse ;  /* 0x000000ac49497220 */ /* 0x080fe20000410000 */
[-C--:B------:R-:W-:Y:S01]  /*e530*/  FMUL.FTZ R76, R76, R172.reuse ;  /* 0x000000ac4c4c7220 */ /* 0x080fe20000410000 */
[-C--:B------:R-:W-:Y:S01]  /*e540*/  FMUL.FTZ R77, R77, R172.reuse ;  /* 0x000000ac4d4d7220 */ /* 0x080fe20000410000 */
[----:B------:R-:W-:Y:S01]  /*e550*/  MUFU.EX2 R160, R176 ;  /* 0x000000b000a07308 */ /* 0x000fe20000000800 */
[C---:B-----5:R-:W-:Y:S01]  /*e560*/  FADD.FTZ R8, R161.reuse, R3 ;  /* 0x00000003a1087221 */ /* 0x060fe20000010000 */
[----:B------:R-:W-:Y:S01]  /*e570*/  FMNMX.FTZ R3, R154, R201, !PT ;  /* 0x000000c99a037209 */ /* 0x000fe20007810000 */
[----:B------:R-:W-:Y:S01]  /*e580*/  FMUL.FTZ R80, R80, R172 ;  /* 0x000000ac50507220 */ /* 0x000fe20000410000 */
[----:B------:R-:W-:Y:S01]  /*e590*/  F2FP.F16.F32.PACK_AB R152, R161, R152 ;  /* 0x00000098a198723e */ /* 0x000fe200000000ff */
[-C--:B------:R-:W-:Y:S01]  /*e5a0*/  FMUL.FTZ R81, R81, R172.reuse ;  /* 0x000000ac51517220 */ /* 0x080fe20000410000 */
[----:B------:R-:W-:Y:S01]  /*e5b0*/  FMNMX.FTZ R3, R155, R3, !PT ;  /* 0x000000039b037209 */ /* 0x000fe20007810000 */
[-C--:B------:R-:W-:Y:S01]  /*e5c0*/  FMUL.FTZ R84, R84, R172.reuse ;  /* 0x000000ac54547220 */ /* 0x080fe20000410000 */
[----:B------:R3:W-:Y:S01]  /*e5d0*/  MUFU.EX2 R161, R203 ;  /* 0x000000cb00a17308 */ /* 0x0007e20000000800 */
[-C--:B------:R-:W-:Y:S01]  /*e5e0*/  FMUL.FTZ R85, R85, R172.reuse ;  /* 0x000000ac55557220 */ /* 0x080fe20000410000 */
[----:B------:R-:W-:Y:S01]  /*e5f0*/  FMNMX.FTZ R3, R158, R3, !PT ;  /* 0x000000039e037209 */ /* 0x000fe20007810000 */
[-C--:B------:R-:W-:Y:S01]  /*e600*/  FMUL.FTZ R88, R88, R172.reuse ;  /* 0x000000ac58587220 */ /* 0x080fe20000410000 */
[-C--:B------:R-:W-:Y:S01]  /*e610*/  FMUL.FTZ R89, R89, R172.reuse ;  /* 0x000000ac59597220 */ /* 0x080fe20000410000 */
[-C--:B------:R-:W-:Y:S01]  /*e620*/  FMUL.FTZ R92, R92, R172.reuse ;  /* 0x000000ac5c5c7220 */ /* 0x080fe20000410000 */
[----:B------:R-:W-:Y:S01]  /*e630*/  FMNMX.FTZ R3, R159, R3, !PT ;  /* 0x000000039f037209 */ /* 0x000fe20007810000 */
[-C--:B------:R-:W-:Y:S01]  /*e640*/  FMUL.FTZ R93, R93, R172.reuse ;  /* 0x000000ac5d5d7220 */ /* 0x080fe20000410000 */
[----:B------:R-:W4:Y:S01]  /*e650*/  MUFU.EX2 R220, R164 ;  /* 0x000000a400dc7308 */ /* 0x000f220000000800 */
[----:B---3--:R-:W3:Y:S01]  /*e660*/  S2R R203, SR_CgaCtaId ;  /* 0x0000000000cb7919 */ /* 0x008ee20000008800 */
        /* <DEDUP_REMOVED lines=14> */
[----:B------:R-:W5:Y:S01]  /*e750*/  MUFU.EX2 R165, R165 ;  /* 0x000000a500a57308 */ /* 0x000f620000000800 */
[----:B----4-:R-:W-:Y:S01]  /*e760*/  FADD.FTZ R8, R220, R8 ;  /* 0x00000008dc087221 */ /* 0x010fe20000010000 */
[----:B------:R-:W-:Y:S01]  /*e770*/  FMNMX.FTZ R3, R170, R3, !PT ;  /* 0x00000003aa037209 */ /* 0x000fe20007810000 */
[-C--:B------:R-:W-:Y:S01]  /*e780*/  FMUL.FTZ R113, R113, R172.reuse ;  /* 0x000000ac71717220 */ /* 0x080fe20000410000 */
[-C--:B------:R-:W-:Y:S01]  /*e790*/  FMUL.FTZ R116, R116, R172.reuse ;  /* 0x000000ac74747220 */ /* 0x080fe20000410000 */
[-C--:B------:R-:W-:Y:S01]  /*e7a0*/  FMUL.FTZ R117, R117, R172.reuse ;  /* 0x000000ac75757220 */ /* 0x080fe20000410000 */
[----:B------:R-:W-:Y:S01]  /*e7b0*/  FMNMX.FTZ R3, R171, R3, !PT ;  /* 0x00000003ab037209 */ /* 0x000fe20007810000 */
[-C--:B------:R-:W-:Y:S01]  /*e7c0*/  FMUL.FTZ R120, R120, R172.reuse ;  /* 0x000000ac78787220 */ /* 0x080fe20000410000 */
[----:B------:R-:W4:Y:S01]  /*e7d0*/  MUFU.EX2 R157, R168 ;  /* 0x000000a8009d7308 */ /* 0x000f220000000800 */
[-C--:B------:R-:W-:Y:S01]  /*e7e0*/  FMUL.FTZ R121, R121, R172.reuse ;  /* 0x000000ac79797220 */ /* 0x080fe20000410000 */
[----:B------:R-:W-:Y:S01]  /*e7f0*/  FMNMX.FTZ R3, R174, R3, !PT ;  /* 0x00000003ae037209 */ /* 0x000fe20007810000 */
[-C--:B------:R-:W-:Y:S01]  /*e800*/  FMUL.FTZ R124, R124, R172.reuse ;  /* 0x000000ac7c7c7220 */ /* 0x080fe20000410000 */
[-C--:B------:R-:W-:Y:S01]  /*e810*/  FMUL.FTZ R125, R125, R172.reuse ;  /* 0x000000ac7d7d7220 */ /* 0x080fe20000410000 */
[-C--:B------:R-:W-:Y:S01]  /*e820*/  FMUL.FTZ R128, R128, R172.reuse ;  /* 0x000000ac80807220 */ /* 0x080fe20000410000 */
[----:B------:R-:W-:Y:S01]  /*e830*/  FMNMX.FTZ R3, R175, R3, !PT ;  /* 0x00000003af037209 */ /* 0x000fe20007810000 */
[-C--:B------:R-:W-:Y:S01]  /*e840*/  FMUL.FTZ R129, R129, R172.reuse ;  /* 0x000000ac81817220 */ /* 0x080fe20000410000 */
[----:B------:R-:W0:Y:S01]  /*e850*/  MUFU.EX2 R173, R173 ;  /* 0x000000ad00ad7308 */ /* 0x000e220000000800 */
[----:B-----5:R-:W-:Y:S01]  /*e860*/  FADD.FTZ R8, R165, R8 ;  /* 0x00000008a5087221 */ /* 0x020fe20000010000 */
        /* <DEDUP_REMOVED lines=11> */
[----:B------:R-:W-:Y:S01]  /*e920*/  FADD.FTZ R8, R156, R8 ;  /* 0x000000089c087221 */ /* 0x000fe20000010000 */
[----:B------:R-:W-:Y:S01]  /*e930*/  FMNMX.FTZ R3, R183, R3, !PT ;  /* 0x00000003b7037209 */ /* 0x000fe20007810000 */
[-C--:B------:R-:W-:Y:S01]  /*e940*/  FMUL.FTZ R144, R144, R172.reuse ;  /* 0x000000ac90907220 */ /* 0x080fe20000410000 */
[----:B------:R-:W4:Y:S01]  /*e950*/  MUFU.EX2 R180, R180 ;  /* 0x000000b400b47308 */ /* 0x000f220000000800 */
[----:B------:R-:W-:Y:S01]  /*e960*/  FADD.FTZ R8, R161, R8 ;  /* 0x00000008a1087221 */ /* 0x000fe20000010000 */
[----:B------:R-:W-:Y:S01]  /*e970*/  FMNMX.FTZ R3, R186, R3, !PT ;  /* 0x00000003ba037209 */ /* 0x000fe20007810000 */
[-C--:B------:R-:W-:Y:S01]  /*e980*/  FMUL.FTZ R145, R145, R172.reuse ;  /* 0x000000ac91917220 */ /* 0x080fe20000410000 */
[----:B------:R-:W-:Y:S01]  /*e990*/  F2FP.F16.F32.PACK_AB R156, R156, R157 ;  /* 0x0000009d9c9c723e */ /* 0x000fe200000000ff */
[----:B0-----:R-:W-:Y:S01]  /*e9a0*/  FADD.FTZ R8, R173, R8 ;  /* 0x00000008ad087221 */ /* 0x001fe20000010000 */
[----:B------:R-:W-:Y:S01]  /*e9b0*/  FMNMX.FTZ R3, R187, R3, !PT ;  /* 0x00000003bb037209 */ /* 0x000fe20007810000 */
[-C--:B------:R-:W-:Y:S01]  /*e9c0*/  FMUL.FTZ R148, R148, R172.reuse ;  /* 0x000000ac94947220 */ /* 0x080fe20000410000 */
[----:B------:R-:W0:Y:S01]  /*e9d0*/  MUFU.EX2 R181, R181 ;  /* 0x000000b500b57308 */ /* 0x000e220000000800 */
[----:B------:R-:W-:Y:S01]  /*e9e0*/  FADD.FTZ R8, R160, R8 ;  /* 0x00000008a0087221 */ /* 0x000fe20000010000 */
[----:B------:R-:W-:Y:S01]  /*e9f0*/  FMNMX.FTZ R3, R190, R3, !PT ;  /* 0x00000003be037209 */ /* 0x000fe20007810000 */
[----:B------:R-:W-:Y:S01]  /*ea00*/  FMUL.FTZ R149, R149, R172 ;  /* 0x000000ac95957220 */ /* 0x000fe20000410000 */
[C---:B-----5:R-:W-:Y:S01]  /*ea10*/  F2FP.F16.F32.PACK_AB R160, R177.reuse, R160 ;  /* 0x000000a0b1a0723e */ /* 0x060fe200000000ff */
[----:B------:R-:W-:Y:S01]  /*ea20*/  FADD.FTZ R8, R177, R8 ;  /* 0x00000008b1087221 */ /* 0x000fe20000010000 */
[----:B------:R-:W-:-:S02]  /*ea30*/  FMNMX.FTZ R3, R191, R3, !PT ;  /* 0x00000003bf037209 */ /* 0x000fc40007810000 */
[----:B------:R-:W5:Y:S01]  /*ea40*/  MUFU.EX2 R185, R185 ;  /* 0x000000b900b97308 */ /* 0x000f620000000800 */
[----:B----4-:R-:W-:Y:S01]  /*ea50*/  FADD.FTZ R8, R180, R8 ;  /* 0x00000008b4087221 */ /* 0x010fe20000010000 */
[----:B------:R-:W-:-:S04]  /*ea60*/  FMNMX.FTZ R3, R194, R3, !PT ;  /* 0x00000003c2037209 */ /* 0x000fc80007810000 */
[----:B------:R-:W-:Y:S02]  /*ea70*/  FMNMX.FTZ R3, R195, R3, !PT ;  /* 0x00000003c3037209 */ /* 0x000fe40007810000 */
[----:B------:R-:W4:Y:S01]  /*ea80*/  MUFU.EX2 R188, R188 ;  /* 0x000000bc00bc7308 */ /* 0x000f220000000800 */
[----:B0-----:R-:W-:Y:S01]  /*ea90*/  FADD.FTZ R8, R181, R8 ;  /* 0x00000008b5087221 */ /* 0x001fe20000010000 */
[----:B------:R-:W-:-:S03]  /*eaa0*/  FMNMX.FTZ R3, R198, R3, !PT ;  /* 0x00000003c6037209 */ /* 0x000fc60007810000 */
[----:B------:R-:W-:Y:S01]  /*eab0*/  FADD.FTZ R8, R164, R8 ;  /* 0x00000008a4087221 */ /* 0x000fe20000010000 */
[----:B------:R-:W-:Y:S02]  /*eac0*/  FMNMX.FTZ R153, R199, R3, !PT ;  /* 0x00000003c7997209 */ /* 0x000fe40007810000 */
[----:B------:R-:W0:Y:S01]  /*ead0*/  MUFU.EX2 R189, R189 ;  /* 0x000000bd00bd7308 */ /* 0x000e220000000800 */
[C---:B-----5:R-:W-:Y:S01]  /*eae0*/  FADD.FTZ R8, R185.reuse, R8 ;  /* 0x00000008b9087221 */ /* 0x060fe20000010000 */
[----:B------:R-:W-:Y:S01]  /*eaf0*/  F2FP.F16.F32.PACK_AB R164, R185, R164 ;  /* 0x000000a4b9a4723e */ /* 0x000fe200000000ff */
[----:B------:R-:W5:Y:S05]  /*eb00*/  SHFL.BFLY PT, R3, R153, 0x2, 0x1f ;  /* 0x0c401f0099037f89 */ /* 0x000f6a00000e0000 */
[----:B------:R-:W1:Y:S01]  /*eb10*/  MUFU.EX2 R168, R192 ;  /* 0x000000c000a87308 */ /* 0x000e620000000800 */
[----:B----4-:R-:W-:-:S07]  /*eb20*/  FADD.FTZ R8, R188, R8 ;  /* 0x00000008bc087221 */ /* 0x010fce0000010000 */
[----:B------:R-:W4:Y:S01]  /*eb30*/  MUFU.EX2 R193, R193 ;  /* 0x000000c100c17308 */ /* 0x000f220000000800 */
[----:B0-----:R-:W-:-:S07]  /*eb40*/  FADD.FTZ R8, R189, R8 ;  /* 0x00000008bd087221 */ /* 0x001fce0000010000 */
[----:B------:R-:W0:Y:S01]  /*eb50*/  MUFU.EX2 R196, R196 ;  /* 0x000000c400c47308 */ /* 0x000e220000000800 */
[----:B-1----:R-:W-:Y:S01]  /*eb60*/  FADD.FTZ R8, R168, R8 ;  /* 0x00000008a8087221 */ /* 0x002fe20000010000 */
[----:B-----5:R-:W-:-:S05]  /*eb70*/  FMNMX.FTZ R153, R153, R3, !PT ;  /* 0x0000000399997209 */ /* 0x020fca0007810000 */
[----:B------:R-:W1:Y:S01]  /*eb80*/  SHFL.BFLY PT, R3, R153, 0x1, 0x1f ;  /* 0x0c201f0099037f89 */ /* 0x000e6200000e0000 */
[C---:B----4-:R-:W-:Y:S01]  /*eb90*/  FADD.FTZ R8, R193.reuse, R8 ;  /* 0x00000008c1087221 */ /* 0x050fe20000010000 */
[----:B------:R-:W-:-:S03]  /*eba0*/  F2FP.F16.F32.PACK_AB R168, R193, R168 ;  /* 0x000000a8c1a8723e */ /* 0x000fc600000000ff */
[----:B0-----:R-:W-:Y:S01]  /*ebb0*/  FADD.FTZ R8, R196, R8 ;  /* 0x00000008c4087221 */ /* 0x001fe20000010000 */
[----:B-1----:R-:W-:-:S05]  /*ebc0*/  FMNMX.FTZ R3, R153, R3, !PT ;  /* 0x0000000399037209 */ /* 0x002fca0007810000 */
[C---:B------:R-:W-:Y:S01]  /*ebd0*/  FMUL.FTZ R153, R3.reuse, R0 ;  /* 0x0000000003997220 */ /* 0x040fe20000410000 */
[----:B------:R-:W-:-:S03]  /*ebe0*/  FADD.FTZ R169, -R3, R201 ;  /* 0x000000c903a97221 */ /* 0x000fc60000010100 */
[-CC-:B------:R-:W-:Y:S01]  /*ebf0*/  FFMA.FTZ R154, R154, R0.reuse, -R153.reuse ;  /* 0x000000009a9a7223 */ /* 0x180fe20000010899 */
[-C--:B------:R-:W-:Y:S01]  /*ec00*/  FMUL.FTZ R169, R169, R0.reuse ;  /* 0x00000000a9a97220 */ /* 0x080fe20000410000 */
[-CC-:B------:R-:W-:Y:S01]  /*ec10*/  FFMA.FTZ R155, R155, R0.reuse, -R153.reuse ;  /* 0x000000009b9b7223 */ /* 0x180fe20000010899 */
[-CC-:B------:R-:W-:Y:S01]  /*ec20*/  FFMA.FTZ R176, R174, R0.reuse, -R153.reuse ;  /* 0x00000000aeb07223 */ /* 0x180fe20000010899 */
[-CC-:B------:R-:W-:Y:S01]  /*ec30*/  FFMA.FTZ R158, R158, R0.reuse, -R153.reuse ;  /* 0x000000009e9e7223 */ /* 0x180fe20000010899 */
[----:B------:R-:W0:Y:S01]  /*ec40*/  MUFU.EX2 R174, R169 ;  /* 0x000000a900ae7308 */ /* 0x000e220000000800 */
        /* <DEDUP_REMOVED lines=19> */
[-CC-:B------:R-:W-:Y:S01]  /*ed80*/  FFMA.FTZ R195, R195, R0.reuse, -R153.reuse ;  /* 0x00000000c3c37223 */ /* 0x180fe20000010899 */
[-CC-:B------:R-:W-:Y:S01]  /*ed90*/  FFMA.FTZ R198, R198, R0.reuse, -R153.reuse ;  /* 0x00000000c6c67223 */ /* 0x180fe20000010899 */
[----:B------:R-:W-:Y:S01]  /*eda0*/  FFMA.FTZ R199, R199, R0, -R153 ;  /* 0x00000000c7c77223 */ /* 0x000fe20000010899 */
[-C--:B0-----:R-:W-:Y:S01]  /*edb0*/  FMUL.FTZ R26, R26, R174.reuse ;  /* 0x000000ae1a1a7220 */ /* 0x081fe20000410000 */
[----:B------:R-:W0:Y:S01]  /*edc0*/  MUFU.EX2 R158, R158 ;  /* 0x0000009e009e7308 */ /* 0x000e220000000800 */
[----:B-1----:R-:W-:Y:S01]  /*edd0*/  FFMA.FTZ R5, R174, R5, R154 ;  /* 0x00000005ae057223 */ /* 0x002fe2000001009a */
        /* <DEDUP_REMOVED lines=14> */
[----:B------:R4:W5:Y:S01]  /*eec0*/  MUFU.EX2 R153, R162 ;  /* 0x000000a200997308 */ /* 0x0009620000000800 */
        /* <DEDUP_REMOVED lines=8> */
[----:B-1----:R-:W-:Y:S01]  /*ef50*/  FADD.FTZ R5, R159, R5 ;  /* 0x000000059f057221 */ /* 0x002fe20000010000 */
[----:B----4-:R-:W-:-:S02]  /*ef60*/  VIADD R162, R14, 0x22840 ;  /* 0x000228400ea27836 */ /* 0x010fc40000000000 */
[-C--:B------:R-:W-:Y:S01]  /*ef70*/  FMUL.FTZ R59, R59, R174.reuse ;  /* 0x000000ae3b3b7220 */ /* 0x080fe20000410000 */
[-C--:B------:R-:W-:Y:S01]  /*ef80*/  FMUL.FTZ R62, R62, R174.reuse ;  /* 0x000000ae3e3e7220 */ /* 0x080fe20000410000 */
[-C--:B------:R-:W-:Y:S01]  /*ef90*/  FMUL.FTZ R63, R63, R174.reuse ;  /* 0x000000ae3f3f7220 */ /* 0x080fe20000410000 */
[----:B------:R-:W-:Y:S01]  /*efa0*/  FMUL.FTZ R66, R66, R174 ;  /* 0x000000ae42427220 */ /* 0x000fe20000410000 */
[----:B---3--:R-:W-:Y:S01]  /*efb0*/  PRMT R162, R203, 0x654, R162 ;  /* 0x00000654cba27816 */ /* 0x008fe200000000a2 */
[----:B------:R-:W1:Y:S01]  /*efc0*/  MUFU.EX2 R166, R166 ;  /* 0x000000a600a67308 */ /* 0x000e620000000800 */
[----:B-----5:R-:W-:Y:S01]  /*efd0*/  FADD.FTZ R5, R153, R5 ;  /* 0x0000000599057221 */ /* 0x020fe20000010000 */
[----:B------:R-:W-:Y:S01]  /*efe0*/  F2FP.F16.F32.PACK_AB R203, R159, R158 ;  /* 0x0000009e9fcb723e */ /* 0x000fe200000000ff */
[----:B------:R3:W-:Y:S01]  /*eff0*/  SYNCS.ARRIVE.TRANS64.RED.A1T0 RZ, [R162+URZ], RZ ;  /* 0x000000ffa2ff79a7 */ /* 0x0007e2000810043f */
[----:B------:R-:W-:Y:S01]  /*f000*/  F2FP.F16.F32.PACK_AB R158, R173, R161 ;  /* 0x000000a1ad9e723e */ /* 0x000fe200000000ff */
[-C--:B------:R-:W-:Y:S01]  /*f010*/  FMUL.FTZ R67, R67, R174.reuse ;  /* 0x000000ae43437220 */ /* 0x080fe20000410000 */
[-C--:B------:R-:W-:Y:S01]  /*f020*/  FMUL.FTZ R70, R70, R174.reuse ;  /* 0x000000ae46467220 */ /* 0x080fe20000410000 */
[-C--:B------:R-:W-:Y:S01]  /*f030*/  FMUL.FTZ R71, R71, R174.reuse ;  /* 0x000000ae47477220 */ /* 0x080fe20000410000 */
[----:B------:R-:W4:Y:S01]  /*f040*/  MUFU.EX2 R167, R167 ;  /* 0x000000a700a77308 */ /* 0x000f220000000800 */
[C---:B0-----:R-:W-:Y:S01]  /*f050*/  FADD.FTZ R5, R163.reuse, R5 ;  /* 0x00000005a3057221 */ /* 0x041fe20000010000 */
[----:B------:R-:W-:Y:S01]  /*f060*/  F2FP.F16.F32.PACK_AB R153, R163, R153 ;  /* 0x00000099a399723e */ /* 0x000fe200000000ff */
[----:B------:R-:W-:Y:S01]  /*f070*/  FMUL.FTZ R74, R74, R174 ;  /* 0x000000ae4a4a7220 */ /* 0x000fe20000410000 */
[----:B---3--:R-:W-:Y:S01]  /*f080*/  F2FP.F16.F32.PACK_AB R162, R181, R180 ;  /* 0x000000b4b5a2723e */ /* 0x008fe200000000ff */
        /* <DEDUP_REMOVED lines=56> */
[----:B------:R-:W-:-:S03]  /*f410*/  FMUL.FTZ R151, R151, R174 ;  /* 0x000000ae97977220 */ /* 0x000fc60000410000 */
        /* <DEDUP_REMOVED lines=31> */
.L_x_5297:
[----:B------:R0:W1:Y:S01]  /*f610*/  SYNCS.PHASECHK.TRANS64.TRYWAIT P1, [R14+URZ+0x22850], R15 ;  /* 0x0228500f0e0075a7 */ /* 0x000062000802017f */
[----:B------:R-:W-:Y:S05]  /*f620*/  @!P0 BRA `(.L_x_5298) ;  /* 0x0000000000048947 */ /* 0x000fea0003800000 */
[----:B------:R-:W-:Y:S01]  /*f630*/  BPT.TRAP 0x1 ;  /* 0x000000040000795c */ /* 0x000fe20000300000 */
.L_x_5298:
[----:B------:R-:W-:Y:S04]  /*f640*/  BSSY B0, `(.L_x_5299) ;  /* 0x0000004000007945 */ /* 0x000fe80003800000 */
[----:B-1----:R-:W-:Y:S05]  /*f650*/  @P1 BRA `(.L_x_5300) ;  /* 0x0000000000081947 */ /* 0x002fea0003800000 */
[----:B------:R-:W1:Y:S02]  /*f660*/  SYNCS.PHASECHK.TRANS64.TRYWAIT P1, [R14+URZ+0x22850], R15 ;  /* 0x0228500f0e0075a7 */ /* 0x000e64000802017f */
[----:B-1----:R-:W-:Y:S05]  /*f670*/  @!P1 BRA `(.L_x_5301) ;  /* 0x000000c000609947 */ /* 0x002fea0003800000 */
.L_x_5300:
[----:B------:R-:W-:Y:S05]  /*f680*/  BSYNC B0 ;  /* 0x0000000000007941 */ /* 0x000fea0003800000 */
.L_x_5299:
[----:B------:R-:W3:Y:S01]  /*f690*/  S2R R174, SR_TID.X ;  /* 0x0000000000ae7919 */ /* 0x000ee20000002100 */
[----:B------:R-:W-:Y:S05]  /*f6a0*/  WARPSYNC.ALL ;  /* 0x0000000000007948 */ /* 0x000fea0003800000 */
[----:B------:R-:W-:Y:S02]  /*f6b0*/  IMAD R172, R22, 0xc00, R221 ;  /* 0x00000c0016ac7824 */ /* 0x000fe400078e02dd */
[----:B------:R-:W-:Y:S02]  /*f6c0*/  IMAD.MOV.U32 R173, RZ, RZ, 0x40000040 ;  /* 0x40000040ffad7424 */ /* 0x000fe400078e00ff */
[----:B------:R-:W-:Y:S01]  /*f6d0*/  IMAD.MOV.U32 R175, RZ, RZ, 0x40000040 ;  /* 0x40000040ffaf7424 */ /* 0x000fe200078e00ff */
[----:B------:R-:W-:-:S02]  /*f6e0*/  R2UR UR6, R172 ;  /* 0x00000000ac0672ca */ /* 0x000fc400000e0000 */
[----:B------:R-:W-:Y:S01]  /*f6f0*/  R2UR UR7, R173 ;  /* 0x00000000ad0772ca */ /* 0x000fe200000e0000 */
[----:B------:R-:W-:Y:S01]  /*f700*/  IMAD.MOV.U32 R173, RZ, RZ, 0x40000040 ;  /* 0x40000040ffad7424 */ /* 0x000fe200078e00ff */
[----:B---3--:R-:W-:-:S05]  /*f710*/  SHF.R.U32.HI R174, RZ, 0x7, R174 ;  /* 0x00000007ffae7819 */ /* 0x008fca00000116ae */
[----:B01----:R-:W-:Y:S01]  /*f720*/  VIADD R15, R174, 0x8 ;  /* 0x00000008ae0f7836 */ /* 0x003fe20000000000 */
[----:B------:R-:W-:-:S04]  /*f730*/  IADD3 R174, R172, 0x80, RZ ;  /* 0x00000080acae7810 */ /* 0x000fc80007ffe0ff */
        /* <DEDUP_REMOVED lines=21> */
[----:B------:R-:W-:Y:S01]  /*f890*/  IMAD.MOV.U32 R153, RZ, RZ, 0x40000040 ;  /* 0x40000040ff997424 */ /* 0x000fe200078e00ff */
[----:B------:R-:W-:Y:S01]  /*f8a0*/  IADD3 R172, R172, 0x280, RZ ;  /* 0x00000280acac7810 */ /* 0x000fe20007ffe0ff */
[----:B------:R-:W-:Y:S02]  /*f8b0*/  WARPGROUP.DEPBAR.LE gsb0, 0x0 ;  /* 0x00008000000079c5 */ /* 0x000fe40000010000 */
[----:B------:R-:W-:-:S15]  /*f8c0*/  WARPGROUP.ARRIVE ;  /* 0x00000000000079c5 */ /* 0x000fde0000000000 */
[----:B------:R-:W-:-:S05]  /*f8d0*/  NOP ;  /* 0x0000000000007918 */ /* 0x000fca0000000000 */
        /* <DEDUP_REMOVED lines=16> */
.L_x_5302:
[----:B------:R-:W0:Y:S01]  /*f9e0*/  S2R R15, SR_CgaCtaId ;  /* 0x00000000000f7919 */ /* 0x000e220000008800 */
[C---:B------:R-:W-:Y:S01]  /*f9f0*/  ISETP.GT.AND P1, PT, R9.reuse, RZ, PT ;  /* 0x000000ff0900720c */ /* 0x040fe20003f24270 */
[----:B------:R-:W-:Y:S02]  /*fa00*/  VIADD R14, R14, 0x22860 ;  /* 0x000228600e0e7836 */ /* 0x000fe40000000000 */
[----:B------:R-:W-:Y:S02]  /*fa10*/  VIADD R9, R9, 0xffffffff ;  /* 0xffffffff09097836 */ /* 0x000fe40000000000 */
[----:B------:R-:W-:Y:S02]  /*fa20*/  IMAD.MOV.U32 R201, RZ, RZ, R3 ;  /* 0x000000ffffc97224 */ /* 0x000fe400078e0003 */
[----:B------:R-:W-:Y:S01]  /*fa30*/  IMAD.MOV.U32 R200, RZ, RZ, R4 ;  /* 0x000000ffffc87224 */ /* 0x000fe200078e0004 */
[----:B0-----:R-:W-:-:S04]  /*fa40*/  PRMT R14, R15, 0x654, R14 ;  /* 0x000006540f0e7816 */ /* 0x001fc8000000000e */
[----:B------:R0:W-:Y:S01]  /*fa50*/  SYNCS.ARRIVE.TRANS64.RED.A1T0 RZ, [R14+URZ], RZ ;  /* 0x000000ff0eff79a7 */ /* 0x0001e2000810043f */
[----:B------:R-:W-:Y:S05]  /*fa60*/  @P1 BRA `(.L_x_5303) ;  /* 0xffffffe000401947 */ /* 0x000fea000383ffff */
.L_x_5291:
[----:B------:R-:W3:Y:S01]  /*fa70*/  LDL.LU R172, [R1+0x3c] ;  /* 0x00003c0001ac7983 */ /* 0x000ee20000300800 */
[----:B------:R-:W-:Y:S05]  /*fa80*/  WARPSYNC.ALL ;  /* 0x0000000000007948 */ /* 0x000fea0003800000 */
[----:B------:R-:W1:Y:S01]  /*fa90*/  SHFL.BFLY PT, R7, R8, 0x2, 0x1f ;  /* 0x0c401f0008077f89 */ /* 0x000e6200000e0000 */
[----:B------:R-:W-:Y:S01]  /*faa0*/  VIADD R22, R22, 0x1 ;  /* 0x0000000116167836 */ /* 0x000fe20000000000 */
[----:B------:R4:W-:Y:S08]  /*fab0*/  BAR.ARV R212, 0x100 ;  /* 0x000400d40000751d */ /* 0x0009f00000002000 */
[----:B------:R-:W-:Y:S06]  /*fac0*/  BAR.ARV 0x8, 0x180 ;  /* 0x0206000000007b1d */ /* 0x000fec0000002000 */
[----:B------:R-:W-:Y:S01]  /*fad0*/  ISETP.NE.AND P0, PT, R22, 0x2, PT ;  /* 0x000000021600780c */ /* 0x000fe20003f05270 */
[----:B------:R-:W-:Y:S01]  /*fae0*/  IMAD.MOV.U32 R13, RZ, RZ, -0x800000 ;  /* 0xff800000ff0d7424 */ /* 0x000fe200078e00ff */
[----:B------:R-:W5:Y:S01]  /*faf0*/  SHFL.BFLY PT, R10, R5, 0x2, 0x1f ;  /* 0x0c401f00050a7f89 */ /* 0x000f6200000e0000 */
[----:B------:R-:W-:-:S02]  /*fb00*/  PLOP3.LUT P1, PT, PT, PT, PT, 0x8, 0x0 ;  /* 0x000000000000781c */ /* 0x000fc40003f2e170 */
[----:B------:R-:W-:Y:S01]  /*fb10*/  SEL R22, R22, RZ, P0 ;  /* 0x000000ff16167207 */ /* 0x000fe20000000000 */
[----:B-1----:R-:W-:-:S05]  /*fb20*/  FADD.FTZ R7, R7, R8 ;  /* 0x0000000807077221 */ /* 0x002fca0000010000 */
[----:B------:R-:W1:Y:S01]  /*fb30*/  SHFL.BFLY PT, R6, R7, 0x1, 0x1f ;  /* 0x0c201f0007067f89 */ /* 0x000e6200000e0000 */
[----:B-----5:R-:W-:Y:S01]  /*fb40*/  FADD.FTZ R11, R10, R5 ;  /* 0x000000050a0b7221 */ /* 0x020fe20000010000 */
[----:B------:R-:W-:-:S04]  /*fb50*/  IMAD.MOV.U32 R10, RZ, RZ, RZ ;  /* 0x000000ffff0a7224 */ /* 0x000fc800078e00ff */
[----:B------:R-:W5:Y:S01]  /*fb60*/  SHFL.BFLY PT, R12, R11, 0x1, 0x1f ;  /* 0x0c201f000b0c7f89 */ /* 0x000f6200000e0000 */
[----:B-1----:R-:W-:Y:S01]  /*fb70*/  FADD.FTZ R8, R7, R6 ;  /* 0x0000000607087221 */ /* 0x002fe20000010000 */
[----:B------:R-:W-:Y:S02]  /*fb80*/  MOV R7, RZ ;  /* 0x000000ff00077202 */ /* 0x000fe40000000f00 */
[----:B------:R-:W-:Y:S02]  /*fb90*/  SEL R6, RZ, 0x1, P0 ;  /* 0x00000001ff067807 */ /* 0x000fe40000000000 */
[----:B------:R-:W-:Y:S02]  /*fba0*/  FSETP.NE.FTZ.AND P2, PT, R8, RZ, PT ;  /* 0x000000ff0800720b */ /* 0x000fe40003f55000 */
[----:B------:R-:W-:-:S11]  /*fbb0*/  LOP3.LUT R207, R207, R6, RZ, 0x3c, !PT ;  /* 0x00000006cfcf7212 */ /* 0x000fd600078e3cff */
[----:B------:R-:W1:Y:S01]  /*fbc0*/  @P2 MUFU.RCP R10, R8 ;  /* 0x00000008000a2308 */ /* 0x000e620000001000 */
[----:B------:R-:W-:Y:S01]  /*fbd0*/  @P2 FMUL.FTZ R20, R0, 0.69314718246459960938 ;  /* 0x3f31721800142820 */ /* 0x000fe20000410000 */
[----:B-----5:R-:W-:Y:S01]  /*fbe0*/  FADD.FTZ R9, R11, R12 ;  /* 0x0000000c0b097221 */ /* 0x020fe20000010000 */
[----:B------:R-:W-:-:S04]  /*fbf0*/  IMAD.MOV.U32 R12, RZ, RZ, -0x800000 ;  /* 0xff800000ff0c7424 */ /* 0x000fc800078e00ff */
[----:B------:R-:W-:Y:S01]  /*fc00*/  FSETP.NE.FTZ.AND P3, PT, R9, RZ, PT ;  /* 0x000000ff0900720b */ /* 0x000fe20003f75000 */
[----:B------:R-:W5:Y:S01]  /*fc10*/  @P2 MUFU.LG2 R8, R8 ;  /* 0x0000000800082308 */ /* 0x000f620000000c00 */
[-C--:B-1----:R-:W-:Y:S01]  /*fc20*/  FMUL.FTZ R162, R84, R10.reuse ;  /* 0x0000000a54a27220 */ /* 0x082fe20000410000 */
[-C--:B------:R-:W-:Y:S01]  /*fc30*/  FMUL.FTZ R163, R88, R10.reuse ;  /* 0x0000000a58a37220 */ /* 0x080fe20000410000 */
[----:B------:R-:W-:-:S09]  /*fc40*/  FMUL.FTZ R164, R92, R10 ;  /* 0x0000000a5ca47220 */ /* 0x000fd20000410000 */
[----:B------:R-:W-:Y:S01]  /*fc50*/  @P3 MUFU.RCP R7, R9 ;  /* 0x0000000900073308 */ /* 0x000fe20000001000 */
[-C--:B------:R-:W-:Y:S01]  /*fc60*/  FMUL.FTZ R165, R96, R10.reuse ;  /* 0x0000000a60a57220 */ /* 0x080fe20000410000 */
[-C--:B------:R-:W-:Y:S01]  /*fc70*/  FMUL.FTZ R166, R100, R10.reuse ;  /* 0x0000000a64a67220 */ /* 0x080fe20000410000 */
[----:B------:R-:W-:Y:S01]  /*fc80*/  @P3 FMUL.FTZ R19, R0, 0.69314718246459960938 ;  /* 0x3f31721800133820 */ /* 0x000fe20000410000 */
[-C--:B------:R-:W-:Y:S01]  /*fc90*/  FMUL.FTZ R5, R24, R10.reuse ;  /* 0x0000000a18057220 */ /* 0x080fe20000410000 */
[----:B-----5:R-:W-:Y:S01]  /*fca0*/  @P2 FMUL.FTZ R21, R8, 0.69314718246459960938 ;  /* 0x3f31721808152820 */ /* 0x020fe20000410000 */
        /* <DEDUP_REMOVED lines=128> */
.L_x_5232:
[----:B------:R-:W-:Y:S05]  /*104b0*/  WARPSYNC.ALL ;  /* 0x0000000000007948 */ /* 0x000fea0003800000 */
[----:B------:R-:W0:Y:S01]  /*104c0*/  S2R R3, SR_CgaCtaId ;  /* 0x0000000000037919 */ /* 0x000e220000008800 */
[----:B------:R-:W-:Y:S01]  /*104d0*/  MOV R19, 0x400 ;  /* 0x0000040000137802 */ /* 0x000fe20000000f00 */
[----:B------:R-:W-:Y:S01]  /*104e0*/  BSSY B0, `(.L_x_5304) ;  /* 0x0000319000007945 */ /* 0x000fe20003800000 */
[----:B------:R-:W-:Y:S02]  /*104f0*/  BAR.SYNC.DEFER_BLOCKING 0x5, 0x180 ;  /* 0x0146000000007b1d */ /* 0x000fe40000010000 */
[----:B0-----:R-:W-:-:S05]  /*10500*/  LEA R19, R3, R19, 0x18 ;  /* 0x0000001303137211 */ /* 0x001fca00078ec0ff */
[----:B------:R0:W1:Y:S01]  /*10510*/  LDS.128 R32, [R19+0x228d0] ;  /* 0x0228d00013207984 */ /* 0x0000620000000c00 */
[----:B------:R-:W-:Y:S06]  /*10520*/  BAR.ARV 0x4, 0x180 ;  /* 0x0106000000007b1d */ /* 0x000fec0000002000 */
[----:B------:R-:W-:Y:S05]  /*10530*/  @P1 BRA `(.L_x_5305) ;  /* 0x0000002000281947 */ /* 0x000fea0003800000 */
[----:B------:R-:W3:Y:S04]  /*10540*/  LDL R3, [R1+0x54] ;  /* 0x0000540001037983 */ /* 0x000ee80000100800 */
[----:B------:R-:W2:Y:S04]  /*10550*/  LDL.LU R174, [R1+0x30] ;  /* 0x0000300001ae7983 */ /* 0x000ea80000300800 */
[----:B------:R-:W2:Y:S01]  /*10560*/  LDL.LU R173, [R1+0x34] ;  /* 0x0000340001ad7983 */ /* 0x000ea20000300800 */
[----:B------:R-:W0:Y:S01]  /*10570*/  S2R R4, SR_SWINHI ;  /* 0x0000000000047919 */ /* 0x000e220000002f00 */
[----:B------:R-:W-:Y:S05]  /*10580*/  WARPSYNC.ALL ;  /* 0x0000000000007948 */ /* 0x000fea0003800000 */
[----:B------:R-:W-:Y:S01]  /*10590*/  F2FP.F16.F32.PACK_AB R11, R30, R11 ;  /* 0x0000000b1e0b723e */ /* 0x000fe200000000ff */
[----:B------:R-:W-:Y:S01]  /*105a0*/  ULDC.64 UR4, c[0x0][0xc00] ;  /* 0x0003000000047ab9 */ /* 0x000fe20000000a00 */
[----:B------:R-:W-:Y:S01]  /*105b0*/  F2FP.F16.F32.PACK_AB R27, R55, R27 ;  /* 0x0000001b371b723e */ /* 0x000fe200000000ff */
[----:B----4-:R-:W4:Y:S01]  /*105c0*/  LDL R172, [R1+0x10] ;  /* 0x0000100001ac7983 */ /* 0x010f220000100800 */
[----:B------:R-:W-:-:S02]  /*105d0*/  MOV R20, R19 ;  /* 0x0000001300147202 */ /* 0x000fc40000000f00 */
[----:B0-----:R-:W-:Y:S02]  /*105e0*/  MOV R21, R4 ;  /* 0x0000000400157202 */ /* 0x001fe40000000f00 */
        /* <DEDUP_REMOVED lines=14> */
[----:B------:R-:W-:Y:S01]  /*106d0*/  BAR.SYNC.DEFER_BLOCKING 0x1, 0x100 ;  /* 0x0044000000007b1d */ /* 0x000fe20000010000 */
[----:B---3--:R-:W-:-:S03]  /*106e0*/  IMAD.WIDE R114, R3, 0x2, R20 ;  /* 0x0000000203727825 */ /* 0x008fc600078e0214 */
[----:B------:R-:W-:-:S04]  /*106f0*/  IADD3 R3, P2, R114, 0x40, RZ ;  /* 0x0000004072037810 */ /* 0x000fc80007f5e0ff */
[----:B------:R-:W-:-:S04]  /*10700*/  LOP3.LUT R4, R3, 0x380, RZ, 0xc0, !PT ;  /* 0x0000038003047812 */ /* 0x000fc800078ec0ff */
[----:B------:R-:W-:Y:S02]  /*10710*/  SHF.R.U64 R4, R4, 0x3, RZ ;  /* 0x0000000304047819 */ /* 0x000fe400000012ff */
[----:B------:R-:W-:Y:S02]  /*10720*/  LOP3.LUT R9, R114, 0x380, RZ, 0xc0, !PT ;  /* 0x0000038072097812 */ /* 0x000fe400078ec0ff */
[----:B------:R-:W-:Y:S02]  /*10730*/  LOP3.LUT R4, R4, R3, RZ, 0x3c, !PT ;  /* 0x0000000304047212 */ /* 0x000fe400078e3cff */
[C---:B------:R-:W-:Y:S02]  /*10740*/  IADD3 R3, P4, R114.reuse, 0x4000, RZ ;  /* 0x0000400072037810 */ /* 0x040fe40007f9e0ff */
[----:B------:R-:W-:Y:S02]  /*10750*/  IADD3 R105, P1, R114, 0x20, RZ ;  /* 0x0000002072697810 */ /* 0x000fe40007f3e0ff */
[----:B------:R-:W-:-:S02]  /*10760*/  SHF.R.U64 R9, R9, 0x3, RZ ;  /* 0x0000000309097819 */ /* 0x000fc400000012ff */
[----:B-----5:R-:W-:Y:S02]  /*10770*/  LOP3.LUT R24, R3, 0x380, RZ, 0xc0, !PT ;  /* 0x0000038003187812 */ /* 0x020fe400078ec0ff */
[----:B------:R-:W-:Y:S02]  /*10780*/  LOP3.LUT R104, R105, 0x380, RZ, 0xc0, !PT ;  /* 0x0000038069687812 */ /* 0x000fe400078ec0ff */
[----:B------:R-:W-:Y:S02]  /*10790*/  IADD3 R113, P3, R114, 0x60, RZ ;  /* 0x0000006072717810 */ /* 0x000fe40007f7e0ff */
[----:B------:R-:W-:Y:S01]  /*107a0*/  LOP3.LUT R8, R9, R114, RZ, 0x3c, !PT ;  /* 0x0000007209087212 */ /* 0x000fe200078e3cff */
[----:B------:R-:W-:Y:S01]  /*107b0*/  IMAD.MOV.U32 R9, RZ, RZ, R115 ;  /* 0x000000ffff097224 */ /* 0x000fe200078e0073 */
[----:B------:R-:W-:Y:S02]  /*107c0*/  SHF.R.U64 R24, R24, 0x3, RZ ;  /* 0x0000000318187819 */ /* 0x000fe400000012ff */
[----:B------:R-:W-:-:S02]  /*107d0*/  SHF.R.U64 R104, R104, 0x3, RZ ;  /* 0x0000000368687819 */ /* 0x000fc400000012ff */
[----:B------:R-:W-:Y:S02]  /*107e0*/  LOP3.LUT R112, R113, 0x380, RZ, 0xc0, !PT ;  /* 0x0000038071707812 */ /* 0x000fe400078ec0ff */
[----:B------:R-:W-:Y:S02]  /*107f0*/  LOP3.LUT R24, R24, R3, RZ, 0x3c, !PT ;  /* 0x0000000318187212 */ /* 0x000fe400078e3cff */
[----:B------:R-:W-:Y:S02]  /*10800*/  MOV R3, R8 ;  /* 0x0000000800037202 */ /* 0x000fe40000000f00 */
[----:B------:R-:W-:Y:S01]  /*10810*/  LOP3.LUT R104, R104, R105, RZ, 0x3c, !PT ;  /* 0x0000006968687212 */ /* 0x000fe200078e3cff */
[--C-:B------:R-:W-:Y:S01]  /*10820*/  IMAD.X R105, RZ, RZ, R115.reuse, P1 ;  /* 0x000000ffff697224 */ /* 0x100fe200008e0673 */
[----:B------:R-:W-:Y:S01]  /*10830*/  F2FP.F16.F32.PACK_AB R8, R25, R5 ;  /* 0x000000051908723e */ /* 0x000fe200000000ff */
[----:B------:R-:W-:Y:S01]  /*10840*/  IMAD.X R5, RZ, RZ, R115, P2 ;  /* 0x000000ffff057224 */ /* 0x000fe200010e0673 */
[----:B------:R-:W-:-:S02]  /*10850*/  F2FP.F16.F32.PACK_AB R9, R10, R26 ;  /* 0x0000001a0a09723e */ /* 0x000fc400000000ff */
[----:B------:R-:W-:Y:S02]  /*10860*/  SHF.R.U64 R112, R112, 0x3, RZ ;  /* 0x0000000370707819 */ /* 0x000fe400000012ff */
[----:B------:R-:W-:Y:S02]  /*10870*/  F2FP.F16.F32.PACK_AB R10, R29, R28 ;  /* 0x0000001c1d0a723e */ /* 0x000fe400000000ff */
[C---:B------:R-:W-:Y:S02]  /*10880*/  IADD3 R111, P5, R114.reuse, 0x4020, RZ ;  /* 0x00004020726f7810 */ /* 0x040fe40007fbe0ff */
[C---:B------:R-:W-:Y:S02]  /*10890*/  IADD3 R109, P0, R114.reuse, 0x4040, RZ ;  /* 0x00004040726d7810 */ /* 0x040fe40007f1e0ff */
[C---:B------:R-:W-:Y:S02]  /*108a0*/  IADD3 R107, P1, R114.reuse, 0x4060, RZ ;  /* 0x00004060726b7810 */ /* 0x040fe40007f3e0ff */
[----:B------:R-:W-:-:S02]  /*108b0*/  IADD3 R29, P2, R114, 0x8000, RZ ;  /* 0x00008000721d7810 */ /* 0x000fc40007f5e0ff */
[----:B------:R-:W-:Y:S01]  /*108c0*/  LOP3.LUT R112, R112, R113, RZ, 0x3c, !PT ;  /* 0x0000007170707212 */ /* 0x000fe200078e3cff */
[----:B------:R-:W-:Y:S01]  /*108d0*/  IMAD.X R113, RZ, RZ, R115, P3 ;  /* 0x000000ffff717224 */ /* 0x000fe200018e0673 */
[----:B------:R-:W-:Y:S02]  /*108e0*/  LOP3.LUT R110, R111, 0x380, RZ, 0xc0, !PT ;  /* 0x000003806f6e7812 */ /* 0x000fe400078ec0ff */
[----:B------:R-:W-:Y:S02]  /*108f0*/  LOP3.LUT R108, R109, 0x380, RZ, 0xc0, !PT ;  /* 0x000003806d6c7812 */ /* 0x000fe400078ec0ff */
[----:B------:R-:W-:Y:S02]  /*10900*/  LOP3.LUT R106, R107, 0x380, RZ, 0xc0, !PT ;  /* 0x000003806b6a7812 */ /* 0x000fe400078ec0ff */
[----:B------:R-:W-:Y:S02]  /*10910*/  LOP3.LUT R7, R29, 0x380, RZ, 0xc0, !PT ;  /* 0x000003801d077812 */ /* 0x000fe400078ec0ff */
[----:B------:R-:W-:Y:S01]  /*10920*/  IADD3 R87, P3, R114, 0x8020, RZ ;  /* 0x0000802072577810 */ /* 0x000fe20007f7e0ff */
[----:B------:R0:W-:Y:S01]  /*10930*/  STSM.16.M88.4 [R3], R8 ;  /* 0x0000000803007844 */ /* 0x0001e20000000200 */
[----:B------:R-:W-:-:S02]  /*10940*/  SHF.R.U64 R110, R110, 0x3, RZ ;  /* 0x000000036e6e7819 */ /* 0x000fc400000012ff */
[----:B------:R-:W-:Y:S02]  /*10950*/  SHF.R.U64 R108, R108, 0x3, RZ ;  /* 0x000000036c6c7819 */ /* 0x000fe400000012ff */
[----:B------:R-:W-:Y:S02]  /*10960*/  SHF.R.U64 R106, R106, 0x3, RZ ;  /* 0x000000036a6a7819 */ /* 0x000fe400000012ff */
[----:B------:R-:W-:Y:S01]  /*10970*/  LOP3.LUT R110, R110, R111, RZ, 0x3c, !PT ;  /* 0x0000006f6e6e7212 */ /* 0x000fe200078e3cff */
[--C-:B------:R-:W-:Y:S01]  /*10980*/  IMAD.X R111, RZ, RZ, R115.reuse, P5 ;  /* 0x000000ffff6f7224 */ /* 0x100fe200028e0673 */
[----:B------:R-:W-:Y:S01]  /*10990*/  LOP3.LUT R108, R108, R109, RZ, 0x3c, !PT ;  /* 0x0000006d6c6c7212 */ /* 0x000fe200078e3cff */
[--C-:B------:R-:W-:Y:S01]  /*109a0*/  IMAD.X R109, RZ, RZ, R115.reuse, P0 ;  /* 0x000000ffff6d7224 */ /* 0x100fe200000e0673 */
[----:B------:R-:W-:Y:S02]  /*109b0*/  LOP3.LUT R106, R106, R107, RZ, 0x3c, !PT ;  /* 0x0000006b6a6a7212 */ /* 0x000fe400078e3cff */
[----:B0-----:R-:W-:Y:S01]  /*109c0*/  SHF.R.U64 R8, R7, 0x3, RZ ;  /* 0x0000000307087819 */ /* 0x001fe200000012ff */
[--C-:B------:R-:W-:Y:S01]  /*109d0*/  IMAD.X R11, RZ, RZ, R115.reuse, P3 ;  /* 0x000000ffff0b7224 */ /* 0x100fe200018e0673 */
[----:B------:R-:W-:Y:S01]  /*109e0*/  IADD3 R3, P3, R114, 0xc060, RZ ;  /* 0x0000c06072037810 */ /* 0x000fe20007f7e0ff */
[--C-:B------:R-:W-:Y:S01]  /*109f0*/  IMAD.X R9, RZ, RZ, R115.reuse, P2 ;  /* 0x000000ffff097224 */ /* 0x100fe200010e0673 */
[----:B------:R-:W-:Y:S01]  /*10a00*/  LOP3.LUT R26, R87, 0x380, RZ, 0xc0, !PT ;  /* 0x00000380571a7812 */ /* 0x000fe200078ec0ff */
[----:B------:R-:W-:Y:S01]  /*10a10*/  IMAD.X R107, RZ, RZ, R115, P1 ;  /* 0x000000ffff6b7224 */ /* 0x000fe200008e0673 */
[----:B------:R-:W-:-:S02]  /*10a20*/  LOP3.LUT R8, R8, R29, RZ, 0x3c, !PT ;  /* 0x0000001d08087212 */ /* 0x000fc400078e3cff */
[----:B------:R-:W-:Y:S02]  /*10a30*/  IADD3.X R25, RZ, R115, RZ, P4, !PT ;  /* 0x00000073ff197210 */ /* 0x000fe400027fe4ff */
[C---:B------:R-:W-:Y:S02]  /*10a40*/  IADD3 R29, P2, R114.reuse, 0xc040, RZ ;  /* 0x0000c040721d7810 */ /* 0x040fe40007f5e0ff */
[C---:B------:R-:W-:Y:S02]  /*10a50*/  IADD3 R117, P4, R114.reuse, 0x8040, RZ ;  /* 0x0000804072757810 */ /* 0x040fe40007f9e0ff */
[C---:B------:R-:W-:Y:S02]  /*10a60*/  IADD3 R119, P5, R114.reuse, 0x8060, RZ ;  /* 0x0000806072777810 */ /* 0x040fe40007fbe0ff */
[C---:B------:R-:W-:Y:S02]  /*10a70*/  IADD3 R121, P0, R114.reuse, 0xc000, RZ ;  /* 0x0000c00072797810 */ /* 0x040fe40007f1e0ff */
[----:B------:R-:W-:-:S02]  /*10a80*/  IADD3 R123, P1, R114, 0xc020, RZ ;  /* 0x0000c020727b7810 */ /* 0x000fc40007f3e0ff */
[----:B------:R-:W-:Y:S02]  /*10a90*/  LOP3.LUT R114, R3, 0x380, RZ, 0xc0, !PT ;  /* 0x0000038003727812 */ /* 0x000fe400078ec0ff */
[----:B------:R-:W-:Y:S02]  /*10aa0*/  SHF.R.U64 R10, R26, 0x3, RZ ;  /* 0x000000031a0a7819 */ /* 0x000fe400000012ff */
[----:B------:R-:W-:Y:S02]  /*10ab0*/  LOP3.LUT R28, R29, 0x380, RZ, 0xc0, !PT ;  /* 0x000003801d1c7812 */ /* 0x000fe400078ec0ff */
[----:B------:R-:W-:Y:S02]  /*10ac0*/  SHF.R.U64 R114, R114, 0x3, RZ ;  /* 0x0000000372727819 */ /* 0x000fe400000012ff */
[----:B------:R-:W-:Y:S02]  /*10ad0*/  LOP3.LUT R10, R10, R87, RZ, 0x3c, !PT ;  /* 0x000000570a0a7212 */ /* 0x000fe400078e3cff */
[----:B------:R-:W-:-:S02]  /*10ae0*/  SHF.R.U64 R28, R28, 0x3, RZ ;  /* 0x000000031c1c7819 */ /* 0x000fc400000012ff */
[----:B------:R-:W-:Y:S02]  /*10af0*/  MOV R26, R4 ;  /* 0x00000004001a7202 */ /* 0x000fe40000000f00 */
[----:B------:R-:W-:Y:S02]  /*10b00*/  LOP3.LUT R114, R114, R3, RZ, 0x3c, !PT ;  /* 0x0000000372727212 */ /* 0x000fe400078e3cff */
[----:B------:R-:W-:Y:S02]  /*10b10*/  F2FP.F16.F32.PACK_AB R4, R6, R152 ;  /* 0x000000980604723e */ /* 0x000fe400000000ff */
[----:B------:R-:W-:Y:S02]  /*10b20*/  MOV R104, R104 ;  /* 0x0000006800687202 */ /* 0x000fe40000000f00 */
[----:B------:R-:W-:Y:S02]  /*10b30*/  MOV R3, R8 ;  /* 0x0000000800037202 */ /* 0x000fe40000000f00 */
[----:B-1----:R-:W-:-:S02]  /*10b40*/  MOV R32, R10 ;  /* 0x0000000a00207202 */ /* 0x002fc40000000f00 */
[----:B------:R-:W-:Y:S02]  /*10b50*/  F2FP.F16.F32.PACK_AB R5, R15, R0 ;  /* 0x000000000f05723e */ /* 0x000fe400000000ff */
[----:B------:R-:W-:Y:S02]  /*10b60*/  F2FP.F16.F32.PACK_AB R6, R37, R36 ;  /* 0x000000242506723e */ /* 0x000fe400000000ff */
[----:B------:R-:W-:Y:S02]  /*10b70*/  F2FP.F16.F32.PACK_AB R7, R14, R38 ;  /* 0x000000260e07723e */ /* 0x000fe400000000ff */
[----:B------:R-:W-:Y:S02]  /*10b80*/  LOP3.LUT R116, R117, 0x380, RZ, 0xc0, !PT ;  /* 0x0000038075747812 */ /* 0x000fe400078ec0ff */
[----:B------:R-:W-:Y:S01]  /*10b90*/  LOP3.LUT R28, R28, R29, RZ, 0x3c, !PT ;  /* 0x0000001d1c1c7212 */ /* 0x000fe200078e3cff */
[----:B------:R-:W-:Y:S01]  /*10ba0*/  IMAD.X R29, RZ, RZ, R115, P2 ;  /* 0x000000ffff1d7224 */ /* 0x000fe200010e0673 */
[----:B------:R-:W-:-:S02]  /*10bb0*/  F2FP.F16.F32.PACK_AB R8, R41, R40 ;  /* 0x000000282908723e */ /* 0x000fc400000000ff */
[----:B------:R-:W-:Y:S02]  /*10bc0*/  F2FP.F16.F32.PACK_AB R9, R43, R42 ;  /* 0x0000002a2b09723e */ /* 0x000fe400000000ff */
[----:B------:R-:W-:Y:S02]  /*10bd0*/  F2FP.F16.F32.PACK_AB R10, R45, R153 ;  /* 0x000000992d0a723e */ /* 0x000fe400000000ff */
[----:B------:R-:W-:Y:S01]  /*10be0*/  F2FP.F16.F32.PACK_AB R11, R47, R46 ;  /* 0x0000002e2f0b723e */ /* 0x000fe200000000ff */
[----:B------:R-:W-:Y:S01]  /*10bf0*/  STSM.16.M88.4 [R104], R4 ;  /* 0x0000000468007844 */ /* 0x000fe20000000200 */
[----:B------:R-:W-:Y:S02]  /*10c00*/  SHF.R.U64 R116, R116, 0x3, RZ ;  /* 0x0000000374747819 */ /* 0x000fe400000012ff */
[----:B------:R-:W-:Y:S01]  /*10c10*/  LOP3.LUT R118, R119, 0x380, RZ, 0xc0, !PT ;  /* 0x0000038077767812 */ /* 0x000fe200078ec0ff */
[----:B------:R0:W-:Y:S01]  /*10c20*/  STSM.16.M88.4 [R26], R8 ;  /* 0x000000081a007844 */ /* 0x0001e20000000200 */
[----:B------:R-:W-:-:S02]  /*10c30*/  MOV R62, R24 ;  /* 0x00000018003e7202 */ /* 0x000fc40000000f00 */
[----:B------:R-:W-:Y:S02]  /*10c40*/  MOV R112, R112 ;  /* 0x0000007000707202 */ /* 0x000fe40000000f00 */
[----:B------:R-:W-:Y:S02]  /*10c50*/  MOV R0, R28 ;  /* 0x0000001c00007202 */ /* 0x000fe40000000f00 */
[----:B------:R-:W-:Y:S02]  /*10c60*/  F2FP.F16.F32.PACK_AB R24, R49, R154 ;  /* 0x0000009a3118723e */ /* 0x000fe400000000ff */
[----:B------:R-:W-:Y:S02]  /*10c70*/  F2FP.F16.F32.PACK_AB R25, R51, R50 ;  /* 0x000000323319723e */ /* 0x000fe400000000ff */
[----:B------:R-:W-:Y:S02]  /*10c80*/  LOP3.LUT R120, R121, 0x380, RZ, 0xc0, !PT ;  /* 0x0000038079787812 */ /* 0x000fe400078ec0ff */
[----:B------:R-:W-:-:S02]  /*10c90*/  LOP3.LUT R122, R123, 0x380, RZ, 0xc0, !PT ;  /* 0x000003807b7a7812 */ /* 0x000fc400078ec0ff */
[----:B------:R-:W-:Y:S02]  /*10ca0*/  F2FP.F16.F32.PACK_AB R28, R57, R156 ;  /* 0x0000009c391c723e */ /* 0x000fe400000000ff */
[----:B0-----:R-:W-:Y:S02]  /*10cb0*/  F2FP.F16.F32.PACK_AB R26, R53, R155 ;  /* 0x0000009b351a723e */ /* 0x001fe400000000ff */
[----:B------:R-:W-:Y:S02]  /*10cc0*/  F2FP.F16.F32.PACK_AB R29, R59, R58 ;  /* 0x0000003a3b1d723e */ /* 0x000fe400000000ff */
[----:B------:R-:W-:Y:S01]  /*10cd0*/  LOP3.LUT R116, R116, R117, RZ, 0x3c, !PT ;  /* 0x0000007574747212 */ /* 0x000fe200078e3cff */
[----:B------:R-:W-:Y:S01]  /*10ce0*/  IMAD.X R117, RZ, RZ, R115, P4 ;  /* 0x000000ffff757224 */ /* 0x000fe200020e0673 */
[----:B------:R-:W-:Y:S02]  /*10cf0*/  MOV R110, R110 ;  /* 0x0000006e006e7202 */ /* 0x000fe40000000f00 */
[----:B------:R-:W-:-:S02]  /*10d00*/  F2FP.F16.F32.PACK_AB R4, R65, R157 ;  /* 0x0000009d4104723e */ /* 0x000fc400000000ff */
[----:B------:R-:W-:Y:S02]  /*10d10*/  F2FP.F16.F32.PACK_AB R5, R67, R66 ;  /* 0x000000424305723e */ /* 0x000fe400000000ff */
[----:B------:R-:W-:Y:S02]  /*10d20*/  F2FP.F16.F32.PACK_AB R6, R69, R158 ;  /* 0x0000009e4506723e */ /* 0x000fe400000000ff */
[----:B------:R-:W-:Y:S02]  /*10d30*/  F2FP.F16.F32.PACK_AB R7, R71, R70 ;  /* 0x000000464707723e */ /* 0x000fe400000000ff */
[----:B------:R-:W-:Y:S01]  /*10d40*/  SHF.R.U64 R118, R118, 0x3, RZ ;  /* 0x0000000376767819 */ /* 0x000fe200000012ff */
[----:B------:R-:W-:Y:S01]  /*10d50*/  STSM.16.M88.4 [R112], R24 ;  /* 0x0000001870007844 */ /* 0x000fe20000000200 */
[----:B------:R-:W-:Y:S02]  /*10d60*/  MOV R108, R108 ;  /* 0x0000006c006c7202 */ /* 0x000fe40000000f00 */
[----:B------:R-:W-:-:S02]  /*10d70*/  F2FP.F16.F32.PACK_AB R8, R73, R159 ;  /* 0x0000009f4908723e */ /* 0x000fc400000000ff */
[----:B------:R-:W-:Y:S02]  /*10d80*/  F2FP.F16.F32.PACK_AB R9, R75, R74 ;  /* 0x0000004a4b09723e */ /* 0x000fe400000000ff */
[----:B------:R-:W-:Y:S02]  /*10d90*/  F2FP.F16.F32.PACK_AB R10, R77, R160 ;  /* 0x000000a04d0a723e */ /* 0x000fe400000000ff */
[----:B------:R-:W-:Y:S01]  /*10da0*/  F2FP.F16.F32.PACK_AB R11, R79, R78 ;  /* 0x0000004e4f0b723e */ /* 0x000fe200000000ff */
[----:B------:R0:W-:Y:S01]  /*10db0*/  STSM.16.M88.4 [R62], R28 ;  /* 0x0000001c3e007844 */ /* 0x0001e20000000200 */
[----:B------:R-:W-:Y:S02]  /*10dc0*/  SHF.R.U64 R120, R120, 0x3, RZ ;  /* 0x0000000378787819 */ /* 0x000fe400000012ff */
[----:B------:R-:W-:Y:S02]  /*10dd0*/  SHF.R.U64 R122, R122, 0x3, RZ ;  /* 0x000000037a7a7819 */ /* 0x000fe400000012ff */
[----:B------:R-:W-:-:S02]  /*10de0*/  MOV R106, R106 ;  /* 0x0000006a006a7202 */ /* 0x000fc40000000f00 */
        /* <DEDUP_REMOVED lines=8> */
[----:B------:R-:W-:Y:S01]  /*10e70*/  LOP3.LUT R118, R118, R119, RZ, 0x3c, !PT ;  /* 0x0000007776767212 */ /* 0x000fe200078e3cff */
[----:B------:R-:W-:Y:S01]  /*10e80*/  IMAD.X R119, RZ, RZ, R115, P5 ;  /* 0x000000ffff777224 */ /* 0x000fe200028e0673 */
[----:B0-----:R-:W-:Y:S01]  /*10e90*/  F2FP.F16.F32.PACK_AB R62, R101, R166 ;  /* 0x000000a6653e723e */ /* 0x001fe200000000ff */
[----:B------:R0:W-:Y:S01]  /*10ea0*/  STSM.16.M88.4 [R108], R8 ;  /* 0x000000086c007844 */ /* 0x0001e20000000200 */
[----:B------:R-:W-:Y:S02]  /*10eb0*/  MOV R116, R116 ;  /* 0x0000007400747202 */ /* 0x000fe40000000f00 */
[----:B------:R-:W-:Y:S02]  /*10ec0*/  LOP3.LUT R120, R120, R121, RZ, 0x3c, !PT ;  /* 0x0000007978787212 */ /* 0x000fe400078e3cff */
[----:B-1----:R-:W-:-:S02]  /*10ed0*/  F2FP.F16.F32.PACK_AB R4, R84, R167 ;  /* 0x000000a75404723e */ /* 0x002fc400000000ff */
[----:B------:R-:W-:Y:S02]  /*10ee0*/  F2FP.F16.F32.PACK_AB R5, R48, R44 ;  /* 0x0000002c3005723e */ /* 0x000fe400000000ff */
[----:B------:R-:W-:Y:S02]  /*10ef0*/  F2FP.F16.F32.PACK_AB R6, R88, R168 ;  /* 0x000000a85806723e */ /* 0x000fe400000000ff */
[----:B------:R-:W-:Y:S01]  /*10f00*/  F2FP.F16.F32.PACK_AB R7, R54, R52 ;  /* 0x000000343607723e */ /* 0x000fe200000000ff */
[----:B------:R-:W-:Y:S01]  /*10f10*/  STSM.16.M88.4 [R106], R36 ;  /* 0x000000246a007844 */ /* 0x000fe20000000200 */
[----:B------:R-:W-:Y:S01]  /*10f20*/  LOP3.LUT R122, R122, R123, RZ, 0x3c, !PT ;  /* 0x0000007b7a7a7212 */ /* 0x000fe200078e3cff */
[--C-:B------:R-:W-:Y:S01]  /*10f30*/  IMAD.X R123, RZ, RZ, R115.reuse, P1 ;  /* 0x000000ffff7b7224 */ /* 0x100fe200008e0673 */
[----:B------:R-:W-:Y:S01]  /*10f40*/  IADD3.X R121, RZ, R115, RZ, P0, !PT ;  /* 0x00000073ff797210 */ /* 0x000fe200007fe4ff */
[----:B------:R1:W-:Y:S01]  /*10f50*/  STSM.16.M88.4 [R3], R40 ;  /* 0x0000002803007844 */ /* 0x0003e20000000200 */
[----:B------:R-:W-:Y:S01]  /*10f60*/  IMAD.X R115, RZ, RZ, R115, P3 ;  /* 0x000000ffff737224 */ /* 0x000fe200018e0673 */
[----:B------:R-:W-:-:S02]  /*10f70*/  MOV R118, R118 ;  /* 0x0000007600767202 */ /* 0x000fc40000000f00 */
[----:B------:R-:W-:Y:S01]  /*10f80*/  STSM.16.M88.4 [R32], R60 ;  /* 0x0000003c20007844 */ /* 0x000fe20000000200 */
[----:B0-----:R-:W-:Y:S02]  /*10f90*/  F2FP.F16.F32.PACK_AB R8, R92, R169 ;  /* 0x000000a95c08723e */ /* 0x001fe400000000ff */
[----:B------:R-:W-:Y:S01]  /*10fa0*/  F2FP.F16.F32.PACK_AB R9, R64, R56 ;  /* 0x000000384009723e */ /* 0x000fe200000000ff */
[----:B------:R2:W-:Y:S01]  /*10fb0*/  STSM.16.M88.4 [R116], R4 ;  /* 0x0000000474007844 */ /* 0x0005e20000000200 */
[----:B------:R-:W-:Y:S02]  /*10fc0*/  F2FP.F16.F32.PACK_AB R10, R96, R170 ;  /* 0x000000aa600a723e */ /* 0x000fe400000000ff */
[----:B------:R-:W-:Y:S02]  /*10fd0*/  F2FP.F16.F32.PACK_AB R11, R72, R68 ;  /* 0x00000044480b723e */ /* 0x000fe400000000ff */
[----:B------:R-:W-:Y:S02]  /*10fe0*/  MOV R120, R120 ;  /* 0x0000007800787202 */ /* 0x000fe40000000f00 */
[----:B------:R-:W-:-:S02]  /*10ff0*/  F2FP.F16.F32.PACK_AB R24, R100, R171 ;  /* 0x000000ab6418723e */ /* 0x000fc400000000ff */
[----:B------:R-:W-:Y:S02]  /*11000*/  F2FP.F16.F32.PACK_AB R25, R80, R76 ;  /* 0x0000004c5019723e */ /* 0x000fe400000000ff */
[----:B------:R-:W-:Y:S02]  /*11010*/  F2FP.F16.F32.PACK_AB R26, R125, R124 ;  /* 0x0000007c7d1a723e */ /* 0x000fe400000000ff */
[----:B------:R-:W-:Y:S01]  /*11020*/  F2FP.F16.F32.PACK_AB R27, R127, R126 ;  /* 0x0000007e7f1b723e */ /* 0x000fe200000000ff */
[----:B-1----:R-:W0:Y:S01]  /*11030*/  LDC R3, c[0x0][0xbe8] ;  /* 0x0002fa00ff037b82 */ /* 0x002e220000000800 */
[----:B------:R-:W-:Y:S02]  /*11040*/  ISETP.NE.U32.AND P0, PT, RZ, UR4, PT ;  /* 0x00000004ff007c0c */ /* 0x000fe4000bf05070 */
[----:B--2---:R-:W-:Y:S02]  /*11050*/  IADD3 R6, P1, R174, UR4, RZ ;  /* 0x00000004ae067c10 */ /* 0x004fe4000ff3e0ff */
[----:B------:R-:W-:-:S02]  /*11060*/  MOV R122, R122 ;  /* 0x0000007a007a7202 */ /* 0x000fc40000000f00 */
[----:B------:R-:W-:Y:S02]  /*11070*/  F2FP.F16.F32.PACK_AB R28, R129, R128 ;  /* 0x00000080811c723e */ /* 0x000fe400000000ff */
[----:B------:R-:W-:Y:S02]  /*11080*/  F2FP.F16.F32.PACK_AB R29, R131, R130 ;  /* 0x00000082831d723e */ /* 0x000fe400000000ff */
[----:B------:R-:W-:Y:S02]  /*11090*/  F2FP.F16.F32.PACK_AB R30, R133, R132 ;  /* 0x00000084851e723e */ /* 0x000fe400000000ff */
[----:B------:R-:W-:Y:S01]  /*110a0*/  F2FP.F16.F32.PACK_AB R31, R135, R134 ;  /* 0x00000086871f723e */ /* 0x000fe200000000ff */
[----:B------:R-:W-:Y:S01]  /*110b0*/  STSM.16.M88.4 [R118], R8 ;  /* 0x0000000876007844 */ /* 0x000fe20000000200 */
[----:B------:R-:W-:Y:S02]  /*110c0*/  MOV R114, R114 ;  /* 0x0000007200727202 */ /* 0x000fe40000000f00 */
[----:B------:R-:W-:Y:S01]  /*110d0*/  ISETP.NE.AND.EX P0, PT, RZ, UR5, PT, P0 ;  /* 0x00000005ff007c0c */ /* 0x000fe2000bf05300 */
[----:B------:R-:W-:Y:S01]  /*110e0*/  STSM.16.M88.4 [R120], R24 ;  /* 0x0000001878007844 */ /* 0x000fe20000000200 */
[----:B------:R-:W-:Y:S01]  /*110f0*/  IADD3.X R7, R173, UR5, RZ, P1, !PT ;  /* 0x00000005ad077c10 */ /* 0x000fe20008ffe4ff */
[----:B------:R-:W-:-:S02]  /*11100*/  ULDC.64 UR4, c[0x0][0xc08] ;  /* 0x0003020000047ab9 */ /* 0x000fc40000000a00 */
        /* <DEDUP_REMOVED lines=9> */
[----:B-1----:R-:W-:Y:S01]  /*111a0*/  IMAD.U32 R0, RZ, RZ, UR4 ;  /* 0x00000004ff007e24 */ /* 0x002fe2000f8e00ff */
[----:B------:R-:W-:Y:S01]  /*111b0*/  @P2 IADD3.X R5, R173, UR5, RZ, P3, !PT ;  /* 0x00000005ad052c10 */ /* 0x000fe20009ffe4ff */
[----:B------:R2:W5:Y:S04]  /*111c0*/  @P0 LDG.E R80, desc[UR40][R6.64] ;  /* 0x0000002806500981 */ /* 0x000568000c1e1900 */
[----:B------:R2:W5:Y:S01]  /*111d0*/  @P2 LDG.E R0, desc[UR40][R4.64] ;  /* 0x0000002804002981 */ /* 0x000562000c1e1900 */
[----:B0-----:R-:W-:-:S13]  /*111e0*/  ISETP.NE.AND P1, PT, R3, 0x1, PT ;  /* 0x000000010300780c */ /* 0x001fda0003f25270 */
[----:B------:R-:W0:Y:S08]  /*111f0*/  @P1 LDC R8, c[0x0][0xbec] ;  /* 0x0002fb00ff081b82 */ /* 0x000e300000000800 */
[----:B------:R-:W1:Y:S01]  /*11200*/  @P1 LDC R9, c[0x0][0xbf0] ;  /* 0x0002fc00ff091b82 */ /* 0x000e620000000800 */
[----:B----4-:R-:W-:Y:S01]  /*11210*/  IMAD.IADD R15, R172, 0x1, R223 ;  /* 0x00000001ac0f7824 */ /* 0x010fe200078e02df */
[----:B--2---:R-:W-:Y:S06]  /*11220*/  @P2 BRA `(.L_x_5306) ;  /* 0x0000000000102947 */ /* 0x004fec0003800000 */
[----:B------:R-:W-:Y:S05]  /*11230*/  @!P0 BRA `(.L_x_5306) ;  /* 0x00000000000c8947 */ /* 0x000fea0003800000 */
[----:B------:R-:W2:Y:S04]  /*11240*/  LDG.E R5, desc[UR40][R6.64] ;  /* 0x0000002806057981 */ /* 0x000ea8000c1e1900 */
[----:B-----5:R-:W2:Y:S02]  /*11250*/  LDG.E R0, desc[UR40][R6.64+0x4] ;  /* 0x0000042806007981 */ /* 0x020ea4000c1e1900 */
[----:B--2---:R-:W-:-:S07]  /*11260*/  IMAD.IADD R0, R0, 0x1, -R5 ;  /* 0x0000000100007824 */ /* 0x004fce00078e0a05 */
.L_x_5306:
[----:B------:R-:W2:Y:S01]  /*11270*/  LDL.LU R14, [R1+0x44] ;  /* 0x00004400010e7983 */ /* 0x000ea20000300800 */
[----:B0-----:R-:W-:Y:S01]  /*11280*/  @P1 IMAD.HI.U32 R4, R15, R8, RZ ;  /* 0x000000080f041227 */ /* 0x001fe200078e00ff */
[----:B------:R-:W-:Y:S01]  /*11290*/  ULDC.64 UR4, c[0x0][0xb90] ;  /* 0x0002e40000047ab9 */ /* 0x000fe20000000a00 */
[----:B-----5:R-:W-:Y:S01]  /*112a0*/  SHF.R.S32.HI R81, RZ, 0x1f, R80 ;  /* 0x0000001fff517819 */ /* 0x020fe20000011450 */
[----:B------:R-:W3:Y:S01]  /*112b0*/  LDL.LU R10, [R1+0x38] ;  /* 0x00003800010a7983 */ /* 0x000ee20000300800 */
[----:B------:R-:W0:Y:S01]  /*112c0*/  S2R R87, SR_TID.X ;  /* 0x0000000000577919 */ /* 0x000e220000002100 */
[----:B------:R-:W-:Y:S01]  /*112d0*/  MOV R7, R15 ;  /* 0x0000000f00077202 */ /* 0x000fe20000000f00 */
[----:B------:R-:W4:Y:S01]  /*112e0*/  S2R R27, SR_TID.X ;  /* 0x00000000001b7919 */ /* 0x000f220000002100 */
[----:B------:R-:W-:Y:S01]  /*112f0*/  IMAD R0, R0, R3, RZ ;  /* 0x0000000300007224 */ /* 0x000fe200078e02ff */
[----:B------:R-:W4:Y:S01]  /*11300*/  @P1 LDC R85, c[0x0][0xbec] ;  /* 0x0002fb00ff551b82 */ /* 0x000f220000000800 */
[----:B------:R-:W4:Y:S01]  /*11310*/  LDL.LU R88, [R1+0x2c] ;  /* 0x00002c0001587983 */ /* 0x000f220000300800 */
[----:B-1----:R-:W-:Y:S01]  /*11320*/  @P1 SHF.R.U32.HI R7, RZ, R9, R4 ;  /* 0x00000009ff071219 */ /* 0x002fe20000011604 */
[----:B0-----:R-:W-:-:S05]  /*11330*/  VIADD R87, R87, 0xffffff80 ;  /* 0xffffff8057577836 */ /* 0x001fca0000000000 */
[----:B------:R-:W-:-:S04]  /*11340*/  SHF.R.S32.HI R86, RZ, 0x1f, R87 ;  /* 0x0000001fff567819 */ /* 0x000fc80000011457 */
[----:B------:R-:W-:-:S04]  /*11350*/  LEA.HI R86, R86, R87, RZ, 0x3 ;  /* 0x0000005756567211 */ /* 0x000fc800078f18ff */
[----:B------:R-:W-:-:S05]  /*11360*/  SHF.R.S32.HI R86, RZ, 0x3, R86 ;  /* 0x00000003ff567819 */ /* 0x000fca0000011456 */
[--C-:B------:R-:W-:Y:S01]  /*11370*/  IMAD R11, R86, 0x40, R219.reuse ;  /* 0x00000040560b7824 */ /* 0x100fe200078e02db */
[C---:B------:R-:W-:Y:S01]  /*11380*/  IADD3 R89, R219.reuse, 0xc0, RZ ;  /* 0x000000c0db597810 */ /* 0x040fe20007ffe0ff */
[C---:B------:R-:W-:Y:S02]  /*11390*/  VIADD R91, R219.reuse, 0x80 ;  /* 0x00000080db5b7836 */ /* 0x040fe40000000000 */
[C---:B------:R-:W-:Y:S01]  /*113a0*/  VIADD R93, R219.reuse, 0x40 ;  /* 0x00000040db5d7836 */ /* 0x040fe20000000000 */
[----:B------:R-:W-:Y:S01]  /*113b0*/  BSSY B1, `(.L_x_5307) ;  /* 0x00000de000017945 */ /* 0x000fe20003800000 */
[C---:B------:R-:W-:Y:S01]  /*113c0*/  VIADD R90, R219.reuse, 0x80 ;  /* 0x00000080db5a7836 */ /* 0x040fe20000000000 */
[----:B------:R-:W-:Y:S01]  /*113d0*/  SHF.R.S32.HI R94, RZ, 0x1f, R219 ;  /* 0x0000001fff5e7819 */ /* 0x000fe200000114db */
[----:B------:R-:W-:Y:S01]  /*113e0*/  VIADD R92, R219, 0x40 ;  /* 0x00000040db5c7836 */ /* 0x000fe20000000000 */
[----:B--2---:R-:W-:Y:S02]  /*113f0*/  SEL R32, R14, RZ, !P0 ;  /* 0x000000ff0e207207 */ /* 0x004fe40004000000 */
[----:B---3--:R-:W-:-:S02]  /*11400*/  SEL R82, R10, RZ, !P0 ;  /* 0x000000ff0a527207 */ /* 0x008fc40004000000 */
[----:B------:R-:W2:Y:S01]  /*11410*/  LDL R10, [R1+0x50] ;  /* 0x00005000010a7983 */ /* 0x000ea20000100800 */
[----:B----4-:R-:W-:Y:S01]  /*11420*/  SHF.R.S32.HI R83, RZ, 0x1f, R88 ;  /* 0x0000001fff537819 */ /* 0x010fe20000011458 */
[----:B------:R-:W-:-:S04]  /*11430*/  IMAD.WIDE.U32 R4, R88, UR4, R80 ;  /* 0x0000000458047c25 */ /* 0x000fc8000f8e0050 */
[----:B------:R-:W-:-:S04]  /*11440*/  IMAD R6, R83, UR4, RZ ;  /* 0x0000000453067c24 */ /* 0x000fc8000f8e02ff */
[----:B------:R-:W-:Y:S01]  /*11450*/  IMAD R9, R88, UR5, R6 ;  /* 0x0000000558097c24 */ /* 0x000fe2000f8e0206 */
[----:B------:R-:W-:Y:S01]  /*11460*/  ULDC.64 UR4, c[0x0][0xb98] ;  /* 0x0002e60000047ab9 */ /* 0x000fe20000000a00 */
[----:B------:R-:W-:Y:S02]  /*11470*/  IMAD.MOV R6, RZ, RZ, -R7 ;  /* 0x000000ffff067224 */ /* 0x000fe400078e0a07 */
        /* <DEDUP_REMOVED lines=14> */
[----:B------:R-:W-:Y:S01]  /*11560*/  ULDC.64 UR4, c[0x0][0xb50] ;  /* 0x0002d40000047ab9 */ /* 0x000fe20000000a00 */
[----:B------:R-:W-:Y:S02]  /*11570*/  IADD3 R15, P3, R20, 0x2000, RZ ;  /* 0x00002000140f7810 */ /* 0x000fe40007f7e0ff */
[----:B------:R-:W-:Y:S01]  /*11580*/  IMAD.IADD R5, R5, 0x1, R11 ;  /* 0x0000000105057824 */ /* 0x000fe200078e020b */
[----:B------:R-:W-:Y:S02]  /*11590*/  LEA R6, P0, R4, UR4, 0x2 ;  /* 0x0000000404067c11 */ /* 0x000fe4000f8010ff */
[----:B------:R-:W-:Y:S02]  /*115a0*/  IADD3 R7, P2, R20, 0x1000, RZ ;  /* 0x0000100014077810 */ /* 0x000fe40007f5e0ff */
[----:B------:R-:W-:Y:S02]  /*115b0*/  LEA.HI.X R4, R4, UR5, R5, 0x2, P0 ;  /* 0x0000000504047c11 */ /* 0x000fe400080f1405 */
[----:B------:R-:W-:Y:S01]  /*115c0*/  LOP3.LUT R14, R15, 0x380, RZ, 0xc0, !PT ;  /* 0x000003800f0e7812 */ /* 0x000fe200078ec0ff */
[----:B------:R-:W-:Y:S01]  /*115d0*/  IMAD.X R9, RZ, RZ, R21, P2 ;  /* 0x000000ffff097224 */ /* 0x000fe200010e0615 */
[----:B------:R-:W-:Y:S01]  /*115e0*/  IADD3 R29, P0, R20, 0x4000, RZ ;  /* 0x00004000141d7810 */ /* 0x000fe20007f1e0ff */
[----:B------:R-:W-:Y:S01]  /*115f0*/  VIADD R27, R27, 0xffffff80 ;  /* 0xffffff801b1b7836 */ /* 0x000fe20000000000 */
[----:B------:R-:W-:-:S02]  /*11600*/  SHF.R.U64 R14, R14, 0x3, RZ ;  /* 0x000000030e0e7819 */ /* 0x000fc400000012ff */
[C---:B------:R-:W-:Y:S02]  /*11610*/  IADD3 R25, P5, R20.reuse, 0x3000, RZ ;  /* 0x0000300014197810 */ /* 0x040fe40007fbe0ff */
[C---:B------:R-:W-:Y:S01]  /*11620*/  IADD3 R37, P4, R20.reuse, 0x5000, RZ ;  /* 0x0000500014257810 */ /* 0x040fe20007f9e0ff */
[----:B------:R-:W-:Y:S01]  /*11630*/  SHFL.IDX PT, R54, R6, RZ, 0x1c1f ;  /* 0x001c1fff06367589 */ /* 0x000fe200000e0000 */
[----:B------:R-:W-:Y:S01]  /*11640*/  LOP3.LUT R28, R29, 0x380, RZ, 0xc0, !PT ;  /* 0x000003801d1c7812 */ /* 0x000fe200078ec0ff */
[----:B------:R-:W-:Y:S01]  /*11650*/  ULDC.64 UR4, c[0x0][0xaa0] ;  /* 0x0002a80000047ab9 */ /* 0x000fe20000000a00 */
[----:B------:R-:W-:Y:S02]  /*11660*/  IADD3 R41, P2, R20, 0x6000, RZ ;  /* 0x0000600014297810 */ /* 0x000fe40007f5e0ff */
[----:B------:R-:W-:Y:S02]  /*11670*/  SHF.R.U64 R28, R28, 0x3, RZ ;  /* 0x000000031c1c7819 */ /* 0x000fe400000012ff */
[----:B------:R-:W-:Y:S01]  /*11680*/  LOP3.LUT R14, R14, R15, RZ, 0x3c, !PT ;  /* 0x0000000f0e0e7212 */ /* 0x000fe200078e3cff */
[----:B------:R-:W-:Y:S01]  /*11690*/  IMAD.X R15, RZ, RZ, R21, P3 ;  /* 0x000000ffff0f7224 */ /* 0x000fe200018e0615 */
[----:B------:R-:W-:-:S02]  /*116a0*/  LOP3.LUT R40, R41, 0x380, RZ, 0xc0, !PT ;  /* 0x0000038029287812 */ /* 0x000fc400078ec0ff */
[----:B------:R-:W-:Y:S02]  /*116b0*/  IADD3 R45, P3, R20, 0x7000, RZ ;  /* 0x00007000142d7810 */ /* 0x000fe40007f7e0ff */
[----:B------:R-:W-:Y:S02]  /*116c0*/  SHF.R.S32.HI R26, RZ, 0x1f, R27 ;  /* 0x0000001fff1a7819 */ /* 0x000fe4000001141b */
[----:B------:R-:W-:Y:S01]  /*116d0*/  LOP3.LUT R28, R28, R29, RZ, 0x3c, !PT ;  /* 0x0000001d1c1c7212 */ /* 0x000fe200078e3cff */
[----:B------:R-:W-:Y:S01]  /*116e0*/  IMAD.X R29, RZ, RZ, R21, P0 ;  /* 0x000000ffff1d7224 */ /* 0x000fe200000e0615 */
[----:B------:R-:W-:Y:S02]  /*116f0*/  SHF.R.U64 R40, R40, 0x3, RZ ;  /* 0x0000000328287819 */ /* 0x000fe400000012ff */
[----:B------:R-:W-:Y:S02]  /*11700*/  IADD3 R53, P0, R20, 0x9000, RZ ;  /* 0x0000900014357810 */ /* 0x000fe40007f1e0ff */
[----:B------:R-:W-:-:S02]  /*11710*/  LOP3.LUT R44, R45, 0x380, RZ, 0xc0, !PT ;  /* 0x000003802d2c7812 */ /* 0x000fc400078ec0ff */
[----:B------:R-:W-:Y:S02]  /*11720*/  LEA.HI R26, R26, R27, RZ, 0x7 ;  /* 0x0000001b1a1a7211 */ /* 0x000fe400078f38ff */
[----:B------:R-:W-:Y:S02]  /*11730*/  LOP3.LUT R24, R25, 0x380, RZ, 0xc0, !PT ;  /* 0x0000038019187812 */ /* 0x000fe400078ec0ff */
[----:B------:R-:W-:Y:S02]  /*11740*/  LOP3.LUT R36, R37, 0x380, RZ, 0xc0, !PT ;  /* 0x0000038025247812 */ /* 0x000fe400078ec0ff */
[----:B------:R-:W-:Y:S01]  /*11750*/  LOP3.LUT R40, R40, R41, RZ, 0x3c, !PT ;  /* 0x0000002928287212 */ /* 0x000fe200078e3cff */
[----:B------:R-:W-:Y:S01]  /*11760*/  IMAD.X R41, RZ, RZ, R21, P2 ;  /* 0x000000ffff297224 */ /* 0x000fe200010e0615 */
[----:B------:R-:W-:Y:S02]  /*11770*/  LOP3.LUT R52, R53, 0x380, RZ, 0xc0, !PT ;  /* 0x0000038035347812 */ /* 0x000fe400078ec0ff */
[----:B------:R-:W-:-:S02]  /*11780*/  SHF.R.U64 R44, R44, 0x3, RZ ;  /* 0x000000032c2c7819 */ /* 0x000fc400000012ff */
[----:B------:R-:W-:Y:S02]  /*11790*/  IADD3 R61, P2, R20, 0xb000, RZ ;  /* 0x0000b000143d7810 */ /* 0x000fe40007f5e0ff */
[----:B------:R-:W-:Y:S02]  /*117a0*/  LOP3.LUT R26, R26, 0xffffff80, RZ, 0xc0, !PT ;  /* 0xffffff801a1a7812 */ /* 0x000fe400078ec0ff */
[----:B------:R-:W-:Y:S02]  /*117b0*/  SHF.R.U64 R24, R24, 0x3, RZ ;  /* 0x0000000318187819 */ /* 0x000fe400000012ff */
[----:B------:R-:W-:Y:S01]  /*117c0*/  SHF.R.U64 R36, R36, 0x3, RZ ;  /* 0x0000000324247819 */ /* 0x000fe200000012ff */
[----:B------:R-:W-:Y:S01]  /*117d0*/  IMAD.IADD R26, R27, 0x1, -R26 ;  /* 0x000000011b1a7824 */ /* 0x000fe200078e0a1a */
[----:B------:R-:W-:Y:S02]  /*117e0*/  SHF.R.U64 R52, R52, 0x3, RZ ;  /* 0x0000000334347819 */ /* 0x000fe400000012ff */
[----:B------:R-:W-:Y:S01]  /*117f0*/  LOP3.LUT R44, R44, R45, RZ, 0x3c, !PT ;  /* 0x0000002d2c2c7212 */ /* 0x000fe200078e3cff */
[----:B------:R-:W-:Y:S01]  /*11800*/  IMAD.X R45, RZ, RZ, R21, P3 ;  /* 0x000000ffff2d7224 */ /* 0x000fe200018e0615 */
[----:B------:R-:W-:-:S02]  /*11810*/  LOP3.LUT R60, R61, 0x380, RZ, 0xc0, !PT ;  /* 0x000003803d3c7812 */ /* 0x000fc400078ec0ff */
[----:B------:R-:W-:Y:S02]  /*11820*/  LOP3.LUT R24, R24, R25, RZ, 0x3c, !PT ;  /* 0x0000001918187212 */ /* 0x000fe400078e3cff */
[----:B------:R-:W-:Y:S01]  /*11830*/  LOP3.LUT R36, R36, R37, RZ, 0x3c, !PT ;  /* 0x0000002524247212 */ /* 0x000fe200078e3cff */
[----:B------:R-:W-:Y:S01]  /*11840*/  IMAD.X R37, RZ, RZ, R21, P4 ;  /* 0x000000ffff257224 */ /* 0x000fe200020e0615 */
[----:B------:R-:W-:Y:S02]  /*11850*/  IADD3.X R25, RZ, R21, RZ, P5, !PT ;  /* 0x00000015ff197210 */ /* 0x000fe40002ffe4ff */
[C---:B------:R-:W-:Y:S01]  /*11860*/  IADD3 R65, P3, R20.reuse, 0xc000, RZ ;  /* 0x0000c00014417810 */ /* 0x040fe20007f7e0ff */
[----:B------:R-:W0:Y:S01]  /*11870*/  SHFL.IDX PT, R55, R4, RZ, 0x1c1f ;  /* 0x001c1fff04377589 */ /* 0x000e2200000e0000 */
[C---:B------:R-:W-:Y:S02]  /*11880*/  IADD3 R49, P5, R20.reuse, 0x8000, RZ ;  /* 0x0000800014317810 */ /* 0x040fe40007fbe0ff */
[----:B------:R-:W-:Y:S01]  /*11890*/  IADD3 R57, P4, R20, 0xa000, RZ ;  /* 0x0000a00014397810 */ /* 0x000fe20007f9e0ff */
[----:B------:R-:W-:Y:S01]  /*118a0*/  SHFL.IDX PT, R58, R6, 0x1, 0x1c1f ;  /* 0x003c1f00063a7f89 */ /* 0x000fe200000e0000 */
[----:B------:R-:W-:-:S02]  /*118b0*/  LOP3.LUT R52, R52, R53, RZ, 0x3c, !PT ;  /* 0x0000003534347212 */ /* 0x000fc400078e3cff */
[----:B------:R-:W-:Y:S01]  /*118c0*/  SHF.R.U64 R60, R60, 0x3, RZ ;  /* 0x000000033c3c7819 */ /* 0x000fe200000012ff */
[----:B------:R1:W3:Y:S01]  /*118d0*/  SHFL.IDX PT, R59, R4, 0x1, 0x1c1f ;  /* 0x003c1f00043b7f89 */ /* 0x0002e200000e0000 */
[----:B------:R-:W-:Y:S02]  /*118e0*/  IADD3.X R53, RZ, R21, RZ, P0, !PT ;  /* 0x00000015ff357210 */ /* 0x000fe400007fe4ff */
[----:B------:R-:W-:Y:S02]  /*118f0*/  LOP3.LUT R64, R65, 0x380, RZ, 0xc0, !PT ;  /* 0x0000038041407812 */ /* 0x000fe400078ec0ff */
[----:B------:R-:W-:Y:S02]  /*11900*/  LOP3.LUT P0, RZ, R26, 0x3, RZ, 0xc0, !PT ;  /* 0x000000031aff7812 */ /* 0x000fe4000780c0ff */
        /* <DEDUP_REMOVED lines=9> */
[----:B------:R-:W-:Y:S02]  /*119a0*/  SHF.R.S32.HI R84, RZ, 0x1f, R87 ;  /* 0x0000001fff547819 */ /* 0x000fe40000011457 */
[----:B------:R-:W-:Y:S01]  /*119b0*/  LOP3.LUT R64, R64, R65, RZ, 0x3c, !PT ;  /* 0x0000004140407212 */ /* 0x000fe200078e3cff */
[--C-:B------:R-:W-:Y:S01]  /*119c0*/  IMAD.X R65, RZ, RZ, R21.reuse, P3 ;  /* 0x000000ffff417224 */ /* 0x100fe200018e0615 */
[----:B------:R-:W-:Y:S02]  /*119d0*/  LOP3.LUT R8, R8, R7, RZ, 0x3c, !PT ;  /* 0x0000000708087212 */ /* 0x000fe400078e3cff */
[----:B------:R-:W-:Y:S01]  /*119e0*/  LOP3.LUT R48, R48, R49, RZ, 0x3c, !PT ;  /* 0x0000003130307212 */ /* 0x000fe200078e3cff */
[--C-:B------:R-:W-:Y:S01]  /*119f0*/  IMAD.X R49, RZ, RZ, R21.reuse, P5 ;  /* 0x000000ffff317224 */ /* 0x100fe200028e0615 */
[----:B------:R-:W-:Y:S01]  /*11a00*/  LOP3.LUT R56, R56, R57, RZ, 0x3c, !PT ;  /* 0x0000003938387212 */ /* 0x000fe200078e3cff */
[----:B------:R-:W-:Y:S01]  /*11a10*/  IMAD.X R57, RZ, RZ, R21, P4 ;  /* 0x000000ffff397224 */ /* 0x000fe200020e0615 */
[----:B------:R-:W-:-:S02]  /*11a20*/  IADD3 R7, P3, R20, 0xf000, RZ ;  /* 0x0000f00014077810 */ /* 0x000fc40007f7e0ff */
[----:B------:R-:W-:Y:S02]  /*11a30*/  LEA.HI R84, R84, R87, RZ, 0x3 ;  /* 0x0000005754547211 */ /* 0x000fe400078f18ff */
[C---:B------:R-:W-:Y:S02]  /*11a40*/  IADD3 R69, P5, R20.reuse, 0xd000, RZ ;  /* 0x0000d00014457810 */ /* 0x040fe40007fbe0ff */
[C---:B------:R-:W-:Y:S02]  /*11a50*/  IADD3 R73, P4, R20.reuse, 0xe000, RZ ;  /* 0x0000e00014497810 */ /* 0x040fe40007f9e0ff */
[----:B------:R-:W-:Y:S02]  /*11a60*/  LOP3.LUT R11, R20, 0x380, RZ, 0xc0, !PT ;  /* 0x00000380140b7812 */ /* 0x000fe400078ec0ff */
[----:B-1----:R-:W-:Y:S02]  /*11a70*/  LOP3.LUT R4, R7, 0x380, RZ, 0xc0, !PT ;  /* 0x0000038007047812 */ /* 0x002fe400078ec0ff */
[----:B------:R-:W-:-:S02]  /*11a80*/  LOP3.LUT R84, R84, 0xfffffff8, RZ, 0xc0, !PT ;  /* 0xfffffff854547812 */ /* 0x000fc400078ec0ff */
[----:B------:R-:W-:Y:S02]  /*11a90*/  LOP3.LUT R68, R69, 0x380, RZ, 0xc0, !PT ;  /* 0x0000038045447812 */ /* 0x000fe400078ec0ff */
[----:B------:R-:W-:Y:S02]  /*11aa0*/  LOP3.LUT R72, R73, 0x380, RZ, 0xc0, !PT ;  /* 0x0000038049487812 */ /* 0x000fe400078ec0ff */
[----:B------:R-:W-:Y:S01]  /*11ab0*/  SHF.R.U64 R11, R11, 0x3, RZ ;  /* 0x000000030b0b7819 */ /* 0x000fe200000012ff */
[----:B------:R-:W-:Y:S01]  /*11ac0*/  IMAD.IADD R84, R87, 0x1, -R84 ;  /* 0x0000000157547824 */ /* 0x000fe200078e0a54 */
[----:B------:R-:W-:Y:S01]  /*11ad0*/  SHF.R.U64 R4, R4, 0x3, RZ ;  /* 0x0000000304047819 */ /* 0x000fe200000012ff */
[----:B------:R-:W1:Y:S01]  /*11ae0*/  @P1 LDC R87, c[0x0][0xbf0] ;  /* 0x0002fc00ff571b82 */ /* 0x000e620000000800 */
[----:B------:R-:W-:Y:S02]  /*11af0*/  SHF.R.U64 R68, R68, 0x3, RZ ;  /* 0x0000000344447819 */ /* 0x000fe400000012ff */
[----:B------:R-:W-:-:S02]  /*11b00*/  SHF.R.U64 R72, R72, 0x3, RZ ;  /* 0x0000000348487819 */ /* 0x000fc400000012ff */
[----:B------:R-:W-:Y:S02]  /*11b10*/  LOP3.LUT R20, R11, R20, RZ, 0x3c, !PT ;  /* 0x000000140b147212 */ /* 0x000fe400078e3cff */
[----:B------:R-:W-:Y:S01]  /*11b20*/  LOP3.LUT R68, R68, R69, RZ, 0x3c, !PT ;  /* 0x0000004544447212 */ /* 0x000fe200078e3cff */
[--C-:B------:R-:W-:Y:S01]  /*11b30*/  IMAD.X R69, RZ, RZ, R21.reuse, P5 ;  /* 0x000000ffff457224 */ /* 0x100fe200028e0615 */
[----:B------:R-:W-:Y:S01]  /*11b40*/  LOP3.LUT R72, R72, R73, RZ, 0x3c, !PT ;  /* 0x0000004948487212 */ /* 0x000fe200078e3cff */
[----:B------:R-:W-:Y:S01]  /*11b50*/  IMAD.X R73, RZ, RZ, R21, P4 ;  /* 0x000000ffff497224 */ /* 0x000fe200020e0615 */
[----:B------:R-:W-:Y:S02]  /*11b60*/  LOP3.LUT R76, R4, R7, RZ, 0x3c, !PT ;  /* 0x00000007044c7212 */ /* 0x000fe400078e3cff */
[----:B------:R-:W-:Y:S02]  /*11b70*/  IADD3.X R77, RZ, R21, RZ, P3, !PT ;  /* 0x00000015ff4d7210 */ /* 0x000fe40001ffe4ff */
[----:B------:R-:W-:-:S02]  /*11b80*/  SHF.R.S32.HI R89, RZ, 0x1f, R89 ;  /* 0x0000001fff597819 */ /* 0x000fc40000011459 */
[----:B------:R-:W-:Y:S02]  /*11b90*/  SHF.R.S32.HI R91, RZ, 0x1f, R91 ;  /* 0x0000001fff5b7819 */ /* 0x000fe4000001145b */
[----:B------:R-:W-:Y:S01]  /*11ba0*/  SHF.R.S32.HI R93, RZ, 0x1f, R93 ;  /* 0x0000001fff5d7819 */ /* 0x000fe2000001145d */
[----:B--2---:R-:W-:-:S05]  /*11bb0*/  IMAD.IADD R5, R10, 0x1, R223 ;  /* 0x000000010a057824 */ /* 0x004fca00078e02df */
[C---:B------:R-:W-:Y:S01]  /*11bc0*/  ISETP.GE.OR P2, PT, R5.reuse, R0, P0 ;  /* 0x000000000500720c */ /* 0x040fe20000746670 */
[----:B------:R-:W-:-:S05]  /*11bd0*/  VIADD R5, R5, 0x8 ;  /* 0x0000000805057836 */ /* 0x000fca0000000000 */
[----:B------:R-:W-:-:S07]  /*11be0*/  ISETP.GE.OR P0, PT, R5, R0, P0 ;  /* 0x000000000500720c */ /* 0x000fce0000706670 */
[----:B0-----:R-:W-:Y:S06]  /*11bf0*/  @!P2 ST.E desc[UR40][R54.64], R13 ;  /* 0x0000000d3600a985 */ /* 0x001fec000c101928 */
[----:B---3--:R0:W-:Y:S04]  /*11c00*/  @!P0 ST.E desc[UR40][R58.64], R12 ;  /* 0x0000000c3a008985 */ /* 0x0081e8000c101928 */
[----:B------:R2:W5:Y:S04]  /*11c10*/  LD.E.128 R4, desc[UR40][R20.64] ;  /* 0x0000002814047980 */ /* 0x000568000c101d00 */
[----:B------:R-:W5:Y:S04]  /*11c20*/  LD.E.128 R8, desc[UR40][R8.64] ;  /* 0x0000002808087980 */ /* 0x000f68000c101d00 */
[----:B0-----:R-:W5:Y:S01]  /*11c30*/  LD.E.128 R12, desc[UR40][R14.64] ;  /* 0x000000280e0c7980 */ /* 0x001f62000c101d00 */
[----:B--2---:R-:W-:-:S03]  /*11c40*/  IMAD R21, R81, UR4, RZ ;  /* 0x0000000451157c24 */ /* 0x004fc6000f8e02ff */
[----:B------:R-:W5:Y:S01]  /*11c50*/  LD.E.128 R24, desc[UR40][R24.64] ;  /* 0x0000002818187980 */ /* 0x000f62000c101d00 */
[C---:B------:R-:W-:Y:S02]  /*11c60*/  IMAD R81, R80.reuse, UR5, R21 ;  /* 0x0000000550517c24 */ /* 0x040fe4000f8e0215 */
[----:B------:R-:W-:Y:S01]  /*11c70*/  IMAD.WIDE.U32 R20, R80, UR4, RZ ;  /* 0x0000000450147c25 */ /* 0x000fe2000f8e00ff */
[----:B------:R-:W-:Y:S01]  /*11c80*/  ULDC.64 UR4, c[0x0][0xae8] ;  /* 0x0002ba0000047ab9 */ /* 0x000fe20000000a00 */
[----:B------:R-:W5:Y:S02]  /*11c90*/  LD.E.128 R28, desc[UR40][R28.64] ;  /* 0x000000281c1c7980 */ /* 0x000f64000c101d00 */
[----:B------:R-:W-:Y:S02]  /*11ca0*/  IMAD R80, R84, 0x20, R86 ;  /* 0x0000002054507824 */ /* 0x000fe400078e0256 */
[----:B------:R-:W-:Y:S01]  /*11cb0*/  IMAD.IADD R21, R21, 0x1, R81 ;  /* 0x0000000115157824 */ /* 0x000fe200078e0251 */
        /* <DEDUP_REMOVED lines=12> */
[----:B-1----:R-:W-:Y:S01]  /*11d80*/  @P1 SHF.R.U32.HI R81, RZ, R87, R80 ;  /* 0x00000057ff511219 */ /* 0x002fe20000011650 */
[----:B------:R-:W-:Y:S01]  /*11d90*/  IMAD R83, R32, UR4, RZ ;  /* 0x0000000420537c24 */ /* 0x000fe2000f8e02ff */
[----:B------:R-:W5:Y:S03]  /*11da0*/  LD.E.128 R52, desc[UR40][R52.64] ;  /* 0x0000002834347980 */ /* 0x000f66000c101d00 */
[C---:B------:R-:W-:Y:S01]  /*11db0*/  IMAD R85, R82.reuse, UR5, R83 ;  /* 0x0000000552557c24 */ /* 0x040fe2000f8e0253 */
[----:B------:R-:W5:Y:S01]  /*11dc0*/  LD.E.128 R56, desc[UR40][R56.64] ;  /* 0x0000002838387980 */ /* 0x000f62000c101d00 */
[----:B------:R-:W-:Y:S01]  /*11dd0*/  IMAD.WIDE.U32 R82, R82, UR4, R20 ;  /* 0x0000000452527c25 */ /* 0x000fe2000f8e0014 */
[--C-:B------:R-:W-:Y:S01]  /*11de0*/  SHF.R.S32.HI R20, RZ, 0x1f, R81.reuse ;  /* 0x0000001fff147819 */ /* 0x100fe20000011451 */
[----:B------:R-:W-:Y:S01]  /*11df0*/  ULDC.64 UR4, c[0x0][0xae0] ;  /* 0x0002b80000047ab9 */ /* 0x000fe20000000a00 */
[----:B------:R-:W5:Y:S01]  /*11e00*/  LD.E.128 R60, desc[UR40][R60.64] ;  /* 0x000000283c3c7980 */ /* 0x000f62000c101d00 */
[----:B------:R-:W-:Y:S01]  /*11e10*/  IMAD.MOV R32, RZ, RZ, -R81 ;  /* 0x000000ffff207224 */ /* 0x000fe200078e0a51 */
[----:B------:R-:W-:Y:S01]  /*11e20*/  IADD3 R83, R83, R85, RZ ;  /* 0x0000005553537210 */ /* 0x000fe20007ffe0ff */
[----:B------:R-:W-:Y:S01]  /*11e30*/  IMAD R20, R20, UR4, RZ ;  /* 0x0000000414147c24 */ /* 0x000fe2000f8e02ff */
[----:B------:R-:W5:Y:S01]  /*11e40*/  LD.E.128 R64, desc[UR40][R64.64] ;  /* 0x0000002840407980 */ /* 0x000f62000c101d00 */
[----:B------:R-:W-:-:S03]  /*11e50*/  IMAD R3, R3, R32, R84 ;  /* 0x0000002003037224 */ /* 0x000fc600078e0254 */
[----:B------:R-:W5:Y:S01]  /*11e60*/  LD.E.128 R68, desc[UR40][R68.64] ;  /* 0x0000002844447980 */ /* 0x000f62000c101d00 */
[C---:B------:R-:W-:Y:S01]  /*11e70*/  IMAD R85, R81.reuse, UR5, R20 ;  /* 0x0000000551557c24 */ /* 0x040fe2000f8e0214 */
[----:B------:R-:W-:Y:S02]  /*11e80*/  SHF.R.S32.HI R32, RZ, 0x1f, R3 ;  /* 0x0000001fff207819 */ /* 0x000fe40000011403 */
[----:B------:R-:W5:Y:S01]  /*11e90*/  LD.E.128 R72, desc[UR40][R72.64] ;  /* 0x0000002848487980 */ /* 0x000f62000c101d00 */
[----:B------:R-:W-:Y:S01]  /*11ea0*/  IMAD.WIDE.U32 R20, R81, UR4, R82 ;  /* 0x0000000451147c25 */ /* 0x000fe2000f8e0052 */
[----:B------:R-:W-:Y:S02]  /*11eb0*/  ULDC.64 UR4, c[0x0][0xad8] ;  /* 0x0002b60000047ab9 */ /* 0x000fe40000000a00 */
        /* <DEDUP_REMOVED lines=19> */
[----:B------:R-:W-:Y:S02]  /*11ff0*/  PRMT R3, RZ, 0x654, R3 ;  /* 0x00000654ff037816 */ /* 0x000fe40000000003 */
[----:B------:R-:W-:Y:S01]  /*12000*/  ISETP.GE.AND P1, PT, R81, R0, PT ;  /* 0x000000005100720c */ /* 0x000fe20003f26270 */
[----:B------:R-:W-:Y:S01]  /*12010*/  VIADD R81, R223, 0x40 ;  /* 0x00000040df517836 */ /* 0x000fe20000000000 */
[----:B0-----:R0:W-:Y:S01]  /*12020*/  SYNCS.ARRIVE.TRANS64.RED.A1T0 RZ, [R3+URZ], RZ ;  /* 0x000000ff03ff79a7 */ /* 0x0011e2000810043f */
[----:B------:R0:W1:Y:S01]  /*12030*/  SHFL.IDX PT, R84, R32, RZ, 0x181f ;  /* 0x00181fff20547589 */ /* 0x00006200000e0000 */
[----:B------:R-:W-:-:S03]  /*12040*/  VIADD R87, R219, 0xc0 ;  /* 0x000000c0db577836 */ /* 0x000fc60000000000 */
[----:B------:R0:W2:Y:S01]  /*12050*/  SHFL.IDX PT, R88, R86, RZ, 0x181f ;  /* 0x00181fff56587589 */ /* 0x0000a200000e0000 */
[----:B------:R-:W-:Y:S01]  /*12060*/  ISETP.GE.AND P0, PT, R81, R0, PT ;  /* 0x000000005100720c */ /* 0x000fe20003f06270 */
[----:B------:R-:W-:-:S12]  /*12070*/  @P2 BRA `(.L_x_5308) ;  /* 0x0000000000442947 */ /* 0x000fd80003800000 */
        /* <DEDUP_REMOVED lines=17> */
.L_x_5308:
[----:B------:R-:W-:Y:S05]  /*12190*/  BSYNC B1 ;  /* 0x0000000000017941 */ /* 0x000fea0003800000 */
.L_x_5307:
        /* <DEDUP_REMOVED lines=21> */
.L_x_5310:
[----:B------:R-:W-:Y:S05]  /*122f0*/  BSYNC B1 ;  /* 0x0000000000017941 */ /* 0x000fea0003800000 */
.L_x_5309:
        /* <DEDUP_REMOVED lines=21> */
.L_x_5312:
[----:B------:R-:W-:Y:S05]  /*12450*/  BSYNC B1 ;  /* 0x0000000000017941 */ /* 0x000fea0003800000 */
.L_x_5311:
        /* <DEDUP_REMOVED lines=9> */
[CC--:B0-----:R-:W-:Y:S02]  /*124f0*/  @!P3 LEA R4, P0, R219.reuse, R32.reuse, 0x1 ;  /* 0x00000020db04b211 */ /* 0x0c1fe400078008ff */
        /* <DEDUP_REMOVED lines=14> */
.L_x_5305:
[----:B------:R-:W3:Y:S01]  /*125e0*/  LDL.LU R6, [R1+0x30] ;  /* 0x0000300001067983 */ /* 0x000ee20000300800 */
[----:B------:R-:W-:Y:S01]  /*125f0*/  ULDC.64 UR4, c[0x0][0xc00] ;  /* 0x0003000000047ab9 */ /* 0x000fe20000000a00 */
[----:B------:R-:W-:Y:S01]  /*12600*/  IMAD.MOV.U32 R0, RZ, RZ, RZ ;  /* 0x000000ffff007224 */ /* 0x000fe200078e00ff */
[----:B------:R-:W2:Y:S01]  /*12610*/  LDC R25, c[0x0][0xbe8] ;  /* 0x0002fa00ff197b82 */ /* 0x000ea20000000800 */
[----:B------:R-:W4:Y:S01]  /*12620*/  LDL.LU R3, [R1+0x34] ;  /* 0x0000340001037983 */ /* 0x000f220000300800 */
[----:B------:R-:W-:-:S04]  /*12630*/  ISETP.NE.U32.AND P0, PT, RZ, UR4, PT ;  /* 0x00000004ff007c0c */ /* 0x000fc8000bf05070 */
[----:B------:R-:W-:Y:S02]  /*12640*/  ISETP.NE.AND.EX P0, PT, RZ, UR5, PT, P0 ;  /* 0x00000005ff007c0c */ /* 0x000fe4000bf05300 */
[----:B---3--:R-:W-:-:S04]  /*12650*/  IADD3 R4, P1, R6, UR4, RZ ;  /* 0x0000000406047c10 */ /* 0x008fc8000ff3e0ff */
[----:B----4-:R-:W-:Y:S01]  /*12660*/  IADD3.X R5, R3, UR5, RZ, P1, !PT ;  /* 0x0000000503057c10 */ /* 0x010fe20008ffe4ff */
        /* <DEDUP_REMOVED lines=9> */
[----:B--2---:R-:W-:Y:S01]  /*12700*/  ISETP.NE.AND P2, PT, R25, 0x1, PT ;  /* 0x000000011900780c */ /* 0x004fe20003f45270 */
[----:B------:R-:W2:-:S12]  /*12710*/  S2R R26, SR_TID.X ;  /* 0x00000000001a7919 */ /* 0x000e980000002100 */
[----:B------:R-:W4:Y:S08]  /*12720*/  @P2 LDC R20, c[0x0][0xbec] ;  /* 0x0002fb00ff142b82 */ /* 0x000f300000000800 */
[----:B------:R-:W0:Y:S01]  /*12730*/  @P2 LDC R27, c[0x0][0xbf0] ;  /* 0x0002fc00ff1b2b82 */ /* 0x000e220000000800 */
[----:B--2---:R-:W-:-:S04]  /*12740*/  IADD3 R26, R26, -0x80, RZ ;  /* 0xffffff801a1a7810 */ /* 0x004fc80007ffe0ff */
[----:B------:R-:W-:Y:S01]  /*12750*/  ISETP.GE.AND P3, PT, R26, 0x80, PT ;  /* 0x000000801a00780c */ /* 0x000fe20003f66270 */
[----:B---3--:R-:W-:-:S12]  /*12760*/  @P1 BRA `(.L_x_5314) ;  /* 0x0000000000101947 */ /* 0x008fd80003800000 */
[----:B------:R-:W-:Y:S05]  /*12770*/  @!P0 BRA `(.L_x_5314) ;  /* 0x00000000000c8947 */ /* 0x000fea0003800000 */
[----:B------:R-:W2:Y:S04]  /*12780*/  LDG.E R3, desc[UR40][R4.64] ;  /* 0x0000002804037981 */ /* 0x000ea8000c1e1900 */
[----:B-----5:R-:W2:Y:S02]  /*12790*/  LDG.E R8, desc[UR40][R4.64+0x4] ;  /* 0x0000042804087981 */ /* 0x020ea4000c1e1900 */
[----:B--2---:R-:W-:-:S07]  /*127a0*/  IMAD.IADD R8, R8, 0x1, -R3 ;  /* 0x0000000108087824 */ /* 0x004fce00078e0a03 */
.L_x_5314:
[----:B------:R-:W2:Y:S04]  /*127b0*/  LDL.LU R4, [R1+0x38] ;  /* 0x0000380001047983 */ /* 0x000ea80000300800 */
[----:B------:R-:W3:Y:S04]  /*127c0*/  LDL.LU R3, [R1+0x44] ;  /* 0x0000440001037983 */ /* 0x000ee80000300800 */
[----:B-----5:R-:W4:Y:S01]  /*127d0*/  LDL R24, [R1+0x2c] ;  /* 0x00002c0001187983 */ /* 0x020f220000100800 */
[----:B------:R-:W-:Y:S01]  /*127e0*/  BSSY B1, `(.L_x_5315) ;  /* 0x000002d000017945 */ /* 0x000fe20003800000 */
[----:B------:R-:W-:-:S02]  /*127f0*/  SHF.R.S32.HI R11, RZ, 0x1f, R0 ;  /* 0x0000001fff0b7819 */ /* 0x000fc40000011400 */
[----:B--2---:R-:W-:Y:S02]  /*12800*/  SEL R13, R4, RZ, !P0 ;  /* 0x000000ff040d7207 */ /* 0x004fe40004000000 */
[----:B---3--:R-:W-:Y:S02]  /*12810*/  SEL R14, R3, RZ, !P0 ;  /* 0x000000ff030e7207 */ /* 0x008fe40004000000 */
[----:B----4-:R-:W-:Y:S01]  /*12820*/  SHF.R.S32.HI R12, RZ, 0x1f, R24 ;  /* 0x0000001fff0c7819 */ /* 0x010fe20000011418 */
[----:B------:R-:W-:Y:S06]  /*12830*/  @P3 BRA `(.L_x_5316) ;  /* 0x00000000009c3947 */ /* 0x000fec0003800000 */
[----:B------:R-:W2:Y:S01]  /*12840*/  S2R R10, SR_TID.X ;  /* 0x00000000000a7919 */ /* 0x000ea20000002100 */
[----:B------:R-:W3:Y:S02]  /*12850*/  LDC R9, c[0x0][0xbe8] ;  /* 0x0002fa00ff097b82 */ /* 0x000ee40000000800 */
[----:B---3--:R-:W-:Y:S01]  /*12860*/  IMAD R3, R8, R9, RZ ;  /* 0x0000000908037224 */ /* 0x008fe200078e02ff */
[----:B--2---:R-:W-:-:S04]  /*12870*/  IADD3 R10, R223, -0x80, R10 ;  /* 0xffffff80df0a7810 */ /* 0x004fc80007ffe00a */
        /* <DEDUP_REMOVED lines=13> */
[----:B------:R-:W3:Y:S01]  /*12950*/  @P0 LDC R21, c[0x0][0xbf0] ;  /* 0x0002fc00ff150b82 */ /* 0x000ee20000000800 */
[----:B------:R-:W-:-:S04]  /*12960*/  IMAD.WIDE.U32 R4, R13, UR4, R4 ;  /* 0x000000040d047c25 */ /* 0x000fc8000f8e0004 */
[----:B--2---:R-:W-:-:S05]  /*12970*/  @P0 IMAD.HI.U32 R6, R10, R15, RZ ;  /* 0x0000000f0a060227 */ /* 0x004fca00078e00ff */
        /* <DEDUP_REMOVED lines=19> */
.L_x_5316:
[----:B------:R-:W-:Y:S05]  /*12ab0*/  BSYNC B1 ;  /* 0x0000000000017941 */ /* 0x000fea0003800000 */
.L_x_5315:
[--C-:B--2---:R-:W-:Y:S01]  /*12ac0*/  SHF.R.S32.HI R6, RZ, 0x1f, R26.reuse ;  /* 0x0000001fff067819 */ /* 0x104fe2000001141a */
        /* <DEDUP_REMOVED lines=14> */
[----:B------:R-:W-:Y:S02]  /*12bb0*/  IMAD.IADD R9, R223, 0x1, R0 ;  /* 0x00000001df097824 */ /* 0x000fe400078e0200 */
[----:B------:R-:W-:-:S02]  /*12bc0*/  IMAD R7, R24, UR5, R6 ;  /* 0x0000000518077c24 */ /* 0x000fc4000f8e0206 */
[----:B------:R-:W-:-:S04]  /*12bd0*/  @P2 IMAD.HI.U32 R0, R9, R20, RZ ;  /* 0x0000001409002227 */ /* 0x000fc800078e00ff */
[----:B------:R-:W-:Y:S01]  /*12be0*/  IMAD.WIDE.U32 R4, R24, UR4, R4 ;  /* 0x0000000418047c25 */ /* 0x000fe2000f8e0004 */
[----:B------:R-:W-:-:S03]  /*12bf0*/  ULDC.64 UR4, c[0x0][0xaf0] ;  /* 0x0002bc0000047ab9 */ /* 0x000fc60000000a00 */
[----:B------:R-:W-:Y:S01]  /*12c00*/  IMAD.MOV.U32 R3, RZ, RZ, R9 ;  /* 0x000000ffff037224 */ /* 0x000fe200078e0009 */
[----:B0-----:R-:W-:Y:S01]  /*12c10*/  @P2 SHF.R.U32.HI R3, RZ, R27, R0 ;  /* 0x0000001bff032219 */ /* 0x001fe20000011600 */
        /* <DEDUP_REMOVED lines=26> */
.L_x_5505:
[----:B------:R-:W-:Y:S01]  /*12dc0*/  IMAD R8, R8, R25, RZ ;  /* 0x0000001908087224 */ /* 0x000fe200078e02ff */
[----:B------:R-:W-:Y:S01]  /*12dd0*/  BSSY B1, `(.L_x_5318) ;  /* 0x000001f000017945 */ /* 0x000fe20003800000 */
[----:B------:R-:W-:-:S05]  /*12de0*/  IMAD.IADD R223, R10, 0x1, R223 ;  /* 0x000000010adf7824 */ /* 0x000fca00078e02df */
        /* <DEDUP_REMOVED lines=19> */
[C---:B------:R-:W-:Y:S01]  /*12f20*/  @!P1 LEA R12, P5, R20.reuse, R14, 0x1 ;  /* 0x0000000e140c9211 */ /* 0x040fe200078a08ff */
[----:B------:R4:W-:Y:S01]  /*12f30*/  @!P3 ST.E.128 desc[UR40][R6.64], RZ ;  /* 0x000000ff0600b985 */ /* 0x0009e2000c101d28 */
[----:B------:R-:W-:Y:S02]  /*12f40*/  @!P2 LEA.HI.X R11, R15, R0, R24, 0x1, P4 ;  /* 0x000000000f0ba211 */ /* 0x000fe400020f0c18 */
[----:B------:R-:W-:Y:S02]  /*12f50*/  SHF.R.S32.HI R9, RZ, 0x1f, R9 ;  /* 0x0000001fff097819 */ /* 0x000fe40000011409 */
[C---:B------:R-:W-:Y:S01]  /*12f60*/  @!P0 LEA R14, P4, R5.reuse, R14, 0x1 ;  /* 0x0000000e050e8211 */ /* 0x040fe200078808ff */
[----:B------:R4:W-:Y:S01]  /*12f70*/  @!P2 ST.E.128 desc[UR40][R10.64], RZ ;  /* 0x000000ff0a00a985 */ /* 0x0009e2000c101d28 */
[-C--:B------:R-:W-:Y:S02]  /*12f80*/  @!P1 LEA.HI.X R13, R20, R0.reuse, R21, 0x1, P5 ;  /* 0x00000000140d9211 */ /* 0x080fe400028f0c15 */
[----:B------:R-:W-:-:S03]  /*12f90*/  @!P0 LEA.HI.X R15, R5, R0, R9, 0x1, P4 ;  /* 0x00000000050f8211 */ /* 0x000fc600020f0c09 */
[----:B------:R4:W-:Y:S04]  /*12fa0*/  @!P1 ST.E.128 desc[UR40][R12.64], RZ ;  /* 0x000000ff0c009985 */ /* 0x0009e8000c101d28 */
[----:B------:R4:W-:Y:S02]  /*12fb0*/  @!P0 ST.E.128 desc[UR40][R14.64], RZ ;  /* 0x000000ff0e008985 */ /* 0x0009e4000c101d28 */
.L_x_5319:
[----:B------:R-:W-:Y:S05]  /*12fc0*/  BSYNC B1 ;  /* 0x0000000000017941 */ /* 0x000fea0003800000 */
.L_x_5318:
[----:B------:R-:W-:-:S03]  /*12fd0*/  UMOV UR4, 0xffffffff ;  /* 0xffffffff00047882 */ /* 0x000fc60000000000 */
[----:B------:R-:W-:Y:S05]  /*12fe0*/  BRA.DIV UR4, `(.L_x_5320) ;  /* 0x0000008a044c7947 */ /* 0x000fea000b800000 */
[----:B--2---:R2:W0:Y:S04]  /*12ff0*/  SHFL.IDX PT, R0, R4, 0x1, 0x181f ;  /* 0x00381f0004007f89 */ /* 0x00442800000e0000 */
[----:B---34-:R2:W3:Y:S02]  /*13000*/  SHFL.IDX PT, R14, R3, 0x1, 0x181f ;  /* 0x00381f00030e7f89 */ /* 0x0184e400000e0000 */
.L_x_5509:
[----:B------:R-:W-:Y:S01]  /*13010*/  VIADD R5, R223, 0x20 ;  /* 0x00000020df057836 */ /* 0x000fe20000000000 */
[----:B------:R-:W-:Y:S04]  /*13020*/  BSSY B1, `(.L_x_5321) ;  /* 0x000001e000017945 */ /* 0x000fe80003800000 */
        /* <DEDUP_REMOVED lines=8> */
[----:B------:R-:W-:Y:S01]  /*130b0*/  VIADD R25, R219, 0x40 ;  /* 0x00000040db197836 */ /* 0x000fe20000000000 */
[----:B------:R-:W-:Y:S01]  /*130c0*/  ISETP.GE.AND P1, PT, R21, UR4, PT ;  /* 0x0000000415007c0c */ /* 0x000fe2000bf26270 */
[----:B------:R-:W-:Y:S01]  /*130d0*/  VIADD R20, R219, 0xc0 ;  /* 0x000000c0db147836 */ /* 0x000fe20000000000 */
[----:B------:R-:W-:Y:S02]  /*130e0*/  ISETP.GE.AND P0, PT, R9, UR4, PT ;  /* 0x0000000409007c0c */ /* 0x000fe4000bf06270 */
[----:B------:R-:W-:-:S02]  /*130f0*/  SHF.R.S32.HI R12, RZ, 0x1f, R219 ;  /* 0x0000001fff0c7819 */ /* 0x000fc400000114db */
[----:B------:R-:W-:Y:S02]  /*13100*/  SHF.R.S32.HI R25, RZ, 0x1f, R25 ;  /* 0x0000001fff197819 */ /* 0x000fe40000011419 */
[C---:B------:R-:W-:Y:S02]  /*13110*/  IADD3 R24, R219.reuse, 0x80, RZ ;  /* 0x00000080db187810 */ /* 0x040fe40007ffe0ff */
[-C--:B---3--:R-:W-:Y:S02]  /*13120*/  @!P3 LEA R6, P5, R219, R14.reuse, 0x1 ;  /* 0x0000000edb06b211 */ /* 0x088fe400078a08ff */
[----:B------:R-:W-:Y:S02]  /*13130*/  @!P2 LEA R10, P4, R15, R14, 0x1 ;  /* 0x0000000e0f0aa211 */ /* 0x000fe400078808ff */
[----:B0-----:R-:W-:Y:S02]  /*13140*/  @!P3 LEA.HI.X R7, R219, R0, R12, 0x1, P5 ;  /* 0x00000000db07b211 */ /* 0x001fe400028f0c0c */
[----:B------:R-:W-:-:S02]  /*13150*/  @!P1 LEA R12, P5, R21, R14, 0x1 ;  /* 0x0000000e150c9211 */ /* 0x000fc400078a08ff */
[----:B------:R-:W-:Y:S01]  /*13160*/  SHF.R.S32.HI R24, RZ, 0x1f, R24 ;  /* 0x0000001fff187819 */ /* 0x000fe20000011418 */
        /* <DEDUP_REMOVED lines=9> */
.L_x_5322:
[----:B------:R-:W-:Y:S05]  /*13200*/  BSYNC B1 ;  /* 0x0000000000017941 */ /* 0x000fea0003800000 */
.L_x_5321:
[----:B------:R-:W-:-:S03]  /*13210*/  UMOV UR4, 0xffffffff ;  /* 0xffffffff00047882 */ /* 0x000fc60000000000 */
[----:B------:R-:W-:Y:S05]  /*13220*/  BRA.DIV UR4, `(.L_x_5323) ;  /* 0x0000008a04047947 */ /* 0x000fea000b800000 */
[----:B0-----:R0:W0:Y:S04]  /*13230*/  SHFL.IDX PT, R0, R4, 0x2, 0x181f ;  /* 0x00581f0004007f89 */ /* 0x00102800000e0000 */
[----:B---34-:R3:W4:Y:S02]  /*13240*/  SHFL.IDX PT, R14, R3, 0x2, 0x181f ;  /* 0x00581f00030e7f89 */ /* 0x01872400000e0000 */
.L_x_5513:
        /* <DEDUP_REMOVED lines=13> */
[----:B------:R-:W-:Y:S01]  /*13320*/  ISETP.GE.AND P0, PT, R9, UR4, PT ;  /* 0x0000000409007c0c */ /* 0x000fe2000bf06270 */
[----:B------:R-:W-:Y:S01]  /*13330*/  VIADD R20, R219, 0xc0 ;  /* 0x000000c0db147836 */ /* 0x000fe20000000000 */
[----:B------:R-:W-:-:S02]  /*13340*/  SHF.R.S32.HI R12, RZ, 0x1f, R219 ;  /* 0x0000001fff0c7819 */ /* 0x000fc400000114db */
[----:B------:R-:W-:Y:S02]  /*13350*/  SHF.R.S32.HI R25, RZ, 0x1f, R25 ;  /* 0x0000001fff197819 */ /* 0x000fe40000011419 */
[----:B------:R-:W-:Y:S02]  /*13360*/  SHF.R.S32.HI R24, RZ, 0x1f, R24 ;  /* 0x0000001fff187819 */ /* 0x000fe40000011418 */
[-C--:B----4-:R-:W-:Y:S02]  /*13370*/  @!P3 LEA R6, P5, R219, R14.reuse, 0x1 ;  /* 0x0000000edb06b211 */ /* 0x090fe400078a08ff */
[----:B------:R-:W-:Y:S02]  /*13380*/  @!P2 LEA R10, P4, R15, R14, 0x1 ;  /* 0x0000000e0f0aa211 */ /* 0x000fe400078808ff */
[----:B0-----:R-:W-:Y:S02]  /*13390*/  @!P3 LEA.HI.X R7, R219, R0, R12, 0x1, P5 ;  /* 0x00000000db07b211 */ /* 0x001fe400028f0c0c */
        /* <DEDUP_REMOVED lines=10> */
.L_x_5325:
[----:B------:R-:W-:Y:S05]  /*13440*/  BSYNC B1 ;  /* 0x0000000000017941 */ /* 0x000fea0003800000 */
.L_x_5324:
[----:B------:R-:W-:-:S03]  /*13450*/  UMOV UR4, 0xffffffff ;  /* 0xffffffff00047882 */ /* 0x000fc60000000000 */
[----:B------:R-:W-:Y:S05]  /*13460*/  BRA.DIV UR4, `(.L_x_5326) ;  /* 0x0000008604bc7947 */ /* 0x000fea000b800000 */
[----:B0-----:R0:W0:Y:S04]  /*13470*/  SHFL.IDX PT, R0, R4, 0x3, 0x181f ;  /* 0x00781f0004007f89 */ /* 0x00102800000e0000 */
[----:B----4-:R4:W0:Y:S02]  /*13480*/  SHFL.IDX PT, R14, R3, 0x3, 0x181f ;  /* 0x00781f00030e7f89 */ /* 0x01082400000e0000 */
.L_x_5517:
        /* <DEDUP_REMOVED lines=30> */
.L_x_5313:
[----:B------:R-:W-:Y:S05]  /*13670*/  BSYNC B0 ;  /* 0x0000000000007941 */ /* 0x000fea0003800000 */
.L_x_5304:
[----:B------:R-:W-:Y:S02]  /*13680*/  ULDC UR4, c[0x0][0xc3c] ;  /* 0x00030f0000047ab9 */ /* 0x000fe40000000800 */
[----:B-1----:R-:W-:-:S13]  /*13690*/  ISETP.GE.AND P0, PT, R35, UR4, PT ;  /* 0x0000000423007c0c */ /* 0x002fda000bf06270 */
[----:B------:R-:W-:Y:S05]  /*136a0*/  @!P0 BRA `(.L_x_5327) ;  /* 0xfffffed800988947 */ /* 0x000fea000383ffff */
[----:B------:R-:W-:Y:S05]  /*136b0*/  BRA `(.L_x_5168) ;  /* 0x0000006c002c7947 */ /* 0x000fea0003800000 */
.L_x_5166:
        /* <DEDUP_REMOVED lines=16> */
.L_x_5328:
        /* <DEDUP_REMOVED lines=41> */
.L_x_5334:
        /* <DEDUP_REMOVED lines=12> */
.L_x_5333:
[----:B------:R-:W-:Y:S05]  /*13b10*/  BSYNC B0 ;  /* 0x0000000000007941 */ /* 0x000fea0003800000 */
.L_x_5332:
        /* <DEDUP_REMOVED lines=20> */
.L_x_5330:
        /* <DEDUP_REMOVED lines=20> */
.L_x_5335:
        /* <DEDUP_REMOVED lines=23> */
[----:B------:R-:W-:Y:S01]  /*13f10*/  IMAD R8, R7, R2, RZ ;  /* 0x0000000207087224 */ /* 0x000fe200078e02ff */
[----:B------:R-:W-:-:S03]  /*13f20*/  IADD3 R2, -R2, RZ, RZ ;  /* 0x000000ff02027210 */ /* 0x000fc60007ffe1ff */
[----:B------:R-:W-:Y:S02]  /*13f30*/  IMAD.MOV R10, RZ, RZ, -R8 ;  /* 0x000000ffff0a7224 */ /* 0x000fe400078e0a08 */
[----:B------:R-:W-:Y:S02]  /*13f40*/  IMAD R13, R6, R2, R9 ;  /* 0x00000002060d7224 */ /* 0x000fe400078e0209 */
[----:B------:R-:W-:Y:S01]  /*13f50*/  IMAD.MOV.U32 R2, RZ, RZ, RZ ;  /* 0x000000ffff027224 */ /* 0x000fe200078e00ff */
[----:B------:R-:W-:-:S04]  /*13f60*/  VIADDMNMX R18, R10, UR5, R7, PT ;  /* 0x000000050a127c46 */ /* 0x000fc8000b800107 */
[-C--:B------:R-:W-:Y:S02]  /*13f70*/  IABS R10, R18.reuse ;  /* 0x00000012000a7213 */ /* 0x080fe40000000000 */
[----:B------:R-:W-:Y:S02]  /*13f80*/  IABS R6, R18 ;  /* 0x0000001200067213 */ /* 0x000fe40000000000 */
        /* <DEDUP_REMOVED lines=21> */
[----:B------:R-:W-:Y:S02]  /*140e0*/  @!P2 IADD3 R2, -R2, RZ, RZ ;  /* 0x000000ff0202a210 */ /* 0x000fe40007ffe1ff */
[----:B------:R-:W-:Y:S01]  /*140f0*/  @!P1 LOP3.LUT R2, RZ, R18, RZ, 0x33, !PT ;  /* 0x00000012ff029212 */ /* 0x000fe200078e33ff */
[----:B------:R-:W-:-:S03]  /*14100*/  IMAD.MOV R18, RZ, RZ, -R18 ;  /* 0x000000ffff127224 */ /* 0x000fc600078e0a12 */
[----:B------:R-:W-:Y:S01]  /*14110*/  LOP3.LUT R17, RZ, R2, RZ, 0x33, !PT ;  /* 0x00000002ff117212 */ /* 0x000fe200078e33ff */
[----:B------:R-:W-:-:S04]  /*14120*/  IMAD R18, R2, R18, R3 ;  /* 0x0000001202127224 */ /* 0x000fc800078e0203 */
[----:B------:R-:W-:Y:S01]  /*14130*/  IMAD.IADD R17, R4, 0x1, R17 ;  /* 0x0000000104117824 */ /* 0x000fe200078e0211 */
[----:B------:R-:W-:Y:S06]  /*14140*/  BRA `(.L_x_5336) ;  /* 0x00000000000c7947 */ /* 0x000fec0003800000 */
.L_x_5331:
[----:B------:R-:W-:Y:S02]  /*14150*/  IMAD.MOV.U32 R17, RZ, RZ, RZ ;  /* 0x000000ffff117224 */ /* 0x000fe400078e00ff */
[----:B------:R-:W-:Y:S02]  /*14160*/  IMAD.U32 R16, RZ, RZ, UR6 ;  /* 0x00000006ff107e24 */ /* 0x000fe4000f8e00ff */
[----:B------:R-:W-:-:S07]  /*14170*/  IMAD.MOV.U32 R18, RZ, RZ, RZ ;  /* 0x000000ffff127224 */ /* 0x000fce00078e00ff */
.L_x_5336:
[----:B------:R-:W-:-:S13]  /*14180*/  ISETP.NE.AND P0, PT, R5, RZ, PT ;  /* 0x000000ff0500720c */ /* 0x000fda0003f05270 */
[----:B------:R-:W0:Y:S01]  /*14190*/  @!P0 S2R R3, SR_CgaCtaId ;  /* 0x0000000000038919 */ /* 0x000e220000008800 */
[----:B------:R-:W-:-:S04]  /*141a0*/  @!P0 MOV R2, 0x400 ;  /* 0x0000040000028802 */ /* 0x000fc80000000f00 */
[----:B0-----:R-:W-:-:S05]  /*141b0*/  @!P0 LEA R2, R3, R2, 0x18 ;  /* 0x0000000203028211 */ /* 0x001fca00078ec0ff */
[----:B------:R0:W-:Y:S01]  /*141c0*/  @!P0 STS.128 [R2+0x228d0], R16 ;  /* 0x0228d01002008388 */ /* 0x0001e20000000c00 */
[----:B------:R-:W-:Y:S06]  /*141d0*/  BAR.ARV 0x5, 0x180 ;  /* 0x0146000000007b1d */ /* 0x000fec0000002000 */
.L_x_5329:
[----:B------:R2:W-:Y:S01]  /*141e0*/  STL [R1+0x24], RZ ;  /* 0x000024ff01007387 */ /* 0x0005e20000100800 */
[----:B------:R-:W-:Y:S01]  /*141f0*/  ULDC UR4, c[0x0][0xc3c] ;  /* 0x00030f0000047ab9 */ /* 0x000fe20000000800 */
[----:B------:R-:W-:Y:S01]  /*14200*/  IMAD.MOV.U32 R26, RZ, RZ, 0x1 ;  /* 0x00000001ff1a7424 */ /* 0x000fe200078e00ff */
[----:B-1----:R-:W-:Y:S02]  /*14210*/  ISETP.GE.AND P0, PT, R19, UR4, PT ;  /* 0x0000000413007c0c */ /* 0x002fe4000bf06270 */
[----:B------:R-:W-:-:S11]  /*14220*/  MOV R25, RZ ;  /* 0x000000ff00197202 */ /* 0x000fd60000000f00 */
[----:B--2---:R-:W-:Y:S05]  /*14230*/  @P0 BRA `(.L_x_5337) ;  /* 0x0000005c00700947 */ /* 0x004fea0003800000 */
[----:B------:R-:W2:Y:S01]  /*14240*/  LDL R4, [R1] ;  /* 0x0000000001047983 */ /* 0x000ea20000100800 */
[----:B------:R-:W1:Y:S01]  /*14250*/  S2UR UR5, SR_CgaCtaId ;  /* 0x00000000000579c3 */ /* 0x000e620000008800 */
[C---:B0-----:R-:W-:Y:S01]  /*14260*/  IMAD.SHL.U32 R2, R0.reuse, 0x8, RZ ;  /* 0x0000000800027824 */ /* 0x041fe200078e00ff */
        /* <DEDUP_REMOVED lines=9> */
[----:B------:R-:W-:Y:S01]  /*14300*/  IMAD.SHL.U32 R0, R0, 0x10, RZ ;  /* 0x0000001000007824 */ /* 0x000fe200078e00ff */
[----:B------:R-:W-:Y:S01]  /*14310*/  ULDC.64 UR38, c[0x0][0x198] ;  /* 0x0000660000267ab9 */ /* 0x000fe20000000a00 */
[----:B------:R-:W-:Y:S01]  /*14320*/  IMAD.MOV.U32 R27, RZ, RZ, 0x1 ;  /* 0x00000001ff1b7424 */ /* 0x000fe200078e00ff */
[----:B------:R-:W-:Y:S01]  /*14330*/  LOP3.LUT R30, R3, 0x200, R30, 0xf8, !PT ;  /* 0x00000200031e7812 */ /* 0x000fe200078ef81e */
[----:B------:R-:W-:Y:S01]  /*14340*/  ULDC UR36, c[0x0][0xc] ;  /* 0x0000030000247ab9 */ /* 0x000fe20000000800 */
[----:B------:R-:W-:-:S04]  /*14350*/  SHF.R.U32.HI R3, RZ, 0x3, R5 ;  /* 0x00000003ff037819 */ /* 0x000fc80000011605 */
[----:B------:R-:W-:Y:S02]  /*14360*/  LOP3.LUT R3, R3, 0x70, R0, 0xf8, !PT ;  /* 0x0000007003037812 */ /* 0x000fe400078ef800 */
[C---:B------:R-:W-:Y:S01]  /*14370*/  LOP3.LUT R0, R2.reuse, 0x40, RZ, 0xfc, !PT ;  /* 0x0000004002007812 */ /* 0x040fe200078efcff */
[----:B-1----:R-:W-:Y:S01]  /*14380*/  ULEA UR4, UR5, UR4, 0x18 ;  /* 0x0000000405047291 */ /* 0x002fe2000f8ec03f */
        /* <DEDUP_REMOVED lines=8> */
.L_x_5436:
[----:B-1----:R-:W1:Y:S02]  /*14410*/  LDC.64 R2, c[0x0][0xc88] ;  /* 0x00032200ff027b82 */ /* 0x002e640000000a00 */
[----:B-1----:R-:W-:-:S05]  /*14420*/  IMAD.WIDE R2, R19, 0x4, R2 ;  /* 0x0000000413027825 */ /* 0x002fca00078e0202 */
[----:B------:R-:W0:Y:S01]  /*14430*/  LDG.E R35, desc[UR40][R2.64] ;  /* 0x0000002802237981 */ /* 0x000e22000c1e1900 */
[----:B------:R-:W-:Y:S05]  /*14440*/  YIELD ;  /* 0x0000000000007946 */ /* 0x000fea0003800000 */
[----:B------:R-:W-:Y:S01]  /*14450*/  ULDC.64 UR4, c[0x0][0xa28] ;  /* 0x00028a0000047ab9 */ /* 0x000fe20000000a00 */
[----:B------:R-:W-:Y:S01]  /*14460*/  MOV R31, RZ ;  /* 0x000000ff001f7202 */ /* 0x000fe20000000f00 */
[----:B------:R-:W-:Y:S01]  /*14470*/  IMAD.MOV.U32 R6, RZ, RZ, RZ ;  /* 0x000000ffff067224 */ /* 0x000fe200078e00ff */
[----:B------:R-:W-:Y:S01]  /*14480*/  ISETP.NE.U32.AND P0, PT, RZ, UR4, PT ;  /* 0x00000004ff007c0c */ /* 0x000fe2000bf05070 */
[----:B------:R-:W-:Y:S01]  /*14490*/  ULDC.64 UR8, c[0x0][0xa18] ;  /* 0x0002860000087ab9 */ /* 0x000fe20000000a00 */
[----:B------:R-:W-:-:S02]  /*144a0*/  ULDC.64 UR6, c[0x0][0xa10] ;  /* 0x0002840000067ab9 */ /* 0x000fc40000000a00 */
[----:B------:R-:W-:Y:S02]  /*144b0*/  ISETP.NE.AND.EX P0, PT, RZ, UR5, PT, P0 ;  /* 0x00000005ff007c0c */ /* 0x000fe4000bf05300 */
        /* <DEDUP_REMOVED lines=10> */
[----:B0-----:R-:W-:Y:S01]  /*14560*/  IMAD.MOV.U32 R0, RZ, RZ, RZ ;  /* 0x000000ffff007224 */ /* 0x001fe200078e00ff */
[----:B------:R-:W-:Y:S02]  /*14570*/  ISETP.NE.AND.EX P0, PT, RZ, UR5, PT, P0 ;  /* 0x00000005ff007c0c */ /* 0x000fe4000bf05300 */
[----:B------:R-:W-:Y:S02]  /*14580*/  ISETP.NE.AND.EX P2, PT, RZ, UR9, PT, P2 ;  /* 0x00000009ff007c0c */ /* 0x000fe4000bf45320 */
[----:B------:R-:W-:Y:S02]  /*14590*/  ISETP.NE.U32.AND P1, PT, RZ, UR6, PT ;  /* 0x00000006ff007c0c */ /* 0x000fe4000bf25070 */
[----:B-1----:R-:W-:-:S02]  /*145a0*/  IADD3 R2, P3, R28, UR4, RZ ;  /* 0x000000041c027c10 */ /* 0x002fc4000ff7e0ff */
[----:B------:R-:W-:Y:S02]  /*145b0*/  ISETP.NE.AND.EX P1, PT, RZ, UR7, PT, P1 ;  /* 0x00000007ff007c0c */ /* 0x000fe4000bf25310 */
[----:B------:R-:W-:Y:S02]  /*145c0*/  IADD3.X R3, R32, UR5, RZ, P3, !PT ;  /* 0x0000000520037c10 */ /* 0x000fe40009ffe4ff */
[----:B--23--:R-:W-:-:S03]  /*145d0*/  IADD3 R4, P4, R28, UR6, RZ ;  /* 0x000000061c047c10 */ /* 0x00cfc6000ff9e0ff */
        /* <DEDUP_REMOVED lines=21> */
[----:B----4-:R-:W-:Y:S06]  /*14730*/  @P2 BRA `(.L_x_5338) ;  /* 0x0000000000142947 */ /* 0x010fec0003800000 */
[----:B------:R-:W-:Y:S05]  /*14740*/  @!P0 BRA `(.L_x_5338) ;  /* 0x0000000000108947 */ /* 0x000fea0003800000 */
[----:B0-----:R-:W2:Y:S04]  /*14750*/  LDG.E R8, desc[UR40][R2.64] ;  /* 0x0000002802087981 */ /* 0x001ea8000c1e1900 */
[----:B------:R-:W2:Y:S02]  /*14760*/  LDG.E R9, desc[UR40][R2.64+0x4] ;  /* 0x0000042802097981 */ /* 0x000ea4000c1e1900 */
[----:B--2---:R-:W-:-:S05]  /*14770*/  IADD3 R10, -R8, R9, RZ ;  /* 0x00000009080a7210 */ /* 0x004fca0007ffe1ff */
[----:B------:R1:W-:Y:S02]  /*14780*/  STL [R1+0xc], R10 ;  /* 0x00000c0a01007387 */ /* 0x0003e40000100800 */
.L_x_5338:
        /* <DEDUP_REMOVED lines=9> */
.L_x_5339:
        /* <DEDUP_REMOVED lines=9> */
.L_x_5340:
[----:B--2---:R-:W2:Y:S01]  /*148b0*/  @P1 LDG.E R2, desc[UR40][R4.64] ;  /* 0x0000002804021981 */ /* 0x004ea2000c1e1900 */
[----:B------:R-:W3:Y:S03]  /*148c0*/  LDC R3, c[0x0][0x448] ;  /* 0x00011200ff037b82 */ /* 0x000ee60000000800 */
[----:B------:R4:W2:Y:S01]  /*148d0*/  @P1 LDG.E R5, desc[UR40][R4.64+0x4] ;  /* 0x0000042804051981 */ /* 0x0008a2000c1e1900 */
[----:B-----5:R-:W-:Y:S01]  /*148e0*/  IMAD.IADD R7, R7, 0x1, -R31 ;  /* 0x0000000107077824 */ /* 0x020fe200078e0a1f */
[----:B------:R-:W-:Y:S01]  /*148f0*/  BSSY B0, `(.L_x_5341) ;  /* 0x0000143000007945 */ /* 0x000fe20003800000 */
[----:B---3--:R-:W-:-:S13]  /*14900*/  ISETP.NE.AND P0, PT, R3, 0x1, PT ;  /* 0x000000010300780c */ /* 0x008fda0003f05270 */
[----:B----4-:R-:W3:Y:S08]  /*14910*/  @P0 LDC R4, c[0x0][0x44c] ;  /* 0x00011300ff040b82 */ /* 0x010ef00000000800 */
[----:B------:R-:W4:Y:S01]  /*14920*/  @P0 LDC R3, c[0x0][0x450] ;  /* 0x00011400ff030b82 */ /* 0x000f220000000800 */
[----:B--2---:R-:W-:Y:S02]  /*14930*/  @P1 IMAD.IADD R6, R5, 0x1, -R2 ;  /* 0x0000000105061824 */ /* 0x004fe400078e0a02 */
[----:B------:R-:W-:-:S02]  /*14940*/  IMAD.SHL.U32 R2, R17, 0x80, RZ ;  /* 0x0000008011027824 */ /* 0x000fc400078e00ff */
[----:B------:R-:W-:Y:S02]  /*14950*/  IMAD.IADD R33, R7, 0x1, R6 ;  /* 0x0000000107217824 */ /* 0x000fe400078e0206 */
[----:B------:R-:W-:-:S03]  /*14960*/  VIADD R2, R2, 0x7f ;  /* 0x0000007f02027836 */ /* 0x000fc60000000000 */
[----:B------:R-:W-:Y:S01]  /*14970*/  IADD3 R5, R33, 0x5f, RZ ;  /* 0x0000005f21057810 */ /* 0x000fe20007ffe0ff */
[----:B---3--:R-:W-:-:S04]  /*14980*/  @P0 IMAD.HI.U32 R4, R2, R4, RZ ;  /* 0x0000000402040227 */ /* 0x008fc800078e00ff */
[----:B------:R-:W-:Y:S01]  /*14990*/  IMAD.HI R5, R5, 0x2aaaaaab, RZ ;  /* 0x2aaaaaab05057827 */ /* 0x000fe200078e02ff */
[----:B----4-:R-:W-:Y:S02]  /*149a0*/  @P0 SHF.R.U32.HI R2, RZ, R3, R4 ;  /* 0x00000003ff020219 */ /* 0x010fe40000011604 */
[----:B------:R-:W-:Y:S02]  /*149b0*/  IADD3 R4, R33, 0x60, -R10 ;  /* 0x0000006021047810 */ /* 0x000fe40007ffe80a */
[----:B------:R-:W-:-:S03]  /*149c0*/  SHF.R.U32.HI R3, RZ, 0x1f, R5 ;  /* 0x0000001fff037819 */ /* 0x000fc60000011605 */
[----:B------:R-:W-:Y:S01]  /*149d0*/  IMAD.IADD R2, R4, 0x1, R2 ;  /* 0x0000000104027824 */ /* 0x000fe200078e0202 */
[----:B------:R-:W-:-:S03]  /*149e0*/  LEA.HI.SX32 R5, R5, R3, 0x1c ;  /* 0x0000000305057211 */ /* 0x000fc600078fe2ff */
[----:B------:R-:W-:-:S05]  /*149f0*/  IMAD.HI R2, R2, 0x2aaaaaab, RZ ;  /* 0x2aaaaaab02027827 */ /* 0x000fca00078e02ff */
[----:B------:R-:W-:-:S04]  /*14a00*/  SHF.R.U32.HI R3, RZ, 0x1f, R2 ;  /* 0x0000001fff037819 */ /* 0x000fc80000011602 */
[----:B------:R-:W-:-:S04]  /*14a10*/  LEA.HI.SX32 R3, R2, R3, 0x1c ;  /* 0x0000000302037211 */ /* 0x000fc800078fe2ff */
[----:B------:R-:W-:-:S05]  /*14a20*/  VIMNMX R2, R5, R3, PT ;  /* 0x0000000305027248 */ /* 0x000fca0003fe0100 */
[--C-:B------:R-:W-:Y:S02]  /*14a30*/  IMAD R2, R2, 0x60, -R7.reuse ;  /* 0x0000006002027824 */ /* 0x100fe400078e0a07 */
[----:B------:R-:W-:-:S03]  /*14a40*/  IMAD.MOV R7, RZ, RZ, -R7 ;  /* 0x000000ffff077224 */ /* 0x000fc600078e0a07 */
[----:B------:R-:W-:Y:S02]  /*14a50*/  VIMNMX R2, R2, R6, PT ;  /* 0x0000000602027248 */ /* 0x000fe40003fe0100 */
[----:B------:R-:W-:-:S04]  /*14a60*/  VIMNMX R7, RZ, R7, !PT ;  /* 0x00000007ff077248 */ /* 0x000fc80007fe0100 */
[----:B------:R-:W-:-:S13]  /*14a70*/  ISETP.GT.AND P0, PT, R2, R7, PT ;  /* 0x000000070200720c */ /* 0x000fda0003f04270 */
[----:B------:R-:W-:Y:S02]  /*14a80*/  @P0 VIADD R6, R2, 0x5f ;  /* 0x0000005f02060836 */ /* 0x000fe40000000000 */
        /* <DEDUP_REMOVED lines=12> */
[----:B------:R-:W2:Y:S02]  /*14b50*/  S2R R3, SR_TID.X ;  /* 0x0000000000037919 */ /* 0x000ea40000002100 */
[----:B--2---:R-:W-:-:S04]  /*14b60*/  SHF.R.U32.HI R3, RZ, 0x5, R3 ;  /* 0x00000005ff037819 */ /* 0x004fc80000011603 */
[----:B------:R-:W-:-:S05]  /*14b70*/  LOP3.LUT R3, R3, 0x3, RZ, 0xc0, !PT ;  /* 0x0000000303037812 */ /* 0x000fca00078ec0ff */
[----:B------:R2:W3:Y:S02]  /*14b80*/  SHFL.IDX PT, R14, R3, RZ, 0x1f ;  /* 0x00001fff030e7589 */ /* 0x0004e400000e0000 */
.L_x_5520:
[----:B---3--:R-:W-:Y:S02]  /*14b90*/  ISETP.NE.AND P0, PT, R14, RZ, PT ;  /* 0x000000ff0e00720c */ /* 0x008fe40003f05270 */
[----:B------:R-:W-:-:S11]  /*14ba0*/  PLOP3.LUT P6, PT, PT, PT, PT, 0x8, 0x0 ;  /* 0x000000000000781c */ /* 0x000fd60003fce170 */
[----:B------:R-:W-:Y:S05]  /*14bb0*/  @P0 BRA `(.L_x_5344) ;  /* 0x00000000000c0947 */ /* 0x000fea0003800000 */
[----:B------:R-:W-:-:S03]  /*14bc0*/  UMOV UR4, 0xffffffff ;  /* 0xffffffff00047882 */ /* 0x000fc60000000000 */
[----:B------:R-:W-:Y:S05]  /*14bd0*/  BRA.DIV UR4, `(.L_x_5345) ;  /* 0x00000072045c7947 */ /* 0x000fea000b800000 */
[----:B------:R-:W-:-:S13]  /*14be0*/  ELECT P6, URZ, PT ;  /* 0x00000000003f782f */ /* 0x000fda00038c0000 */
.L_x_5344:
[----:B--2---:R-:W2:Y:S01]  /*14bf0*/  LDL R3, [R1+0x24] ;  /* 0x0000240001037983 */ /* 0x004ea20000100800 */
[----:B------:R-:W-:Y:S01]  /*14c00*/  BSSY B1, `(.L_x_5346) ;  /* 0x0000008000017945 */ /* 0x000fe20003800000 */
[----:B--2---:R-:W-:-:S05]  /*14c10*/  VIADD R3, R3, 0x1 ;  /* 0x0000000103037836 */ /* 0x004fca0000000000 */
[----:B0-----:R-:W-:-:S04]  /*14c20*/  LEA.HI R8, R3, R3, RZ, 0x1 ;  /* 0x0000000303087211 */ /* 0x001fc800078f08ff */
[----:B------:R-:W-:-:S05]  /*14c30*/  LOP3.LUT R8, R8, 0xfffffffe, RZ, 0xc0, !PT ;  /* 0xfffffffe08087812 */ /* 0x000fca00078ec0ff */
[----:B------:R-:W-:-:S05]  /*14c40*/  IMAD.IADD R3, R3, 0x1, -R8 ;  /* 0x0000000103037824 */ /* 0x000fca00078e0a08 */
[----:B------:R-:W-:-:S04]  /*14c50*/  SHF.L.U32 R3, R3, 0x1f, RZ ;  /* 0x0000001f03037819 */ /* 0x000fc800000006ff */
[----:B------:R-:W0:Y:S02]  /*14c60*/  SYNCS.PHASECHK.TRANS64.TRYWAIT P0, [R22+URZ+0x22820], R3 ;  /* 0x02282003160075a7 */ /* 0x000e24000800017f */
[----:B0-----:R-:W-:Y:S05]  /*14c70*/  @!P0 BRA `(.L_x_5347) ;  /* 0x0000007000548947 */ /* 0x001fea0003800000 */
.L_x_5523:
[----:B------:R-:W-:Y:S05]  /*14c80*/  BSYNC B1 ;  /* 0x0000000000017941 */ /* 0x000fea0003800000 */
.L_x_5346:
[----:B------:R-:W-:Y:S04]  /*14c90*/  BSSY B1, `(.L_x_5348) ;  /* 0x000007b000017945 */ /* 0x000fe80003800000 */
[----:B------:R-:W-:Y:S05]  /*14ca0*/  @!P6 BRA `(.L_x_5349) ;  /* 0x0000000400e4e947 */ /* 0x000fea0003800000 */
[----:B0-----:R-:W-:Y:S01]  /*14cb0*/  LEA R3, R24, R22, 0x3 ;  /* 0x0000001618037211 */ /* 0x001fe200078e18ff */
[----:B------:R-:W0:Y:S01]  /*14cc0*/  S2R R9, SR_TID.X ;  /* 0x0000000000097919 */ /* 0x000e220000002100 */
[----:B------:R-:W-:Y:S01]  /*14cd0*/  SHF.L.U32 R8, R27, 0x1f, RZ ;  /* 0x0000001f1b087819 */ /* 0x000fe200000006ff */
[----:B------:R-:W-:Y:S03]  /*14ce0*/  BSSY B2, `(.L_x_5350) ;  /* 0x0000005000027945 */ /* 0x000fe60003800000 */
[----:B------:R-:W2:Y:S01]  /*14cf0*/  SYNCS.PHASECHK.TRANS64.TRYWAIT P0, [R3+URZ+0x228a0], R8 ;  /* 0x0228a008030075a7 */ /* 0x000ea2000800017f */
[----:B0-----:R-:W-:-:S04]  /*14d00*/  LOP3.LUT R9, R9, 0x7f, RZ, 0xc0, !PT ;  /* 0x0000007f09097812 */ /* 0x001fc800078ec0ff */
[----:B------:R-:W-:Y:S01]  /*14d10*/  ISETP.NE.AND P1, PT, R9, RZ, PT ;  /* 0x000000ff0900720c */ /* 0x000fe20003f25270 */
[----:B--2---:R-:W-:-:S12]  /*14d20*/  @!P0 BRA `(.L_x_5351) ;  /* 0x00000070003c8947 */ /* 0x004fd80003800000 */
.L_x_5524:
[----:B------:R-:W-:Y:S05]  /*14d30*/  BSYNC B2 ;  /* 0x0000000000027941 */ /* 0x000fea0003800000 */
.L_x_5350:
[----:B------:R-:W-:Y:S04]  /*14d40*/  BSSY B2, `(.L_x_5352) ;  /* 0x0000009000027945 */ /* 0x000fe80003800000 */
[----:B------:R-:W-:Y:S05]  /*14d50*/  @P1 BRA `(.L_x_5353) ;  /* 0x00000000001c1947 */ /* 0x000fea0003800000 */
[----:B-1----:R-:W1:Y:S01]  /*14d60*/  S2R R10, SR_TID.X ;  /* 0x00000000000a7919 */ /* 0x002e620000002100 */
[----:B------:R-:W-:-:S04]  /*14d70*/  IMAD.MOV.U32 R9, RZ, RZ, 0x3000 ;  /* 0x00003000ff097424 */ /* 0x000fc800078e00ff */
[----:B------:R2:W-:Y:S01]  /*14d80*/  SYNCS.ARRIVE.TRANS64 RZ, [R3+URZ+0x22890], R9 ;  /* 0x0228900903ff79a7 */ /* 0x0005e2000800003f */
[----:B-1----:R-:W-:-:S04]  /*14d90*/  LOP3.LUT R10, R10, 0x1f, RZ, 0xc0, !PT ;  /* 0x0000001f0a0a7812 */ /* 0x002fc800078ec0ff */
[----:B------:R-:W-:-:S13]  /*14da0*/  ISETP.NE.AND P0, PT, R10, RZ, PT ;  /* 0x000000ff0a00720c */ /* 0x000fda0003f05270 */
[----:B--2---:R-:W-:Y:S05]  /*14db0*/  @!P0 BRA `(.L_x_5353) ;  /* 0x0000000000048947 */ /* 0x004fea0003800000 */
[----:B------:R-:W-:Y:S01]  /*14dc0*/  BPT.TRAP 0x1 ;  /* 0x000000040000795c */ /* 0x000fe20000300000 */
.L_x_5353:
[----:B------:R-:W-:Y:S05]  /*14dd0*/  BSYNC B2 ;  /* 0x0000000000027941 */ /* 0x000fea0003800000 */
.L_x_5352:
[----:B------:R-:W-:Y:S01]  /*14de0*/  IMAD.MOV.U32 R14, RZ, RZ, RZ ;  /* 0x000000ffff0e7224 */ /* 0x000fe200078e00ff */
[----:B------:R-:W-:Y:S01]  /*14df0*/  UIADD3 UR4, UP0, UR38, 0x570, URZ ;  /* 0x0000057026047890 */ /* 0x000fe2000ff1e03f */
[----:B------:R-:W-:Y:S01]  /*14e00*/  IMAD R9, R2, 0x60, R0 ;  /* 0x0000006002097824 */ /* 0x000fe200078e0200 */
[----:B------:R-:W-:Y:S01]  /*14e10*/  PLOP3.LUT P0, PT, PT, PT, PT, 0x80, 0x0 ;  /* 0x000000000000781c */ /* 0x000fe20003f0f070 */
[----:B-1----:R-:W-:Y:S01]  /*14e20*/  IMAD R10, R24, 0x3000, R22 ;  /* 0x00003000180a7824 */ /* 0x002fe200078e0216 */
[----:B------:R-:W-:Y:S01]  /*14e30*/  R2UR UR10, R14 ;  /* 0x000000000e0a72ca */ /* 0x000fe200000e0000 */
[----:B------:R-:W-:Y:S01]  /*14e40*/  VIADD R9, R9, 0xffffffa0 ;  /* 0xffffffa009097836 */ /* 0x000fe20000000000 */
[----:B------:R-:W-:Y:S01]  /*14e50*/  UIADD3.X UR5, URZ, UR39, URZ, UP0, !UPT ;  /* 0x000000273f057290 */ /* 0x000fe200087fe43f */
[----:B------:R-:W-:Y:S01]  /*14e60*/  VIADD R10, R10, 0x1c400 ;  /* 0x0001c4000a0a7836 */ /* 0x000fe20000000000 */
[----:B------:R-:W-:Y:S01]  /*14e70*/  UMOV UR6, 0x0 ;  /* 0x0000000000067882 */ /* 0x000fe20000000000 */
[----:B------:R-:W-:Y:S01]  /*14e80*/  VIADD R11, R3, 0x22890 ;  /* 0x00022890030b7836 */ /* 0x000fe20000000000 */
[----:B------:R-:W-:-:S09]  /*14e90*/  UMOV UR7, 0x12f00000 ;  /* 0x12f0000000077882 */ /* 0x000fd20000000000 */
.L_x_5354:
        /* <DEDUP_REMOVED lines=13> */
.L_x_5525:
[----:B------:R-:W-:Y:S05]  /*14f70*/  BSYNC B2 ;  /* 0x0000000000027941 */ /* 0x000fea0003800000 */
.L_x_5355:
[----:B------:R-:W-:Y:S01]  /*14f80*/  BSSY B2, `(.L_x_5357) ;  /* 0x000000b000027945 */ /* 0x000fe20003800000 */
[----:B------:R-:W-:Y:S01]  /*14f90*/  IMAD.MOV.U32 R12, RZ, RZ, 0x0 ;  /* 0x00000000ff0c7424 */ /* 0x000fe200078e00ff */
[----:B------:R-:W-:Y:S02]  /*14fa0*/  MOV R13, 0x12f00000 ;  /* 0x12f00000000d7802 */ /* 0x000fe40000000f00 */
[----:B------:R-:W-:Y:S05]  /*14fb0*/  @P1 BRA `(.L_x_5358) ;  /* 0x00000000001c1947 */ /* 0x000fea0003800000 */
[----:B------:R-:W2:Y:S01]  /*14fc0*/  S2R R10, SR_TID.X ;  /* 0x00000000000a7919 */ /* 0x000ea20000002100 */
[----:B01----:R-:W-:-:S04]  /*14fd0*/  IMAD.MOV.U32 R8, RZ, RZ, 0xc000 ;  /* 0x0000c000ff087424 */ /* 0x003fc800078e00ff */
[----:B------:R3:W-:Y:S01]  /*14fe0*/  SYNCS.ARRIVE.TRANS64 RZ, [R3+URZ+0x228b0], R8 ;  /* 0x0228b00803ff79a7 */ /* 0x0007e2000800003f */
[----:B--2---:R-:W-:-:S04]  /*14ff0*/  LOP3.LUT R10, R10, 0x1f, RZ, 0xc0, !PT ;  /* 0x0000001f0a0a7812 */ /* 0x004fc800078ec0ff */
[----:B------:R-:W-:-:S13]  /*15000*/  ISETP.NE.AND P0, PT, R10, RZ, PT ;  /* 0x000000ff0a00720c */ /* 0x000fda0003f05270 */
[----:B---3--:R-:W-:Y:S05]  /*15010*/  @!P0 BRA `(.L_x_5358) ;  /* 0x0000000000048947 */ /* 0x008fea0003800000 */
[----:B------:R-:W-:Y:S01]  /*15020*/  BPT.TRAP 0x1 ;  /* 0x000000040000795c */ /* 0x000fe20000300000 */
.L_x_5358:
[----:B------:R-:W-:Y:S05]  /*15030*/  BSYNC B2 ;  /* 0x0000000000027941 */ /* 0x000fea0003800000 */
.L_x_5357:
        /* <DEDUP_REMOVED lines=9> */
.L_x_5359:
        /* <DEDUP_REMOVED lines=15> */
.L_x_5360:
        /* <DEDUP_REMOVED lines=15> */
.L_x_5361:
        /* <DEDUP_REMOVED lines=15> */
.L_x_5362:
        /* <DEDUP_REMOVED lines=10> */
.L_x_5349:
[----:B------:R-:W-:Y:S05]  /*15440*/  BSYNC B1 ;  /* 0x0000000000017941 */ /* 0x000fea0003800000 */
.L_x_5348:
[----:B------:R-:W-:Y:S01]  /*15450*/  VIADD R11, R2, 0xfffffffe ;  /* 0xfffffffe020b7836 */ /* 0x000fe20000000000 */
[----:B------:R-:W-:Y:S02]  /*15460*/  IADD3 R24, R24, 0x1, RZ ;  /* 0x0000000118187810 */ /* 0x000fe40007ffe0ff */
[----:B------:R-:W-:Y:S02]  /*15470*/  PLOP3.LUT P0, PT, PT, PT, PT, 0x8, 0x0 ;  /* 0x000000000000781c */ /* 0x000fe40003f0e170 */
[----:B------:R-:W-:Y:S02]  /*15480*/  ISETP.GE.AND P2, PT, R11, R7, PT ;  /* 0x000000070b00720c */ /* 0x000fe40003f46270 */
[----:B------:R-:W-:-:S04]  /*15490*/  ISETP.NE.AND P1, PT, R24, 0x2, PT ;  /* 0x000000021800780c */ /* 0x000fc80003f25270 */
[----:B------:R-:W-:Y:S02]  /*154a0*/  SEL R2, RZ, 0x1, P1 ;  /* 0x00000001ff027807 */ /* 0x000fe40000800000 */
[----:B------:R-:W-:Y:S02]  /*154b0*/  SEL R24, R24, RZ, P1 ;  /* 0x000000ff18187207 */ /* 0x000fe40000800000 */
[----:B------:R-:W-:-:S03]  /*154c0*/  LOP3.LUT R27, R27, R2, RZ, 0x3c, !PT ;  /* 0x000000021b1b7212 */ /* 0x000fc600078e3cff */
[----:B------:R-:W-:Y:S05]  /*154d0*/  @!P2 BRA `(.L_x_5342) ;  /* 0x000000080010a947 */ /* 0x000fea0003800000 */
.L_x_5378:
[----:B------:R-:W-:Y:S05]  /*154e0*/  YIELD ;  /* 0x0000000000007946 */ /* 0x000fea0003800000 */
[----:B------:R-:W-:Y:S04]  /*154f0*/  BSSY B1, `(.L_x_5363) ;  /* 0x000007a000017945 */ /* 0x000fe80003800000 */
[----:B------:R-:W-:Y:S05]  /*15500*/  @!P6 BRA `(.L_x_5364) ;  /* 0x0000000400e0e947 */ /* 0x000fea0003800000 */
[----:B------:R-:W-:Y:S01]  /*15510*/  IMAD R8, R24, 0x8, R22 ;  /* 0x0000000818087824 */ /* 0x000fe200078e0216 */
[----:B------:R-:W-:Y:S01]  /*15520*/  SHF.L.U32 R2, R27, 0x1f, RZ ;  /* 0x0000001f1b027819 */ /* 0x000fe200000006ff */
[----:B0-----:R-:W0:Y:S01]  /*15530*/  S2R R3, SR_TID.X ;  /* 0x0000000000037919 */ /* 0x001e220000002100 */
[----:B------:R-:W-:Y:S02]  /*15540*/  BSSY B2, `(.L_x_5365) ;  /* 0x0000005000027945 */ /* 0x000fe40003800000 */
[----:B------:R-:W2:Y:S01]  /*15550*/  SYNCS.PHASECHK.TRANS64.TRYWAIT P1, [R8+URZ+0x228a0], R2 ;  /* 0x0228a002080075a7 */ /* 0x000ea2000802017f */
[----:B0-----:R-:W-:-:S04]  /*15560*/  LOP3.LUT R3, R3, 0x7f, RZ, 0xc0, !PT ;  /* 0x0000007f03037812 */ /* 0x001fc800078ec0ff */
[----:B------:R-:W-:Y:S01]  /*15570*/  ISETP.NE.AND P2, PT, R3, RZ, PT ;  /* 0x000000ff0300720c */ /* 0x000fe20003f45270 */
[----:B--2---:R-:W-:-:S12]  /*15580*/  @!P1 BRA `(.L_x_5366) ;  /* 0x00000068004c9947 */ /* 0x004fd80003800000 */
.L_x_5526:
[----:B------:R-:W-:Y:S05]  /*15590*/  BSYNC B2 ;  /* 0x0000000000027941 */ /* 0x000fea0003800000 */
.L_x_5365:
[----:B------:R-:W-:Y:S04]  /*155a0*/  BSSY B2, `(.L_x_5367) ;  /* 0x0000009000027945 */ /* 0x000fe80003800000 */
[----:B------:R-:W-:Y:S05]  /*155b0*/  @P2 BRA `(.L_x_5368) ;  /* 0x00000000001c2947 */ /* 0x000fea0003800000 */
[----:B------:R-:W2:Y:S01]  /*155c0*/  S2R R9, SR_TID.X ;  /* 0x0000000000097919 */ /* 0x000ea20000002100 */
[----:B------:R-:W-:-:S04]  /*155d0*/  IMAD.MOV.U32 R3, RZ, RZ, 0x3000 ;  /* 0x00003000ff037424 */ /* 0x000fc800078e00ff */
[----:B------:R3:W-:Y:S01]  /*155e0*/  SYNCS.ARRIVE.TRANS64 RZ, [R8+URZ+0x22890], R3 ;  /* 0x0228900308ff79a7 */ /* 0x0007e2000800003f */
[----:B--2---:R-:W-:-:S04]  /*155f0*/  LOP3.LUT R9, R9, 0x1f, RZ, 0xc0, !PT ;  /* 0x0000001f09097812 */ /* 0x004fc800078ec0ff */
[----:B------:R-:W-:-:S13]  /*15600*/  ISETP.NE.AND P1, PT, R9, RZ, PT ;  /* 0x000000ff0900720c */ /* 0x000fda0003f25270 */
[----:B---3--:R-:W-:Y:S05]  /*15610*/  @!P1 BRA `(.L_x_5368) ;  /* 0x0000000000049947 */ /* 0x008fea0003800000 */
[----:B------:R-:W-:Y:S01]  /*15620*/  BPT.TRAP 0x1 ;  /* 0x000000040000795c */ /* 0x000fe20000300000 */
.L_x_5368:
[----:B------:R-:W-:Y:S05]  /*15630*/  BSYNC B2 ;  /* 0x0000000000027941 */ /* 0x000fea0003800000 */
.L_x_5367:
        /* <DEDUP_REMOVED lines=10> */
[----:B------:R-:W-:-:S10]  /*156e0*/  UMOV UR7, 0x12f00000 ;  /* 0x12f0000000077882 */ /* 0x000fd40000000000 */
.L_x_5369:
        /* <DEDUP_REMOVED lines=13> */
.L_x_5527:
[----:B------:R-:W-:Y:S05]  /*157c0*/  BSYNC B2 ;  /* 0x0000000000027941 */ /* 0x000fea0003800000 */
.L_x_5370:
[----:B------:R-:W-:Y:S01]  /*157d0*/  BSSY B2, `(.L_x_5372) ;  /* 0x000000b000027945 */ /* 0x000fe20003800000 */
[----:B01----:R-:W-:Y:S01]  /*157e0*/  MOV R2, 0x0 ;  /* 0x0000000000027802 */ /* 0x003fe20000000f00 */
[----:B------:R-:W-:Y:S02]  /*157f0*/  IMAD.MOV.U32 R3, RZ, RZ, 0x12f00000 ;  /* 0x12f00000ff037424 */ /* 0x000fe400078e00ff */
[----:B------:R-:W-:Y:S05]  /*15800*/  @P2 BRA `(.L_x_5373) ;  /* 0x00000000001c2947 */ /* 0x000fea0003800000 */
[----:B------:R-:W0:Y:S01]  /*15810*/  S2R R13, SR_TID.X ;  /* 0x00000000000d7919 */ /* 0x000e220000002100 */
[----:B------:R-:W-:-:S04]  /*15820*/  IMAD.MOV.U32 R9, RZ, RZ, 0xc000 ;  /* 0x0000c000ff097424 */ /* 0x000fc800078e00ff */
[----:B------:R1:W-:Y:S01]  /*15830*/  SYNCS.ARRIVE.TRANS64 RZ, [R8+URZ+0x228b0], R9 ;  /* 0x0228b00908ff79a7 */ /* 0x0003e2000800003f */
[----:B0-----:R-:W-:-:S04]  /*15840*/  LOP3.LUT R13, R13, 0x1f, RZ, 0xc0, !PT ;  /* 0x0000001f0d0d7812 */ /* 0x001fc800078ec0ff */
[----:B------:R-:W-:-:S13]  /*15850*/  ISETP.NE.AND P1, PT, R13, RZ, PT ;  /* 0x000000ff0d00720c */ /* 0x000fda0003f25270 */
[----:B-1----:R-:W-:Y:S05]  /*15860*/  @!P1 BRA `(.L_x_5373) ;  /* 0x0000000000049947 */ /* 0x002fea0003800000 */
[----:B------:R-:W-:Y:S01]  /*15870*/  BPT.TRAP 0x1 ;  /* 0x000000040000795c */ /* 0x000fe20000300000 */
.L_x_5373:
[----:B------:R-:W-:Y:S05]  /*15880*/  BSYNC B2 ;  /* 0x0000000000027941 */ /* 0x000fea0003800000 */
.L_x_5372:
        /* <DEDUP_REMOVED lines=9> */
.L_x_5374:
        /* <DEDUP_REMOVED lines=15> */
.L_x_5375:
        /* <DEDUP_REMOVED lines=15> */
.L_x_5376:
        /* <DEDUP_REMOVED lines=15> */
.L_x_5377:
        /* <DEDUP_REMOVED lines=10> */
.L_x_5364:
[----:B------:R-:W-:Y:S05]  /*15c90*/  BSYNC B1 ;  /* 0x0000000000017941 */ /* 0x000fea0003800000 */
.L_x_5363:
        /* <DEDUP_REMOVED lines=8> */
.L_x_5342:
[----:B------:R-:W-:Y:S05]  /*15d20*/  BSYNC B0 ;  /* 0x0000000000007941 */ /* 0x000fea0003800000 */
.L_x_5341:
[----:B------:R-:W2:Y:S01]  /*15d30*/  LDC R0, c[0x0][0x448] ;  /* 0x00011200ff007b82 */ /* 0x000ea20000000800 */
[----:B------:R-:W-:Y:S01]  /*15d40*/  LEA R2, R17, 0x7f, 0x7 ;  /* 0x0000007f11027811 */ /* 0x000fe200078e38ff */
[----:B------:R-:W-:Y:S05]  /*15d50*/  @!P0 WARPSYNC.ALL ;  /* 0x0000000000008948 */ /* 0x000fea0003800000 */
[----:B------:R-:W-:Y:S01]  /*15d60*/  BSSY B7, `(.L_x_5379) ;  /* 0x0000367000077945 */ /* 0x000fe20003800000 */
[----:B------:R-:W-:Y:S01]  /*15d70*/  @!P0 BAR.SYNC.DEFER_BLOCKING 0xc, 0x180 ;  /* 0x0306000000008b1d */ /* 0x000fe20000010000 */
[----:B--2---:R-:W-:-:S13]  /*15d80*/  ISETP.NE.AND P1, PT, R0, 0x1, PT ;  /* 0x000000010000780c */ /* 0x004fda0003f25270 */
[----:B0-----:R-:W0:Y:S08]  /*15d90*/  @P1 LDC R3, c[0x0][0x44c] ;  /* 0x00011300ff031b82 */ /* 0x001e300000000800 */
[----:B------:R-:W2:Y:S01]  /*15da0*/  @P1 LDC R0, c[0x0][0x450] ;  /* 0x00011400ff001b82 */ /* 0x000ea20000000800 */
[----:B0-----:R-:W-:-:S05]  /*15db0*/  @P1 IMAD.HI.U32 R3, R2, R3, RZ ;  /* 0x0000000302031227 */ /* 0x001fca00078e00ff */
[----:B--2---:R-:W-:-:S05]  /*15dc0*/  @P1 SHF.R.U32.HI R2, RZ, R0, R3 ;  /* 0x00000000ff021219 */ /* 0x004fca0000011603 */
[----:B------:R-:W-:-:S04]  /*15dd0*/  IMAD.IADD R2, R4, 0x1, R2 ;  /* 0x0000000104027824 */ /* 0x000fc800078e0202 */
[----:B------:R-:W-:-:S05]  /*15de0*/  IMAD.HI R2, R2, 0x2aaaaaab, RZ ;  /* 0x2aaaaaab02027827 */ /* 0x000fca00078e02ff */
        /* <DEDUP_REMOVED lines=12> */
[----:B------:R-:W2:Y:S01]  /*15eb0*/  LDC.64 R2, c[0x0][0xc60] ;  /* 0x00031800ff027b82 */ /* 0x000ea20000000a00 */
[----:B------:R-:W0:Y:S02]  /*15ec0*/  FLO.U32 R0, UR4 ;  /* 0x0000000400007d00 */ /* 0x000e2400080e0000 */
[----:B0-----:R-:W-:-:S06]  /*15ed0*/  ISETP.EQ.U32.AND P0, PT, R0, R5, PT ;  /* 0x000000050000720c */ /* 0x001fcc0003f02070 */
        /* <DEDUP_REMOVED lines=8> */
.L_x_5380:
        /* <DEDUP_REMOVED lines=13> */
[----:B-1----:R-:W-:-:S02]  /*16030*/  IMAD.U32 R10, RZ, RZ, UR4 ;  /* 0x00000004ff0a7e24 */ /* 0x002fc4000f8e00ff */
[----:B------:R-:W-:Y:S02]  /*16040*/  IMAD.U32 R11, RZ, RZ, UR5 ;  /* 0x00000005ff0b7e24 */ /* 0x000fe4000f8e00ff */
[----:B------:R-:W-:Y:S02]  /*16050*/  IMAD.MOV.U32 R8, RZ, RZ, 0x70 ;  /* 0x00000070ff087424 */ /* 0x000fe400078e00ff */
[----:B------:R-:W-:Y:S02]  /*16060*/  IMAD.MOV.U32 R12, RZ, RZ, 0x1 ;  /* 0x00000001ff0c7424 */ /* 0x000fe400078e00ff */
[----:B------:R-:W-:-:S07]  /*16070*/  IMAD.MOV.U32 R13, RZ, RZ, RZ ;  /* 0x000000ffff0d7224 */ /* 0x000fce00078e00ff */
[----:B------:R-:W-:-:S07]  /*16080*/  LEPC R20, `(.L_x_5383) ;  /* 0x000000001014794e */ /* 0x000fce0000000000 */
[----:B0-----:R-:W-:Y:S05]  /*16090*/  CALL.ABS.NOINC R2 ;  /* 0x0000000002007343 */ /* 0x001fea0003c00000 */
.L_x_5383:
[----:B------:R-:W-:Y:S05]  /*160a0*/  BSYNC B6 ;  /* 0x0000000000067941 */ /* 0x000fea0003800000 */
.L_x_5382:
[----:B------:R-:W-:Y:S01]  /*160b0*/  IADD3 R0, R22, 0x400, RZ ;  /* 0x0000040016007810 */ /* 0x000fe20007ffe0ff */
[----:B------:R-:W-:Y:S03]  /*160c0*/  BSSY B6, `(.L_x_5384) ;  /* 0x0000022000067945 */ /* 0x000fe60003800000 */
[----:B------:R-:W-:-:S13]  /*160d0*/  LOP3.LUT P0, RZ, R0, 0x3ff, RZ, 0xc0, !PT ;  /* 0x000003ff00ff7812 */ /* 0x000fda000780c0ff */
[----:B------:R-:W-:Y:S05]  /*160e0*/  @!P0 BRA `(.L_x_5385) ;  /* 0x00000000007c8947 */ /* 0x000fea0003800000 */
[----:B------:R-:W-:Y:S01]  /*160f0*/  MOV R34, 0x0 ;  /* 0x0000000000227802 */ /* 0x000fe20000000f00 */
[----:B------:R-:W-:Y:S01]  /*16100*/  ULDC.64 UR6, c[0x4][0x98] ;  /* 0x0100260000067ab9 */ /* 0x000fe20000000a00 */
[----:B------:R-:W-:Y:S01]  /*16110*/  ULDC.64 UR8, c[0x4][0xa0] ;  /* 0x0100280000087ab9 */ /* 0x000fe20000000a00 */
[----:B------:R-:W-:Y:S01]  /*16120*/  ULDC.64 UR4, c[0x4][0x10] ;  /* 0x0100040000047ab9 */ /* 0x000fe20000000a00 */
[----:B------:R0:W2:Y:S01]  /*16130*/  LDC.64 R2, c[0x4][R34] ;  /* 0x0100000022027b82 */ /* 0x0000a20000000a00 */
[----:B------:R-:W-:Y:S01]  /*16140*/  IMAD.U32 R4, RZ, RZ, UR6 ;  /* 0x00000006ff047e24 */ /* 0x000fe2000f8e00ff */
[----:B------:R-:W-:Y:S01]  /*16150*/  MOV R8, 0x70 ;  /* 0x0000007000087802 */ /* 0x000fe20000000f00 */
[----:B------:R-:W-:Y:S02]  /*16160*/  IMAD.U32 R5, RZ, RZ, UR7 ;  /* 0x00000007ff057e24 */ /* 0x000fe4000f8e00ff */
[----:B------:R-:W-:Y:S02]  /*16170*/  IMAD.U32 R6, RZ, RZ, UR8 ;  /* 0x00000008ff067e24 */ /* 0x000fe4000f8e00ff */
[----:B------:R-:W-:-:S02]  /*16180*/  IMAD.U32 R7, RZ, RZ, UR9 ;  /* 0x00000009ff077e24 */ /* 0x000fc4000f8e00ff */
[----:B-1----:R-:W-:Y:S02]  /*16190*/  IMAD.U32 R10, RZ, RZ, UR4 ;  /* 0x00000004ff0a7e24 */ /* 0x002fe4000f8e00ff */
[----:B------:R-:W-:Y:S02]  /*161a0*/  IMAD.U32 R11, RZ, RZ, UR5 ;  /* 0x00000005ff0b7e24 */ /* 0x000fe4000f8e00ff */
[----:B------:R-:W-:Y:S02]  /*161b0*/  IMAD.MOV.U32 R12, RZ, RZ, 0x1 ;  /* 0x00000001ff0c7424 */ /* 0x000fe400078e00ff */
[----:B0-----:R-:W-:-:S07]  /*161c0*/  IMAD.MOV.U32 R13, RZ, RZ, RZ ;  /* 0x000000ffff0d7224 */ /* 0x001fce00078e00ff */
[----:B------:R-:W-:-:S07]  /*161d0*/  LEPC R20, `(.L_x_5386) ;  /* 0x000000001014794e */ /* 0x000fce0000000000 */
[----:B--2---:R-:W-:Y:S05]  /*161e0*/  CALL.ABS.NOINC R2 ;  /* 0x0000000002007343 */ /* 0x004fea0003c00000 */
.L_x_5386:
        /* <DEDUP_REMOVED lines=15> */
.L_x_5385:
[----:B------:R-:W-:Y:S05]  /*162e0*/  BSYNC B6 ;  /* 0x0000000000067941 */ /* 0x000fea0003800000 */
.L_x_5384:
[----:B------:R-:W2:Y:S01]  /*162f0*/  LDL R34, [R1+0x10] ;  /* 0x0000100001227983 */ /* 0x000ea20000100800 */
[----:B------:R-:W-:Y:S01]  /*16300*/  ULDC.64 UR4, c[0x0][0x9f8] ;  /* 0x00027e0000047ab9 */ /* 0x000fe20000000a00 */
[----:B------:R-:W0:Y:S01]  /*16310*/  LDC R9, c[0x0][0x430] ;  /* 0x00010c00ff097b82 */ /* 0x000e220000000800 */
[----:B------:R-:W-:Y:S01]  /*16320*/  ISETP.NE.U32.AND P0, PT, RZ, UR4, PT ;  /* 0x00000004ff007c0c */ /* 0x000fe2000bf05070 */
[----:B------:R-:W3:Y:S03]  /*16330*/  LDL R20, [R1+0x40] ;  /* 0x0000400001147983 */ /* 0x000ee60000100800 */
[----:B------:R-:W-:Y:S01]  /*16340*/  ISETP.NE.AND.EX P0, PT, RZ, UR5, PT, P0 ;  /* 0x00000005ff007c0c */ /* 0x000fe2000bf05300 */
[----:B------:R-:W4:-:S12]  /*16350*/  S2R R21, SR_TID.X ;  /* 0x0000000000157919 */ /* 0x000f180000002100 */
[----:B------:R-:W-:Y:S01]  /*16360*/  @P0 IADD3 R2, P1, R28, UR4, RZ ;  /* 0x000000041c020c10 */ /* 0x000fe2000ff3e0ff */
[----:B------:R-:W-:Y:S01]  /*16370*/  IMAD.MOV.U32 R36, RZ, RZ, RZ ;  /* 0x000000ffff247224 */ /* 0x000fe200078e00ff */
[----:B-1----:R-:W1:Y:S01]  /*16380*/  S2R R10, SR_TID.X ;  /* 0x00000000000a7919 */ /* 0x002e620000002100 */
[----:B------:R-:W-:Y:S01]  /*16390*/  LOP3.LUT R23, R23, 0xffffffdf, RZ, 0xc0, !PT ;  /* 0xffffffdf17177812 */ /* 0x000fe200078ec0ff */
[----:B------:R-:W-:Y:S01]  /*163a0*/  ULDC UR4, c[0x0][0x320] ;  /* 0x0000c80000047ab9 */ /* 0x000fe20000000800 */
[----:B------:R-:W-:-:S05]  /*163b0*/  @P0 IADD3.X R3, R32, UR5, RZ, P1, !PT ;  /* 0x0000000520030c10 */ /* 0x000fca0008ffe4ff */
[----:B------:R1:W3:Y:S01]  /*163c0*/  @P0 LDG.E R29, desc[UR40][R2.64] ;  /* 0x00000028021d0981 */ /* 0x0002e2000c1e1900 */
[----:B----4-:R-:W-:-:S04]  /*163d0*/  LOP3.LUT R21, R21, 0x7f, RZ, 0xc0, !PT ;  /* 0x0000007f15157812 */ /* 0x010fc800078ec0ff */
[----:B------:R-:W-:Y:S02]  /*163e0*/  SHF.R.U32.HI R0, RZ, 0x3, R21 ;  /* 0x00000003ff007819 */ /* 0x000fe40000011615 */
[----:B------:R-:W4:Y:S01]  /*163f0*/  S2R R21, SR_TID.X ;  /* 0x0000000000157919 */ /* 0x000f220000002100 */
[----:B0-----:R-:W-:-:S13]  /*16400*/  ISETP.NE.AND P1, PT, R9, 0x1, PT ;  /* 0x000000010900780c */ /* 0x001fda0003f25270 */
[----:B------:R-:W0:Y:S08]  /*16410*/  @P1 LDC R4, c[0x0][0x434] ;  /* 0x00010d00ff041b82 */ /* 0x000e300000000800 */
[----:B-1----:R-:W1:Y:S01]  /*16420*/  @P1 LDC R2, c[0x0][0x438] ;  /* 0x00010e00ff021b82 */ /* 0x002e620000000800 */
[----:B----4-:R-:W-:-:S05]  /*16430*/  IMAD.SHL.U32 R21, R21, 0x10, RZ ;  /* 0x0000001015157824 */ /* 0x010fca00078e00ff */
[----:B------:R-:W-:Y:S01]  /*16440*/  LOP3.LUT R21, R0, 0x70, R21, 0xf8, !PT ;  /* 0x0000007000157812 */ /* 0x000fe200078ef815 */
[----:B------:R-:W-:-:S05]  /*16450*/  IMAD.SHL.U32 R10, R10, 0x8, RZ ;  /* 0x000000080a0a7824 */ /* 0x000fca00078e00ff */
[----:B------:R-:W-:Y:S01]  /*16460*/  LOP3.LUT R10, R10, 0x38, RZ, 0xc0, !PT ;  /* 0x000000380a0a7812 */ /* 0x000fe200078ec0ff */
[----:B------:R-:W-:Y:S01]  /*16470*/  UMOV UR5, 0xffffffff ;  /* 0xffffffff00057882 */ /* 0x000fe20000000000 */
[----:B--2---:R-:W-:-:S04]  /*16480*/  VIADD R0, R34, 0xffffffff ;  /* 0xffffffff22007836 */ /* 0x004fc80000000000 */
[----:B------:R-:W-:-:S05]  /*16490*/  IMAD R6, R0, 0x60, R21 ;  /* 0x0000006000067824 */ /* 0x000fca00078e0215 */
[C---:B------:R-:W-:Y:S02]  /*164a0*/  ISETP.GE.AND P0, PT, R6.reuse, R33, PT ;  /* 0x000000210600720c */ /* 0x040fe40003f06270 */
[----:B------:R-:W-:Y:S02]  /*164b0*/  IADD3 R37, R6, R31, RZ ;  /* 0x0000001f06257210 */ /* 0x000fe40007ffe0ff */
[----:B------:R-:W-:-:S03]  /*164c0*/  ISETP.GT.U32.OR P0, PT, R21, 0x5f, P0 ;  /* 0x0000005f1500780c */ /* 0x000fc60000704470 */
[----:B0-----:R-:W-:-:S04]  /*164d0*/  @P1 IMAD.HI.U32 R3, R37, R4, RZ ;  /* 0x0000000425031227 */ /* 0x001fc800078e00ff */
[----:B------:R-:W-:Y:S01]  /*164e0*/  IMAD.MOV.U32 R8, RZ, RZ, R37 ;  /* 0x000000ffff087224 */ /* 0x000fe200078e0025 */
[----:B-1----:R-:W-:-:S05]  /*164f0*/  @P1 SHF.R.U32.HI R8, RZ, R2, R3 ;  /* 0x00000002ff081219 */ /* 0x002fca0000011603 */
[----:B------:R-:W0:Y:S08]  /*16500*/  @!P0 LDC.64 R2, c[0x0][0x428] ;  /* 0x00010a00ff028b82 */ /* 0x000e300000000a00 */
[----:B------:R-:W1:Y:S01]  /*16510*/  @!P0 LDC.64 R4, c[0x0][0x418] ;  /* 0x00010600ff048b82 */ /* 0x000e620000000a00 */
[--C-:B------:R-:W-:Y:S01]  /*16520*/  @!P0 SHF.R.S32.HI R7, RZ, 0x1f, R8.reuse ;  /* 0x0000001fff078819 */ /* 0x100fe20000011408 */
[----:B------:R-:W-:Y:S01]  /*16530*/  @!P0 IMAD.MOV.U32 R6, RZ, RZ, R8 ;  /* 0x000000ffff068224 */ /* 0x000fe200078e0008 */
        /* <DEDUP_REMOVED lines=14> */
[----:B------:R-:W-:Y:S02]  /*16620*/  @P0 LOP3.LUT R23, R23, 0x40, RZ, 0xfc, !PT ;  /* 0x0000004017170812 */ /* 0x000fe400078efcff */
[----:B-1----:R-:W-:-:S04]  /*16630*/  SHF.L.U32 R20, R20, 0x3, RZ ;  /* 0x0000000314147819 */ /* 0x002fc800000006ff */
        /* <DEDUP_REMOVED lines=18> */
.L_x_5530:
[----:B------:R-:W-:Y:S02]  /*16760*/  SHF.R.S32.HI R28, RZ, 0x1f, R18 ;  /* 0x0000001fff1c7819 */ /* 0x000fe40000011412 */
[----:B------:R-:W-:Y:S01]  /*16770*/  SEL R7, RZ, 0x1, P1 ;  /* 0x00000001ff077807 */ /* 0x000fe20000800000 */
[----:B------:R-:W-:Y:S06]  /*16780*/  @!P0 BRA `(.L_x_5388) ;  /* 0x0000000000048947 */ /* 0x000fec0003800000 */
[----:B------:R-:W-:Y:S01]  /*16790*/  BPT.TRAP 0x1 ;  /* 0x000000040000795c */ /* 0x000fe20000300000 */
.L_x_5388:
[----:B------:R-:W-:Y:S01]  /*167a0*/  IMAD R33, R0, -0x60, R33 ;  /* 0xffffffa000217824 */ /* 0x000fe200078e0221 */
[----:B------:R-:W-:Y:S01]  /*167b0*/  SHF.L.U32 R0, R26, 0x1f, RZ ;  /* 0x0000001f1a007819 */ /* 0x000fe200000006ff */
[----:B------:R-:W-:Y:S01]  /*167c0*/  IMAD R32, R25, 0x8, R22 ;  /* 0x0000000819207824 */ /* 0x000fe200078e0216 */
[----:B------:R-:W-:Y:S03]  /*167d0*/  BSSY B0, `(.L_x_5389) ;  /* 0x0000003000007945 */ /* 0x000fe60003800000 */
[----:B------:R-:W0:Y:S02]  /*167e0*/  SYNCS.PHASECHK.TRANS64.TRYWAIT P0, [R32+URZ+0x22840], R0 ;  /* 0x02284000200075a7 */ /* 0x000e24000800017f */
[----:B0-----:R-:W-:Y:S05]  /*167f0*/  @!P0 BRA `(.L_x_5390) ;  /* 0x00000058000c8947 */ /* 0x001fea0003800000 */
.L_x_5531:
[----:B------:R-:W-:Y:S05]  /*16800*/  BSYNC B0 ;  /* 0x0000000000007941 */ /* 0x000fea0003800000 */
.L_x_5389:
        /* <DEDUP_REMOVED lines=69> */
[----:B------:R-:W-:Y:S01]  /*16c60*/  @P0 LEA R6, R5, R22, 0x1 ;  /* 0x0000001605060211 */ /* 0x000fe200078e08ff */
        /* <DEDUP_REMOVED lines=19> */
.L_x_5545:
        /* <DEDUP_REMOVED lines=10> */
.L_x_5392:
        /* <DEDUP_REMOVED lines=11> */
.L_x_5393:
        /* <DEDUP_REMOVED lines=18> */
[----:B------:R0:W-:Y:S04]  /*17010*/  STL [R1+0x20], R5 ;  /* 0x0000200501007387 */ /* 0x0001e80000100800 */
[----:B------:R-:W-:Y:S01]  /*17020*/  IMAD.IADD R35, R0, 0x1, R35 ;  /* 0x0000000100237824 */ /* 0x000fe200078e0223 */
[----:B-----5:R-:W-:-:S02]  /*17030*/  SEL R2, R4, RZ, !P0 ;  /* 0x000000ff04027207 */ /* 0x020fc40004000000 */
[----:B------:R-:W-:Y:S01]  /*17040*/  SHF.R.S32.HI R0, RZ, 0x1f, R3 ;  /* 0x0000001fff007819 */ /* 0x000fe20000011403 */
[C---:B0-----:R-:W-:Y:S02]  /*17050*/  IMAD.WIDE.U32 R4, R3.reuse, UR4, RZ ;  /* 0x0000000403047c25 */ /* 0x041fe4000f8e00ff */
[----:B------:R0:W-:Y:S02]  /*17060*/  STL [R1+0x34], R2 ;  /* 0x0000340201007387 */ /* 0x0001e40000100800 */
[----:B------:R-:W-:Y:S02]  /*17070*/  IMAD R0, R0, UR4, RZ ;  /* 0x0000000400007c24 */ /* 0x000fe4000f8e02ff */
[----:B------:R2:W-:Y:S02]  /*17080*/  STL.64 [R1+0x18], R4 ;  /* 0x0000180401007387 */ /* 0x0005e40000100a00 */
[----:B------:R-:W-:Y:S02]  /*17090*/  IMAD R0, R3, UR5, R0 ;  /* 0x0000000503007c24 */ /* 0x000fe4000f8e0200 */
[----:B0-----:R-:W-:-:S03]  /*170a0*/  VIADD R2, R22, 0x18400 ;  /* 0x0001840016027836 */ /* 0x001fc60000000000 */
[----:B------:R-:W-:Y:S02]  /*170b0*/  IADD3 R0, R5, R0, RZ ;  /* 0x0000000005007210 */ /* 0x000fe40007ffe0ff */
[----:B------:R-:W-:-:S03]  /*170c0*/  LOP3.LUT P0, RZ, R2, 0x3ff, RZ, 0xc0, !PT ;  /* 0x000003ff02ff7812 */ /* 0x000fc6000780c0ff */
[----:B------:R2:W-:Y:S10]  /*170d0*/  STL [R1+0x8], R0 ;  /* 0x0000080001007387 */ /* 0x0005f40000100800 */
[----:B--2---:R-:W-:Y:S05]  /*170e0*/  @!P0 BRA `(.L_x_5395) ;  /* 0x0000000000408947 */ /* 0x004fea0003800000 */
        /* <DEDUP_REMOVED lines=16> */
.L_x_5395:
[----:B------:R-:W-:Y:S05]  /*171f0*/  BSYNC B6 ;  /* 0x0000000000067941 */ /* 0x000fea0003800000 */
.L_x_5394:
[----:B------:R-:W2:Y:S01]  /*17200*/  LDL.LU R0, [R1+0x8] ;  /* 0x0000080001007983 */ /* 0x000ea20000300800 */
[----:B------:R-:W-:Y:S01]  /*17210*/  ULDC.64 UR4, c[0x0][0x2d8] ;  /* 0x0000b60000047ab9 */ /* 0x000fe20000000a00 */
[----:B------:R-:W0:Y:S02]  /*17220*/  LDC R7, c[0x0][0x448] ;  /* 0x00011200ff077b82 */ /* 0x000e240000000800 */
[----:B------:R-:W2:Y:S04]  /*17230*/  LDL.LU.64 R2, [R1+0x18] ;  /* 0x0000180001027983 */ /* 0x000ea80000300a00 */
[----:B------:R-:W3:Y:S04]  /*17240*/  LDL.LU R20, [R1+0x34] ;  /* 0x0000340001147983 */ /* 0x000ee80000300800 */
[----:B------:R-:W4:Y:S04]  /*17250*/  LDL.LU R21, [R1+0x20] ;  /* 0x0000200001157983 */ /* 0x000f280000300800 */
[----:B------:R0:W5:Y:S02]  /*17260*/  LDL R8, [R1+0x4] ;  /* 0x0000040001087983 */ /* 0x0001640000100800 */
[----:B0-----:R-:W-:-:S13]  /*17270*/  ISETP.NE.AND P0, PT, R7, 0x1, PT ;  /* 0x000000010700780c */ /* 0x001fda0003f05270 */
[----:B------:R-:W0:Y:S01]  /*17280*/  @P0 LDC R6, c[0x0][0x44c] ;  /* 0x00011300ff060b82 */ /* 0x000e220000000800 */
        /* <DEDUP_REMOVED lines=18> */
[----:B------:R-:W-:-:S04]  /*173b0*/  LOP3.LUT R20, R21, 0x70, R20, 0xf8, !PT ;  /* 0x0000007015147812 */ /* 0x000fc800078ef814 */
[----:B------:R-:W-:Y:S02]  /*173c0*/  LEA R5, R17, R20, 0x7 ;  /* 0x0000001411057211 */ /* 0x000fe400078e38ff */
[----:B------:R2:W5:Y:S03]  /*173d0*/  LDL R20, [R1+0xc] ;  /* 0x00000c0001147983 */ /* 0x0005660000100800 */
[----:B0-----:R-:W-:-:S04]  /*173e0*/  @P0 IMAD.HI.U32 R6, R5, R6, RZ ;  /* 0x0000000605060227 */ /* 0x001fc800078e00ff */
[----:B------:R-:W-:Y:S01]  /*173f0*/  IMAD.MOV.U32 R4, RZ, RZ, R5 ;  /* 0x000000ffff047224 */ /* 0x000fe200078e0005 */
[----:B----4-:R-:W-:Y:S01]  /*17400*/  @P0 SHF.R.U32.HI R4, RZ, R0, R6 ;  /* 0x00000000ff040219 */ /* 0x010fe20000011606 */
        /* <DEDUP_REMOVED lines=24> */
[----:B--2---:R-:W-:Y:S10]  /*17590*/  BRA.DIV UR5, `(.L_x_5396) ;  /* 0x0000005205b87947 */ /* 0x004ff4000b800000 */
[----:B------:R-:W0:Y:S01]  /*175a0*/  SHFL.IDX PT, R3, R0, RZ, 0x181f ;  /* 0x00181fff00037589 */ /* 0x000e2200000e0000 */
[----:B-----5:R-:W-:Y:S02]  /*175b0*/  IMAD R5, R20, R7, RZ ;  /* 0x0000000714057224 */ /* 0x020fe400078e02ff */
[----:B------:R-:W-:Y:S01]  /*175c0*/  IMAD R17, R17, 0x80, R10 ;  /* 0x0000008011117824 */ /* 0x000fe200078e020a */
[----:B------:R-:W2:Y:S03]  /*175d0*/  SHFL.IDX PT, R2, R4, RZ, 0x181f ;  /* 0x00181fff04027589 */ /* 0x000ea600000e0000 */
[C---:B------:R-:W-:Y:S01]  /*175e0*/  VIADD R6, R17.reuse, 0x10 ;  /* 0x0000001011067836 */ /* 0x040fe20000000000 */
[----:B------:R-:W-:-:S13]  /*175f0*/  ISETP.GE.AND P0, PT, R17, R5, PT ;  /* 0x000000051100720c */ /* 0x000fda0003f06270 */
[----:B0-----:R-:W-:-:S04]  /*17600*/  @!P0 LEA R3, P2, R9, R3, 0x1 ;  /* 0x0000000309038211 */ /* 0x001fc800078408ff */
[----:B--2---:R-:W-:-:S04]  /*17610*/  @!P0 IADD3.X R2, RZ, R2, RZ, P2, !PT ;  /* 0x00000002ff028210 */ /* 0x004fc800017fe4ff */
        /* <DEDUP_REMOVED lines=25> */
[----:B------:R-:W-:Y:S02]  /*177b0*/  ISETP.GE.AND P0, PT, R6, R5, PT ;  /* 0x000000050600720c */ /* 0x000fe40003f06270 */
[----:B------:R-:W-:Y:S01]  /*177c0*/  IADD3 R6, R17, 0x40, RZ ;  /* 0x0000004011067810 */ /* 0x000fe20007ffe0ff */
        /* <DEDUP_REMOVED lines=39> */
.L_x_5562:
[----:B------:R-:W-:-:S05]  /*17a40*/  VIADD R17, R17, 0x70 ;  /* 0x0000007011117836 */ /* 0x000fca0000000000 */
[----:B------:R-:W-:-:S13]  /*17a50*/  ISETP.GE.AND P0, PT, R17, R5, PT ;  /* 0x000000051100720c */ /* 0x000fda0003f06270 */
[----:B0-2---:R-:W-:-:S04]  /*17a60*/  @!P0 LEA R2, P2, R9, R0, 0x1 ;  /* 0x0000000009028211 */ /* 0x005fc800078408ff */
[----:B------:R-:W-:-:S05]  /*17a70*/  @!P0 IADD3.X R3, RZ, R4, RZ, P2, !PT ;  /* 0x00000004ff038210 */ /* 0x000fca00017fe4ff */
[----:B------:R-:W-:Y:S01]  /*17a80*/  @!PT LDS RZ, [RZ] ;  /* 0x00000000fffff984 */ /* 0x000fe20000000800 */
[----:B------:R-:W-:Y:S01]  /*17a90*/  @!PT LDS RZ, [RZ] ;  /* 0x00000000fffff984 */ /* 0x000fe20000000800 */
[----:B------:R-:W-:Y:S01]  /*17aa0*/  @!PT LDS RZ, [RZ] ;  /* 0x00000000fffff984 */ /* 0x000fe20000000800 */
[----:B------:R0:W-:Y:S01]  /*17ab0*/  @!P0 LDGSTS.E.BYPASS.LTC128B.128 [R8+0x1bc00], desc[UR40][R2.64], !P1 ;  /* 0x1bc0000002088fae */ /* 0x0001e2000c901d68 */
[----:B------:R-:W-:Y:S01]  /*17ac0*/  PLOP3.LUT P0, PT, PT, PT, PT, 0x80, 0x0 ;  /* 0x000000000000781c */ /* 0x000fe20003f0f070 */
[----:B------:R-:W-:-:S12]  /*17ad0*/  NOP ;  /* 0x0000000000007918 */ /* 0x000fd80000000000 */
.L_x_5397:
        /* <DEDUP_REMOVED lines=18> */
.L_x_5563:
[----:B------:R-:W-:Y:S05]  /*17c00*/  BSYNC B0 ;  /* 0x0000000000007941 */ /* 0x000fea0003800000 */
.L_x_5398:
[----:B------:R-:W2:Y:S02]  /*17c10*/  LDL R0, [R1+0x40] ;  /* 0x0000400001007983 */ /* 0x000ea40000100800 */
[----:B--2---:R-:W-:-:S13]  /*17c20*/  ISETP.NE.AND P0, PT, R0, 0x3, PT ;  /* 0x000000030000780c */ /* 0x004fda0003f05270 */
[----:B------:R-:W-:Y:S05]  /*17c30*/  @!P0 BRA `(.L_x_5400) ;  /* 0x0000000000048947 */ /* 0x000fea0003800000 */
[----:B------:R-:W-:Y:S01]  /*17c40*/  BPT.TRAP 0x1 ;  /* 0x000000040000795c */ /* 0x000fe20000300000 */
.L_x_5400:
[----:B0-----:R-:W-:Y:S01]  /*17c50*/  SHF.L.U32 R3, R26, 0x1f, RZ ;  /* 0x0000001f1a037819 */ /* 0x001fe200000006ff */
[----:B------:R-:W-:Y:S03]  /*17c60*/  BSSY B0, `(.L_x_5401) ;  /* 0x0000003000007945 */ /* 0x000fe60003800000 */
[----:B------:R-:W0:Y:S02]  /*17c70*/  SYNCS.PHASECHK.TRANS64.TRYWAIT P0, [R32+URZ+0x22860], R3 ;  /* 0x02286003200075a7 */ /* 0x000e24000800017f */
[----:B0-----:R-:W-:Y:S05]  /*17c80*/  @!P0 BRA `(.L_x_5402) ;  /* 0x0000005400b48947 */ /* 0x001fea0003800000 */
.L_x_5564:
[----:B------:R-:W-:Y:S05]  /*17c90*/  BSYNC B0 ;  /* 0x0000000000007941 */ /* 0x000fea0003800000 */
.L_x_5401:
[----:B------:R-:W2:Y:S01]  /*17ca0*/  LDL.LU R0, [R1+0x28] ;  /* 0x0000280001007983 */ /* 0x000ea20000300800 */
[----:B------:R-:W-:-:S03]  /*17cb0*/  ULDC.64 UR4, c[0x0][0x328] ;  /* 0x0000ca0000047ab9 */ /* 0x000fc60000000a00 */
[----:B------:R-:W3:Y:S01]  /*17cc0*/  LDL.LU R4, [R1+0x2c] ;  /* 0x00002c0001047983 */ /* 0x000ee20000300800 */
[----:B0-----:R-:W-:-:S04]  /*17cd0*/  IMAD.WIDE.U32 R2, R37, UR4, RZ ;  /* 0x0000000425027c25 */ /* 0x001fc8000f8e00ff */
[----:B--2---:R-:W-:-:S04]  /*17ce0*/  IMAD R0, R0, UR4, RZ ;  /* 0x0000000400007c24 */ /* 0x004fc8000f8e02ff */
        /* <DEDUP_REMOVED lines=25> */
[----:B------:R-:W3:Y:S03]  /*17e80*/  SHFL.IDX PT, R3, R6, RZ, 0x181f ;  /* 0x00181fff06037589 */ /* 0x000ee600000e0000 */
[----:B------:R-:W-:Y:S01]  /*17e90*/  ISETP.LT.OR P4, PT, R33, 0x1, !P1 ;  /* 0x000000012100780c */ /* 0x000fe20004f81670 */
[----:B0-----:R-:W-:-:S05]  /*17ea0*/  IMAD.SHL.U32 R2, R2, 0x8, RZ ;  /* 0x0000000802027824 */ /* 0x001fca00078e00ff */
[----:B------:R-:W-:-:S04]  /*17eb0*/  LOP3.LUT R2, R2, 0x38, RZ, 0xc0, !PT ;  /* 0x0000003802027812 */ /* 0x000fc800078ec0ff */
[----:B------:R-:W-:-:S04]  /*17ec0*/  SHF.L.U32 R0, R2, 0x1, RZ ;  /* 0x0000000102007819 */ /* 0x000fc800000006ff */
[----:B--2---:R-:W-:Y:S02]  /*17ed0*/  IADD3 R2, P0, R14, R0, RZ ;  /* 0x000000000e027210 */ /* 0x004fe40007f1e0ff */
[----:B------:R-:W0:Y:S03]  /*17ee0*/  SHFL.IDX PT, R14, R5, 0x1, 0x181f ;  /* 0x00381f00050e7f89 */ /* 0x000e2600000e0000 */
[----:B---3--:R-:W-:Y:S01]  /*17ef0*/  IMAD.X R3, RZ, RZ, R3, P0 ;  /* 0x000000ffff037224 */ /* 0x008fe200000e0603 */
        /* <DEDUP_REMOVED lines=57> */
.L_x_5578:
[C---:B------:R-:W-:Y:S02]  /*18290*/  ISETP.LT.OR P3, PT, R33.reuse, 0x51, P3 ;  /* 0x000000512100780c */ /* 0x040fe40001f61670 */
[C---:B------:R-:W-:Y:S02]  /*182a0*/  ISETP.LT.OR P2, PT, R33.reuse, 0x51, !P2 ;  /* 0x000000512100780c */ /* 0x040fe40005741670 */
[C---:B------:R-:W-:Y:S02]  /*182b0*/  ISETP.LT.OR P1, PT, R33.reuse, 0x51, !P1 ;  /* 0x000000512100780c */ /* 0x040fe40004f21670 */
[----:B------:R-:W-:Y:S02]  /*182c0*/  ISETP.LT.OR P0, PT, R33, 0x51, !P0 ;  /* 0x000000512100780c */ /* 0x000fe40004701670 */
[----:B0--3--:R-:W-:-:S04]  /*182d0*/  IADD3 R2, P4, R14, R0, RZ ;  /* 0x000000000e027210 */ /* 0x009fc80007f9e0ff */
[----:B------:R-:W-:-:S05]  /*182e0*/  IADD3.X R3, RZ, R6, RZ, P4, !PT ;  /* 0x00000006ff037210 */ /* 0x000fca00027fe4ff */
        /* <DEDUP_REMOVED lines=9> */
.L_x_5404:
        /* <DEDUP_REMOVED lines=11> */
.L_x_5405:
[----:B------:R-:W2:Y:S01]  /*18430*/  LDL R2, [R1+0x10] ;  /* 0x0000100001027983 */ /* 0x000ea20000100800 */
[----:B------:R0:W-:Y:S01]  /*18440*/  SYNCS.ARRIVE.TRANS64.A1T0 RZ, [R32+URZ+0x22850], RZ ;  /* 0x022850ff20ff79a7 */ /* 0x0001e2000810003f */
[----:B------:R-:W-:Y:S01]  /*18450*/  BSSY B0, `(.L_x_5406) ;  /* 0x00000e0000007945 */ /* 0x000fe20003800000 */
[----:B--2---:R-:W-:-:S13]  /*18460*/  ISETP.GE.AND P0, PT, R2, 0x2, PT ;  /* 0x000000020200780c */ /* 0x004fda0003f06270 */
[----:B0-----:R-:W-:Y:S05]  /*18470*/  @!P0 BRA `(.L_x_5407) ;  /* 0x0000000c00748947 */ /* 0x001fea0003800000 */
[----:B------:R-:W-:-:S07]  /*18480*/  VIADD R10, R2, 0xfffffffe ;  /* 0xfffffffe020a7836 */ /* 0x000fce0000000000 */
.L_x_5420:
[----:B--2---:R-:W2:Y:S01]  /*18490*/  LDL R12, [R1+0x40] ;  /* 0x00004000010c7983 */ /* 0x004ea20000100800 */
[----:B0-----:R-:W0:Y:S01]  /*184a0*/  LDC R6, c[0x0][0x430] ;  /* 0x00010c00ff067b82 */ /* 0x001e220000000800 */
[----:B---3--:R-:W3:Y:S01]  /*184b0*/  S2R R2, SR_TID.X ;  /* 0x0000000000027919 */ /* 0x008ee20000002100 */
[----:B------:R-:W4:Y:S01]  /*184c0*/  S2R R4, SR_TID.X ;  /* 0x0000000000047919 */ /* 0x000f220000002100 */
[----:B0-----:R-:W-:Y:S02]  /*184d0*/  ISETP.NE.AND P0, PT, R6, 0x1, PT ;  /* 0x000000010600780c */ /* 0x001fe40003f05270 */
[----:B---3--:R-:W-:-:S11]  /*184e0*/  LOP3.LUT R2, R2, 0x7f, RZ, 0xc0, !PT ;  /* 0x0000007f02027812 */ /* 0x008fd600078ec0ff */
[----:B------:R-:W0:Y:S01]  /*184f0*/  @P0 LDC R3, c[0x0][0x438] ;  /* 0x00010e00ff030b82 */ /* 0x000e220000000800 */
[----:B----4-:R-:W-:Y:S01]  /*18500*/  IMAD.SHL.U32 R4, R4, 0x10, RZ ;  /* 0x0000001004047824 */ /* 0x010fe200078e00ff */
[----:B------:R-:W-:-:S04]  /*18510*/  SHF.R.U32.HI R2, RZ, 0x3, R2 ;  /* 0x00000003ff027819 */ /* 0x000fc80000011602 */
[----:B------:R-:W-:Y:S02]  /*18520*/  LOP3.LUT R4, R2, 0x70, R4, 0xf8, !PT ;  /* 0x0000007002047812 */ /* 0x000fe400078ef804 */
[----:B------:R-:W3:Y:S02]  /*18530*/  @P0 LDC R2, c[0x0][0x434] ;  /* 0x00010d00ff020b82 */ /* 0x000ee40000000800 */
[----:B------:R-:W-:Y:S01]  /*18540*/  ISETP.GT.U32.AND P1, PT, R4, 0x5f, PT ;  /* 0x0000005f0400780c */ /* 0x000fe20003f24070 */
[----:B------:R-:W-:-:S04]  /*18550*/  IMAD R7, R10, 0x60, R31 ;  /* 0x000000600a077824 */ /* 0x000fc800078e021f */
[----:B------:R-:W-:-:S08]  /*18560*/  IMAD.IADD R7, R4, 0x1, R7 ;  /* 0x0000000104077824 */ /* 0x000fd000078e0207 */
[----:B------:R-:W4:Y:S01]  /*18570*/  @!P1 LDC.64 R4, c[0x0][0x428] ;  /* 0x00010a00ff049b82 */ /* 0x000f220000000a00 */
[----:B------:R-:W-:-:S07]  /*18580*/  IMAD.MOV.U32 R11, RZ, RZ, R7 ;  /* 0x000000ffff0b7224 */ /* 0x000fce00078e0007 */
[----:B------:R-:W1:Y:S01]  /*18590*/  @!P1 LDC.64 R8, c[0x0][0x418] ;  /* 0x00010600ff089b82 */ /* 0x000e620000000a00 */
[----:B---3--:R-:W-:-:S05]  /*185a0*/  @P0 IMAD.HI.U32 R2, R7, R2, RZ ;  /* 0x0000000207020227 */ /* 0x008fca00078e00ff */
[----:B0-----:R-:W-:-:S04]  /*185b0*/  @P0 SHF.R.U32.HI R11, RZ, R3, R2 ;  /* 0x00000003ff0b0219 */ /* 0x001fc80000011602 */
[--C-:B------:R-:W-:Y:S01]  /*185c0*/  @!P1 SHF.R.S32.HI R3, RZ, 0x1f, R11.reuse ;  /* 0x0000001fff039819 */ /* 0x100fe2000001140b */
[----:B------:R-:W-:-:S04]  /*185d0*/  @!P1 IMAD.MOV.U32 R2, RZ, RZ, R11 ;  /* 0x000000ffff029224 */ /* 0x000fc800078e000b */
[----:B----4-:R-:W-:-:S04]  /*185e0*/  @!P1 IMAD.WIDE.U32 R2, R29, R4, R2 ;  /* 0x000000041d029225 */ /* 0x010fc800078e0002 */
[----:B------:R-:W-:-:S04]  /*185f0*/  @!P1 IMAD R4, R34, R4, RZ ;  /* 0x0000000422049224 */ /* 0x000fc800078e02ff */
[----:B------:R-:W-:Y:S01]  /*18600*/  @!P1 IMAD R5, R29, R5, R4 ;  /* 0x000000051d059224 */ /* 0x000fe200078e0204 */
[----:B-1----:R-:W-:-:S03]  /*18610*/  @!P1 LEA R8, P0, R2, R8, 0x2 ;  /* 0x0000000802089211 */ /* 0x002fc600078010ff */
[----:B------:R-:W-:Y:S02]  /*18620*/  @!P1 IMAD.IADD R3, R5, 0x1, R3 ;  /* 0x0000000105039824 */ /* 0x000fe400078e0203 */
[----:B------:R-:W-:-:S03]  /*18630*/  IMAD.MOV.U32 R5, RZ, RZ, RZ ;  /* 0x000000ffff057224 */ /* 0x000fc600078e00ff */
[----:B------:R-:W-:-:S05]  /*18640*/  @!P1 LEA.HI.X R9, R2, R9, R3, 0x2, P0 ;  /* 0x0000000902099211 */ /* 0x000fca00000f1403 */
[----:B------:R0:W5:Y:S01]  /*18650*/  @!P1 LDG.E R5, desc[UR40][R8.64] ;  /* 0x0000002808059981 */ /* 0x000162000c1e1900 */
[----:B------:R-:W-:Y:S01]  /*18660*/  IADD3 R25, R25, 0x1, RZ ;  /* 0x0000000119197810 */ /* 0x000fe20007ffe0ff */
[----:B------:R-:W-:-:S03]  /*18670*/  IMAD.MOV R2, RZ, RZ, -R11 ;  /* 0x000000ffff027224 */ /* 0x000fc600078e0a0b */
[C---:B------:R-:W-:Y:S01]  /*18680*/  ISETP.NE.AND P0, PT, R25.reuse, 0x2, PT ;  /* 0x000000021900780c */ /* 0x040fe20003f05270 */
[----:B------:R-:W-:Y:S02]  /*18690*/  IMAD R6, R6, R2, R7 ;  /* 0x0000000206067224 */ /* 0x000fe400078e0207 */
[----:B------:R-:W-:Y:S01]  /*186a0*/  IMAD.MOV.U32 R2, RZ, RZ, R10 ;  /* 0x000000ffff027224 */ /* 0x000fe200078e000a */
[----:B------:R-:W-:Y:S01]  /*186b0*/  SEL R3, RZ, 0x1, P0 ;  /* 0x00000001ff037807 */ /* 0x000fe20000000000 */
        /* <DEDUP_REMOVED lines=8> */
.L_x_5408:
[----:B------:R-:W-:Y:S01]  /*18740*/  IMAD R4, R25, 0x8, R22 ;  /* 0x0000000819047824 */ /* 0x000fe200078e0216 */
[----:B------:R-:W-:Y:S01]  /*18750*/  SHF.L.U32 R21, R26, 0x1f, RZ ;  /* 0x0000001f1a157819 */ /* 0x000fe200000006ff */
[----:B------:R-:W-:Y:S01]  /*18760*/  BSSY B1, `(.L_x_5409) ;  /* 0x0000004000017945 */ /* 0x000fe20003800000 */
[----:B------:R-:W-:Y:S02]  /*18770*/  SHF.R.S32.HI R17, RZ, 0x1f, R6 ;  /* 0x0000001fff117819 */ /* 0x000fe40000011406 */
[----:B------:R-:W0:Y:S02]  /*18780*/  SYNCS.PHASECHK.TRANS64.TRYWAIT P0, [R4+URZ+0x22840], R21 ;  /* 0x02284015040075a7 */ /* 0x000e24000800017f */
[----:B0-----:R-:W-:Y:S05]  /*18790*/  @!P0 BRA `(.L_x_5410) ;  /* 0x00000054004c8947 */ /* 0x001fea0003800000 */
.L_x_5579:
[----:B------:R-:W-:Y:S05]  /*187a0*/  BSYNC B1 ;  /* 0x0000000000017941 */ /* 0x000fea0003800000 */
.L_x_5409:
        /* <DEDUP_REMOVED lines=52> */
.L_x_5593:
        /* <DEDUP_REMOVED lines=8> */
.L_x_5412:
        /* <DEDUP_REMOVED lines=11> */
.L_x_5413:
[----:B------:R2:W-:Y:S01]  /*18c20*/  SYNCS.ARRIVE.TRANS64.A1T0 RZ, [R4+URZ+0x22830], RZ ;  /* 0x022830ff04ff79a7 */ /* 0x0005e2000810003f */
[----:B------:R-:W-:Y:S05]  /*18c30*/  @!P3 BRA `(.L_x_5414) ;  /* 0x000000000004b947 */ /* 0x000fea0003800000 */
[----:B------:R-:W-:Y:S01]  /*18c40*/  BPT.TRAP 0x1 ;  /* 0x000000040000795c */ /* 0x000fe20000300000 */
.L_x_5414:
[----:B------:R-:W3:Y:S01]  /*18c50*/  SYNCS.PHASECHK.TRANS64.TRYWAIT P0, [R4+URZ+0x22860], R21 ;  /* 0x02286015040075a7 */ /* 0x000ee2000800017f */
[----:B------:R-:W-:Y:S04]  /*18c60*/  BSSY B1, `(.L_x_5415) ;  /* 0x0000002000017945 */ /* 0x000fe80003800000 */
[----:B---3--:R-:W-:Y:S05]  /*18c70*/  @!P0 BRA `(.L_x_5416) ;  /* 0x0000005400cc8947 */ /* 0x008fea0003800000 */
.L_x_5594:
[----:B------:R-:W-:Y:S05]  /*18c80*/  BSYNC B1 ;  /* 0x0000000000017941 */ /* 0x000fea0003800000 */
.L_x_5415:
        /* <DEDUP_REMOVED lines=68> */
.L_x_5608:
        /* <DEDUP_REMOVED lines=11> */
.L_x_5418:
        /* <DEDUP_REMOVED lines=11> */
.L_x_5419:
[----:B------:R0:W-:Y:S01]  /*19230*/  SYNCS.ARRIVE.TRANS64.A1T0 RZ, [R4+URZ+0x22850], RZ ;  /* 0x022850ff04ff79a7 */ /* 0x0001e2000810003f */
[----:B------:R-:W-:Y:S05]  /*19240*/  @P2 BRA `(.L_x_5420) ;  /* 0xfffffff000902947 */ /* 0x000fea000383ffff */
.L_x_5407:
[----:B------:R-:W-:Y:S05]  /*19250*/  BSYNC B0 ;  /* 0x0000000000007941 */ /* 0x000fea0003800000 */
.L_x_5406:
[----:B------:R-:W4:Y:S01]  /*19260*/  S2R R2, SR_TID.X ;  /* 0x0000000000027919 */ /* 0x000f220000002100 */
[----:B------:R-:W-:Y:S01]  /*19270*/  VIADD R25, R25, 0x1 ;  /* 0x0000000119197836 */ /* 0x000fe20000000000 */
[----:B------:R-:W-:Y:S04]  /*19280*/  BSSY B0, `(.L_x_5421) ;  /* 0x0000013000007945 */ /* 0x000fe80003800000 */
[----:B------:R-:W-:-:S04]  /*19290*/  ISETP.NE.AND P0, PT, R25, 0x2, PT ;  /* 0x000000021900780c */ /* 0x000fc80003f05270 */
[----:B------:R-:W-:-:S04]  /*192a0*/  SEL R3, RZ, 0x1, P0 ;  /* 0x00000001ff037807 */ /* 0x000fc80000000000 */
[----:B------:R-:W-:Y:S02]  /*192b0*/  LOP3.LUT R26, R26, R3, RZ, 0x3c, !PT ;  /* 0x000000031a1a7212 */ /* 0x000fe400078e3cff */
        /* <DEDUP_REMOVED lines=10> */
[----:B0-23--:R-:W0:Y:S02]  /*19360*/  S2R R4, SR_LTMASK ;  /* 0x0000000000047919 */ /* 0x00de240000003900 */
[----:B0-----:R-:W-:-:S04]  /*19370*/  LOP3.LUT R4, R4, UR4, RZ, 0xc0, !PT ;  /* 0x0000000404047c12 */ /* 0x001fc8000f8ec0ff */
[----:B------:R-:W0:Y:S01]  /*19380*/  POPC R7, R4 ;  /* 0x0000000400077309 */ /* 0x000e220000000000 */
[----:B----4-:R-:W0:Y:S02]  /*19390*/  SHFL.IDX PT, R0, R3, R0, 0x1f ;  /* 0x00001f0003007589 */ /* 0x010e2400000e0000 */
[----:B0-----:R-:W-:-:S07]  /*193a0*/  IADD3 R16, R0, UR36, R7 ;  /* 0x0000002400107c10 */ /* 0x001fce000fffe007 */
.L_x_5422:
[----:B------:R-:W-:Y:S05]  /*193b0*/  BSYNC B0 ;  /* 0x0000000000007941 */ /* 0x000fea0003800000 */
.L_x_5421:
[----:B------:R-:W-:-:S07]  /*193c0*/  SEL R25, R25, RZ, P0 ;  /* 0x000000ff19197207 */ /* 0x000fce0000000000 */
.L_x_5381:
[----:B------:R-:W-:Y:S05]  /*193d0*/  BSYNC B7 ;  /* 0x0000000000077941 */ /* 0x000fea0003800000 */
.L_x_5379:
        /* <DEDUP_REMOVED lines=11> */
.L_x_5423:
[----:B------:R-:W4:Y:S01]  /*19490*/  S2R R8, SR_TID.X ;  /* 0x0000000000087919 */ /* 0x000f220000002100 */
[----:B------:R-:W-:Y:S01]  /*194a0*/  UMOV UR4, 0xffffffff ;  /* 0xffffffff00047882 */ /* 0x000fe20000000000 */
[----:B----4-:R-:W-:-:S04]  /*194b0*/  LOP3.LUT R8, R8, 0x1f, RZ, 0xc0, !PT ;  /* 0x0000001f08087812 */ /* 0x010fc800078ec0ff */
[----:B------:R-:W-:Y:S01]  /*194c0*/  ISETP.NE.AND P0, PT, R8, 0x1f, PT ;  /* 0x0000001f0800780c */ /* 0x000fe20003f05270 */
[----:B------:R-:W-:-:S12]  /*194d0*/  BRA.DIV UR4, `(.L_x_5425) ;  /* 0x0000005604907947 */ /* 0x000fd8000b800000 */
[----:B------:R-:W-:Y:S01]  /*194e0*/  IADD3 R5, R19, R8, RZ ;  /* 0x0000000813057210 */ /* 0x000fe20007ffe0ff */
[----:B------:R-:W-:-:S03]  /*194f0*/  ULDC UR4, c[0x0][0xc3c] ;  /* 0x00030f0000047ab9 */ /* 0x000fc60000000800 */
        /* <DEDUP_REMOVED lines=10> */
[----:B----4-:R-:W-:Y:S01]  /*195a0*/  @!P1 IMAD.MOV.U32 R17, RZ, RZ, R2 ;  /* 0x000000ffff119224 */ /* 0x010fe200078e0002 */
[----:B------:R-:W-:-:S04]  /*195b0*/  ISETP.NE.AND P1, PT, R8, RZ, PT ;  /* 0x000000ff0800720c */ /* 0x000fc80003f25270 */
[----:B------:R-:W0:Y:S02]  /*195c0*/  SHFL.UP PT, R14, R17, 0x1, RZ ;  /* 0x04200000110e7989 */ /* 0x000e2400000e00ff */
[----:B0-23--:R-:W-:-:S05]  /*195d0*/  SEL R4, R14, RZ, P1 ;  /* 0x000000ff0e047207 */ /* 0x00dfca0000800000 */
[----:B------:R-:W-:-:S05]  /*195e0*/  IMAD.IADD R4, R17, 0x1, R4 ;  /* 0x0000000111047824 */ /* 0x000fca00078e0204 */
[----:B------:R-:W0:Y:S02]  /*195f0*/  SHFL.UP PT, R14, R4, 0x2, RZ ;  /* 0x04400000040e7989 */ /* 0x000e2400000e00ff */
[----:B0-----:R-:W-:-:S05]  /*19600*/  SEL R5, R14, RZ, P2 ;  /* 0x000000ff0e057207 */ /* 0x001fca0001000000 */
[----:B------:R-:W-:Y:S02]  /*19610*/  IMAD.IADD R6, R4, 0x1, R5 ;  /* 0x0000000104067824 */ /* 0x000fe400078e0205 */
[----:B------:R-:W-:Y:S04]  /*19620*/  SHFL.IDX PT, R5, R16, 0x1, 0x1f ;  /* 0x00201f0010057f89 */ /* 0x000fe800000e0000 */
        /* <DEDUP_REMOVED lines=9> */
[----:B------:R0:W2:Y:S02]  /*196c0*/  SHFL.IDX PT, R14, R2, 0x1f, 0x1f ;  /* 0x03e01f00020e7f89 */ /* 0x0000a400000e0000 */
.L_x_5618:
[----:B------:R-:W-:Y:S02]  /*196d0*/  ULDC UR4, c[0x0][0xc38] ;  /* 0x00030e0000047ab9 */ /* 0x000fe40000000800 */
[----:B------:R-:W-:-:S04]  /*196e0*/  IMAD.U32 R4, RZ, RZ, UR4 ;  /* 0x00000004ff047e24 */ /* 0x000fc8000f8e00ff */
[----:B--2---:R-:W-:-:S04]  /*196f0*/  IMAD R14, R14, R4, RZ ;  /* 0x000000040e0e7224 */ /* 0x004fc800078e02ff */
[----:B------:R-:W-:-:S05]  /*19700*/  IMAD.IADD R5, R5, 0x1, R14 ;  /* 0x0000000105057824 */ /* 0x000fca00078e020e */
[----:B------:R-:W-:-:S13]  /*19710*/  ISETP.GT.AND P6, PT, R5, R0, PT ;  /* 0x000000000500720c */ /* 0x000fda0003fc4270 */
[----:B------:R-:W-:Y:S05]  /*19720*/  @P6 BRA `(.L_x_5426) ;  /* 0x00000000009c6947 */ /* 0x000fea0003800000 */
.L_x_5431:
        /* <DEDUP_REMOVED lines=14> */
.L_x_5429:
[----:B------:R-:W-:Y:S05]  /*19810*/  BSYNC B0 ;  /* 0x0000000000007941 */ /* 0x000fea0003800000 */
.L_x_5428:
[----:B------:R-:W-:-:S03]  /*19820*/  UMOV UR4, 0xffffffff ;  /* 0xffffffff00047882 */ /* 0x000fc60000000000 */
[----:B------:R-:W-:Y:S05]  /*19830*/  BRA.DIV UR4, `(.L_x_5430) ;  /* 0x0000005604dc7947 */ /* 0x000fea000b800000 */
[----:B-----5:R-:W2:Y:S02]  /*19840*/  SHFL.UP PT, R14, R17, 0x1, RZ ;  /* 0x04200000110e7989 */ /* 0x020ea400000e00ff */
[----:B--2---:R-:W-:-:S05]  /*19850*/  SEL R14, R14, RZ, P1 ;  /* 0x000000ff0e0e7207 */ /* 0x004fca0000800000 */
        /* <DEDUP_REMOVED lines=14> */
.L_x_5626:
[----:B------:R-:W-:Y:S02]  /*19940*/  ULDC UR4, c[0x0][0xc38] ;  /* 0x00030e0000047ab9 */ /* 0x000fe40000000800 */
[----:B------:R-:W-:-:S04]  /*19950*/  IMAD.U32 R4, RZ, RZ, UR4 ;  /* 0x00000004ff047e24 */ /* 0x000fc8000f8e00ff */
[----:B--2---:R-:W-:-:S04]  /*19960*/  IMAD R14, R14, R4, RZ ;  /* 0x000000040e0e7224 */ /* 0x004fc800078e02ff */
[----:B------:R-:W-:-:S05]  /*19970*/  IMAD.IADD R5, R14, 0x1, R5 ;  /* 0x000000010e057824 */ /* 0x000fca00078e0205 */
[----:B------:R-:W-:-:S13]  /*19980*/  ISETP.GT.AND P6, PT, R5, R0, PT ;  /* 0x000000000500720c */ /* 0x000fda0003fc4270 */
[----:B------:R-:W-:Y:S05]  /*19990*/  @!P6 BRA `(.L_x_5431) ;  /* 0xfffffffc0064e947 */ /* 0x000fea000383ffff */
.L_x_5426:
        /* <DEDUP_REMOVED lines=8> */
.L_x_5630:
[----:B------:R-:W-:Y:S02]  /*19a20*/  ISETP.NE.AND P0, PT, R3, RZ, PT ;  /* 0x000000ff0300720c */ /* 0x000fe40003f05270 */
[----:B------:R-:W-:-:S11]  /*19a30*/  MOV R14, RZ ;  /* 0x000000ff000e7202 */ /* 0x000fd60000000f00 */
[----:B------:R-:W-:Y:S05]  /*19a40*/  @!P0 BRA `(.L_x_5433) ;  /* 0x0000000000108947 */ /* 0x000fea0003800000 */
[----:B------:R-:W-:Y:S01]  /*19a50*/  UMOV UR4, 0xffffffff ;  /* 0xffffffff00047882 */ /* 0x000fe20000000000 */
[----:B------:R-:W-:Y:S02]  /*19a60*/  VIADD R12, R6, 0xffffffff ;  /* 0xffffffff060c7836 */ /* 0x000fe40000000000 */
[----:B------:R-:W-:Y:S05]  /*19a70*/  BRA.DIV UR4, `(.L_x_5434) ;  /* 0x0000005a04507947 */ /* 0x000fea000b800000 */
[----:B------:R4:W0:Y:S02]  /*19a80*/  SHFL.IDX PT, R14, R2, R12, 0x1f ;  /* 0x00001f0c020e7589 */ /* 0x00082400000e0000 */
.L_x_5433:
        /* <DEDUP_REMOVED lines=9> */
[----:B0-----:R-:W1:Y:S02]  /*19b20*/  MUFU.RCP R9, R9 ;  /* 0x0000000900097308 */ /* 0x001e640000001000 */
[----:B-1----:R-:W-:-:S06]  /*19b30*/  VIADD R10, R9, 0xffffffe ;  /* 0x0ffffffe090a7836 */ /* 0x002fcc0000000000 */
[----:B------:R-:W0:Y:S02]  /*19b40*/  F2I.FTZ.U32.TRUNC.NTZ R3, R10 ;  /* 0x0000000a00037305 */ /* 0x000e24000021f000 */
[----:B0-----:R-:W-:-:S04]  /*19b50*/  IMAD.MOV R11, RZ, RZ, -R3 ;  /* 0x000000ffff0b7224 */ /* 0x001fc800078e0a03 */
[----:B------:R-:W-:-:S04]  /*19b60*/  IMAD R5, R11, R8, RZ ;  /* 0x000000080b057224 */ /* 0x000fc800078e02ff */
[----:B------:R-:W-:-:S04]  /*19b70*/  IMAD.HI.U32 R2, R3, R5, R2 ;  /* 0x0000000503027227 */ /* 0x000fc800078e0002 */
[----:B------:R-:W-:Y:S01]  /*19b80*/  IMAD.IADD R5, R0, 0x1, -R16 ;  /* 0x0000000100057824 */ /* 0x000fe200078e0a10 */
[----:B------:R-:W-:-:S04]  /*19b90*/  IABS R0, R6 ;  /* 0x0000000600007213 */ /* 0x000fc80000000000 */
[----:B------:R-:W-:Y:S02]  /*19ba0*/  IABS R3, R5 ;  /* 0x0000000500037213 */ /* 0x000fe40000000000 */
[----:B------:R-:W-:-:S03]  /*19bb0*/  IADD3 R0, RZ, -R0, RZ ;  /* 0x80000000ff007210 */ /* 0x000fc60007ffe0ff */
        /* <DEDUP_REMOVED lines=12> */
[----:B------:R-:W-:Y:S01]  /*19c80*/  IMAD R0, R7, R2, RZ ;  /* 0x0000000207007224 */ /* 0x000fe200078e02ff */
[----:B------:R-:W-:-:S03]  /*19c90*/  IADD3 R2, -R2, RZ, RZ ;  /* 0x000000ff02027210 */ /* 0x000fc60007ffe1ff */
        /* <DEDUP_REMOVED lines=25> */
[----:B------:R-:W-:-:S05]  /*19e30*/  @P0 VIADD R2, R2, 0x1 ;  /* 0x0000000102020836 */ /* 0x000fca0000000000 */
[----:B------:R-:W-:Y:S02]  /*19e40*/  @!P2 IADD3 R2, -R2, RZ, RZ ;  /* 0x000000ff0202a210 */ /* 0x000fe40007ffe1ff */
[----:B------:R-:W-:Y:S01]  /*19e50*/  @!P1 LOP3.LUT R2, RZ, R4, RZ, 0x33, !PT ;  /* 0x00000004ff029212 */ /* 0x000fe200078e33ff */
[----:B------:R-:W-:-:S04]  /*19e60*/  IMAD.MOV R4, RZ, RZ, -R4 ;  /* 0x000000ffff047224 */ /* 0x000fc800078e0a04 */
[----:B------:R-:W-:Y:S01]  /*19e70*/  IMAD R18, R2, R4, R5 ;  /* 0x0000000402127224 */ /* 0x000fe200078e0205 */
[----:B------:R-:W-:-:S05]  /*19e80*/  LOP3.LUT R2, RZ, R2, RZ, 0x33, !PT ;  /* 0x00000002ff027212 */ /* 0x000fca00078e33ff */
[----:B------:R-:W-:Y:S01]  /*19e90*/  IMAD.IADD R17, R17, 0x1, R2 ;  /* 0x0000000111117824 */ /* 0x000fe200078e0202 */
[----:B------:R-:W-:Y:S06]  /*19ea0*/  BRA `(.L_x_5435) ;  /* 0x00000000001c7947 */ /* 0x000fec0003800000 */
.L_x_5427:
[----:B------:R-:W-:Y:S01]  /*19eb0*/  UMOV UR4, URZ ;  /* 0x0000003f00047c82 */ /* 0x000fe20008000000 */
[----:B------:R-:W-:Y:S01]  /*19ec0*/  UMOV UR5, URZ ;  /* 0x0000003f00057c82 */ /* 0x000fe20008000000 */
[----:B------:R-:W-:Y:S01]  /*19ed0*/  ULDC UR6, c[0x0][0xc3c] ;  /* 0x00030f0000067ab9 */ /* 0x000fe20000000800 */
[----:B------:R-:W-:Y:S01]  /*19ee0*/  IMAD.MOV.U32 R16, RZ, RZ, R0 ;  /* 0x000000ffff107224 */ /* 0x000fe200078e0000 */
[----:B------:R-:W-:Y:S01]  /*19ef0*/  MOV R19, UR6 ;  /* 0x0000000600137c02 */ /* 0x000fe20008000f00 */
[----:B------:R-:W-:Y:S02]  /*19f00*/  IMAD.U32 R17, RZ, RZ, UR4 ;  /* 0x00000004ff117e24 */ /* 0x000fe4000f8e00ff */
[----:B------:R-:W-:-:S07]  /*19f10*/  IMAD.U32 R18, RZ, RZ, UR5 ;  /* 0x00000005ff127e24 */ /* 0x000fce000f8e00ff */
.L_x_5435:
        /* <DEDUP_REMOVED lines=10> */
.L_x_5424:
[----:B------:R-:W-:Y:S02]  /*19fc0*/  ULDC UR4, c[0x0][0xc3c] ;  /* 0x00030f0000047ab9 */ /* 0x000fe40000000800 */
[----:B0-----:R-:W-:-:S13]  /*19fd0*/  ISETP.GE.AND P0, PT, R19, UR4, PT ;  /* 0x0000000413007c0c */ /* 0x001fda000bf06270 */
[----:B------:R-:W-:Y:S05]  /*19fe0*/  @!P0 BRA `(.L_x_5436) ;  /* 0xffffffa400088947 */ /* 0x000fea000383ffff */
[----:B------:R-:W-:Y:S05]  /*19ff0*/  BSYNC B8 ;  /* 0x0000000000087941 */ /* 0x000fea0003800000 */
.L_x_5337:
[----:B------:R-:W5:Y:S01]  /*1a000*/  LDL.LU R0, [R1+0x24] ;  /* 0x0000240001007983 */ /* 0x000f620000300800 */
[----:B------:R-:W-:Y:S01]  /*1a010*/  BSSY B0, `(.L_x_5437) ;  /* 0x000000b000007945 */ /* 0x000fe20003800000 */
[----:B------:R-:W2:Y:S01]  /*1a020*/  S2R R5, SR_CgaCtaId ;  /* 0x0000000000057919 */ /* 0x000ea20000008800 */
[----:B-----5:R-:W-:-:S05]  /*1a030*/  VIADD R0, R0, 0x1 ;  /* 0x0000000100007836 */ /* 0x020fca0000000000 */
        /* <DEDUP_REMOVED lines=8> */
.L_x_5633:
[----:B------:R-:W-:Y:S05]  /*1a0c0*/  BSYNC B0 ;  /* 0x0000000000007941 */ /* 0x000fea0003800000 */
.L_x_5437:
[----:B------:R-:W-:-:S03]  /*1a0d0*/  UMOV UR4, 0xffffffff ;  /* 0xffffffff00047882 */ /* 0x000fc60000000000 */
[----:B------:R-:W-:Y:S05]  /*1a0e0*/  BRA.DIV UR4, `(.L_x_5439) ;  /* 0x0000005204ec7947 */ /* 0x000fea000b800000 */
[----:B0-----:R-:W0:Y:S02]  /*1a0f0*/  S2R R0, SR_TID.X ;  /* 0x0000000000007919 */ /* 0x001e240000002100 */
[----:B0-----:R-:W-:-:S04]  /*1a100*/  SHF.R.U32.HI R0, RZ, 0x5, R0 ;  /* 0x00000005ff007819 */ /* 0x001fc80000011600 */
[----:B------:R-:W-:-:S05]  /*1a110*/  LOP3.LUT R0, R0, 0x3, RZ, 0xc0, !PT ;  /* 0x0000000300007812 */ /* 0x000fca00078ec0ff */
[----:B------:R0:W2:Y:S02]  /*1a120*/  SHFL.IDX PT, R14, R0, RZ, 0x1f ;  /* 0x00001fff000e7589 */ /* 0x0000a400000e0000 */
.L_x_5636:
[----:B--2---:R-:W-:-:S13]  /*1a130*/  ISETP.NE.AND P0, PT, R14, RZ, PT ;  /* 0x000000ff0e00720c */ /* 0x004fda0003f05270 */
[----:B------:R-:W-:Y:S05]  /*1a140*/  @P0 BRA `(.L_x_5168) ;  /* 0x0000000000880947 */ /* 0x000fea0003800000 */
[----:B------:R-:W-:-:S03]  /*1a150*/  UMOV UR4, 0xffffffff ;  /* 0xffffffff00047882 */ /* 0x000fc60000000000 */
[----:B------:R-:W-:Y:S05]  /*1a160*/  BRA.DIV UR4, `(.L_x_5440) ;  /* 0x0000005604007947 */ /* 0x000fea000b800000 */
[----:B------:R-:W-:-:S13]  /*1a170*/  ELECT P6, URZ, PT ;  /* 0x00000000003f782f */ /* 0x000fda00038c0000 */
.L_x_5639:
[----:B------:R-:W-:Y:S05]  /*1a180*/  @!P6 BRA `(.L_x_5168) ;  /* 0x000000000078e947 */ /* 0x000fea0003800000 */
[----:B0-----:R-:W2:Y:S02]  /*1a190*/  LDL.LU R0, [R1] ;  /* 0x0000000001007983 */ /* 0x001ea40000300800 */
[----:B--2---:R-:W-:-:S04]  /*1a1a0*/  LOP3.LUT R0, R0, 0x2, RZ, 0xfc, !PT ;  /* 0x0000000200007812 */ /* 0x004fc800078efcff */
[----:B------:R-:W-:-:S13]  /*1a1b0*/  ISETP.NE.AND P0, PT, R0, 0x3, PT ;  /* 0x000000030000780c */ /* 0x000fda0003f05270 */
[----:B------:R-:W-:Y:S05]  /*1a1c0*/  @!P0 BRA `(.L_x_5441) ;  /* 0x0000000000048947 */ /* 0x000fea0003800000 */
[----:B------:R-:W-:Y:S01]  /*1a1d0*/  BPT.TRAP 0x1 ;  /* 0x000000040000795c */ /* 0x000fe20000300000 */
.L_x_5441:
[C---:B------:R-:W-:Y:S01]  /*1a1e0*/  IMAD R5, R25.reuse, 0x8, R4 ;  /* 0x0000000819057824 */ /* 0x040fe200078e0204 */
[----:B------:R-:W-:Y:S01]  /*1a1f0*/  SHF.L.U32 R0, R26, 0x1f, RZ ;  /* 0x0000001f1a007819 */ /* 0x000fe200000006ff */
[----:B------:R-:W-:-:S03]  /*1a200*/  VIADD R25, R25, 0x1 ;  /* 0x0000000119197836 */ /* 0x000fc60000000000 */
[----:B------:R-:W0:Y:S02]  /*1a210*/  SYNCS.PHASECHK.TRANS64.TRYWAIT P1, [R5+URZ+0x22840], R0 ;  /* 0x02284000050075a7 */ /* 0x000e24000802017f */
[----:B------:R-:W-:-:S04]  /*1a220*/  ISETP.NE.AND P2, PT, R25, 0x2, PT ;  /* 0x000000021900780c */ /* 0x000fc80003f45270 */
[----:B------:R-:W-:Y:S01]  /*1a230*/  SEL R3, RZ, 0x1, P2 ;  /* 0x00000001ff037807 */ /* 0x000fe20001000000 */
[----:B0-----:R-:W-:Y:S08]  /*1a240*/  @!P1 BRA `(.L_x_5442) ;  /* 0x0000005000e89947 */ /* 0x001ff00003800000 */
.L_x_5640:
[----:B------:R-:W-:Y:S02]  /*1a250*/  SEL R25, R25, RZ, P2 ;  /* 0x000000ff19197207 */ /* 0x000fe40001000000 */
[----:B------:R-:W-:Y:S01]  /*1a260*/  LOP3.LUT R2, R26, R3, RZ, 0x3c, !PT ;  /* 0x000000031a027212 */ /* 0x000fe200078e3cff */
[----:B------:R-:W-:Y:S06]  /*1a270*/  @!P0 BRA `(.L_x_5443) ;  /* 0x0000000000048947 */ /* 0x000fec0003800000 */
[----:B------:R-:W-:Y:S01]  /*1a280*/  BPT.TRAP 0x1 ;  /* 0x000000040000795c */ /* 0x000fe20000300000 */
.L_x_5443:
[----:B------:R-:W-:Y:S01]  /*1a290*/  IMAD R25, R25, 0x8, R4 ;  /* 0x0000000819197824 */ /* 0x000fe200078e0204 */
[----:B------:R-:W-:-:S04]  /*1a2a0*/  SHF.L.U32 R2, R2, 0x1f, RZ ;  /* 0x0000001f02027819 */ /* 0x000fc800000006ff */
[----:B------:R-:W2:Y:S02]  /*1a2b0*/  SYNCS.PHASECHK.TRANS64.TRYWAIT P1, [R25+URZ+0x22840], R2 ;  /* 0x02284002190075a7 */ /* 0x000ea4000802017f */
[----:B--2---:R-:W-:Y:S05]  /*1a2c0*/  @!P1 BRA `(.L_x_5444) ;  /* 0x0000005000dc9947 */ /* 0x004fea0003800000 */
.L_x_5641:
[----:B------:R-:W-:Y:S05]  /*1a2d0*/  @!P0 BRA `(.L_x_5445) ;  /* 0x0000000000048947 */ /* 0x000fea0003800000 */
[----:B------:R-:W-:Y:S01]  /*1a2e0*/  BPT.TRAP 0x1 ;  /* 0x000000040000795c */ /* 0x000fe20000300000 */
.L_x_5445:
[----:B------:R-:W3:Y:S02]  /*1a2f0*/  SYNCS.PHASECHK.TRANS64.TRYWAIT P1, [R5+URZ+0x22860], R0 ;  /* 0x02286000050075a7 */ /* 0x000ee4000802017f */
[----:B---3--:R-:W-:Y:S05]  /*1a300*/  @!P1 BRA `(.L_x_5446) ;  /* 0x0000005000e09947 */ /* 0x008fea0003800000 */
.L_x_5642:
[----:B------:R-:W-:Y:S05]  /*1a310*/  @!P0 BRA `(.L_x_5447) ;  /* 0x0000000000048947 */ /* 0x000fea0003800000 */
[----:B------:R-:W-:Y:S01]  /*1a320*/  BPT.TRAP 0x1 ;  /* 0x000000040000795c */ /* 0x000fe20000300000 */
.L_x_5447:
[----:B------:R0:W0:Y:S02]  /*1a330*/  SYNCS.PHASECHK.TRANS64.TRYWAIT P0, [R25+URZ+0x22860], R2 ;  /* 0x02286002190075a7 */ /* 0x000024000800017f */
[----:B0-----:R-:W-:Y:S05]  /*1a340*/  @!P0 NANOSLEEP.SYNCS 0x989680 ;  /* 0x009896800000895d */ /* 0x001fea0003900000 */
[----:B------:R-:W0:Y:S02]  /*1a350*/  @!P0 SYNCS.PHASECHK.TRANS64 P0, [R25+URZ+0x22860], R2 ;  /* 0x02286002190085a7 */ /* 0x000e24000800007f */
[----:B0-----:R-:W-:Y:S05]  /*1a360*/  @!P0 BRA `(.L_x_5447) ;  /* 0xfffffffc00f08947 */ /* 0x001fea000383ffff */
.L_x_5168:
[----:B------:R-:W-:Y:S05]  /*1a370*/  BSYNC B9 ;  /* 0x0000000000097941 */ /* 0x000fea0003800000 */
.L_x_5165:
[----:B------:R-:W-:Y:S05]  /*1a380*/  EXIT ;  /* 0x000000000000794d */ /* 0x000fea0003800000 */
.L_x_5186:
[----:B0-----:R0:W1:Y:S02]  /*1a390*/  SYNCS.PHASECHK.TRANS64.TRYWAIT P5, [R86+URZ+0x22890], R99 ;  /* 0x02289063560075a7 */ /* 0x00106400080a017f */
[----:B-1----:R-:W-:Y:S05]  /*1a3a0*/  @!P5 NANOSLEEP.SYNCS 0x989680 ;  /* 0x009896800000d95d */ /* 0x002fea0003900000 */
[----:B------:R-:W1:Y:S02]  /*1a3b0*/  @!P5 SYNCS.PHASECHK.TRANS64 P5, [R86+URZ+0x22890], R99 ;  /* 0x022890635600d5a7 */ /* 0x000e6400080a007f */
[----:B-1----:R-:W-:Y:S05]  /*1a3c0*/  @!P5 BRA `(.L_x_5186) ;  /* 0xfffffffc00f0d947 */ /* 0x002fea000383ffff */
[----:B------:R-:W-:Y:S05]  /*1a3d0*/  BRA `(.L_x_5448) ;  /* 0xfffffe8800707947 */ /* 0x000fea000383ffff */
.L_x_5187:
        /* <DEDUP_REMOVED lines=8> */
.L_x_5450:
[----:B------:R-:W-:Y:S05]  /*1a460*/  BSYNC B1 ;  /* 0x0000000000017941 */ /* 0x000fea0003800000 */
.L_x_5449:
        /* <DEDUP_REMOVED lines=8> */
.L_x_5451:
[----:B------:R-:W-:Y:S05]  /*1a4f0*/  BRA `(.L_x_5452) ;  /* 0xfffffe88003c7947 */ /* 0x000fea000383ffff */
.L_x_5196:
[----:B------:R-:W-:Y:S01]  /*1a500*/  BSSY B1, `(.L_x_5453) ;  /* 0x0000008000017945 */ /* 0x000fe20003800000 */
[----:B0---4-:R-:W-:Y:S02]  /*1a510*/  IMAD.MOV.U32 R13, RZ, RZ, R101 ;  /* 0x000000ffff0d7224 */ /* 0x011fe400078e0065 */
[----:B------:R-:W-:Y:S02]  /*1a520*/  IMAD.MOV.U32 R12, RZ, RZ, 0x1 ;  /* 0x00000001ff0c7424 */ /* 0x000fe400078e00ff */
[----:B------:R-:W-:Y:S02]  /*1a530*/  IMAD.MOV.U32 R11, RZ, RZ, 0x1c1f ;  /* 0x00001c1fff0b7424 */ /* 0x000fe400078e00ff */
[----:B------:R-:W-:-:S07]  /*1a540*/  IMAD.MOV.U32 R15, RZ, RZ, -0x1 ;  /* 0xffffffffff0f7424 */ /* 0x000fce00078e00ff */
[----:B-123--:R-:W-:Y:S05]  /*1a550*/  WARPSYNC.COLLECTIVE R15, `(.L_x_5454) ;  /* 0x000000000f087348 */ /* 0x00efea0003c00000 */
[----:B---3--:R0:W3:Y:S02]  /*1a560*/  SHFL.IDX P6, R14, R13, R12, R11 ;  /* 0x0000000c0d0e7389 */ /* 0x0080e400000c000b */
[----:B0123--:R-:W-:Y:S01]  /*1a570*/  ENDCOLLECTIVE ;  /* 0x000000000000791b */ /* 0x00ffe20003800000 */
.L_x_5454:
[----:B------:R-:W-:Y:S05]  /*1a580*/  BSYNC B1 ;  /* 0x0000000000017941 */ /* 0x000fea0003800000 */
.L_x_5453:
        /* <DEDUP_REMOVED lines=8> */
.L_x_5455:
[----:B------:R-:W-:Y:S05]  /*1a610*/  BRA `(.L_x_5456) ;  /* 0xfffffe8c00ac7947 */ /* 0x000fea000383ffff */
.L_x_5206:
[----:B-1----:R1:W2:Y:S02]  /*1a620*/  SYNCS.PHASECHK.TRANS64.TRYWAIT P4, [R86+URZ+0x22890], R99 ;  /* 0x02289063560075a7 */ /* 0x0022a4000808017f */
[----:B--2---:R-:W-:Y:S05]  /*1a630*/  @!P4 NANOSLEEP.SYNCS 0x989680 ;  /* 0x009896800000c95d */ /* 0x004fea0003900000 */
[----:B------:R-:W2:Y:S02]  /*1a640*/  @!P4 SYNCS.PHASECHK.TRANS64 P4, [R86+URZ+0x22890], R99 ;  /* 0x022890635600c5a7 */ /* 0x000ea4000808007f */
[----:B--2---:R-:W-:Y:S05]  /*1a650*/  @!P4 BRA `(.L_x_5206) ;  /* 0xfffffffc00f0c947 */ /* 0x004fea000383ffff */
[----:B------:R-:W-:Y:S05]  /*1a660*/  BRA `(.L_x_5457) ;  /* 0xfffffe9800647947 */ /* 0x000fea000383ffff */
.L_x_5207:
        /* <DEDUP_REMOVED lines=8> */
.L_x_5459:
[----:B------:R-:W-:Y:S05]  /*1a6f0*/  BSYNC B1 ;  /* 0x0000000000017941 */ /* 0x000fea0003800000 */
.L_x_5458:
[----:B------:R-:W-:Y:S01]  /*1a700*/  IMAD.MOV.U32 R13, RZ, RZ, R100 ;  /* 0x000000ffff0d7224 */ /* 0x000fe200078e0064 */
[----:B------:R-:W-:Y:S01]  /*1a710*/  MOV R93, R14 ;  /* 0x0000000e005d7202 */ /* 0x000fe20000000f00 */
[----:B------:R-:W-:Y:S02]  /*1a720*/  IMAD.MOV.U32 R12, RZ, RZ, RZ ;  /* 0x000000ffff0c7224 */ /* 0x000fe400078e00ff */
[----:B------:R-:W-:Y:S02]  /*1a730*/  IMAD.MOV.U32 R11, RZ, RZ, 0x1c1f ;  /* 0x00001c1fff0b7424 */ /* 0x000fe400078e00ff */
[----:B------:R-:W-:-:S07]  /*1a740*/  IMAD.MOV.U32 R15, RZ, RZ, -0x1 ;  /* 0xffffffffff0f7424 */ /* 0x000fce00078e00ff */
[----:B------:R-:W-:Y:S05]  /*1a750*/  WARPSYNC.COLLECTIVE R15, `(.L_x_5460) ;  /* 0x000000000f087348 */ /* 0x000fea0003c00000 */
[----:B------:R0:W1:Y:S02]  /*1a760*/  SHFL.IDX P6, R14, R13, R12, R11 ;  /* 0x0000000c0d0e7389 */ /* 0x00006400000c000b */
[----:B01----:R-:W-:Y:S01]  /*1a770*/  ENDCOLLECTIVE ;  /* 0x000000000000791b */ /* 0x003fe20003800000 */
.L_x_5460:
[----:B------:R-:W-:Y:S01]  /*1a780*/  IMAD.MOV.U32 R92, RZ, RZ, R14 ;  /* 0x000000ffff5c7224 */ /* 0x000fe200078e000e */
[----:B------:R-:W-:Y:S06]  /*1a790*/  BRA `(.L_x_5461) ;  /* 0xfffffe9800307947 */ /* 0x000fec000383ffff */
.L_x_5212:
[----:B------:R-:W-:Y:S01]  /*1a7a0*/  BSSY B1, `(.L_x_5462) ;  /* 0x0000008000017945 */ /* 0x000fe20003800000 */
[----:B----4-:R-:W-:Y:S01]  /*1a7b0*/  IMAD.MOV.U32 R13, RZ, RZ, R101 ;  /* 0x000000ffff0d7224 */ /* 0x010fe200078e0065 */
[----:B------:R-:W-:Y:S01]  /*1a7c0*/  MOV R12, 0x1 ;  /* 0x00000001000c7802 */ /* 0x000fe20000000f00 */
[----:B------:R-:W-:Y:S02]  /*1a7d0*/  IMAD.MOV.U32 R11, RZ, RZ, 0x1c1f ;  /* 0x00001c1fff0b7424 */ /* 0x000fe400078e00ff */
[----:B------:R-:W-:-:S07]  /*1a7e0*/  IMAD.MOV.U32 R15, RZ, RZ, -0x1 ;  /* 0xffffffffff0f7424 */ /* 0x000fce00078e00ff */
[----:B0123--:R-:W-:Y:S05]  /*1a7f0*/  WARPSYNC.COLLECTIVE R15, `(.L_x_5463) ;  /* 0x000000000f087348 */ /* 0x00ffea0003c00000 */
[----:B------:R4:W0:Y:S02]  /*1a800*/  SHFL.IDX P6, R14, R13, R12, R11 ;  /* 0x0000000c0d0e7389 */ /* 0x00082400000c000b */
[----:B01234-:R-:W-:Y:S01]  /*1a810*/  ENDCOLLECTIVE ;  /* 0x000000000000791b */ /* 0x01ffe20003800000 */
.L_x_5463:
[----:B------:R-:W-:Y:S05]  /*1a820*/  BSYNC B1 ;  /* 0x0000000000017941 */ /* 0x000fea0003800000 */
.L_x_5462:
        /* <DEDUP_REMOVED lines=8> */
.L_x_5464:
[----:B------:R-:W-:Y:S01]  /*1a8b0*/  IMAD.MOV.U32 R100, RZ, RZ, R14 ;  /* 0x000000ffff647224 */ /* 0x000fe200078e000e */
[----:B------:R-:W-:Y:S06]  /*1a8c0*/  BRA `(.L_x_5465) ;  /* 0xfffffe9c00c87947 */ /* 0x000fec000383ffff */
.L_x_5217:
[----:B0-----:R0:W1:Y:S02]  /*1a8d0*/  SYNCS.PHASECHK.TRANS64.TRYWAIT P2, [R86+URZ+0x22890], R99 ;  /* 0x02289063560075a7 */ /* 0x001064000804017f */
[----:B-1----:R-:W-:Y:S05]  /*1a8e0*/  @!P2 NANOSLEEP.SYNCS 0x989680 ;  /* 0x009896800000a95d */ /* 0x002fea0003900000 */
[----:B------:R-:W1:Y:S02]  /*1a8f0*/  @!P2 SYNCS.PHASECHK.TRANS64 P2, [R86+URZ+0x22890], R99 ;  /* 0x022890635600a5a7 */ /* 0x000e64000804007f */
[----:B-1----:R-:W-:Y:S05]  /*1a900*/  @!P2 BRA `(.L_x_5217) ;  /* 0xfffffffc00f0a947 */ /* 0x002fea000383ffff */
[----:B------:R-:W-:Y:S05]  /*1a910*/  BRA `(.L_x_5466) ;  /* 0xfffffea400c87947 */ /* 0x000fea000383ffff */
.L_x_5218:
        /* <DEDUP_REMOVED lines=8> */
.L_x_5468:
[----:B------:R-:W-:Y:S05]  /*1a9a0*/  BSYNC B1 ;  /* 0x0000000000017941 */ /* 0x000fea0003800000 */
.L_x_5467:
        /* <DEDUP_REMOVED lines=8> */
.L_x_5469:
[----:B------:R-:W-:Y:S01]  /*1aa30*/  IMAD.MOV.U32 R37, RZ, RZ, R14 ;  /* 0x000000ffff257224 */ /* 0x000fe200078e000e */
[----:B------:R-:W-:Y:S06]  /*1aa40*/  BRA `(.L_x_5470) ;  /* 0xfffffea400ec7947 */ /* 0x000fec000383ffff */
.L_x_5221:
        /* <DEDUP_REMOVED lines=8> */
.L_x_5472:
[----:B------:R-:W-:Y:S05]  /*1aad0*/  BSYNC B1 ;  /* 0x0000000000017941 */ /* 0x000fea0003800000 */
.L_x_5471:
        /* <DEDUP_REMOVED lines=8> */
.L_x_5473:
[----:B------:R-:W-:Y:S01]  /*1ab60*/  MOV R37, R14 ;  /* 0x0000000e00257202 */ /* 0x000fe20000000f00 */
[----:B------:R-:W-:Y:S06]  /*1ab70*/  BRA `(.L_x_5474) ;  /* 0xfffffea400e87947 */ /* 0x000fec000383ffff */
.L_x_5225:
[----:B---3--:R3:W4:Y:S02]  /*1ab80*/  SYNCS.PHASECHK.TRANS64.TRYWAIT P3, [R86+URZ+0x228b0], R99 ;  /* 0x0228b063560075a7 */ /* 0x008724000806017f */
[----:B----4-:R-:W-:Y:S05]  /*1ab90*/  @!P3 NANOSLEEP.SYNCS 0x989680 ;  /* 0x009896800000b95d */ /* 0x010fea0003900000 */
[----:B------:R-:W4:Y:S02]  /*1aba0*/  @!P3 SYNCS.PHASECHK.TRANS64 P3, [R86+URZ+0x228b0], R99 ;  /* 0x0228b0635600b5a7 */ /* 0x000f24000806007f */
[----:B----4-:R-:W-:Y:S05]  /*1abb0*/  @!P3 BRA `(.L_x_5225) ;  /* 0xfffffffc00f0b947 */ /* 0x010fea000383ffff */
[----:B------:R-:W-:Y:S05]  /*1abc0*/  BRA `(.L_x_5475) ;  /* 0xfffffea800607947 */ /* 0x000fea000383ffff */
.L_x_5233:
        /* <DEDUP_REMOVED lines=13> */
.L_x_5477:
[----:B------:R-:W-:Y:S05]  /*1aca0*/  BSYNC B0 ;  /* 0x0000000000007941 */ /* 0x000fea0003800000 */
.L_x_5476:
[----:B------:R-:W-:Y:S05]  /*1acb0*/  BRA `(.L_x_5478) ;  /* 0xfffffeb400d07947 */ /* 0x000fea000383ffff */
.L_x_5245:
        /* <DEDUP_REMOVED lines=8> */
.L_x_5480:
[----:B------:R-:W-:Y:S05]  /*1ad40*/  BSYNC B1 ;  /* 0x0000000000017941 */ /* 0x000fea0003800000 */
.L_x_5479:
        /* <DEDUP_REMOVED lines=8> */
.L_x_5481:
[----:B------:R-:W-:Y:S02]  /*1add0*/  IMAD.MOV.U32 R13, RZ, RZ, R8 ;  /* 0x000000ffff0d7224 */ /* 0x000fe400078e0008 */
[----:B------:R-:W-:-:S07]  /*1ade0*/  IMAD.MOV.U32 R0, RZ, RZ, R14 ;  /* 0x000000ffff007224 */ /* 0x000fce00078e000e */
[----:B------:R-:W-:Y:S05]  /*1adf0*/  WARPSYNC.COLLECTIVE R15, `(.L_x_5482) ;  /* 0x000000000f087348 */ /* 0x000fea0003c00000 */
[----:B------:R0:W1:Y:S02]  /*1ae00*/  SHFL.IDX P6, R14, R13, R12, R11 ;  /* 0x0000000c0d0e7389 */ /* 0x00006400000c000b */
[----:B01----:R-:W-:Y:S01]  /*1ae10*/  ENDCOLLECTIVE ;  /* 0x000000000000791b */ /* 0x003fe20003800000 */
.L_x_5482:
[----:B------:R-:W-:Y:S02]  /*1ae20*/  IMAD.MOV.U32 R13, RZ, RZ, R7 ;  /* 0x000000ffff0d7224 */ /* 0x000fe400078e0007 */
[----:B------:R-:W-:-:S07]  /*1ae30*/  IMAD.MOV.U32 R5, RZ, RZ, R14 ;  /* 0x000000ffff057224 */ /* 0x000fce00078e000e */
[----:B------:R-:W-:Y:S05]  /*1ae40*/  WARPSYNC.COLLECTIVE R15, `(.L_x_5483) ;  /* 0x000000000f087348 */ /* 0x000fea0003c00000 */
[----:B------:R0:W1:Y:S02]  /*1ae50*/  SHFL.IDX P6, R14, R13, R12, R11 ;  /* 0x0000000c0d0e7389 */ /* 0x00006400000c000b */
[----:B01----:R-:W-:Y:S01]  /*1ae60*/  ENDCOLLECTIVE ;  /* 0x000000000000791b */ /* 0x003fe20003800000 */
.L_x_5483:
[----:B------:R-:W-:Y:S05]  /*1ae70*/  BRA `(.L_x_5484) ;  /* 0xfffffebc00487947 */ /* 0x000fea000383ffff */
.L_x_5248:
[----:B------:R-:W-:Y:S01]  /*1ae80*/  BSSY B1, `(.L_x_5485) ;  /* 0x0000008000017945 */ /* 0x000fe20003800000 */
[----:B------:R-:W-:Y:S01]  /*1ae90*/  IMAD.MOV.U32 R13, RZ, RZ, R6 ;  /* 0x000000ffff0d7224 */ /* 0x000fe200078e0006 */
[----:B------:R-:W-:Y:S01]  /*1aea0*/  MOV R11, 0x1c1f ;  /* 0x00001c1f000b7802 */ /* 0x000fe20000000f00 */
[----:B------:R-:W-:Y:S02]  /*1aeb0*/  IMAD.MOV.U32 R12, RZ, RZ, 0x1 ;  /* 0x00000001ff0c7424 */ /* 0x000fe400078e00ff */
[----:B------:R-:W-:-:S07]  /*1aec0*/  IMAD.MOV.U32 R15, RZ, RZ, -0x1 ;  /* 0xffffffffff0f7424 */ /* 0x000fce00078e00ff */
[----:B0---4-:R-:W-:Y:S05]  /*1aed0*/  WARPSYNC.COLLECTIVE R15, `(.L_x_5486) ;  /* 0x000000000f087348 */ /* 0x011fea0003c00000 */
[----:B----4-:R1:W2:Y:S02]  /*1aee0*/  SHFL.IDX P6, R14, R13, R12, R11 ;  /* 0x0000000c0d0e7389 */ /* 0x0102a400000c000b */
[----:B012---:R-:W-:Y:S01]  /*1aef0*/  ENDCOLLECTIVE ;  /* 0x000000000000791b */ /* 0x007fe20003800000 */
.L_x_5486:
[----:B------:R-:W-:Y:S05]  /*1af00*/  BSYNC B1 ;  /* 0x0000000000017941 */ /* 0x000fea0003800000 */
.L_x_5485:
        /* <DEDUP_REMOVED lines=8> */
.L_x_5487:
[----:B------:R-:W-:Y:S01]  /*1af90*/  IMAD.MOV.U32 R13, RZ, RZ, R8 ;  /* 0x000000ffff0d7224 */ /* 0x000fe200078e0008 */
[----:B------:R-:W-:-:S07]  /*1afa0*/  MOV R0, R14 ;  /* 0x0000000e00007202 */ /* 0x000fce0000000f00 */
[----:B------:R-:W-:Y:S05]  /*1afb0*/  WARPSYNC.COLLECTIVE R15, `(.L_x_5488) ;  /* 0x000000000f087348 */ /* 0x000fea0003c00000 */
[----:B------:R0:W1:Y:S02]  /*1afc0*/  SHFL.IDX P6, R14, R13, R12, R11 ;  /* 0x0000000c0d0e7389 */ /* 0x00006400000c000b */
[----:B01----:R-:W-:Y:S01]  /*1afd0*/  ENDCOLLECTIVE ;  /* 0x000000000000791b */ /* 0x003fe20003800000 */
.L_x_5488:
[----:B------:R-:W-:Y:S02]  /*1afe0*/  IMAD.MOV.U32 R13, RZ, RZ, R7 ;  /* 0x000000ffff0d7224 */ /* 0x000fe400078e0007 */
[----:B------:R-:W-:-:S07]  /*1aff0*/  IMAD.MOV.U32 R5, RZ, RZ, R14 ;  /* 0x000000ffff057224 */ /* 0x000fce00078e000e */
[----:B------:R-:W-:Y:S05]  /*1b000*/  WARPSYNC.COLLECTIVE R15, `(.L_x_5489) ;  /* 0x000000000f087348 */ /* 0x000fea0003c00000 */
[----:B------:R0:W1:Y:S02]  /*1b010*/  SHFL.IDX P6, R14, R13, R12, R11 ;  /* 0x0000000c0d0e7389 */ /* 0x00006400000c000b */
[----:B01----:R-:W-:Y:S01]  /*1b020*/  ENDCOLLECTIVE ;  /* 0x000000000000791b */ /* 0x003fe20003800000 */
.L_x_5489:
[----:B------:R-:W-:Y:S05]  /*1b030*/  BRA `(.L_x_5490) ;  /* 0xfffffebc00ac7947 */ /* 0x000fea000383ffff */
.L_x_5252:
[----:B0-----:R0:W1:Y:S02]  /*1b040*/  SYNCS.PHASECHK.TRANS64.TRYWAIT P0, [R19+URZ+0x22800], R36 ;  /* 0x02280024130075a7 */ /* 0x001064000800017f */
[----:B-1----:R-:W-:Y:S05]  /*1b050*/  @!P0 NANOSLEEP.SYNCS 0x989680 ;  /* 0x009896800000895d */ /* 0x002fea0003900000 */
[----:B------:R-:W1:Y:S02]  /*1b060*/  @!P0 SYNCS.PHASECHK.TRANS64 P0, [R19+URZ+0x22800], R36 ;  /* 0x02280024130085a7 */ /* 0x000e64000800007f */
[----:B-1----:R-:W-:Y:S05]  /*1b070*/  @!P0 BRA `(.L_x_5252) ;  /* 0xfffffffc00f08947 */ /* 0x002fea000383ffff */
[----:B------:R-:W-:Y:S05]  /*1b080*/  BRA `(.L_x_5491) ;  /* 0xfffffec000b47947 */ /* 0x000fea000383ffff */
.L_x_5260:
[----:B------:R-:W0:Y:S01]  /*1b090*/  LDC R39, c[0x0][0x3f4] ;  /* 0x0000fd00ff277b82 */ /* 0x000e220000000800 */
        /* <DEDUP_REMOVED lines=8> */
.L_x_5493:
[----:B------:R-:W-:Y:S05]  /*1b120*/  BSYNC B1 ;  /* 0x0000000000017941 */ /* 0x000fea0003800000 */
.L_x_5492:
        /* <DEDUP_REMOVED lines=10> */
.L_x_5494:
        /* <DEDUP_REMOVED lines=8> */
.L_x_5495:
[----:B------:R-:W-:-:S05]  /*1b250*/  @!P1 IADD3 R6, P2, R3, R5, RZ ;  /* 0x0000000503069210 */ /* 0x000fca0007f5e0ff */
[----:B------:R-:W-:Y:S02]  /*1b260*/  @!P1 IMAD.X R7, R0, 0x1, R21, P2 ;  /* 0x0000000100079824 */ /* 0x000fe400010e0615 */
[----:B------:R-:W-:Y:S02]  /*1b270*/  IMAD.MOV.U32 R13, RZ, RZ, R27 ;  /* 0x000000ffff0d7224 */ /* 0x000fe400078e001b */
[----:B------:R-:W-:-:S07]  /*1b280*/  IMAD.MOV.U32 R4, RZ, RZ, R14 ;  /* 0x000000ffff047224 */ /* 0x000fce00078e000e */
[----:B------:R-:W-:Y:S05]  /*1b290*/  WARPSYNC.COLLECTIVE R15, `(.L_x_5496) ;  /* 0x000000000f087348 */ /* 0x000fea0003c00000 */
[----:B------:R0:W1:Y:S02]  /*1b2a0*/  SHFL.IDX P6, R14, R13, R12, R11 ;  /* 0x0000000c0d0e7389 */ /* 0x00006400000c000b */
[----:B01----:R-:W-:Y:S01]  /*1b2b0*/  ENDCOLLECTIVE ;  /* 0x000000000000791b */ /* 0x003fe20003800000 */
.L_x_5496:
[----:B------:R-:W2:Y:S01]  /*1b2c0*/  @!P1 LD.E.128 R8, desc[UR40][R6.64] ;  /* 0x0000002806089980 */ /* 0x000ea2000c101d00 */
[----:B------:R-:W-:-:S05]  /*1b2d0*/  @!P1 IADD3 R14, P2, R14, R5, RZ ;  /* 0x000000050e0e9210 */ /* 0x000fca0007f5e0ff */
[----:B------:R-:W-:-:S04]  /*1b2e0*/  @!P1 IMAD.X R3, R4, 0x1, R21, P2 ;  /* 0x0000000104039824 */ /* 0x000fc800010e0615 */
[----:B------:R-:W-:-:S05]  /*1b2f0*/  @!P1 IMAD.MOV.U32 R15, RZ, RZ, R3 ;  /* 0x000000ffff0f9224 */ /* 0x000fca00078e0003 */
[----:B------:R0:W5:Y:S01]  /*1b300*/  @!P1 LD.E.128 R4, desc[UR40][R14.64] ;  /* 0x000000280e049980 */ /* 0x000162000c101d00 */
[----:B------:R-:W-:Y:S01]  /*1b310*/  CS2R R34, SRZ ;  /* 0x0000000000227805 */ /* 0x000fe2000001ff00 */
[----:B------:R-:W-:Y:S01]  /*1b320*/  IMAD.MOV.U32 R13, RZ, RZ, R26 ;  /* 0x000000ffff0d7224 */ /* 0x000fe200078e001a */
[----:B------:R-:W-:Y:S02]  /*1b330*/  MOV R12, 0x1 ;  /* 0x00000001000c7802 */ /* 0x000fe40000000f00 */
[----:B------:R-:W-:Y:S02]  /*1b340*/  CS2R R36, SRZ ;  /* 0x0000000000247805 */ /* 0x000fe4000001ff00 */
[----:B------:R-:W-:Y:S02]  /*1b350*/  CS2R R20, SRZ ;  /* 0x0000000000147805 */ /* 0x000fe4000001ff00 */
[----:B------:R-:W-:Y:S01]  /*1b360*/  CS2R R28, SRZ ;  /* 0x00000000001c7805 */ /* 0x000fe2000001ff00 */
[----:B0-----:R-:W-:-:S02]  /*1b370*/  IMAD.MOV.U32 R15, RZ, RZ, -0x1 ;  /* 0xffffffffff0f7424 */ /* 0x001fc400078e00ff */
[----:B--2---:R-:W-:Y:S01]  /*1b380*/  @!P1 IMAD.MOV.U32 R35, RZ, RZ, R11 ;  /* 0x000000ffff239224 */ /* 0x004fe200078e000b */
[----:B------:R-:W-:Y:S01]  /*1b390*/  @!P1 MOV R36, R8 ;  /* 0x0000000800249202 */ /* 0x000fe20000000f00 */
[----:B------:R-:W-:Y:S02]  /*1b3a0*/  IMAD.MOV.U32 R11, RZ, RZ, 0x1c1f ;  /* 0x00001c1fff0b7424 */ /* 0x000fe400078e00ff */
[----:B------:R-:W-:Y:S02]  /*1b3b0*/  @!P1 IMAD.MOV.U32 R37, RZ, RZ, R9 ;  /* 0x000000ffff259224 */ /* 0x000fe400078e0009 */
[----:B------:R-:W-:-:S07]  /*1b3c0*/  IMAD.MOV.U32 R0, RZ, RZ, R36 ;  /* 0x000000ffff007224 */ /* 0x000fce00078e0024 */
[----:B-----5:R-:W-:Y:S05]  /*1b3d0*/  WARPSYNC.COLLECTIVE R15, `(.L_x_5497) ;  /* 0x000000000f087348 */ /* 0x020fea0003c00000 */
[----:B------:R0:W1:Y:S02]  /*1b3e0*/  SHFL.IDX P6, R14, R13, R12, R11 ;  /* 0x0000000c0d0e7389 */ /* 0x00006400000c000b */
[----:B01---5:R-:W-:Y:S01]  /*1b3f0*/  ENDCOLLECTIVE ;  /* 0x000000000000791b */ /* 0x023fe20003800000 */
.L_x_5497:
[----:B------:R-:W-:Y:S02]  /*1b400*/  IMAD.MOV.U32 R3, RZ, RZ, R37 ;  /* 0x000000ffff037224 */ /* 0x000fe400078e0025 */
[----:B------:R-:W-:Y:S01]  /*1b410*/  @!P1 IMAD.MOV.U32 R34, RZ, RZ, R10 ;  /* 0x000000ffff229224 */ /* 0x000fe200078e000a */
[----:B------:R-:W-:Y:S01]  /*1b420*/  PRMT R51, R0, 0x7610, R51 ;  /* 0x0000761000337816 */ /* 0x000fe20000000033 */
[----:B------:R-:W-:Y:S01]  /*1b430*/  IMAD.MOV.U32 R9, RZ, RZ, R35 ;  /* 0x000000ffff097224 */ /* 0x000fe200078e0023 */
[----:B------:R-:W-:Y:S01]  /*1b440*/  PRMT R41, R3, 0x7610, R41 ;  /* 0x0000761003297816 */ /* 0x000fe20000000029 */
[----:B------:R-:W-:-:S05]  /*1b450*/  IMAD.MOV.U32 R8, RZ, RZ, R34 ;  /* 0x000000ffff087224 */ /* 0x000fca00078e0022 */
[----:B------:R-:W-:Y:S01]  /*1b460*/  PRMT R31, R8, 0x5410, R9 ;  /* 0x00005410081f7816 */ /* 0x000fe20000000009 */
[----:B------:R-:W-:Y:S01]  /*1b470*/  IMAD.MOV.U32 R13, RZ, RZ, R25 ;  /* 0x000000ffff0d7224 */ /* 0x000fe200078e0019 */
        /* <DEDUP_REMOVED lines=8> */
.L_x_5498:
[----:B------:R-:W-:Y:S02]  /*1b500*/  IMAD.MOV.U32 R4, RZ, RZ, R28 ;  /* 0x000000ffff047224 */ /* 0x000fe400078e001c */
[----:B------:R-:W-:Y:S02]  /*1b510*/  IMAD.MOV.U32 R5, RZ, RZ, R29 ;  /* 0x000000ffff057224 */ /* 0x000fe400078e001d */
[----:B------:R-:W-:Y:S02]  /*1b520*/  IMAD.MOV.U32 R6, RZ, RZ, R20 ;  /* 0x000000ffff067224 */ /* 0x000fe400078e0014 */
[----:B------:R-:W-:-:S03]  /*1b530*/  IMAD.MOV.U32 R7, RZ, RZ, R21 ;  /* 0x000000ffff077224 */ /* 0x000fc600078e0015 */
[----:B------:R-:W-:Y:S02]  /*1b540*/  PRMT R46, R4, 0x5410, R6 ;  /* 0x00005410042e7816 */ /* 0x000fe40000000006 */
[----:B------:R-:W-:Y:S02]  /*1b550*/  PRMT R40, R5, 0x5410, R7 ;  /* 0x0000541005287816 */ /* 0x000fe40000000007 */
[----:B------:R-:W-:Y:S01]  /*1b560*/  CS2R R4, SRZ ;  /* 0x0000000000047805 */ /* 0x000fe2000001ff00 */
[----:B------:R-:W-:Y:S02]  /*1b570*/  IMAD.MOV.U32 R13, RZ, RZ, R24 ;  /* 0x000000ffff0d7224 */ /* 0x000fe400078e0018 */
[----:B------:R-:W-:-:S07]  /*1b580*/  IMAD.MOV.U32 R3, RZ, RZ, R14 ;  /* 0x000000ffff037224 */ /* 0x000fce00078e000e */
[----:B------:R-:W-:Y:S05]  /*1b590*/  WARPSYNC.COLLECTIVE R15, `(.L_x_5499) ;  /* 0x000000000f087348 */ /* 0x000fea0003c00000 */
[----:B------:R0:W1:Y:S02]  /*1b5a0*/  SHFL.IDX P6, R14, R13, R12, R11 ;  /* 0x0000000c0d0e7389 */ /* 0x00006400000c000b */
[----:B01----:R-:W-:Y:S01]  /*1b5b0*/  ENDCOLLECTIVE ;  /* 0x000000000000791b */ /* 0x003fe20003800000 */
.L_x_5499:
[----:B------:R-:W-:Y:S01]  /*1b5c0*/  IMAD.MOV.U32 R13, RZ, RZ, R27 ;  /* 0x000000ffff0d7224 */ /* 0x000fe200078e001b */
[----:B------:R-:W-:-:S07]  /*1b5d0*/  MOV R24, R14 ;  /* 0x0000000e00187202 */ /* 0x000fce0000000f00 */
[----:B------:R-:W-:Y:S05]  /*1b5e0*/  WARPSYNC.COLLECTIVE R15, `(.L_x_5500) ;  /* 0x000000000f087348 */ /* 0x000fea0003c00000 */
[----:B------:R0:W1:Y:S02]  /*1b5f0*/  SHFL.IDX P6, R14, R13, R12, R11 ;  /* 0x0000000c0d0e7389 */ /* 0x00006400000c000b */
[----:B01----:R-:W-:Y:S01]  /*1b600*/  ENDCOLLECTIVE ;  /* 0x000000000000791b */ /* 0x003fe20003800000 */
.L_x_5500:
[----:B------:R-:W-:Y:S05]  /*1b610*/  BRA `(.L_x_5501) ;  /* 0xfffffecc009c7947 */ /* 0x000fea000383ffff */
.L_x_5264:
[----:B0-----:R0:W1:Y:S02]  /*1b620*/  SYNCS.PHASECHK.TRANS64.TRYWAIT P1, [R19+URZ+0x22800], R12 ;  /* 0x0228000c130075a7 */ /* 0x001064000802017f */
[----:B-1----:R-:W-:Y:S05]  /*1b630*/  @!P1 NANOSLEEP.SYNCS 0x989680 ;  /* 0x009896800000995d */ /* 0x002fea0003900000 */
[----:B------:R-:W1:Y:S02]  /*1b640*/  @!P1 SYNCS.PHASECHK.TRANS64 P1, [R19+URZ+0x22800], R12 ;  /* 0x0228000c130095a7 */ /* 0x000e64000802007f */
[----:B-1----:R-:W-:Y:S05]  /*1b650*/  @!P1 BRA `(.L_x_5264) ;  /* 0xfffffffc00f09947 */ /* 0x002fea000383ffff */
[----:B------:R-:W-:Y:S05]  /*1b660*/  BRA `(.L_x_5502) ;  /* 0xfffffed000387947 */ /* 0x000fea000383ffff */
.L_x_5270:
[----:B--2---:R2:W3:Y:S02]  /*1b670*/  SYNCS.PHASECHK.TRANS64.TRYWAIT P1, [R9+URZ+0x22830], R72 ;  /* 0x02283048090075a7 */ /* 0x0044e4000802017f */
[----:B---3--:R-:W-:Y:S05]  /*1b680*/  @!P1 NANOSLEEP.SYNCS 0x989680 ;  /* 0x009896800000995d */ /* 0x008fea0003900000 */
[----:B------:R-:W3:Y:S02]  /*1b690*/  @!P1 SYNCS.PHASECHK.TRANS64 P1, [R9+URZ+0x22830], R72 ;  /* 0x02283048090095a7 */ /* 0x000ee4000802007f */
[----:B---3--:R-:W-:Y:S05]  /*1b6a0*/  @!P1 BRA `(.L_x_5270) ;  /* 0xfffffffc00f09947 */ /* 0x008fea000383ffff */
[----:B------:R-:W-:Y:S05]  /*1b6b0*/  BRA `(.L_x_5269) ;  /* 0xfffffedc00d47947 */ /* 0x000fea000383ffff */
.L_x_5276:
[----:B-1----:R1:W2:Y:S02]  /*1b6c0*/  SYNCS.PHASECHK.TRANS64.TRYWAIT P1, [R9+URZ+0x22850], R72 ;  /* 0x02285048090075a7 */ /* 0x0022a4000802017f */
[----:B--2---:R-:W-:Y:S05]  /*1b6d0*/  @!P1 NANOSLEEP.SYNCS 0x989680 ;  /* 0x009896800000995d */ /* 0x004fea0003900000 */
[----:B------:R-:W2:Y:S02]  /*1b6e0*/  @!P1 SYNCS.PHASECHK.TRANS64 P1, [R9+URZ+0x22850], R72 ;  /* 0x02285048090095a7 */ /* 0x000ea4000802007f */
[----:B--2---:R-:W-:Y:S05]  /*1b6f0*/  @!P1 BRA `(.L_x_5276) ;  /* 0xfffffffc00f09947 */ /* 0x004fea000383ffff */
[----:B------:R-:W-:Y:S05]  /*1b700*/  BRA `(.L_x_5275) ;  /* 0xfffffef800187947 */ /* 0x000fea000383ffff */
.L_x_5282:
[----:B-1----:R1:W2:Y:S02]  /*1b710*/  SYNCS.PHASECHK.TRANS64.TRYWAIT P1, [R14+URZ+0x22830], R15 ;  /* 0x0228300f0e0075a7 */ /* 0x0022a4000802017f */
[----:B--2---:R-:W-:Y:S05]  /*1b720*/  @!P1 NANOSLEEP.SYNCS 0x989680 ;  /* 0x009896800000995d */ /* 0x004fea0003900000 */
[----:B------:R-:W2:Y:S02]  /*1b730*/  @!P1 SYNCS.PHASECHK.TRANS64 P1, [R14+URZ+0x22830], R15 ;  /* 0x0228300f0e0095a7 */ /* 0x000ea4000802007f */
[----:B--2---:R-:W-:Y:S05]  /*1b740*/  @!P1 BRA `(.L_x_5282) ;  /* 0xfffffffc00f09947 */ /* 0x004fea000383ffff */
[----:B------:R-:W-:Y:S05]  /*1b750*/  BRA `(.L_x_5281) ;  /* 0xfffffefc00807947 */ /* 0x000fea000383ffff */
.L_x_5288:
[----:B-1----:R1:W2:Y:S02]  /*1b760*/  SYNCS.PHASECHK.TRANS64.TRYWAIT P1, [R14+URZ+0x22850], R15 ;  /* 0x0228500f0e0075a7 */ /* 0x0022a4000802017f */
[----:B--2---:R-:W-:Y:S05]  /*1b770*/  @!P1 NANOSLEEP.SYNCS 0x989680 ;  /* 0x009896800000995d */ /* 0x004fea0003900000 */
[----:B------:R-:W2:Y:S02]  /*1b780*/  @!P1 SYNCS.PHASECHK.TRANS64 P1, [R14+URZ+0x22850], R15 ;  /* 0x0228500f0e0095a7 */ /* 0x000ea4000802007f */
[----:B--2---:R-:W-:Y:S05]  /*1b790*/  @!P1 BRA `(.L_x_5288) ;  /* 0xfffffffc00f09947 */ /* 0x004fea000383ffff */
[----:B------:R-:W-:Y:S05]  /*1b7a0*/  BRA `(.L_x_5287) ;  /* 0xffffff1c00e07947 */ /* 0x000fea000383ffff */
.L_x_5295:
[----:B-1----:R1:W2:Y:S02]  /*1b7b0*/  SYNCS.PHASECHK.TRANS64.TRYWAIT P1, [R14+URZ+0x22830], R15 ;  /* 0x0228300f0e0075a7 */ /* 0x0022a4000802017f */
[----:B--2---:R-:W-:Y:S05]  /*1b7c0*/  @!P1 NANOSLEEP.SYNCS 0x989680 ;  /* 0x009896800000995d */ /* 0x004fea0003900000 */
[----:B------:R-:W2:Y:S02]  /*1b7d0*/  @!P1 SYNCS.PHASECHK.TRANS64 P1, [R14+URZ+0x22830], R15 ;  /* 0x0228300f0e0095a7 */ /* 0x000ea4000802007f */
[----:B--2---:R-:W-:Y:S05]  /*1b7e0*/  @!P1 BRA `(.L_x_5295) ;  /* 0xfffffffc00f09947 */ /* 0x004fea000383ffff */
[----:B------:R-:W-:Y:S05]  /*1b7f0*/  BRA `(.L_x_5294) ;  /* 0xffffff2400247947 */ /* 0x000fea000383ffff */
.L_x_5301:
[----:B-1----:R1:W3:Y:S02]  /*1b800*/  SYNCS.PHASECHK.TRANS64.TRYWAIT P1, [R14+URZ+0x22850], R15 ;  /* 0x0228500f0e0075a7 */ /* 0x0022e4000802017f */
[----:B---3--:R-:W-:Y:S05]  /*1b810*/  @!P1 NANOSLEEP.SYNCS 0x989680 ;  /* 0x009896800000995d */ /* 0x008fea0003900000 */
[----:B------:R-:W3:Y:S02]  /*1b820*/  @!P1 SYNCS.PHASECHK.TRANS64 P1, [R14+URZ+0x22850], R15 ;  /* 0x0228500f0e0095a7 */ /* 0x000ee4000802007f */
[----:B---3--:R-:W-:Y:S05]  /*1b830*/  @!P1 BRA `(.L_x_5301) ;  /* 0xfffffffc00f09947 */ /* 0x008fea000383ffff */
[----:B------:R-:W-:Y:S05]  /*1b840*/  BRA `(.L_x_5300) ;  /* 0xffffff3c008c7947 */ /* 0x000fea000383ffff */
.L_x_5317:
[----:B------:R-:W-:Y:S01]  /*1b850*/  IMAD.MOV.U32 R13, RZ, RZ, R4 ;  /* 0x000000ffff0d7224 */ /* 0x000fe200078e0004 */
[----:B------:R-:W-:Y:S01]  /*1b860*/  MOV R11, 0x181f ;  /* 0x0000181f000b7802 */ /* 0x000fe20000000f00 */
[----:B------:R-:W-:Y:S02]  /*1b870*/  IMAD.MOV.U32 R12, RZ, RZ, RZ ;  /* 0x000000ffff0c7224 */ /* 0x000fe400078e00ff */
[----:B------:R-:W-:-:S07]  /*1b880*/  IMAD.MOV.U32 R15, RZ, RZ, -0x1 ;  /* 0xffffffffff0f7424 */ /* 0x000fce00078e00ff */
[----:B-1----:R-:W-:Y:S05]  /*1b890*/  WARPSYNC.COLLECTIVE R15, `(.L_x_5503) ;  /* 0x000000000f087348 */ /* 0x002fea0003c00000 */
[----:B------:R0:W2:Y:S02]  /*1b8a0*/  SHFL.IDX P6, R14, R13, R12, R11 ;  /* 0x0000000c0d0e7389 */ /* 0x0000a400000c000b */
[----:B012---:R-:W-:Y:S01]  /*1b8b0*/  ENDCOLLECTIVE ;  /* 0x000000000000791b */ /* 0x007fe20003800000 */
.L_x_5503:
[----:B------:R-:W-:Y:S02]  /*1b8c0*/  IMAD.MOV.U32 R13, RZ, RZ, R3 ;  /* 0x000000ffff0d7224 */ /* 0x000fe400078e0003 */
[----:B------:R-:W-:-:S07]  /*1b8d0*/  IMAD.MOV.U32 R0, RZ, RZ, R14 ;  /* 0x000000ffff007224 */ /* 0x000fce00078e000e */
[----:B------:R-:W-:Y:S05]  /*1b8e0*/  WARPSYNC.COLLECTIVE R15, `(.L_x_5504) ;  /* 0x000000000f087348 */ /* 0x000fea0003c00000 */
[----:B------:R0:W1:Y:S02]  /*1b8f0*/  SHFL.IDX P6, R14, R13, R12, R11 ;  /* 0x0000000c0d0e7389 */ /* 0x00006400000c000b */
[----:B01----:R-:W-:Y:S01]  /*1b900*/  ENDCOLLECTIVE ;  /* 0x000000000000791b */ /* 0x003fe20003800000 */
.L_x_5504:
[----:B------:R-:W-:Y:S05]  /*1b910*/  BRA `(.L_x_5505) ;  /* 0xffffff7400287947 */ /* 0x000fea000383ffff */
.L_x_5320:
[----:B------:R-:W-:Y:S01]  /*1b920*/  BSSY B1, `(.L_x_5506) ;  /* 0x0000008000017945 */ /* 0x000fe20003800000 */
[----:B----4-:R-:W-:Y:S01]  /*1b930*/  IMAD.MOV.U32 R13, RZ, RZ, R4 ;  /* 0x000000ffff0d7224 */ /* 0x010fe200078e0004 */
[----:B------:R-:W-:Y:S01]  /*1b940*/  MOV R15, 0xffffffff ;  /* 0xffffffff000f7802 */ /* 0x000fe20000000f00 */
[----:B------:R-:W-:Y:S02]  /*1b950*/  IMAD.MOV.U32 R12, RZ, RZ, 0x1 ;  /* 0x00000001ff0c7424 */ /* 0x000fe400078e00ff */
[----:B------:R-:W-:-:S07]  /*1b960*/  IMAD.MOV.U32 R11, RZ, RZ, 0x181f ;  /* 0x0000181fff0b7424 */ /* 0x000fce00078e00ff */
[----:B0123--:R-:W-:Y:S05]  /*1b970*/  WARPSYNC.COLLECTIVE R15, `(.L_x_5507) ;  /* 0x000000000f087348 */ /* 0x00ffea0003c00000 */
[----:B---3--:R3:W4:Y:S02]  /*1b980*/  SHFL.IDX P6, R14, R13, R12, R11 ;  /* 0x0000000c0d0e7389 */ /* 0x00872400000c000b */
[----:B01234-:R-:W-:Y:S01]  /*1b990*/  ENDCOLLECTIVE ;  /* 0x000000000000791b */ /* 0x01ffe20003800000 */
.L_x_5507:
[----:B------:R-:W-:Y:S05]  /*1b9a0*/  BSYNC B1 ;  /* 0x0000000000017941 */ /* 0x000fea0003800000 */
.L_x_5506:
        /* <DEDUP_REMOVED lines=8> */
.L_x_5508:
[----:B------:R-:W-:Y:S05]  /*1ba30*/  BRA `(.L_x_5509) ;  /* 0xffffff7400747947 */ /* 0x000fea000383ffff */
.L_x_5323:
        /* <DEDUP_REMOVED lines=8> */
.L_x_5511:
[----:B------:R-:W-:Y:S05]  /*1bac0*/  BSYNC B1 ;  /* 0x0000000000017941 */ /* 0x000fea0003800000 */
.L_x_5510:
        /* <DEDUP_REMOVED lines=8> */
.L_x_5512:
[----:B------:R-:W-:Y:S05]  /*1bb50*/  BRA `(.L_x_5513) ;  /* 0xffffff7400bc7947 */ /* 0x000fea000383ffff */
.L_x_5326:
        /* <DEDUP_REMOVED lines=8> */
.L_x_5515:
[----:B------:R-:W-:Y:S05]  /*1bbe0*/  BSYNC B1 ;  /* 0x0000000000017941 */ /* 0x000fea0003800000 */
.L_x_5514:
        /* <DEDUP_REMOVED lines=8> */
.L_x_5516:
[----:B------:R-:W-:Y:S05]  /*1bc70*/  BRA `(.L_x_5517) ;  /* 0xffffff7800047947 */ /* 0x000fea000383ffff */
.L_x_5343:
[----:B0-----:R-:W0:Y:S01]  /*1bc80*/  S2R R8, SR_TID.X ;  /* 0x0000000000087919 */ /* 0x001e220000002100 */
[----:B------:R-:W-:Y:S01]  /*1bc90*/  BSSY B1, `(.L_x_5518) ;  /* 0x000000a000017945 */ /* 0x000fe20003800000 */
[----:B------:R-:W-:Y:S02]  /*1bca0*/  IMAD.MOV.U32 R12, RZ, RZ, RZ ;  /* 0x000000ffff0c7224 */ /* 0x000fe400078e00ff */
[----:B------:R-:W-:Y:S02]  /*1bcb0*/  IMAD.MOV.U32 R11, RZ, RZ, 0x1f ;  /* 0x0000001fff0b7424 */ /* 0x000fe400078e00ff */
[----:B------:R-:W-:Y:S01]  /*1bcc0*/  IMAD.MOV.U32 R15, RZ, RZ, -0x1 ;  /* 0xffffffffff0f7424 */ /* 0x000fe200078e00ff */
[----:B0-----:R-:W-:-:S04]  /*1bcd0*/  SHF.R.U32.HI R8, RZ, 0x5, R8 ;  /* 0x00000005ff087819 */ /* 0x001fc80000011608 */
[----:B------:R-:W-:-:S05]  /*1bce0*/  LOP3.LUT R8, R8, 0x3, RZ, 0xc0, !PT ;  /* 0x0000000308087812 */ /* 0x000fca00078ec0ff */
[----:B------:R-:W-:-:S07]  /*1bcf0*/  IMAD.MOV.U32 R13, RZ, RZ, R8 ;  /* 0x000000ffff0d7224 */ /* 0x000fce00078e0008 */
[----:B-1----:R-:W-:Y:S05]  /*1bd00*/  WARPSYNC.COLLECTIVE R15, `(.L_x_5519) ;  /* 0x000000000f087348 */ /* 0x002fea0003c00000 */
[----:B------:R0:W2:Y:S02]  /*1bd10*/  SHFL.IDX P6, R14, R13, R12, R11 ;  /* 0x0000000c0d0e7389 */ /* 0x0000a400000c000b */
[----:B012---:R-:W-:Y:S01]  /*1bd20*/  ENDCOLLECTIVE ;  /* 0x000000000000791b */ /* 0x007fe20003800000 */
.L_x_5519:
[----:B------:R-:W-:Y:S05]  /*1bd30*/  BSYNC B1 ;  /* 0x0000000000017941 */ /* 0x000fea0003800000 */
.L_x_5518:
[----:B------:R-:W-:Y:S05]  /*1bd40*/  BRA `(.L_x_5520) ;  /* 0xffffff8c00907947 */ /* 0x000fea000383ffff */
.L_x_5345:
[----:B------:R-:W-:Y:S01]  /*1bd50*/  BSSY B1, `(.L_x_5521) ;  /* 0x0000006000017945 */ /* 0x000fe20003800000 */
[----:B------:R-:W-:-:S07]  /*1bd60*/  MOV R15, 0xffffffff ;  /* 0xffffffff000f7802 */ /* 0x000fce0000000f00 */
[----:B012---:R-:W-:Y:S05]  /*1bd70*/  WARPSYNC.COLLECTIVE R15, `(.L_x_5522) ;  /* 0x000000000f0c7348 */ /* 0x007fea0003c00000 */
[----:B------:R-:W-:Y:S02]  /*1bd80*/  ELECT P6, UR62, PT ;  /* 0x00000000003e782f */ /* 0x000fe400038c0000 */
[----:B------:R-:W-:Y:S01]  /*1bd90*/  MOV R14, UR62 ;  /* 0x0000003e000e7c02 */ /* 0x000fe20008000f00 */
[----:B012---:R-:W-:Y:S10]  /*1bda0*/  ENDCOLLECTIVE ;  /* 0x000000000000791b */ /* 0x007ff40003800000 */
.L_x_5522:
[----:B------:R-:W-:Y:S05]  /*1bdb0*/  BSYNC B1 ;  /* 0x0000000000017941 */ /* 0x000fea0003800000 */
.L_x_5521:
[----:B------:R-:W-:Y:S05]  /*1bdc0*/  BRA `(.L_x_5344) ;  /* 0xffffff8c00887947 */ /* 0x000fea000383ffff */
.L_x_5347:
[----:B0-----:R0:W2:Y:S02]  /*1bdd0*/  SYNCS.PHASECHK.TRANS64.TRYWAIT P0, [R22+URZ+0x22820], R3 ;  /* 0x02282003160075a7 */ /* 0x0010a4000800017f */
[----:B--2---:R-:W-:Y:S05]  /*1bde0*/  @!P0 NANOSLEEP.SYNCS 0x989680 ;  /* 0x009896800000895d */ /* 0x004fea0003900000 */
[----:B------:R-:W2:Y:S02]  /*1bdf0*/  @!P0 SYNCS.PHASECHK.TRANS64 P0, [R22+URZ+0x22820], R3 ;  /* 0x02282003160085a7 */ /* 0x000ea4000800007f */
[----:B--2---:R-:W-:Y:S05]  /*1be00*/  @!P0 BRA `(.L_x_5347) ;  /* 0xfffffffc00f08947 */ /* 0x004fea000383ffff */
[----:B------:R-:W-:Y:S05]  /*1be10*/  BRA `(.L_x_5523) ;  /* 0xffffff8c00987947 */ /* 0x000fea000383ffff */
.L_x_5351:
[----:B0-----:R0:W2:Y:S02]  /*1be20*/  SYNCS.PHASECHK.TRANS64.TRYWAIT P0, [R3+URZ+0x228a0], R8 ;  /* 0x0228a008030075a7 */ /* 0x0010a4000800017f */
[----:B--2---:R-:W-:Y:S05]  /*1be30*/  @!P0 NANOSLEEP.SYNCS 0x989680 ;  /* 0x009896800000895d */ /* 0x004fea0003900000 */
[----:B------:R-:W2:Y:S02]  /*1be40*/  @!P0 SYNCS.PHASECHK.TRANS64 P0, [R3+URZ+0x228a0], R8 ;  /* 0x0228a008030085a7 */ /* 0x000ea4000800007f */
[----:B--2---:R-:W-:Y:S05]  /*1be50*/  @!P0 BRA `(.L_x_5351) ;  /* 0xfffffffc00f08947 */ /* 0x004fea000383ffff */
[----:B------:R-:W-:Y:S05]  /*1be60*/  BRA `(.L_x_5524) ;  /* 0xffffff8c00b07947 */ /* 0x000fea000383ffff */
.L_x_5356:
[----:B-1----:R1:W2:Y:S02]  /*1be70*/  SYNCS.PHASECHK.TRANS64.TRYWAIT P0, [R3+URZ+0x228c0], R8 ;  /* 0x0228c008030075a7 */ /* 0x0022a4000800017f */
[----:B--2---:R-:W-:Y:S05]  /*1be80*/  @!P0 NANOSLEEP.SYNCS 0x989680 ;  /* 0x009896800000895d */ /* 0x004fea0003900000 */
[----:B------:R-:W2:Y:S02]  /*1be90*/  @!P0 SYNCS.PHASECHK.TRANS64 P0, [R3+URZ+0x228c0], R8 ;  /* 0x0228c008030085a7 */ /* 0x000ea4000800007f */
[----:B--2---:R-:W-:Y:S05]  /*1bea0*/  @!P0 BRA `(.L_x_5356) ;  /* 0xfffffffc00f08947 */ /* 0x004fea000383ffff */
[----:B------:R-:W-:Y:S05]  /*1beb0*/  BRA `(.L_x_5525) ;  /* 0xffffff90002c7947 */ /* 0x000fea000383ffff */
.L_x_5366:
[----:B0-----:R0:W2:Y:S02]  /*1bec0*/  SYNCS.PHASECHK.TRANS64.TRYWAIT P1, [R8+URZ+0x228a0], R2 ;  /* 0x0228a002080075a7 */ /* 0x0010a4000802017f */
[----:B--2---:R-:W-:Y:S05]  /*1bed0*/  @!P1 NANOSLEEP.SYNCS 0x989680 ;  /* 0x009896800000995d */ /* 0x004fea0003900000 */
[----:B------:R-:W2:Y:S02]  /*1bee0*/  @!P1 SYNCS.PHASECHK.TRANS64 P1, [R8+URZ+0x228a0], R2 ;  /* 0x0228a002080095a7 */ /* 0x000ea4000802007f */
[----:B--2---:R-:W-:Y:S05]  /*1bef0*/  @!P1 BRA `(.L_x_5366) ;  /* 0xfffffffc00f09947 */ /* 0x004fea000383ffff */
[----:B------:R-:W-:Y:S05]  /*1bf00*/  BRA `(.L_x_5526) ;  /* 0xffffff9400a07947 */ /* 0x000fea000383ffff */
.L_x_5371:
[----:B-1----:R1:W2:Y:S02]  /*1bf10*/  SYNCS.PHASECHK.TRANS64.TRYWAIT P1, [R8+URZ+0x228c0], R2 ;  /* 0x0228c002080075a7 */ /* 0x0022a4000802017f */
[----:B--2---:R-:W-:Y:S05]  /*1bf20*/  @!P1 NANOSLEEP.SYNCS 0x989680 ;  /* 0x009896800000995d */ /* 0x004fea0003900000 */
[----:B------:R-:W2:Y:S02]  /*1bf30*/  @!P1 SYNCS.PHASECHK.TRANS64 P1, [R8+URZ+0x228c0], R2 ;  /* 0x0228c002080095a7 */ /* 0x000ea4000802007f */
[----:B--2---:R-:W-:Y:S05]  /*1bf40*/  @!P1 BRA `(.L_x_5371) ;  /* 0xfffffffc00f09947 */ /* 0x004fea000383ffff */
[----:B------:R-:W-:Y:S05]  /*1bf50*/  BRA `(.L_x_5527) ;  /* 0xffffff9800187947 */ /* 0x000fea000383ffff */
.L_x_5387:
        /* <DEDUP_REMOVED lines=11> */
.L_x_5529:
[----:B------:R-:W-:Y:S05]  /*1c010*/  BSYNC B0 ;  /* 0x0000000000007941 */ /* 0x000fea0003800000 */
.L_x_5528:
[----:B------:R-:W-:Y:S05]  /*1c020*/  BRA `(.L_x_5530) ;  /* 0xffffffa400cc7947 */ /* 0x000fea000383ffff */
.L_x_5390:
[----:B0-----:R0:W1:Y:S02]  /*1c030*/  SYNCS.PHASECHK.TRANS64.TRYWAIT P0, [R32+URZ+0x22840], R0 ;  /* 0x02284000200075a7 */ /* 0x001064000800017f */
[----:B-1----:R-:W-:Y:S05]  /*1c040*/  @!P0 NANOSLEEP.SYNCS 0x989680 ;  /* 0x009896800000895d */ /* 0x002fea0003900000 */
[----:B------:R-:W1:Y:S02]  /*1c050*/  @!P0 SYNCS.PHASECHK.TRANS64 P0, [R32+URZ+0x22840], R0 ;  /* 0x02284000200085a7 */ /* 0x000e64000800007f */
[----:B-1----:R-:W-:Y:S05]  /*1c060*/  @!P0 BRA `(.L_x_5390) ;  /* 0xfffffffc00f08947 */ /* 0x002fea000383ffff */
[----:B------:R-:W-:Y:S05]  /*1c070*/  BRA `(.L_x_5531) ;  /* 0xffffffa400e07947 */ /* 0x000fea000383ffff */
.L_x_5391:
        /* <DEDUP_REMOVED lines=8> */
.L_x_5533:
[----:B------:R-:W-:Y:S05]  /*1c100*/  BSYNC B0 ;  /* 0x0000000000007941 */ /* 0x000fea0003800000 */
.L_x_5532:
        /* <DEDUP_REMOVED lines=9> */
.L_x_5534:
[----:B------:R-:W-:Y:S02]  /*1c1a0*/  IMAD.MOV.U32 R13, RZ, RZ, R4 ;  /* 0x000000ffff0d7224 */ /* 0x000fe400078e0004 */
[----:B------:R-:W-:Y:S01]  /*1c1b0*/  IMAD.MOV.U32 R12, RZ, RZ, 0x1 ;  /* 0x00000001ff0c7424 */ /* 0x000fe200078e00ff */
[----:B------:R-:W-:-:S07]  /*1c1c0*/  MOV R3, R14 ;  /* 0x0000000e00037202 */ /* 0x000fce0000000f00 */
[----:B------:R-:W-:Y:S05]  /*1c1d0*/  WARPSYNC.COLLECTIVE R15, `(.L_x_5535) ;  /* 0x000000000f087348 */ /* 0x000fea0003c00000 */
[----:B------:R0:W1:Y:S02]  /*1c1e0*/  SHFL.IDX P6, R14, R13, R12, R11 ;  /* 0x0000000c0d0e7389 */ /* 0x00006400000c000b */
[----:B01----:R-:W-:Y:S01]  /*1c1f0*/  ENDCOLLECTIVE ;  /* 0x000000000000791b */ /* 0x003fe20003800000 */
.L_x_5535:
        /* <DEDUP_REMOVED lines=15> */
.L_x_5536:
[----:B------:R-:W-:Y:S02]  /*1c2f0*/  @P0 IMAD R6, R5, 0x2, R22 ;  /* 0x0000000205060824 */ /* 0x000fe400078e0216 */
[----:B------:R-:W-:Y:S02]  /*1c300*/  IMAD.MOV.U32 R13, RZ, RZ, R4 ;  /* 0x000000ffff0d7224 */ /* 0x000fe400078e0004 */
[----:B------:R-:W-:Y:S01]  /*1c310*/  IMAD.MOV.U32 R12, RZ, RZ, 0x2 ;  /* 0x00000002ff0c7424 */ /* 0x000fe200078e00ff */
[----:B------:R-:W-:-:S07]  /*1c320*/  MOV R3, R14 ;  /* 0x0000000e00037202 */ /* 0x000fce0000000f00 */
[----:B------:R-:W-:Y:S05]  /*1c330*/  WARPSYNC.COLLECTIVE R15, `(.L_x_5537) ;  /* 0x000000000f087348 */ /* 0x000fea0003c00000 */
[----:B------:R0:W1:Y:S02]  /*1c340*/  SHFL.IDX P6, R14, R13, R12, R11 ;  /* 0x0000000c0d0e7389 */ /* 0x00006400000c000b */
[----:B01----:R-:W-:Y:S01]  /*1c350*/  ENDCOLLECTIVE ;  /* 0x000000000000791b */ /* 0x003fe20003800000 */
.L_x_5537:
        /* <DEDUP_REMOVED lines=15> */
.L_x_5538:
[----:B------:R-:W-:Y:S02]  /*1c450*/  @P0 IMAD R6, R5, 0x2, R22 ;  /* 0x0000000205060824 */ /* 0x000fe400078e0216 */
[----:B------:R-:W-:Y:S02]  /*1c460*/  IMAD.MOV.U32 R13, RZ, RZ, R4 ;  /* 0x000000ffff0d7224 */ /* 0x000fe400078e0004 */
[----:B------:R-:W-:Y:S01]  /*1c470*/  IMAD.MOV.U32 R12, RZ, RZ, 0x3 ;  /* 0x00000003ff0c7424 */ /* 0x000fe200078e00ff */
[----:B------:R-:W-:-:S07]  /*1c480*/  MOV R3, R14 ;  /* 0x0000000e00037202 */ /* 0x000fce0000000f00 */
[----:B------:R-:W-:Y:S05]  /*1c490*/  WARPSYNC.COLLECTIVE R15, `(.L_x_5539) ;  /* 0x000000000f087348 */ /* 0x000fea0003c00000 */
[----:B------:R0:W1:Y:S02]  /*1c4a0*/  SHFL.IDX P6, R14, R13, R12, R11 ;  /* 0x0000000c0d0e7389 */ /* 0x00006400000c000b */
[----:B01----:R-:W-:Y:S01]  /*1c4b0*/  ENDCOLLECTIVE ;  /* 0x000000000000791b */ /* 0x003fe20003800000 */
.L_x_5539:
        /* <DEDUP_REMOVED lines=15> */
.L_x_5540:
[----:B------:R-:W-:Y:S02]  /*1c5b0*/  @P0 IMAD R6, R5, 0x2, R22 ;  /* 0x0000000205060824 */ /* 0x000fe400078e0216 */
[----:B------:R-:W-:Y:S02]  /*1c5c0*/  IMAD.MOV.U32 R13, RZ, RZ, R4 ;  /* 0x000000ffff0d7224 */ /* 0x000fe400078e0004 */
[----:B------:R-:W-:Y:S01]  /*1c5d0*/  IMAD.MOV.U32 R12, RZ, RZ, 0x4 ;  /* 0x00000004ff0c7424 */ /* 0x000fe200078e00ff */
[----:B------:R-:W-:-:S07]  /*1c5e0*/  MOV R3, R14 ;  /* 0x0000000e00037202 */ /* 0x000fce0000000f00 */
[----:B------:R-:W-:Y:S05]  /*1c5f0*/  WARPSYNC.COLLECTIVE R15, `(.L_x_5541) ;  /* 0x000000000f087348 */ /* 0x000fea0003c00000 */
[----:B------:R0:W1:Y:S02]  /*1c600*/  SHFL.IDX P6, R14, R13, R12, R11 ;  /* 0x0000000c0d0e7389 */ /* 0x00006400000c000b */
[----:B01----:R-:W-:Y:S01]  /*1c610*/  ENDCOLLECTIVE ;  /* 0x000000000000791b */ /* 0x003fe20003800000 */
.L_x_5541:
        /* <DEDUP_REMOVED lines=15> */
.L_x_5542:
[----:B------:R-:W-:Y:S02]  /*1c710*/  @P0 IMAD R6, R5, 0x2, R22 ;  /* 0x0000000205060824 */ /* 0x000fe400078e0216 */
[----:B------:R-:W-:Y:S02]  /*1c720*/  IMAD.MOV.U32 R13, RZ, RZ, R4 ;  /* 0x000000ffff0d7224 */ /* 0x000fe400078e0004 */
[----:B------:R-:W-:Y:S01]  /*1c730*/  IMAD.MOV.U32 R12, RZ, RZ, 0x5 ;  /* 0x00000005ff0c7424 */ /* 0x000fe200078e00ff */
[----:B------:R-:W-:-:S07]  /*1c740*/  MOV R3, R14 ;  /* 0x0000000e00037202 */ /* 0x000fce0000000f00 */
[----:B------:R-:W-:Y:S05]  /*1c750*/  WARPSYNC.COLLECTIVE R15, `(.L_x_5543) ;  /* 0x000000000f087348 */ /* 0x000fea0003c00000 */
[----:B------:R0:W1:Y:S02]  /*1c760*/  SHFL.IDX P6, R14, R13, R12, R11 ;  /* 0x0000000c0d0e7389 */ /* 0x00006400000c000b */
[----:B01----:R-:W-:Y:S01]  /*1c770*/  ENDCOLLECTIVE ;  /* 0x000000000000791b */ /* 0x003fe20003800000 */
.L_x_5543:
        /* <DEDUP_REMOVED lines=14> */
.L_x_5544:
[----:B------:R-:W-:Y:S01]  /*1c860*/  MOV R0, R14 ;  /* 0x0000000e00007202 */ /* 0x000fe20000000f00 */
[----:B------:R-:W-:Y:S06]  /*1c870*/  BRA `(.L_x_5545) ;  /* 0xffffffa400487947 */ /* 0x000fec000383ffff */
.L_x_5396:
[----:B------:R-:W-:Y:S02]  /*1c880*/  IMAD.MOV.U32 R13, RZ, RZ, R4 ;  /* 0x000000ffff0d7224 */ /* 0x000fe400078e0004 */
[----:B------:R-:W-:Y:S02]  /*1c890*/  IMAD.MOV.U32 R12, RZ, RZ, RZ ;  /* 0x000000ffff0c7224 */ /* 0x000fe400078e00ff */
[----:B------:R-:W-:Y:S02]  /*1c8a0*/  IMAD.MOV.U32 R11, RZ, RZ, 0x181f ;  /* 0x0000181fff0b7424 */ /* 0x000fe400078e00ff */
[----:B------:R-:W-:Y:S02]  /*1c8b0*/  IMAD.MOV.U32 R15, RZ, RZ, -0x1 ;  /* 0xffffffffff0f7424 */ /* 0x000fe400078e00ff */
[----:B-----5:R-:W-:Y:S02]  /*1c8c0*/  IMAD R5, R20, R7, RZ ;  /* 0x0000000714057224 */ /* 0x020fe400078e02ff */
[----:B------:R-:W-:-:S07]  /*1c8d0*/  IMAD R17, R17, 0x80, R10 ;  /* 0x0000008011117824 */ /* 0x000fce00078e020a */
[----:B-1----:R-:W-:Y:S05]  /*1c8e0*/  WARPSYNC.COLLECTIVE R15, `(.L_x_5546) ;  /* 0x000000000f087348 */ /* 0x002fea0003c00000 */
[----:B------:R0:W2:Y:S02]  /*1c8f0*/  SHFL.IDX P6, R14, R13, R12, R11 ;  /* 0x0000000c0d0e7389 */ /* 0x0000a400000c000b */
[----:B012---:R-:W-:Y:S01]  /*1c900*/  ENDCOLLECTIVE ;  /* 0x000000000000791b */ /* 0x007fe20003800000 */
.L_x_5546:
[C---:B------:R-:W-:Y:S01]  /*1c910*/  VIADD R6, R17.reuse, 0x10 ;  /* 0x0000001011067836 */ /* 0x040fe20000000000 */
[----:B------:R-:W-:Y:S01]  /*1c920*/  ISETP.GE.AND P0, PT, R17, R5, PT ;  /* 0x000000051100720c */ /* 0x000fe20003f06270 */
[----:B------:R-:W-:Y:S02]  /*1c930*/  IMAD.MOV.U32 R13, RZ, RZ, R0 ;  /* 0x000000ffff0d7224 */ /* 0x000fe400078e0000 */
[----:B------:R-:W-:-:S10]  /*1c940*/  IMAD.MOV.U32 R2, RZ, RZ, R14 ;  /* 0x000000ffff027224 */ /* 0x000fd400078e000e */
[----:B------:R-:W-:Y:S05]  /*1c950*/  WARPSYNC.COLLECTIVE R15, `(.L_x_5547) ;  /* 0x000000000f087348 */ /* 0x000fea0003c00000 */
[----:B------:R0:W1:Y:S02]  /*1c960*/  SHFL.IDX P6, R14, R13, R12, R11 ;  /* 0x0000000c0d0e7389 */ /* 0x00006400000c000b */
[----:B01----:R-:W-:Y:S01]  /*1c970*/  ENDCOLLECTIVE ;  /* 0x000000000000791b */ /* 0x003fe20003800000 */
.L_x_5547:
[----:B------:R-:W-:Y:S02]  /*1c980*/  IMAD.MOV.U32 R13, RZ, RZ, R4 ;  /* 0x000000ffff0d7224 */ /* 0x000fe400078e0004 */
[----:B------:R-:W-:Y:S01]  /*1c990*/  IMAD.MOV.U32 R12, RZ, RZ, 0x1 ;  /* 0x00000001ff0c7424 */ /* 0x000fe200078e00ff */
[----:B------:R-:W-:-:S07]  /*1c9a0*/  MOV R3, R14 ;  /* 0x0000000e00037202 */ /* 0x000fce0000000f00 */
[----:B------:R-:W-:Y:S05]  /*1c9b0*/  WARPSYNC.COLLECTIVE R15, `(.L_x_5548) ;  /* 0x000000000f087348 */ /* 0x000fea0003c00000 */
[----:B------:R0:W1:Y:S02]  /*1c9c0*/  SHFL.IDX P6, R14, R13, R12, R11 ;  /* 0x0000000c0d0e7389 */ /* 0x00006400000c000b */
[----:B01----:R-:W-:Y:S01]  /*1c9d0*/  ENDCOLLECTIVE ;  /* 0x000000000000791b */ /* 0x003fe20003800000 */
.L_x_5548:
        /* <DEDUP_REMOVED lines=15> */
.L_x_5549:
[----:B------:R-:W-:Y:S02]  /*1cad0*/  IMAD.MOV.U32 R13, RZ, RZ, R4 ;  /* 0x000000ffff0d7224 */ /* 0x000fe400078e0004 */
[----:B------:R-:W-:Y:S02]  /*1cae0*/  IMAD.MOV.U32 R12, RZ, RZ, 0x2 ;  /* 0x00000002ff0c7424 */ /* 0x000fe400078e00ff */
[----:B------:R-:W-:-:S07]  /*1caf0*/  IMAD.MOV.U32 R3, RZ, RZ, R14 ;  /* 0x000000ffff037224 */ /* 0x000fce00078e000e */
[----:B------:R-:W-:Y:S05]  /*1cb00*/  WARPSYNC.COLLECTIVE R15, `(.L_x_5550) ;  /* 0x000000000f087348 */ /* 0x000fea0003c00000 */
[----:B------:R0:W1:Y:S02]  /*1cb10*/  SHFL.IDX P6, R14, R13, R12, R11 ;  /* 0x0000000c0d0e7389 */ /* 0x00006400000c000b */
[----:B01----:R-:W-:Y:S01]  /*1cb20*/  ENDCOLLECTIVE ;  /* 0x000000000000791b */ /* 0x003fe20003800000 */
.L_x_5550:
        /* <DEDUP_REMOVED lines=16> */
.L_x_5551:
[----:B------:R-:W-:Y:S02]  /*1cc30*/  IMAD.MOV.U32 R13, RZ, RZ, R4 ;  /* 0x000000ffff0d7224 */ /* 0x000fe400078e0004 */
[----:B------:R-:W-:Y:S02]  /*1cc40*/  IMAD.MOV.U32 R12, RZ, RZ, 0x3 ;  /* 0x00000003ff0c7424 */ /* 0x000fe400078e00ff */
[----:B------:R-:W-:-:S07]  /*1cc50*/  IMAD.MOV.U32 R3, RZ, RZ, R14 ;  /* 0x000000ffff037224 */ /* 0x000fce00078e000e */
[----:B------:R-:W-:Y:S05]  /*1cc60*/  WARPSYNC.COLLECTIVE R15, `(.L_x_5552) ;  /* 0x000000000f087348 */ /* 0x000fea0003c00000 */
[----:B------:R0:W1:Y:S02]  /*1cc70*/  SHFL.IDX P6, R14, R13, R12, R11 ;  /* 0x0000000c0d0e7389 */ /* 0x00006400000c000b */
[----:B01----:R-:W-:Y:S01]  /*1cc80*/  ENDCOLLECTIVE ;  /* 0x000000000000791b */ /* 0x003fe20003800000 */
.L_x_5552:
        /* <DEDUP_REMOVED lines=16> */
.L_x_5553:
[----:B------:R-:W-:Y:S02]  /*1cd90*/  IMAD.MOV.U32 R13, RZ, RZ, R4 ;  /* 0x000000ffff0d7224 */ /* 0x000fe400078e0004 */
[----:B------:R-:W-:Y:S02]  /*1cda0*/  IMAD.MOV.U32 R12, RZ, RZ, 0x4 ;  /* 0x00000004ff0c7424 */ /* 0x000fe400078e00ff */
[----:B------:R-:W-:-:S07]  /*1cdb0*/  IMAD.MOV.U32 R3, RZ, RZ, R14 ;  /* 0x000000ffff037224 */ /* 0x000fce00078e000e */
[----:B------:R-:W-:Y:S05]  /*1cdc0*/  WARPSYNC.COLLECTIVE R15, `(.L_x_5554) ;  /* 0x000000000f087348 */ /* 0x000fea0003c00000 */
[----:B------:R0:W1:Y:S02]  /*1cdd0*/  SHFL.IDX P6, R14, R13, R12, R11 ;  /* 0x0000000c0d0e7389 */ /* 0x00006400000c000b */
[----:B01----:R-:W-:Y:S01]  /*1cde0*/  ENDCOLLECTIVE ;  /* 0x000000000000791b */ /* 0x003fe20003800000 */
.L_x_5554:
        /* <DEDUP_REMOVED lines=16> */
.L_x_5555:
[----:B------:R-:W-:Y:S02]  /*1cef0*/  IMAD.MOV.U32 R13, RZ, RZ, R4 ;  /* 0x000000ffff0d7224 */ /* 0x000fe400078e0004 */
[----:B------:R-:W-:Y:S02]  /*1cf00*/  IMAD.MOV.U32 R12, RZ, RZ, 0x5 ;  /* 0x00000005ff0c7424 */ /* 0x000fe400078e00ff */
[----:B------:R-:W-:-:S07]  /*1cf10*/  IMAD.MOV.U32 R3, RZ, RZ, R14 ;  /* 0x000000ffff037224 */ /* 0x000fce00078e000e */
[----:B------:R-:W-:Y:S05]  /*1cf20*/  WARPSYNC.COLLECTIVE R15, `(.L_x_5556) ;  /* 0x000000000f087348 */ /* 0x000fea0003c00000 */
[----:B------:R0:W1:Y:S02]  /*1cf30*/  SHFL.IDX P6, R14, R13, R12, R11 ;  /* 0x0000000c0d0e7389 */ /* 0x00006400000c000b */
[----:B01----:R-:W-:Y:S01]  /*1cf40*/  ENDCOLLECTIVE ;  /* 0x000000000000791b */ /* 0x003fe20003800000 */
.L_x_5556:
        /* <DEDUP_REMOVED lines=16> */
.L_x_5557:
[----:B------:R-:W-:Y:S02]  /*1d050*/  IMAD.MOV.U32 R13, RZ, RZ, R4 ;  /* 0x000000ffff0d7224 */ /* 0x000fe400078e0004 */
[----:B------:R-:W-:Y:S02]  /*1d060*/  IMAD.MOV.U32 R12, RZ, RZ, 0x6 ;  /* 0x00000006ff0c7424 */ /* 0x000fe400078e00ff */
[----:B------:R-:W-:-:S07]  /*1d070*/  IMAD.MOV.U32 R3, RZ, RZ, R14 ;  /* 0x000000ffff037224 */ /* 0x000fce00078e000e */
[----:B------:R-:W-:Y:S05]  /*1d080*/  WARPSYNC.COLLECTIVE R15, `(.L_x_5558) ;  /* 0x000000000f087348 */ /* 0x000fea0003c00000 */
[----:B------:R0:W1:Y:S02]  /*1d090*/  SHFL.IDX P6, R14, R13, R12, R11 ;  /* 0x0000000c0d0e7389 */ /* 0x00006400000c000b */
[----:B01----:R-:W-:Y:S01]  /*1d0a0*/  ENDCOLLECTIVE ;  /* 0x000000000000791b */ /* 0x003fe20003800000 */
.L_x_5558:
        /* <DEDUP_REMOVED lines=16> */
.L_x_5559:
[----:B------:R-:W-:Y:S02]  /*1d1b0*/  IMAD.MOV.U32 R13, RZ, RZ, R4 ;  /* 0x000000ffff0d7224 */ /* 0x000fe400078e0004 */
[----:B------:R-:W-:Y:S02]  /*1d1c0*/  IMAD.MOV.U32 R12, RZ, RZ, 0x7 ;  /* 0x00000007ff0c7424 */ /* 0x000fe400078e00ff */
[----:B------:R-:W-:-:S07]  /*1d1d0*/  IMAD.MOV.U32 R3, RZ, RZ, R14 ;  /* 0x000000ffff037224 */ /* 0x000fce00078e000e */
[----:B------:R-:W-:Y:S05]  /*1d1e0*/  WARPSYNC.COLLECTIVE R15, `(.L_x_5560) ;  /* 0x000000000f087348 */ /* 0x000fea0003c00000 */
[----:B------:R0:W1:Y:S02]  /*1d1f0*/  SHFL.IDX P6, R14, R13, R12, R11 ;  /* 0x0000000c0d0e7389 */ /* 0x00006400000c000b */
[----:B01----:R-:W-:Y:S01]  /*1d200*/  ENDCOLLECTIVE ;  /* 0x000000000000791b */ /* 0x003fe20003800000 */
.L_x_5560:
        /* <DEDUP_REMOVED lines=10> */
.L_x_5561:
[----:B------:R-:W-:Y:S01]  /*1d2b0*/  @!PT LDS RZ, [RZ] ;  /* 0x00000000fffff984 */ /* 0x000fe20000000800 */
[----:B------:R-:W-:Y:S01]  /*1d2c0*/  @!PT LDS RZ, [RZ] ;  /* 0x00000000fffff984 */ /* 0x000fe20000000800 */
[----:B------:R-:W-:Y:S01]  /*1d2d0*/  @!PT LDS RZ, [RZ] ;  /* 0x00000000fffff984 */ /* 0x000fe20000000800 */
[----:B------:R0:W-:Y:S01]  /*1d2e0*/  @!P0 LDGSTS.E.BYPASS.LTC128B.128 [R8+0x1b400], desc[UR40][R2.64], !P1 ;  /* 0x1b40000002088fae */ /* 0x0001e2000c901d68 */
[----:B------:R-:W-:Y:S01]  /*1d2f0*/  MOV R0, R14 ;  /* 0x0000000e00007202 */ /* 0x000fe20000000f00 */
[----:B------:R-:W-:Y:S06]  /*1d300*/  BRA `(.L_x_5562) ;  /* 0xffffffa400cc7947 */ /* 0x000fec000383ffff */
.L_x_5399:
[----:B0-----:R0:W2:Y:S02]  /*1d310*/  SYNCS.PHASECHK.TRANS64.TRYWAIT P0, [R22+URZ+0x22820], R3 ;  /* 0x02282003160075a7 */ /* 0x0010a4000800017f */
[----:B--2---:R-:W-:Y:S05]  /*1d320*/  @!P0 NANOSLEEP.SYNCS 0x989680 ;  /* 0x009896800000895d */ /* 0x004fea0003900000 */
[----:B------:R-:W2:Y:S02]  /*1d330*/  @!P0 SYNCS.PHASECHK.TRANS64 P0, [R22+URZ+0x22820], R3 ;  /* 0x02282003160085a7 */ /* 0x000ea4000800007f */
[----:B--2---:R-:W-:Y:S05]  /*1d340*/  @!P0 BRA `(.L_x_5399) ;  /* 0xfffffffc00f08947 */ /* 0x004fea000383ffff */
[----:B------:R-:W-:Y:S05]  /*1d350*/  BRA `(.L_x_5563) ;  /* 0xffffffa800287947 */ /* 0x000fea000383ffff */
.L_x_5402:
[----:B0-----:R0:W2:Y:S02]  /*1d360*/  SYNCS.PHASECHK.TRANS64.TRYWAIT P0, [R32+URZ+0x22860], R3 ;  /* 0x02286003200075a7 */ /* 0x0010a4000800017f */
[----:B--2---:R-:W-:Y:S05]  /*1d370*/  @!P0 NANOSLEEP.SYNCS 0x989680 ;  /* 0x009896800000895d */ /* 0x004fea0003900000 */
[----:B------:R-:W2:Y:S02]  /*1d380*/  @!P0 SYNCS.PHASECHK.TRANS64 P0, [R32+URZ+0x22860], R3 ;  /* 0x02286003200085a7 */ /* 0x000ea4000800007f */
[----:B--2---:R-:W-:Y:S05]  /*1d390*/  @!P0 BRA `(.L_x_5402) ;  /* 0xfffffffc00f08947 */ /* 0x004fea000383ffff */
[----:B------:R-:W-:Y:S05]  /*1d3a0*/  BRA `(.L_x_5564) ;  /* 0xffffffa800387947 */ /* 0x000fea000383ffff */
.L_x_5403:
        /* <DEDUP_REMOVED lines=8> */
.L_x_5566:
[----:B------:R-:W-:Y:S05]  /*1d430*/  BSYNC B0 ;  /* 0x0000000000007941 */ /* 0x000fea0003800000 */
.L_x_5565:
[----:B------:R-:W0:Y:S01]  /*1d440*/  S2R R7, SR_TID.X ;  /* 0x0000000000077919 */ /* 0x000e220000002100 */
[----:B------:R-:W-:Y:S01]  /*1d450*/  IMAD.MOV.U32 R13, RZ, RZ, R5 ;  /* 0x000000ffff0d7224 */ /* 0x000fe200078e0005 */
[----:B------:R-:W-:Y:S01]  /*1d460*/  MOV R12, RZ ;  /* 0x000000ff000c7202 */ /* 0x000fe20000000f00 */
[----:B------:R-:W-:Y:S01]  /*1d470*/  IMAD.MOV.U32 R11, RZ, RZ, 0x181f ;  /* 0x0000181fff0b7424 */ /* 0x000fe200078e00ff */
        /* <DEDUP_REMOVED lines=8> */
.L_x_5567:
[----:B------:R-:W-:Y:S02]  /*1d500*/  ISETP.LT.OR P4, PT, R33, 0x1, !P1 ;  /* 0x000000012100780c */ /* 0x000fe40004f81670 */
[----:B------:R-:W-:Y:S01]  /*1d510*/  MOV R13, R6 ;  /* 0x00000006000d7202 */ /* 0x000fe20000000f00 */
        /* <DEDUP_REMOVED lines=10> */
.L_x_5568:
        /* <DEDUP_REMOVED lines=17> */
.L_x_5569:
[----:B------:R-:W-:Y:S02]  /*1d6d0*/  IMAD.MOV.U32 R13, RZ, RZ, R6 ;  /* 0x000000ffff0d7224 */ /* 0x000fe400078e0006 */
[----:B------:R-:W-:Y:S01]  /*1d6e0*/  IMAD.MOV.U32 R12, RZ, RZ, 0x2 ;  /* 0x00000002ff0c7424 */ /* 0x000fe200078e00ff */
[----:B------:R-:W-:-:S13]  /*1d6f0*/  IADD3 R2, P4, R14, R0, RZ ;  /* 0x000000000e027210 */ /* 0x000fda0007f9e0ff */
[----:B------:R-:W-:Y:S05]  /*1d700*/  WARPSYNC.COLLECTIVE R15, `(.L_x_5570) ;  /* 0x000000000f087348 */ /* 0x000fea0003c00000 */
[----:B------:R0:W1:Y:S02]  /*1d710*/  SHFL.IDX P6, R14, R13, R12, R11 ;  /* 0x0000000c0d0e7389 */ /* 0x00006400000c000b */
[----:B01----:R-:W-:Y:S01]  /*1d720*/  ENDCOLLECTIVE ;  /* 0x000000000000791b */ /* 0x003fe20003800000 */
.L_x_5570:
        /* <DEDUP_REMOVED lines=17> */
.L_x_5571:
[----:B------:R-:W-:Y:S02]  /*1d840*/  IMAD.MOV.U32 R13, RZ, RZ, R6 ;  /* 0x000000ffff0d7224 */ /* 0x000fe400078e0006 */
[----:B------:R-:W-:Y:S01]  /*1d850*/  IMAD.MOV.U32 R12, RZ, RZ, 0x3 ;  /* 0x00000003ff0c7424 */ /* 0x000fe200078e00ff */
[----:B------:R-:W-:-:S13]  /*1d860*/  IADD3 R2, P4, R14, R0, RZ ;  /* 0x000000000e027210 */ /* 0x000fda0007f9e0ff */
[----:B------:R-:W-:Y:S05]  /*1d870*/  WARPSYNC.COLLECTIVE R15, `(.L_x_5572) ;  /* 0x000000000f087348 */ /* 0x000fea0003c00000 */
[----:B------:R0:W1:Y:S02]  /*1d880*/  SHFL.IDX P6, R14, R13, R12, R11 ;  /* 0x0000000c0d0e7389 */ /* 0x00006400000c000b */
[----:B01----:R-:W-:Y:S01]  /*1d890*/  ENDCOLLECTIVE ;  /* 0x000000000000791b */ /* 0x003fe20003800000 */
.L_x_5572:
        /* <DEDUP_REMOVED lines=17> */
.L_x_5573:
[----:B------:R-:W-:Y:S02]  /*1d9b0*/  IMAD.MOV.U32 R13, RZ, RZ, R6 ;  /* 0x000000ffff0d7224 */ /* 0x000fe400078e0006 */
[----:B------:R-:W-:Y:S01]  /*1d9c0*/  IMAD.MOV.U32 R12, RZ, RZ, 0x4 ;  /* 0x00000004ff0c7424 */ /* 0x000fe200078e00ff */
[----:B------:R-:W-:-:S13]  /*1d9d0*/  IADD3 R2, P4, R14, R0, RZ ;  /* 0x000000000e027210 */ /* 0x000fda0007f9e0ff */
[----:B------:R-:W-:Y:S05]  /*1d9e0*/  WARPSYNC.COLLECTIVE R15, `(.L_x_5574) ;  /* 0x000000000f087348 */ /* 0x000fea0003c00000 */
[----:B------:R0:W1:Y:S02]  /*1d9f0*/  SHFL.IDX P6, R14, R13, R12, R11 ;  /* 0x0000000c0d0e7389 */ /* 0x00006400000c000b */
[----:B01----:R-:W-:Y:S01]  /*1da00*/  ENDCOLLECTIVE ;  /* 0x000000000000791b */ /* 0x003fe20003800000 */
.L_x_5574:
        /* <DEDUP_REMOVED lines=17> */
.L_x_5575:
[----:B------:R-:W-:Y:S01]  /*1db20*/  IMAD.MOV.U32 R13, RZ, RZ, R6 ;  /* 0x000000ffff0d7224 */ /* 0x000fe200078e0006 */
[----:B------:R-:W-:Y:S02]  /*1db30*/  MOV R12, 0x5 ;  /* 0x00000005000c7802 */ /* 0x000fe40000000f00 */
[----:B------:R-:W-:-:S13]  /*1db40*/  IADD3 R2, P4, R14, R0, RZ ;  /* 0x000000000e027210 */ /* 0x000fda0007f9e0ff */
[----:B------:R-:W-:Y:S05]  /*1db50*/  WARPSYNC.COLLECTIVE R15, `(.L_x_5576) ;  /* 0x000000000f087348 */ /* 0x000fea0003c00000 */
[----:B------:R0:W1:Y:S02]  /*1db60*/  SHFL.IDX P6, R14, R13, R12, R11 ;  /* 0x0000000c0d0e7389 */ /* 0x00006400000c000b */
[----:B01----:R-:W-:Y:S01]  /*1db70*/  ENDCOLLECTIVE ;  /* 0x000000000000791b */ /* 0x003fe20003800000 */
.L_x_5576:
        /* <DEDUP_REMOVED lines=12> */
.L_x_5577:
        /* <DEDUP_REMOVED lines=9> */
.L_x_5410:
[----:B0-----:R0:W1:Y:S02]  /*1dcd0*/  SYNCS.PHASECHK.TRANS64.TRYWAIT P0, [R4+URZ+0x22840], R21 ;  /* 0x02284015040075a7 */ /* 0x001064000800017f */
[----:B-1----:R-:W-:Y:S05]  /*1dce0*/  @!P0 NANOSLEEP.SYNCS 0x989680 ;  /* 0x009896800000895d */ /* 0x002fea0003900000 */
[----:B------:R-:W1:Y:S02]  /*1dcf0*/  @!P0 SYNCS.PHASECHK.TRANS64 P0, [R4+URZ+0x22840], R21 ;  /* 0x02284015040085a7 */ /* 0x000e64000800007f */
[----:B-1----:R-:W-:Y:S05]  /*1dd00*/  @!P0 BRA `(.L_x_5410) ;  /* 0xfffffffc00f08947 */ /* 0x002fea000383ffff */
[----:B------:R-:W-:Y:S05]  /*1dd10*/  BRA `(.L_x_5579) ;  /* 0xffffffa800a07947 */ /* 0x000fea000383ffff */
.L_x_5411:
        /* <DEDUP_REMOVED lines=8> */
.L_x_5581:
[----:B------:R-:W-:Y:S05]  /*1dda0*/  BSYNC B1 ;  /* 0x0000000000017941 */ /* 0x000fea0003800000 */
.L_x_5580:
        /* <DEDUP_REMOVED lines=9> */
.L_x_5582:
[----:B------:R-:W-:Y:S02]  /*1de40*/  IMAD.MOV.U32 R13, RZ, RZ, R9 ;  /* 0x000000ffff0d7224 */ /* 0x000fe400078e0009 */
[----:B------:R-:W-:Y:S02]  /*1de50*/  IMAD.MOV.U32 R12, RZ, RZ, 0x1 ;  /* 0x00000001ff0c7424 */ /* 0x000fe400078e00ff */
[----:B------:R-:W-:-:S07]  /*1de60*/  IMAD.MOV.U32 R2, RZ, RZ, R14 ;  /* 0x000000ffff027224 */ /* 0x000fce00078e000e */
[----:B------:R-:W-:Y:S05]  /*1de70*/  WARPSYNC.COLLECTIVE R15, `(.L_x_5583) ;  /* 0x000000000f087348 */ /* 0x000fea0003c00000 */
[----:B------:R0:W1:Y:S02]  /*1de80*/  SHFL.IDX P6, R14, R13, R12, R11 ;  /* 0x0000000c0d0e7389 */ /* 0x00006400000c000b */
[----:B01----:R-:W-:Y:S01]  /*1de90*/  ENDCOLLECTIVE ;  /* 0x000000000000791b */ /* 0x003fe20003800000 */
.L_x_5583:
        /* <DEDUP_REMOVED lines=11> */
.L_x_5584:
[----:B------:R-:W-:Y:S01]  /*1df50*/  MOV R13, R9 ;  /* 0x00000009000d7202 */ /* 0x000fe20000000f00 */
[----:B------:R-:W-:Y:S02]  /*1df60*/  IMAD.MOV.U32 R12, RZ, RZ, 0x2 ;  /* 0x00000002ff0c7424 */ /* 0x000fe400078e00ff */
[----:B------:R-:W-:-:S07]  /*1df70*/  IMAD.MOV.U32 R2, RZ, RZ, R14 ;  /* 0x000000ffff027224 */ /* 0x000fce00078e000e */
[----:B------:R-:W-:Y:S05]  /*1df80*/  WARPSYNC.COLLECTIVE R15, `(.L_x_5585) ;  /* 0x000000000f087348 */ /* 0x000fea0003c00000 */
[----:B------:R0:W1:Y:S02]  /*1df90*/  SHFL.IDX P6, R14, R13, R12, R11 ;  /* 0x0000000c0d0e7389 */ /* 0x00006400000c000b */
[----:B01----:R-:W-:Y:S01]  /*1dfa0*/  ENDCOLLECTIVE ;  /* 0x000000000000791b */ /* 0x003fe20003800000 */
.L_x_5585:
        /* <DEDUP_REMOVED lines=11> */
.L_x_5586:
[----:B------:R-:W-:Y:S01]  /*1e060*/  IMAD.MOV.U32 R13, RZ, RZ, R9 ;  /* 0x000000ffff0d7224 */ /* 0x000fe200078e0009 */
[----:B------:R-:W-:Y:S01]  /*1e070*/  MOV R12, 0x3 ;  /* 0x00000003000c7802 */ /* 0x000fe20000000f00 */
[----:B------:R-:W-:-:S07]  /*1e080*/  IMAD.MOV.U32 R2, RZ, RZ, R14 ;  /* 0x000000ffff027224 */ /* 0x000fce00078e000e */
[----:B------:R-:W-:Y:S05]  /*1e090*/  WARPSYNC.COLLECTIVE R15, `(.L_x_5587) ;  /* 0x000000000f087348 */ /* 0x000fea0003c00000 */
[----:B------:R0:W1:Y:S02]  /*1e0a0*/  SHFL.IDX P6, R14, R13, R12, R11 ;  /* 0x0000000c0d0e7389 */ /* 0x00006400000c000b */
[----:B01----:R-:W-:Y:S01]  /*1e0b0*/  ENDCOLLECTIVE ;  /* 0x000000000000791b */ /* 0x003fe20003800000 */
.L_x_5587:
        /* <DEDUP_REMOVED lines=11> */
.L_x_5588:
[----:B------:R-:W-:Y:S02]  /*1e170*/  IMAD.MOV.U32 R13, RZ, RZ, R9 ;  /* 0x000000ffff0d7224 */ /* 0x000fe400078e0009 */
[----:B------:R-:W-:Y:S02]  /*1e180*/  IMAD.MOV.U32 R12, RZ, RZ, 0x4 ;  /* 0x00000004ff0c7424 */ /* 0x000fe400078e00ff */
[----:B------:R-:W-:-:S07]  /*1e190*/  IMAD.MOV.U32 R2, RZ, RZ, R14 ;  /* 0x000000ffff027224 */ /* 0x000fce00078e000e */
[----:B------:R-:W-:Y:S05]  /*1e1a0*/  WARPSYNC.COLLECTIVE R15, `(.L_x_5589) ;  /* 0x000000000f087348 */ /* 0x000fea0003c00000 */
[----:B------:R0:W1:Y:S02]  /*1e1b0*/  SHFL.IDX P6, R14, R13, R12, R11 ;  /* 0x0000000c0d0e7389 */ /* 0x00006400000c000b */
[----:B01----:R-:W-:Y:S01]  /*1e1c0*/  ENDCOLLECTIVE ;  /* 0x000000000000791b */ /* 0x003fe20003800000 */
.L_x_5589:
        /* <DEDUP_REMOVED lines=11> */
.L_x_5590:
[----:B------:R-:W-:Y:S02]  /*1e280*/  IMAD.MOV.U32 R13, RZ, RZ, R9 ;  /* 0x000000ffff0d7224 */ /* 0x000fe400078e0009 */
[----:B------:R-:W-:Y:S02]  /*1e290*/  IMAD.MOV.U32 R12, RZ, RZ, 0x5 ;  /* 0x00000005ff0c7424 */ /* 0x000fe400078e00ff */
[----:B------:R-:W-:-:S07]  /*1e2a0*/  IMAD.MOV.U32 R2, RZ, RZ, R14 ;  /* 0x000000ffff027224 */ /* 0x000fce00078e000e */
[----:B------:R-:W-:Y:S05]  /*1e2b0*/  WARPSYNC.COLLECTIVE R15, `(.L_x_5591) ;  /* 0x000000000f087348 */ /* 0x000fea0003c00000 */
[----:B------:R0:W1:Y:S02]  /*1e2c0*/  SHFL.IDX P6, R14, R13, R12, R11 ;  /* 0x0000000c0d0e7389 */ /* 0x00006400000c000b */
[----:B01----:R-:W-:Y:S01]  /*1e2d0*/  ENDCOLLECTIVE ;  /* 0x000000000000791b */ /* 0x003fe20003800000 */
.L_x_5591:
        /* <DEDUP_REMOVED lines=11> */
.L_x_5592:
[----:B------:R-:W-:Y:S01]  /*1e390*/  IMAD.MOV.U32 R2, RZ, RZ, R14 ;  /* 0x000000ffff027224 */ /* 0x000fe200078e000e */
[----:B------:R-:W-:Y:S06]  /*1e3a0*/  BRA `(.L_x_5593) ;  /* 0xffffffa400d07947 */ /* 0x000fec000383ffff */
.L_x_5416:
[----:B---3--:R3:W4:Y:S02]  /*1e3b0*/  SYNCS.PHASECHK.TRANS64.TRYWAIT P0, [R4+URZ+0x22860], R21 ;  /* 0x02286015040075a7 */ /* 0x008724000800017f */
[----:B----4-:R-:W-:Y:S05]  /*1e3c0*/  @!P0 NANOSLEEP.SYNCS 0x989680 ;  /* 0x009896800000895d */ /* 0x010fea0003900000 */
[----:B------:R-:W4:Y:S02]  /*1e3d0*/  @!P0 SYNCS.PHASECHK.TRANS64 P0, [R4+URZ+0x22860], R21 ;  /* 0x02286015040085a7 */ /* 0x000f24000800007f */
[----:B----4-:R-:W-:Y:S05]  /*1e3e0*/  @!P0 BRA `(.L_x_5416) ;  /* 0xfffffffc00f08947 */ /* 0x010fea000383ffff */
[----:B------:R-:W-:Y:S05]  /*1e3f0*/  BRA `(.L_x_5594) ;  /* 0xffffffa800207947 */ /* 0x000fea000383ffff */
.L_x_5417:
        /* <DEDUP_REMOVED lines=8> */
.L_x_5596:
[----:B------:R-:W-:Y:S05]  /*1e480*/  BSYNC B1 ;  /* 0x0000000000017941 */ /* 0x000fea0003800000 */
.L_x_5595:
        /* <DEDUP_REMOVED lines=9> */
.L_x_5597:
[----:B------:R-:W-:Y:S01]  /*1e520*/  IMAD.MOV.U32 R13, RZ, RZ, R7 ;  /* 0x000000ffff0d7224 */ /* 0x000fe200078e0007 */
[----:B------:R-:W-:Y:S02]  /*1e530*/  MOV R12, 0x1 ;  /* 0x00000001000c7802 */ /* 0x000fe40000000f00 */
[----:B------:R-:W-:-:S13]  /*1e540*/  IADD3 R2, P0, R14, R0, RZ ;  /* 0x000000000e027210 */ /* 0x000fda0007f1e0ff */
[----:B------:R-:W-:Y:S05]  /*1e550*/  WARPSYNC.COLLECTIVE R15, `(.L_x_5598) ;  /* 0x000000000f087348 */ /* 0x000fea0003c00000 */
[----:B------:R0:W1:Y:S02]  /*1e560*/  SHFL.IDX P6, R14, R13, R12, R11 ;  /* 0x0000000c0d0e7389 */ /* 0x00006400000c000b */
[----:B01----:R-:W-:Y:S01]  /*1e570*/  ENDCOLLECTIVE ;  /* 0x000000000000791b */ /* 0x003fe20003800000 */
.L_x_5598:
        /* <DEDUP_REMOVED lines=13> */
.L_x_5599:
[----:B------:R-:W-:Y:S02]  /*1e650*/  IMAD.MOV.U32 R13, RZ, RZ, R7 ;  /* 0x000000ffff0d7224 */ /* 0x000fe400078e0007 */
[----:B------:R-:W-:Y:S01]  /*1e660*/  IMAD.MOV.U32 R12, RZ, RZ, 0x2 ;  /* 0x00000002ff0c7424 */ /* 0x000fe200078e00ff */
[----:B------:R-:W-:-:S13]  /*1e670*/  IADD3 R2, P0, R14, R0, RZ ;  /* 0x000000000e027210 */ /* 0x000fda0007f1e0ff */
[----:B------:R-:W-:Y:S05]  /*1e680*/  WARPSYNC.COLLECTIVE R15, `(.L_x_5600) ;  /* 0x000000000f087348 */ /* 0x000fea0003c00000 */
[----:B------:R0:W1:Y:S02]  /*1e690*/  SHFL.IDX P6, R14, R13, R12, R11 ;  /* 0x0000000c0d0e7389 */ /* 0x00006400000c000b */
[----:B01----:R-:W-:Y:S01]  /*1e6a0*/  ENDCOLLECTIVE ;  /* 0x000000000000791b */ /* 0x003fe20003800000 */
.L_x_5600:
        /* <DEDUP_REMOVED lines=13> */
.L_x_5601:
[----:B------:R-:W-:Y:S02]  /*1e780*/  IMAD.MOV.U32 R13, RZ, RZ, R7 ;  /* 0x000000ffff0d7224 */ /* 0x000fe400078e0007 */
[----:B------:R-:W-:Y:S01]  /*1e790*/  IMAD.MOV.U32 R12, RZ, RZ, 0x3 ;  /* 0x00000003ff0c7424 */ /* 0x000fe200078e00ff */
[----:B------:R-:W-:-:S13]  /*1e7a0*/  IADD3 R2, P0, R14, R0, RZ ;  /* 0x000000000e027210 */ /* 0x000fda0007f1e0ff */
[----:B------:R-:W-:Y:S05]  /*1e7b0*/  WARPSYNC.COLLECTIVE R15, `(.L_x_5602) ;  /* 0x000000000f087348 */ /* 0x000fea0003c00000 */
[----:B------:R0:W1:Y:S02]  /*1e7c0*/  SHFL.IDX P6, R14, R13, R12, R11 ;  /* 0x0000000c0d0e7389 */ /* 0x00006400000c000b */
[----:B01----:R-:W-:Y:S01]  /*1e7d0*/  ENDCOLLECTIVE ;  /* 0x000000000000791b */ /* 0x003fe20003800000 */
.L_x_5602:
        /* <DEDUP_REMOVED lines=13> */
.L_x_5603:
[----:B------:R-:W-:Y:S01]  /*1e8b0*/  MOV R13, R7 ;  /* 0x00000007000d7202 */ /* 0x000fe20000000f00 */
[----:B------:R-:W-:Y:S01]  /*1e8c0*/  IMAD.MOV.U32 R12, RZ, RZ, 0x4 ;  /* 0x00000004ff0c7424 */ /* 0x000fe200078e00ff */
[----:B------:R-:W-:-:S13]  /*1e8d0*/  IADD3 R2, P0, R14, R0, RZ ;  /* 0x000000000e027210 */ /* 0x000fda0007f1e0ff */
[----:B------:R-:W-:Y:S05]  /*1e8e0*/  WARPSYNC.COLLECTIVE R15, `(.L_x_5604) ;  /* 0x000000000f087348 */ /* 0x000fea0003c00000 */
[----:B------:R0:W1:Y:S02]  /*1e8f0*/  SHFL.IDX P6, R14, R13, R12, R11 ;  /* 0x0000000c0d0e7389 */ /* 0x00006400000c000b */
[----:B01----:R-:W-:Y:S01]  /*1e900*/  ENDCOLLECTIVE ;  /* 0x000000000000791b */ /* 0x003fe20003800000 */
.L_x_5604:
        /* <DEDUP_REMOVED lines=13> */
.L_x_5605:
[----:B------:R-:W-:Y:S02]  /*1e9e0*/  IMAD.MOV.U32 R13, RZ, RZ, R7 ;  /* 0x000000ffff0d7224 */ /* 0x000fe400078e0007 */
[----:B------:R-:W-:Y:S01]  /*1e9f0*/  IMAD.MOV.U32 R12, RZ, RZ, 0x5 ;  /* 0x00000005ff0c7424 */ /* 0x000fe200078e00ff */
[----:B------:R-:W-:-:S13]  /*1ea00*/  IADD3 R2, P0, R14, R0, RZ ;  /* 0x000000000e027210 */ /* 0x000fda0007f1e0ff */
[----:B------:R-:W-:Y:S05]  /*1ea10*/  WARPSYNC.COLLECTIVE R15, `(.L_x_5606) ;  /* 0x000000000f087348 */ /* 0x000fea0003c00000 */
[----:B------:R0:W1:Y:S02]  /*1ea20*/  SHFL.IDX P6, R14, R13, R12, R11 ;  /* 0x0000000c0d0e7389 */ /* 0x00006400000c000b */
[----:B01----:R-:W-:Y:S01]  /*1ea30*/  ENDCOLLECTIVE ;  /* 0x000000000000791b */ /* 0x003fe20003800000 */
.L_x_5606:
        /* <DEDUP_REMOVED lines=13> */
.L_x_5607:
[----:B------:R-:W-:Y:S05]  /*1eb10*/  BRA `(.L_x_5608) ;  /* 0xffffffa4006c7947 */ /* 0x000fea000383ffff */
.L_x_5425:
        /* <DEDUP_REMOVED lines=8> */
.L_x_5610:
[----:B------:R-:W-:Y:S05]  /*1eba0*/  BSYNC B0 ;  /* 0x0000000000007941 */ /* 0x000fea0003800000 */
.L_x_5609:
        /* <DEDUP_REMOVED lines=9> */
.L_x_5611:
        /* <DEDUP_REMOVED lines=11> */
[C---:B------:R-:W-:Y:S02]  /*1ecf0*/  ISETP.GE.U32.AND P5, PT, R8.reuse, 0x10, PT ;  /* 0x000000100800780c */ /* 0x040fe40003fa6070 */
[----:B--2---:R-:W-:Y:S02]  /*1ed00*/  @!P1 MOV R17, R2 ;  /* 0x0000000200119202 */ /* 0x004fe40000000f00 */
[----:B------:R-:W-:-:S03]  /*1ed10*/  ISETP.NE.AND P1, PT, R8, RZ, PT ;  /* 0x000000ff0800720c */ /* 0x000fc60003f25270 */
[----:B------:R-:W-:-:S10]  /*1ed20*/  IMAD.MOV.U32 R13, RZ, RZ, R17 ;  /* 0x000000ffff0d7224 */ /* 0x000fd400078e0011 */
[----:B------:R-:W-:Y:S05]  /*1ed30*/  WARPSYNC.COLLECTIVE R15, `(.L_x_5612) ;  /* 0x000000000f087348 */ /* 0x000fea0003c00000 */
[----:B------:R0:W1:Y:S02]  /*1ed40*/  SHFL.UP P6, R14, R13, R12, R11 ;  /* 0x0400000c0d0e7389 */ /* 0x00006400000c000b */
[----:B01----:R-:W-:Y:S01]  /*1ed50*/  ENDCOLLECTIVE ;  /* 0x000000000000791b */ /* 0x003fe20003800000 */
.L_x_5612:
[----:B------:R-:W-:Y:S01]  /*1ed60*/  IMAD.MOV.U32 R12, RZ, RZ, 0x2 ;  /* 0x00000002ff0c7424 */ /* 0x000fe200078e00ff */
[----:B------:R-:W-:-:S05]  /*1ed70*/  SEL R4, R14, RZ, P1 ;  /* 0x000000ff0e047207 */ /* 0x000fca0000800000 */
[----:B------:R-:W-:-:S04]  /*1ed80*/  IMAD.IADD R4, R17, 0x1, R4 ;  /* 0x0000000111047824 */ /* 0x000fc800078e0204 */
[----:B------:R-:W-:-:S07]  /*1ed90*/  IMAD.MOV.U32 R13, RZ, RZ, R4 ;  /* 0x000000ffff0d7224 */ /* 0x000fce00078e0004 */
[----:B------:R-:W-:Y:S05]  /*1eda0*/  WARPSYNC.COLLECTIVE R15, `(.L_x_5613) ;  /* 0x000000000f087348 */ /* 0x000fea0003c00000 */
[----:B------:R0:W1:Y:S02]  /*1edb0*/  SHFL.UP P6, R14, R13, R12, R11 ;  /* 0x0400000c0d0e7389 */ /* 0x00006400000c000b */
[----:B01----:R-:W-:Y:S01]  /*1edc0*/  ENDCOLLECTIVE ;  /* 0x000000000000791b */ /* 0x003fe20003800000 */
.L_x_5613:
[----:B------:R-:W-:Y:S01]  /*1edd0*/  IMAD.MOV.U32 R12, RZ, RZ, 0x4 ;  /* 0x00000004ff0c7424 */ /* 0x000fe200078e00ff */
[----:B------:R-:W-:-:S05]  /*1ede0*/  SEL R3, R14, RZ, P2 ;  /* 0x000000ff0e037207 */ /* 0x000fca0001000000 */
[----:B------:R-:W-:-:S05]  /*1edf0*/  IMAD.IADD R6, R4, 0x1, R3 ;  /* 0x0000000104067824 */ /* 0x000fca00078e0203 */
[----:B------:R-:W-:-:S07]  /*1ee00*/  MOV R13, R6 ;  /* 0x00000006000d7202 */ /* 0x000fce0000000f00 */
[----:B------:R-:W-:Y:S05]  /*1ee10*/  WARPSYNC.COLLECTIVE R15, `(.L_x_5614) ;  /* 0x000000000f087348 */ /* 0x000fea0003c00000 */
[----:B------:R0:W1:Y:S02]  /*1ee20*/  SHFL.UP P6, R14, R13, R12, R11 ;  /* 0x0400000c0d0e7389 */ /* 0x00006400000c000b */
[----:B01----:R-:W-:Y:S01]  /*1ee30*/  ENDCOLLECTIVE ;  /* 0x000000000000791b */ /* 0x003fe20003800000 */
.L_x_5614:
[----:B------:R-:W-:Y:S01]  /*1ee40*/  IMAD.MOV.U32 R12, RZ, RZ, 0x8 ;  /* 0x00000008ff0c7424 */ /* 0x000fe200078e00ff */
[----:B------:R-:W-:-:S05]  /*1ee50*/  SEL R3, R14, RZ, P3 ;  /* 0x000000ff0e037207 */ /* 0x000fca0001800000 */
[----:B------:R-:W-:-:S04]  /*1ee60*/  IMAD.IADD R2, R6, 0x1, R3 ;  /* 0x0000000106027824 */ /* 0x000fc800078e0203 */
[----:B------:R-:W-:-:S07]  /*1ee70*/  IMAD.MOV.U32 R13, RZ, RZ, R2 ;  /* 0x000000ffff0d7224 */ /* 0x000fce00078e0002 */
[----:B------:R-:W-:Y:S05]  /*1ee80*/  WARPSYNC.COLLECTIVE R15, `(.L_x_5615) ;  /* 0x000000000f087348 */ /* 0x000fea0003c00000 */
[----:B------:R0:W1:Y:S02]  /*1ee90*/  SHFL.UP P6, R14, R13, R12, R11 ;  /* 0x0400000c0d0e7389 */ /* 0x00006400000c000b */
[----:B01----:R-:W-:Y:S01]  /*1eea0*/  ENDCOLLECTIVE ;  /* 0x000000000000791b */ /* 0x003fe20003800000 */
.L_x_5615:
[----:B------:R-:W-:Y:S02]  /*1eeb0*/  MOV R12, 0x10 ;  /* 0x00000010000c7802 */ /* 0x000fe40000000f00 */
[----:B------:R-:W-:-:S05]  /*1eec0*/  SEL R3, R14, RZ, P4 ;  /* 0x000000ff0e037207 */ /* 0x000fca0002000000 */
[----:B------:R-:W-:-:S04]  /*1eed0*/  IMAD.IADD R3, R2, 0x1, R3 ;  /* 0x0000000102037824 */ /* 0x000fc800078e0203 */
[----:B------:R-:W-:-:S07]  /*1eee0*/  IMAD.MOV.U32 R13, RZ, RZ, R3 ;  /* 0x000000ffff0d7224 */ /* 0x000fce00078e0003 */
[----:B------:R-:W-:Y:S05]  /*1eef0*/  WARPSYNC.COLLECTIVE R15, `(.L_x_5616) ;  /* 0x000000000f087348 */ /* 0x000fea0003c00000 */
[----:B------:R0:W1:Y:S02]  /*1ef00*/  SHFL.UP P6, R14, R13, R12, R11 ;  /* 0x0400000c0d0e7389 */ /* 0x00006400000c000b */
[----:B01----:R-:W-:Y:S01]  /*1ef10*/  ENDCOLLECTIVE ;  /* 0x000000000000791b */ /* 0x003fe20003800000 */
.L_x_5616:
        /* <DEDUP_REMOVED lines=8> */
.L_x_5617:
[----:B------:R-:W-:Y:S05]  /*1efa0*/  BRA `(.L_x_5618) ;  /* 0xffffffa400c87947 */ /* 0x000fea000383ffff */
.L_x_5430:
[----:B------:R-:W-:Y:S01]  /*1efb0*/  BSSY B0, `(.L_x_5619) ;  /* 0x0000008000007945 */ /* 0x000fe20003800000 */
[----:B-----5:R-:W-:Y:S01]  /*1efc0*/  IMAD.MOV.U32 R13, RZ, RZ, R17 ;  /* 0x000000ffff0d7224 */ /* 0x020fe200078e0011 */
[----:B------:R-:W-:Y:S01]  /*1efd0*/  MOV R11, RZ ;  /* 0x000000ff000b7202 */ /* 0x000fe20000000f00 */
[----:B------:R-:W-:Y:S02]  /*1efe0*/  IMAD.MOV.U32 R12, RZ, RZ, 0x1 ;  /* 0x00000001ff0c7424 */ /* 0x000fe400078e00ff */
[----:B------:R-:W-:-:S07]  /*1eff0*/  IMAD.MOV.U32 R15, RZ, RZ, -0x1 ;  /* 0xffffffffff0f7424 */ /* 0x000fce00078e00ff */
[----:B01----:R-:W-:Y:S05]  /*1f000*/  WARPSYNC.COLLECTIVE R15, `(.L_x_5620) ;  /* 0x000000000f087348 */ /* 0x003fea0003c00000 */
[----:B------:R2:W3:Y:S02]  /*1f010*/  SHFL.UP P6, R14, R13, R12, R11 ;  /* 0x0400000c0d0e7389 */ /* 0x0004e400000c000b */
[----:B0123--:R-:W-:Y:S01]  /*1f020*/  ENDCOLLECTIVE ;  /* 0x000000000000791b */ /* 0x00ffe20003800000 */
.L_x_5620:
[----:B------:R-:W-:Y:S05]  /*1f030*/  BSYNC B0 ;  /* 0x0000000000007941 */ /* 0x000fea0003800000 */
.L_x_5619:
        /* <DEDUP_REMOVED lines=8> */
.L_x_5621:
[----:B------:R-:W-:Y:S01]  /*1f0c0*/  IMAD.MOV.U32 R12, RZ, RZ, 0x4 ;  /* 0x00000004ff0c7424 */ /* 0x000fe200078e00ff */
[----:B------:R-:W-:-:S05]  /*1f0d0*/  SEL R2, R14, RZ, P2 ;  /* 0x000000ff0e027207 */ /* 0x000fca0001000000 */
[----:B------:R-:W-:-:S05]  /*1f0e0*/  IMAD.IADD R2, R13, 0x1, R2 ;  /* 0x000000010d027824 */ /* 0x000fca00078e0202 */
[----:B------:R-:W-:-:S07]  /*1f0f0*/  MOV R13, R2 ;  /* 0x00000002000d7202 */ /* 0x000fce0000000f00 */
[----:B------:R-:W-:Y:S05]  /*1f100*/  WARPSYNC.COLLECTIVE R15, `(.L_x_5622) ;  /* 0x000000000f087348 */ /* 0x000fea0003c00000 */
[----:B------:R0:W1:Y:S02]  /*1f110*/  SHFL.UP P6, R14, R13, R12, R11 ;  /* 0x0400000c0d0e7389 */ /* 0x00006400000c000b */
[----:B01----:R-:W-:Y:S01]  /*1f120*/  ENDCOLLECTIVE ;  /* 0x000000000000791b */ /* 0x003fe20003800000 */
.L_x_5622:
[----:B------:R-:W-:Y:S01]  /*1f130*/  IMAD.MOV.U32 R12, RZ, RZ, 0x8 ;  /* 0x00000008ff0c7424 */ /* 0x000fe200078e00ff */
[----:B------:R-:W-:-:S05]  /*1f140*/  SEL R3, R14, RZ, P3 ;  /* 0x000000ff0e037207 */ /* 0x000fca0001800000 */
[----:B------:R-:W-:-:S04]  /*1f150*/  IMAD.IADD R3, R2, 0x1, R3 ;  /* 0x0000000102037824 */ /* 0x000fc800078e0203 */
[----:B------:R-:W-:-:S07]  /*1f160*/  IMAD.MOV.U32 R13, RZ, RZ, R3 ;  /* 0x000000ffff0d7224 */ /* 0x000fce00078e0003 */
[----:B------:R-:W-:Y:S05]  /*1f170*/  WARPSYNC.COLLECTIVE R15, `(.L_x_5623) ;  /* 0x000000000f087348 */ /* 0x000fea0003c00000 */
[----:B------:R0:W1:Y:S02]  /*1f180*/  SHFL.UP P6, R14, R13, R12, R11 ;  /* 0x0400000c0d0e7389 */ /* 0x00006400000c000b */
[----:B01----:R-:W-:Y:S01]  /*1f190*/  ENDCOLLECTIVE ;  /* 0x000000000000791b */ /* 0x003fe20003800000 */
.L_x_5623:
[----:B------:R-:W-:Y:S02]  /*1f1a0*/  MOV R12, 0x10 ;  /* 0x00000010000c7802 */ /* 0x000fe40000000f00 */
[----:B------:R-:W-:-:S05]  /*1f1b0*/  SEL R4, R14, RZ, P4 ;  /* 0x000000ff0e047207 */ /* 0x000fca0002000000 */
[----:B------:R-:W-:-:S04]  /*1f1c0*/  IMAD.IADD R4, R3, 0x1, R4 ;  /* 0x0000000103047824 */ /* 0x000fc800078e0204 */
[----:B------:R-:W-:-:S07]  /*1f1d0*/  IMAD.MOV.U32 R13, RZ, RZ, R4 ;  /* 0x000000ffff0d7224 */ /* 0x000fce00078e0004 */
[----:B------:R-:W-:Y:S05]  /*1f1e0*/  WARPSYNC.COLLECTIVE R15, `(.L_x_5624) ;  /* 0x000000000f087348 */ /* 0x000fea0003c00000 */
[----:B------:R0:W1:Y:S02]  /*1f1f0*/  SHFL.UP P6, R14, R13, R12, R11 ;  /* 0x0400000c0d0e7389 */ /* 0x00006400000c000b */
[----:B01----:R-:W-:Y:S01]  /*1f200*/  ENDCOLLECTIVE ;  /* 0x000000000000791b */ /* 0x003fe20003800000 */
.L_x_5624:
        /* <DEDUP_REMOVED lines=8> */
.L_x_5625:
[----:B------:R-:W-:Y:S05]  /*1f290*/  BRA `(.L_x_5626) ;  /* 0xffffffa400a87947 */ /* 0x000fea000383ffff */
.L_x_5432:
[----:B------:R-:W-:Y:S01]  /*1f2a0*/  BSSY B0, `(.L_x_5627) ;  /* 0x0000006000007945 */ /* 0x000fe20003800000 */
[----:B------:R-:W-:Y:S01]  /*1f2b0*/  PLOP3.LUT P6, PT, P6, PT, PT, 0x8, 0x0 ;  /* 0x000000000000781c */ /* 0x000fe200037ce170 */
[----:B------:R-:W-:-:S12]  /*1f2c0*/  IMAD.MOV.U32 R15, RZ, RZ, -0x1 ;  /* 0xffffffffff0f7424 */ /* 0x000fd800078e00ff */
[----:B01----:R-:W-:Y:S05]  /*1f2d0*/  WARPSYNC.COLLECTIVE R15, `(.L_x_5628) ;  /* 0x000000000f087348 */ /* 0x003fea0003c00000 */
[----:B------:R-:W-:Y:S01]  /*1f2e0*/  VOTE.ANY R14, PT, P6 ;  /* 0x00000000000e7806 */ /* 0x000fe200030e0100 */
[----:B01----:R-:W-:Y:S06]  /*1f2f0*/  ENDCOLLECTIVE ;  /* 0x000000000000791b */ /* 0x003fec0003800000 */
.L_x_5628:
[----:B------:R-:W-:Y:S05]  /*1f300*/  BSYNC B0 ;  /* 0x0000000000007941 */ /* 0x000fea0003800000 */
.L_x_5627:
        /* <DEDUP_REMOVED lines=9> */
.L_x_5629:
[----:B------:R-:W-:Y:S01]  /*1f3a0*/  IMAD.MOV.U32 R17, RZ, RZ, R14 ;  /* 0x000000ffff117224 */ /* 0x000fe200078e000e */
[----:B------:R-:W-:Y:S06]  /*1f3b0*/  BRA `(.L_x_5630) ;  /* 0xffffffa400987947 */ /* 0x000fec000383ffff */
.L_x_5434:
[----:B------:R-:W-:Y:S01]  /*1f3c0*/  BSSY B0, `(.L_x_5631) ;  /* 0x0000007000007945 */ /* 0x000fe20003800000 */
[----:B------:R-:W-:Y:S01]  /*1f3d0*/  IMAD.MOV.U32 R13, RZ, RZ, R2 ;  /* 0x000000ffff0d7224 */ /* 0x000fe200078e0002 */
[----:B------:R-:W-:Y:S01]  /*1f3e0*/  MOV R15, 0xffffffff ;  /* 0xffffffff000f7802 */ /* 0x000fe20000000f00 */
[----:B------:R-:W-:-:S07]  /*1f3f0*/  IMAD.MOV.U32 R11, RZ, RZ, 0x1f ;  /* 0x0000001fff0b7424 */ /* 0x000fce00078e00ff */
[----:B0123--:R-:W-:Y:S05]  /*1f400*/  WARPSYNC.COLLECTIVE R15, `(.L_x_5632) ;  /* 0x000000000f087348 */ /* 0x00ffea0003c00000 */
[----:B------:R4:W0:Y:S02]  /*1f410*/  SHFL.IDX P6, R14, R13, R12, R11 ;  /* 0x0000000c0d0e7389 */ /* 0x00082400000c000b */
[----:B01234-:R-:W-:Y:S01]  /*1f420*/  ENDCOLLECTIVE ;  /* 0x000000000000791b */ /* 0x01ffe20003800000 */
.L_x_5632:
[----:B------:R-:W-:Y:S05]  /*1f430*/  BSYNC B0 ;  /* 0x0000000000007941 */ /* 0x000fea0003800000 */
.L_x_5631:
[----:B------:R-:W-:Y:S05]  /*1f440*/  BRA `(.L_x_5433) ;  /* 0xffffffa400907947 */ /* 0x000fea000383ffff */
.L_x_5438:
[----:B0-----:R0:W2:Y:S02]  /*1f450*/  SYNCS.PHASECHK.TRANS64.TRYWAIT P0, [R4+URZ+0x22820], R0 ;  /* 0x02282000040075a7 */ /* 0x0010a4000800017f */
[----:B--2---:R-:W-:Y:S05]  /*1f460*/  @!P0 NANOSLEEP.SYNCS 0x989680 ;  /* 0x009896800000895d */ /* 0x004fea0003900000 */
[----:B------:R-:W2:Y:S02]  /*1f470*/  @!P0 SYNCS.PHASECHK.TRANS64 P0, [R4+URZ+0x22820], R0 ;  /* 0x02282000040085a7 */ /* 0x000ea4000800007f */
[----:B--2---:R-:W-:Y:S05]  /*1f480*/  @!P0 BRA `(.L_x_5438) ;  /* 0xfffffffc00f08947 */ /* 0x004fea000383ffff */
[----:B------:R-:W-:Y:S05]  /*1f490*/  BRA `(.L_x_5633) ;  /* 0xffffffac00087947 */ /* 0x000fea000383ffff */
.L_x_5439:
        /* <DEDUP_REMOVED lines=8> */
[----:B01--4-:R-:W-:Y:S05]  /*1f520*/  WARPSYNC.COLLECTIVE R15, `(.L_x_5635) ;  /* 0x000000000f087348 */ /* 0x013fea0003c00000 */
[----:B------:R2:W3:Y:S02]  /*1f530*/  SHFL.IDX P6, R14, R13, R12, R11 ;  /* 0x0000000c0d0e7389 */ /* 0x0004e400000c000b */
[----:B01234-:R-:W-:Y:S01]  /*1f540*/  ENDCOLLECTIVE ;  /* 0x000000000000791b */ /* 0x01ffe20003800000 */
.L_x_5635:
[----:B------:R-:W-:Y:S05]  /*1f550*/  BSYNC B0 ;  /* 0x0000000000007941 */ /* 0x000fea0003800000 */
.L_x_5634:
[----:B------:R-:W-:Y:S05]  /*1f560*/  BRA `(.L_x_5636) ;  /* 0xffffffa800f07947 */ /* 0x000fea000383ffff */
.L_x_5440:
[----:B------:R-:W-:Y:S01]  /*1f570*/  BSSY B0, `(.L_x_5637) ;  /* 0x0000006000007945 */ /* 0x000fe20003800000 */
[----:B------:R-:W-:-:S07]  /*1f580*/  IMAD.MOV.U32 R15, RZ, RZ, -0x1 ;  /* 0xffffffffff0f7424 */ /* 0x000fce00078e00ff */
[----:B01--4-:R-:W-:Y:S05]  /*1f590*/  WARPSYNC.COLLECTIVE R15, `(.L_x_5638) ;  /* 0x000000000f0c7348 */ /* 0x013fea0003c00000 */
[----:B------:R-:W-:Y:S02]  /*1f5a0*/  ELECT P6, UR62, PT ;  /* 0x00000000003e782f */ /* 0x000fe400038c0000 */
[----:B------:R-:W-:Y:S01]  /*1f5b0*/  MOV R14, UR62 ;  /* 0x0000003e000e7c02 */ /* 0x000fe20008000f00 */
[----:B01--4-:R-:W-:Y:S10]  /*1f5c0*/  ENDCOLLECTIVE ;  /* 0x000000000000791b */ /* 0x013ff40003800000 */
.L_x_5638:
[----:B------:R-:W-:Y:S05]  /*1f5d0*/  BSYNC B0 ;  /* 0x0000000000007941 */ /* 0x000fea0003800000 */
.L_x_5637:
[----:B------:R-:W-:Y:S05]  /*1f5e0*/  BRA `(.L_x_5639) ;  /* 0xffffffa800e47947 */ /* 0x000fea000383ffff */
.L_x_5442:
[----:B0-----:R0:W2:Y:S02]  /*1f5f0*/  SYNCS.PHASECHK.TRANS64.TRYWAIT P1, [R5+URZ+0x22840], R0 ;  /* 0x02284000050075a7 */ /* 0x0010a4000802017f */
[----:B--2---:R-:W-:Y:S05]  /*1f600*/  @!P1 NANOSLEEP.SYNCS 0x989680 ;  /* 0x009896800000995d */ /* 0x004fea0003900000 */
[----:B------:R-:W2:Y:S02]  /*1f610*/  @!P1 SYNCS.PHASECHK.TRANS64 P1, [R5+URZ+0x22840], R0 ;  /* 0x02284000050095a7 */ /* 0x000ea4000802007f */
[----:B--2---:R-:W-:Y:S05]  /*1f620*/  @!P1 BRA `(.L_x_5442) ;  /* 0xfffffffc00f09947 */ /* 0x004fea000383ffff */
[----:B------:R-:W-:Y:S05]  /*1f630*/  BRA `(.L_x_5640) ;  /* 0xffffffac00047947 */ /* 0x000fea000383ffff */
.L_x_5444:
[----:B--2---:R2:W3:Y:S02]  /*1f640*/  SYNCS.PHASECHK.TRANS64.TRYWAIT P1, [R25+URZ+0x22840], R2 ;  /* 0x02284002190075a7 */ /* 0x0044e4000802017f */
[----:B---3--:R-:W-:Y:S05]  /*1f650*/  @!P1 NANOSLEEP.SYNCS 0x989680 ;  /* 0x009896800000995d */ /* 0x008fea0003900000 */
[----:B------:R-:W3:Y:S02]  /*1f660*/  @!P1 SYNCS.PHASECHK.TRANS64 P1, [R25+URZ+0x22840], R2 ;  /* 0x02284002190095a7 */ /* 0x000ee4000802007f */
[----:B---3--:R-:W-:Y:S05]  /*1f670*/  @!P1 BRA `(.L_x_5444) ;  /* 0xfffffffc00f09947 */ /* 0x008fea000383ffff */
[----:B------:R-:W-:Y:S05]  /*1f680*/  BRA `(.L_x_5641) ;  /* 0xffffffac00107947 */ /* 0x000fea000383ffff */
.L_x_5446:
[----:B---3--:R3:W0:Y:S02]  /*1f690*/  SYNCS.PHASECHK.TRANS64.TRYWAIT P1, [R5+URZ+0x22860], R0 ;  /* 0x02286000050075a7 */ /* 0x008624000802017f */
[----:B0-----:R-:W-:Y:S05]  /*1f6a0*/  @!P1 NANOSLEEP.SYNCS 0x989680 ;  /* 0x009896800000995d */ /* 0x001fea0003900000 */
[----:B------:R-:W0:Y:S02]  /*1f6b0*/  @!P1 SYNCS.PHASECHK.TRANS64 P1, [R5+URZ+0x22860], R0 ;  /* 0x02286000050095a7 */ /* 0x000e24000802007f */
[----:B0-----:R-:W-:Y:S05]  /*1f6c0*/  @!P1 BRA `(.L_x_5446) ;  /* 0xfffffffc00f09947 */ /* 0x001fea000383ffff */
[----:B------:R-:W-:Y:S05]  /*1f6d0*/  BRA `(.L_x_5642) ;  /* 0xffffffac000c7947 */ /* 0x000fea000383ffff */
.L_x_5643:
        /* <DEDUP_REMOVED lines=10> */
.L_x_6466:


//--------------------- .text._ZN7cutlass13device_kernelIN5flash11enable_sm90INS1_16FlashAttnFwdSm90INS1_25CollectiveMainloopFwdSm90ILi2EN4cute5tupleIJNS5_1CILi1EEES8_S8_EEENS6_IJNS7_ILi128EEENS7_ILi96EEENS7_ILi64EEEEEELi256ENS_6half_tEfNS_4arch4Sm90ELb1ELb0ELb0ELb1ELb1ELb0ELb1ELb1ELb0ELb1ELb0ELb0EEENS1_21CollectiveEpilogueFwdINS6_IJSA_NS7_ILi256EEESB_EEES9_SE_SG_Li256ELb1ELb1ELb0ELb0EEENS1_36VarlenDynamicPersistentTileSchedulerILi128ELi96ELi256ELi128ELb0ELb1ELb1ELb1ELb1ELb1EEEEEEEEEvNT_6ParamsE --------------------------
	.section	.text._ZN7cutlass13device_kernelIN5flash11enable_sm90INS1_16FlashAttnFwdSm90INS1_25CollectiveMainloopFwdSm90ILi2EN4cute5tupleIJNS5_1CILi1EEES8_S8_EEENS6_IJNS7_ILi128EEENS7_ILi96EEENS7_ILi64EEEEEELi256ENS_6half_tEfNS_4arch4Sm90ELb1ELb0ELb0ELb1ELb1ELb0ELb1ELb1ELb0ELb1ELb0ELb0EEENS1_21CollectiveEpilogueFwdINS6_IJSA_NS7_ILi256EEESB_EEES9_SE_SG_Li256ELb1ELb1ELb0ELb0EEENS1_36VarlenDynamicPersistentTileSchedulerILi128ELi96ELi256ELi128ELb0ELb1ELb1ELb1ELb1ELb1EEEEEEEEEvNT_6ParamsE,"ax",@progbits
	.align	128
.text._ZN7cutlass13device_kernelIN5flash11enable_sm90INS1_16FlashAttnFwdSm90INS1_25CollectiveMainloopFwdSm90ILi2EN4cute5tupleIJNS5_1CILi1EEES8_S8_EEENS6_IJNS7_ILi128EEENS7_ILi96EEENS7_ILi64EEEEEELi256ENS_6half_tEfNS_4arch4Sm90ELb1ELb0ELb0ELb1ELb1ELb0ELb1ELb1ELb0ELb1ELb0ELb0EEENS1_21CollectiveEpilogueFwdINS6_IJSA_NS7_ILi256EEESB_EEES9_SE_SG_Li256ELb1ELb1ELb0ELb0EEENS1_36VarlenDynamicPersistentTileSchedulerILi128ELi96ELi256ELi128ELb0ELb1ELb1ELb1ELb1ELb1EEEEEEEEEvNT_6ParamsE:
        .type           _ZN7cutlass13device_kernelIN5flash11enable_sm90INS1_16FlashAttnFwdSm90INS1_25CollectiveMainloopFwdSm90ILi2EN4cute5tupleIJNS5_1CILi1EEES8_S8_EEENS6_IJNS7_ILi128EEENS7_ILi96EEENS7_ILi64EEEEEELi256ENS_6half_tEfNS_4arch4Sm90ELb1ELb0ELb0ELb1ELb1ELb0ELb1ELb1ELb0ELb1ELb0ELb0EEENS1_21CollectiveEpilogueFwdINS6_IJSA_NS7_ILi256EEESB_EEES9_SE_SG_Li256ELb1ELb1ELb0ELb0EEENS1_36VarlenDynamicPersistentTileSchedulerILi128ELi96ELi256ELi128ELb0ELb1ELb1ELb1ELb1ELb1EEEEEEEEEvNT_6ParamsE,@function
        .size           _ZN7cutlass13device_kernelIN5flash11enable_sm90INS1_16FlashAttnFwdSm90INS1_25CollectiveMainloopFwdSm90ILi2EN4cute5tupleIJNS5_1CILi1EEES8_S8_EEENS6_IJNS7_ILi128EEENS7_ILi96EEENS7_ILi64EEEEEELi256ENS_6half_tEfNS_4arch4Sm90ELb1ELb0ELb0ELb1ELb1ELb0ELb1ELb1ELb0ELb1ELb0ELb0EEENS1_21CollectiveEpilogueFwdINS6_IJSA_NS7_ILi256EEESB_EEES9_SE_SG_Li256ELb1ELb1ELb0ELb0EEENS1_36VarlenDynamicPersistentTileSchedulerILi128ELi96ELi256ELi128ELb0ELb1ELb1ELb1ELb1ELb1EEEEEEEEEvNT_6ParamsE,(.L_x_6467 - _ZN7cutlass13device_kernelIN5flash11enable_sm90INS1_16FlashAttnFwdSm90INS1_25CollectiveMainloopFwdSm90ILi2EN4cute5tupleIJNS5_1CILi1EEES8_S8_EEENS6_IJNS7_ILi128EEENS7_ILi96EEENS7_ILi64EEEEEELi256ENS_6half_tEfNS_4arch4Sm90ELb1ELb0ELb0ELb1ELb1ELb0ELb1ELb1ELb0ELb1ELb0ELb0EEENS1_21CollectiveEpilogueFwdINS6_IJSA_NS7_ILi256EEESB_EEES9_SE_SG_Li256ELb1ELb1ELb0ELb0EEENS1_36VarlenDynamicPersistentTileSchedulerILi128ELi96ELi256ELi128ELb0ELb1ELb1ELb1ELb1ELb1EEEEEEEEEvNT_6ParamsE)
        .other          _ZN7cutlass13device_kernelIN5flash11enable_sm90INS1_16FlashAttnFwdSm90INS1_25CollectiveMainloopFwdSm90ILi2EN4cute5tupleIJNS5_1CILi1EEES8_S8_EEENS6_IJNS7_ILi128EEENS7_ILi96EEENS7_ILi64EEEEEELi256ENS_6half_tEfNS_4arch4Sm90ELb1ELb0ELb0ELb1ELb1ELb0ELb1ELb1ELb0ELb1ELb0ELb0EEENS1_21CollectiveEpilogueFwdINS6_IJSA_NS7_ILi256EEESB_EEES9_SE_SG_Li256ELb1ELb1ELb0ELb0EEENS1_36VarlenDynamicPersistentTileSchedulerILi128ELi96ELi256ELi128ELb0ELb1ELb1ELb1ELb1ELb1EEEEEEEEEvNT_6ParamsE,@"STO_CUDA_ENTRY STV_DEFAULT"
_ZN7cutlass13device_kernelIN5flash11enable_sm90INS1_16FlashAttnFwdSm90INS1_25CollectiveMainloopFwdSm90ILi2EN4cute5tupleIJNS5_1CILi1EEES8_S8_EEENS6_IJNS7_ILi128EEENS7_ILi96EEENS7_ILi64EEEEEELi256ENS_6half_tEfNS_4arch4Sm90ELb1ELb0ELb0ELb1ELb1ELb0ELb1ELb1ELb0ELb1ELb0ELb0EEENS1_21CollectiveEpilogueFwdINS6_IJSA_NS7_ILi256EEESB_EEES9_SE_SG_Li256ELb1ELb1ELb0ELb0EEENS1_36VarlenDynamicPersistentTileSchedulerILi128ELi96ELi256ELi128ELb0ELb1ELb1ELb1ELb1ELb1EEEEEEEEEvNT_6ParamsE:
        /* <DEDUP_REMOVED lines=47> */
.L_x_5644:
        /* <DEDUP_REMOVED lines=22> */
.L_x_5645:
        /* <DEDUP_REMOVED lines=18> */
.L_x_5646:
        /* <DEDUP_REMOVED lines=22> */
.L_x_5647:
        /* <DEDUP_REMOVED lines=23> */
.L_x_5648:
        /* <DEDUP_REMOVED lines=10> */
.L_x_5650:
        /* <DEDUP_REMOVED lines=20> */
[----:B------:R-:W-:Y:S01]  /*0a20*/  IMAD.MOV.U32 R224, RZ, RZ, RZ ;  /* 0x000000ffffe07224 */ /* 0x000fe200078e00ff */
[----:B------:R-:W-:Y:S01]  /*0a30*/  R2UR UR6, R14 ;  /* 0x000000000e0672ca */ /* 0x000fe200000e0000 */
[----:B------:R-:W0:Y:S01]  /*0a40*/  S2R R0, SR_TID.X ;  /* 0x0000000000007919 */ /* 0x000e220000002100 */
[----:B------:R-:W-:Y:S01]  /*0a50*/  UMOV UR39, URZ ;  /* 0x0000003f00277c82 */ /* 0x000fe20008000000 */
[----:B------:R-:W-:Y:S01]  /*0a60*/  UMOV UR38, URZ ;  /* 0x0000003f00267c82 */ /* 0x000fe20008000000 */
[----:B0-----:R-:W-:-:S05]  /*0a70*/  VIADD R12, R0, 0xffffff80 ;  /* 0xffffff80000c7836 */ /* 0x001fca0000000000 */
[----:B------:R-:W-:-:S04]  /*0a80*/  SHF.R.S32.HI R0, RZ, 0x1f, R12 ;  /* 0x0000001fff007819 */ /* 0x000fc8000001140c */
[CC--:B------:R-:W-:Y:S02]  /*0a90*/  LEA.HI R3, R0.reuse, R12.reuse, RZ, 0x7 ;  /* 0x0000000c00037211 */ /* 0x0c0fe400078f38ff */
[----:B------:R-:W-:Y:S02]  /*0aa0*/  LEA.HI R4, R0, R12, RZ, 0x5 ;  /* 0x0000000c00047211 */ /* 0x000fe400078f28ff */
[C---:B------:R-:W-:Y:S02]  /*0ab0*/  LOP3.LUT R225, R3.reuse, 0xffffff80, RZ, 0xc0, !PT ;  /* 0xffffff8003e17812 */ /* 0x040fe400078ec0ff */
[----:B------:R-:W-:Y:S01]  /*0ac0*/  SHF.R.S32.HI R226, RZ, 0x7, R3 ;  /* 0x00000007ffe27819 */ /* 0x000fe20000011403 */
[----:B------:R-:W-:Y:S02]  /*0ad0*/  IMAD.SHL.U32 R6, R4, 0x20, RZ ;  /* 0x0000002004067824 */ /* 0x000fe400078e00ff */
[----:B------:R-:W-:Y:S01]  /*0ae0*/  IMAD.IADD R225, R12, 0x1, -R225 ;  /* 0x000000010ce17824 */ /* 0x000fe200078e0ae1 */
[----:B------:R-:W-:-:S02]  /*0af0*/  LEA.HI R3, R3, R226, RZ, 0x1 ;  /* 0x000000e203037211 */ /* 0x000fc400078f08ff */
        /* <DEDUP_REMOVED lines=8> */
[----:B------:R-:W-:Y:S02]  /*0b80*/  LEA.HI R8, R8, R225, RZ, 0x5 ;  /* 0x000000e108087211 */ /* 0x000fe400078f28ff */
[----:B------:R-:W-:Y:S02]  /*0b90*/  LEA.HI R11, R11, R10, RZ, 0x3 ;  /* 0x0000000a0b0b7211 */ /* 0x000fe400078f18ff */
[----:B------:R-:W-:Y:S02]  /*0ba0*/  SHF.R.S32.HI R8, RZ, 0x5, R8 ;  /* 0x00000005ff087819 */ /* 0x000fe40000011408 */
[----:B------:R-:W-:Y:S02]  /*0bb0*/  LOP3.LUT R11, R11, 0xfffffff8, RZ, 0xc0, !PT ;  /* 0xfffffff80b0b7812 */ /* 0x000fe400078ec0ff */
[----:B------:R-:W-:-:S03]  /*0bc0*/  LOP3.LUT R3, R3, 0x3fffffe, RZ, 0xc0, !PT ;  /* 0x03fffffe03037812 */ /* 0x000fc600078ec0ff */
[----:B------:R-:W-:Y:S02]  /*0bd0*/  IMAD.IADD R11, R10, 0x1, -R11 ;  /* 0x000000010a0b7824 */ /* 0x000fe400078e0a0b */
[----:B------:R-:W-:Y:S02]  /*0be0*/  IMAD.IADD R3, R226, 0x1, -R3 ;  /* 0x00000001e2037824 */ /* 0x000fe400078e0a03 */
[----:B------:R-:W-:-:S04]  /*0bf0*/  IMAD R8, R8, 0x10, R11 ;  /* 0x0000001008087824 */ /* 0x000fc800078e020b */
[----:B------:R-:W-:Y:S01]  /*0c00*/  IMAD R227, R3, 0x40, R8 ;  /* 0x0000004003e37824 */ /* 0x000fe200078e0208 */
[----:B--2---:R-:W-:Y:S02]  /*0c10*/  R2UR UR4, R2 ;  /* 0x00000000020472ca */ /* 0x004fe400000e0000 */
[CC--:B------:R-:W-:Y:S02]  /*0c20*/  LEA.HI R2, R0.reuse, R12.reuse, RZ, 0x4 ;  /* 0x0000000c00027211 */ /* 0x0c0fe400078f20ff */
[----:B------:R-:W-:Y:S02]  /*0c30*/  LEA.HI R0, R0, R12, RZ, 0x3 ;  /* 0x0000000c00007211 */ /* 0x000fe400078f18ff */
[----:B------:R-:W-:Y:S02]  /*0c40*/  SHF.R.S32.HI R5, RZ, 0x4, R2 ;  /* 0x00000004ff057819 */ /* 0x000fe40000011402 */
[----:B------:R-:W-:Y:S02]  /*0c50*/  LOP3.LUT R4, R2, 0x3fffff0, RZ, 0xc0, !PT ;  /* 0x03fffff002047812 */ /* 0x000fe400078ec0ff */
[----:B------:R-:W-:-:S02]  /*0c60*/  LOP3.LUT R219, R0, 0xfffffff8, RZ, 0xc0, !PT ;  /* 0xfffffff800db7812 */ /* 0x000fc400078ec0ff */
[----:B------:R-:W-:Y:S01]  /*0c70*/  LEA.HI R2, R2, R5, RZ, 0x1 ;  /* 0x0000000502027211 */ /* 0x000fe200078f08ff */
[C---:B------:R-:W-:Y:S01]  /*0c80*/  IMAD.IADD R4, R12.reuse, 0x1, -R4 ;  /* 0x000000010c047824 */ /* 0x040fe200078e0a04 */
[----:B------:R-:W-:Y:S01]  /*0c90*/  IADD3 R219, R12, -R219, RZ ;  /* 0x800000db0cdb7210 */ /* 0x000fe20007ffe0ff */
[----:B------:R-:W-:Y:S01]  /*0ca0*/  ULOP3.LUT UR4, UR4, 0x1, URZ, 0xfc, !UPT ;  /* 0x0000000104047892 */ /* 0x000fe2000f8efc3f */
[----:B------:R-:W-:Y:S01]  /*0cb0*/  LOP3.LUT R2, R2, 0x1ffffffe, RZ, 0xc0, !PT ;  /* 0x1ffffffe02027812 */ /* 0x000fe200078ec0ff */
[----:B------:R-:W-:Y:S01]  /*0cc0*/  IMAD R7, R4, 0x40, R7 ;  /* 0x0000004004077824 */ /* 0x000fe200078e0207 */
[----:B------:R-:W-:Y:S01]  /*0cd0*/  LEA.HI R4, R6, R6, RZ, 0x1 ;  /* 0x0000000606047211 */ /* 0x000fe200078f08ff */
[----:B------:R-:W-:Y:S01]  /*0ce0*/  IMAD.SHL.U32 R200, R219, 0x8, RZ ;  /* 0x00000008dbc87824 */ /* 0x000fe200078e00ff */
[----:B------:R-:W-:Y:S01]  /*0cf0*/  SHF.R.S32.HI R223, RZ, 0x3, R0 ;  /* 0x00000003ffdf7819 */ /* 0x000fe20000011400 */
[----:B------:R-:W-:Y:S01]  /*0d00*/  IMAD.IADD R2, R5, 0x1, -R2 ;  /* 0x0000000105027824 */ /* 0x000fe200078e0a02 */
[----:B------:R-:W-:Y:S01]  /*0d10*/  LOP3.LUT R5, R4, 0x1ffffffe, RZ, 0xc0, !PT ;  /* 0x1ffffffe04057812 */ /* 0x000fe200078ec0ff */
[C---:B------:R-:W-:Y:S01]  /*0d20*/  VIADD R217, R200.reuse, 0x40 ;  /* 0x00000040c8d97836 */ /* 0x040fe20000000000 */
[----:B------:R-:W-:Y:S01]  /*0d30*/  SHF.R.S32.HI R0, RZ, 0x1f, R200 ;  /* 0x0000001fff007819 */ /* 0x000fe200000114c8 */
[C---:B------:R-:W-:Y:S01]  /*0d40*/  VIADD R216, R200.reuse, 0x80 ;  /* 0x00000080c8d87836 */ /* 0x040fe20000000000 */
[----:B------:R-:W-:Y:S01]  /*0d50*/  LOP3.LUT R0, R9, 0x7ffffffc, RZ, 0xc0, !PT ;  /* 0x7ffffffc09007812 */ /* 0x000fe200078ec0ff */
[----:B------:R-:W-:Y:S01]  /*0d60*/  VIADD R218, R200, 0xc0 ;  /* 0x000000c0c8da7836 */ /* 0x000fe20000000000 */
[----:B------:R-:W-:Y:S01]  /*0d70*/  SHF.R.S32.HI R4, RZ, 0x1f, R217 ;  /* 0x0000001fff047819 */ /* 0x000fe200000114d9 */
[----:B------:R-:W-:Y:S01]  /*0d80*/  IMAD.IADD R214, R6, 0x1, -R5 ;  /* 0x0000000106d67824 */ /* 0x000fe200078e0a05 */
[----:B------:R-:W-:Y:S01]  /*0d90*/  SHF.R.S32.HI R3, RZ, 0x1f, R216 ;  /* 0x0000001fff037819 */ /* 0x000fe200000114d8 */
[----:B------:R-:W-:Y:S01]  /*0da0*/  IMAD R228, R2, 0x8, R7 ;  /* 0x0000000802e47824 */ /* 0x000fe200078e0207 */
[----:B------:R-:W-:Y:S01]  /*0db0*/  SHF.R.S32.HI R2, RZ, 0x1f, R218 ;  /* 0x0000001fff027819 */ /* 0x000fe200000114da */
[----:B------:R-:W-:-:S02]  /*0dc0*/  IMAD.MOV.U32 R7, RZ, RZ, R15 ;  /* 0x000000ffff077224 */ /* 0x000fc400078e000f */
[----:B------:R-:W-:Y:S02]  /*0dd0*/  IMAD.U32 R229, RZ, RZ, UR4 ;  /* 0x00000004ffe57e24 */ /* 0x000fe4000f8e00ff */
[----:B------:R-:W-:Y:S02]  /*0de0*/  IMAD.IADD R215, R225, 0x1, -R0 ;  /* 0x00000001e1d77824 */ /* 0x000fe400078e0a00 */
[----:B------:R-:W-:-:S07]  /*0df0*/  IMAD R214, R214, 0x8, R227 ;  /* 0x00000008d6d67824 */ /* 0x000fce00078e02e3 */
.L_x_5711:
[----:B012---:R-:W0:Y:S01]  /*0e00*/  LDC.64 R2, c[0x0][0xd88] ;  /* 0x00036200ff027b82 */ /* 0x007e220000000a00 */
[----:B------:R-:W-:Y:S01]  /*0e10*/  ULDC.64 UR8, c[0x0][0xb20] ;  /* 0x0002c80000087ab9 */ /* 0x000fe20000000a00 */
[----:B------:R-:W-:Y:S01]  /*0e20*/  ULDC.64 UR10, c[0x0][0xb10] ;  /* 0x0002c400000a7ab9 */ /* 0x000fe20000000a00 */
[----:B0-----:R-:W-:-:S06]  /*0e30*/  IMAD.WIDE R2, R7, 0x4, R2 ;  /* 0x0000000407027825 */ /* 0x001fcc00078e0202 */
[----:B------:R-:W2:Y:S01]  /*0e40*/  LDG.E R2, desc[UR36][R2.64] ;  /* 0x0000002402027981 */ /* 0x000ea2000c1e1900 */
[----:B------:R-:W-:Y:S01]  /*0e50*/  UISETP.NE.U32.AND UP0, UPT, UR8, URZ, UPT ;  /* 0x0000003f0800728c */ /* 0x000fe2000bf05070 */
[----:B------:R-:W-:Y:S01]  /*0e60*/  IMAD.MOV.U32 R0, RZ, RZ, RZ ;  /* 0x000000ffff007224 */ /* 0x000fe200078e00ff */
[----:B------:R-:W-:Y:S02]  /*0e70*/  UISETP.NE.U32.AND UP1, UPT, UR10, URZ, UPT ;  /* 0x0000003f0a00728c */ /* 0x000fe4000bf25070 */
[----:B------:R-:W-:Y:S02]  /*0e80*/  UISETP.NE.AND.EX UP0, UPT, UR9, URZ, UPT, UP0 ;  /* 0x0000003f0900728c */ /* 0x000fe4000bf05300 */
[----:B------:R-:W-:-:S04]  /*0e90*/  UISETP.NE.AND.EX UP1, UPT, UR11, URZ, UPT, UP1 ;  /* 0x0000003f0b00728c */ /* 0x000fc8000bf25310 */
[----:B------:R-:W-:Y:S02]  /*0ea0*/  PLOP3.LUT P0, PT, PT, PT, UP0, 0x80, 0x0 ;  /* 0x000000000000781c */ /* 0x000fe40003f0f008 */
[----:B------:R-:W-:Y:S02]  /*0eb0*/  PLOP3.LUT P2, PT, PT, PT, UP1, 0x80, 0x0 ;  /* 0x000000000000781c */ /* 0x000fe40003f4f018 */
[----:B--2---:R-:W-:-:S13]  /*0ec0*/  R2UR UR4, R2 ;  /* 0x00000000020472ca */ /* 0x004fda00000e0000 */
[----:B------:R-:W-:Y:S02]  /*0ed0*/  USHF.R.S32.HI UR7, URZ, 0x1f, UR4 ;  /* 0x0000001f3f077899 */ /* 0x000fe40008011404 */
[----:B------:R-:W-:Y:S01]  /*0ee0*/  IMAD.U32 R220, RZ, RZ, UR4 ;  /* 0x00000004ffdc7e24 */ /* 0x000fe2000f8e00ff */
[----:B------:R-:W-:-:S04]  /*0ef0*/  @UP0 ULEA UR8, UP2, UR4, UR8, 0x2 ;  /* 0x0000000804080291 */ /* 0x000fc8000f84103f */
[----:B------:R-:W-:Y:S02]  /*0f00*/  @UP0 ULEA.HI.X UR9, UR4, UR9, UR7, 0x2, UP2 ;  /* 0x0000000904090291 */ /* 0x000fe400090f1407 */
[----:B------:R-:W-:Y:S01]  /*0f10*/  MOV R222, UR7 ;  /* 0x0000000700de7c02 */ /* 0x000fe20008000f00 */
[----:B------:R-:W-:Y:S01]  /*0f20*/  @UP1 ULEA UR10, UP0, UR4, UR10, 0x2 ;  /* 0x0000000a040a1291 */ /* 0x000fe2000f80103f */
[----:B------:R-:W-:-:S03]  /*0f30*/  IMAD.U32 R2, RZ, RZ, UR8 ;  /* 0x00000008ff027e24 */ /* 0x000fc6000f8e00ff */
[----:B------:R-:W-:Y:S01]  /*0f40*/  @UP1 ULEA.HI.X UR11, UR4, UR11, UR7, 0x2, UP0 ;  /* 0x0000000b040b1291 */ /* 0x000fe200080f1407 */
[----:B------:R-:W-:Y:S01]  /*0f50*/  IMAD.U32 R3, RZ, RZ, UR9 ;  /* 0x00000009ff037e24 */ /* 0x000fe2000f8e00ff */
[----:B------:R-:W-:Y:S01]  /*0f60*/  ULDC.64 UR8, c[0x0][0x418] ;  /* 0x0001060000087ab9 */ /* 0x000fe20000000a00 */
[----:B------:R-:W-:Y:S01]  /*0f70*/  IMAD.U32 R212, RZ, RZ, UR10 ;  /* 0x0000000affd47e24 */ /* 0x000fe2000f8e00ff */
[----:B------:R-:W-:Y:S01]  /*0f80*/  ULDC UR4, c[0x0][0x424] ;  /* 0x0001090000047ab9 */ /* 0x000fe20000000800 */
[----:B------:R-:W-:Y:S01]  /*0f90*/  ULDC UR7, c[0x0][0x2f0] ;  /* 0x0000bc0000077ab9 */ /* 0x000fe20000000800 */
[----:B------:R-:W-:Y:S01]  /*0fa0*/  IMAD.U32 R213, RZ, RZ, UR11 ;  /* 0x0000000bffd57e24 */ /* 0x000fe2000f8e00ff */
[----:B------:R0:W5:Y:S04]  /*0fb0*/  @P0 LDG.E R0, desc[UR36][R2.64] ;  /* 0x0000002402000981 */ /* 0x000168000c1e1900 */
[----:B------:R0:W5:Y:S01]  /*0fc0*/  @P2 LDG.E R212, desc[UR36][R212.64] ;  /* 0x00000024d4d42981 */ /* 0x000162000c1e1900 */
[----:B------:R-:W-:Y:S01]  /*0fd0*/  UISETP.NE.U32.AND UP0, UPT, UR8, URZ, UPT ;  /* 0x0000003f0800728c */ /* 0x000fe2000bf05070 */
[----:B------:R-:W-:-:S03]  /*0fe0*/  IMAD.U32 R221, RZ, RZ, UR6 ;  /* 0x00000006ffdd7e24 */ /* 0x000fc6000f8e00ff */
[----:B------:R-:W-:-:S03]  /*0ff0*/  UISETP.NE.AND.EX UP0, UPT, UR9, URZ, UPT, UP0 ;  /* 0x0000003f0900728c */ /* 0x000fc6000bf05300 */
[----:B------:R-:W-:Y:S01]  /*1000*/  ULDC.64 UR8, c[0x0][0xb18] ;  /* 0x0002c60000087ab9 */ /* 0x000fe20000000a00 */
[----:B------:R-:W-:Y:S01]  /*1010*/  USEL UR4, UR4, 0x1, UP0 ;  /* 0x0000000104047887 */ /* 0x000fe20008000000 */
[----:B------:R-:W-:-:S03]  /*1020*/  ISETP.NE.U32.AND P1, PT, RZ, UR8, PT ;  /* 0x00000008ff007c0c */ /* 0x000fc6000bf25070 */
[----:B------:R-:W-:Y:S01]  /*1030*/  UIMAD UR4, UR4, UR7, URZ ;  /* 0x00000007040472a4 */ /* 0x000fe2000f8e023f */
[----:B------:R-:W-:Y:S01]  /*1040*/  ISETP.NE.AND.EX P1, PT, RZ, UR9, PT, P1 ;  /* 0x00000009ff007c0c */ /* 0x000fe2000bf25310 */
[----:B0--34-:R-:W-:-:S12]  /*1050*/  @P2 BRA `(.L_x_5651) ;  /* 0x0000000000342947 */ /* 0x019fd80003800000 */
[----:B------:R-:W-:Y:S01]  /*1060*/  ULDC.64 UR6, c[0x0][0xaf8] ;  /* 0x0002be0000067ab9 */ /* 0x000fe20000000a00 */
[----:B-----5:R-:W0:Y:S01]  /*1070*/  LDC R212, c[0x0][0x288] ;  /* 0x0000a200ffd47b82 */ /* 0x020e220000000800 */
[----:B------:R-:W-:-:S04]  /*1080*/  ISETP.NE.U32.AND P0, PT, RZ, UR6, PT ;  /* 0x00000006ff007c0c */ /* 0x000fc8000bf05070 */
[----:B------:R-:W-:-:S13]  /*1090*/  ISETP.NE.AND.EX P0, PT, RZ, UR7, PT, P0 ;  /* 0x00000007ff007c0c */ /* 0x000fda000bf05300 */
[----:B------:R-:W-:Y:S05]  /*10a0*/  @!P0 BRA `(.L_x_5651) ;  /* 0x0000000000208947 */ /* 0x000fea0003800000 */
[----:B------:R-:W-:Y:S01]  /*10b0*/  R2UR UR10, R220 ;  /* 0x00000000dc0a72ca */ /* 0x000fe200000e0000 */
[----:B------:R-:W-:-:S12]  /*10c0*/  ULDC.64 UR6, c[0x0][0xaf8] ;  /* 0x0002be0000067ab9 */ /* 0x000fd80000000a00 */
[----:B------:R-:W-:-:S06]  /*10d0*/  UIMAD.WIDE UR6, UR10, 0x4, UR6 ;  /* 0x000000040a0678a5 */ /* 0x000fcc000f8e0206 */
[----:B------:R-:W-:Y:S02]  /*10e0*/  IMAD.U32 R2, RZ, RZ, UR6 ;  /* 0x00000006ff027e24 */ /* 0x000fe4000f8e00ff */
[----:B------:R-:W-:-:S05]  /*10f0*/  IMAD.U32 R3, RZ, RZ, UR7 ;  /* 0x00000007ff037e24 */ /* 0x000fca000f8e00ff */
[----:B0-----:R-:W2:Y:S04]  /*1100*/  LDG.E R212, desc[UR36][R2.64] ;  /* 0x0000002402d47981 */ /* 0x001ea8000c1e1900 */
[----:B------:R-:W2:Y:S02]  /*1110*/  LDG.E R5, desc[UR36][R2.64+0x4] ;  /* 0x0000042402057981 */ /* 0x000ea4000c1e1900 */
[----:B--2---:R-:W-:-:S07]  /*1120*/  IMAD.IADD R212, R5, 0x1, -R212 ;  /* 0x0000000105d47824 */ /* 0x004fce00078e0ad4 */
.L_x_5651:
[----:B------:R-:W-:Y:S01]  /*1130*/  IMAD.U32 R213, RZ, RZ, UR4 ;  /* 0x00000004ffd57e24 */ /* 0x000fe2000f8e00ff */
[----:B------:R-:W-:Y:S06]  /*1140*/  @!P1 BRA `(.L_x_5652) ;  /* 0x0000000000209947 */ /* 0x000fec0003800000 */
[----:B------:R-:W-:Y:S02]  /*1150*/  R2UR UR6, R220 ;  /* 0x00000000dc0672ca */ /* 0x000fe400000e0000 */
[----:B------:R-:W-:-:S11]  /*1160*/  R2UR UR7, R222 ;  /* 0x00000000de0772ca */ /* 0x000fd600000e0000 */
[----:B------:R-:W-:-:S04]  /*1170*/  ULEA UR4, UP0, UR6, UR8, 0x2 ;  /* 0x0000000806047291 */ /* 0x000fc8000f80103f */
[----:B------:R-:W-:Y:S02]  /*1180*/  ULEA.HI.X UR6, UR6, UR9, UR7, 0x2, UP0 ;  /* 0x0000000906067291 */ /* 0x000fe400080f1407 */
[----:B------:R-:W-:-:S04]  /*1190*/  IMAD.U32 R2, RZ, RZ, UR4 ;  /* 0x00000004ff027e24 */ /* 0x000fc8000f8e00ff */
[----:B------:R-:W-:-:S05]  /*11a0*/  IMAD.U32 R3, RZ, RZ, UR6 ;  /* 0x00000006ff037e24 */ /* 0x000fca000f8e00ff */
[----:B------:R1:W5:Y:S01]  /*11b0*/  LDG.E R213, desc[UR36][R2.64] ;  /* 0x0000002402d57981 */ /* 0x000362000c1e1900 */
[----:B------:R-:W-:Y:S05]  /*11c0*/  BRA `(.L_x_5653) ;  /* 0x0000000000307947 */ /* 0x000fea0003800000 */
.L_x_5652:
[----:B------:R-:W-:Y:S02]  /*11d0*/  ULDC.64 UR6, c[0x0][0xb00] ;  /* 0x0002c00000067ab9 */ /* 0x000fe40000000a00 */
[----:B------:R-:W-:-:S04]  /*11e0*/  ISETP.NE.U32.AND P0, PT, RZ, UR6, PT ;  /* 0x00000006ff007c0c */ /* 0x000fc8000bf05070 */
[----:B------:R-:W-:-:S13]  /*11f0*/  ISETP.NE.AND.EX P0, PT, RZ, UR7, PT, P0 ;  /* 0x00000007ff007c0c */ /* 0x000fda000bf05300 */
[----:B------:R-:W-:Y:S05]  /*1200*/  @!P0 BRA `(.L_x_5653) ;  /* 0x0000000000208947 */ /* 0x000fea0003800000 */
[----:B------:R-:W-:Y:S01]  /*1210*/  R2UR UR4, R220 ;  /* 0x00000000dc0472ca */ /* 0x000fe200000e0000 */
[----:B------:R-:W-:-:S12]  /*1220*/  ULDC.64 UR6, c[0x0][0xb00] ;  /* 0x0002c00000067ab9 */ /* 0x000fd80000000a00 */
[----:B------:R-:W-:-:S06]  /*1230*/  UIMAD.WIDE UR6, UR4, 0x4, UR6 ;  /* 0x00000004040678a5 */ /* 0x000fcc000f8e0206 */
[----:B------:R-:W-:Y:S01]  /*1240*/  MOV R2, UR6 ;  /* 0x0000000600027c02 */ /* 0x000fe20008000f00 */
[----:B------:R-:W-:-:S05]  /*1250*/  IMAD.U32 R3, RZ, RZ, UR7 ;  /* 0x00000007ff037e24 */ /* 0x000fca000f8e00ff */
[----:B------:R-:W2:Y:S04]  /*1260*/  LDG.E R213, desc[UR36][R2.64] ;  /* 0x0000002402d57981 */ /* 0x000ea8000c1e1900 */
[----:B------:R-:W2:Y:S02]  /*1270*/  LDG.E R4, desc[UR36][R2.64+0x4] ;  /* 0x0000042402047981 */ /* 0x000ea4000c1e1900 */
[----:B--2---:R-:W-:-:S07]  /*1280*/  IMAD.IADD R213, R4, 0x1, -R213 ;  /* 0x0000000104d57824 */ /* 0x004fce00078e0ad5 */
.L_x_5653:
[----:B-1----:R-:W1:Y:S01]  /*1290*/  LDC R2, c[0x0][0x448] ;  /* 0x00011200ff027b82 */ /* 0x002e620000000800 */
[----:B------:R-:W-:Y:S01]  /*12a0*/  USHF.L.U32 UR61, UR5, 0x7, URZ ;  /* 0x00000007053d7899 */ /* 0x000fe2000800063f */
[----:B-----5:R-:W-:Y:S01]  /*12b0*/  IMAD.IADD R213, R213, 0x1, -R0 ;  /* 0x00000001d5d57824 */ /* 0x020fe200078e0a00 */
[----:B------:R-:W-:Y:S01]  /*12c0*/  CS2R R148, SRZ ;  /* 0x0000000000947805 */ /* 0x000fe2000001ff00 */
[----:B------:R-:W-:Y:S01]  /*12d0*/  IMAD.MOV.U32 R150, RZ, RZ, RZ ;  /* 0x000000ffff967224 */ /* 0x000fe200078e00ff */
[----:B------:R-:W-:Y:S01]  /*12e0*/  UIADD3 UR4, UR61, 0x7f, URZ ;  /* 0x0000007f3d047890 */ /* 0x000fe2000fffe03f */
[----:B------:R-:W-:Y:S02]  /*12f0*/  CS2R R146, SRZ ;  /* 0x0000000000927805 */ /* 0x000fe4000001ff00 */
[----:B0-----:R-:W-:Y:S02]  /*1300*/  IADD3 R3, R213, 0x60, -R212 ;  /* 0x00000060d5037810 */ /* 0x001fe40007ffe8d4 */
        /* <DEDUP_REMOVED lines=16> */
[----:B-1----:R-:W-:Y:S02]  /*1410*/  ISETP.NE.AND P0, PT, R2, 0x1, PT ;  /* 0x000000010200780c */ /* 0x002fe40003f05270 */
        /* <DEDUP_REMOVED lines=12> */
[----:B------:R-:W0:Y:S01]  /*14e0*/  @P0 LDC R2, c[0x0][0x44c] ;  /* 0x00011300ff020b82 */ /* 0x000e220000000800 */
[----:B------:R-:W-:Y:S02]  /*14f0*/  CS2R R92, SRZ ;  /* 0x00000000005c7805 */ /* 0x000fe4000001ff00 */
[----:B------:R-:W-:Y:S02]  /*1500*/  CS2R R90, SRZ ;  /* 0x00000000005a7805 */ /* 0x000fe4000001ff00 */
[----:B------:R-:W-:Y:S02]  /*1510*/  CS2R R88, SRZ ;  /* 0x0000000000587805 */ /* 0x000fe4000001ff00 */
[----:B------:R-:W-:-:S02]  /*1520*/  CS2R R86, SRZ ;  /* 0x0000000000567805 */ /* 0x000fc4000001ff00 */
[----:B------:R-:W-:Y:S02]  /*1530*/  CS2R R84, SRZ ;  /* 0x0000000000547805 */ /* 0x000fe4000001ff00 */
[----:B------:R-:W-:Y:S02]  /*1540*/  CS2R R82, SRZ ;  /* 0x0000000000527805 */ /* 0x000fe4000001ff00 */
[----:B------:R-:W-:Y:S01]  /*1550*/  CS2R R80, SRZ ;  /* 0x0000000000507805 */ /* 0x000fe2000001ff00 */
[----:B------:R-:W1:Y:S01]  /*1560*/  @P0 LDC R5, c[0x0][0x450] ;  /* 0x00011400ff050b82 */ /* 0x000e620000000800 */
        /* <DEDUP_REMOVED lines=14> */
[----:B------:R-:W-:Y:S01]  /*1650*/  CS2R R52, SRZ ;  /* 0x0000000000347805 */ /* 0x000fe2000001ff00 */
[----:B0-----:R-:W-:Y:S01]  /*1660*/  @P0 IMAD.HI.U32 R2, R2, UR4, RZ ;  /* 0x0000000402020c27 */ /* 0x001fe2000f8e00ff */
[----:B------:R-:W-:-:S02]  /*1670*/  CS2R R48, SRZ ;  /* 0x0000000000307805 */ /* 0x000fc4000001ff00 */
[----:B------:R-:W-:Y:S02]  /*1680*/  CS2R R160, SRZ ;  /* 0x0000000000a07805 */ /* 0x000fe4000001ff00 */
[----:B------:R-:W-:Y:S02]  /*1690*/  CS2R R42, SRZ ;  /* 0x00000000002a7805 */ /* 0x000fe4000001ff00 */
[----:B------:R-:W-:Y:S02]  /*16a0*/  CS2R R44, SRZ ;  /* 0x00000000002c7805 */ /* 0x000fe4000001ff00 */
[----:B------:R-:W-:Y:S02]  /*16b0*/  CS2R R40, SRZ ;  /* 0x0000000000287805 */ /* 0x000fe4000001ff00 */
[----:B------:R-:W-:Y:S02]  /*16c0*/  CS2R R162, SRZ ;  /* 0x0000000000a27805 */ /* 0x000fe4000001ff00 */
[----:B------:R-:W-:-:S02]  /*16d0*/  CS2R R34, SRZ ;  /* 0x0000000000227805 */ /* 0x000fc4000001ff00 */
[----:B-1----:R-:W-:Y:S01]  /*16e0*/  @P0 SHF.R.U32.HI R0, RZ, R5, R2 ;  /* 0x00000005ff000219 */ /* 0x002fe20000011602 */
[----:B------:R-:W-:Y:S01]  /*16f0*/  VIADD R2, R213, 0x5f ;  /* 0x0000005fd5027836 */ /* 0x000fe20000000000 */
[----:B------:R-:W-:Y:S02]  /*1700*/  PLOP3.LUT P0, PT, PT, PT, PT, 0x80, 0x0 ;  /* 0x000000000000781c */ /* 0x000fe40003f0f070 */
[----:B------:R-:W-:Y:S02]  /*1710*/  CS2R R36, SRZ ;  /* 0x0000000000247805 */ /* 0x000fe4000001ff00 */
[----:B------:R-:W-:Y:S01]  /*1720*/  CS2R R32, SRZ ;  /* 0x0000000000207805 */ /* 0x000fe2000001ff00 */
[----:B------:R-:W-:Y:S01]  /*1730*/  IMAD.IADD R0, R3, 0x1, R0 ;  /* 0x0000000103007824 */ /* 0x000fe200078e0200 */
[----:B------:R-:W-:Y:S01]  /*1740*/  CS2R R164, SRZ ;  /* 0x0000000000a47805 */ /* 0x000fe2000001ff00 */
[----:B------:R-:W-:Y:S01]  /*1750*/  IMAD.HI R2, R2, 0x2aaaaaab, RZ ;  /* 0x2aaaaaab02027827 */ /* 0x000fe200078e02ff */
[----:B------:R-:W-:-:S02]  /*1760*/  CS2R R26, SRZ ;  /* 0x00000000001a7805 */ /* 0x000fc4000001ff00 */
[----:B------:R-:W-:Y:S02]  /*1770*/  CS2R R28, SRZ ;  /* 0x00000000001c7805 */ /* 0x000fe4000001ff00 */
[----:B------:R-:W-:Y:S01]  /*1780*/  CS2R R24, SRZ ;  /* 0x0000000000187805 */ /* 0x000fe2000001ff00 */
[----:B------:R-:W-:Y:S01]  /*1790*/  IMAD.HI R0, R0, 0x2aaaaaab, RZ ;  /* 0x2aaaaaab00007827 */ /* 0x000fe200078e02ff */
[----:B------:R-:W-:-:S04]  /*17a0*/  SHF.R.U32.HI R3, RZ, 0x1f, R2 ;  /* 0x0000001fff037819 */ /* 0x000fc80000011602 */
[----:B------:R-:W-:Y:S02]  /*17b0*/  SHF.R.U32.HI R5, RZ, 0x1f, R0 ;  /* 0x0000001fff057819 */ /* 0x000fe40000011600 */
[----:B------:R-:W-:Y:S02]  /*17c0*/  LEA.HI.SX32 R3, R2, R3, 0x1c ;  /* 0x0000000302037211 */ /* 0x000fe400078fe2ff */
[----:B------:R-:W-:Y:S01]  /*17d0*/  LEA.HI.SX32 R202, R0, R5, 0x1c ;  /* 0x0000000500ca7211 */ /* 0x000fe200078fe2ff */
[----:B------:R-:W-:-:S03]  /*17e0*/  IMAD.MOV.U32 R0, RZ, RZ, RZ ;  /* 0x000000ffff007224 */ /* 0x000fc600078e00ff */
[----:B------:R-:W-:Y:S02]  /*17f0*/  VIMNMX R202, R3, R202, PT ;  /* 0x000000ca03ca7248 */ /* 0x000fe40003fe0100 */
[----:B------:R-:W-:Y:S02]  /*1800*/  CS2R R2, SRZ ;  /* 0x0000000000027805 */ /* 0x000fe4000001ff00 */
[----:B------:R-:W-:-:S13]  /*1810*/  ISETP.GE.AND P1, PT, R202, 0x1, PT ;  /* 0x00000001ca00780c */ /* 0x000fda0003f26270 */
[----:B------:R-:W-:Y:S05]  /*1820*/  @!P1 BRA `(.L_x_5654) ;  /* 0x0000008000609947 */ /* 0x000fea0003800000 */
        /* <DEDUP_REMOVED lines=39> */
.L_x_5655:
[----:B------:R-:W-:Y:S01]  /*1aa0*/  LEA.HI R0, R224, R224, RZ, 0x1 ;  /* 0x000000e0e0007211 */ /* 0x000fe200078f08ff */
[----:B------:R-:W0:Y:S03]  /*1ab0*/  S2R R2, SR_TID.X ;  /* 0x0000000000027919 */ /* 0x000e260000002100 */
[----:B------:R-:W-:-:S05]  /*1ac0*/  LOP3.LUT R3, R0, 0xfffffffe, RZ, 0xc0, !PT ;  /* 0xfffffffe00037812 */ /* 0x000fca00078ec0ff */
[----:B------:R-:W-:-:S05]  /*1ad0*/  IMAD.IADD R0, R224, 0x1, -R3 ;  /* 0x00000001e0007824 */ /* 0x000fca00078e0a03 */
[----:B------:R-:W-:-:S04]  /*1ae0*/  SHF.L.U32 R0, R0, 0x1f, RZ ;  /* 0x0000001f00007819 */ /* 0x000fc800000006ff */
[----:B------:R-:W1:Y:S01]  /*1af0*/  SYNCS.PHASECHK.TRANS64.TRYWAIT P0, [UR40+0x32400], R0 ;  /* 0x03240000ff0075a7 */ /* 0x000e620008000168 */
[----:B0-----:R-:W-:-:S05]  /*1b00*/  SHF.R.U32.HI R2, RZ, 0x7, R2 ;  /* 0x00000007ff027819 */ /* 0x001fca0000011602 */
[----:B------:R-:W-:Y:S01]  /*1b10*/  VIADD R207, R2, 0x8 ;  /* 0x0000000802cf7836 */ /* 0x000fe20000000000 */
[----:B-1----:R-:W-:Y:S06]  /*1b20*/  @!P0 BRA `(.L_x_5656) ;  /* 0x0000011000588947 */ /* 0x002fec0003800000 */
.L_x_5802:
[----:B------:R-:W-:Y:S05]  /*1b30*/  WARPSYNC.ALL ;  /* 0x0000000000007948 */ /* 0x000fea0003800000 */
[----:B------:R-:W-:Y:S01]  /*1b40*/  R2UR UR4, R229 ;  /* 0x00000000e50472ca */ /* 0x000fe200000e0000 */
[----:B------:R1:W-:-:S12]  /*1b50*/  BAR.SYNC.DEFER_BLOCKING R207, 0x100 ;  /* 0x000400cf0000751d */ /* 0x0003d80000010000 */
[----:B------:R-:W-:-:S05]  /*1b60*/  IMAD.U32 R2, RZ, RZ, UR4 ;  /* 0x00000004ff027e24 */ /* 0x000fca000f8e00ff */
[----:B------:R-:W-:-:S13]  /*1b70*/  ISETP.NE.AND P0, PT, R2, 0x3, PT ;  /* 0x000000030200780c */ /* 0x000fda0003f05270 */
[----:B-1----:R-:W-:Y:S05]  /*1b80*/  @!P0 BRA `(.L_x_5657) ;  /* 0x0000000000048947 */ /* 0x002fea0003800000 */
[----:B------:R-:W-:Y:S01]  /*1b90*/  BPT.TRAP 0x1 ;  /* 0x000000040000795c */ /* 0x000fe20000300000 */
.L_x_5657:
[----:B------:R-:W-:Y:S01]  /*1ba0*/  ULEA UR6, UR38, UR40, 0x3 ;  /* 0x0000002826067291 */ /* 0x000fe2000f8e183f */
[----:B------:R-:W-:-:S05]  /*1bb0*/  IMAD.U32 R2, RZ, RZ, UR39 ;  /* 0x00000027ff027e24 */ /* 0x000fca000f8e00ff */
[----:B------:R-:W-:-:S04]  /*1bc0*/  SHF.L.U32 R2, R2, 0x1f, RZ ;  /* 0x0000001f02027819 */ /* 0x000fc800000006ff */
[----:B------:R1:W2:Y:S01]  /*1bd0*/  SYNCS.PHASECHK.TRANS64.TRYWAIT P1, [UR6+0x32430], R2 ;  /* 0x03243002ff0075a7 */ /* 0x0002a20008020146 */
[----:B------:R-:W-:Y:S05]  /*1be0*/  @!P0 BRA `(.L_x_5658) ;  /* 0x0000000000048947 */ /* 0x000fea0003800000 */
[----:B------:R-:W-:Y:S01]  /*1bf0*/  BPT.TRAP 0x1 ;  /* 0x000000040000795c */ /* 0x000fe20000300000 */
.L_x_5658:
[----:B--2---:R-:W-:Y:S05]  /*1c00*/  @P1 BRA `(.L_x_5659) ;  /* 0x0000000000081947 */ /* 0x004fea0003800000 */
[----:B------:R-:W2:Y:S02]  /*1c10*/  SYNCS.PHASECHK.TRANS64.TRYWAIT P1, [UR6+0x32430], R2 ;  /* 0x03243002ff0075a7 */ /* 0x000ea40008020146 */
[----:B--2---:R-:W-:Y:S05]  /*1c20*/  @!P1 BRA `(.L_x_5660) ;  /* 0x0000011000309947 */ /* 0x004fea0003800000 */
.L_x_5659:
        /* <DEDUP_REMOVED lines=9> */
[----:B------:R-:W-:Y:S01]  /*1cc0*/  MOV R20, UR5 ;  /* 0x0000000500147c02 */ /* 0x000fe20008000f00 */
        /* <DEDUP_REMOVED lines=38> */
.L_x_5803:
[----:B------:R-:W-:Y:S05]  /*1f30*/  @!P0 BRA `(.L_x_5662) ;  /* 0x0000000000048947 */ /* 0x000fea0003800000 */
[----:B------:R-:W-:Y:S01]  /*1f40*/  BPT.TRAP 0x1 ;  /* 0x000000040000795c */ /* 0x000fe20000300000 */
.L_x_5662:
[----:B------:R2:W3:Y:S01]  /*1f50*/  SYNCS.PHASECHK.TRANS64.TRYWAIT P1, [UR6+0x32450], R2 ;  /* 0x03245002ff0075a7 */ /* 0x0004e20008020146 */
[----:B------:R-:W-:Y:S05]  /*1f60*/  @!P0 BRA `(.L_x_5663) ;  /* 0x0000000000048947 */ /* 0x000fea0003800000 */
[----:B------:R-:W-:Y:S01]  /*1f70*/  BPT.TRAP 0x1 ;  /* 0x000000040000795c */ /* 0x000fe20000300000 */
.L_x_5663:
[----:B---3--:R-:W-:Y:S05]  /*1f80*/  @P1 BRA `(.L_x_5664) ;  /* 0x0000000000081947 */ /* 0x008fea0003800000 */
[----:B------:R-:W3:Y:S02]  /*1f90*/  SYNCS.PHASECHK.TRANS64.TRYWAIT P1, [UR6+0x32450], R2 ;  /* 0x03245002ff0075a7 */ /* 0x000ee40008020146 */
[----:B---3--:R-:W-:Y:S05]  /*1fa0*/  @!P1 BRA `(.L_x_5665) ;  /* 0x0000010c00809947 */ /* 0x008fea0003800000 */
.L_x_5664:
        /* <DEDUP_REMOVED lines=84> */
[----:B------:R-:W-:Y:S01]  /*24f0*/  MOV R6, UR12 ;  /* 0x0000000c00067c02 */ /* 0x000fe20008000f00 */
        /* <DEDUP_REMOVED lines=57> */
.L_x_5666:
[----:B------:R-:W1:Y:S01]  /*2890*/  LDC R4, c[0x0][0x448] ;  /* 0x00011200ff047b82 */ /* 0x000e620000000800 */
[----:B------:R-:W-:Y:S01]  /*28a0*/  ULDC UR5, c[0x0][0xa80] ;  /* 0x0002a00000057ab9 */ /* 0x000fe20000000800 */
[----:B------:R-:W-:Y:S02]  /*28b0*/  UIADD3 UR10, UR6, 0x32440, URZ ;  /* 0x00032440060a7890 */ /* 0x000fe4000fffe03f */
[----:B------:R-:W-:Y:S02]  /*28c0*/  ULOP3.LUT UR7, UR7, 0x3000000, URZ, 0xfc, !UPT ;  /* 0x0300000007077892 */ /* 0x000fe4000f8efc3f */
[----:B------:R-:W-:Y:S02]  /*28d0*/  UPRMT UR10, UR48, 0x654, UR10 ;  /* 0x00000654300a7896 */ /* 0x000fe4000800000a */
[----:B------:R-:W-:Y:S01]  /*28e0*/  UIMAD UR4, UR38, 0xc00, UR7 ;  /* 0x00000c00260478a4 */ /* 0x000fe2000f8e0207 */
[----:B------:R-:W-:-:S06]  /*28f0*/  UMOV UR11, 0x40000040 ;  /* 0x40000040000b7882 */ /* 0x000fcc0000000000 */
[----:B------:R-:W-:Y:S01]  /*2900*/  SYNCS.ARRIVE.TRANS64.RED.A1T0 RZ, [UR10], RZ ;  /* 0x000000ffffff79a7 */ /* 0x000fe2000810040a */
[----:B------:R-:W-:Y:S01]  /*2910*/  UMOV UR10, UR4 ;  /* 0x00000004000a7c82 */ /* 0x000fe20008000000 */
[----:B------:R2:W-:Y:S01]  /*2920*/  BAR.SYNC.DEFER_BLOCKING R207, 0x100 ;  /* 0x000400cf0000751d */ /* 0x0005e20000010000 */
[----:B-1----:R-:W-:Y:S01]  /*2930*/  ISETP.NE.AND P6, PT, R4, 0x1, PT ;  /* 0x000000010400780c */ /* 0x002fe20003fc5270 */
[----:B------:R-:W-:-:S12]  /*2940*/  VIADD R4, R214, UR61 ;  /* 0x0000003dd6047c36 */ /* 0x000fd80008000000 */
[----:B------:R-:W1:Y:S08]  /*2950*/  @P6 LDC R5, c[0x0][0x44c] ;  /* 0x00011300ff056b82 */ /* 0x000e700000000800 */
[----:B------:R-:W3:Y:S01]  /*2960*/  @P6 LDC R72, c[0x0][0x450] ;  /* 0x00011400ff486b82 */ /* 0x000ee20000000800 */
[----:B-1----:R-:W-:-:S05]  /*2970*/  @P6 IMAD.HI.U32 R5, R4, R5, RZ ;  /* 0x0000000504056227 */ /* 0x002fca00078e00ff */
[----:B---3--:R-:W-:Y:S01]  /*2980*/  @P6 SHF.R.U32.HI R4, RZ, R72, R5 ;  /* 0x00000048ff046219 */ /* 0x008fe20000011605 */
[----:B------:R-:W-:-:S04]  /*2990*/  IMAD R5, R202, -0x60, R213 ;  /* 0xffffffa0ca057824 */ /* 0x000fc800078e02d5 */
[----:B------:R-:W1:Y:S01]  /*29a0*/  SHFL.IDX PT, R21, R4, RZ, 0x1c1f ;  /* 0x001c1fff04157589 */ /* 0x000e6200000e0000 */
[----:B------:R-:W-:-:S03]  /*29b0*/  VIADD R72, R5, 0x60 ;  /* 0x0000006005487836 */ /* 0x000fc60000000000 */
[----:B------:R-:W3:Y:S01]  /*29c0*/  SHFL.IDX PT, R73, R4, 0x1, 0x1c1f ;  /* 0x003c1f0004497f89 */ /* 0x000ee200000e0000 */
[----:B------:R-:W-:-:S05]  /*29d0*/  IMAD R5, R215, -0x2, R72 ;  /* 0xfffffffed7057824 */ /* 0x000fca00078e0248 */
[----:B------:R-:W-:-:S04]  /*29e0*/  IADD3 R72, -R212, 0x1, R5 ;  /* 0x00000001d4487810 */ /* 0x000fc80007ffe105 */
[----:B-1----:R-:W-:-:S04]  /*29f0*/  VIADDMNMX R21, R21, R72, R5, PT ;  /* 0x0000004815157246 */ /* 0x002fc80003800105 */
[C---:B------:R-:W-:Y:S02]  /*2a00*/  ISETP.GT.AND P5, PT, R21.reuse, RZ, PT ;  /* 0x000000ff1500720c */ /* 0x040fe40003fa4270 */
[C---:B------:R-:W-:Y:S02]  /*2a10*/  ISETP.GT.AND P4, PT, R21.reuse, 0x1, PT ;  /* 0x000000011500780c */ /* 0x040fe40003f84270 */
[----:B------:R-:W-:Y:S02]  /*2a20*/  FSEL R24, R24, -INF , P5 ;  /* 0xff80000018187808 */ /* 0x000fe40002800000 */
[C---:B------:R-:W-:Y:S02]  /*2a30*/  ISETP.GT.AND P2, PT, R21.reuse, 0x10, PT ;  /* 0x000000101500780c */ /* 0x040fe40003f44270 */
[----:B------:R-:W-:Y:S02]  /*2a40*/  ISETP.GT.AND P5, PT, R21, 0x11, PT ;  /* 0x000000111500780c */ /* 0x000fe40003fa4270 */
[----:B---3--:R-:W-:-:S02]  /*2a50*/  VIADDMNMX R73, R73, R72, R5, PT ;  /* 0x0000004849497246 */ /* 0x008fc40003800105 */
[----:B------:R-:W-:Y:S02]  /*2a60*/  ISETP.GT.AND P3, PT, R21, 0x8, PT ;  /* 0x000000081500780c */ /* 0x000fe40003f64270 */
[----:B------:R-:W-:Y:S02]  /*2a70*/  FSEL R72, R25, -INF , P4 ;  /* 0xff80000019487808 */ /* 0x000fe40002000000 */
[----:B------:R-:W-:Y:S02]  /*2a80*/  ISETP.GT.AND P4, PT, R21, 0x18, PT ;  /* 0x000000181500780c */ /* 0x000fe40003f84270 */
[----:B------:R-:W-:Y:S02]  /*2a90*/  FSEL R5, R32, -INF , P2 ;  /* 0xff80000020057808 */ /* 0x000fe40001000000 */
[----:B------:R-:W-:Y:S02]  /*2aa0*/  FSEL R157, R33, -INF , P5 ;  /* 0xff800000219d7808 */ /* 0x000fe40002800000 */
[----:B------:R-:W-:-:S02]  /*2ab0*/  ISETP.GT.AND P2, PT, R21, 0x21, PT ;  /* 0x000000211500780c */ /* 0x000fc40003f44270 */
[C---:B------:R-:W-:Y:S02]  /*2ac0*/  ISETP.GT.AND P5, PT, R21.reuse, 0x28, PT ;  /* 0x000000281500780c */ /* 0x040fe40003fa4270 */
[C---:B------:R-:W-:Y:S02]  /*2ad0*/  ISETP.GT.AND P1, PT, R21.reuse, 0x9, PT ;  /* 0x000000091500780c */ /* 0x040fe40003f24270 */
[----:B------:R-:W-:Y:S02]  /*2ae0*/  FSEL R28, R28, -INF , P3 ;  /* 0xff8000001c1c7808 */ /* 0x000fe40001800000 */
[C---:B------:R-:W-:Y:S02]  /*2af0*/  ISETP.GT.AND P3, PT, R21.reuse, 0x19, PT ;  /* 0x000000191500780c */ /* 0x040fe40003f64270 */
[----:B------:R-:W-:Y:S02]  /*2b00*/  FSEL R162, R36, -INF , P4 ;  /* 0xff80000024a27808 */ /* 0x000fe40002000000 */
[----:B------:R-:W-:-:S02]  /*2b10*/  ISETP.GT.AND P4, PT, R21, 0x29, PT ;  /* 0x000000291500780c */ /* 0x000fc40003f84270 */
[----:B------:R-:W-:Y:S02]  /*2b20*/  FSEL R158, R41, -INF , P2 ;  /* 0xff800000299e7808 */ /* 0x000fe40001000000 */
[----:B------:R-:W-:Y:S02]  /*2b30*/  FSEL R163, R44, -INF , P5 ;  /* 0xff8000002ca37808 */ /* 0x000fe40002800000 */
[C---:B------:R-:W-:Y:S02]  /*2b40*/  ISETP.GT.AND P2, PT, R21.reuse, 0x38, PT ;  /* 0x000000381500780c */ /* 0x040fe40003f44270 */
[----:B------:R-:W-:Y:S02]  /*2b50*/  ISETP.GT.AND P5, PT, R21, 0x39, PT ;  /* 0x000000391500780c */ /* 0x000fe40003fa4270 */
[----:B------:R-:W-:Y:S02]  /*2b60*/  FSEL R74, R29, -INF , P1 ;  /* 0xff8000001d4a7808 */ /* 0x000fe40000800000 */
[----:B------:R-:W-:-:S02]  /*2b70*/  FMNMX.FTZ R25, R24, R72, !PT ;  /* 0x0000004818197209 */ /* 0x000fc40007810000 */
[----:B------:R-:W-:Y:S02]  /*2b80*/  ISETP.GT.AND P1, PT, R21, 0x20, PT ;  /* 0x000000201500780c */ /* 0x000fe40003f24270 */
[----:B------:R-:W-:Y:S02]  /*2b90*/  FSEL R167, R37, -INF , P3 ;  /* 0xff80000025a77808 */ /* 0x000fe40001800000 */
[----:B------:R-:W-:Y:S02]  /*2ba0*/  ISETP.GT.AND P3, PT, R21, 0x30, PT ;  /* 0x000000301500780c */ /* 0x000fe40003f64270 */
[----:B------:R-:W-:Y:S02]  /*2bb0*/  FSEL R168, R45, -INF , P4 ;  /* 0xff8000002da87808 */ /* 0x000fe40002000000 */
[----:B------:R-:W-:Y:S02]  /*2bc0*/  ISETP.GT.AND P4, PT, R21, 0x40, PT ;  /* 0x000000401500780c */ /* 0x000fe40003f84270 */
[----:B------:R-:W-:-:S02]  /*2bd0*/  FSEL R164, R52, -INF , P2 ;  /* 0xff80000034a47808 */ /* 0x000fc40001000000 */
[----:B------:R-:W-:Y:S02]  /*2be0*/  FSEL R169, R53, -INF , P5 ;  /* 0xff80000035a97808 */ /* 0x000fe40002800000 */
[C---:B------:R-:W-:Y:S02]  /*2bf0*/  ISETP.GT.AND P2, PT, R21.reuse, 0x49, PT ;  /* 0x000000491500780c */ /* 0x040fe40003f44270 */
[C---:B------:R-:W-:Y:S02]  /*2c00*/  ISETP.GT.AND P5, PT, R21.reuse, 0x50, PT ;  /* 0x000000501500780c */ /* 0x040fe40003fa4270 */
[----:B------:R-:W-:Y:S02]  /*2c10*/  FMNMX.FTZ R25, R28, R25, !PT ;  /* 0x000000191c197209 */ /* 0x000fe40007810000 */
[----:B------:R-:W-:Y:S02]  /*2c20*/  FSEL R206, R40, -INF , P1 ;  /* 0xff80000028ce7808 */ /* 0x000fe40000800000 */
[----:B------:R-:W-:-:S02]  /*2c30*/  ISETP.GT.AND P1, PT, R21, 0x31, PT ;  /* 0x000000311500780c */ /* 0x000fc40003f24270 */
[----:B------:R-:W-:Y:S02]  /*2c40*/  FSEL R205, R48, -INF , P3 ;  /* 0xff80000030cd7808 */ /* 0x000fe40001800000 */
[C---:B------:R-:W-:Y:S02]  /*2c50*/  ISETP.GT.AND P3, PT, R21.reuse, 0x41, PT ;  /* 0x000000411500780c */ /* 0x040fe40003f64270 */
[----:B------:R-:W-:Y:S02]  /*2c60*/  FSEL R204, R56, -INF , P4 ;  /* 0xff80000038cc7808 */ /* 0x000fe40002000000 */
[----:B------:R-:W-:Y:S02]  /*2c70*/  ISETP.GT.AND P4, PT, R21, 0x51, PT ;  /* 0x000000511500780c */ /* 0x000fe40003f84270 */
[----:B------:R-:W-:Y:S02]  /*2c80*/  FSEL R170, R61, -INF , P2 ;  /* 0xff8000003daa7808 */ /* 0x000fe40001000000 */
[----:B------:R-:W-:-:S02]  /*2c90*/  FSEL R4, R64, -INF , P5 ;  /* 0xff80000040047808 */ /* 0x000fc40002800000 */
[----:B------:R-:W-:Y:S02]  /*2ca0*/  FMNMX.FTZ R32, R74, R25, !PT ;  /* 0x000000194a207209 */ /* 0x000fe40007810000 */
[C---:B------:R-:W-:Y:S02]  /*2cb0*/  ISETP.GT.AND P2, PT, R73.reuse, RZ, PT ;  /* 0x000000ff4900720c */ /* 0x040fe40003f44270 */
[----:B------:R-:W-:Y:S02]  /*2cc0*/  ISETP.GT.AND P5, PT, R73, 0x1, PT ;  /* 0x000000014900780c */ /* 0x000fe40003fa4270 */
[----:B------:R-:W-:Y:S02]  /*2cd0*/  FSEL R159, R49, -INF , P1 ;  /* 0xff800000319f7808 */ /* 0x000fe40000800000 */
[----:B------:R-:W-:Y:S02]  /*2ce0*/  ISETP.GT.AND P1, PT, R21, 0x48, PT ;  /* 0x000000481500780c */ /* 0x000fe40003f24270 */
[----:B------:R-:W-:-:S02]  /*2cf0*/  FSEL R160, R57, -INF , P3 ;  /* 0xff80000039a07808 */ /* 0x000fc40001800000 */
[----:B------:R-:W-:Y:S02]  /*2d00*/  ISETP.GT.AND P3, PT, R21, 0x58, PT ;  /* 0x000000581500780c */ /* 0x000fe40003f64270 */
[----:B------:R-:W-:Y:S02]  /*2d10*/  FSEL R161, R65, -INF , P4 ;  /* 0xff80000041a17808 */ /* 0x000fe40002000000 */
[----:B------:R-:W-:Y:S02]  /*2d20*/  FMNMX.FTZ R36, R5, R32, !PT ;  /* 0x0000002005247209 */ /* 0x000fe40007810000 */
[----:B------:R-:W-:Y:S02]  /*2d30*/  ISETP.GT.AND P4, PT, R73, 0x8, PT ;  /* 0x000000084900780c */ /* 0x000fe40003f84270 */
[----:B------:R-:W-:Y:S02]  /*2d40*/  FSEL R26, R26, -INF , P2 ;  /* 0xff8000001a1a7808 */ /* 0x000fe40001000000 */
[----:B------:R-:W-:-:S02]  /*2d50*/  FSEL R32, R27, -INF , P5 ;  /* 0xff8000001b207808 */ /* 0x000fc40002800000 */
[----:B------:R-:W-:Y:S02]  /*2d60*/  FSEL R165, R60, -INF , P1 ;  /* 0xff8000003ca57808 */ /* 0x000fe40000800000 */
[----:B------:R-:W-:Y:S02]  /*2d70*/  ISETP.GT.AND P1, PT, R21, 0x59, PT ;  /* 0x000000591500780c */ /* 0x000fe40003f24270 */
[----:B------:R-:W-:Y:S02]  /*2d80*/  FSEL R166, R68, -INF , P3 ;  /* 0xff80000044a67808 */ /* 0x000fe40001800000 */
        /* <DEDUP_REMOVED lines=16> */
[C---:B------:R-:W-:Y:S02]  /*2e90*/  ISETP.GT.AND P2, PT, R73.reuse, 0x19, PT ;  /* 0x000000194900780c */ /* 0x040fe40003f44270 */
        /* <DEDUP_REMOVED lines=50> */
[----:B------:R-:W-:Y:S02]  /*31c0*/  FSEL R171, R69, -INF , P1 ;  /* 0xff80000045ab7808 */ /* 0x000fe40000800000 */
        /* <DEDUP_REMOVED lines=13> */
[----:B------:R-:W-:Y:S01]  /*32a0*/  FSEL R197, R70, -INF , P1 ;  /* 0xff80000046c57808 */ /* 0x000fe20000800000 */
[----:B------:R-:W1:Y:S01]  /*32b0*/  SHFL.BFLY PT, R38, R25, 0x2, 0x1f ;  /* 0x0c401f0019267f89 */ /* 0x000e6200000e0000 */
[----:B------:R-:W-:Y:S02]  /*32c0*/  FMNMX.FTZ R34, R192, R21, !PT ;  /* 0x00000015c0227209 */ /* 0x000fe40007810000 */
[----:B------:R-:W-:Y:S02]  /*32d0*/  FSEL R203, R71, -INF , P2 ;  /* 0xff80000047cb7808 */ /* 0x000fe40001000000 */
[----:B------:R-:W-:-:S04]  /*32e0*/  FMNMX.FTZ R34, R197, R34, !PT ;  /* 0x00000022c5227209 */ /* 0x000fc80007810000 */
        /* <DEDUP_REMOVED lines=24> */
[----:B------:R-:W-:Y:S01]  /*3470*/  FFMA.FTZ R158, R158, UR5, -R199 ;  /* 0x000000059e9e7c23 */ /* 0x000fe200080108c7 */
        /* <DEDUP_REMOVED lines=8> */
[----:B------:R-:W-:Y:S01]  /*3500*/  FFMA.FTZ R193, R193, UR5, -R201 ;  /* 0x00000005c1c17c23 */ /* 0x000fe200080108c9 */
[--C-:B------:R-:W-:Y:S01]  /*3510*/  FFMA.FTZ R163, R163, UR5, -R199.reuse ;  /* 0x00000005a3a37c23 */ /* 0x100fe200080108c7 */
[----:B------:R-:W-:Y:S01]  /*3520*/  FFMA.FTZ R168, R168, UR5, -R199 ;  /* 0x00000005a8a87c23 */ /* 0x000fe200080108c7 */
        /* <DEDUP_REMOVED lines=9> */
[----:B------:R-:W3:Y:S01]  /*35c0*/  MUFU.EX2 R179, R179 ;  /* 0x000000b300b37308 */ /* 0x000ee20000000800 */
[----:B-1----:R-:W-:Y:S01]  /*35d0*/  F2FP.F16.F32.PACK_AB R152, R177, R176 ;  /* 0x000000b0b198723e */ /* 0x002fe200000000ff */
[--C-:B------:R-:W-:Y:S01]  /*35e0*/  FFMA.FTZ R174, R174, UR5, -R201.reuse ;  /* 0x00000005aeae7c23 */ /* 0x100fe200080108c9 */
[--C-:B------:R-:W-:Y:S01]  /*35f0*/  FFMA.FTZ R186, R186, UR5, -R201.reuse ;  /* 0x00000005baba7c23 */ /* 0x100fe200080108c9 */
[--C-:B------:R-:W-:Y:S01]  /*3600*/  FFMA.FTZ R191, R191, UR5, -R201.reuse ;  /* 0x00000005bfbf7c23 */ /* 0x100fe200080108c9 */
[----:B------:R-:W-:Y:S01]  /*3610*/  FFMA.FTZ R195, R195, UR5, -R201 ;  /* 0x00000005c3c37c23 */ /* 0x000fe200080108c9 */
[--C-:B------:R-:W-:Y:S01]  /*3620*/  FFMA.FTZ R204, R204, UR5, -R199.reuse ;  /* 0x00000005cccc7c23 */ /* 0x100fe200080108c7 */
[--C-:B------:R-:W-:Y:S01]  /*3630*/  FFMA.FTZ R160, R160, UR5, -R199.reuse ;  /* 0x00000005a0a07c23 */ /* 0x100fe200080108c7 */
[----:B------:R-:W-:Y:S01]  /*3640*/  MUFU.EX2 R180, R180 ;  /* 0x000000b400b47308 */ /* 0x000fe20000000800 */
[--C-:B------:R-:W-:Y:S01]  /*3650*/  FFMA.FTZ R165, R165, UR5, -R199.reuse ;  /* 0x00000005a5a57c23 */ /* 0x100fe200080108c7 */
[----:B------:R-:W-:Y:S01]  /*3660*/  FFMA.FTZ R170, R170, UR5, -R199 ;  /* 0x00000005aaaa7c23 */ /* 0x000fe200080108c7 */
[--C-:B------:R-:W-:Y:S01]  /*3670*/  FFMA.FTZ R175, R175, UR5, -R201.reuse ;  /* 0x00000005afaf7c23 */ /* 0x100fe200080108c9 */
[--C-:B------:R-:W-:Y:S01]  /*3680*/  FFMA.FTZ R187, R187, UR5, -R201.reuse ;  /* 0x00000005bbbb7c23 */ /* 0x100fe200080108c9 */
[--C-:B------:R-:W-:Y:S01]  /*3690*/  FFMA.FTZ R196, R196, UR5, -R201.reuse ;  /* 0x00000005c4c47c23 */ /* 0x100fe200080108c9 */
[----:B------:R-:W-:Y:S01]  /*36a0*/  FFMA.FTZ R198, R198, UR5, -R201 ;  /* 0x00000005c6c67c23 */ /* 0x000fe200080108c9 */
[--C-:B------:R-:W-:Y:S01]  /*36b0*/  FFMA.FTZ R4, R4, UR5, -R199.reuse ;  /* 0x0000000504047c23 */ /* 0x100fe200080108c7 */
[----:B------:R-:W1:Y:S01]  /*36c0*/  MUFU.EX2 R181, R181 ;  /* 0x000000b500b57308 */ /* 0x000e620000000800 */
        /* <DEDUP_REMOVED lines=12> */
[----:B-1----:R-:W-:Y:S01]  /*3790*/  F2FP.F16.F32.PACK_AB R153, R181, R180 ;  /* 0x000000b4b599723e */ /* 0x002fe200000000ff */
[----:B------:R-:W-:Y:S01]  /*37a0*/  FADD.FTZ R181, R180, R181 ;  /* 0x000000b5b4b57221 */ /* 0x000fe20000010000 */
[----:B------:R-:W-:-:S05]  /*37b0*/  FADD.FTZ R178, R179, R178 ;  /* 0x000000b2b3b27221 */ /* 0x000fca0000010000 */
[----:B------:R-:W1:Y:S08]  /*37c0*/  MUFU.EX2 R5, R5 ;  /* 0x0000000500057308 */ /* 0x000e700000000800 */
[----:B------:R-:W-:Y:S01]  /*37d0*/  MUFU.EX2 R157, R157 ;  /* 0x0000009d009d7308 */ /* 0x000fe20000000800 */
[----:B---3--:R-:W-:Y:S01]  /*37e0*/  F2FP.F16.F32.PACK_AB R155, R183, R182 ;  /* 0x000000b6b79b723e */ /* 0x008fe200000000ff */
[----:B------:R-:W-:-:S03]  /*37f0*/  FADD.FTZ R182, R182, R181 ;  /* 0x000000b5b6b67221 */ /* 0x000fc60000010000 */
[----:B------:R-:W-:Y:S01]  /*3800*/  WARPGROUP.ARRIVE ;  /* 0x00000000000079c5 */ /* 0x000fe20000000000 */
[----:B------:R-:W-:Y:S02]  /*3810*/  FADD.FTZ R183, R183, R182 ;  /* 0x000000b6b7b77221 */ /* 0x000fe40000010000 */
[----:B------:R-:W-:Y:S01]  /*3820*/  MUFU.EX2 R162, R162 ;  /* 0x000000a200a27308 */ /* 0x000fe20000000800 */
[----:B-1----:R-:W-:Y:S02]  /*3830*/  FADD.FTZ R178, R5, R178 ;  /* 0x000000b205b27221 */ /* 0x002fe40000010000 */
[----:B------:R-:W-:Y:S01]  /*3840*/  HGMMA.64x256x16.F32 R24, R152, gdesc[UR8].tnspB, RZ, !UPT, gsb0 ;  /* 0x43e0000898187df0 */ /* 0x000fe2000c0008ff */
[----:B------:R-:W-:Y:S01]  /*3850*/  UIADD3 UR10, UR4, 0x80, URZ ;  /* 0x00000080040a7890 */ /* 0x000fe2000fffe03f */
[----:B------:R-:W-:-:S03]  /*3860*/  UMOV UR11, 0x40000040 ;  /* 0x40000040000b7882 */ /* 0x000fc60000000000 */
[----:B------:R-:W-:Y:S08]  /*3870*/  MUFU.EX2 R167, R167 ;  /* 0x000000a700a77308 */ /* 0x000ff00000000800 */
[----:B------:R-:W1:Y:S08]  /*3880*/  MUFU.EX2 R172, R172 ;  /* 0x000000ac00ac7308 */ /* 0x000e700000000800 */
[----:B------:R-:W3:Y:S08]  /*3890*/  MUFU.EX2 R184, R184 ;  /* 0x000000b800b87308 */ /* 0x000ef00000000800 */
[----:B------:R-:W-:Y:S01]  /*38a0*/  MUFU.EX2 R189, R189 ;  /* 0x000000bd00bd7308 */ /* 0x000fe20000000800 */
[----:B-1----:R-:W-:-:S07]  /*38b0*/  FADD.FTZ R183, R172, R183 ;  /* 0x000000b7acb77221 */ /* 0x002fce0000010000 */
[----:B------:R-:W1:Y:S08]  /*38c0*/  MUFU.EX2 R193, R193 ;  /* 0x000000c100c17308 */ /* 0x000e700000000800 */
[----:B------:R-:W4:Y:S08]  /*38d0*/  MUFU.EX2 R206, R206 ;  /* 0x000000ce00ce7308 */ /* 0x000f300000000800 */
[----:B------:R-:W-:Y:S08]  /*38e0*/  MUFU.EX2 R158, R158 ;  /* 0x0000009e009e7308 */ /* 0x000ff00000000800 */
[----:B------:R-:W-:Y:S08]  /*38f0*/  MUFU.EX2 R163, R163 ;  /* 0x000000a300a37308 */ /* 0x000ff00000000800 */
[----:B------:R-:W-:Y:S08]  /*3900*/  MUFU.EX2 R168, R168 ;  /* 0x000000a800a87308 */ /* 0x000ff00000000800 */
[----:B------:R-:W5:Y:S08]  /*3910*/  MUFU.EX2 R173, R173 ;  /* 0x000000ad00ad7308 */ /* 0x000f700000000800 */
[----:B------:R-:W0:Y:S08]  /*3920*/  MUFU.EX2 R185, R185 ;  /* 0x000000b900b97308 */ /* 0x000e300000000800 */
[----:B------:R-:W-:Y:S08]  /*3930*/  MUFU.EX2 R190, R190 ;  /* 0x000000be00be7308 */ /* 0x000ff00000000800 */
[----:B------:R-:W2:Y:S08]  /*3940*/  MUFU.EX2 R194, R194 ;  /* 0x000000c200c27308 */ /* 0x000eb00000000800 */
[----:B------:R-:W2:Y:S08]  /*3950*/  MUFU.EX2 R205, R205 ;  /* 0x000000cd00cd7308 */ /* 0x000eb00000000800 */
[----:B------:R-:W-:Y:S08]  /*3960*/  MUFU.EX2 R159, R159 ;  /* 0x0000009f009f7308 */ /* 0x000ff00000000800 */
[----:B------:R-:W-:Y:S08]  /*3970*/  MUFU.EX2 R164, R164 ;  /* 0x000000a400a47308 */ /* 0x000ff00000000800 */
[----:B------:R-:W-:Y:S08]  /*3980*/  MUFU.EX2 R169, R169 ;  /* 0x000000a900a97308 */ /* 0x000ff00000000800 */
[----:B------:R-:W2:Y:S08]  /*3990*/  MUFU.EX2 R174, R174 ;  /* 0x000000ae00ae7308 */ /* 0x000eb00000000800 */
[----:B------:R-:W2:Y:S08]  /*39a0*/  MUFU.EX2 R186, R186 ;  /* 0x000000ba00ba7308 */ /* 0x000eb00000000800 */
        /* <DEDUP_REMOVED lines=10> */
[----:B------:R-:W-:Y:S08]  /*3a50*/  MUFU.EX2 R4, R4 ;  /* 0x0000000400047308 */ /* 0x000ff00000000800 */
[----:B------:R-:W-:Y:S08]  /*3a60*/  MUFU.EX2 R161, R161 ;  /* 0x000000a100a17308 */ /* 0x000ff00000000800 */
[----:B------:R-:W-:Y:S08]  /*3a70*/  MUFU.EX2 R166, R166 ;  /* 0x000000a600a67308 */ /* 0x000ff00000000800 */
[----:B------:R-:W-:Y:S08]  /*3a80*/  MUFU.EX2 R171, R171 ;  /* 0x000000ab00ab7308 */ /* 0x000ff00000000800 */
[----:B------:R-:W2:Y:S01]  /*3a90*/  MUFU.EX2 R188, R188 ;  /* 0x000000bc00bc7308 */ /* 0x000ea20000000800 */
[----:B------:R-:W-:-:S02]  /*3aa0*/  WARPGROUP.DEPBAR.LE gsb0, 0x0 ;  /* 0x00008000000079c5 */ /* 0x000fc40000010000 */
[C---:B------:R-:W-:Y:S01]  /*3ab0*/  F2FP.F16.F32.PACK_AB R152, R157.reuse, R5 ;  /* 0x000000059d98723e */ /* 0x040fe200000000ff */
[----:B------:R-:W-:Y:S01]  /*3ac0*/  FADD.FTZ R157, R157, R178 ;  /* 0x000000b29d9d7221 */ /* 0x000fe20000010000 */
[C---:B---3--:R-:W-:Y:S01]  /*3ad0*/  F2FP.F16.F32.PACK_AB R153, R184.reuse, R172 ;  /* 0x000000acb899723e */ /* 0x048fe200000000ff */
[----:B------:R-:W-:Y:S01]  /*3ae0*/  FADD.FTZ R184, R184, R183 ;  /* 0x000000b7b8b87221 */ /* 0x000fe20000010000 */
[----:B------:R-:W-:Y:S01]  /*3af0*/  F2FP.F16.F32.PACK_AB R154, R167, R162 ;  /* 0x000000a2a79a723e */ /* 0x000fe200000000ff */
[----:B------:R-:W3:Y:S01]  /*3b00*/  MUFU.EX2 R192, R192 ;  /* 0x000000c000c07308 */ /* 0x000ee20000000800 */
[----:B-1----:R-:W-:Y:S01]  /*3b10*/  F2FP.F16.F32.PACK_AB R155, R193, R189 ;  /* 0x000000bdc19b723e */ /* 0x002fe200000000ff */
[----:B------:R-:W-:Y:S01]  /*3b20*/  FADD.FTZ R162, R162, R157 ;  /* 0x0000009da2a27221 */ /* 0x000fe20000010000 */
[----:B------:R-:W-:Y:S02]  /*3b30*/  FADD.FTZ R184, R189, R184 ;  /* 0x000000b8bdb87221 */ /* 0x000fe40000010000 */
[----:B------:R-:W-:Y:S01]  /*3b40*/  WARPGROUP.ARRIVE ;  /* 0x00000000000079c5 */ /* 0x000fe20000000000 */
[----:B------:R-:W-:Y:S01]  /*3b50*/  FADD.FTZ R167, R167, R162 ;  /* 0x000000a2a7a77221 */ /* 0x000fe20000010000 */
[----:B------:R-:W-:Y:S01]  /*3b60*/  FADD.FTZ R184, R193, R184 ;  /* 0x000000b8c1b87221 */ /* 0x000fe20000010000 */
[----:B------:R-:W-:Y:S02]  /*3b70*/  MUFU.EX2 R197, R197 ;  /* 0x000000c500c57308 */ /* 0x000fe40000000800 */
[----:B----4-:R-:W-:Y:S01]  /*3b80*/  FADD.FTZ R167, R206, R167 ;  /* 0x000000a7cea77221 */ /* 0x010fe20000010000 */
[----:B------:R-:W-:Y:S01]  /*3b90*/  HGMMA.64x256x16.F32 R24, R152, gdesc[UR8].tnspB, R24, gsb0 ;  /* 0x43e0000898187df0 */ /* 0x000fe20008000818 */
[----:B------:R-:W-:Y:S01]  /*3ba0*/  UIADD3 UR10, UR4, 0x100, URZ ;  /* 0x00000100040a7890 */ /* 0x000fe2000fffe03f */
[----:B-----5:R-:W-:Y:S01]  /*3bb0*/  FADD.FTZ R184, R173, R184 ;  /* 0x000000b8adb87221 */ /* 0x020fe20000010000 */
[----:B------:R-:W-:-:S02]  /*3bc0*/  UMOV UR11, 0x40000040 ;  /* 0x40000040000b7882 */ /* 0x000fc40000000000 */
[----:B------:R-:W1:Y:S01]  /*3bd0*/  MUFU.EX2 R199, R199 ;  /* 0x000000c700c77308 */ /* 0x000e620000000800 */
[----:B------:R-:W-:Y:S02]  /*3be0*/  WARPGROUP.DEPBAR.LE gsb0, 0x0 ;  /* 0x00008000000079c5 */ /* 0x000fe40000010000 */
[C---:B------:R-:W-:Y:S01]  /*3bf0*/  F2FP.F16.F32.PACK_AB R152, R158.reuse, R206 ;  /* 0x000000ce9e98723e */ /* 0x040fe200000000ff */
[----:B------:R-:W-:Y:S01]  /*3c00*/  FADD.FTZ R158, R158, R167 ;  /* 0x000000a79e9e7221 */ /* 0x000fe20000010000 */
[C---:B0-----:R-:W-:Y:S01]  /*3c10*/  F2FP.F16.F32.PACK_AB R153, R185.reuse, R173 ;  /* 0x000000adb999723e */ /* 0x041fe200000000ff */
        /* <DEDUP_REMOVED lines=42> */
[----:B------:R-:W-:-:S08]  /*3ec0*/  FADD.FTZ R187, R188, R187 ;  /* 0x000000bbbcbb7221 */ /* 0x000fd00000010000 */
[----:B------:R-:W-:Y:S01]  /*3ed0*/  HGMMA.64x256x16.F32 R24, R152, gdesc[UR8].tnspB, R24, gsb0 ;  /* 0x43e0000898187df0 */ /* 0x000fe20008000818 */
[----:B------:R-:W-:Y:S01]  /*3ee0*/  UIADD3 UR10, UR4, 0x280, URZ ;  /* 0x00000280040a7890 */ /* 0x000fe2000fffe03f */
[----:B------:R-:W-:Y:S01]  /*3ef0*/  UMOV UR11, 0x40000040 ;  /* 0x40000040000b7882 */ /* 0x000fe20000000000 */
[----:B------:R-:W-:Y:S02]  /*3f00*/  WARPGROUP.DEPBAR.LE gsb0, 0x0 ;  /* 0x00008000000079c5 */ /* 0x000fe40000010000 */
[----:B------:R-:W-:Y:S01]  /*3f10*/  F2FP.F16.F32.PACK_AB R152, R161, R4 ;  /* 0x00000004a198723e */ /* 0x000fe200000000ff */
[----:B------:R-:W-:Y:S01]  /*3f20*/  FADD.FTZ R4, R4, R165 ;  /* 0x000000a504047221 */ /* 0x000fe20000010000 */
[C---:B---3--:R-:W-:Y:S01]  /*3f30*/  F2FP.F16.F32.PACK_AB R153, R192.reuse, R188 ;  /* 0x000000bcc099723e */ /* 0x048fe200000000ff */
        /* <DEDUP_REMOVED lines=8> */
[----:B------:R-:W-:-:S10]  /*3fc0*/  FADD.FTZ R4, R171, R4 ;  /* 0x00000004ab047221 */ /* 0x000fd40000010000 */
[----:B------:R-:W-:Y:S03]  /*3fd0*/  HGMMA.64x256x16.F32 R24, R152, gdesc[UR8].tnspB, R24, gsb0 ;  /* 0x43e0000898187df0 */ /* 0x000fe60008000818 */
[----:B------:R-:W-:Y:S02]  /*3fe0*/  WARPGROUP.DEPBAR.LE gsb0, 0x0 ;  /* 0x00008000000079c5 */ /* 0x000fe40000010000 */
[----:B------:R-:W-:Y:S05]  /*3ff0*/  @!P0 BRA `(.L_x_5667) ;  /* 0x0000000000048947 */ /* 0x000fea0003800000 */
[----:B------:R-:W-:Y:S01]  /*4000*/  BPT.TRAP 0x1 ;  /* 0x000000040000795c */ /* 0x000fe20000300000 */
.L_x_5667:
[----:B------:R-:W0:Y:S01]  /*4010*/  @P6 LDC R153, c[0x0][0x44c] ;  /* 0x00011300ff996b82 */ /* 0x000e220000000800 */
[----:B------:R-:W-:Y:S01]  /*4020*/  IMAD.U32 R152, RZ, RZ, UR61 ;  /* 0x0000003dff987e24 */ /* 0x000fe2000f8e00ff */
[----:B------:R-:W-:Y:S01]  /*4030*/  UIADD3 UR6, UR6, 0x32460, URZ ;  /* 0x0003246006067890 */ /* 0x000fe2000fffe03f */
[----:B------:R-:W-:-:S03]  /*4040*/  VIADD R202, R202, 0xfffffffe ;  /* 0xfffffffecaca7836 */ /* 0x000fc60000000000 */
[----:B------:R-:W-:Y:S02]  /*4050*/  UPRMT UR6, UR48, 0x654, UR6 ;  /* 0x0000065430067896 */ /* 0x000fe40008000006 */
[----:B------:R-:W1:Y:S07]  /*4060*/  @P6 LDC R154, c[0x0][0x450] ;  /* 0x00011400ff9a6b82 */ /* 0x000e6e0000000800 */
[----:B------:R-:W-:Y:S01]  /*4070*/  SYNCS.ARRIVE.TRANS64.RED.A1T0 RZ, [UR6], RZ ;  /* 0x000000ffffff79a7 */ /* 0x000fe20008100406 */
[----:B0-----:R-:W-:-:S05]  /*4080*/  @P6 IMAD.HI.U32 R153, R153, UR61, RZ ;  /* 0x0000003d99996c27 */ /* 0x001fca000f8e00ff */
[----:B-1----:R-:W-:-:S04]  /*4090*/  @P6 SHF.R.U32.HI R152, RZ, R154, R153 ;  /* 0x0000009aff986219 */ /* 0x002fc80000011699 */
[----:B------:R-:W-:-:S05]  /*40a0*/  IADD3 R152, R152, R213, -R212 ;  /* 0x000000d598987210 */ /* 0x000fca0007ffe8d4 */
        /* <DEDUP_REMOVED lines=8> */
.L_x_5679:
        /* <DEDUP_REMOVED lines=8> */
.L_x_5669:
        /* <DEDUP_REMOVED lines=9> */
.L_x_5670:
[----:B-1----:R-:W-:Y:S05]  /*4240*/  @P1 BRA `(.L_x_5671) ;  /* 0x0000000000081947 */ /* 0x002fea0003800000 */
[----:B------:R-:W1:Y:S02]  /*4250*/  SYNCS.PHASECHK.TRANS64.TRYWAIT P1, [UR4+0x32430], R0 ;  /* 0x03243000ff0075a7 */ /* 0x000e640008020144 */
[----:B-1----:R-:W-:Y:S05]  /*4260*/  @!P1 BRA `(.L_x_5672) ;  /* 0x000000e800e89947 */ /* 0x002fea0003800000 */
.L_x_5671:
        /* <DEDUP_REMOVED lines=32> */
.L_x_5673:
[----:B------:R2:W3:Y:S01]  /*4470*/  SYNCS.PHASECHK.TRANS64.TRYWAIT P1, [UR4+0x32450], R0 ;  /* 0x03245000ff0075a7 */ /* 0x0004e20008020144 */
[----:B------:R-:W-:Y:S05]  /*4480*/  @!P0 BRA `(.L_x_5674) ;  /* 0x0000000000048947 */ /* 0x000fea0003800000 */
[----:B------:R-:W-:Y:S01]  /*4490*/  BPT.TRAP 0x1 ;  /* 0x000000040000795c */ /* 0x000fe20000300000 */
.L_x_5674:
[----:B---3--:R-:W-:Y:S05]  /*44a0*/  @P1 BRA `(.L_x_5675) ;  /* 0x0000000000081947 */ /* 0x008fea0003800000 */
[----:B------:R-:W3:Y:S02]  /*44b0*/  SYNCS.PHASECHK.TRANS64.TRYWAIT P1, [UR4+0x32450], R0 ;  /* 0x03245000ff0075a7 */ /* 0x000ee40008020144 */
[----:B---3--:R-:W-:Y:S05]  /*44c0*/  @!P1 BRA `(.L_x_5676) ;  /* 0x000000e800689947 */ /* 0x008fea0003800000 */
.L_x_5675:
        /* <DEDUP_REMOVED lines=101> */
.L_x_5677:
[----:B------:R-:W1:Y:S01]  /*4b20*/  LDC R21, c[0x0][0x448] ;  /* 0x00011200ff157b82 */ /* 0x000e620000000800 */
[----:B------:R-:W-:Y:S01]  /*4b30*/  VIADD R205, R214, UR61 ;  /* 0x0000003dd6cd7c36 */ /* 0x000fe20008000000 */
[----:B------:R-:W-:Y:S01]  /*4b40*/  ULDC UR5, c[0x0][0xa80] ;  /* 0x0002a00000057ab9 */ /* 0x000fe20000000800 */
[----:B------:R-:W-:Y:S02]  /*4b50*/  UIADD3 UR10, UR4, 0x32440, URZ ;  /* 0x00032440040a7890 */ /* 0x000fe4000fffe03f */
[----:B------:R-:W-:Y:S02]  /*4b60*/  UIMAD UR6, UR6, 0xc00, UR7 ;  /* 0x00000c00060678a4 */ /* 0x000fe4000f8e0207 */
[----:B------:R-:W-:Y:S01]  /*4b70*/  UPRMT UR10, UR54, 0x654, UR10 ;  /* 0x00000654360a7896 */ /* 0x000fe2000800000a */
[----:B------:R-:W-:-:S08]  /*4b80*/  UMOV UR11, 0x40000040 ;  /* 0x40000040000b7882 */ /* 0x000fd00000000000 */
[----:B------:R-:W-:Y:S01]  /*4b90*/  SYNCS.ARRIVE.TRANS64.RED.A1T0 RZ, [UR10], RZ ;  /* 0x000000ffffff79a7 */ /* 0x000fe2000810040a */
[----:B------:R-:W-:Y:S01]  /*4ba0*/  UMOV UR10, UR6 ;  /* 0x00000006000a7c82 */ /* 0x000fe20008000000 */
[----:B-1----:R-:W-:-:S13]  /*4bb0*/  ISETP.NE.AND P1, PT, R21, 0x1, PT ;  /* 0x000000011500780c */ /* 0x002fda0003f25270 */
[----:B------:R-:W1:Y:S08]  /*4bc0*/  @P1 LDC R206, c[0x0][0x44c] ;  /* 0x00011300ffce1b82 */ /* 0x000e700000000800 */
[----:B------:R-:W2:Y:S01]  /*4bd0*/  @P1 LDC R21, c[0x0][0x450] ;  /* 0x00011400ff151b82 */ /* 0x000ea20000000800 */
[----:B-1----:R-:W-:-:S05]  /*4be0*/  @P1 IMAD.HI.U32 R206, R205, R206, RZ ;  /* 0x000000cecdce1227 */ /* 0x002fca00078e00ff */
[----:B--2---:R-:W-:Y:S01]  /*4bf0*/  @P1 SHF.R.U32.HI R205, RZ, R21, R206 ;  /* 0x00000015ffcd1219 */ /* 0x004fe200000116ce */
[----:B------:R-:W-:-:S04]  /*4c00*/  IMAD.MOV.U32 R206, RZ, RZ, -0x60 ;  /* 0xffffffa0ffce7424 */ /* 0x000fc800078e00ff */
[----:B------:R-:W1:Y:S01]  /*4c10*/  SHFL.IDX PT, R21, R205, RZ, 0x1c1f ;  /* 0x001c1fffcd157589 */ /* 0x000e6200000e0000 */
[----:B------:R-:W-:-:S03]  /*4c20*/  IMAD R206, R202, R206, 0x1 ;  /* 0x00000001cace7424 */ /* 0x000fc600078e02ce */
[----:B------:R-:W2:Y:S01]  /*4c30*/  SHFL.IDX PT, R205, R205, 0x1, 0x1c1f ;  /* 0x003c1f00cdcd7f89 */ /* 0x000ea200000e0000 */
[----:B------:R-:W-:-:S05]  /*4c40*/  IMAD R206, R215, -0x2, R206 ;  /* 0xfffffffed7ce7824 */ /* 0x000fca00078e02ce */
[----:B------:R-:W-:-:S04]  /*4c50*/  IADD3 R206, -R212, R206, R213 ;  /* 0x000000ced4ce7210 */ /* 0x000fc80007ffe1d5 */
[----:B-1----:R-:W-:-:S04]  /*4c60*/  IADD3 R21, R206, R21, RZ ;  /* 0x00000015ce157210 */ /* 0x002fc80007ffe0ff */
[C---:B------:R-:W-:Y:S01]  /*4c70*/  ISETP.GT.AND P4, PT, R21.reuse, 0x8, PT ;  /* 0x000000081500780c */ /* 0x040fe20003f84270 */
[----:B--2---:R-:W-:Y:S01]  /*4c80*/  IMAD.IADD R205, R206, 0x1, R205 ;  /* 0x00000001cecd7824 */ /* 0x004fe200078e02cd */
[C---:B------:R-:W-:Y:S02]  /*4c90*/  ISETP.GT.AND P2, PT, R21.reuse, RZ, PT ;  /* 0x000000ff1500720c */ /* 0x040fe40003f44270 */
[C---:B------:R-:W-:Y:S02]  /*4ca0*/  ISETP.GT.AND P1, PT, R21.reuse, 0x10, PT ;  /* 0x000000101500780c */ /* 0x040fe40003f24270 */
[----:B------:R-:W-:Y:S02]  /*4cb0*/  FSEL R206, R156, -INF , P4 ;  /* 0xff8000009cce7808 */ /* 0x000fe40002000000 */
[----:B------:R-:W-:Y:S02]  /*4cc0*/  ISETP.GT.AND P4, PT, R21, 0x19, PT ;  /* 0x000000191500780c */ /* 0x000fe40003f84270 */
[----:B------:R-:W-:-:S02]  /*4cd0*/  FSEL R152, R152, -INF , P2 ;  /* 0xff80000098987808 */ /* 0x000fc40001000000 */
[C---:B------:R-:W-:Y:S02]  /*4ce0*/  ISETP.GT.AND P2, PT, R21.reuse, 0x11, PT ;  /* 0x000000111500780c */ /* 0x040fe40003f44270 */
[----:B------:R-:W-:Y:S02]  /*4cf0*/  FSEL R160, R160, -INF , P1 ;  /* 0xff800000a0a07808 */ /* 0x000fe40000800000 */
[----:B------:R-:W-:Y:S02]  /*4d00*/  ISETP.GT.AND P1, PT, R21, 0x21, PT ;  /* 0x000000211500780c */ /* 0x000fe40003f24270 */
[----:B------:R-:W-:Y:S02]  /*4d10*/  FSEL R165, R165, -INF , P4 ;  /* 0xff800000a5a57808 */ /* 0x000fe40002000000 */
[----:B------:R-:W-:Y:S02]  /*4d20*/  ISETP.GT.AND P4, PT, R21, 0x30, PT ;  /* 0x000000301500780c */ /* 0x000fe40003f84270 */
[----:B------:R-:W-:-:S02]  /*4d30*/  FSEL R161, R161, -INF , P2 ;  /* 0xff800000a1a17808 */ /* 0x000fc40001000000 */
[----:B------:R-:W-:Y:S02]  /*4d40*/  ISETP.GT.AND P2, PT, R21, 0x28, PT ;  /* 0x000000281500780c */ /* 0x000fe40003f44270 */
        /* <DEDUP_REMOVED lines=101> */
[C---:B------:R-:W-:Y:S02]  /*53a0*/  ISETP.GT.AND P4, PT, R205.reuse, 0x58, PT ;  /* 0x00000058cd00780c */ /* 0x040fe40003f84270 */
[----:B------:R-:W-:Y:S02]  /*53b0*/  ISETP.GT.AND P3, PT, R205, 0x59, PT ;  /* 0x00000059cd00780c */ /* 0x000fe40003f64270 */
[----:B------:R-:W-:Y:S02]  /*53c0*/  FSEL R195, R195, -INF , P2 ;  /* 0xff800000c3c37808 */ /* 0x000fe40001000000 */
[----:B------:R-:W-:Y:S02]  /*53d0*/  FMNMX.FTZ R205, R194, R156, !PT ;  /* 0x0000009cc2cd7209 */ /* 0x000fe40007810000 */
[----:B------:R-:W-:Y:S02]  /*53e0*/  FSEL R185, R185, -INF , P5 ;  /* 0xff800000b9b97808 */ /* 0x000fe40002800000 */
[----:B------:R-:W-:-:S02]  /*53f0*/  ISETP.GT.AND P1, PT, R21, 0x48, PT ;  /* 0x000000481500780c */ /* 0x000fc40003f24270 */
        /* <DEDUP_REMOVED lines=15> */
[----:B------:R-:W-:Y:S01]  /*54f0*/  ISETP.GT.AND P1, PT, R21, 0x58, PT ;  /* 0x000000581500780c */ /* 0x000fe20003f24270 */
[----:B------:R-:W1:Y:S01]  /*5500*/  SHFL.BFLY PT, R207, R156, 0x2, 0x1f ;  /* 0x0c401f009ccf7f89 */ /* 0x000e6200000e0000 */
[----:B------:R-:W-:Y:S02]  /*5510*/  FSEL R193, R193, -INF , P2 ;  /* 0xff800000c1c17808 */ /* 0x000fe40001000000 */
[----:B------:R-:W-:-:S02]  /*5520*/  FMNMX.FTZ R205, R192, R205, !PT ;  /* 0x000000cdc0cd7209 */ /* 0x000fc40007810000 */
[----:B------:R-:W-:Y:S02]  /*5530*/  ISETP.GT.AND P2, PT, R21, 0x59, PT ;  /* 0x000000591500780c */ /* 0x000fe40003f44270 */
[----:B------:R-:W-:Y:S02]  /*5540*/  FSEL R196, R196, -INF , P1 ;  /* 0xff800000c4c47808 */ /* 0x000fe40000800000 */
[----:B------:R-:W-:Y:S02]  /*5550*/  FMNMX.FTZ R21, R193, R205, !PT ;  /* 0x000000cdc1157209 */ /* 0x000fe40007810000 */
[----:B------:R-:W-:Y:S02]  /*5560*/  FSEL R205, R197, -INF , P2 ;  /* 0xff800000c5cd7808 */ /* 0x000fe40001000000 */
[----:B------:R-:W-:-:S04]  /*5570*/  FMNMX.FTZ R21, R196, R21, !PT ;  /* 0x00000015c4157209 */ /* 0x000fc80007810000 */
[----:B------:R-:W-:-:S05]  /*5580*/  FMNMX.FTZ R21, R205, R21, !PT ;  /* 0x00000015cd157209 */ /* 0x000fca0007810000 */
[----:B------:R-:W2:Y:S01]  /*5590*/  SHFL.BFLY PT, R197, R21, 0x2, 0x1f ;  /* 0x0c401f0015c57f89 */ /* 0x000ea200000e0000 */
[----:B-1----:R-:W-:-:S05]  /*55a0*/  FMNMX.FTZ R156, R156, R207, !PT ;  /* 0x000000cf9c9c7209 */ /* 0x002fca0007810000 */
[----:B------:R-:W1:Y:S01]  /*55b0*/  SHFL.BFLY PT, R207, R156, 0x1, 0x1f ;  /* 0x0c201f009ccf7f89 */ /* 0x000e6200000e0000 */
[----:B--2---:R-:W-:-:S05]  /*55c0*/  FMNMX.FTZ R21, R21, R197, !PT ;  /* 0x000000c515157209 */ /* 0x004fca0007810000 */
[----:B------:R-:W2:Y:S01]  /*55d0*/  SHFL.BFLY PT, R208, R21, 0x1, 0x1f ;  /* 0x0c201f0015d07f89 */ /* 0x000ea200000e0000 */
[----:B-1----:R-:W-:-:S04]  /*55e0*/  FMNMX.FTZ R156, R156, R207, !PT ;  /* 0x000000cf9c9c7209 */ /* 0x002fc80007810000 */
[C---:B------:R-:W-:Y:S01]  /*55f0*/  FSETP.NEU.FTZ.AND P2, PT, R156.reuse, -INF , PT ;  /* 0xff8000009c00780b */ /* 0x040fe20003f5d000 */
[----:B------:R-:W-:-:S05]  /*5600*/  FMUL.FTZ R197, R156, UR5 ;  /* 0x000000059cc57c20 */ /* 0x000fca0008410000 */
[----:B------:R-:W-:-:S05]  /*5610*/  FSEL R197, R197, RZ, P2 ;  /* 0x000000ffc5c57208 */ /* 0x000fca0001000000 */
[--C-:B------:R-:W-:Y:S01]  /*5620*/  FFMA.FTZ R207, R154, UR5, -R197.reuse ;  /* 0x000000059acf7c23 */ /* 0x100fe200080108c5 */
[--C-:B------:R-:W-:Y:S01]  /*5630*/  FFMA.FTZ R209, R158, UR5, -R197.reuse ;  /* 0x000000059ed17c23 */ /* 0x100fe200080108c5 */
[--C-:B------:R-:W-:Y:S01]  /*5640*/  FFMA.FTZ R159, R159, UR5, -R197.reuse ;  /* 0x000000059f9f7c23 */ /* 0x100fe200080108c5 */
[--C-:B------:R-:W-:Y:S01]  /*5650*/  FFMA.FTZ R162, R162, UR5, -R197.reuse ;  /* 0x00000005a2a27c23 */ /* 0x100fe200080108c5 */
[--C-:B------:R-:W-:Y:S01]  /*5660*/  FFMA.FTZ R163, R163, UR5, -R197.reuse ;  /* 0x00000005a3a37c23 */ /* 0x100fe200080108c5 */
[--C-:B------:R-:W-:Y:S01]  /*5670*/  FFMA.FTZ R166, R166, UR5, -R197.reuse ;  /* 0x00000005a6a67c23 */ /* 0x100fe200080108c5 */
[----:B------:R-:W-:Y:S01]  /*5680*/  MUFU.EX2 R207, R207 ;  /* 0x000000cf00cf7308 */ /* 0x000fe20000000800 */
[----:B--2---:R-:W-:Y:S01]  /*5690*/  FMNMX.FTZ R21, R21, R208, !PT ;  /* 0x000000d015157209 */ /* 0x004fe20007810000 */
[--C-:B------:R-:W-:Y:S01]  /*56a0*/  FFMA.FTZ R208, R155, UR5, -R197.reuse ;  /* 0x000000059bd07c23 */ /* 0x100fe200080108c5 */
[--C-:B------:R-:W-:Y:S01]  /*56b0*/  FFMA.FTZ R167, R167, UR5, -R197.reuse ;  /* 0x00000005a7a77c23 */ /* 0x100fe200080108c5 */
[----:B------:R-:W1:Y:S01]  /*56c0*/  S2R R155, SR_TID.X ;  /* 0x00000000009b7919 */ /* 0x000e620000002100 */
        /* <DEDUP_REMOVED lines=12> */
[----:B------:R-:W-:Y:S01]  /*5790*/  FSEL R152, R21, RZ, P1 ;  /* 0x000000ff15987208 */ /* 0x000fe20000800000 */
[--C-:B------:R-:W-:Y:S01]  /*57a0*/  FFMA.FTZ R206, R206, UR5, -R158.reuse ;  /* 0x00000005cece7c23 */ /* 0x100fe2000801089e */
[--C-:B------:R-:W-:Y:S01]  /*57b0*/  FFMA.FTZ R211, R153, UR5, -R158.reuse ;  /* 0x0000000599d37c23 */ /* 0x100fe2000801089e */
[--C-:B------:R-:W-:Y:S01]  /*57c0*/  FFMA.FTZ R157, R157, UR5, -R158.reuse ;  /* 0x000000059d9d7c23 */ /* 0x100fe2000801089e */
[----:B------:R-:W-:Y:S01]  /*57d0*/  MUFU.EX2 R209, R209 ;  /* 0x000000d100d17308 */ /* 0x000fe20000000800 */
[----:B------:R-:W-:Y:S01]  /*57e0*/  FADD.FTZ R152, -R152, R203 ;  /* 0x000000cb98987221 */ /* 0x000fe20000010100 */
[--C-:B------:R-:W-:Y:S01]  /*57f0*/  FFMA.FTZ R160, R160, UR5, -R158.reuse ;  /* 0x00000005a0a07c23 */ /* 0x100fe2000801089e */
[--C-:B------:R-:W-:Y:S01]  /*5800*/  FFMA.FTZ R161, R161, UR5, -R158.reuse ;  /* 0x00000005a1a17c23 */ /* 0x100fe2000801089e */
[--C-:B------:R-:W-:Y:S01]  /*5810*/  FFMA.FTZ R164, R164, UR5, -R158.reuse ;  /* 0x00000005a4a47c23 */ /* 0x100fe2000801089e */
[----:B------:R-:W-:Y:S01]  /*5820*/  FMUL.FTZ R152, R152, UR5 ;  /* 0x0000000598987c20 */ /* 0x000fe20008410000 */
        /* <DEDUP_REMOVED lines=9> */
[----:B-1----:R-:W-:Y:S01]  /*58c0*/  SHF.R.U32.HI R155, RZ, 0x7, R155 ;  /* 0x00000007ff9b7819 */ /* 0x002fe2000001169b */
[----:B------:R1:W2:Y:S01]  /*58d0*/  MUFU.EX2 R206, R152 ;  /* 0x0000009800ce7308 */ /* 0x0002a20000000800 */
[----:B------:R-:W-:Y:S01]  /*58e0*/  FFMA.FTZ R181, R181, UR5, -R158 ;  /* 0x00000005b5b57c23 */ /* 0x000fe2000801089e */
[--C-:B------:R-:W-:Y:S01]  /*58f0*/  FFMA.FTZ R183, R183, UR5, -R197.reuse ;  /* 0x00000005b7b77c23 */ /* 0x100fe200080108c5 */
[----:B------:R-:W-:Y:S01]  /*5900*/  FFMA.FTZ R186, R186, UR5, -R197 ;  /* 0x00000005baba7c23 */ /* 0x000fe200080108c5 */
[----:B------:R-:W-:-:S02]  /*5910*/  VIADD R153, R155, 0x8 ;  /* 0x000000089b997836 */ /* 0x000fc40000000000 */
[--C-:B------:R-:W-:Y:S01]  /*5920*/  FFMA.FTZ R187, R187, UR5, -R197.reuse ;  /* 0x00000005bbbb7c23 */ /* 0x100fe200080108c5 */
[--C-:B------:R-:W-:Y:S01]  /*5930*/  FFMA.FTZ R190, R190, UR5, -R197.reuse ;  /* 0x00000005bebe7c23 */ /* 0x100fe200080108c5 */
[--C-:B------:R-:W-:Y:S01]  /*5940*/  FFMA.FTZ R184, R184, UR5, -R158.reuse ;  /* 0x00000005b8b87c23 */ /* 0x100fe2000801089e */
[----:B------:R-:W-:Y:S01]  /*5950*/  MUFU.EX2 R159, R159 ;  /* 0x0000009f009f7308 */ /* 0x000fe20000000800 */
[----:B-1----:R-:W-:Y:S01]  /*5960*/  FSEL R152, R156, RZ, P2 ;  /* 0x000000ff9c987208 */ /* 0x002fe20001000000 */
[----:B------:R1:W-:Y:S01]  /*5970*/  BAR.SYNC.DEFER_BLOCKING R153, 0x100 ;  /* 0x000400990000751d */ /* 0x0003e20000010000 */
[--C-:B------:R-:W-:Y:S01]  /*5980*/  FFMA.FTZ R185, R185, UR5, -R158.reuse ;  /* 0x00000005b9b97c23 */ /* 0x100fe2000801089e */
[--C-:B------:R-:W-:Y:S01]  /*5990*/  FFMA.FTZ R188, R188, UR5, -R158.reuse ;  /* 0x00000005bcbc7c23 */ /* 0x100fe2000801089e */
[----:B------:R-:W-:Y:S01]  /*59a0*/  FFMA.FTZ R189, R189, UR5, -R158 ;  /* 0x00000005bdbd7c23 */ /* 0x000fe2000801089e */
[----:B------:R-:W-:Y:S01]  /*59b0*/  FADD.FTZ R152, -R152, R204 ;  /* 0x000000cc98987221 */ /* 0x000fe20000010100 */
[--C-:B------:R-:W-:Y:S01]  /*59c0*/  FFMA.FTZ R191, R191, UR5, -R197.reuse ;  /* 0x00000005bfbf7c23 */ /* 0x100fe200080108c5 */
[----:B------:R-:W-:Y:S01]  /*59d0*/  MUFU.EX2 R210, R210 ;  /* 0x000000d200d27308 */ /* 0x000fe20000000800 */
[-C--:B--2---:R-:W-:Y:S01]  /*59e0*/  FMUL.FTZ R24, R24, R206.reuse ;  /* 0x000000ce18187220 */ /* 0x084fe20000410000 */
[----:B------:R-:W-:Y:S01]  /*59f0*/  FMUL.FTZ R152, R152, UR5 ;  /* 0x0000000598987c20 */ /* 0x000fe20008410000 */
        /* <DEDUP_REMOVED lines=133> */
[--C-:B------:R-:W-:Y:S01]  /*6250*/  FFMA.FTZ R194, R194, UR5, -R197.reuse ;  /* 0x00000005c2c27c23 */ /* 0x100fe200080108c5 */
[----:B---3--:R-:W-:Y:S01]  /*6260*/  F2FP.F16.F32.PACK_AB R152, R211, R210 ;  /* 0x000000d2d398723e */ /* 0x008fe200000000ff */
[--C-:B------:R-:W-:Y:S01]  /*6270*/  FFMA.FTZ R195, R195, UR5, -R197.reuse ;  /* 0x00000005c3c37c23 */ /* 0x100fe200080108c5 */
[----:B----4-:R-:W-:Y:S01]  /*6280*/  F2FP.F16.F32.PACK_AB R154, R157, R203 ;  /* 0x000000cb9d9a723e */ /* 0x010fe200000000ff */
[--C-:B------:R-:W-:Y:S01]  /*6290*/  FFMA.FTZ R198, R198, UR5, -R197.reuse ;  /* 0x00000005c6c67c23 */ /* 0x100fe200080108c5 */
[--C-:B------:R-:W-:Y:S01]  /*62a0*/  FFMA.FTZ R192, R192, UR5, -R158.reuse ;  /* 0x00000005c0c07c23 */ /* 0x100fe2000801089e */
[----:B------:R-:W1:Y:S01]  /*62b0*/  MUFU.EX2 R163, R163 ;  /* 0x000000a300a37308 */ /* 0x000e620000000800 */
[----:B------:R-:W-:Y:S01]  /*62c0*/  WARPGROUP.ARRIVE ;  /* 0x00000000000079c5 */ /* 0x000fe20000000000 */
[--C-:B------:R-:W-:Y:S01]  /*62d0*/  FFMA.FTZ R193, R193, UR5, -R158.reuse ;  /* 0x00000005c1c17c23 */ /* 0x100fe2000801089e */
[--C-:B------:R-:W-:Y:S01]  /*62e0*/  FFMA.FTZ R196, R196, UR5, -R158.reuse ;  /* 0x00000005c4c47c23 */ /* 0x100fe2000801089e */
[----:B------:R-:W-:Y:S01]  /*62f0*/  FFMA.FTZ R197, R199, UR5, -R197 ;  /* 0x00000005c7c57c23 */ /* 0x000fe200080108c5 */
[----:B------:R-:W-:Y:S01]  /*6300*/  FFMA.FTZ R158, R205, UR5, -R158 ;  /* 0x00000005cd9e7c23 */ /* 0x000fe2000801089e */
[----:B------:R-:W-:Y:S01]  /*6310*/  FFMA.FTZ R5, R204, R5, R207 ;  /* 0x00000005cc057223 */ /* 0x000fe200000100cf */
[----:B------:R-:W-:Y:S01]  /*6320*/  HGMMA.64x256x16.F32 R24, R152, gdesc[UR8].tnspB, R24, gsb0 ;  /* 0x43e0000898187df0 */ /* 0x000fe20008000818 */
[----:B------:R-:W-:Y:S01]  /*6330*/  MUFU.EX2 R166, R166 ;  /* 0x000000a600a67308 */ /* 0x000fe20000000800 */
[----:B------:R-:W-:Y:S01]  /*6340*/  UIADD3 UR10, UR6, 0x80, URZ ;  /* 0x00000080060a7890 */ /* 0x000fe2000fffe03f */
[----:B------:R-:W-:Y:S01]  /*6350*/  FFMA.FTZ R4, R206, R4, R210 ;  /* 0x00000004ce047223 */ /* 0x000fe200000100d2 */
[----:B------:R-:W-:Y:S01]  /*6360*/  UMOV UR11, 0x40000040 ;  /* 0x40000040000b7882 */ /* 0x000fe20000000000 */
[----:B------:R-:W-:-:S02]  /*6370*/  FADD.FTZ R204, R208, R5 ;  /* 0x00000005d0cc7221 */ /* 0x000fc40000010000 */
[----:B------:R-:W-:Y:S02]  /*6380*/  FADD.FTZ R4, R211, R4 ;  /* 0x00000004d3047221 */ /* 0x000fe40000010000 */
[----:B------:R-:W2:Y:S01]  /*6390*/  MUFU.EX2 R167, R167 ;  /* 0x000000a700a77308 */ /* 0x000ea20000000800 */
[----:B------:R-:W-:Y:S01]  /*63a0*/  FADD.FTZ R204, R209, R204 ;  /* 0x000000ccd1cc7221 */ /* 0x000fe20000010000 */
[----:B------:R-:W-:-:S03]  /*63b0*/  FADD.FTZ R4, R203, R4 ;  /* 0x00000004cb047221 */ /* 0x000fc60000010000 */
[----:B------:R-:W-:Y:S01]  /*63c0*/  FADD.FTZ R159, R159, R204 ;  /* 0x000000cc9f9f7221 */ /* 0x000fe20000010000 */
[----:B------:R-:W-:Y:S02]  /*63d0*/  FADD.FTZ R157, R157, R4 ;  /* 0x000000049d9d7221 */ /* 0x000fe40000010000 */
        /* <DEDUP_REMOVED lines=31> */
[----:B------:R-:W-:Y:S01]  /*65d0*/  MUFU.EX2 R192, R192 ;  /* 0x000000c000c07308 */ /* 0x000fe20000000800 */
[----:B------:R-:W-:-:S02]  /*65e0*/  WARPGROUP.DEPBAR.LE gsb0, 0x0 ;  /* 0x00008000000079c5 */ /* 0x000fc40000010000 */
[----:B-1----:R-:W-:-:S05]  /*65f0*/  F2FP.F16.F32.PACK_AB R153, R163, R162 ;  /* 0x000000a2a399723e */ /* 0x002fca00000000ff */
[----:B------:R-:W1:Y:S01]  /*6600*/  MUFU.EX2 R193, R193 ;  /* 0x000000c100c17308 */ /* 0x000e620000000800 */
[----:B--2---:R-:W-:Y:S01]  /*6610*/  F2FP.F16.F32.PACK_AB R155, R167, R166 ;  /* 0x000000a6a79b723e */ /* 0x004fe200000000ff */
[----:B------:R-:W-:Y:S01]  /*6620*/  FADD.FTZ R162, R162, R159 ;  /* 0x0000009fa2a27221 */ /* 0x000fe20000010000 */
[----:B---3--:R-:W-:Y:S01]  /*6630*/  F2FP.F16.F32.PACK_AB R152, R161, R160 ;  /* 0x000000a0a198723e */ /* 0x008fe200000000ff */
[----:B------:R-:W-:Y:S01]  /*6640*/  FADD.FTZ R160, R160, R157 ;  /* 0x0000009da0a07221 */ /* 0x000fe20000010000 */
[----:B----4-:R-:W-:Y:S01]  /*6650*/  F2FP.F16.F32.PACK_AB R154, R165, R164 ;  /* 0x000000a4a59a723e */ /* 0x010fe200000000ff */
        /* <DEDUP_REMOVED lines=8> */
[----:B------:R-:W2:Y:S01]  /*66e0*/  MUFU.EX2 R158, R158 ;  /* 0x0000009e009e7308 */ /* 0x000ea20000000800 */
[----:B------:R-:W-:Y:S01]  /*66f0*/  UMOV UR11, 0x40000040 ;  /* 0x40000040000b7882 */ /* 0x000fe20000000000 */
[----:B------:R-:W-:Y:S01]  /*6700*/  FADD.FTZ R167, R167, R166 ;  /* 0x000000a6a7a77221 */ /* 0x000fe20000010000 */
[----:B------:R-:W-:-:S05]  /*6710*/  FADD.FTZ R165, R165, R164 ;  /* 0x000000a4a5a57221 */ /* 0x000fca0000010000 */
[----:B------:R-:W3:Y:S01]  /*6720*/  MUFU.EX2 R197, R197 ;  /* 0x000000c500c57308 */ /* 0x000ee20000000800 */
        /* <DEDUP_REMOVED lines=52> */
[----:B-1----:R-:W-:Y:S01]  /*6a70*/  F2FP.F16.F32.PACK_AB R152, R193, R192 ;  /* 0x000000c0c198723e */ /* 0x002fe200000000ff */
[----:B------:R-:W-:Y:S01]  /*6a80*/  FADD.FTZ R192, R192, R189 ;  /* 0x000000bdc0c07221 */ /* 0x000fe20000010000 */
[----:B------:R-:W-:Y:S01]  /*6a90*/  F2FP.F16.F32.PACK_AB R153, R195, R194 ;  /* 0x000000c2c399723e */ /* 0x000fe200000000ff */
[----:B------:R-:W-:Y:S01]  /*6aa0*/  FADD.FTZ R194, R194, R191 ;  /* 0x000000bfc2c27221 */ /* 0x000fe20000010000 */
[----:B--2---:R-:W-:Y:S01]  /*6ab0*/  F2FP.F16.F32.PACK_AB R154, R158, R196 ;  /* 0x000000c49e9a723e */ /* 0x004fe200000000ff */
[----:B------:R-:W-:Y:S01]  /*6ac0*/  FADD.FTZ R193, R193, R192 ;  /* 0x000000c0c1c17221 */ /* 0x000fe20000010000 */
[----:B---3--:R-:W-:Y:S01]  /*6ad0*/  F2FP.F16.F32.PACK_AB R155, R197, R198 ;  /* 0x000000c6c59b723e */ /* 0x008fe200000000ff */
        /* <DEDUP_REMOVED lines=10> */
.L_x_5678:
        /* <DEDUP_REMOVED lines=8> */
.L_x_5668:
[----:B------:R-:W-:-:S13]  /*6c00*/  ISETP.GE.AND P1, PT, R202, RZ, PT ;  /* 0x000000ffca00720c */ /* 0x000fda0003f26270 */
[----:B------:R-:W-:Y:S05]  /*6c10*/  @!P1 BRA `(.L_x_5680) ;  /* 0x0000002000d89947 */ /* 0x000fea0003800000 */
[----:B------:R-:W-:Y:S02]  /*6c20*/  IMAD.MOV.U32 R207, RZ, RZ, R156 ;  /* 0x000000ffffcf7224 */ /* 0x000fe400078e009c */
[----:B------:R-:W-:-:S07]  /*6c30*/  IMAD.MOV.U32 R201, RZ, RZ, R21 ;  /* 0x000000ffffc97224 */ /* 0x000fce00078e0015 */
.L_x_5691:
[----:B------:R-:W-:-:S04]  /*6c40*/  UIADD3 UR38, UR38, 0x1, URZ ;  /* 0x0000000126267890 */ /* 0x000fc8000fffe03f */
[----:B------:R-:W-:-:S04]  /*6c50*/  UISETP.NE.AND UP0, UPT, UR38, 0x2, UPT ;  /* 0x000000022600788c */ /* 0x000fc8000bf05270 */
[----:B------:R-:W-:Y:S02]  /*6c60*/  USEL UR4, URZ, 0x1, UP0 ;  /* 0x000000013f047887 */ /* 0x000fe40008000000 */
[----:B------:R-:W-:Y:S02]  /*6c70*/  USEL UR38, UR38, URZ, UP0 ;  /* 0x0000003f26267287 */ /* 0x000fe40008000000 */
[----:B------:R-:W-:Y:S01]  /*6c80*/  ULOP3.LUT UR39, UR39, UR4, URZ, 0x3c, !UPT ;  /* 0x0000000427277292 */ /* 0x000fe2000f8e3c3f */
[----:B------:R-:W-:Y:S11]  /*6c90*/  @!P0 BRA `(.L_x_5681) ;  /* 0x0000000000048947 */ /* 0x000ff60003800000 */
[----:B------:R-:W-:Y:S01]  /*6ca0*/  BPT.TRAP 0x1 ;  /* 0x000000040000795c */ /* 0x000fe20000300000 */
.L_x_5681:
        /* <DEDUP_REMOVED lines=9> */
.L_x_5682:
[----:B-1----:R-:W-:Y:S05]  /*6d40*/  @P1 BRA `(.L_x_5683) ;  /* 0x0000000000081947 */ /* 0x002fea0003800000 */
[----:B------:R-:W1:Y:S02]  /*6d50*/  SYNCS.PHASECHK.TRANS64.TRYWAIT P1, [UR4+0x32430], R0 ;  /* 0x03243000ff0075a7 */ /* 0x000e640008020144 */
[----:B-1----:R-:W-:Y:S05]  /*6d60*/  @!P1 BRA `(.L_x_5684) ;  /* 0x000000c000589947 */ /* 0x002fea0003800000 */
.L_x_5683:
        /* <DEDUP_REMOVED lines=32> */
.L_x_5685:
[----:B------:R2:W3:Y:S01]  /*6f70*/  SYNCS.PHASECHK.TRANS64.TRYWAIT P1, [UR4+0x32450], R0 ;  /* 0x03245000ff0075a7 */ /* 0x0004e20008020144 */
[----:B------:R-:W-:Y:S05]  /*6f80*/  @!P0 BRA `(.L_x_5686) ;  /* 0x0000000000048947 */ /* 0x000fea0003800000 */
[----:B------:R-:W-:Y:S01]  /*6f90*/  BPT.TRAP 0x1 ;  /* 0x000000040000795c */ /* 0x000fe20000300000 */
.L_x_5686:
[----:B---3--:R-:W-:Y:S05]  /*6fa0*/  @P1 BRA `(.L_x_5687) ;  /* 0x0000000000081947 */ /* 0x008fea0003800000 */
[----:B------:R-:W3:Y:S02]  /*6fb0*/  SYNCS.PHASECHK.TRANS64.TRYWAIT P1, [UR4+0x32450], R0 ;  /* 0x03245000ff0075a7 */ /* 0x000ee40008020144 */
[----:B---3--:R-:W-:Y:S05]  /*6fc0*/  @!P1 BRA `(.L_x_5688) ;  /* 0x000000bc00d89947 */ /* 0x008fea0003800000 */
.L_x_5687:
        /* <DEDUP_REMOVED lines=101> */
.L_x_5689:
[----:B------:R-:W-:Y:S01]  /*7620*/  FMNMX.FTZ R204, R152, R201, !PT ;  /* 0x000000c998cc7209 */ /* 0x000fe20007810000 */
[----:B------:R-:W-:Y:S01]  /*7630*/  ULDC UR5, c[0x0][0xa80] ;  /* 0x0002a00000057ab9 */ /* 0x000fe20000000800 */
[----:B------:R-:W-:Y:S02]  /*7640*/  UIADD3 UR10, UR4, 0x32440, URZ ;  /* 0x00032440040a7890 */ /* 0x000fe4000fffe03f */
[----:B------:R-:W-:Y:S01]  /*7650*/  FMNMX.FTZ R21, R153, R204, !PT ;  /* 0x000000cc99157209 */ /* 0x000fe20007810000 */
[----:B------:R-:W-:Y:S01]  /*7660*/  UMOV UR11, 0x40000040 ;  /* 0x40000040000b7882 */ /* 0x000fe20000000000 */
[----:B------:R-:W-:Y:S02]  /*7670*/  UPRMT UR10, UR6, 0x654, UR10 ;  /* 0x00000654060a7896 */ /* 0x000fe4000800000a */
[----:B------:R-:W-:Y:S01]  /*7680*/  FMNMX.FTZ R204, R156, R21, !PT ;  /* 0x000000159ccc7209 */ /* 0x000fe20007810000 */
[----:B------:R-:W-:-:S03]  /*7690*/  UMOV UR15, 0x40000040 ;  /* 0x40000040000f7882 */ /* 0x000fc60000000000 */
[----:B------:R-:W-:-:S03]  /*76a0*/  FMNMX.FTZ R21, R157, R204, !PT ;  /* 0x000000cc9d157209 */ /* 0x000fc60007810000 */
[----:B------:R-:W-:Y:S01]  /*76b0*/  SYNCS.ARRIVE.TRANS64.RED.A1T0 RZ, [UR10], RZ ;  /* 0x000000ffffff79a7 */ /* 0x000fe2000810040a */
[----:B------:R-:W-:Y:S01]  /*76c0*/  FMNMX.FTZ R204, R160, R21, !PT ;  /* 0x00000015a0cc7209 */ /* 0x000fe20007810000 */
[----:B------:R-:W-:-:S03]  /*76d0*/  UIMAD UR10, UR38, 0xc00, UR7 ;  /* 0x00000c00260a78a4 */ /* 0x000fc6000f8e0207 */
[----:B------:R-:W-:Y:S01]  /*76e0*/  FMNMX.FTZ R21, R161, R204, !PT ;  /* 0x000000cca1157209 */ /* 0x000fe20007810000 */
[----:B------:R-:W-:Y:S01]  /*76f0*/  UIADD3 UR14, UR10, 0x80, URZ ;  /* 0x000000800a0e7890 */ /* 0x000fe2000fffe03f */
        /* <DEDUP_REMOVED lines=46> */
[----:B--2---:R-:W-:-:S05]  /*79e0*/  FMNMX.FTZ R203, R203, R205, !PT ;  /* 0x000000cdcbcb7209 */ /* 0x004fca0007810000 */
[----:B------:R-:W2:Y:S01]  /*79f0*/  SHFL.BFLY PT, R208, R203, 0x1, 0x1f ;  /* 0x0c201f00cbd07f89 */ /* 0x000ea200000e0000 */
[----:B-1----:R-:W-:-:S05]  /*7a00*/  FMNMX.FTZ R21, R21, R204, !PT ;  /* 0x000000cc15157209 */ /* 0x002fca0007810000 */
        /* <DEDUP_REMOVED lines=15> */
[----:B--2---:R-:W-:Y:S01]  /*7b00*/  FMNMX.FTZ R156, R203, R208, !PT ;  /* 0x000000d0cb9c7209 */ /* 0x004fe20007810000 */
[----:B------:R-:W1:Y:S01]  /*7b10*/  MUFU.EX2 R205, R205 ;  /* 0x000000cd00cd7308 */ /* 0x000e620000000800 */
[--C-:B------:R-:W-:Y:S01]  /*7b20*/  FFMA.FTZ R173, R173, UR5, -R204.reuse ;  /* 0x00000005adad7c23 */ /* 0x100fe200080108cc */
[--C-:B------:R-:W-:Y:S01]  /*7b30*/  FFMA.FTZ R176, R176, UR5, -R204.reuse ;  /* 0x00000005b0b07c23 */ /* 0x100fe200080108cc */
[--C-:B------:R-:W-:Y:S01]  /*7b40*/  FFMA.FTZ R177, R177, UR5, -R204.reuse ;  /* 0x00000005b1b17c23 */ /* 0x100fe200080108cc */
[----:B------:R-:W-:Y:S01]  /*7b50*/  FMUL.FTZ R208, R156, UR5 ;  /* 0x000000059cd07c20 */ /* 0x000fe20008410000 */
[--C-:B------:R-:W-:Y:S01]  /*7b60*/  FFMA.FTZ R180, R180, UR5, -R204.reuse ;  /* 0x00000005b4b47c23 */ /* 0x100fe200080108cc */
[--C-:B------:R-:W-:Y:S01]  /*7b70*/  FFMA.FTZ R181, R181, UR5, -R204.reuse ;  /* 0x00000005b5b57c23 */ /* 0x100fe200080108cc */
[----:B------:R-:W-:Y:S01]  /*7b80*/  FFMA.FTZ R184, R184, UR5, -R204 ;  /* 0x00000005b8b87c23 */ /* 0x000fe200080108cc */
        /* <DEDUP_REMOVED lines=9> */
[----:B--2---:R-:W-:Y:S01]  /*7c20*/  FADD.FTZ R152, -R156, R207 ;  /* 0x000000cf9c987221 */ /* 0x004fe20000010100 */
[----:B------:R-:W-:Y:S01]  /*7c30*/  FFMA.FTZ R207, R155, UR5, -R208 ;  /* 0x000000059bcf7c23 */ /* 0x000fe200080108d0 */
[-C--:B-1----:R-:W-:Y:S01]  /*7c40*/  FMUL.FTZ R24, R24, R205.reuse ;  /* 0x000000cd18187220 */ /* 0x082fe20000410000 */
[-C--:B------:R-:W-:Y:S01]  /*7c50*/  FMUL.FTZ R25, R25, R205.reuse ;  /* 0x000000cd19197220 */ /* 0x080fe20000410000 */
[----:B------:R-:W-:Y:S01]  /*7c60*/  FMUL.FTZ R152, R152, UR5 ;  /* 0x0000000598987c20 */ /* 0x000fe20008410000 */
        /* <DEDUP_REMOVED lines=147> */
[--C-:B------:R-:W-:Y:S01]  /*85a0*/  FFMA.FTZ R182, R182, UR5, -R208.reuse ;  /* 0x00000005b6b67c23 */ /* 0x100fe200080108d0 */
[----:B------:R-:W-:Y:S01]  /*85b0*/  FFMA.FTZ R183, R183, UR5, -R208 ;  /* 0x00000005b7b77c23 */ /* 0x000fe200080108d0 */
[--C-:B------:R-:W-:Y:S01]  /*85c0*/  FFMA.FTZ R185, R185, UR5, -R204.reuse ;  /* 0x00000005b9b97c23 */ /* 0x100fe200080108cc */
[----:B------:R-:W-:Y:S01]  /*85d0*/  HGMMA.64x256x16.F32 R24, R152, gdesc[UR8].tnspB, R24, gsb0 ;  /* 0x43e0000898187df0 */ /* 0x000fe20008000818 */
        /* <DEDUP_REMOVED lines=16> */
[----:B------:R-:W-:Y:S01]  /*86e0*/  MUFU.EX2 R162, R162 ;  /* 0x000000a200a27308 */ /* 0x000fe20000000800 */
[----:B------:R-:W-:Y:S01]  /*86f0*/  UMOV UR11, 0x40000040 ;  /* 0x40000040000b7882 */ /* 0x000fe20000000000 */
[----:B------:R-:W-:Y:S01]  /*8700*/  FFMA.FTZ R4, R205, R4, R206 ;  /* 0x00000004cd047223 */ /* 0x000fe200000100ce */
[----:B------:R-:W-:-:S03]  /*8710*/  FFMA.FTZ R210, R209, R5, R210 ;  /* 0x00000005d1d27223 */ /* 0x000fc600000100d2 */
[----:B------:R-:W-:Y:S01]  /*8720*/  FADD.FTZ R4, R201, R4 ;  /* 0x00000004c9047221 */ /* 0x000fe20000010000 */
[----:B------:R-:W-:Y:S01]  /*8730*/  FADD.FTZ R207, R207, R210 ;  /* 0x000000d2cfcf7221 */ /* 0x000fe20000010000 */
[----:B------:R-:W2:Y:S02]  /*8740*/  MUFU.EX2 R163, R163 ;  /* 0x000000a300a37308 */ /* 0x000ea40000000800 */
[----:B------:R-:W-:Y:S01]  /*8750*/  FADD.FTZ R4, R203, R4 ;  /* 0x00000004cb047221 */ /* 0x000fe20000010000 */
[----:B------:R-:W-:-:S03]  /*8760*/  FADD.FTZ R158, R158, R207 ;  /* 0x000000cf9e9e7221 */ /* 0x000fc60000010000 */
[----:B------:R-:W-:Y:S01]  /*8770*/  FADD.FTZ R157, R157, R4 ;  /* 0x000000049d9d7221 */ /* 0x000fe20000010000 */
[----:B------:R-:W-:Y:S01]  /*8780*/  FADD.FTZ R159, R159, R158 ;  /* 0x0000009e9f9f7221 */ /* 0x000fe20000010000 */
        /* <DEDUP_REMOVED lines=119> */
.L_x_5690:
        /* <DEDUP_REMOVED lines=8> */
.L_x_5680:
[----:B------:R-:W0:Y:S01]  /*8f80*/  SHFL.BFLY PT, R3, R4, 0x2, 0x1f ;  /* 0x0c401f0004037f89 */ /* 0x000e2200000e0000 */
[----:B------:R-:W-:Y:S01]  /*8f90*/  MOV R8, RZ ;  /* 0x000000ff00087202 */ /* 0x000fe20000000f00 */
[----:B------:R-:W-:Y:S01]  /*8fa0*/  UIADD3 UR38, UR38, 0x1, URZ ;  /* 0x0000000126267890 */ /* 0x000fe2000fffe03f */
        /* <DEDUP_REMOVED lines=16> */
[----:B------:R-:W-:-:S04]  /*90b0*/  IMAD.MOV.U32 R3, RZ, RZ, -0x800000 ;  /* 0xff800000ff037424 */ /* 0x000fc800078e00ff */
[----:B------:R-:W-:-:S13]  /*90c0*/  FSETP.NE.FTZ.AND P1, PT, R6, RZ, PT ;  /* 0x000000ff0600720b */ /* 0x000fda0003f35000 */
[----:B------:R-:W0:Y:S01]  /*90d0*/  @P1 MUFU.RCP R8, R6 ;  /* 0x0000000600081308 */ /* 0x000e220000001000 */
[----:B------:R-:W-:Y:S01]  /*90e0*/  @P1 FMUL.FTZ R4, R4, 0.69314718246459960938 ;  /* 0x3f31721804041820 */ /* 0x000fe20000410000 */
[----:B-1----:R-:W-:Y:S01]  /*90f0*/  FADD.FTZ R7, R2, R7 ;  /* 0x0000000702077221 */ /* 0x002fe20000010000 */
[----:B------:R-:W-:-:S04]  /*9100*/  IMAD.MOV.U32 R2, RZ, RZ, -0x800000 ;  /* 0xff800000ff027424 */ /* 0x000fc800078e00ff */
[----:B------:R-:W-:Y:S01]  /*9110*/  FSETP.NE.FTZ.AND P2, PT, R7, RZ, PT ;  /* 0x000000ff0700720b */ /* 0x000fe20003f55000 */
[----:B------:R-:W1:Y:S01]  /*9120*/  @P1 MUFU.LG2 R6, R6 ;  /* 0x0000000600061308 */ /* 0x000e620000000c00 */
[-C--:B0-----:R-:W-:Y:S01]  /*9130*/  FMUL.FTZ R24, R24, R8.reuse ;  /* 0x0000000818187220 */ /* 0x081fe20000410000 */
[-C--:B------:R-:W-:Y:S01]  /*9140*/  FMUL.FTZ R25, R25, R8.reuse ;  /* 0x0000000819197220 */ /* 0x080fe20000410000 */
[----:B------:R-:W-:-:S09]  /*9150*/  FMUL.FTZ R28, R28, R8 ;  /* 0x000000081c1c7220 */ /* 0x000fd20000410000 */
        /* <DEDUP_REMOVED lines=64> */
[----:B-1----:R-:W-:Y:S01]  /*9560*/  @P1 FMUL.FTZ R5, R6, 0.69314718246459960938 ;  /* 0x3f31721806051820 */ /* 0x002fe20000410000 */
[----:B0-----:R-:W-:Y:S01]  /*9570*/  @P2 FMUL.FTZ R7, R7, 0.69314718246459960938 ;  /* 0x3f31721807072820 */ /* 0x001fe20000410000 */
[-C--:B------:R-:W-:Y:S01]  /*9580*/  FMUL.FTZ R152, R75, R0.reuse ;  /* 0x000000004b987220 */ /* 0x080fe20000410000 */
        /* <DEDUP_REMOVED lines=66> */
.L_x_5654:
[----:B------:R-:W0:Y:S08]  /*99b0*/  S2UR UR4, SR_CgaCtaId ;  /* 0x00000000000479c3 */ /* 0x000e300000008800 */
[----:B------:R-:W-:Y:S06]  /*99c0*/  BAR.SYNC.DEFER_BLOCKING 0x5, 0x180 ;  /* 0x0146000000007b1d */ /* 0x000fec0000010000 */
[----:B------:R-:W-:Y:S01]  /*99d0*/  UMOV UR7, 0x400 ;  /* 0x0000040000077882 */ /* 0x000fe20000000000 */
[----:B------:R-:W-:Y:S01]  /*99e0*/  BSSY B0, `(.L_x_5692) ;  /* 0x00002ea000007945 */ /* 0x000fe20003800000 */
[----:B0-----:R-:W-:-:S09]  /*99f0*/  ULEA UR7, UR4, UR7, 0x18 ;  /* 0x0000000704077291 */ /* 0x001fd2000f8ec03f */
[----:B------:R-:W0:Y:S02]  /*9a00*/  LDS.128 R4, [UR7+0x324d0] ;  /* 0x0324d007ff047984 */ /* 0x000e240008000c00 */
[----:B0-----:R-:W-:Y:S02]  /*9a10*/  R2UR UR5, R5 ;  /* 0x00000000050572ca */ /* 0x001fe400000e0000 */
[----:B------:R-:W-:Y:S01]  /*9a20*/  R2UR UR6, R6 ;  /* 0x00000000060672ca */ /* 0x000fe200000e0000 */
[----:B------:R-:W-:Y:S06]  /*9a30*/  BAR.ARV 0x4, 0x180 ;  /* 0x0106000000007b1d */ /* 0x000fec0000002000 */
[----:B------:R-:W-:Y:S08]  /*9a40*/  @P0 BRA `(.L_x_5693) ;  /* 0x0000002000000947 */ /* 0x000ff00003800000 */
[----:B------:R-:W0:Y:S01]  /*9a50*/  S2UR UR4, SR_SWINHI ;  /* 0x00000000000479c3 */ /* 0x000e220000002f00 */
[----:B------:R-:W-:-:S07]  /*9a60*/  IMAD.MOV.U32 R95, RZ, RZ, 0x2 ;  /* 0x00000002ff5f7424 */ /* 0x000fce00078e00ff */
[----:B------:R-:W-:Y:S01]  /*9a70*/  BAR.SYNC.DEFER_BLOCKING 0x1, 0x100 ;  /* 0x0044000000007b1d */ /* 0x000fe20000010000 */
        /* <DEDUP_REMOVED lines=15> */
[----:B------:R-:W-:-:S02]  /*9b70*/  F2FP.F16.F32.PACK_AB R43, R160, R43 ;  /* 0x0000002ba02b723e */ /* 0x000fc400000000ff */
[----:B------:R-:W-:Y:S02]  /*9b80*/  F2FP.F16.F32.PACK_AB R49, R159, R50 ;  /* 0x000000329f31723e */ /* 0x000fe400000000ff */
[C---:B------:R-:W-:Y:S02]  /*9b90*/  IADD3 R151, P1, R94.reuse, 0x20, RZ ;  /* 0x000000205e977810 */ /* 0x040fe40007f3e0ff */
[C---:B------:R-:W-:Y:S02]  /*9ba0*/  IADD3 R167, P0, R94.reuse, 0x40, RZ ;  /* 0x000000405ea77810 */ /* 0x040fe40007f1e0ff */
[----:B------:R-:W-:Y:S01]  /*9bb0*/  LOP3.LUT R8, R151, 0x380, RZ, 0xc0, !PT ;  /* 0x0000038097087812 */ /* 0x000fe200078ec0ff */
[--C-:B------:R-:W-:Y:S01]  /*9bc0*/  IMAD.X R9, RZ, RZ, R95.reuse, P1 ;  /* 0x000000ffff097224 */ /* 0x100fe200008e065f */
[C---:B------:R-:W-:Y:S01]  /*9bd0*/  IADD3 R169, P4, R94.reuse, 0x60, RZ ;  /* 0x000000605ea97810 */ /* 0x040fe20007f9e0ff */
[----:B------:R-:W-:Y:S01]  /*9be0*/  IMAD.X R11, RZ, RZ, R95, P0 ;  /* 0x000000ffff0b7224 */ /* 0x000fe200000e065f */
[----:B------:R-:W-:-:S02]  /*9bf0*/  IADD3 R171, P3, R94, 0x4000, RZ ;  /* 0x000040005eab7810 */ /* 0x000fc40007f7e0ff */
[C---:B------:R-:W-:Y:S01]  /*9c00*/  LOP3.LUT R5, R94.reuse, 0x380, RZ, 0xc0, !PT ;  /* 0x000003805e057812 */ /* 0x040fe200078ec0ff */
[--C-:B------:R-:W-:Y:S01]  /*9c10*/  IMAD.X R13, RZ, RZ, R95.reuse, P4 ;  /* 0x000000ffff0d7224 */ /* 0x100fe200020e065f */
[C---:B------:R-:W-:Y:S01]  /*9c20*/  IADD3 R173, P6, R94.reuse, 0x4020, RZ ;  /* 0x000040205ead7810 */ /* 0x040fe20007fde0ff */
[--C-:B------:R-:W-:Y:S01]  /*9c30*/  IMAD.X R15, RZ, RZ, R95.reuse, P3 ;  /* 0x000000ffff0f7224 */ /* 0x100fe200018e065f */
[C---:B------:R-:W-:Y:S02]  /*9c40*/  IADD3 R177, P2, R94.reuse, 0x4060, RZ ;  /* 0x000040605eb17810 */ /* 0x040fe40007f5e0ff */
[----:B------:R-:W-:Y:S01]  /*9c50*/  IADD3 R179, P1, R94, 0x8000, RZ ;  /* 0x000080005eb37810 */ /* 0x000fe20007f3e0ff */
[--C-:B------:R-:W-:Y:S01]  /*9c60*/  IMAD.X R17, RZ, RZ, R95.reuse, P6 ;  /* 0x000000ffff117224 */ /* 0x100fe200030e065f */
[----:B------:R-:W-:Y:S01]  /*9c70*/  LOP3.LUT R10, R167, 0x380, RZ, 0xc0, !PT ;  /* 0x00000380a70a7812 */ /* 0x000fe200078ec0ff */
[--C-:B------:R-:W-:Y:S01]  /*9c80*/  IMAD.X R21, RZ, RZ, R95.reuse, P2 ;  /* 0x000000ffff157224 */ /* 0x100fe200010e065f */
[----:B------:R-:W-:Y:S01]  /*9c90*/  SHF.R.U64 R8, R8, 0x3, RZ ;  /* 0x0000000308087819 */ /* 0x000fe200000012ff */
[----:B------:R-:W-:Y:S01]  /*9ca0*/  IMAD.X R23, RZ, RZ, R95, P1 ;  /* 0x000000ffff177224 */ /* 0x000fe200008e065f */
[----:B------:R-:W-:-:S02]  /*9cb0*/  IADD3 R175, P5, R94, 0x4040, RZ ;  /* 0x000040405eaf7810 */ /* 0x000fc40007fbe0ff */
[----:B------:R-:W-:Y:S02]  /*9cc0*/  IADD3 R30, P0, R94, 0x8020, RZ ;  /* 0x000080205e1e7810 */ /* 0x000fe40007f1e0ff */
[----:B------:R-:W-:Y:S02]  /*9cd0*/  LOP3.LUT R12, R169, 0x380, RZ, 0xc0, !PT ;  /* 0x00000380a90c7812 */ /* 0x000fe400078ec0ff */
[----:B------:R-:W-:Y:S01]  /*9ce0*/  LOP3.LUT R14, R171, 0x380, RZ, 0xc0, !PT ;  /* 0x00000380ab0e7812 */ /* 0x000fe200078ec0ff */
[----:B------:R-:W-:Y:S01]  /*9cf0*/  IMAD.X R31, RZ, RZ, R95, P0 ;  /* 0x000000ffff1f7224 */ /* 0x000fe200000e065f */
[----:B------:R-:W-:Y:S02]  /*9d00*/  SHF.R.U64 R5, R5, 0x3, RZ ;  /* 0x0000000305057819 */ /* 0x000fe400000012ff */
[----:B------:R-:W-:Y:S02]  /*9d10*/  SHF.R.U64 R10, R10, 0x3, RZ ;  /* 0x000000030a0a7819 */ /* 0x000fe400000012ff */
[----:B------:R-:W-:-:S02]  /*9d20*/  LOP3.LUT R8, R8, R151, RZ, 0x3c, !PT ;  /* 0x0000009708087212 */ /* 0x000fc400078e3cff */
[----:B------:R-:W-:Y:S02]  /*9d30*/  LOP3.LUT R16, R173, 0x380, RZ, 0xc0, !PT ;  /* 0x00000380ad107812 */ /* 0x000fe400078ec0ff */
[----:B------:R-:W-:Y:S02]  /*9d40*/  IADD3 R38, P4, R94, 0x8040, RZ ;  /* 0x000080405e267810 */ /* 0x000fe40007f9e0ff */
[----:B------:R-:W-:Y:S02]  /*9d50*/  IADD3.X R19, RZ, R95, RZ, P5, !PT ;  /* 0x0000005fff137210 */ /* 0x000fe40002ffe4ff */
[----:B------:R-:W-:Y:S01]  /*9d60*/  SHF.R.U64 R12, R12, 0x3, RZ ;  /* 0x000000030c0c7819 */ /* 0x000fe200000012ff */
[----:B------:R-:W-:Y:S01]  /*9d70*/  IMAD.X R39, RZ, RZ, R95, P4 ;  /* 0x000000ffff277224 */ /* 0x000fe200020e065f */
[----:B------:R-:W-:Y:S02]  /*9d80*/  LOP3.LUT R18, R175, 0x380, RZ, 0xc0, !PT ;  /* 0x00000380af127812 */ /* 0x000fe400078ec0ff */
[----:B------:R-:W-:-:S02]  /*9d90*/  LOP3.LUT R151, R30, 0x380, RZ, 0xc0, !PT ;  /* 0x000003801e977812 */ /* 0x000fc400078ec0ff */
        /* <DEDUP_REMOVED lines=13> */
[----:B------:R-:W-:Y:S02]  /*9e70*/  LOP3.LUT R22, R179, 0x380, RZ, 0xc0, !PT ;  /* 0x00000380b3167812 */ /* 0x000fe400078ec0ff */
[----:B------:R-:W-:Y:S02]  /*9e80*/  LOP3.LUT R10, R10, R167, RZ, 0x3c, !PT ;  /* 0x000000a70a0a7212 */ /* 0x000fe400078e3cff */
[----:B------:R-:W-:Y:S02]  /*9e90*/  SHF.R.U64 R16, R16, 0x3, RZ ;  /* 0x0000000310107819 */ /* 0x000fe400000012ff */
[----:B------:R-:W-:Y:S02]  /*9ea0*/  LOP3.LUT R12, R12, R169, RZ, 0x3c, !PT ;  /* 0x000000a90c0c7212 */ /* 0x000fe400078e3cff */
[----:B------:R-:W-:-:S02]  /*9eb0*/  SHF.R.U64 R18, R18, 0x3, RZ ;  /* 0x0000000312127819 */ /* 0x000fc400000012ff */
[----:B------:R-:W-:Y:S02]  /*9ec0*/  LOP3.LUT R167, R38, 0x380, RZ, 0xc0, !PT ;  /* 0x0000038026a77812 */ /* 0x000fe400078ec0ff */
[----:B------:R-:W-:Y:S02]  /*9ed0*/  SHF.R.U64 R151, R151, 0x3, RZ ;  /* 0x0000000397977819 */ /* 0x000fe400000012ff */
[----:B------:R-:W-:Y:S02]  /*9ee0*/  LOP3.LUT R14, R14, R171, RZ, 0x3c, !PT ;  /* 0x000000ab0e0e7212 */ /* 0x000fe400078e3cff */
[----:B------:R-:W-:Y:S02]  /*9ef0*/  SHF.R.U64 R20, R20, 0x3, RZ ;  /* 0x0000000314147819 */ /* 0x000fe400000012ff */
[----:B------:R-:W-:Y:S02]  /*9f00*/  LOP3.LUT R169, R46, 0x380, RZ, 0xc0, !PT ;  /* 0x000003802ea97812 */ /* 0x000fe400078ec0ff */
[----:B------:R-:W-:-:S02]  /*9f10*/  SHF.R.U64 R22, R22, 0x3, RZ ;  /* 0x0000000316167819 */ /* 0x000fc400000012ff */
[----:B------:R-:W-:Y:S02]  /*9f20*/  LOP3.LUT R171, R54, 0x380, RZ, 0xc0, !PT ;  /* 0x0000038036ab7812 */ /* 0x000fe400078ec0ff */
[----:B------:R-:W-:Y:S02]  /*9f30*/  MOV R94, R94 ;  /* 0x0000005e005e7202 */ /* 0x000fe40000000f00 */
[----:B------:R-:W-:Y:S02]  /*9f40*/  LOP3.LUT R16, R16, R173, RZ, 0x3c, !PT ;  /* 0x000000ad10107212 */ /* 0x000fe400078e3cff */
[----:B------:R-:W-:Y:S01]  /*9f50*/  LOP3.LUT R62, R4, 0x380, RZ, 0xc0, !PT ;  /* 0x00000380043e7812 */ /* 0x000fe200078ec0ff */
[----:B------:R-:W-:Y:S01]  /*9f60*/  STSM.16.M88.4 [R94], R24 ;  /* 0x000000185e007844 */ /* 0x000fe20000000200 */
[----:B------:R-:W-:Y:S02]  /*9f70*/  MOV R8, R8 ;  /* 0x0000000800087202 */ /* 0x000fe40000000f00 */
[----:B------:R-:W-:-:S02]  /*9f80*/  LOP3.LUT R18, R18, R175, RZ, 0x3c, !PT ;  /* 0x000000af12127212 */ /* 0x000fc400078e3cff */
[----:B------:R-:W-:Y:S01]  /*9f90*/  SHF.R.U64 R167, R167, 0x3, RZ ;  /* 0x00000003a7a77819 */ /* 0x000fe200000012ff */
[----:B------:R-:W-:Y:S01]  /*9fa0*/  STSM.16.M88.4 [R8], R32 ;  /* 0x0000002008007844 */ /* 0x000fe20000000200 */
[----:B------:R-:W-:Y:S02]  /*9fb0*/  LOP3.LUT R30, R151, R30, RZ, 0x3c, !PT ;  /* 0x0000001e971e7212 */ /* 0x000fe400078e3cff */
[----:B------:R-:W-:Y:S02]  /*9fc0*/  LOP3.LUT R95, R70, 0x380, RZ, 0xc0, !PT ;  /* 0x00000380465f7812 */ /* 0x000fe400078ec0ff */
[----:B------:R-:W-:Y:S02]  /*9fd0*/  MOV R10, R10 ;  /* 0x0000000a000a7202 */ /* 0x000fe40000000f00 */
[----:B------:R-:W-:Y:S02]  /*9fe0*/  F2FP.F16.F32.PACK_AB R56, R57, R56 ;  /* 0x000000383938723e */ /* 0x000fe400000000ff */
[----:B------:R-:W-:Y:S01]  /*9ff0*/  LOP3.LUT R20, R20, R177, RZ, 0x3c, !PT ;  /* 0x000000b114147212 */ /* 0x000fe200078e3cff */
[----:B------:R-:W-:Y:S01]  /*a000*/  STSM.16.M88.4 [R10], R40 ;  /* 0x000000280a007844 */ /* 0x000fe20000000200 */
[----:B------:R-:W-:-:S02]  /*a010*/  SHF.R.U64 R169, R169, 0x3, RZ ;  /* 0x00000003a9a97819 */ /* 0x000fc400000012ff */
[----:B------:R-:W-:Y:S02]  /*a020*/  LOP3.LUT R151, R6, 0x380, RZ, 0xc0, !PT ;  /* 0x0000038006977812 */ /* 0x000fe400078ec0ff */
        /* <DEDUP_REMOVED lines=12> */
[----:B------:R-:W-:Y:S01]  /*a0f0*/  F2FP.F16.F32.PACK_AB R72, R73, R72 ;  /* 0x000000484948723e */ /* 0x000fe200000000ff */
        /* <DEDUP_REMOVED lines=8> */
[----:B------:R-:W-:-:S02]  /*a180*/  R2UR UR11, R222 ;  /* 0x00000000de0b72ca */ /* 0x000fc400000e0000 */
[----:B------:R-:W-:Y:S02]  /*a190*/  R2UR UR10, R220 ;  /* 0x00000000dc0a72ca */ /* 0x000fe400000e0000 */
[----:B------:R-:W-:Y:S02]  /*a1a0*/  LOP3.LUT R38, R167, R38, RZ, 0x3c, !PT ;  /* 0x00000026a7267212 */ /* 0x000fe400078e3cff */
[----:B------:R-:W-:Y:S02]  /*a1b0*/  SHF.R.U64 R95, R95, 0x3, RZ ;  /* 0x000000035f5f7819 */ /* 0x000fe400000012ff */
[----:B------:R-:W-:Y:S02]  /*a1c0*/  MOV R18, R18 ;  /* 0x0000001200127202 */ /* 0x000fe40000000f00 */
[----:B------:R-:W-:Y:S02]  /*a1d0*/  F2FP.F16.F32.PACK_AB R74, R77, R76 ;  /* 0x0000004c4d4a723e */ /* 0x000fe400000000ff */
[----:B------:R-:W-:-:S02]  /*a1e0*/  F2FP.F16.F32.PACK_AB R75, R75, R78 ;  /* 0x0000004e4b4b723e */ /* 0x000fc400000000ff */
[----:B------:R-:W-:Y:S01]  /*a1f0*/  F2FP.F16.F32.PACK_AB R81, R83, R82 ;  /* 0x000000525351723e */ /* 0x000fe200000000ff */
[----:B------:R-:W-:Y:S01]  /*a200*/  USHF.L.U64.HI UR13, UR10, 0x2, UR11 ;  /* 0x000000020a0d7899 */ /* 0x000fe2000801020b */
[----:B------:R-:W-:Y:S01]  /*a210*/  LOP3.LUT R46, R169, R46, RZ, 0x3c, !PT ;  /* 0x0000002ea92e7212 */ /* 0x000fe200078e3cff */
[----:B------:R0:W-:Y:S01]  /*a220*/  STSM.16.M88.4 [R18], R72 ;  /* 0x0000004812007844 */ /* 0x0001e20000000200 */
[----:B------:R-:W-:Y:S01]  /*a230*/  SHF.R.U64 R151, R151, 0x3, RZ ;  /* 0x0000000397977819 */ /* 0x000fe200000012ff */
[----:B------:R-:W-:Y:S01]  /*a240*/  USHF.L.U32 UR12, UR10, 0x2, URZ ;  /* 0x000000020a0c7899 */ /* 0x000fe2000800063f */
[----:B------:R-:W-:Y:S02]  /*a250*/  MOV R20, R20 ;  /* 0x0000001400147202 */ /* 0x000fe40000000f00 */
[----:B------:R-:W-:Y:S01]  /*a260*/  F2FP.F16.F32.PACK_AB R82, R85, R84 ;  /* 0x000000545552723e */ /* 0x000fe200000000ff */
[----:B------:R-:W-:Y:S01]  /*a270*/  ULDC.64 UR10, c[0x0][0xd00] ;  /* 0x00034000000a7ab9 */ /* 0x000fe20000000a00 */
[----:B------:R-:W-:Y:S01]  /*a280*/  F2FP.F16.F32.PACK_AB R83, R87, R86 ;  /* 0x000000565753723e */ /* 0x000fe200000000ff */
[----:B------:R-:W-:Y:S01]  /*a290*/  UISETP.NE.U32.AND UP0, UPT, UR10, URZ, UPT ;  /* 0x0000003f0a00728c */ /* 0x000fe2000bf05070 */
[----:B------:R-:W-:Y:S01]  /*a2a0*/  F2FP.F16.F32.PACK_AB R96, R97, R96 ;  /* 0x000000606160723e */ /* 0x000fe200000000ff */
[----:B------:R-:W-:Y:S01]  /*a2b0*/  UIADD3 UR4, UP1, UR12, UR10, URZ ;  /* 0x0000000a0c047290 */ /* 0x000fe2000ff3e03f */
[----:B------:R-:W-:Y:S01]  /*a2c0*/  LOP3.LUT R54, R171, R54, RZ, 0x3c, !PT ;  /* 0x00000036ab367212 */ /* 0x000fe200078e3cff */
[----:B------:R1:W-:Y:S01]  /*a2d0*/  STSM.16.M88.4 [R20], R80 ;  /* 0x0000005014007844 */ /* 0x0003e20000000200 */
[----:B------:R-:W-:Y:S01]  /*a2e0*/  MOV R22, R22 ;  /* 0x0000001600167202 */ /* 0x000fe20000000f00 */
[----:B------:R-:W-:Y:S01]  /*a2f0*/  UISETP.NE.AND.EX UP0, UPT, UR11, URZ, UPT, UP0 ;  /* 0x0000003f0b00728c */ /* 0x000fe2000bf05300 */
[----:B------:R-:W-:Y:S01]  /*a300*/  F2FP.F16.F32.PACK_AB R76, R89, R88 ;  /* 0x00000058594c723e */ /* 0x000fe200000000ff */
[----:B------:R-:W-:Y:S01]  /*a310*/  UIADD3.X UR10, UR13, UR11, URZ, UP1, !UPT ;  /* 0x0000000b0d0a7290 */ /* 0x000fe20008ffe43f */
[----:B------:R-:W-:Y:S01]  /*a320*/  F2FP.F16.F32.PACK_AB R77, R91, R90 ;  /* 0x0000005a5b4d723e */ /* 0x000fe200000000ff */
[----:B0-----:R-:W0:Y:S01]  /*a330*/  LDC R73, c[0x0][0xce8] ;  /* 0x00033a00ff497b82 */ /* 0x001e220000000800 */
        /* <DEDUP_REMOVED lines=48> */
[----:B------:R-:W-:Y:S01]  /*a640*/  PLOP3.LUT P0, PT, PT, PT, UP0, 0x80, 0x0 ;  /* 0x000000000000781c */ /* 0x000fe20003f0f008 */
[----:B------:R-:W-:-:S02]  /*a650*/  ULDC.64 UR10, c[0x0][0xd08] ;  /* 0x00034200000a7ab9 */ /* 0x000fc40000000a00 */
[----:B------:R1:W-:Y:S01]  /*a660*/  STSM.16.M88.4 [R6], R144 ;  /* 0x0000009006007844 */ /* 0x0003e20000000200 */
[----:B------:R-:W-:Y:S09]  /*a670*/  BAR.SYNC.DEFER_BLOCKING 0x1, 0x100 ;  /* 0x0044000000007b1d */ /* 0x000ff20000010000 */
[----:B------:R-:W2:Y:S01]  /*a680*/  @P0 LDG.E R0, desc[UR36][R4.64] ;  /* 0x0000002404000981 */ /* 0x000ea2000c1e1900 */
[----:B------:R-:W-:Y:S01]  /*a690*/  UISETP.NE.U32.AND UP1, UPT, UR10, URZ, UPT ;  /* 0x0000003f0a00728c */ /* 0x000fe2000bf25070 */
[----:B0-----:R-:W-:Y:S01]  /*a6a0*/  ISETP.NE.AND P1, PT, R73, 0x1, PT ;  /* 0x000000014900780c */ /* 0x001fe20003f25270 */
[----:B------:R-:W-:Y:S01]  /*a6b0*/  UMOV UR4, URZ ;  /* 0x0000003f00047c82 */ /* 0x000fe20008000000 */
[----:B------:R-:W-:Y:S01]  /*a6c0*/  VIADD R13, R214, UR61 ;  /* 0x0000003dd60d7c36 */ /* 0x000fe20008000000 */
[----:B------:R-:W-:-:S06]  /*a6d0*/  UISETP.NE.AND.EX UP1, UPT, UR11, URZ, UPT, UP1 ;  /* 0x0000003f0b00728c */ /* 0x000fcc000bf25310 */
[----:B------:R-:W-:-:S04]  /*a6e0*/  PLOP3.LUT P2, PT, PT, PT, UP1, 0x80, 0x0 ;  /* 0x000000000000781c */ /* 0x000fc80003f4f018 */
[----:B------:R-:W0:Y:S01]  /*a6f0*/  @P1 LDC R8, c[0x0][0xcec] ;  /* 0x00033b00ff081b82 */ /* 0x000e220000000800 */
[----:B------:R-:W-:-:S03]  /*a700*/  @UP1 UIADD3 UR10, UP2, UR12, UR10, URZ ;  /* 0x0000000a0c0a1290 */ /* 0x000fc6000ff5e03f */
[----:B------:R-:W-:Y:S01]  /*a710*/  ULDC UR12, c[0x0][0xb88] ;  /* 0x0002e200000c7ab9 */ /* 0x000fe20000000800 */
        /* <DEDUP_REMOVED lines=12> */
.L_x_5694:
[----:B------:R-:W-:Y:S01]  /*a7e0*/  R2UR UR20, R221 ;  /* 0x00000000dd1472ca */ /* 0x000fe200000e0000 */
[----:B------:R-:W-:Y:S01]  /*a7f0*/  ULDC.64 UR16, c[0x0][0xc90] ;  /* 0x0003240000107ab9 */ /* 0x000fe20000000a00 */
[----:B------:R-:W-:Y:S01]  /*a800*/  R2UR UR19, R222 ;  /* 0x00000000de1372ca */ /* 0x000fe200000e0000 */
[----:B------:R-:W-:Y:S01]  /*a810*/  @P1 IMAD.HI.U32 R4, R13, R8, RZ ;  /* 0x000000080d041227 */ /* 0x000fe200078e00ff */
[----:B------:R-:W-:Y:S01]  /*a820*/  R2UR UR18, R220 ;  /* 0x00000000dc1272ca */ /* 0x000fe200000e0000 */
[----:B------:R-:W-:Y:S01]  /*a830*/  USHF.R.S32.HI UR11, URZ, 0x1f, UR4 ;  /* 0x0000001f3f0b7899 */ /* 0x000fe20008011404 */
[----:B------:R-:W0:Y:S01]  /*a840*/  @P1 LDC R75, c[0x0][0xcf0] ;  /* 0x00033c00ff4b1b82 */ /* 0x000e220000000800 */
[----:B------:R-:W-:Y:S01]  /*a850*/  UMOV UR10, UR4 ;  /* 0x00000004000a7c82 */ /* 0x000fe20008000000 */
[----:B------:R-:W-:Y:S01]  /*a860*/  IMAD.MOV.U32 R8, RZ, RZ, R13 ;  /* 0x000000ffff087224 */ /* 0x000fe200078e000d */
[----:B------:R-:W-:Y:S01]  /*a870*/  @P1 SHF.R.U32.HI R8, RZ, R9, R4 ;  /* 0x00000009ff081219 */ /* 0x000fe20000011604 */
[----:B------:R-:W-:-:S02]  /*a880*/  IMAD.MOV.U32 R5, RZ, RZ, 0x2 ;  /* 0x00000002ff057424 */ /* 0x000fc400078e00ff */
[----:B------:R-:W-:Y:S01]  /*a890*/  VIADD R14, R227, UR61 ;  /* 0x0000003de30e7c36 */ /* 0x000fe20008000000 */
[----:B------:R-:W-:Y:S01]  /*a8a0*/  USHF.R.S32.HI UR15, URZ, 0x1f, UR20 ;  /* 0x0000001f3f0f7899 */ /* 0x000fe20008011414 */
[--C-:B------:R-:W-:Y:S01]  /*a8b0*/  IMAD.MOV R4, RZ, RZ, -R8.reuse ;  /* 0x000000ffff047224 */ /* 0x100fe200078e0a08 */
[----:B------:R-:W-:Y:S01]  /*a8c0*/  USEL UR19, UR19, URZ, !UP0 ;  /* 0x0000003f13137287 */ /* 0x000fe2000c000000 */
[----:B------:R-:W-:Y:S01]  /*a8d0*/  SHF.R.S32.HI R9, RZ, 0x1f, R8 ;  /* 0x0000001fff097819 */ /* 0x000fe20000011408 */
[----:B------:R-:W-:Y:S01]  /*a8e0*/  UIMAD UR14, UR15, UR16, URZ ;  /* 0x000000100f0e72a4 */ /* 0x000fe2000f8e023f */
[----:B-1----:R-:W-:Y:S01]  /*a8f0*/  IMAD R11, R73, R4, R13 ;  /* 0x00000004490b7224 */ /* 0x002fe200078e020d */
[----:B------:R-:W-:Y:S01]  /*a900*/  UIMAD.WIDE.U32 UR12, UR20, UR16, UR10 ;  /* 0x00000010140c72a5 */ /* 0x000fe2000f8e000a */
[----:B------:R-:W-:Y:S01]  /*a910*/  IMAD R4, R223, 0x40, R200 ;  /* 0x00000040df047824 */ /* 0x000fe200078e02c8 */
[----:B------:R-:W-:Y:S01]  /*a920*/  UIMAD UR14, UR20, UR17, UR14 ;  /* 0x00000011140e72a4 */ /* 0x000fe2000f8e020e */
[----:B-----5:R-:W-:Y:S01]  /*a930*/  IMAD R77, R0, R73, RZ ;  /* 0x00000049004d7224 */ /* 0x020fe200078e02ff */
[----:B------:R-:W-:Y:S01]  /*a940*/  USEL UR18, UR18, URZ, !UP0 ;  /* 0x0000003f12127287 */ /* 0x000fe2000c000000 */
[----:B------:R-:W-:Y:S01]  /*a950*/  SHF.R.S32.HI R6, RZ, 0x1f, R11 ;  /* 0x0000001fff067819 */ /* 0x000fe2000001140b */
[----:B------:R-:W-:Y:S01]  /*a960*/  ULDC.64 UR16, c[0x0][0xc98] ;  /* 0x0003260000107ab9 */ /* 0x000fe20000000a00 */
[----:B------:R-:W-:Y:S01]  /*a970*/  UIADD3 UR13, UR13, UR14, URZ ;  /* 0x0000000e0d0d7290 */ /* 0x000fe2000fffe03f */
[----:B------:R-:W-:Y:S01]  /*a980*/  IMAD.WIDE R4, R4, R5, UR8 ;  /* 0x0000000804047e25 */ /* 0x000fe2000f8e0205 */
[----:B------:R-:W-:-:S02]  /*a990*/  UIMAD UR10, UR19, UR16, URZ ;  /* 0x00000010130a72a4 */ /* 0x000fc4000f8e023f */
[----:B------:R-:W-:Y:S02]  /*a9a0*/  UIMAD.WIDE.U32 UR12, UR18, UR16, UR12 ;  /* 0x00000010120c72a5 */ /* 0x000fe4000f8e000c */
[----:B------:R-:W-:Y:S01]  /*a9b0*/  UIMAD UR10, UR18, UR17, UR10 ;  /* 0x00000011120a72a4 */ /* 0x000fe2000f8e020a */
[C---:B------:R-:W-:Y:S01]  /*a9c0*/  IADD3 R29, P2, R4.reuse, 0x5000, RZ ;  /* 0x00005000041d7810 */ /* 0x040fe20007f5e0ff */
[----:B------:R-:W-:Y:S01]  /*a9d0*/  ULDC.64 UR8, c[0x0][0xc88] ;  /* 0x0003220000087ab9 */ /* 0x000fe20000000a00 */
[----:B------:R-:W-:Y:S01]  /*a9e0*/  IADD3 R25, P3, R4, 0x4000, RZ ;  /* 0x0000400004197810 */ /* 0x000fe20007f7e0ff */
[----:B------:R-:W-:Y:S01]  /*a9f0*/  IMAD R6, R6, UR8, RZ ;  /* 0x0000000806067c24 */ /* 0x000fe2000f8e02ff */
[----:B------:R-:W-:Y:S01]  /*aa00*/  IADD3 R8, P0, R8, UR12, RZ ;  /* 0x0000000c08087c10 */ /* 0x000fe2000ff1e0ff */
[----:B------:R-:W-:Y:S01]  /*aa10*/  IMAD.U32 R10, RZ, RZ, UR10 ;  /* 0x0000000aff0a7e24 */ /* 0x000fe2000f8e00ff */
[----:B------:R-:W-:Y:S01]  /*aa20*/  LOP3.LUT R28, R29, 0x380, RZ, 0xc0, !PT ;  /* 0x000003801d1c7812 */ /* 0x000fe200078ec0ff */
[----:B------:R-:W-:Y:S01]  /*aa30*/  IMAD R15, R11, UR9, R6 ;  /* 0x000000090b0f7c24 */ /* 0x000fe2000f8e0206 */
[----:B------:R-:W-:Y:S01]  /*aa40*/  LOP3.LUT R24, R25, 0x380, RZ, 0xc0, !PT ;  /* 0x0000038019187812 */ /* 0x000fe200078ec0ff */
[----:B------:R-:W-:Y:S01]  /*aa50*/  VIADD R6, R14, 0x8 ;  /* 0x000000080e067836 */ /* 0x000fe20000000000 */
[----:B------:R-:W-:Y:S01]  /*aa60*/  IADD3.X R9, R9, UR13, R10, P0, !PT ;  /* 0x0000000d09097c10 */ /* 0x000fe200087fe40a */
[----:B------:R-:W-:Y:S01]  /*aa70*/  ULDC.64 UR12, c[0x0][0xba0] ;  /* 0x0002e800000c7ab9 */ /* 0x000fe20000000a00 */
[----:B------:R-:W-:-:S02]  /*aa80*/  SHF.R.U64 R28, R28, 0x3, RZ ;  /* 0x000000031c1c7819 */ /* 0x000fc400000012ff */
[----:B------:R-:W-:Y:S01]  /*aa90*/  SHF.R.U64 R24, R24, 0x3, RZ ;  /* 0x0000000318187819 */ /* 0x000fe200000012ff */
[----:B------:R-:W-:Y:S01]  /*aaa0*/  IMAD.WIDE.U32 R8, R11, UR8, R8 ;  /* 0x000000080b087c25 */ /* 0x000fe2000f8e0008 */
[----:B------:R-:W-:Y:S01]  /*aab0*/  ULDC.64 UR8, c[0x0][0xc50] ;  /* 0x0003140000087ab9 */ /* 0x000fe20000000a00 */
[----:B------:R-:W-:Y:S02]  /*aac0*/  LOP3.LUT R28, R28, R29, RZ, 0x3c, !PT ;  /* 0x0000001d1c1c7212 */ /* 0x000fe400078e3cff */
[----:B------:R-:W-:Y:S01]  /*aad0*/  IMAD.IADD R9, R9, 0x1, R15 ;  /* 0x0000000109097824 */ /* 0x000fe200078e020f */
[----:B------:R-:W-:Y:S01]  /*aae0*/  LEA R10, P0, R8, UR8, 0x2 ;  /* 0x00000008080a7c11 */ /* 0x000fe2000f8010ff */
[----:B------:R-:W-:Y:S01]  /*aaf0*/  IMAD.X R29, RZ, RZ, R5, P2 ;  /* 0x000000ffff1d7224 */ /* 0x000fe200010e0605 */
[----:B------:R-:W-:Y:S02]  /*ab00*/  IADD3 R49, P2, R4, 0xb000, RZ ;  /* 0x0000b00004317810 */ /* 0x000fe40007f5e0ff */
[----:B------:R-:W-:Y:S01]  /*ab10*/  LEA.HI.X R8, R8, UR9, R9, 0x2, P0 ;  /* 0x0000000908087c11 */ /* 0x000fe200080f1409 */
[----:B------:R-:W-:Y:S01]  /*ab20*/  SHFL.IDX PT, R42, R10, RZ, 0x1c1f ;  /* 0x001c1fff0a2a7589 */ /* 0x000fe200000e0000 */
[----:B------:R-:W-:-:S02]  /*ab30*/  IADD3 R21, P0, R4, 0x3000, RZ ;  /* 0x0000300004157810 */ /* 0x000fc40007f1e0ff */
[----:B------:R-:W-:Y:S01]  /*ab40*/  LOP3.LUT R48, R49, 0x380, RZ, 0xc0, !PT ;  /* 0x0000038031307812 */ /* 0x000fe200078ec0ff */
[----:B------:R-:W1:Y:S01]  /*ab50*/  SHFL.IDX PT, R43, R8, RZ, 0x1c1f ;  /* 0x001c1fff082b7589 */ /* 0x000e6200000e0000 */
[----:B------:R-:W-:Y:S02]  /*ab60*/  LOP3.LUT R20, R21, 0x380, RZ, 0xc0, !PT ;  /* 0x0000038015147812 */ /* 0x000fe400078ec0ff */
[----:B------:R-:W-:Y:S01]  /*ab70*/  SHF.R.U64 R48, R48, 0x3, RZ ;  /* 0x0000000330307819 */ /* 0x000fe200000012ff */
[----:B------:R-:W-:Y:S01]  /*ab80*/  SHFL.IDX PT, R46, R10, 0x1, 0x1c1f ;  /* 0x003c1f000a2e7f89 */ /* 0x000fe200000e0000 */
[----:B------:R-:W-:Y:S02]  /*ab90*/  SHF.R.U64 R20, R20, 0x3, RZ ;  /* 0x0000000314147819 */ /* 0x000fe400000012ff */
[----:B------:R-:W-:Y:S01]  /*aba0*/  LOP3.LUT R48, R48, R49, RZ, 0x3c, !PT ;  /* 0x0000003130307212 */ /* 0x000fe200078e3cff */
[--C-:B------:R-:W-:Y:S01]  /*abb0*/  IMAD.X R49, RZ, RZ, R5.reuse, P2 ;  /* 0x000000ffff317224 */ /* 0x100fe200010e0605 */
[----:B------:R-:W-:Y:S01]  /*abc0*/  LOP3.LUT R20, R20, R21, RZ, 0x3c, !PT ;  /* 0x0000001514147212 */ /* 0x000fe200078e3cff */
[----:B------:R-:W-:Y:S01]  /*abd0*/  IMAD.X R21, RZ, RZ, R5, P0 ;  /* 0x000000ffff157224 */ /* 0x000fe200000e0605 */
[C---:B------:R-:W-:Y:S01]  /*abe0*/  IADD3 R41, P0, R4.reuse, 0x9000, RZ ;  /* 0x0000900004297810 */ /* 0x040fe20007f1e0ff */
[----:B------:R-:W2:Y:S01]  /*abf0*/  SHFL.IDX PT, R47, R8, 0x1, 0x1c1f ;  /* 0x003c1f00082f7f89 */ /* 0x000ea200000e0000 */
[----:B------:R-:W-:-:S02]  /*ac00*/  IADD3 R13, P5, R4, 0x1000, RZ ;  /* 0x00001000040d7810 */ /* 0x000fc40007fbe0ff */
[----:B------:R-:W-:Y:S02]  /*ac10*/  LOP3.LUT R40, R41, 0x380, RZ, 0xc0, !PT ;  /* 0x0000038029287812 */ /* 0x000fe400078ec0ff */
[----:B------:R-:W-:Y:S02]  /*ac20*/  IADD3 R17, P4, R4, 0x2000, RZ ;  /* 0x0000200004117810 */ /* 0x000fe40007f9e0ff */
[----:B------:R-:W-:Y:S02]  /*ac30*/  SHF.R.U64 R40, R40, 0x3, RZ ;  /* 0x0000000328287819 */ /* 0x000fe400000012ff */
[----:B------:R-:W-:Y:S02]  /*ac40*/  LOP3.LUT R24, R24, R25, RZ, 0x3c, !PT ;  /* 0x0000001918187212 */ /* 0x000fe400078e3cff */
[----:B------:R-:W-:Y:S01]  /*ac50*/  LOP3.LUT R40, R40, R41, RZ, 0x3c, !PT ;  /* 0x0000002928287212 */ /* 0x000fe200078e3cff */
[----:B------:R-:W-:Y:S01]  /*ac60*/  IMAD.X R41, RZ, RZ, R5, P0 ;  /* 0x000000ffff297224 */ /* 0x000fe200000e0605 */
[----:B------:R-:W-:-:S02]  /*ac70*/  LOP3.LUT P0, RZ, R225, 0x3, RZ, 0xc0, !PT ;  /* 0x00000003e1ff7812 */ /* 0x000fc4000780c0ff */
[----:B------:R-:W-:Y:S02]  /*ac80*/  IADD3.X R25, RZ, R5, RZ, P3, !PT ;  /* 0x00000005ff197210 */ /* 0x000fe40001ffe4ff */
[----:B------:R-:W-:Y:S02]  /*ac90*/  ISETP.GE.OR P2, PT, R14, R77, P0 ;  /* 0x0000004d0e00720c */ /* 0x000fe40000746670 */
[----:B------:R-:W-:Y:S02]  /*aca0*/  IADD3 R45, P3, R4, 0xa000, RZ ;  /* 0x0000a000042d7810 */ /* 0x000fe40007f7e0ff */
[----:B------:R-:W-:Y:S02]  /*acb0*/  LOP3.LUT R12, R13, 0x380, RZ, 0xc0, !PT ;  /* 0x000003800d0c7812 */ /* 0x000fe400078ec0ff */
[----:B------:R-:W-:Y:S02]  /*acc0*/  LOP3.LUT R16, R17, 0x380, RZ, 0xc0, !PT ;  /* 0x0000038011107812 */ /* 0x000fe400078ec0ff */
[----:B------:R-:W-:-:S02]  /*acd0*/  LOP3.LUT R44, R45, 0x380, RZ, 0xc0, !PT ;  /* 0x000003802d2c7812 */ /* 0x000fc400078ec0ff */
[----:B------:R-:W-:Y:S02]  /*ace0*/  SHF.R.U64 R12, R12, 0x3, RZ ;  /* 0x000000030c0c7819 */ /* 0x000fe400000012ff */
[----:B------:R-:W-:Y:S01]  /*acf0*/  SHF.R.U64 R16, R16, 0x3, RZ ;  /* 0x0000000310107819 */ /* 0x000fe200000012ff */
[----:B-1----:R1:W-:Y:S01]  /*ad00*/  @!P2 ST.E desc[UR36][R42.64], R3 ;  /* 0x000000032a00a985 */ /* 0x0023e2000c101924 */
[----:B------:R-:W-:Y:S02]  /*ad10*/  SHF.R.U64 R44, R44, 0x3, RZ ;  /* 0x000000032c2c7819 */ /* 0x000fe400000012ff */
[----:B------:R-:W-:Y:S01]  /*ad20*/  LOP3.LUT R12, R12, R13, RZ, 0x3c, !PT ;  /* 0x0000000d0c0c7212 */ /* 0x000fe200078e3cff */
[--C-:B------:R-:W-:Y:S01]  /*ad30*/  IMAD.X R13, RZ, RZ, R5.reuse, P5 ;  /* 0x000000ffff0d7224 */ /* 0x100fe200028e0605 */
[----:B------:R-:W-:Y:S01]  /*ad40*/  LOP3.LUT R16, R16, R17, RZ, 0x3c, !PT ;  /* 0x0000001110107212 */ /* 0x000fe200078e3cff */
[----:B------:R-:W-:Y:S01]  /*ad50*/  IMAD.X R17, RZ, RZ, R5, P4 ;  /* 0x000000ffff117224 */ /* 0x000fe200020e0605 */
[----:B------:R-:W-:-:S02]  /*ad60*/  IADD3 R33, P6, R4, 0x6000, RZ ;  /* 0x0000600004217810 */ /* 0x000fc40007fde0ff */
[C---:B------:R-:W-:Y:S02]  /*ad70*/  IADD3 R37, P5, R4.reuse, 0x7000, RZ ;  /* 0x0000700004257810 */ /* 0x040fe40007fbe0ff */
[----:B------:R-:W-:Y:S01]  /*ad80*/  IADD3 R61, P4, R4, 0x8000, RZ ;  /* 0x00008000043d7810 */ /* 0x000fe20007f9e0ff */
[----:B-1----:R-:W1:Y:S01]  /*ad90*/  @P1 LDC R3, c[0x0][0xcec] ;  /* 0x00033b00ff031b82 */ /* 0x002e620000000800 */
[----:B------:R-:W-:Y:S01]  /*ada0*/  LOP3.LUT R44, R44, R45, RZ, 0x3c, !PT ;  /* 0x0000002d2c2c7212 */ /* 0x000fe200078e3cff */
[----:B------:R-:W-:Y:S01]  /*adb0*/  IMAD.X R45, RZ, RZ, R5, P3 ;  /* 0x000000ffff2d7224 */ /* 0x000fe200018e0605 */
[----:B------:R-:W-:Y:S02]  /*adc0*/  IADD3 R9, P3, R4, 0xf000, RZ ;  /* 0x0000f00004097810 */ /* 0x000fe40007f7e0ff */
[----:B------:R-:W-:Y:S02]  /*add0*/  LOP3.LUT R32, R33, 0x380, RZ, 0xc0, !PT ;  /* 0x0000038021207812 */ /* 0x000fe400078ec0ff */
[----:B------:R-:W-:-:S02]  /*ade0*/  LOP3.LUT R36, R37, 0x380, RZ, 0xc0, !PT ;  /* 0x0000038025247812 */ /* 0x000fc400078ec0ff */
[----:B------:R-:W-:Y:S02]  /*adf0*/  LOP3.LUT R60, R61, 0x380, RZ, 0xc0, !PT ;  /* 0x000003803d3c7812 */ /* 0x000fe400078ec0ff */
[----:B------:R-:W-:Y:S01]  /*ae00*/  LOP3.LUT R0, R9, 0x380, RZ, 0xc0, !PT ;  /* 0x0000038009007812 */ /* 0x000fe200078ec0ff */
[----:B------:R-:W-:Y:S01]  /*ae10*/  UIMAD UR10, UR11, UR12, URZ ;  /* 0x0000000c0b0a72a4 */ /* 0x000fe2000f8e023f */
[----:B------:R-:W-:Y:S02]  /*ae20*/  SHF.R.U64 R32, R32, 0x3, RZ ;  /* 0x0000000320207819 */ /* 0x000fe400000012ff */
[----:B------:R-:W-:Y:S02]  /*ae30*/  SHF.R.U64 R36, R36, 0x3, RZ ;  /* 0x0000000324247819 */ /* 0x000fe400000012ff */
[----:B------:R-:W-:Y:S02]  /*ae40*/  SHF.R.U64 R60, R60, 0x3, RZ ;  /* 0x000000033c3c7819 */ /* 0x000fe400000012ff */
[----:B------:R-:W-:Y:S01]  /*ae50*/  SHF.R.U64 R0, R0, 0x3, RZ ;  /* 0x0000000300007819 */ /* 0x000fe200000012ff */
[----:B------:R-:W-:Y:S01]  /*ae60*/  UIMAD.WIDE.U32 UR8, UR4, UR12, URZ ;  /* 0x0000000c040872a5 */ /* 0x000fe2000f8e003f */
[----:B------:R-:W-:Y:S01]  /*ae70*/  LOP3.LUT R32, R32, R33, RZ, 0x3c, !PT ;  /* 0x0000002120207212 */ /* 0x000fe200078e3cff */
[--C-:B------:R-:W-:Y:S01]  /*ae80*/  IMAD.X R33, RZ, RZ, R5.reuse, P6 ;  /* 0x000000ffff217224 */ /* 0x100fe200030e0605 */
[----:B------:R-:W-:Y:S01]  /*ae90*/  LOP3.LUT R36, R36, R37, RZ, 0x3c, !PT ;  /* 0x0000002524247212 */ /* 0x000fe200078e3cff */
[--C-:B------:R-:W-:Y:S01]  /*aea0*/  IMAD.X R37, RZ, RZ, R5.reuse, P5 ;  /* 0x000000ffff257224 */ /* 0x100fe200028e0605 */
[----:B------:R-:W-:Y:S01]  /*aeb0*/  LOP3.LUT R60, R60, R61, RZ, 0x3c, !PT ;  /* 0x0000003d3c3c7212 */ /* 0x000fe200078e3cff */
[----:B------:R-:W-:Y:S01]  /*aec0*/  IMAD.X R61, RZ, RZ, R5, P4 ;  /* 0x000000ffff3d7224 */ /* 0x000fe200020e0605 */
[----:B------:R-:W-:Y:S01]  /*aed0*/  ISETP.GE.OR P0, PT, R6, R77, P0 ;  /* 0x0000004d0600720c */ /* 0x000fe20000706670 */
[----:B------:R-:W-:Y:S01]  /*aee0*/  UIMAD UR10, UR4, UR13, UR10 ;  /* 0x0000000d040a72a4 */ /* 0x000fe2000f8e020a */
[----:B------:R-:W-:-:S02]  /*aef0*/  IADD3 R69, P6, R4, 0xc000, RZ ;  /* 0x0000c00004457810 */ /* 0x000fc40007fde0ff */
[C---:B------:R-:W-:Y:S01]  /*af00*/  IADD3 R65, P5, R4.reuse, 0xd000, RZ ;  /* 0x0000d00004417810 */ /* 0x040fe20007fbe0ff */
[----:B------:R-:W-:Y:S01]  /*af10*/  ULDC.64 UR12, c[0x0][0xbe8] ;  /* 0x0002fa00000c7ab9 */ /* 0x000fe20000000a00 */
[C---:B------:R-:W-:Y:S02]  /*af20*/  IADD3 R57, P4, R4.reuse, 0xe000, RZ ;  /* 0x0000e00004397810 */ /* 0x040fe40007f9e0ff */
[----:B------:R-:W-:Y:S02]  /*af30*/  LOP3.LUT R11, R4, 0x380, RZ, 0xc0, !PT ;  /* 0x00000380040b7812 */ /* 0x000fe400078ec0ff */
[----:B------:R-:W-:Y:S01]  /*af40*/  LOP3.LUT R52, R0, R9, RZ, 0x3c, !PT ;  /* 0x0000000900347212 */ /* 0x000fe200078e3cff */
[----:B------:R-:W-:Y:S01]  /*af50*/  IMAD R0, R219, 0x20, R223 ;  /* 0x00000020db007824 */ /* 0x000fe200078e02df */
[----:B------:R-:W-:Y:S01]  /*af60*/  UIADD3 UR9, UR9, UR10, URZ ;  /* 0x0000000a09097290 */ /* 0x000fe2000fffe03f */
[----:B------:R-:W-:Y:S01]  /*af70*/  LOP3.LUT R68, R69, 0x380, RZ, 0xc0, !PT ;  /* 0x0000038045447812 */ /* 0x000fe200078ec0ff */
[----:B------:R-:W-:Y:S01]  /*af80*/  UIMAD UR4, UR15, UR12, URZ ;  /* 0x0000000c0f0472a4 */ /* 0x000fe2000f8e023f */
[----:B------:R-:W-:Y:S01]  /*af90*/  LOP3.LUT R64, R65, 0x380, RZ, 0xc0, !PT ;  /* 0x0000038041407812 */ /* 0x000fe200078ec0ff */
[----:B--2---:R2:W-:Y:S01]  /*afa0*/  @!P0 ST.E desc[UR36][R46.64], R2 ;  /* 0x000000022e008985 */ /* 0x0045e2000c101924 */
[----:B------:R-:W-:-:S02]  /*afb0*/  LOP3.LUT R56, R57, 0x380, RZ, 0xc0, !PT ;  /* 0x0000038039387812 */ /* 0x000fc400078ec0ff */
[----:B------:R-:W-:Y:S01]  /*afc0*/  SHF.R.U64 R11, R11, 0x3, RZ ;  /* 0x000000030b0b7819 */ /* 0x000fe200000012ff */
[----:B------:R-:W-:Y:S01]  /*afd0*/  VIADD R6, R0, UR61 ;  /* 0x0000003d00067c36 */ /* 0x000fe20008000000 */
[----:B------:R-:W-:Y:S01]  /*afe0*/  UIMAD UR4, UR20, UR13, UR4 ;  /* 0x0000000d140472a4 */ /* 0x000fe2000f8e0204 */
[----:B------:R-:W-:Y:S01]  /*aff0*/  SHF.R.U64 R68, R68, 0x3, RZ ;  /* 0x0000000344447819 */ /* 0x000fe200000012ff */
[----:B------:R-:W-:Y:S01]  /*b000*/  UIMAD.WIDE.U32 UR8, UR20, UR12, UR8 ;  /* 0x0000000c140872a5 */ /* 0x000fe2000f8e0008 */
[----:B------:R-:W-:Y:S01]  /*b010*/  SHF.R.U64 R64, R64, 0x3, RZ ;  /* 0x0000000340407819 */ /* 0x000fe200000012ff */
[----:B------:R-:W-:Y:S01]  /*b020*/  ULDC.64 UR10, c[0x0][0xbf0] ;  /* 0x0002fc00000a7ab9 */ /* 0x000fe20000000a00 */
[----:B------:R-:W-:Y:S01]  /*b030*/  SHF.R.U64 R56, R56, 0x3, RZ ;  /* 0x0000000338387819 */ /* 0x000fe200000012ff */
[----:B------:R-:W5:Y:S01]  /*b040*/  LD.E.128 R12, desc[UR36][R12.64] ;  /* 0x000000240c0c7980 */ /* 0x000f62000c101d00 */
[----:B------:R-:W-:Y:S01]  /*b050*/  LOP3.LUT R4, R11, R4, RZ, 0x3c, !PT ;  /* 0x000000040b047212 */ /* 0x000fe200078e3cff */
[----:B-1----:R-:W-:Y:S01]  /*b060*/  @P1 IMAD.HI.U32 R0, R6, R3, RZ ;  /* 0x0000000306001227 */ /* 0x002fe200078e00ff */
[----:B------:R-:W-:Y:S01]  /*b070*/  UIADD3 UR9, UR9, UR4, URZ ;  /* 0x0000000409097290 */ /* 0x000fe2000fffe03f */
[----:B------:R-:W-:Y:S01]  /*b080*/  LOP3.LUT R68, R68, R69, RZ, 0x3c, !PT ;  /* 0x0000004544447212 */ /* 0x000fe200078e3cff */
[----:B------:R-:W-:Y:S01]  /*b090*/  UIMAD UR4, UR19, UR10, URZ ;  /* 0x0000000a130472a4 */ /* 0x000fe2000f8e023f */
[----:B------:R-:W-:Y:S01]  /*b0a0*/  LOP3.LUT R64, R64, R65, RZ, 0x3c, !PT ;  /* 0x0000004140407212 */ /* 0x000fe200078e3cff */
[--C-:B------:R-:W-:Y:S01]  /*b0b0*/  IMAD.X R69, RZ, RZ, R5.reuse, P6 ;  /* 0x000000ffff457224 */ /* 0x100fe200030e0605 */
[----:B------:R-:W-:Y:S01]  /*b0c0*/  LOP3.LUT R56, R56, R57, RZ, 0x3c, !PT ;  /* 0x0000003938387212 */ /* 0x000fe200078e3cff */
[--C-:B------:R-:W-:Y:S01]  /*b0d0*/  IMAD.X R65, RZ, RZ, R5.reuse, P5 ;  /* 0x000000ffff417224 */ /* 0x100fe200028e0605 */
[----:B------:R-:W-:Y:S01]  /*b0e0*/  IADD3.X R53, RZ, R5, RZ, P3, !PT ;  /* 0x00000005ff357210 */ /* 0x000fe20001ffe4ff */
[----:B------:R-:W-:Y:S01]  /*b0f0*/  IMAD.X R57, RZ, RZ, R5, P4 ;  /* 0x000000ffff397224 */ /* 0x000fe200020e0605 */
[----:B------:R1:W5:Y:S01]  /*b100*/  LD.E.128 R8, desc[UR36][R4.64] ;  /* 0x0000002404087980 */ /* 0x000362000c101d00 */
[----:B------:R-:W-:-:S02]  /*b110*/  UIMAD UR4, UR18, UR11, UR4 ;  /* 0x0000000b120472a4 */ /* 0x000fc4000f8e0204 */
[----:B------:R-:W-:Y:S01]  /*b120*/  UIMAD.WIDE.U32 UR8, UR18, UR10, UR8 ;  /* 0x0000000a120872a5 */ /* 0x000fe2000f8e0008 */
[----:B------:R-:W5:Y:S02]  /*b130*/  LD.E.128 R16, desc[UR36][R16.64] ;  /* 0x0000002410107980 */ /* 0x000f64000c101d00 */
[----:B------:R-:W-:Y:S02]  /*b140*/  ULDC.64 UR10, c[0x0][0xbe0] ;  /* 0x0002f800000a7ab9 */ /* 0x000fe40000000a00 */
[----:B------:R-:W5:Y:S01]  /*b150*/  LD.E.128 R20, desc[UR36][R20.64] ;  /* 0x0000002414147980 */ /* 0x000f62000c101d00 */
[----:B-1----:R-:W-:Y:S01]  /*b160*/  IMAD.MOV.U32 R5, RZ, RZ, R6 ;  /* 0x000000ffff057224 */ /* 0x002fe200078e0006 */
[----:B0-----:R-:W-:Y:S01]  /*b170*/  @P1 SHF.R.U32.HI R5, RZ, R75, R0 ;  /* 0x0000004bff051219 */ /* 0x001fe20000011600 */
[----:B------:R-:W-:Y:S01]  /*b180*/  UIADD3 UR4, UR9, UR4, URZ ;  /* 0x0000000409047290 */ /* 0x000fe2000fffe03f */
[----:B------:R-:W5:Y:S02]  /*b190*/  LD.E.128 R24, desc[UR36][R24.64] ;  /* 0x0000002418187980 */ /* 0x000f64000c101d00 */
[--C-:B------:R-:W-:Y:S01]  /*b1a0*/  SHF.R.S32.HI R0, RZ, 0x1f, R5.reuse ;  /* 0x0000001fff007819 */ /* 0x100fe20000011405 */
[----:B------:R-:W-:Y:S01]  /*b1b0*/  IMAD.MOV R4, RZ, RZ, -R5 ;  /* 0x000000ffff047224 */ /* 0x000fe200078e0a05 */
[----:B------:R-:W5:Y:S01]  /*b1c0*/  LD.E.128 R28, desc[UR36][R28.64] ;  /* 0x000000241c1c7980 */ /* 0x000f62000c101d00 */
[----:B------:R-:W-:-:S02]  /*b1d0*/  IMAD.U32 R3, RZ, RZ, UR9 ;  /* 0x00000009ff037e24 */ /* 0x000fc4000f8e00ff */
[----:B------:R-:W-:Y:S01]  /*b1e0*/  IMAD R0, R0, UR10, RZ ;  /* 0x0000000a00007c24 */ /* 0x000fe2000f8e02ff */
[----:B------:R-:W5:Y:S01]  /*b1f0*/  LD.E.128 R32, desc[UR36][R32.64] ;  /* 0x0000002420207980 */ /* 0x000f62000c101d00 */
[----:B------:R-:W-:Y:S02]  /*b200*/  IMAD R73, R73, R4, R6 ;  /* 0x0000000449497224 */ /* 0x000fe400078e0206 */
[----:B--2---:R-:W-:Y:S01]  /*b210*/  IMAD.U32 R2, RZ, RZ, UR8 ;  /* 0x00000008ff027e24 */ /* 0x004fe2000f8e00ff */
[----:B------:R-:W5:Y:S01]  /*b220*/  LD.E.128 R36, desc[UR36][R36.64] ;  /* 0x0000002424247980 */ /* 0x000f62000c101d00 */
[----:B------:R-:W-:Y:S01]  /*b230*/  IMAD.U32 R3, RZ, RZ, UR4 ;  /* 0x00000004ff037e24 */ /* 0x000fe2000f8e00ff */
[----:B------:R-:W-:Y:S01]  /*b240*/  ULDC.64 UR8, c[0x0][0xbd8] ;  /* 0x0002f60000087ab9 */ /* 0x000fe20000000a00 */
[----:B------:R-:W-:Y:S01]  /*b250*/  IMAD R75, R5, UR11, R0 ;  /* 0x0000000b054b7c24 */ /* 0x000fe2000f8e0200 */
[----:B------:R-:W5:Y:S01]  /*b260*/  LD.E.128 R60, desc[UR36][R60.64] ;  /* 0x000000243c3c7980 */ /* 0x000f62000c101d00 */
[----:B------:R-:W-:-:S03]  /*b270*/  SHF.R.S32.HI R0, RZ, 0x1f, R73 ;  /* 0x0000001fff007819 */ /* 0x000fc60000011449 */
[----:B------:R-:W5:Y:S01]  /*b280*/  LD.E.128 R40, desc[UR36][R40.64] ;  /* 0x0000002428287980 */ /* 0x000f62000c101d00 */
[----:B------:R-:W-:-:S03]  /*b290*/  IMAD.WIDE.U32 R2, R5, UR10, R2 ;  /* 0x0000000a05027c25 */ /* 0x000fc6000f8e0002 */
        /* <DEDUP_REMOVED lines=31> */
[----:B------:R-:W-:Y:S02]  /*b490*/  ISETP.GE.AND P0, PT, R0, R77, PT ;  /* 0x0000004d0000720c */ /* 0x000fe40003f06270 */
[----:B------:R-:W-:-:S02]  /*b4a0*/  SHF.R.S32.HI R80, RZ, 0x1f, R218 ;  /* 0x0000001fff507819 */ /* 0x000fc400000114da */
[----:B------:R-:W-:Y:S02]  /*b4b0*/  SHF.R.S32.HI R81, RZ, 0x1f, R216 ;  /* 0x0000001fff517819 */ /* 0x000fe400000114d8 */
[----:B------:R-:W-:Y:S02]  /*b4c0*/  SHF.R.S32.HI R82, RZ, 0x1f, R217 ;  /* 0x0000001fff527819 */ /* 0x000fe400000114d9 */
[----:B------:R-:W-:Y:S01]  /*b4d0*/  SHF.R.S32.HI R83, RZ, 0x1f, R200 ;  /* 0x0000001fff537819 */ /* 0x000fe200000114c8 */
[----:B0-----:R-:W-:Y:S06]  /*b4e0*/  @P2 BRA `(.L_x_5696) ;  /* 0x0000000000442947 */ /* 0x001fec0003800000 */
        /* <DEDUP_REMOVED lines=17> */
.L_x_5696:
[----:B------:R-:W-:Y:S05]  /*b600*/  BSYNC B1 ;  /* 0x0000000000017941 */ /* 0x000fea0003800000 */
.L_x_5695:
[----:B0----5:R0:W3:Y:S01]  /*b610*/  SHFL.IDX PT, R11, R76, 0x1, 0x181f ;  /* 0x00381f004c0b7f89 */ /* 0x0210e200000e0000 */
[----:B------:R-:W-:Y:S03]  /*b620*/  BSSY B1, `(.L_x_5697) ;  /* 0x0000014000017945 */ /* 0x000fe60003800000 */
[----:B------:R0:W4:Y:S01]  /*b630*/  SHFL.IDX PT, R9, R6, 0x1, 0x181f ;  /* 0x00381f0006097f89 */ /* 0x00012200000e0000 */
[----:B------:R-:W-:Y:S05]  /*b640*/  @P1 BRA `(.L_x_5698) ;  /* 0x0000000000441947 */ /* 0x000fea0003800000 */
[----:B------:R-:W-:Y:S02]  /*b650*/  ULDC UR4, c[0x0][0xbc8] ;  /* 0x0002f20000047ab9 */ /* 0x000fe40000000800 */
[----:B------:R-:W-:Y:S02]  /*b660*/  ISETP.GE.AND P4, PT, R200, UR4, PT ;  /* 0x00000004c8007c0c */ /* 0x000fe4000bf86270 */
[----:B------:R-:W-:Y:S02]  /*b670*/  ISETP.GE.AND P3, PT, R217, UR4, PT ;  /* 0x00000004d9007c0c */ /* 0x000fe4000bf66270 */
[----:B------:R-:W-:Y:S02]  /*b680*/  ISETP.GE.AND P2, PT, R216, UR4, PT ;  /* 0x00000004d8007c0c */ /* 0x000fe4000bf46270 */
[----:B------:R-:W-:-:S07]  /*b690*/  ISETP.GE.AND P1, PT, R218, UR4, PT ;  /* 0x00000004da007c0c */ /* 0x000fce000bf26270 */
[CC--:B----4-:R-:W-:Y:S02]  /*b6a0*/  @!P4 LEA R2, P6, R200.reuse, R9.reuse, 0x1 ;  /* 0x00000009c802c211 */ /* 0x0d0fe400078c08ff */
[C---:B------:R-:W-:Y:S02]  /*b6b0*/  @!P3 LEA R4, P5, R217.reuse, R9, 0x1 ;  /* 0x00000009d904b211 */ /* 0x040fe400078a08ff */
[----:B---3--:R-:W-:Y:S02]  /*b6c0*/  @!P4 LEA.HI.X R3, R200, R11, R83, 0x1, P6 ;  /* 0x0000000bc803c211 */ /* 0x008fe400030f0c53 */
        /* <DEDUP_REMOVED lines=9> */
.L_x_5698:
[----:B------:R-:W-:Y:S05]  /*b760*/  BSYNC B1 ;  /* 0x0000000000017941 */ /* 0x000fea0003800000 */
.L_x_5697:
[----:B---3--:R3:W0:Y:S01]  /*b770*/  SHFL.IDX PT, R11, R76, 0x2, 0x181f ;  /* 0x00581f004c0b7f89 */ /* 0x00862200000e0000 */
        /* <DEDUP_REMOVED lines=15> */
[----:B----4-:R-:W-:-:S02]  /*b870*/  @!P1 LEA.HI.X R9, R216, R11, R81, 0x1, P4 ;  /* 0x0000000bd8099211 */ /* 0x010fc400020f0c51 */
[----:B------:R-:W-:Y:S01]  /*b880*/  @!P0 LEA.HI.X R11, R218, R11, R80, 0x1, P6 ;  /* 0x0000000bda0b8211 */ /* 0x000fe200030f0c50 */
[----:B------:R0:W-:Y:S04]  /*b890*/  @!P2 ST.E.128 desc[UR36][R4.64], R32 ;  /* 0x000000200400a985 */ /* 0x0001e8000c101d24 */
[----:B------:R0:W-:Y:S04]  /*b8a0*/  @!P1 ST.E.128 desc[UR36][R8.64], R44 ;  /* 0x0000002c08009985 */ /* 0x0001e8000c101d24 */
[----:B------:R0:W-:Y:S02]  /*b8b0*/  @!P0 ST.E.128 desc[UR36][R10.64], R56 ;  /* 0x000000380a008985 */ /* 0x0001e4000c101d24 */
.L_x_5700:
[----:B------:R-:W-:Y:S05]  /*b8c0*/  BSYNC B1 ;  /* 0x0000000000017941 */ /* 0x000fea0003800000 */
.L_x_5699:
[----:B------:R-:W-:Y:S01]  /*b8d0*/  IADD3 R0, R78, 0x60, RZ ;  /* 0x000000604e007810 */ /* 0x000fe20007ffe0ff */
[----:B0-----:R0:W0:Y:S03]  /*b8e0*/  SHFL.IDX PT, R11, R76, 0x3, 0x181f ;  /* 0x00781f004c0b7f89 */ /* 0x00102600000e0000 */
        /* <DEDUP_REMOVED lines=12> */
[----:B----4-:R-:W-:Y:S01]  /*b9b0*/  @!P5 LEA.HI.X R9, R216, R11, R81, 0x1, P2 ;  /* 0x0000000bd809d211 */ /* 0x010fe200010f0c51 */
        /* <DEDUP_REMOVED lines=9> */
.L_x_5693:
[----:B------:R-:W-:Y:S01]  /*ba50*/  R2UR UR4, R220 ;  /* 0x00000000dc0472ca */ /* 0x000fe200000e0000 */
[----:B------:R-:W-:Y:S01]  /*ba60*/  ULDC.64 UR8, c[0x0][0xd00] ;  /* 0x0003400000087ab9 */ /* 0x000fe20000000a00 */
[----:B------:R-:W0:Y:S01]  /*ba70*/  LDC R13, c[0x0][0xce8] ;  /* 0x00033a00ff0d7b82 */ /* 0x000e220000000800 */
[----:B------:R-:W-:Y:S01]  /*ba80*/  UISETP.NE.U32.AND UP0, UPT, UR8, URZ, UPT ;  /* 0x0000003f0800728c */ /* 0x000fe2000bf05070 */
[----:B------:R-:W-:-:S03]  /*ba90*/  R2UR UR7, R221 ;  /* 0x00000000dd0772ca */ /* 0x000fc600000e0000 */
        /* <DEDUP_REMOVED lines=32> */
.L_x_5702:
[----:B------:R-:W-:Y:S01]  /*bca0*/  R2UR UR8, R220 ;  /* 0x00000000dc0872ca */ /* 0x000fe200000e0000 */
[----:B------:R-:W-:Y:S01]  /*bcb0*/  BSSY B1, `(.L_x_5703) ;  /* 0x000002f000017945 */ /* 0x000fe20003800000 */
[----:B------:R-:W-:-:S11]  /*bcc0*/  R2UR UR7, R222 ;  /* 0x00000000de0772ca */ /* 0x000fd600000e0000 */
        /* <DEDUP_REMOVED lines=12> */
[----:B------:R-:W-:Y:S01]  /*bd90*/  R2UR UR16, R221 ;  /* 0x00000000dd1072ca */ /* 0x000fe200000e0000 */
[----:B------:R-:W-:Y:S01]  /*bda0*/  UIMAD UR7, UR11, UR14, URZ ;  /* 0x0000000e0b0772a4 */ /* 0x000fe2000f8e023f */
[----:B------:R-:W-:Y:S01]  /*bdb0*/  IMAD.MOV.U32 R2, RZ, RZ, R4 ;  /* 0x000000ffff027224 */ /* 0x000fe200078e0004 */
[----:B------:R-:W-:Y:S01]  /*bdc0*/  UMOV UR8, UR4 ;  /* 0x0000000400087c82 */ /* 0x000fe20008000000 */
[----:B------:R-:W-:-:S07]  /*bdd0*/  UMOV UR9, UR10 ;  /* 0x0000000a00097c82 */ /* 0x000fce0008000000 */
        /* <DEDUP_REMOVED lines=25> */
[----:B------:R-:W-:Y:S02]  /*bf70*/  LEA.HI.X R5, R2, UR9, R3, 0x2, P1 ;  /* 0x0000000902057c11 */ /* 0x000fe400088f1403 */
[----:B------:R-:W-:-:S05]  /*bf80*/  MOV R3, 0xff800000 ;  /* 0xff80000000037802 */ /* 0x000fca0000000f00 */
[----:B------:R0:W-:Y:S02]  /*bf90*/  STG.E desc[UR36][R4.64], R3 ;  /* 0x0000000304007986 */ /* 0x0001e4000c101924 */
.L_x_5704:
[----:B------:R-:W-:Y:S05]  /*bfa0*/  BSYNC B1 ;  /* 0x0000000000017941 */ /* 0x000fea0003800000 */
.L_x_5703:
[----:B0-----:R-:W0:Y:S01]  /*bfb0*/  @P0 LDC R3, c[0x0][0xcf0] ;  /* 0x00033c00ff030b82 */ /* 0x001e220000000800 */
[----:B------:R-:W-:Y:S01]  /*bfc0*/  ULDC.64 UR14, c[0x0][0xba0] ;  /* 0x0002e800000e7ab9 */ /* 0x000fe20000000a00 */
[----:B------:R-:W-:Y:S01]  /*bfd0*/  R2UR UR16, R221 ;  /* 0x00000000dd1072ca */ /* 0x000fe200000e0000 */
[----:B------:R-:W-:Y:S01]  /*bfe0*/  UIMAD UR7, UR10, UR14, URZ ;  /* 0x0000000e0a0772a4 */ /* 0x000fe2000f8e023f */
[----:B------:R-:W-:Y:S01]  /*bff0*/  IMAD R2, R219, 0x20, R223 ;  /* 0x00000020db027824 */ /* 0x000fe200078e02df */
[----:B------:R-:W-:Y:S01]  /*c000*/  UIMAD.WIDE.U32 UR8, UR4, UR14, URZ ;  /* 0x0000000e040872a5 */ /* 0x000fe2000f8e003f */
[----:B------:R-:W-:Y:S01]  /*c010*/  BSSY B1, `(.L_x_5705) ;  /* 0x0000044000017945 */ /* 0x000fe20003800000 */
[----:B------:R-:W-:Y:S01]  /*c020*/  UIMAD UR7, UR4, UR15, UR7 ;  /* 0x0000000f040772a4 */ /* 0x000fe2000f8e0207 */
[----:B------:R-:W-:Y:S01]  /*c030*/  VIADD R6, R2, UR61 ;  /* 0x0000003d02067c36 */ /* 0x000fe20008000000 */
[----:B------:R-:W-:Y:S01]  /*c040*/  SHF.R.S32.HI R18, RZ, 0x1f, R218 ;  /* 0x0000001fff127819 */ /* 0x000fe200000114da */
[----:B------:R-:W-:Y:S01]  /*c050*/  ULDC.64 UR14, c[0x0][0xbe8] ;  /* 0x0002fa00000e7ab9 */ /* 0x000fe20000000a00 */
[----:B------:R-:W-:Y:S01]  /*c060*/  UIADD3 UR9, UR9, UR7, URZ ;  /* 0x0000000709097290 */ /* 0x000fe2000fffe03f */
[----:B------:R-:W-:Y:S01]  /*c070*/  @P0 IMAD.HI.U32 R2, R6, R11, RZ ;  /* 0x0000000b06020227 */ /* 0x000fe200078e00ff */
[----:B------:R-:W-:Y:S01]  /*c080*/  UIMAD UR4, UR11, UR14, URZ ;  /* 0x0000000e0b0472a4 */ /* 0x000fe2000f8e023f */
[----:B------:R-:W-:Y:S01]  /*c090*/  SHF.R.S32.HI R19, RZ, 0x1f, R216 ;  /* 0x0000001fff137819 */ /* 0x000fe200000114d8 */
[----:B------:R-:W-:Y:S01]  /*c0a0*/  UIMAD.WIDE.U32 UR8, UR16, UR14, UR8 ;  /* 0x0000000e100872a5 */ /* 0x000fe2000f8e0008 */
[----:B------:R-:W-:Y:S01]  /*c0b0*/  IMAD.MOV.U32 R5, RZ, RZ, R6 ;  /* 0x000000ffff057224 */ /* 0x000fe200078e0006 */
[----:B------:R-:W-:Y:S01]  /*c0c0*/  UIMAD UR4, UR16, UR15, UR4 ;  /* 0x0000000f100472a4 */ /* 0x000fe2000f8e0204 */
[----:B------:R-:W-:Y:S01]  /*c0d0*/  SHF.R.S32.HI R20, RZ, 0x1f, R217 ;  /* 0x0000001fff147819 */ /* 0x000fe200000114d9 */
[----:B------:R-:W-:Y:S01]  /*c0e0*/  ULDC.64 UR10, c[0x0][0xbf0] ;  /* 0x0002fc00000a7ab9 */ /* 0x000fe20000000a00 */
[----:B------:R-:W-:Y:S01]  /*c0f0*/  SHF.R.S32.HI R21, RZ, 0x1f, R200 ;  /* 0x0000001fff157819 */ /* 0x000fe200000114c8 */
[----:B------:R-:W-:-:S02]  /*c100*/  UIADD3 UR9, UR9, UR4, URZ ;  /* 0x0000000409097290 */ /* 0x000fc4000fffe03f */
[----:B------:R-:W-:Y:S01]  /*c110*/  UIMAD UR4, UR13, UR10, URZ ;  /* 0x0000000a0d0472a4 */ /* 0x000fe2000f8e023f */
[----:B0-----:R-:W-:Y:S01]  /*c120*/  @P0 SHF.R.U32.HI R5, RZ, R3, R2 ;  /* 0x00000003ff050219 */ /* 0x001fe20000011602 */
        /* <DEDUP_REMOVED lines=50> */
.L_x_5706:
[----:B------:R-:W-:Y:S05]  /*c450*/  BSYNC B1 ;  /* 0x0000000000017941 */ /* 0x000fea0003800000 */
.L_x_5705:
        /* <DEDUP_REMOVED lines=21> */
.L_x_5708:
[----:B------:R-:W-:Y:S05]  /*c5b0*/  BSYNC B1 ;  /* 0x0000000000017941 */ /* 0x000fea0003800000 */
.L_x_5707:
        /* <DEDUP_REMOVED lines=21> */
.L_x_5710:
[----:B------:R-:W-:Y:S05]  /*c710*/  BSYNC B1 ;  /* 0x0000000000017941 */ /* 0x000fea0003800000 */
.L_x_5709:
[----:B------:R-:W-:Y:S01]  /*c720*/  IADD3 R0, R6, 0x60, RZ ;  /* 0x0000006006007810 */ /* 0x000fe20007ffe0ff */
[----:B0-23--:R-:W0:Y:S03]  /*c730*/  SHFL.IDX PT, R5, R5, 0x3, 0x181f ;  /* 0x00781f0005057f89 */ /* 0x00de2600000e0000 */
        /* <DEDUP_REMOVED lines=20> */
.L_x_5701:
[----:B------:R-:W-:Y:S05]  /*c880*/  BSYNC B0 ;  /* 0x0000000000007941 */ /* 0x000fea0003800000 */
.L_x_5692:
[----:B------:R-:W-:Y:S02]  /*c890*/  ULDC UR4, c[0x0][0xd3c] ;  /* 0x00034f0000047ab9 */ /* 0x000fe40000000800 */
[----:B------:R-:W-:-:S13]  /*c8a0*/  ISETP.GE.AND P0, PT, R7, UR4, PT ;  /* 0x0000000407007c0c */ /* 0x000fda000bf06270 */
[----:B------:R-:W-:Y:S05]  /*c8b0*/  @!P0 BRA `(.L_x_5711) ;  /* 0xffffff4400508947 */ /* 0x000fea000383ffff */
[----:B------:R-:W-:Y:S05]  /*c8c0*/  EXIT ;  /* 0x000000000000794d */ /* 0x000fea0003800000 */
.L_x_5649:
        /* <DEDUP_REMOVED lines=16> */
.L_x_5712:
        /* <DEDUP_REMOVED lines=40> */
.L_x_5718:
        /* <DEDUP_REMOVED lines=12> */
.L_x_5717:
[----:B------:R-:W-:Y:S05]  /*cd10*/  BSYNC B0 ;  /* 0x0000000000007941 */ /* 0x000fea0003800000 */
.L_x_5716:
        /* <DEDUP_REMOVED lines=20> */
.L_x_5714:
        /* <DEDUP_REMOVED lines=20> */
.L_x_5719:
        /* <DEDUP_REMOVED lines=45> */
[----:B------:R-:W-:Y:S01]  /*d270*/  @!P1 IMAD.IADD R3, R3, 0x1, -R8 ;  /* 0x0000000103039824 */ /* 0x000fe200078e0a08 */
[----:B------:R-:W-:Y:S02]  /*d280*/  @!P1 IADD3 R2, R2, 0x1, RZ ;  /* 0x0000000102029810 */ /* 0x000fe40007ffe0ff */
        /* <DEDUP_REMOVED lines=12> */
.L_x_5715:
[----:B------:R-:W-:Y:S01]  /*d350*/  ULDC UR4, c[0x0][0xd3c] ;  /* 0x00034f0000047ab9 */ /* 0x000fe20000000800 */
[----:B------:R-:W-:Y:S02]  /*d360*/  IMAD.MOV.U32 R17, RZ, RZ, RZ ;  /* 0x000000ffff117224 */ /* 0x000fe400078e00ff */
[----:B------:R-:W-:Y:S02]  /*d370*/  IMAD.U32 R16, RZ, RZ, UR6 ;  /* 0x00000006ff107e24 */ /* 0x000fe4000f8e00ff */
[----:B------:R-:W-:Y:S02]  /*d380*/  IMAD.MOV.U32 R18, RZ, RZ, RZ ;  /* 0x000000ffff127224 */ /* 0x000fe400078e00ff */
[----:B------:R-:W-:-:S07]  /*d390*/  IMAD.U32 R19, RZ, RZ, UR4 ;  /* 0x00000004ff137e24 */ /* 0x000fce000f8e00ff */
.L_x_5720:
[----:B------:R-:W-:-:S13]  /*d3a0*/  ISETP.NE.AND P0, PT, R5, RZ, PT ;  /* 0x000000ff0500720c */ /* 0x000fda0003f05270 */
[----:B------:R-:W0:Y:S01]  /*d3b0*/  @!P0 S2R R3, SR_CgaCtaId ;  /* 0x0000000000038919 */ /* 0x000e220000008800 */
[----:B------:R-:W-:-:S04]  /*d3c0*/  @!P0 MOV R0, 0x400 ;  /* 0x0000040000008802 */ /* 0x000fc80000000f00 */
[----:B0-----:R-:W-:-:S05]  /*d3d0*/  @!P0 LEA R0, R3, R0, 0x18 ;  /* 0x0000000003008211 */ /* 0x001fca00078ec0ff */
[----:B------:R0:W-:Y:S01]  /*d3e0*/  @!P0 STS.128 [R0+0x324d0], R16 ;  /* 0x0324d01000008388 */ /* 0x0001e20000000c00 */
[----:B------:R-:W-:Y:S06]  /*d3f0*/  BAR.ARV 0x5, 0x180 ;  /* 0x0146000000007b1d */ /* 0x000fec0000002000 */
.L_x_5713:
[----:B------:R2:W-:Y:S01]  /*d400*/  STL [R1+0x1c], RZ ;  /* 0x00001cff01007387 */ /* 0x0005e20000100800 */
[----:B------:R-:W-:Y:S01]  /*d410*/  ULDC UR4, c[0x0][0xd3c] ;  /* 0x00034f0000047ab9 */ /* 0x000fe20000000800 */
[----:B------:R-:W-:Y:S01]  /*d420*/  IMAD.MOV.U32 R27, RZ, RZ, 0x1 ;  /* 0x00000001ff1b7424 */ /* 0x000fe200078e00ff */
[----:B-1----:R-:W-:Y:S01]  /*d430*/  ISETP.GE.AND P0, PT, R19, UR4, PT ;  /* 0x0000000413007c0c */ /* 0x002fe2000bf06270 */
[----:B------:R-:W-:-:S12]  /*d440*/  IMAD.MOV.U32 R24, RZ, RZ, RZ ;  /* 0x000000ffff187224 */ /* 0x000fd800078e00ff */
[----:B--2---:R-:W-:Y:S05]  /*d450*/  @P0 BRA `(.L_x_5721) ;  /* 0x00000054001c0947 */ /* 0x004fea0003800000 */
[----:B0-----:R-:W2:Y:S01]  /*d460*/  LDL R0, [R1+0x24] ;  /* 0x0000240001007983 */ /* 0x001ea20000100800 */
        /* <DEDUP_REMOVED lines=11> */
[----:B------:R-:W-:Y:S02]  /*d520*/  LOP3.LUT R3, R2, 0x38, R5, 0x78, !PT ;  /* 0x0000003802037812 */ /* 0x000fe400078e7805 */
[----:B------:R-:W-:Y:S01]  /*d530*/  SHF.L.U32 R2, R5, 0x4, RZ ;  /* 0x0000000405027819 */ /* 0x000fe200000006ff */
[----:B------:R-:W-:Y:S01]  /*d540*/  ULOP3.LUT UR38, UR4, 0x2, URZ, 0xfc, !UPT ;  /* 0x0000000204267892 */ /* 0x000fe2000f8efc3f */
[----:B------:R-:W-:Y:S02]  /*d550*/  SHF.R.U32.HI R5, RZ, 0x3, R4 ;  /* 0x00000003ff057819 */ /* 0x000fe40000011604 */
[----:B------:R-:W-:Y:S01]  /*d560*/  UMOV UR4, 0x400 ;  /* 0x0000040000047882 */ /* 0x000fe20000000000 */
[----:B------:R-:W-:Y:S01]  /*d570*/  LOP3.LUT R30, R3, 0x200, R0, 0xf8, !PT ;  /* 0x00000200031e7812 */ /* 0x000fe200078ef800 */
[----:B0-----:R-:W-:Y:S01]  /*d580*/  ULEA UR4, UR5, UR4, 0x18 ;  /* 0x0000000405047291 */ /* 0x001fe2000f8ec03f */
[----:B------:R-:W-:Y:S02]  /*d590*/  LOP3.LUT R4, R0, 0x38, RZ, 0xc0, !PT ;  /* 0x0000003800047812 */ /* 0x000fe400078ec0ff */
[----:B------:R-:W-:-:S02]  /*d5a0*/  LOP3.LUT R0, R5, 0x70, R2, 0xf8, !PT ;  /* 0x0000007005007812 */ /* 0x000fc400078ef802 */
[C---:B------:R-:W-:Y:S01]  /*d5b0*/  LOP3.LUT R3, R4.reuse, 0x40, RZ, 0xfc, !PT ;  /* 0x0000004004037812 */ /* 0x040fe200078efcff */
[----:B------:R-:W-:Y:S01]  /*d5c0*/  IMAD.U32 R22, RZ, RZ, UR4 ;  /* 0x00000004ff167e24 */ /* 0x000fe2000f8e00ff */
[C---:B------:R-:W-:Y:S02]  /*d5d0*/  LOP3.LUT R2, R4.reuse, 0x80, RZ, 0xfc, !PT ;  /* 0x0000008004027812 */ /* 0x040fe400078efcff */
[----:B------:R-:W-:Y:S01]  /*d5e0*/  LOP3.LUT R0, R4, 0xc0, RZ, 0xfc, !PT ;  /* 0x000000c004007812 */ /* 0x000fe200078efcff */
[----:B---3--:R-:W-:-:S07]  /*d5f0*/  IMAD R26, R30, 0x2, R22 ;  /* 0x000000021e1a7824 */ /* 0x008fce00078e0216 */
.L_x_5788:
[----:B0-----:R-:W0:Y:S02]  /*d600*/  LDC.64 R34, c[0x0][0xd88] ;  /* 0x00036200ff227b82 */ /* 0x001e240000000a00 */
[----:B0-----:R-:W-:-:S06]  /*d610*/  IMAD.WIDE R34, R19, 0x4, R34 ;  /* 0x0000000413227825 */ /* 0x001fcc00078e0222 */
[----:B--2---:R0:W2:Y:S01]  /*d620*/  LDG.E R34, desc[UR36][R34.64] ;  /* 0x0000002422227981 */ /* 0x0040a2000c1e1900 */
[----:B------:R-:W-:Y:S05]  /*d630*/  YIELD ;  /* 0x0000000000007946 */ /* 0x000fea0003800000 */
[----:B------:R-:W-:Y:S01]  /*d640*/  ULDC.64 UR4, c[0x0][0xb20] ;  /* 0x0002c80000047ab9 */ /* 0x000fe20000000a00 */
[----:B------:R-:W-:Y:S01]  /*d650*/  IMAD.MOV.U32 R32, RZ, RZ, RZ ;  /* 0x000000ffff207224 */ /* 0x000fe200078e00ff */
[----:B------:R-:W-:Y:S01]  /*d660*/  ISETP.NE.U32.AND P0, PT, RZ, UR4, PT ;  /* 0x00000004ff007c0c */ /* 0x000fe2000bf05070 */
[----:B------:R-:W-:-:S03]  /*d670*/  ULDC.64 UR6, c[0x0][0xb10] ;  /* 0x0002c40000067ab9 */ /* 0x000fc60000000a00 */
        /* <DEDUP_REMOVED lines=40> */
.L_x_5722:
        /* <DEDUP_REMOVED lines=9> */
.L_x_5723:
        /* <DEDUP_REMOVED lines=9> */
.L_x_5724:
[----:B------:R-:W3:Y:S01]  /*da20*/  LDL R4, [R1+0x4] ;  /* 0x0000040001047983 */ /* 0x000ee20000100800 */
[----:B012---:R-:W0:Y:S01]  /*da30*/  LDC R0, c[0x0][0x448] ;  /* 0x00011200ff007b82 */ /* 0x007e220000000800 */
[----:B-----5:R-:W-:Y:S01]  /*da40*/  IMAD.IADD R25, R25, 0x1, -R32 ;  /* 0x0000000119197824 */ /* 0x020fe200078e0a20 */
[----:B------:R-:W-:Y:S01]  /*da50*/  LOP3.LUT R23, R23, 0xfffeffff, RZ, 0xc0, !PT ;  /* 0xfffeffff17177812 */ /* 0x000fe200078ec0ff */
[----:B------:R-:W-:Y:S01]  /*da60*/  BSSY B7, `(.L_x_5725) ;  /* 0x0000424000077945 */ /* 0x000fe20003800000 */
[----:B0-----:R-:W-:Y:S02]  /*da70*/  ISETP.NE.AND P0, PT, R0, 0x1, PT ;  /* 0x000000010000780c */ /* 0x001fe40003f05270 */
[----:B------:R-:W-:-:S05]  /*da80*/  SHF.L.U32 R0, R17, 0x7, RZ ;  /* 0x0000000711007819 */ /* 0x000fca00000006ff */
[----:B------:R-:W-:-:S06]  /*da90*/  VIADD R0, R0, 0x7f ;  /* 0x0000007f00007836 */ /* 0x000fcc0000000000 */
        /* <DEDUP_REMOVED lines=35> */
.L_x_5726:
        /* <DEDUP_REMOVED lines=20> */
.L_x_5729:
[----:B------:R-:W-:Y:S05]  /*de10*/  BSYNC B6 ;  /* 0x0000000000067941 */ /* 0x000fea0003800000 */
.L_x_5728:
        /* <DEDUP_REMOVED lines=20> */
.L_x_5732:
        /* <DEDUP_REMOVED lines=15> */
.L_x_5731:
[----:B------:R-:W-:Y:S05]  /*e050*/  BSYNC B6 ;  /* 0x0000000000067941 */ /* 0x000fea0003800000 */
.L_x_5730:
[----:B------:R-:W2:Y:S01]  /*e060*/  LDL R20, [R1+0xc] ;  /* 0x00000c0001147983 */ /* 0x000ea20000100800 */
[----:B------:R-:W-:Y:S01]  /*e070*/  ULDC.64 UR4, c[0x0][0xaf0] ;  /* 0x0002bc0000047ab9 */ /* 0x000fe20000000a00 */
[----:B------:R-:W0:Y:S01]  /*e080*/  LDC R10, c[0x0][0x430] ;  /* 0x00010c00ff0a7b82 */ /* 0x000e220000000800 */
[----:B------:R-:W-:Y:S01]  /*e090*/  ISETP.NE.U32.AND P0, PT, RZ, UR4, PT ;  /* 0x00000004ff007c0c */ /* 0x000fe2000bf05070 */
[----:B------:R-:W1:Y:S03]  /*e0a0*/  S2R R21, SR_TID.X ;  /* 0x0000000000157919 */ /* 0x000e660000002100 */
[----:B------:R-:W-:-:S13]  /*e0b0*/  ISETP.NE.AND.EX P0, PT, RZ, UR5, PT, P0 ;  /* 0x00000005ff007c0c */ /* 0x000fda000bf05300 */
[----:B------:R-:W-:Y:S01]  /*e0c0*/  @P0 IADD3 R2, P1, R28, UR4, RZ ;  /* 0x000000041c020c10 */ /* 0x000fe2000ff3e0ff */
[----:B------:R-:W-:Y:S01]  /*e0d0*/  ULDC UR4, c[0x0][0x320] ;  /* 0x0000c80000047ab9 */ /* 0x000fe20000000800 */
[----:B------:R-:W-:Y:S02]  /*e0e0*/  LOP3.LUT R23, R23, 0xffffffef, RZ, 0xc0, !PT ;  /* 0xffffffef17177812 */ /* 0x000fe400078ec0ff */
[----:B------:R-:W-:-:S05]  /*e0f0*/  @P0 IADD3.X R3, R31, UR5, RZ, P1, !PT ;  /* 0x000000051f030c10 */ /* 0x000fca0008ffe4ff */
[----:B------:R3:W5:Y:S01]  /*e100*/  @P0 LDG.E R29, desc[UR36][R2.64] ;  /* 0x00000024021d0981 */ /* 0x000762000c1e1900 */
[----:B------:R-:W-:Y:S01]  /*e110*/  UMOV UR5, 0xffffffff ;  /* 0xffffffff00057882 */ /* 0x000fe20000000000 */
        /* <DEDUP_REMOVED lines=16> */
[----:B--2---:R-:W-:Y:S01]  /*e220*/  VIADD R0, R20, 0xffffffff ;  /* 0xffffffff14007836 */ /* 0x004fe20000000000 */
[----:B0--3--:R-:W-:Y:S06]  /*e230*/  BRA.DIV UR5, `(.L_x_5733) ;  /* 0x0000004e05547947 */ /* 0x009fec000b800000 */
.L_x_5806:
        /* <DEDUP_REMOVED lines=24> */
[----:B------:R-:W-:Y:S01]  /*e3c0*/  @!P0 IMAD R7, R29, R7, R2 ;  /* 0x000000071d078224 */ /* 0x000fe200078e0202 */
[----:B------:R-:W-:-:S05]  /*e3d0*/  @!P0 MOV R2, R8 ;  /* 0x0000000800028202 */ /* 0x000fca0000000f00 */
[----:B------:R-:W-:-:S04]  /*e3e0*/  @!P0 IMAD.WIDE.U32 R2, R29, R6, R2 ;  /* 0x000000061d028225 */ /* 0x000fc800078e0002 */
[----:B------:R-:W-:Y:S01]  /*e3f0*/  @!P0 IMAD.IADD R7, R3, 0x1, R7 ;  /* 0x0000000103078824 */ /* 0x000fe200078e0207 */
[----:B-1----:R-:W-:-:S04]  /*e400*/  @!P0 LEA R4, P1, R2, R4, 0x2 ;  /* 0x0000000402048211 */ /* 0x002fc800078210ff */
[----:B------:R-:W-:Y:S01]  /*e410*/  @!P0 LEA.HI.X R5, R2, R5, R7, 0x2, P1 ;  /* 0x0000000502058211 */ /* 0x000fe200008f1407 */
[----:B------:R-:W-:Y:S01]  /*e420*/  IMAD.MOV R2, RZ, RZ, -R8 ;  /* 0x000000ffff027224 */ /* 0x000fe200078e0a08 */
[----:B------:R-:W-:-:S03]  /*e430*/  SEL R3, RZ, 0x1, P2 ;  /* 0x00000001ff037807 */ /* 0x000fc60001000000 */
[----:B------:R-:W-:Y:S01]  /*e440*/  IMAD R37, R10, R2, R37 ;  /* 0x000000020a257224 */ /* 0x000fe200078e0225 */
[----:B------:R0:W5:Y:S01]  /*e450*/  @!P0 LDG.E R36, desc[UR36][R4.64] ;  /* 0x0000002404248981 */ /* 0x000162000c1e1900 */
[----:B------:R-:W-:Y:S01]  /*e460*/  IMAD.U32 R2, RZ, RZ, UR38 ;  /* 0x00000026ff027e24 */ /* 0x000fe2000f8e00ff */
[----:B------:R-:W-:Y:S02]  /*e470*/  ISETP.GT.U32.AND P1, PT, R9, 0x5f, PT ;  /* 0x0000005f0900780c */ /* 0x000fe40003f24070 */
[----:B------:R0:W-:Y:S01]  /*e480*/  STL [R1+0x20], R3 ;  /* 0x0000200301007387 */ /* 0x0001e20000100800 */
[----:B------:R-:W-:Y:S02]  /*e490*/  LOP3.LUT R23, R23, 0xfffffbff, RZ, 0xc0, !PT ;  /* 0xfffffbff17177812 */ /* 0x000fe400078ec0ff */
[----:B------:R-:W-:Y:S02]  /*e4a0*/  ISETP.NE.AND P0, PT, R2, 0x3, PT ;  /* 0x000000030200780c */ /* 0x000fe40003f05270 */
[----:B------:R-:W-:-:S11]  /*e4b0*/  SHF.R.S32.HI R28, RZ, 0x1f, R18 ;  /* 0x0000001fff1c7819 */ /* 0x000fd60000011412 */
[----:B------:R-:W-:-:S04]  /*e4c0*/  @P0 LOP3.LUT R23, R23, 0x400, RZ, 0xfc, !PT ;  /* 0x0000040017170812 */ /* 0x000fc800078efcff */
[----:B------:R-:W-:-:S04]  /*e4d0*/  LOP3.LUT R23, R23, 0xffffffdf, RZ, 0xc0, !PT ;  /* 0xffffffdf17177812 */ /* 0x000fc800078ec0ff */
[----:B------:R-:W-:Y:S01]  /*e4e0*/  @P1 LOP3.LUT R23, R23, 0x20, RZ, 0xfc, !PT ;  /* 0x0000002017171812 */ /* 0x000fe200078efcff */
[----:B0-----:R-:W-:Y:S06]  /*e4f0*/  @!P0 BRA `(.L_x_5734) ;  /* 0x0000000000048947 */ /* 0x001fec0003800000 */
[----:B------:R-:W-:Y:S01]  /*e500*/  BPT.TRAP 0x1 ;  /* 0x000000040000795c */ /* 0x000fe20000300000 */
.L_x_5734:
[----:B------:R-:W-:Y:S01]  /*e510*/  IMAD R31, R0, -0x60, R25 ;  /* 0xffffffa0001f7824 */ /* 0x000fe200078e0219 */
[----:B------:R-:W-:Y:S01]  /*e520*/  SHF.L.U32 R0, R27, 0x1f, RZ ;  /* 0x0000001f1b007819 */ /* 0x000fe200000006ff */
[----:B------:R-:W-:Y:S01]  /*e530*/  IMAD R25, R24, 0x8, R22 ;  /* 0x0000000818197824 */ /* 0x000fe200078e0216 */
[----:B------:R-:W-:Y:S03]  /*e540*/  BSSY B0, `(.L_x_5735) ;  /* 0x0000003000007945 */ /* 0x000fe60003800000 */
[----:B------:R-:W0:Y:S02]  /*e550*/  SYNCS.PHASECHK.TRANS64.TRYWAIT P0, [R25+URZ+0x32440], R0 ;  /* 0x03244000190075a7 */ /* 0x000e24000800017f */
[----:B0-----:R-:W-:Y:S05]  /*e560*/  @!P0 BRA `(.L_x_5736) ;  /* 0x0000004800bc8947 */ /* 0x001fea0003800000 */
.L_x_5807:
[----:B------:R-:W-:Y:S05]  /*e570*/  BSYNC B0 ;  /* 0x0000000000007941 */ /* 0x000fea0003800000 */
.L_x_5735:
        /* <DEDUP_REMOVED lines=89> */
.L_x_5821:
        /* <DEDUP_REMOVED lines=10> */
.L_x_5738:
        /* <DEDUP_REMOVED lines=10> */
.L_x_5739:
[----:B------:R1:W5:Y:S01]  /*ec50*/  LDL.LU R0, [R1+0x8] ;  /* 0x0000080001007983 */ /* 0x0003620000300800 */
[----:B------:R-:W-:Y:S01]  /*ec60*/  LOP3.LUT P0, RZ, R23, 0x40, RZ, 0xc0, !PT ;  /* 0x0000004017ff7812 */ /* 0x000fe2000780c0ff */
[----:B------:R1:W-:-:S12]  /*ec70*/  SYNCS.ARRIVE.TRANS64.A1T0 RZ, [R25+URZ+0x32430], RZ ;  /* 0x032430ff19ff79a7 */ /* 0x0003d8000810003f */
[----:B------:R-:W-:Y:S05]  /*ec80*/  WARPSYNC.ALL ;  /* 0x0000000000007948 */ /* 0x000fea0003800000 */
[----:B0-----:R-:W-:Y:S01]  /*ec90*/  SEL R2, R34, RZ, !P0 ;  /* 0x000000ff22027207 */ /* 0x001fe20004000000 */
[----:B------:R-:W-:Y:S04]  /*eca0*/  BSSY B6, `(.L_x_5740) ;  /* 0x000001a000067945 */ /* 0x000fe80003800000 */
[----:B------:R0:W-:Y:S01]  /*ecb0*/  STL [R1], R2 ;  /* 0x0000000201007387 */ /* 0x0001e20000100800 */
[----:B------:R-:W-:Y:S01]  /*ecc0*/  BAR.SYNC.DEFER_BLOCKING 0x8, 0x180 ;  /* 0x0206000000007b1d */ /* 0x000fe20000010000 */
        /* <DEDUP_REMOVED lines=23> */
.L_x_5741:
[----:B------:R-:W-:Y:S05]  /*ee40*/  BSYNC B6 ;  /* 0x0000000000067941 */ /* 0x000fea0003800000 */
.L_x_5740:
[----:B------:R-:W2:Y:S01]  /*ee50*/  LDL R4, [R1+0x8] ;  /* 0x0000080001047983 */ /* 0x000ea20000100800 */
[----:B0-----:R-:W0:Y:S01]  /*ee60*/  S2R R2, SR_TID.X ;  /* 0x0000000000027919 */ /* 0x001e220000002100 */
[----:B------:R-:W-:Y:S01]  /*ee70*/  IMAD.MOV.U32 R21, RZ, RZ, R34 ;  /* 0x000000ffff157224 */ /* 0x000fe200078e0022 */
[----:B------:R-:W-:Y:S01]  /*ee80*/  ULDC.64 UR4, c[0x0][0x298] ;  /* 0x0000a60000047ab9 */ /* 0x000fe20000000a00 */
[----:B------:R-:W3:Y:S01]  /*ee90*/  LDC R5, c[0x0][0x448] ;  /* 0x00011200ff057b82 */ /* 0x000ee20000000800 */
[----:B------:R-:W4:Y:S01]  /*eea0*/  LDL R20, [R1] ;  /* 0x0000000001147983 */ /* 0x000f220000100800 */
[----:B------:R-:W5:Y:S01]  /*eeb0*/  S2R R34, SR_TID.X ;  /* 0x0000000000227919 */ /* 0x000f620000002100 */
[----:B0-----:R-:W-:-:S04]  /*eec0*/  LOP3.LUT R2, R2, 0x7f, RZ, 0xc0, !PT ;  /* 0x0000007f02027812 */ /* 0x001fc800078ec0ff */
[----:B------:R-:W-:Y:S02]  /*eed0*/  SHF.R.U32.HI R0, RZ, 0x3, R2 ;  /* 0x00000003ff007819 */ /* 0x000fe40000011602 */
[----:B------:R-:W0:Y:S02]  /*eee0*/  LDC R2, c[0x0][0x448] ;  /* 0x00011200ff027b82 */ /* 0x000e240000000800 */
[----:B0-----:R-:W-:Y:S01]  /*eef0*/  ISETP.NE.AND P6, PT, R2, 0x1, PT ;  /* 0x000000010200780c */ /* 0x001fe20003fc5270 */
[----:B-----5:R-:W-:-:S12]  /*ef00*/  IMAD.SHL.U32 R34, R34, 0x10, RZ ;  /* 0x0000001022227824 */ /* 0x020fd800078e00ff */
[----:B------:R-:W0:Y:S08]  /*ef10*/  @P6 LDC R3, c[0x0][0x44c] ;  /* 0x00011300ff036b82 */ /* 0x000e300000000800 */
[----:B------:R-:W5:Y:S01]  /*ef20*/  @P6 LDC R2, c[0x0][0x450] ;  /* 0x00011400ff026b82 */ /* 0x000f620000000800 */
[----:B------:R-:W-:-:S05]  /*ef30*/  LOP3.LUT R34, R0, 0x70, R34, 0xf8, !PT ;  /* 0x0000007000227812 */ /* 0x000fca00078ef822 */
[----:B------:R-:W-:-:S04]  /*ef40*/  IMAD R34, R17, 0x80, R34 ;  /* 0x0000008011227824 */ /* 0x000fc800078e0222 */
[----:B------:R-:W-:Y:S02]  /*ef50*/  IMAD.MOV.U32 R0, RZ, RZ, R34 ;  /* 0x000000ffff007224 */ /* 0x000fe400078e0022 */
[----:B0-----:R-:W-:-:S05]  /*ef60*/  @P6 IMAD.HI.U32 R3, R34, R3, RZ ;  /* 0x0000000322036227 */ /* 0x001fca00078e00ff */
[----:B-----5:R-:W-:Y:S01]  /*ef70*/  @P6 SHF.R.U32.HI R0, RZ, R2, R3 ;  /* 0x00000002ff006219 */ /* 0x020fe20000011603 */
[----:B------:R-:W-:Y:S01]  /*ef80*/  IMAD.WIDE.U32 R2, R35, UR4, RZ ;  /* 0x0000000423027c25 */ /* 0x000fe2000f8e00ff */
[----:B------:R-:W0:Y:S03]  /*ef90*/  S2R R6, SR_TID.X ;  /* 0x0000000000067919 */ /* 0x000e260000002100 */
        /* <DEDUP_REMOVED lines=10> */
[----:B----4-:R-:W-:-:S04]  /*f040*/  IMAD.WIDE.U32 R2, R20, UR4, R2 ;  /* 0x0000000414027c25 */ /* 0x010fc8000f8e0002 */
[----:B------:R-:W-:Y:S01]  /*f050*/  IMAD R4, R20, UR5, R4 ;  /* 0x0000000514047c24 */ /* 0x000fe2000f8e0204 */
[----:B------:R-:W-:-:S04]  /*f060*/  ULDC.64 UR4, c[0x0][0x2d0] ;  /* 0x0000b40000047ab9 */ /* 0x000fc80000000a00 */
[----:B------:R-:W-:Y:S02]  /*f070*/  IADD3 R3, R3, R4, RZ ;  /* 0x0000000403037210 */ /* 0x000fe40007ffe0ff */
[----:B------:R-:W-:-:S05]  /*f080*/  SHF.R.S32.HI R4, RZ, 0x1f, R0 ;  /* 0x0000001fff047819 */ /* 0x000fca0000011400 */
[----:B------:R-:W-:Y:S02]  /*f090*/  IMAD R4, R4, UR4, RZ ;  /* 0x0000000404047c24 */ /* 0x000fe4000f8e02ff */
[----:B------:R-:W-:-:S04]  /*f0a0*/  IMAD.WIDE.U32 R2, R0, UR4, R2 ;  /* 0x0000000400027c25 */ /* 0x000fc8000f8e0002 */
[----:B------:R-:W-:Y:S01]  /*f0b0*/  IMAD R4, R0, UR5, R4 ;  /* 0x0000000500047c24 */ /* 0x000fe2000f8e0204 */
[----:B------:R-:W-:Y:S01]  /*f0c0*/  ULDC.64 UR4, c[0x0][0x2c8] ;  /* 0x0000b20000047ab9 */ /* 0x000fe20000000a00 */
[----:B------:R-:W-:-:S04]  /*f0d0*/  IMAD.MOV R0, RZ, RZ, -R0 ;  /* 0x000000ffff007224 */ /* 0x000fc800078e0a00 */
[----:B---3--:R-:W-:Y:S02]  /*f0e0*/  IMAD R0, R5, R0, R34 ;  /* 0x0000000005007224 */ /* 0x008fe400078e0222 */
[----:B------:R-:W-:-:S03]  /*f0f0*/  IMAD.IADD R3, R3, 0x1, R4 ;  /* 0x0000000103037824 */ /* 0x000fc600078e0204 */
[----:B------:R-:W-:Y:S01]  /*f100*/  SHF.R.S32.HI R4, RZ, 0x1f, R0 ;  /* 0x0000001fff047819 */ /* 0x000fe20000011400 */
[----:B------:R-:W-:-:S04]  /*f110*/  IMAD.WIDE.U32 R2, R0, UR4, R2 ;  /* 0x0000000400027c25 */ /* 0x000fc8000f8e0002 */
[----:B------:R-:W-:-:S04]  /*f120*/  IMAD R4, R4, UR4, RZ ;  /* 0x0000000404047c24 */ /* 0x000fc8000f8e02ff */
[----:B------:R-:W-:Y:S01]  /*f130*/  IMAD R4, R0, UR5, R4 ;  /* 0x0000000500047c24 */ /* 0x000fe2000f8e0204 */
[----:B------:R-:W-:Y:S01]  /*f140*/  ULDC.64 UR4, c[0x0][0x280] ;  /* 0x0000a00000047ab9 */ /* 0x000fe20000000a00 */
[----:B0-----:R-:W-:Y:S01]  /*f150*/  IMAD.SHL.U32 R20, R6, 0x8, RZ ;  /* 0x0000000806147824 */ /* 0x001fe200078e00ff */
[----:B------:R-:W-:Y:S01]  /*f160*/  LEA R0, P0, R2, UR4, 0x1 ;  /* 0x0000000402007c11 */ /* 0x000fe2000f8008ff */
[----:B------:R-:W-:Y:S01]  /*f170*/  IMAD.IADD R4, R3, 0x1, R4 ;  /* 0x0000000103047824 */ /* 0x000fe200078e0204 */
[----:B------:R-:W-:Y:S02]  /*f180*/  ULDC UR4, c[0x0][0x2b8] ;  /* 0x0000ae0000047ab9 */ /* 0x000fe40000000800 */
[----:B------:R-:W-:Y:S02]  /*f190*/  LOP3.LUT R20, R20, 0x38, RZ, 0xc0, !PT ;  /* 0x0000003814147812 */ /* 0x000fe400078ec0ff */
[----:B------:R-:W-:Y:S01]  /*f1a0*/  LEA.HI.X R4, R2, UR5, R4, 0x1, P0 ;  /* 0x0000000502047c11 */ /* 0x000fe200080f0c04 */
[----:B------:R-:W-:Y:S01]  /*f1b0*/  UMOV UR5, 0xffffffff ;  /* 0xffffffff00057882 */ /* 0x000fe20000000000 */
[----:B------:R-:W-:-:S02]  /*f1c0*/  LOP3.LUT R21, R6, 0x7f, RZ, 0xc0, !PT ;  /* 0x0000007f06157812 */ /* 0x000fc400078ec0ff */
[----:B------:R-:W-:Y:S02]  /*f1d0*/  ISETP.GE.AND P0, PT, R20, UR4, PT ;  /* 0x0000000414007c0c */ /* 0x000fe4000bf06270 */
[----:B------:R-:W-:Y:S01]  /*f1e0*/  SHF.R.U32.HI R21, RZ, 0x3, R21 ;  /* 0x00000003ff157819 */ /* 0x000fe20000011615 */
[----:B------:R-:W-:Y:S10]  /*f1f0*/  BRA.DIV UR5, `(.L_x_5742) ;  /* 0x0000004605ac7947 */ /* 0x000ff4000b800000 */
[----:B------:R-:W2:Y:S01]  /*f200*/  LDL.LU R2, [R1+0x4] ;  /* 0x0000040001027983 */ /* 0x000ea20000300800 */
[----:B------:R-:W-:Y:S01]  /*f210*/  IMAD R17, R17, 0x80, R21 ;  /* 0x0000008011117824 */ /* 0x000fe200078e0215 */
[----:B------:R-:W-:Y:S02]  /*f220*/  LOP3.LUT R23, R23, 0xffffdfff, RZ, 0xc0, !PT ;  /* 0xffffdfff17177812 */ /* 0x000fe400078ec0ff */
[----:B------:R-:W0:Y:S01]  /*f230*/  SHFL.IDX PT, R9, R0, RZ, 0x181f ;  /* 0x00181fff00097589 */ /* 0x000e2200000e0000 */
[----:B------:R-:W-:-:S03]  /*f240*/  VIADD R7, R17, 0x10 ;  /* 0x0000001011077836 */ /* 0x000fc60000000000 */
[----:B------:R-:W3:Y:S04]  /*f250*/  SHFL.IDX PT, R3, R4, RZ, 0x181f ;  /* 0x00181fff04037589 */ /* 0x000ee800000e0000 */
[----:B------:R-:W4:Y:S04]  /*f260*/  SHFL.IDX PT, R6, R0, 0x1, 0x181f ;  /* 0x00381f0000067f89 */ /* 0x000f2800000e0000 */
[----:B------:R-:W-:Y:S04]  /*f270*/  SHFL.IDX PT, R10, R0, 0x2, 0x181f ;  /* 0x00581f00000a7f89 */ /* 0x000fe800000e0000 */
[----:B------:R-:W-:Y:S01]  /*f280*/  SHFL.IDX PT, R11, R0, 0x3, 0x181f ;  /* 0x00781f00000b7f89 */ /* 0x000fe200000e0000 */
[----:B--2---:R-:W-:-:S03]  /*f290*/  IMAD R5, R2, R5, RZ ;  /* 0x0000000502057224 */ /* 0x004fc600078e02ff */
[----:B------:R-:W2:Y:S02]  /*f2a0*/  SHFL.IDX PT, R2, R4, 0x1, 0x181f ;  /* 0x00381f0004027f89 */ /* 0x000ea400000e0000 */
[-C--:B------:R-:W-:Y:S02]  /*f2b0*/  ISETP.GE.AND P6, PT, R17, R5.reuse, PT ;  /* 0x000000051100720c */ /* 0x080fe40003fc6270 */
[----:B------:R-:W-:Y:S01]  /*f2c0*/  ISETP.GE.AND P5, PT, R7, R5, PT ;  /* 0x000000050700720c */ /* 0x000fe20003fa6270 */
[----:B------:R-:W-:-:S05]  /*f2d0*/  VIADD R7, R17, 0x20 ;  /* 0x0000002011077836 */ /* 0x000fca0000000000 */
[----:B------:R-:W-:-:S05]  /*f2e0*/  ISETP.GE.AND P3, PT, R7, R5, PT ;  /* 0x000000050700720c */ /* 0x000fca0003f66270 */
[----:B0-----:R-:W-:Y:S02]  /*f2f0*/  @!P6 LEA R9, P1, R20, R9, 0x1 ;  /* 0x000000091409e211 */ /* 0x001fe400078208ff */
[----:B------:R-:W-:-:S03]  /*f300*/  @P6 LOP3.LUT R23, R23, 0x2000, RZ, 0xfc, !PT ;  /* 0x0000200017176812 */ /* 0x000fc600078efcff */
[----:B---3--:R-:W-:Y:S01]  /*f310*/  @!P6 IMAD.X R3, RZ, RZ, R3, P1 ;  /* 0x000000ffff03e224 */ /* 0x008fe200008e0603 */
[----:B----4-:R-:W-:Y:S02]  /*f320*/  @!P5 LEA R6, P1, R20, R6, 0x1 ;  /* 0x000000061406d211 */ /* 0x010fe400078208ff */
[----:B------:R-:W-:-:S03]  /*f330*/  LOP3.LUT R23, R23, 0xffffefff, RZ, 0xc0, !PT ;  /* 0xffffefff17177812 */ /* 0x000fc600078ec0ff */
[----:B--2---:R-:W-:Y:S01]  /*f340*/  @!P5 IMAD.X R8, RZ, RZ, R2, P1 ;  /* 0x000000ffff08d224 */ /* 0x004fe200008e0602 */
[----:B------:R-:W-:Y:S01]  /*f350*/  @!P3 LEA R10, P1, R20, R10, 0x1 ;  /* 0x0000000a140ab211 */ /* 0x000fe200078208ff */
[----:B------:R-:W0:Y:S01]  /*f360*/  SHFL.IDX PT, R2, R4, 0x2, 0x181f ;  /* 0x00581f0004027f89 */ /* 0x000e2200000e0000 */
[----:B------:R-:W-:-:S04]  /*f370*/  @P5 LOP3.LUT R23, R23, 0x1000, RZ, 0xfc, !PT ;  /* 0x0000100017175812 */ /* 0x000fc800078efcff */
[----:B------:R-:W-:-:S04]  /*f380*/  LOP3.LUT R23, R23, 0xfffff7ff, RZ, 0xc0, !PT ;  /* 0xfffff7ff17177812 */ /* 0x000fc800078ec0ff */
[----:B------:R-:W-:-:S04]  /*f390*/  @P3 LOP3.LUT R23, R23, 0x800, RZ, 0xfc, !PT ;  /* 0x0000080017173812 */ /* 0x000fc800078efcff */
[----:B------:R-:W-:Y:S01]  /*f3a0*/  LOP3.LUT R23, R23, 0xfffffdff, RZ, 0xc0, !PT ;  /* 0xfffffdff17177812 */ /* 0x000fe200078ec0ff */
        /* <DEDUP_REMOVED lines=11> */
[----:B------:R-:W-:Y:S02]  /*f460*/  LOP3.LUT R23, R23, 0xffffff7f, RZ, 0xc0, !PT ;  /* 0xffffff7f17177812 */ /* 0x000fe400078ec0ff */
[----:B0-----:R-:W-:Y:S02]  /*f470*/  @!P2 IADD3.X R12, RZ, R2, RZ, P1, !PT ;  /* 0x00000002ff0ca210 */ /* 0x001fe40000ffe4ff */
[----:B------:R-:W0:Y:S01]  /*f480*/  SHFL.IDX PT, R2, R4, 0x4, 0x181f ;  /* 0x00981f0004027f89 */ /* 0x000e2200000e0000 */
[----:B--2---:R-:W-:-:S05]  /*f490*/  @!P4 LEA R14, P1, R20, R11, 0x1 ;  /* 0x0000000b140ec211 */ /* 0x004fca00078208ff */
[----:B0-----:R-:W-:Y:S02]  /*f4a0*/  @!P4 IMAD.X R11, RZ, RZ, R2, P1 ;  /* 0x000000ffff0bc224 */ /* 0x001fe400008e0602 */
[----:B------:R-:W-:-:S05]  /*f4b0*/  @!P6 IMAD.MOV.U32 R2, RZ, RZ, R9 ;  /* 0x000000ffff02e224 */ /* 0x000fca00078e0009 */
[----:B------:R0:W-:Y:S02]  /*f4c0*/  @!P6 LDGSTS.E.BYPASS.LTC128B.128 [R26+0x18400], desc[UR36][R2.64], !P0 ;  /* 0x18400000021aefae */ /* 0x0001e4000c101d64 */
[----:B0-----:R-:W-:Y:S02]  /*f4d0*/  @!P5 IMAD.MOV.U32 R2, RZ, RZ, R6 ;  /* 0x000000ffff02d224 */ /* 0x001fe400078e0006 */
[----:B------:R-:W-:Y:S01]  /*f4e0*/  @!P5 IMAD.MOV.U32 R3, RZ, RZ, R8 ;  /* 0x000000ffff03d224 */ /* 0x000fe200078e0008 */
[----:B------:R-:W-:Y:S04]  /*f4f0*/  SHFL.IDX PT, R6, R0, 0x6, 0x181f ;  /* 0x00d81f0000067f89 */ /* 0x000fe800000e0000 */
[----:B------:R0:W-:Y:S04]  /*f500*/  @!P5 LDGSTS.E.BYPASS.LTC128B.128 [R26+0x18c00], desc[UR36][R2.64], !P0 ;  /* 0x18c00000021adfae */ /* 0x0001e8000c101d64 */
[----:B------:R-:W2:Y:S04]  /*f510*/  SHFL.IDX PT, R8, R0, 0x5, 0x181f ;  /* 0x00b81f0000087f89 */ /* 0x000ea800000e0000 */
[----:B------:R-:W-:Y:S01]  /*f520*/  SHFL.IDX PT, R0, R0, 0x7, 0x181f ;  /* 0x00f81f0000007f89 */ /* 0x000fe200000e0000 */
[----:B0-----:R-:W-:-:S02]  /*f530*/  @!P3 IMAD.MOV.U32 R2, RZ, RZ, R10 ;  /* 0x000000ffff02b224 */ /* 0x001fc400078e000a */
[----:B------:R-:W-:Y:S02]  /*f540*/  @!P3 IMAD.MOV.U32 R3, RZ, RZ, R7 ;  /* 0x000000ffff03b224 */ /* 0x000fe400078e0007 */
[----:B------:R-:W0:Y:S04]  /*f550*/  SHFL.IDX PT, R7, R4, 0x5, 0x181f ;  /* 0x00b81f0004077f89 */ /* 0x000e2800000e0000 */
[----:B------:R3:W-:Y:S02]  /*f560*/  @!P3 LDGSTS.E.BYPASS.LTC128B.128 [R26+0x19400], desc[UR36][R2.64], !P0 ;  /* 0x19400000021abfae */ /* 0x0007e4000c101d64 */
[----:B---3--:R-:W-:Y:S02]  /*f570*/  VIADD R2, R17, 0x50 ;  /* 0x0000005011027836 */ /* 0x008fe40000000000 */
[----:B------:R-:W-:-:S03]  /*f580*/  @!P2 IMAD.MOV.U32 R3, RZ, RZ, R12 ;  /* 0x000000ffff03a224 */ /* 0x000fc600078e000c */
[----:B------:R-:W-:Y:S01]  /*f590*/  ISETP.GE.AND P3, PT, R2, R5, PT ;  /* 0x000000050200720c */ /* 0x000fe20003f66270 */
[----:B------:R-:W-:-:S05]  /*f5a0*/  @!P2 IMAD.MOV.U32 R2, RZ, RZ, R13 ;  /* 0x000000ffff02a224 */ /* 0x000fca00078e000d */
[----:B------:R3:W-:Y:S07]  /*f5b0*/  @!P2 LDGSTS.E.BYPASS.LTC128B.128 [R26+0x19c00], desc[UR36][R2.64], !P0 ;  /* 0x19c00000021aafae */ /* 0x0007ee000c101d64 */
[----:B--2---:R-:W-:Y:S02]  /*f5c0*/  @!P3 LEA R8, P1, R20, R8, 0x1 ;  /* 0x000000081408b211 */ /* 0x004fe400078208ff */
[----:B------:R-:W-:Y:S01]  /*f5d0*/  @P3 LOP3.LUT R23, R23, 0x80, RZ, 0xfc, !PT ;  /* 0x0000008017173812 */ /* 0x000fe200078efcff */
[----:B---3--:R-:W2:Y:S01]  /*f5e0*/  SHFL.IDX PT, R2, R4, 0x6, 0x181f ;  /* 0x00d81f0004027f89 */ /* 0x008ea200000e0000 */
[----:B------:R-:W-:-:S02]  /*f5f0*/  VIADD R3, R17, 0x60 ;  /* 0x0000006011037836 */ /* 0x000fc40000000000 */
[----:B------:R-:W-:Y:S01]  /*f600*/  LOP3.LUT R23, R23, 0xffffffbf, RZ, 0xc0, !PT ;  /* 0xffffffbf17177812 */ /* 0x000fe200078ec0ff */
[----:B0-----:R-:W-:Y:S01]  /*f610*/  @!P3 IMAD.X R7, RZ, RZ, R7, P1 ;  /* 0x000000ffff07b224 */ /* 0x001fe200008e0607 */
[----:B------:R-:W0:Y:S01]  /*f620*/  SHFL.IDX PT, R4, R4, 0x7, 0x181f ;  /* 0x00f81f0004047f89 */ /* 0x000e2200000e0000 */
[----:B------:R-:W-:Y:S01]  /*f630*/  ISETP.GE.AND P2, PT, R3, R5, PT ;  /* 0x000000050300720c */ /* 0x000fe20003f46270 */
[----:B------:R-:W-:-:S12]  /*f640*/  @!P4 IMAD.MOV.U32 R3, RZ, RZ, R11 ;  /* 0x000000ffff03c224 */ /* 0x000fd800078e000b */
[----:B------:R-:W-:Y:S02]  /*f650*/  @!P2 LEA R6, P1, R20, R6, 0x1 ;  /* 0x000000061406a211 */ /* 0x000fe400078208ff */
[----:B------:R-:W-:-:S03]  /*f660*/  @P2 LOP3.LUT R23, R23, 0x40, RZ, 0xfc, !PT ;  /* 0x0000004017172812 */ /* 0x000fc600078efcff */
[----:B--2---:R-:W-:Y:S01]  /*f670*/  @!P2 IMAD.X R9, RZ, RZ, R2, P1 ;  /* 0x000000ffff09a224 */ /* 0x004fe200008e0602 */
[----:B------:R-:W-:-:S05]  /*f680*/  @!P4 MOV R2, R14 ;  /* 0x0000000e0002c202 */ /* 0x000fca0000000f00 */
[----:B------:R2:W-:Y:S02]  /*f690*/  @!P4 LDGSTS.E.BYPASS.LTC128B.128 [R26+0x1a400], desc[UR36][R2.64], !P0 ;  /* 0x1a400000021acfae */ /* 0x0005e4000c101d64 */
[----:B--2---:R-:W-:Y:S02]  /*f6a0*/  @!P3 IMAD.MOV.U32 R2, RZ, RZ, R8 ;  /* 0x000000ffff02b224 */ /* 0x004fe400078e0008 */
[----:B------:R-:W-:-:S05]  /*f6b0*/  @!P3 IMAD.MOV.U32 R3, RZ, RZ, R7 ;  /* 0x000000ffff03b224 */ /* 0x000fca00078e0007 */
[----:B------:R2:W-:Y:S02]  /*f6c0*/  @!P3 LDGSTS.E.BYPASS.LTC128B.128 [R26+0x1ac00], desc[UR36][R2.64], !P0 ;  /* 0x1ac00000021abfae */ /* 0x0005e4000c101d64 */
[----:B--2---:R-:W-:Y:S02]  /*f6d0*/  @!P2 IMAD.MOV.U32 R2, RZ, RZ, R6 ;  /* 0x000000ffff02a224 */ /* 0x004fe400078e0006 */
[----:B------:R-:W-:-:S05]  /*f6e0*/  @!P2 IMAD.MOV.U32 R3, RZ, RZ, R9 ;  /* 0x000000ffff03a224 */ /* 0x000fca00078e0009 */
[----:B0-----:R2:W-:Y:S02]  /*f6f0*/  @!P2 LDGSTS.E.BYPASS.LTC128B.128 [R26+0x1b400], desc[UR36][R2.64], !P0 ;  /* 0x1b400000021aafae */ /* 0x0015e4000c101d64 */
.L_x_5838:
[----:B------:R-:W-:Y:S01]  /*f700*/  VIADD R17, R17, 0x70 ;  /* 0x0000007011117836 */ /* 0x000fe20000000000 */
[----:B------:R-:W-:-:S04]  /*f710*/  LOP3.LUT R23, R23, 0xffffbfff, RZ, 0xc0, !PT ;  /* 0xffffbfff17177812 */ /* 0x000fc800078ec0ff */
[----:B------:R-:W-:-:S13]  /*f720*/  ISETP.GE.AND P2, PT, R17, R5, PT ;  /* 0x000000051100720c */ /* 0x000fda0003f46270 */
[----:B--2---:R-:W-:Y:S02]  /*f730*/  @!P2 LEA R2, P1, R20, R0, 0x1 ;  /* 0x000000001402a211 */ /* 0x004fe400078208ff */
        /* <DEDUP_REMOVED lines=8> */
.L_x_5743:
        /* <DEDUP_REMOVED lines=28> */
.L_x_5745:
[----:B------:R-:W-:Y:S05]  /*f980*/  BSYNC B6 ;  /* 0x0000000000067941 */ /* 0x000fea0003800000 */
.L_x_5744:
[----:B------:R-:W2:Y:S01]  /*f990*/  LDL.LU R21, [R1+0x8] ;  /* 0x0000080001157983 */ /* 0x000ea20000300800 */
[----:B0-----:R-:W0:Y:S01]  /*f9a0*/  LDC R2, c[0x0][0x448] ;  /* 0x00011200ff027b82 */ /* 0x001e220000000800 */
[----:B------:R-:W-:Y:S02]  /*f9b0*/  ULDC.64 UR4, c[0x0][0x398] ;  /* 0x0000e60000047ab9 */ /* 0x000fe40000000a00 */
[----:B------:R-:W3:Y:S04]  /*f9c0*/  LDL.LU R20, [R1+0x10] ;  /* 0x0000100001147983 */ /* 0x000ee80000300800 */
[----:B------:R-:W4:Y:S01]  /*f9d0*/  LDL.LU R17, [R1] ;  /* 0x0000000001117983 */ /* 0x000f220000300800 */
        /* <DEDUP_REMOVED lines=34> */
[----:B------:R-:W-:Y:S01]  /*fc00*/  IMAD R0, R0, UR4, RZ ;  /* 0x0000000400007c24 */ /* 0x000fe2000f8e02ff */
[----:B------:R-:W-:Y:S01]  /*fc10*/  SHF.L.U32 R17, R6, 0x3, RZ ;  /* 0x0000000306117819 */ /* 0x000fe200000006ff */
[----:B------:R-:W-:-:S04]  /*fc20*/  IMAD.WIDE.U32 R2, R4, UR4, R2 ;  /* 0x0000000404027c25 */ /* 0x000fc8000f8e0002 */
[----:B------:R-:W-:Y:S01]  /*fc30*/  IMAD R0, R4, UR5, R0 ;  /* 0x0000000504007c24 */ /* 0x000fe2000f8e0200 */
        /* <DEDUP_REMOVED lines=18> */
[----:B------:R-:W2:Y:S10]  /*fd60*/  SHFL.IDX PT, R2, R4, RZ, 0x181f ;  /* 0x00181fff04027589 */ /* 0x000eb400000e0000 */
[----:B0-----:R-:W-:-:S02]  /*fd70*/  @!P6 LEA R5, P0, R8, R14, 0x1 ;  /* 0x0000000e0805e211 */ /* 0x001fc400078008ff */
[----:B------:R-:W0:Y:S03]  /*fd80*/  SHFL.IDX PT, R14, R0, 0x1, 0x181f ;  /* 0x00381f00000e7f89 */ /* 0x000e2600000e0000 */
[----:B--2---:R-:W-:Y:S02]  /*fd90*/  @!P6 IMAD.X R3, RZ, RZ, R2, P0 ;  /* 0x000000ffff03e224 */ /* 0x004fe400000e0602 */
[----:B------:R-:W-:Y:S02]  /*fda0*/  @!P6 IMAD.MOV.U32 R2, RZ, RZ, R5 ;  /* 0x000000ffff02e224 */ /* 0x000fe400078e0005 */
[----:B------:R-:W2:Y:S04]  /*fdb0*/  SHFL.IDX PT, R5, R4, 0x1, 0x181f ;  /* 0x00381f0004057f89 */ /* 0x000ea800000e0000 */
[----:B------:R-:W-:Y:S04]  /*fdc0*/  @!P6 LDGSTS.E.BYPASS.LTC128B.128 [R26+0x22400], desc[UR36][R2.64], !P4 ;  /* 0x22400000021aefae */ /* 0x000fe8000e101d64 */
[----:B------:R-:W-:Y:S04]  /*fdd0*/  @!P6 LDGSTS.E.BYPASS.LTC128B.128 [R26+0x26400], desc[UR36][R2.64+0x80], !P3 ;  /* 0x26400080021aefae */ /* 0x000fe8000d901d64 */
[----:B------:R-:W-:Y:S04]  /*fde0*/  @!P6 LDGSTS.E.BYPASS.LTC128B.128 [R26+0x2a400], desc[UR36][R2.64+0x100], !P2 ;  /* 0x2a400100021aefae */ /* 0x000fe8000d101d64 */
[----:B------:R3:W-:Y:S01]  /*fdf0*/  @!P6 LDGSTS.E.BYPASS.LTC128B.128 [R26+0x2e400], desc[UR36][R2.64+0x180], !P1 ;  /* 0x2e400180021aefae */ /* 0x0007e2000c901d64 */
[----:B0-----:R-:W-:-:S02]  /*fe00*/  @!P5 LEA R6, P0, R8, R14, 0x1 ;  /* 0x0000000e0806d211 */ /* 0x001fc400078008ff */
[C---:B------:R-:W-:Y:S01]  /*fe10*/  LOP3.LUT P6, RZ, R23.reuse, 0x80, RZ, 0xc0, !PT ;  /* 0x0000008017ff7812 */ /* 0x040fe200078cc0ff */
[----:B------:R-:W0:Y:S01]  /*fe20*/  SHFL.IDX PT, R14, R0, 0x2, 0x181f ;  /* 0x00581f00000e7f89 */ /* 0x000e2200000e0000 */
[----:B------:R-:W-:Y:S01]  /*fe30*/  LOP3.LUT R23, R23, 0xfff7ffff, RZ, 0xc0, !PT ;  /* 0xfff7ffff17177812 */ /* 0x000fe200078ec0ff */
[----:B--2---:R-:W-:Y:S02]  /*fe40*/  @!P5 IMAD.X R7, RZ, RZ, R5, P0 ;  /* 0x000000ffff07d224 */ /* 0x004fe400000e0605 */
[----:B------:R-:W2:Y:S01]  /*fe50*/  SHFL.IDX PT, R5, R4, 0x2, 0x181f ;  /* 0x00581f0004057f89 */ /* 0x000ea200000e0000 */
[----:B---3--:R-:W-:Y:S02]  /*fe60*/  @!P5 IMAD.MOV.U32 R2, RZ, RZ, R6 ;  /* 0x000000ffff02d224 */ /* 0x008fe400078e0006 */
[----:B------:R-:W-:-:S05]  /*fe70*/  @!P5 IMAD.MOV.U32 R3, RZ, RZ, R7 ;  /* 0x000000ffff03d224 */ /* 0x000fca00078e0007 */
[----:B------:R-:W-:Y:S01]  /*fe80*/  @P6 LOP3.LUT R23, R23, 0x80000, RZ, 0xfc, !PT ;  /* 0x0008000017176812 */ /* 0x000fe200078efcff */
[----:B------:R-:W-:Y:S03]  /*fe90*/  @!P5 LDGSTS.E.BYPASS.LTC128B.128 [R26+0x22c00], desc[UR36][R2.64], !P4 ;  /* 0x22c00000021adfae */ /* 0x000fe6000e101d64 */
[C---:B------:R-:W-:Y:S01]  /*fea0*/  LOP3.LUT P6, RZ, R23.reuse, 0x200, RZ, 0xc0, !PT ;  /* 0x0000020017ff7812 */ /* 0x040fe200078cc0ff */
[----:B------:R-:W-:Y:S04]  /*feb0*/  @!P5 LDGSTS.E.BYPASS.LTC128B.128 [R26+0x26c00], desc[UR36][R2.64+0x80], !P3 ;  /* 0x26c00080021adfae */ /* 0x000fe8000d901d64 */
[----:B------:R-:W-:Y:S04]  /*fec0*/  @!P5 LDGSTS.E.BYPASS.LTC128B.128 [R26+0x2ac00], desc[UR36][R2.64+0x100], !P2 ;  /* 0x2ac00100021adfae */ /* 0x000fe8000d101d64 */
[----:B------:R3:W-:Y:S01]  /*fed0*/  @!P5 LDGSTS.E.BYPASS.LTC128B.128 [R26+0x2ec00], desc[UR36][R2.64+0x180], !P1 ;  /* 0x2ec00180021adfae */ /* 0x0007e2000c901d64 */
[----:B------:R-:W-:-:S02]  /*fee0*/  LOP3.LUT P5, RZ, R23, 0x40, RZ, 0xc0, !PT ;  /* 0x0000004017ff7812 */ /* 0x000fc400078ac0ff */
[----:B------:R-:W-:-:S11]  /*fef0*/  LOP3.LUT R23, R23, 0xfffbffff, RZ, 0xc0, !PT ;  /* 0xfffbffff17177812 */ /* 0x000fd600078ec0ff */
[----:B------:R-:W-:-:S04]  /*ff00*/  @P5 LOP3.LUT R23, R23, 0x40000, RZ, 0xfc, !PT ;  /* 0x0004000017175812 */ /* 0x000fc800078efcff */
[C---:B------:R-:W-:Y:S02]  /*ff10*/  LOP3.LUT P5, RZ, R23.reuse, 0x100, RZ, 0xc0, !PT ;  /* 0x0000010017ff7812 */ /* 0x040fe400078ac0ff */
[----:B------:R-:W-:-:S11]  /*ff20*/  LOP3.LUT R23, R23, 0xffefffff, RZ, 0xc0, !PT ;  /* 0xffefffff17177812 */ /* 0x000fd600078ec0ff */
[----:B------:R-:W-:-:S04]  /*ff30*/  @P5 LOP3.LUT R23, R23, 0x100000, RZ, 0xfc, !PT ;  /* 0x0010000017175812 */ /* 0x000fc800078efcff */
[----:B------:R-:W-:-:S13]  /*ff40*/  LOP3.LUT P5, RZ, R23, 0x800, RZ, 0xc0, !PT ;  /* 0x0000080017ff7812 */ /* 0x000fda00078ac0ff */
[----:B0-----:R-:W-:Y:S02]  /*ff50*/  @!P5 LEA R6, P0, R8, R14, 0x1 ;  /* 0x0000000e0806d211 */ /* 0x001fe400078008ff */
[----:B------:R-:W0:Y:S03]  /*ff60*/  SHFL.IDX PT, R14, R0, 0x3, 0x181f ;  /* 0x00781f00000e7f89 */ /* 0x000e2600000e0000 */
[----:B--2---:R-:W-:Y:S02]  /*ff70*/  @!P5 IMAD.X R7, RZ, RZ, R5, P0 ;  /* 0x000000ffff07d224 */ /* 0x004fe400000e0605 */
[----:B------:R-:W2:Y:S01]  /*ff80*/  SHFL.IDX PT, R5, R4, 0x3, 0x181f ;  /* 0x00781f0004057f89 */ /* 0x000ea200000e0000 */
[----:B---3--:R-:W-:Y:S02]  /*ff90*/  @!P5 IMAD.MOV.U32 R2, RZ, RZ, R6 ;  /* 0x000000ffff02d224 */ /* 0x008fe400078e0006 */
[----:B------:R-:W-:-:S05]  /*ffa0*/  @!P5 IMAD.MOV.U32 R3, RZ, RZ, R7 ;  /* 0x000000ffff03d224 */ /* 0x000fca00078e0007 */
[----:B------:R-:W-:Y:S04]  /*ffb0*/  @!P5 LDGSTS.E.BYPASS.LTC128B.128 [R26+0x23400], desc[UR36][R2.64], !P4 ;  /* 0x23400000021adfae */ /* 0x000fe8000e101d64 */
[----:B------:R-:W-:Y:S04]  /*ffc0*/  @!P5 LDGSTS.E.BYPASS.LTC128B.128 [R26+0x27400], desc[UR36][R2.64+0x80], !P3 ;  /* 0x27400080021adfae */ /* 0x000fe8000d901d64 */
[----:B------:R-:W-:Y:S01]  /*ffd0*/  @!P5 LDGSTS.E.BYPASS.LTC128B.128 [R26+0x2b400], desc[UR36][R2.64+0x100], !P2 ;  /* 0x2b400100021adfae */ /* 0x000fe2000d101d64 */
[----:B0-----:R-:W-:-:S03]  /*ffe0*/  @!P6 LEA R6, P0, R8, R14, 0x1 ;  /* 0x0000000e0806e211 */ /* 0x001fc600078008ff */
[----:B------:R0:W-:Y:S01]  /*fff0*/  @!P5 LDGSTS.E.BYPASS.LTC128B.128 [R26+0x2f400], desc[UR36][R2.64+0x180], !P1 ;  /* 0x2f400180021adfae */ /* 0x0001e2000c901d64 */
[----:B------:R-:W-:-:S03]  /*10000*/  LOP3.LUT P5, RZ, R23, 0x100000, RZ, 0xc0, !PT ;  /* 0x0010000017ff7812 */ /* 0x000fc600078ac0ff */
[----:B------:R-:W3:Y:S01]  /*10010*/  SHFL.IDX PT, R14, R0, 0x4, 0x181f ;  /* 0x00981f00000e7f89 */ /* 0x000ee200000e0000 */
[----:B--2---:R-:W-:-:S03]  /*10020*/  @!P6 IMAD.X R7, RZ, RZ, R5, P0 ;  /* 0x000000ffff07e224 */ /* 0x004fc600000e0605 */
[----:B------:R-:W2:Y:S01]  /*10030*/  SHFL.IDX PT, R5, R4, 0x4, 0x181f ;  /* 0x00981f0004057f89 */ /* 0x000ea200000e0000 */
[----:B0-----:R-:W-:Y:S02]  /*10040*/  @!P6 IMAD.MOV.U32 R2, RZ, RZ, R6 ;  /* 0x000000ffff02e224 */ /* 0x001fe400078e0006 */
[----:B------:R-:W-:-:S05]  /*10050*/  @!P6 IMAD.MOV.U32 R3, RZ, RZ, R7 ;  /* 0x000000ffff03e224 */ /* 0x000fca00078e0007 */
[----:B------:R-:W-:Y:S04]  /*10060*/  @!P6 LDGSTS.E.BYPASS.LTC128B.128 [R26+0x23c00], desc[UR36][R2.64], !P4 ;  /* 0x23c00000021aefae */ /* 0x000fe8000e101d64 */
[----:B------:R-:W-:Y:S04]  /*10070*/  @!P6 LDGSTS.E.BYPASS.LTC128B.128 [R26+0x27c00], desc[UR36][R2.64+0x80], !P3 ;  /* 0x27c00080021aefae */ /* 0x000fe8000d901d64 */
[----:B------:R-:W-:Y:S01]  /*10080*/  @!P6 LDGSTS.E.BYPASS.LTC128B.128 [R26+0x2bc00], desc[UR36][R2.64+0x100], !P2 ;  /* 0x2bc00100021aefae */ /* 0x000fe2000d101d64 */
[----:B---3--:R-:W-:-:S03]  /*10090*/  @!P5 LEA R6, P0, R8, R14, 0x1 ;  /* 0x0000000e0806d211 */ /* 0x008fc600078008ff */
[----:B------:R-:W0:Y:S02]  /*100a0*/  SHFL.IDX PT, R14, R0, 0x5, 0x181f ;  /* 0x00b81f00000e7f89 */ /* 0x000e2400000e0000 */
[----:B--2---:R-:W-:Y:S02]  /*100b0*/  @!P5 IMAD.X R7, RZ, RZ, R5, P0 ;  /* 0x000000ffff07d224 */ /* 0x004fe400000e0605 */
[----:B------:R-:W2:Y:S04]  /*100c0*/  SHFL.IDX PT, R5, R4, 0x5, 0x181f ;  /* 0x00b81f0004057f89 */ /* 0x000ea800000e0000 */
[----:B------:R3:W-:Y:S01]  /*100d0*/  @!P6 LDGSTS.E.BYPASS.LTC128B.128 [R26+0x2fc00], desc[UR36][R2.64+0x180], !P1 ;  /* 0x2fc00180021aefae */ /* 0x0007e2000c901d64 */
[----:B------:R-:W-:Y:S02]  /*100e0*/  LOP3.LUT P6, RZ, R23, 0x80000, RZ, 0xc0, !PT ;  /* 0x0008000017ff7812 */ /* 0x000fe400078cc0ff */
[----:B---3--:R-:W-:Y:S01]  /*100f0*/  @!P5 MOV R2, R6 ;  /* 0x000000060002d202 */ /* 0x008fe20000000f00 */
[----:B------:R-:W-:-:S10]  /*10100*/  @!P5 IMAD.MOV.U32 R3, RZ, RZ, R7 ;  /* 0x000000ffff03d224 */ /* 0x000fd400078e0007 */
[----:B0-----:R-:W-:Y:S02]  /*10110*/  @!P6 LEA R6, P0, R8, R14, 0x1 ;  /* 0x0000000e0806e211 */ /* 0x001fe400078008ff */
[----:B------:R-:W0:Y:S03]  /*10120*/  SHFL.IDX PT, R14, R0, 0x6, 0x181f ;  /* 0x00d81f00000e7f89 */ /* 0x000e2600000e0000 */
[----:B--2---:R-:W-:Y:S01]  /*10130*/  @!P6 IMAD.X R7, RZ, RZ, R5, P0 ;  /* 0x000000ffff07e224 */ /* 0x004fe200000e0605 */
[----:B------:R-:W-:Y:S04]  /*10140*/  @!P5 LDGSTS.E.BYPASS.LTC128B.128 [R26+0x24400], desc[UR36][R2.64], !P4 ;  /* 0x24400000021adfae */ /* 0x000fe8000e101d64 */
[----:B------:R-:W2:Y:S04]  /*10150*/  SHFL.IDX PT, R5, R4, 0x6, 0x181f ;  /* 0x00d81f0004057f89 */ /* 0x000ea800000e0000 */
[----:B------:R-:W-:Y:S04]  /*10160*/  @!P5 LDGSTS.E.BYPASS.LTC128B.128 [R26+0x28400], desc[UR36][R2.64+0x80], !P3 ;  /* 0x28400080021adfae */ /* 0x000fe8000d901d64 */
[----:B------:R-:W-:Y:S04]  /*10170*/  @!P5 LDGSTS.E.BYPASS.LTC128B.128 [R26+0x2c400], desc[UR36][R2.64+0x100], !P2 ;  /* 0x2c400100021adfae */ /* 0x000fe8000d101d64 */
[----:B------:R3:W-:Y:S01]  /*10180*/  @!P5 LDGSTS.E.BYPASS.LTC128B.128 [R26+0x30400], desc[UR36][R2.64+0x180], !P1 ;  /* 0x30400180021adfae */ /* 0x0007e2000c901d64 */
[----:B------:R-:W-:Y:S01]  /*10190*/  LOP3.LUT P5, RZ, R23, 0x40000, RZ, 0xc0, !PT ;  /* 0x0004000017ff7812 */ /* 0x000fe200078ac0ff */
[----:B---3--:R-:W-:-:S02]  /*101a0*/  @!P6 IMAD.MOV.U32 R2, RZ, RZ, R6 ;  /* 0x000000ffff02e224 */ /* 0x008fc400078e0006 */
[----:B------:R-:W-:-:S10]  /*101b0*/  @!P6 IMAD.MOV.U32 R3, RZ, RZ, R7 ;  /* 0x000000ffff03e224 */ /* 0x000fd400078e0007 */
[----:B0-----:R-:W-:Y:S02]  /*101c0*/  @!P5 LEA R6, P0, R8, R14, 0x1 ;  /* 0x0000000e0806d211 */ /* 0x001fe400078008ff */
[----:B------:R0:W3:Y:S03]  /*101d0*/  SHFL.IDX PT, R14, R0, 0x7, 0x181f ;  /* 0x00f81f00000e7f89 */ /* 0x0000e600000e0000 */
[----:B--2---:R-:W-:Y:S01]  /*101e0*/  @!P5 IMAD.X R7, RZ, RZ, R5, P0 ;  /* 0x000000ffff07d224 */ /* 0x004fe200000e0605 */
[----:B------:R-:W-:Y:S04]  /*101f0*/  @!P6 LDGSTS.E.BYPASS.LTC128B.128 [R26+0x24c00], desc[UR36][R2.64], !P4 ;  /* 0x24c00000021aefae */ /* 0x000fe8000e101d64 */
[----:B------:R-:W-:Y:S04]  /*10200*/  @!P6 LDGSTS.E.BYPASS.LTC128B.128 [R26+0x28c00], desc[UR36][R2.64+0x80], !P3 ;  /* 0x28c00080021aefae */ /* 0x000fe8000d901d64 */
[----:B------:R-:W-:Y:S04]  /*10210*/  @!P6 LDGSTS.E.BYPASS.LTC128B.128 [R26+0x2cc00], desc[UR36][R2.64+0x100], !P2 ;  /* 0x2cc00100021aefae */ /* 0x000fe8000d101d64 */
[----:B------:R2:W-:Y:S04]  /*10220*/  @!P6 LDGSTS.E.BYPASS.LTC128B.128 [R26+0x30c00], desc[UR36][R2.64+0x180], !P1 ;  /* 0x30c00180021aefae */ /* 0x0005e8000c901d64 */
[----:B------:R0:W4:Y:S01]  /*10230*/  SHFL.IDX PT, R5, R4, 0x7, 0x181f ;  /* 0x00f81f0004057f89 */ /* 0x00012200000e0000 */
[----:B--2---:R-:W-:-:S02]  /*10240*/  @!P5 IMAD.MOV.U32 R2, RZ, RZ, R6 ;  /* 0x000000ffff02d224 */ /* 0x004fc400078e0006 */
[----:B------:R-:W-:-:S05]  /*10250*/  @!P5 IMAD.MOV.U32 R3, RZ, RZ, R7 ;  /* 0x000000ffff03d224 */ /* 0x000fca00078e0007 */
[----:B------:R0:W-:Y:S04]  /*10260*/  @!P5 LDGSTS.E.BYPASS.LTC128B.128 [R26+0x25400], desc[UR36][R2.64], !P4 ;  /* 0x25400000021adfae */ /* 0x0001e8000e101d64 */
[----:B------:R0:W-:Y:S04]  /*10270*/  @!P5 LDGSTS.E.BYPASS.LTC128B.128 [R26+0x29400], desc[UR36][R2.64+0x80], !P3 ;  /* 0x29400080021adfae */ /* 0x0001e8000d901d64 */
[----:B------:R0:W-:Y:S04]  /*10280*/  @!P5 LDGSTS.E.BYPASS.LTC128B.128 [R26+0x2d400], desc[UR36][R2.64+0x100], !P2 ;  /* 0x2d400100021adfae */ /* 0x0001e8000d101d64 */
[----:B---34-:R0:W-:Y:S02]  /*10290*/  @!P5 LDGSTS.E.BYPASS.LTC128B.128 [R26+0x31400], desc[UR36][R2.64+0x180], !P1 ;  /* 0x31400180021adfae */ /* 0x0181e4000c901d64 */
.L_x_5856:
[----:B------:R-:W-:Y:S01]  /*102a0*/  LOP3.LUT P0, RZ, R23, 0x4000, RZ, 0xc0, !PT ;  /* 0x0000400017ff7812 */ /* 0x000fe2000780c0ff */
[----:B------:R-:W-:-:S12]  /*102b0*/  BSSY B0, `(.L_x_5747) ;  /* 0x000000b000007945 */ /* 0x000fd80003800000 */
[----:B------:R-:W-:Y:S05]  /*102c0*/  @P0 BRA `(.L_x_5748) ;  /* 0x0000000000240947 */ /* 0x000fea0003800000 */
[----:B0-----:R-:W-:-:S05]  /*102d0*/  LEA R2, P0, R8, R14, 0x1 ;  /* 0x0000000e08027211 */ /* 0x001fca00078008ff */
[----:B------:R-:W-:-:S05]  /*102e0*/  IMAD.X R3, RZ, RZ, R5, P0 ;  /* 0x000000ffff037224 */ /* 0x000fca00000e0605 */
[----:B------:R-:W-:Y:S01]  /*102f0*/  @!PT LDS RZ, [RZ] ;  /* 0x00000000fffff984 */ /* 0x000fe20000000800 */
[----:B------:R-:W-:Y:S01]  /*10300*/  @!PT LDS RZ, [RZ] ;  /* 0x00000000fffff984 */ /* 0x000fe20000000800 */
[----:B------:R-:W-:Y:S01]  /*10310*/  @!PT LDS RZ, [RZ] ;  /* 0x00000000fffff984 */ /* 0x000fe20000000800 */
[----:B------:R2:W-:Y:S04]  /*10320*/  LDGSTS.E.BYPASS.LTC128B.128 [R26+0x25c00], desc[UR36][R2.64], !P4 ;  /* 0x25c00000021a7fae */ /* 0x0005e8000e101d64 */
[----:B------:R2:W-:Y:S04]  /*10330*/  LDGSTS.E.BYPASS.LTC128B.128 [R26+0x29c00], desc[UR36][R2.64+0x80], !P3 ;  /* 0x29c00080021a7fae */ /* 0x0005e8000d901d64 */
[----:B------:R2:W-:Y:S04]  /*10340*/  LDGSTS.E.BYPASS.LTC128B.128 [R26+0x2dc00], desc[UR36][R2.64+0x100], !P2 ;  /* 0x2dc00100021a7fae */ /* 0x0005e8000d101d64 */
[----:B------:R2:W-:Y:S02]  /*10350*/  LDGSTS.E.BYPASS.LTC128B.128 [R26+0x31c00], desc[UR36][R2.64+0x180], !P1 ;  /* 0x31c00180021a7fae */ /* 0x0005e4000c901d64 */
.L_x_5748:
[----:B------:R-:W-:Y:S05]  /*10360*/  BSYNC B0 ;  /* 0x0000000000007941 */ /* 0x000fea0003800000 */
.L_x_5747:
[----:B------:R-:W-:Y:S01]  /*10370*/  NOP ;  /* 0x0000000000007918 */ /* 0x000fe20000000000 */
[----:B------:R-:W-:-:S13]  /*10380*/  PLOP3.LUT P0, PT, PT, PT, PT, 0x80, 0x0 ;  /* 0x000000000000781c */ /* 0x000fda0003f0f070 */
.L_x_5749:
        /* <DEDUP_REMOVED lines=18> */
.L_x_5857:
[----:B------:R-:W-:Y:S05]  /*104b0*/  BSYNC B0 ;  /* 0x0000000000007941 */ /* 0x000fea0003800000 */
.L_x_5750:
[----:B------:R-:W-:-:S13]  /*104c0*/  LOP3.LUT P0, RZ, R23, 0x400, RZ, 0xc0, !PT ;  /* 0x0000040017ff7812 */ /* 0x000fda000780c0ff */
[----:B------:R-:W-:Y:S05]  /*104d0*/  @!P0 BRA `(.L_x_5752) ;  /* 0x0000000000048947 */ /* 0x000fea0003800000 */
[----:B------:R-:W-:Y:S01]  /*104e0*/  BPT.TRAP 0x1 ;  /* 0x000000040000795c */ /* 0x000fe20000300000 */
.L_x_5752:
[----:B------:R-:W-:Y:S01]  /*104f0*/  SHF.L.U32 R0, R27, 0x1f, RZ ;  /* 0x0000001f1b007819 */ /* 0x000fe200000006ff */
[----:B------:R-:W-:Y:S03]  /*10500*/  BSSY B0, `(.L_x_5753) ;  /* 0x0000003000007945 */ /* 0x000fe60003800000 */
[----:B------:R-:W2:Y:S02]  /*10510*/  SYNCS.PHASECHK.TRANS64.TRYWAIT P0, [R25+URZ+0x32460], R0 ;  /* 0x03246000190075a7 */ /* 0x000ea4000800017f */
[----:B--2---:R-:W-:Y:S05]  /*10520*/  @!P0 BRA `(.L_x_5754) ;  /* 0x0000004800688947 */ /* 0x004fea0003800000 */
.L_x_5858:
[----:B------:R-:W-:Y:S05]  /*10530*/  BSYNC B0 ;  /* 0x0000000000007941 */ /* 0x000fea0003800000 */
.L_x_5753:
        /* <DEDUP_REMOVED lines=11> */
[----:B------:R-:W-:Y:S01]  /*105f0*/  IMAD R5, R37, UR5, R0 ;  /* 0x0000000525057c24 */ /* 0x000fe2000f8e0200 */
        /* <DEDUP_REMOVED lines=11> */
[----:B------:R-:W-:-:S04]  /*106b0*/  ULDC.64 UR4, c[0x0][0x318] ;  /* 0x0000c60000047ab9 */ /* 0x000fc80000000a00 */
[----:B------:R-:W-:Y:S02]  /*106c0*/  IADD3 R3, R3, R5, RZ ;  /* 0x0000000503037210 */ /* 0x000fe40007ffe0ff */
        /* <DEDUP_REMOVED lines=78> */
.L_x_5872:
        /* <DEDUP_REMOVED lines=15> */
.L_x_5756:
        /* <DEDUP_REMOVED lines=10> */
.L_x_5757:
[----:B0-----:R-:W2:Y:S01]  /*10d40*/  LDL R2, [R1+0xc] ;  /* 0x00000c0001027983 */ /* 0x001ea20000100800 */
[----:B------:R0:W-:Y:S01]  /*10d50*/  SYNCS.ARRIVE.TRANS64.A1T0 RZ, [R25+URZ+0x32450], RZ ;  /* 0x032450ff19ff79a7 */ /* 0x0001e2000810003f */
[----:B------:R-:W-:Y:S01]  /*10d60*/  BSSY B0, `(.L_x_5758) ;  /* 0x00000dc000007945 */ /* 0x000fe20003800000 */
[----:B--2---:R-:W-:-:S13]  /*10d70*/  ISETP.GE.AND P0, PT, R2, 0x2, PT ;  /* 0x000000020200780c */ /* 0x004fda0003f06270 */
[----:B0-----:R-:W-:Y:S05]  /*10d80*/  @!P0 BRA `(.L_x_5759) ;  /* 0x0000000c00648947 */ /* 0x001fea0003800000 */
[----:B------:R-:W-:-:S07]  /*10d90*/  VIADD R21, R2, 0xfffffffe ;  /* 0xfffffffe02157836 */ /* 0x000fce0000000000 */
.L_x_5772:
        /* <DEDUP_REMOVED lines=9> */
[C---:B------:R-:W-:Y:S02]  /*10e30*/  ISETP.GT.U32.AND P2, PT, R2.reuse, 0x5f, PT ;  /* 0x0000005f0200780c */ /* 0x040fe40003f44070 */
[----:B------:R-:W-:-:S05]  /*10e40*/  IADD3 R8, R2, R8, RZ ;  /* 0x0000000802087210 */ /* 0x000fca0007ffe0ff */
[----:B------:R-:W-:-:S06]  /*10e50*/  IMAD.MOV.U32 R9, RZ, RZ, R8 ;  /* 0x000000ffff097224 */ /* 0x000fcc00078e0008 */
[----:B--2---:R-:W2:Y:S01]  /*10e60*/  @!P2 LDC.64 R4, c[0x0][0x428] ;  /* 0x00010a00ff04ab82 */ /* 0x004ea20000000a00 */
[----:B0-----:R-:W-:-:S13]  /*10e70*/  ISETP.NE.AND P0, PT, R3, 0x1, PT ;  /* 0x000000010300780c */ /* 0x001fda0003f05270 */
[----:B------:R-:W0:Y:S08]  /*10e80*/  @P0 LDC R3, c[0x0][0x434] ;  /* 0x00010d00ff030b82 */ /* 0x000e300000000800 */
[----:B---3--:R-:W3:Y:S01]  /*10e90*/  @P0 LDC R7, c[0x0][0x438] ;  /* 0x00010e00ff070b82 */ /* 0x008ee20000000800 */
        /* <DEDUP_REMOVED lines=26> */
.L_x_5760:
[----:B------:R-:W-:Y:S01]  /*11040*/  IMAD R10, R24, 0x8, R22 ;  /* 0x00000008180a7824 */ /* 0x000fe200078e0216 */
[----:B------:R-:W-:Y:S01]  /*11050*/  SHF.L.U32 R20, R27, 0x1f, RZ ;  /* 0x0000001f1b147819 */ /* 0x000fe200000006ff */
[----:B------:R-:W-:Y:S01]  /*11060*/  BSSY B1, `(.L_x_5761) ;  /* 0x0000004000017945 */ /* 0x000fe20003800000 */
[----:B------:R-:W-:Y:S02]  /*11070*/  SHF.R.S32.HI R9, RZ, 0x1f, R5 ;  /* 0x0000001fff097819 */ /* 0x000fe40000011405 */
[----:B------:R-:W0:Y:S02]  /*11080*/  SYNCS.PHASECHK.TRANS64.TRYWAIT P0, [R10+URZ+0x32440], R20 ;  /* 0x032440140a0075a7 */ /* 0x000e24000800017f */
[----:B0-----:R-:W-:Y:S05]  /*11090*/  @!P0 BRA `(.L_x_5762) ;  /* 0x0000004400e08947 */ /* 0x001fea0003800000 */
.L_x_5873:
[----:B------:R-:W-:Y:S05]  /*110a0*/  BSYNC B1 ;  /* 0x0000000000017941 */ /* 0x000fea0003800000 */
.L_x_5761:
        /* <DEDUP_REMOVED lines=27> */
[----:B--2---:R-:W-:-:S04]  /*11260*/  IADD3 R2, P0, R2, R0, RZ ;  /* 0x0000000002027210 */ /* 0x004fc80007f1e0ff */
[----:B---3--:R-:W-:-:S05]  /*11270*/  IADD3.X R3, RZ, R3, RZ, P0, !PT ;  /* 0x00000003ff037210 */ /* 0x008fca00007fe4ff */
        /* <DEDUP_REMOVED lines=22> */
.L_x_5887:
        /* <DEDUP_REMOVED lines=8> */
.L_x_5764:
        /* <DEDUP_REMOVED lines=10> */
.L_x_5765:
[----:B------:R3:W-:Y:S01]  /*11500*/  SYNCS.ARRIVE.TRANS64.A1T0 RZ, [R10+URZ+0x32430], RZ ;  /* 0x032430ff0aff79a7 */ /* 0x0007e2000810003f */
[----:B------:R-:W-:Y:S05]  /*11510*/  @!P3 BRA `(.L_x_5766) ;  /* 0x000000000004b947 */ /* 0x000fea0003800000 */
[----:B------:R-:W-:Y:S01]  /*11520*/  BPT.TRAP 0x1 ;  /* 0x000000040000795c */ /* 0x000fe20000300000 */
.L_x_5766:
[----:B------:R-:W4:Y:S01]  /*11530*/  SYNCS.PHASECHK.TRANS64.TRYWAIT P0, [R10+URZ+0x32460], R20 ;  /* 0x032460140a0075a7 */ /* 0x000f22000800017f */
[----:B------:R-:W-:Y:S04]  /*11540*/  BSSY B1, `(.L_x_5767) ;  /* 0x0000002000017945 */ /* 0x000fe80003800000 */
[----:B----4-:R-:W-:Y:S05]  /*11550*/  @!P0 BRA `(.L_x_5768) ;  /* 0x0000004800648947 */ /* 0x010fea0003800000 */
.L_x_5888:
[----:B------:R-:W-:Y:S05]  /*11560*/  BSYNC B1 ;  /* 0x0000000000017941 */ /* 0x000fea0003800000 */
.L_x_5767:
[----:B------:R-:W-:Y:S01]  /*11570*/  ULDC.64 UR4, c[0x0][0x328] ;  /* 0x0000ca0000047ab9 */ /* 0x000fe20000000a00 */
[----:B------:R-:W-:Y:S01]  /*11580*/  LOP3.LUT P5, RZ, R23, 0x1, RZ, 0xc0, !PT ;  /* 0x0000000117ff7812 */ /* 0x000fe200078ac0ff */
[----:B--2---:R-:W-:Y:S01]  /*11590*/  IMAD R2, R9, UR4, RZ ;  /* 0x0000000409027c24 */ /* 0x004fe2000f8e02ff */
[C---:B------:R-:W-:Y:S01]  /*115a0*/  LOP3.LUT P4, RZ, R23.reuse, 0x10, RZ, 0xc0, !PT ;  /* 0x0000001017ff7812 */ /* 0x040fe2000788c0ff */
[----:B0---4-:R-:W-:Y:S01]  /*115b0*/  IMAD R20, R24, 0x6000, R30 ;  /* 0x0000600018147824 */ /* 0x011fe200078e021e */
        /* <DEDUP_REMOVED lines=15> */
[----:B-1----:R-:W-:Y:S01]  /*116b0*/  IMAD.IADD R25, R5, 0x1, R3 ;  /* 0x0000000105197824 */ /* 0x002fe200078e0203 */
[----:B------:R-:W-:Y:S01]  /*116c0*/  LEA R17, P0, R2, UR4, 0x1 ;  /* 0x0000000402117c11 */ /* 0x000fe2000f8008ff */
[----:B------:R-:W-:-:S03]  /*116d0*/  UMOV UR4, 0xffffffff ;  /* 0xffffffff00047882 */ /* 0x000fc60000000000 */
[----:B------:R-:W-:Y:S01]  /*116e0*/  LEA.HI.X R25, R2, UR5, R25, 0x1, P0 ;  /* 0x0000000502197c11 */ /* 0x000fe200080f0c19 */
[----:B------:R-:W-:Y:S08]  /*116f0*/  BRA.DIV UR4, `(.L_x_5769) ;  /* 0x0000004a04107947 */ /* 0x000ff0000b800000 */
[----:B------:R-:W0:Y:S01]  /*11700*/  SHFL.IDX PT, R14, R17, RZ, 0x181f ;  /* 0x00181fff110e7589 */ /* 0x000e2200000e0000 */
[----:B------:R-:W-:-:S03]  /*11710*/  LEA R20, R20, R22, 0x1 ;  /* 0x0000001614147211 */ /* 0x000fc600078e08ff */
        /* <DEDUP_REMOVED lines=41> */
.L_x_5902:
        /* <DEDUP_REMOVED lines=11> */
.L_x_5770:
        /* <DEDUP_REMOVED lines=10> */
.L_x_5771:
[----:B------:R2:W-:Y:S01]  /*11b00*/  SYNCS.ARRIVE.TRANS64.A1T0 RZ, [R10+URZ+0x32450], RZ ;  /* 0x032450ff0aff79a7 */ /* 0x0005e2000810003f */
[----:B------:R-:W-:Y:S05]  /*11b10*/  @P2 BRA `(.L_x_5772) ;  /* 0xfffffff000a02947 */ /* 0x000fea000383ffff */
.L_x_5759:
[----:B------:R-:W-:Y:S05]  /*11b20*/  BSYNC B0 ;  /* 0x0000000000007941 */ /* 0x000fea0003800000 */
.L_x_5758:
        /* <DEDUP_REMOVED lines=10> */
[----:B------:R-:W4:Y:S01]  /*11bd0*/  LDC.64 R2, c[0x0][0xd60] ;  /* 0x00035800ff027b82 */ /* 0x000f220000000a00 */
[----:B------:R-:W0:Y:S02]  /*11be0*/  FLO.U32 R4, UR4 ;  /* 0x0000000400047d00 */ /* 0x000e2400080e0000 */
[----:B0-----:R-:W-:-:S06]  /*11bf0*/  ISETP.EQ.U32.AND P1, PT, R4, R5, PT ;  /* 0x000000050400720c */ /* 0x001fcc0003f22070 */
[----:B------:R-:W4:Y:S07]  /*11c00*/  POPC R5, UR4 ;  /* 0x0000000400057d09 */ /* 0x000f2e0008000000 */
[----:B----4-:R-:W4:Y:S01]  /*11c10*/  @P1 ATOMG.E.ADD.STRONG.GPU PT, R3, desc[UR36][R2.64], R5 ;  /* 0x00000005020319a8 */ /* 0x010f2200081ee1e4 */
[----:B------:R-:W0:Y:S02]  /*11c20*/  S2R R6, SR_LTMASK ;  /* 0x0000000000067919 */ /* 0x000e240000003900 */
[----:B0-----:R-:W-:-:S04]  /*11c30*/  LOP3.LUT R6, R6, UR4, RZ, 0xc0, !PT ;  /* 0x0000000406067c12 */ /* 0x001fc8000f8ec0ff */
[----:B------:R-:W0:Y:S01]  /*11c40*/  POPC R7, R6 ;  /* 0x0000000600077309 */ /* 0x000e220000000000 */
[----:B----4-:R-:W0:Y:S02]  /*11c50*/  SHFL.IDX PT, R4, R3, R4, 0x1f ;  /* 0x00001f0403047589 */ /* 0x010e2400000e0000 */
[----:B0-----:R-:W-:-:S07]  /*11c60*/  IADD3 R16, R4, UR39, R7 ;  /* 0x0000002704107c10 */ /* 0x001fce000fffe007 */
.L_x_5774:
[----:B------:R-:W-:Y:S05]  /*11c70*/  BSYNC B0 ;  /* 0x0000000000007941 */ /* 0x000fea0003800000 */
.L_x_5773:
[----:B------:R-:W-:Y:S02]  /*11c80*/  SEL R24, R24, RZ, P0 ;  /* 0x000000ff18187207 */ /* 0x000fe40000000000 */
[----:B------:R-:W-:-:S07]  /*11c90*/  LOP3.LUT R27, R27, R0, RZ, 0x3c, !PT ;  /* 0x000000001b1b7212 */ /* 0x000fce00078e3cff */
.L_x_5727:
[----:B------:R-:W-:Y:S05]  /*11ca0*/  BSYNC B7 ;  /* 0x0000000000077941 */ /* 0x000fea0003800000 */
.L_x_5725:
[----:B------:R-:W-:-:S13]  /*11cb0*/  LOP3.LUT P0, RZ, R23, 0x20000, RZ, 0xc0, !PT ;  /* 0x0002000017ff7812 */ /* 0x000fda000780c0ff */
[----:B------:R-:W-:Y:S05]  /*11cc0*/  @!P0 BRA `(.L_x_5775) ;  /* 0x0000000000248947 */ /* 0x000fea0003800000 */
[----:B------:R-:W-:Y:S05]  /*11cd0*/  WARPSYNC.ALL ;  /* 0x0000000000007948 */ /* 0x000fea0003800000 */
[----:B------:R-:W0:Y:S08]  /*11ce0*/  S2UR UR5, SR_CgaCtaId ;  /* 0x00000000000579c3 */ /* 0x000e300000008800 */
[----:B------:R-:W-:Y:S06]  /*11cf0*/  BAR.SYNC.DEFER_BLOCKING 0x5, 0x180 ;  /* 0x0146000000007b1d */ /* 0x000fec0000010000 */
[----:B------:R-:W-:-:S02]  /*11d00*/  UMOV UR4, 0x400 ;  /* 0x0000040000047882 */ /* 0x000fc40000000000 */
[----:B0-----:R-:W-:-:S06]  /*11d10*/  ULEA UR4, UR5, UR4, 0x18 ;  /* 0x0000000405047291 */ /* 0x001fcc000f8ec03f */
[----:B------:R-:W-:-:S05]  /*11d20*/  IMAD.U32 R22, RZ, RZ, UR4 ;  /* 0x00000004ff167e24 */ /* 0x000fca000f8e00ff */
[----:B------:R0:W4:Y:S01]  /*11d30*/  LDS.128 R16, [R22+0x324d0] ;  /* 0x0324d00016107984 */ /* 0x0001220000000c00 */
[----:B------:R-:W-:Y:S06]  /*11d40*/  BAR.ARV 0x4, 0x180 ;  /* 0x0106000000007b1d */ /* 0x000fec0000002000 */
[----:B------:R-:W-:Y:S05]  /*11d50*/  BRA `(.L_x_5776) ;  /* 0x0000000800cc7947 */ /* 0x000fea0003800000 */
.L_x_5775:
[----:B------:R-:W0:Y:S01]  /*11d60*/  S2R R0, SR_TID.X ;  /* 0x0000000000007919 */ /* 0x000e220000002100 */
        /* <DEDUP_REMOVED lines=34> */
[----:B------:R0:W4:Y:S02]  /*11f90*/  SHFL.IDX PT, R14, R6, 0x1f, 0x1f ;  /* 0x03e01f00060e7f89 */ /* 0x00012400000e0000 */
.L_x_5912:
[----:B------:R-:W-:Y:S02]  /*11fa0*/  ULDC UR4, c[0x0][0xd38] ;  /* 0x00034e0000047ab9 */ /* 0x000fe40000000800 */
[----:B------:R-:W-:-:S04]  /*11fb0*/  IMAD.U32 R7, RZ, RZ, UR4 ;  /* 0x00000004ff077e24 */ /* 0x000fc8000f8e00ff */
[----:B----4-:R-:W-:-:S04]  /*11fc0*/  IMAD R14, R14, R7, RZ ;  /* 0x000000070e0e7224 */ /* 0x010fc800078e02ff */
[----:B------:R-:W-:-:S05]  /*11fd0*/  IMAD.IADD R9, R4, 0x1, R14 ;  /* 0x0000000104097824 */ /* 0x000fca00078e020e */
[----:B------:R-:W-:-:S13]  /*11fe0*/  ISETP.GT.AND P6, PT, R9, R0, PT ;  /* 0x000000000900720c */ /* 0x000fda0003fc4270 */
[----:B------:R-:W-:Y:S05]  /*11ff0*/  @P6 BRA `(.L_x_5778) ;  /* 0x00000000009c6947 */ /* 0x000fea0003800000 */
.L_x_5783:
[----:B------:R-:W4:Y:S01]  /*12000*/  LDC R2, c[0x0][0xd3c] ;  /* 0x00034f00ff027b82 */ /* 0x000f220000000800 */
[----:B------:R-:W-:-:S05]  /*12010*/  VIADD R19, R19, 0x1f ;  /* 0x0000001f13137836 */ /* 0x000fca0000000000 */
[----:B----4-:R-:W-:-:S13]  /*12020*/  ISETP.GE.AND P6, PT, R19, R2, PT ;  /* 0x000000021300720c */ /* 0x010fda0003fc6270 */
[----:B------:R-:W-:Y:S05]  /*12030*/  @P6 BRA `(.L_x_5779) ;  /* 0x0000000400d06947 */ /* 0x000fea0003800000 */
        /* <DEDUP_REMOVED lines=10> */
.L_x_5781:
[----:B------:R-:W-:Y:S05]  /*120e0*/  BSYNC B0 ;  /* 0x0000000000007941 */ /* 0x000fea0003800000 */
.L_x_5780:
[----:B------:R-:W-:-:S03]  /*120f0*/  UMOV UR4, 0xffffffff ;  /* 0xffffffff00047882 */ /* 0x000fc60000000000 */
[----:B------:R-:W-:Y:S05]  /*12100*/  BRA.DIV UR4, `(.L_x_5782) ;  /* 0x0000004a047c7947 */ /* 0x000fea000b800000 */
[----:B-----5:R-:W0:Y:S02]  /*12110*/  SHFL.UP PT, R14, R5, 0x1, RZ ;  /* 0x04200000050e7989 */ /* 0x020e2400000e00ff */
        /* <DEDUP_REMOVED lines=14> */
[----:B------:R0:W4:Y:S02]  /*12200*/  SHFL.IDX PT, R14, R6, 0x1f, 0x1f ;  /* 0x03e01f00060e7f89 */ /* 0x00012400000e0000 */
.L_x_5920:
[----:B------:R-:W-:Y:S02]  /*12210*/  ULDC UR4, c[0x0][0xd38] ;  /* 0x00034e0000047ab9 */ /* 0x000fe40000000800 */
[----:B------:R-:W-:-:S04]  /*12220*/  IMAD.U32 R7, RZ, RZ, UR4 ;  /* 0x00000004ff077e24 */ /* 0x000fc8000f8e00ff */
[----:B----4-:R-:W-:-:S04]  /*12230*/  IMAD R14, R14, R7, RZ ;  /* 0x000000070e0e7224 */ /* 0x010fc800078e02ff */
[----:B------:R-:W-:-:S05]  /*12240*/  IMAD.IADD R9, R14, 0x1, R9 ;  /* 0x000000010e097824 */ /* 0x000fca00078e0209 */
[----:B------:R-:W-:-:S13]  /*12250*/  ISETP.GT.AND P6, PT, R9, R0, PT ;  /* 0x000000000900720c */ /* 0x000fda0003fc4270 */
[----:B------:R-:W-:Y:S05]  /*12260*/  @!P6 BRA `(.L_x_5783) ;  /* 0xfffffffc0064e947 */ /* 0x000fea000383ffff */
.L_x_5778:
[----:B------:R-:W-:Y:S01]  /*12270*/  IADD3 R16, -R14, R9, RZ ;  /* 0x000000090e107210 */ /* 0x000fe20007ffe1ff */
[----:B------:R-:W-:-:S04]  /*12280*/  UMOV UR4, 0xffffffff ;  /* 0xffffffff00047882 */ /* 0x000fc80000000000 */
[----:B------:R-:W-:-:S05]  /*12290*/  IMAD R3, R6, R7, R16 ;  /* 0x0000000706037224 */ /* 0x000fca00078e0210 */
[----:B------:R-:W-:Y:S01]  /*122a0*/  ISETP.GT.AND P6, PT, R3, R0, PT ;  /* 0x000000000300720c */ /* 0x000fe20003fc4270 */
[----:B------:R-:W-:-:S12]  /*122b0*/  BRA.DIV UR4, `(.L_x_5784) ;  /* 0x0000004a04cc7947 */ /* 0x000fd8000b800000 */
[----:B------:R-:W-:-:S04]  /*122c0*/  VOTE.ANY R2, PT, !P6 ;  /* 0x0000000000027806 */ /* 0x000fc800070e0100 */
[----:B------:R-:W4:Y:S02]  /*122d0*/  POPC R4, R2 ;  /* 0x0000000200047309 */ /* 0x000f240000000000 */
[----:B----4-:R4:W0:Y:S02]  /*122e0*/  SHFL.IDX PT, R5, R5, R4, 0x1f ;  /* 0x00001f0405057589 */ /* 0x01082400000e0000 */
.L_x_5924:
[----:B------:R-:W-:Y:S01]  /*122f0*/  ISETP.NE.AND P0, PT, R2, RZ, PT ;  /* 0x000000ff0200720c */ /* 0x000fe20003f05270 */
[----:B------:R-:W-:-:S12]  /*12300*/  IMAD.MOV.U32 R14, RZ, RZ, RZ ;  /* 0x000000ffff0e7224 */ /* 0x000fd800078e00ff */
[----:B------:R-:W-:Y:S05]  /*12310*/  @!P0 BRA `(.L_x_5785) ;  /* 0x0000000000108947 */ /* 0x000fea0003800000 */
[----:B------:R-:W-:Y:S01]  /*12320*/  UMOV UR4, 0xffffffff ;  /* 0xffffffff00047882 */ /* 0x000fe20000000000 */
[----:B------:R-:W-:Y:S02]  /*12330*/  VIADD R12, R4, 0xffffffff ;  /* 0xffffffff040c7836 */ /* 0x000fe40000000000 */
[----:B------:R-:W-:Y:S05]  /*12340*/  BRA.DIV UR4, `(.L_x_5786) ;  /* 0x0000004a04f07947 */ /* 0x000fea000b800000 */
[----:B------:R0:W0:Y:S02]  /*12350*/  SHFL.IDX PT, R14, R6, R12, 0x1f ;  /* 0x00001f0c060e7589 */ /* 0x00002400000e0000 */
.L_x_5785:
[----:B------:R-:W5:Y:S01]  /*12360*/  LDC.64 R2, c[0x0][0xd90] ;  /* 0x00036400ff027b82 */ /* 0x000f620000000a00 */
[----:B------:R-:W-:-:S04]  /*12370*/  IMAD.IADD R19, R4, 0x1, R19 ;  /* 0x0000000104137824 */ /* 0x000fc800078e0213 */
[----:B-----5:R-:W-:-:S05]  /*12380*/  IMAD.WIDE R2, R19, 0x4, R2 ;  /* 0x0000000413027825 */ /* 0x020fca00078e0202 */
[----:B0-----:R0:W4:Y:S01]  /*12390*/  LDG.E R6, desc[UR36][R2.64] ;  /* 0x0000002402067981 */ /* 0x001122000c1e1900 */
[----:B------:R-:W-:Y:S02]  /*123a0*/  IMAD R16, R14, R7, R16 ;  /* 0x000000070e107224 */ /* 0x000fe400078e0210 */
[----:B0-----:R-:W-:Y:S02]  /*123b0*/  IMAD.MOV.U32 R2, RZ, RZ, RZ ;  /* 0x000000ffff027224 */ /* 0x001fe400078e00ff */
[----:B----4-:R-:W-:-:S05]  /*123c0*/  IMAD R4, R5, R6, RZ ;  /* 0x0000000605047224 */ /* 0x010fca00078e02ff */
[----:B------:R-:W-:-:S04]  /*123d0*/  IABS R8, R4 ;  /* 0x0000000400087213 */ /* 0x000fc80000000000 */
[----:B--23--:R-:W0:Y:S08]  /*123e0*/  I2F.RP R10, R8 ;  /* 0x00000008000a7306 */ /* 0x00ce300000209400 */
        /* <DEDUP_REMOVED lines=23> */
[----:B------:R-:W-:-:S03]  /*12560*/  IMAD.MOV R2, RZ, RZ, -R2 ;  /* 0x000000ffff027224 */ /* 0x000fc600078e0a02 */
[----:B------:R-:W-:Y:S01]  /*12570*/  IADD3 R3, -R0, RZ, RZ ;  /* 0x000000ff00037210 */ /* 0x000fe20007ffe1ff */
        /* <DEDUP_REMOVED lines=32> */
.L_x_5779:
[----:B------:R-:W-:Y:S01]  /*12780*/  UMOV UR4, URZ ;  /* 0x0000003f00047c82 */ /* 0x000fe20008000000 */
[----:B------:R-:W-:Y:S01]  /*12790*/  UMOV UR5, URZ ;  /* 0x0000003f00057c82 */ /* 0x000fe20008000000 */
[----:B------:R-:W-:Y:S01]  /*127a0*/  ULDC UR6, c[0x0][0xd3c] ;  /* 0x00034f0000067ab9 */ /* 0x000fe20000000800 */
[----:B------:R-:W-:Y:S01]  /*127b0*/  MOV R16, R0 ;  /* 0x0000000000107202 */ /* 0x000fe20000000f00 */
[----:B------:R-:W-:Y:S02]  /*127c0*/  IMAD.U32 R17, RZ, RZ, UR4 ;  /* 0x00000004ff117e24 */ /* 0x000fe4000f8e00ff */
[----:B------:R-:W-:Y:S02]  /*127d0*/  IMAD.U32 R18, RZ, RZ, UR5 ;  /* 0x00000005ff127e24 */ /* 0x000fe4000f8e00ff */
[----:B------:R-:W-:-:S07]  /*127e0*/  IMAD.U32 R19, RZ, RZ, UR6 ;  /* 0x00000006ff137e24 */ /* 0x000fce000f8e00ff */
.L_x_5787:
[----:B------:R-:W4:Y:S01]  /*127f0*/  S2R R0, SR_TID.X ;  /* 0x0000000000007919 */ /* 0x000f220000002100 */
        /* <DEDUP_REMOVED lines=9> */
.L_x_5776:
[----:B------:R-:W-:Y:S02]  /*12890*/  ULDC UR4, c[0x0][0xd3c] ;  /* 0x00034f0000047ab9 */ /* 0x000fe40000000800 */
[----:B----4-:R-:W-:-:S13]  /*128a0*/  ISETP.GE.AND P0, PT, R19, UR4, PT ;  /* 0x0000000413007c0c */ /* 0x010fda000bf06270 */
[----:B------:R-:W-:Y:S05]  /*128b0*/  @!P0 BRA `(.L_x_5788) ;  /* 0xffffffac00508947 */ /* 0x000fea000383ffff */
[----:B------:R-:W-:Y:S05]  /*128c0*/  BSYNC B8 ;  /* 0x0000000000087941 */ /* 0x000fea0003800000 */
.L_x_5721:
        /* <DEDUP_REMOVED lines=12> */
.L_x_5927:
[----:B------:R-:W-:Y:S05]  /*12990*/  BSYNC B0 ;  /* 0x0000000000007941 */ /* 0x000fea0003800000 */
.L_x_5789:
[----:B------:R-:W-:-:S03]  /*129a0*/  UMOV UR4, 0xffffffff ;  /* 0xffffffff00047882 */ /* 0x000fc60000000000 */
[----:B------:R-:W-:Y:S05]  /*129b0*/  BRA.DIV UR4, `(.L_x_5791) ;  /* 0x00000046048c7947 */ /* 0x000fea000b800000 */
[----:B0-----:R-:W0:Y:S02]  /*129c0*/  S2R R0, SR_TID.X ;  /* 0x0000000000007919 */ /* 0x001e240000002100 */
[----:B0-----:R-:W-:-:S04]  /*129d0*/  SHF.R.U32.HI R0, RZ, 0x5, R0 ;  /* 0x00000005ff007819 */ /* 0x001fc80000011600 */
[----:B------:R-:W-:-:S05]  /*129e0*/  LOP3.LUT R0, R0, 0x3, RZ, 0xc0, !PT ;  /* 0x0000000300007812 */ /* 0x000fca00078ec0ff */
[----:B------:R0:W4:Y:S02]  /*129f0*/  SHFL.IDX PT, R14, R0, RZ, 0x1f ;  /* 0x00001fff000e7589 */ /* 0x00012400000e0000 */
.L_x_5930:
[----:B----4-:R-:W-:Y:S01]  /*12a00*/  ISETP.NE.AND P0, PT, R14, RZ, PT ;  /* 0x000000ff0e00720c */ /* 0x010fe20003f05270 */
[----:B------:R-:W-:-:S12]  /*12a10*/  BSSY B0, `(.L_x_5792) ;  /* 0x0000026000007945 */ /* 0x000fd80003800000 */
[----:B------:R-:W-:Y:S05]  /*12a20*/  @P0 BRA `(.L_x_5793) ;  /* 0x0000000000900947 */ /* 0x000fea0003800000 */
[----:B------:R-:W-:-:S03]  /*12a30*/  UMOV UR4, 0xffffffff ;  /* 0xffffffff00047882 */ /* 0x000fc60000000000 */
[----:B------:R-:W-:Y:S05]  /*12a40*/  BRA.DIV UR4, `(.L_x_5794) ;  /* 0x00000046049c7947 */ /* 0x000fea000b800000 */
[----:B------:R-:W-:-:S13]  /*12a50*/  ELECT P6, URZ, PT ;  /* 0x00000000003f782f */ /* 0x000fda00038c0000 */
.L_x_5933:
        /* <DEDUP_REMOVED lines=8> */
.L_x_5795:
[C---:B------:R-:W-:Y:S01]  /*12ae0*/  IMAD R3, R24.reuse, 0x8, R5 ;  /* 0x0000000818037824 */ /* 0x040fe200078e0205 */
[----:B------:R-:W-:Y:S01]  /*12af0*/  SHF.L.U32 R2, R27, 0x1f, RZ ;  /* 0x0000001f1b027819 */ /* 0x000fe200000006ff */
[----:B------:R-:W-:-:S03]  /*12b00*/  VIADD R24, R24, 0x1 ;  /* 0x0000000118187836 */ /* 0x000fc60000000000 */
[----:B------:R-:W0:Y:S02]  /*12b10*/  SYNCS.PHASECHK.TRANS64.TRYWAIT P1, [R3+URZ+0x32440], R2 ;  /* 0x03244002030075a7 */ /* 0x000e24000802017f */
[----:B------:R-:W-:-:S04]  /*12b20*/  ISETP.NE.AND P2, PT, R24, 0x2, PT ;  /* 0x000000021800780c */ /* 0x000fc80003f45270 */
[----:B------:R-:W-:Y:S01]  /*12b30*/  SEL R0, RZ, 0x1, P2 ;  /* 0x00000001ff007807 */ /* 0x000fe20001000000 */
[----:B0-----:R-:W-:Y:S08]  /*12b40*/  @!P1 BRA `(.L_x_5796) ;  /* 0x00000044007c9947 */ /* 0x001ff00003800000 */
.L_x_5934:
[----:B------:R-:W-:Y:S02]  /*12b50*/  SEL R24, R24, RZ, P2 ;  /* 0x000000ff18187207 */ /* 0x000fe40001000000 */
[----:B------:R-:W-:Y:S01]  /*12b60*/  LOP3.LUT R0, R27, R0, RZ, 0x3c, !PT ;  /* 0x000000001b007212 */ /* 0x000fe200078e3cff */
[----:B------:R-:W-:Y:S06]  /*12b70*/  @!P0 BRA `(.L_x_5797) ;  /* 0x0000000000048947 */ /* 0x000fec0003800000 */
[----:B------:R-:W-:Y:S01]  /*12b80*/  BPT.TRAP 0x1 ;  /* 0x000000040000795c */ /* 0x000fe20000300000 */
.L_x_5797:
[----:B------:R-:W-:Y:S01]  /*12b90*/  IMAD R5, R24, 0x8, R5 ;  /* 0x0000000818057824 */ /* 0x000fe200078e0205 */
[----:B------:R-:W-:-:S04]  /*12ba0*/  SHF.L.U32 R0, R0, 0x1f, RZ ;  /* 0x0000001f00007819 */ /* 0x000fc800000006ff */
[----:B------:R-:W4:Y:S02]  /*12bb0*/  SYNCS.PHASECHK.TRANS64.TRYWAIT P1, [R5+URZ+0x32440], R0 ;  /* 0x03244000050075a7 */ /* 0x000f24000802017f */
[----:B----4-:R-:W-:Y:S05]  /*12bc0*/  @!P1 BRA `(.L_x_5798) ;  /* 0x0000004400709947 */ /* 0x010fea0003800000 */
.L_x_5935:
[----:B------:R-:W-:Y:S05]  /*12bd0*/  @!P0 BRA `(.L_x_5799) ;  /* 0x0000000000048947 */ /* 0x000fea0003800000 */
[----:B------:R-:W-:Y:S01]  /*12be0*/  BPT.TRAP 0x1 ;  /* 0x000000040000795c */ /* 0x000fe20000300000 */
.L_x_5799:
[----:B------:R-:W5:Y:S02]  /*12bf0*/  SYNCS.PHASECHK.TRANS64.TRYWAIT P1, [R3+URZ+0x32460], R2 ;  /* 0x03246002030075a7 */ /* 0x000f64000802017f */
[----:B-----5:R-:W-:Y:S05]  /*12c00*/  @!P1 BRA `(.L_x_5800) ;  /* 0x0000004400749947 */ /* 0x020fea0003800000 */
.L_x_5936:
[----:B------:R-:W-:Y:S05]  /*12c10*/  @!P0 BRA `(.L_x_5801) ;  /* 0x0000000000048947 */ /* 0x000fea0003800000 */
[----:B------:R-:W-:Y:S01]  /*12c20*/  BPT.TRAP 0x1 ;  /* 0x000000040000795c */ /* 0x000fe20000300000 */
.L_x_5801:
[----:B------:R0:W0:Y:S02]  /*12c30*/  SYNCS.PHASECHK.TRANS64.TRYWAIT P0, [R5+URZ+0x32460], R0 ;  /* 0x03246000050075a7 */ /* 0x000024000800017f */
[----:B0-----:R-:W-:Y:S05]  /*12c40*/  @!P0 NANOSLEEP.SYNCS 0x989680 ;  /* 0x009896800000895d */ /* 0x001fea0003900000 */
[----:B------:R-:W0:Y:S02]  /*12c50*/  @!P0 SYNCS.PHASECHK.TRANS64 P0, [R5+URZ+0x32460], R0 ;  /* 0x03246000050085a7 */ /* 0x000e24000800007f */
[----:B0-----:R-:W-:Y:S05]  /*12c60*/  @!P0 BRA `(.L_x_5801) ;  /* 0xfffffffc00f08947 */ /* 0x001fea000383ffff */
.L_x_5793:
[----:B------:R-:W-:Y:S05]  /*12c70*/  BSYNC B0 ;  /* 0x0000000000007941 */ /* 0x000fea0003800000 */
.L_x_5792:
[----:B------:R-:W-:Y:S05]  /*12c80*/  EXIT ;  /* 0x000000000000794d */ /* 0x000fea0003800000 */
.L_x_5656:
[----:B0-----:R-:W-:-:S04]  /*12c90*/  IMAD.U32 R3, RZ, RZ, UR40 ;  /* 0x00000028ff037e24 */ /* 0x001fc8000f8e00ff */
[----:B------:R0:W1:Y:S03]  /*12ca0*/  SYNCS.PHASECHK.TRANS64.TRYWAIT P0, [R3+URZ+0x32400], R0 ;  /* 0x03240000030075a7 */ /* 0x000066000800017f */
[----:B-1----:R-:W-:Y:S05]  /*12cb0*/  @!P0 NANOSLEEP.SYNCS 0x989680 ;  /* 0x009896800000895d */ /* 0x002fea0003900000 */
[----:B------:R-:W1:Y:S02]  /*12cc0*/  @!P0 SYNCS.PHASECHK.TRANS64 P0, [R3+URZ+0x32400], R0 ;  /* 0x03240000030085a7 */ /* 0x000e64000800007f */
[----:B-1----:R-:W-:Y:S05]  /*12cd0*/  @!P0 BRA `(.L_x_5656) ;  /* 0xfffffffc00ec8947 */ /* 0x002fea000383ffff */
[----:B------:R-:W-:Y:S05]  /*12ce0*/  BRA `(.L_x_5802) ;  /* 0xfffffeec00907947 */ /* 0x000fea000383ffff */
.L_x_5660:
[----:B0-----:R-:W-:-:S04]  /*12cf0*/  IMAD.U32 R3, RZ, RZ, UR6 ;  /* 0x00000006ff037e24 */ /* 0x001fc8000f8e00ff */
[----:B------:R0:W2:Y:S03]  /*12d00*/  SYNCS.PHASECHK.TRANS64.TRYWAIT P1, [R3+URZ+0x32430], R2 ;  /* 0x03243002030075a7 */ /* 0x0000a6000802017f */
[----:B--2---:R-:W-:Y:S05]  /*12d10*/  @!P1 NANOSLEEP.SYNCS 0x989680 ;  /* 0x009896800000995d */ /* 0x004fea0003900000 */
[----:B------:R-:W2:Y:S02]  /*12d20*/  @!P1 SYNCS.PHASECHK.TRANS64 P1, [R3+URZ+0x32430], R2 ;  /* 0x03243002030095a7 */ /* 0x000ea4000802007f */
[----:B--2---:R-:W-:Y:S05]  /*12d30*/  @!P1 BRA `(.L_x_5660) ;  /* 0xfffffffc00ec9947 */ /* 0x004fea000383ffff */
[----:B------:R-:W-:Y:S05]  /*12d40*/  BRA `(.L_x_5659) ;  /* 0xfffffeec00b87947 */ /* 0x000fea000383ffff */
.L_x_5661:
[----:B0-----:R-:W-:-:S04]  /*12d50*/  IMAD.U32 R3, RZ, RZ, UR40 ;  /* 0x00000028ff037e24 */ /* 0x001fc8000f8e00ff */
[----:B------:R0:W2:Y:S03]  /*12d60*/  SYNCS.PHASECHK.TRANS64.TRYWAIT P1, [R3+URZ+0x32410], R0 ;  /* 0x03241000030075a7 */ /* 0x0000a6000802017f */
[----:B--2---:R-:W-:Y:S05]  /*12d70*/  @!P1 NANOSLEEP.SYNCS 0x989680 ;  /* 0x009896800000995d */ /* 0x004fea0003900000 */
[----:B------:R-:W2:Y:S02]  /*12d80*/  @!P1 SYNCS.PHASECHK.TRANS64 P1, [R3+URZ+0x32410], R0 ;  /* 0x03241000030095a7 */ /* 0x000ea4000802007f */
[----:B--2---:R-:W-:Y:S05]  /*12d90*/  @!P1 BRA `(.L_x_5661) ;  /* 0xfffffffc00ec9947 */ /* 0x004fea000383ffff */
[----:B------:R-:W-:Y:S05]  /*12da0*/  BRA `(.L_x_5803) ;  /* 0xfffffef000607947 */ /* 0x000fea000383ffff */
.L_x_5665:
[----:B0-----:R-:W-:-:S04]  /*12db0*/  MOV R3, UR6 ;  /* 0x0000000600037c02 */ /* 0x001fc80008000f00 */
[----:B------:R0:W3:Y:S03]  /*12dc0*/  SYNCS.PHASECHK.TRANS64.TRYWAIT P1, [R3+URZ+0x32450], R2 ;  /* 0x03245002030075a7 */ /* 0x0000e6000802017f */
[----:B---3--:R-:W-:Y:S05]  /*12dd0*/  @!P1 NANOSLEEP.SYNCS 0x989680 ;  /* 0x009896800000995d */ /* 0x008fea0003900000 */
[----:B------:R-:W3:Y:S02]  /*12de0*/  @!P1 SYNCS.PHASECHK.TRANS64 P1, [R3+URZ+0x32450], R2 ;  /* 0x03245002030095a7 */ /* 0x000ee4000802007f */
[----:B---3--:R-:W-:Y:S05]  /*12df0*/  @!P1 BRA `(.L_x_5665) ;  /* 0xfffffffc00ec9947 */ /* 0x008fea000383ffff */
[----:B------:R-:W-:Y:S05]  /*12e00*/  BRA `(.L_x_5664) ;  /* 0xfffffef000687947 */ /* 0x000fea000383ffff */
.L_x_5672:
[----:B-1----:R-:W-:-:S04]  /*12e10*/  IMAD.U32 R21, RZ, RZ, UR4 ;  /* 0x00000004ff157e24 */ /* 0x002fc8000f8e00ff */
[----:B------:R1:W2:Y:S03]  /*12e20*/  SYNCS.PHASECHK.TRANS64.TRYWAIT P1, [R21+URZ+0x32430], R0 ;  /* 0x03243000150075a7 */ /* 0x0002a6000802017f */
[----:B--2---:R-:W-:Y:S05]  /*12e30*/  @!P1 NANOSLEEP.SYNCS 0x989680 ;  /* 0x009896800000995d */ /* 0x004fea0003900000 */
[----:B------:R-:W2:Y:S02]  /*12e40*/  @!P1 SYNCS.PHASECHK.TRANS64 P1, [R21+URZ+0x32430], R0 ;  /* 0x03243000150095a7 */ /* 0x000ea4000802007f */
[----:B--2---:R-:W-:Y:S05]  /*12e50*/  @!P1 BRA `(.L_x_5672) ;  /* 0xfffffffc00ec9947 */ /* 0x004fea000383ffff */
[----:B------:R-:W-:Y:S05]  /*12e60*/  BRA `(.L_x_5671) ;  /* 0xffffff1400007947 */ /* 0x000fea000383ffff */
.L_x_5676:
[----:B-1----:R-:W-:-:S04]  /*12e70*/  IMAD.U32 R21, RZ, RZ, UR4 ;  /* 0x00000004ff157e24 */ /* 0x002fc8000f8e00ff */
[----:B------:R1:W3:Y:S03]  /*12e80*/  SYNCS.PHASECHK.TRANS64.TRYWAIT P1, [R21+URZ+0x32450], R0 ;  /* 0x03245000150075a7 */ /* 0x0002e6000802017f */
[----:B---3--:R-:W-:Y:S05]  /*12e90*/  @!P1 NANOSLEEP.SYNCS 0x989680 ;  /* 0x009896800000995d */ /* 0x008fea0003900000 */
[----:B------:R-:W3:Y:S02]  /*12ea0*/  @!P1 SYNCS.PHASECHK.TRANS64 P1, [R21+URZ+0x32450], R0 ;  /* 0x03245000150095a7 */ /* 0x000ee4000802007f */
[----:B---3--:R-:W-:Y:S05]  /*12eb0*/  @!P1 BRA `(.L_x_5676) ;  /* 0xfffffffc00ec9947 */ /* 0x008fea000383ffff */
[----:B------:R-:W-:Y:S05]  /*12ec0*/  BRA `(.L_x_5675) ;  /* 0xffffff1400807947 */ /* 0x000fea000383ffff */
.L_x_5684:
[----:B-1----:R-:W-:-:S04]  /*12ed0*/  IMAD.U32 R21, RZ, RZ, UR4 ;  /* 0x00000004ff157e24 */ /* 0x002fc8000f8e00ff */
[----:B------:R1:W2:Y:S03]  /*12ee0*/  SYNCS.PHASECHK.TRANS64.TRYWAIT P1, [R21+URZ+0x32430], R0 ;  /* 0x03243000150075a7 */ /* 0x0002a6000802017f */
[----:B--2---:R-:W-:Y:S05]  /*12ef0*/  @!P1 NANOSLEEP.SYNCS 0x989680 ;  /* 0x009896800000995d */ /* 0x004fea0003900000 */
[----:B------:R-:W2:Y:S02]  /*12f00*/  @!P1 SYNCS.PHASECHK.TRANS64 P1, [R21+URZ+0x32430], R0 ;  /* 0x03243000150095a7 */ /* 0x000ea4000802007f */
[----:B--2---:R-:W-:Y:S05]  /*12f10*/  @!P1 BRA `(.L_x_5684) ;  /* 0xfffffffc00ec9947 */ /* 0x004fea000383ffff */
[----:B------:R-:W-:Y:S05]  /*12f20*/  BRA `(.L_x_5683) ;  /* 0xffffff3c00907947 */ /* 0x000fea000383ffff */
.L_x_5688:
[----:B-1----:R-:W-:-:S04]  /*12f30*/  IMAD.U32 R21, RZ, RZ, UR4 ;  /* 0x00000004ff157e24 */ /* 0x002fc8000f8e00ff */
[----:B------:R1:W3:Y:S03]  /*12f40*/  SYNCS.PHASECHK.TRANS64.TRYWAIT P1, [R21+URZ+0x32450], R0 ;  /* 0x03245000150075a7 */ /* 0x0002e6000802017f */
[----:B---3--:R-:W-:Y:S05]  /*12f50*/  @!P1 NANOSLEEP.SYNCS 0x989680 ;  /* 0x009896800000995d */ /* 0x008fea0003900000 */
[----:B------:R-:W3:Y:S02]  /*12f60*/  @!P1 SYNCS.PHASECHK.TRANS64 P1, [R21+URZ+0x32450], R0 ;  /* 0x03245000150095a7 */ /* 0x000ee4000802007f */
[----:B---3--:R-:W-:Y:S05]  /*12f70*/  @!P1 BRA `(.L_x_5688) ;  /* 0xfffffffc00ec9947 */ /* 0x008fea000383ffff */
[----:B------:R-:W-:Y:S05]  /*12f80*/  BRA `(.L_x_5687) ;  /* 0xffffff4000107947 */ /* 0x000fea000383ffff */
.L_x_5733:
        /* <DEDUP_REMOVED lines=11> */
.L_x_5805:
[----:B------:R-:W-:Y:S05]  /*13040*/  BSYNC B0 ;  /* 0x0000000000007941 */ /* 0x000fea0003800000 */
.L_x_5804:
[----:B------:R-:W-:Y:S05]  /*13050*/  BRA `(.L_x_5806) ;  /* 0xffffffb000787947 */ /* 0x000fea000383ffff */
.L_x_5736:
[----:B0-----:R0:W1:Y:S02]  /*13060*/  SYNCS.PHASECHK.TRANS64.TRYWAIT P0, [R25+URZ+0x32440], R0 ;  /* 0x03244000190075a7 */ /* 0x001064000800017f */
[----:B-1----:R-:W-:Y:S05]  /*13070*/  @!P0 NANOSLEEP.SYNCS 0x989680 ;  /* 0x009896800000895d */ /* 0x002fea0003900000 */
[----:B------:R-:W1:Y:S02]  /*13080*/  @!P0 SYNCS.PHASECHK.TRANS64 P0, [R25+URZ+0x32440], R0 ;  /* 0x03244000190085a7 */ /* 0x000e64000800007f */
[----:B-1----:R-:W-:Y:S05]  /*13090*/  @!P0 BRA `(.L_x_5736) ;  /* 0xfffffffc00f08947 */ /* 0x002fea000383ffff */
[----:B------:R-:W-:Y:S05]  /*130a0*/  BRA `(.L_x_5807) ;  /* 0xffffffb400307947 */ /* 0x000fea000383ffff */
.L_x_5737:
        /* <DEDUP_REMOVED lines=8> */
.L_x_5809:
[----:B------:R-:W-:Y:S05]  /*13130*/  BSYNC B0 ;  /* 0x0000000000007941 */ /* 0x000fea0003800000 */
.L_x_5808:
[----:B------:R-:W-:Y:S01]  /*13140*/  IMAD.MOV.U32 R13, RZ, RZ, R0 ;  /* 0x000000ffff0d7224 */ /* 0x000fe200078e0000 */
[----:B------:R-:W-:Y:S01]  /*13150*/  MOV R2, R14 ;  /* 0x0000000e00027202 */ /* 0x000fe20000000f00 */
[----:B------:R-:W-:Y:S02]  /*13160*/  IMAD.MOV.U32 R12, RZ, RZ, RZ ;  /* 0x000000ffff0c7224 */ /* 0x000fe400078e00ff */
[----:B------:R-:W-:Y:S02]  /*13170*/  IMAD.MOV.U32 R11, RZ, RZ, 0x181f ;  /* 0x0000181fff0b7424 */ /* 0x000fe400078e00ff */
[----:B------:R-:W-:Y:S02]  /*13180*/  IMAD.MOV.U32 R15, RZ, RZ, -0x1 ;  /* 0xffffffffff0f7424 */ /* 0x000fe400078e00ff */
[----:B------:R-:W-:-:S07]  /*13190*/  @P0 IMAD R6, R5, 0x2, R22 ;  /* 0x0000000205060824 */ /* 0x000fce00078e0216 */
[----:B------:R-:W-:Y:S05]  /*131a0*/  WARPSYNC.COLLECTIVE R15, `(.L_x_5810) ;  /* 0x000000000f087348 */ /* 0x000fea0003c00000 */
[----:B------:R0:W1:Y:S02]  /*131b0*/  SHFL.IDX P6, R14, R13, R12, R11 ;  /* 0x0000000c0d0e7389 */ /* 0x00006400000c000b */
[----:B01----:R-:W-:Y:S01]  /*131c0*/  ENDCOLLECTIVE ;  /* 0x000000000000791b */ /* 0x003fe20003800000 */
.L_x_5810:
[----:B------:R-:W-:Y:S02]  /*131d0*/  IMAD.MOV.U32 R13, RZ, RZ, R4 ;  /* 0x000000ffff0d7224 */ /* 0x000fe400078e0004 */
[----:B------:R-:W-:Y:S02]  /*131e0*/  IMAD.MOV.U32 R12, RZ, RZ, 0x1 ;  /* 0x00000001ff0c7424 */ /* 0x000fe400078e00ff */
[----:B------:R-:W-:-:S07]  /*131f0*/  IMAD.MOV.U32 R3, RZ, RZ, R14 ;  /* 0x000000ffff037224 */ /* 0x000fce00078e000e */
[----:B------:R-:W-:Y:S05]  /*13200*/  WARPSYNC.COLLECTIVE R15, `(.L_x_5811) ;  /* 0x000000000f087348 */ /* 0x000fea0003c00000 */
[----:B------:R0:W1:Y:S02]  /*13210*/  SHFL.IDX P6, R14, R13, R12, R11 ;  /* 0x0000000c0d0e7389 */ /* 0x00006400000c000b */
[----:B01----:R-:W-:Y:S01]  /*13220*/  ENDCOLLECTIVE ;  /* 0x000000000000791b */ /* 0x003fe20003800000 */
.L_x_5811:
        /* <DEDUP_REMOVED lines=15> */
.L_x_5812:
[----:B------:R-:W-:Y:S02]  /*13320*/  @P0 IMAD R6, R5, 0x2, R22 ;  /* 0x0000000205060824 */ /* 0x000fe400078e0216 */
[----:B------:R-:W-:Y:S02]  /*13330*/  IMAD.MOV.U32 R13, RZ, RZ, R4 ;  /* 0x000000ffff0d7224 */ /* 0x000fe400078e0004 */
[----:B------:R-:W-:Y:S02]  /*13340*/  IMAD.MOV.U32 R12, RZ, RZ, 0x2 ;  /* 0x00000002ff0c7424 */ /* 0x000fe400078e00ff */
[----:B------:R-:W-:-:S07]  /*13350*/  IMAD.MOV.U32 R3, RZ, RZ, R14 ;  /* 0x000000ffff037224 */ /* 0x000fce00078e000e */
[----:B------:R-:W-:Y:S05]  /*13360*/  WARPSYNC.COLLECTIVE R15, `(.L_x_5813) ;  /* 0x000000000f087348 */ /* 0x000fea0003c00000 */
[----:B------:R0:W1:Y:S02]  /*13370*/  SHFL.IDX P6, R14, R13, R12, R11 ;  /* 0x0000000c0d0e7389 */ /* 0x00006400000c000b */
[----:B01----:R-:W-:Y:S01]  /*13380*/  ENDCOLLECTIVE ;  /* 0x000000000000791b */ /* 0x003fe20003800000 */
.L_x_5813:
        /* <DEDUP_REMOVED lines=15> */
.L_x_5814:
[----:B------:R-:W-:Y:S02]  /*13480*/  @P0 IMAD R6, R5, 0x2, R22 ;  /* 0x0000000205060824 */ /* 0x000fe400078e0216 */
[----:B------:R-:W-:Y:S02]  /*13490*/  IMAD.MOV.U32 R13, RZ, RZ, R4 ;  /* 0x000000ffff0d7224 */ /* 0x000fe400078e0004 */
[----:B------:R-:W-:Y:S02]  /*134a0*/  IMAD.MOV.U32 R12, RZ, RZ, 0x3 ;  /* 0x00000003ff0c7424 */ /* 0x000fe400078e00ff */
[----:B------:R-:W-:-:S07]  /*134b0*/  IMAD.MOV.U32 R3, RZ, RZ, R14 ;  /* 0x000000ffff037224 */ /* 0x000fce00078e000e */
[----:B------:R-:W-:Y:S05]  /*134c0*/  WARPSYNC.COLLECTIVE R15, `(.L_x_5815) ;  /* 0x000000000f087348 */ /* 0x000fea0003c00000 */
[----:B------:R0:W1:Y:S02]  /*134d0*/  SHFL.IDX P6, R14, R13, R12, R11 ;  /* 0x0000000c0d0e7389 */ /* 0x00006400000c000b */
[----:B01----:R-:W-:Y:S01]  /*134e0*/  ENDCOLLECTIVE ;  /* 0x000000000000791b */ /* 0x003fe20003800000 */
.L_x_5815:
        /* <DEDUP_REMOVED lines=15> */
.L_x_5816:
[----:B------:R-:W-:Y:S02]  /*135e0*/  @P0 IMAD R6, R5, 0x2, R22 ;  /* 0x0000000205060824 */ /* 0x000fe400078e0216 */
[----:B------:R-:W-:Y:S02]  /*135f0*/  IMAD.MOV.U32 R13, RZ, RZ, R4 ;  /* 0x000000ffff0d7224 */ /* 0x000fe400078e0004 */
[----:B------:R-:W-:Y:S01]  /*13600*/  IMAD.MOV.U32 R12, RZ, RZ, 0x4 ;  /* 0x00000004ff0c7424 */ /* 0x000fe200078e00ff */
[----:B------:R-:W-:-:S07]  /*13610*/  MOV R3, R14 ;  /* 0x0000000e00037202 */ /* 0x000fce0000000f00 */
[----:B------:R-:W-:Y:S05]  /*13620*/  WARPSYNC.COLLECTIVE R15, `(.L_x_5817) ;  /* 0x000000000f087348 */ /* 0x000fea0003c00000 */
[----:B------:R0:W1:Y:S02]  /*13630*/  SHFL.IDX P6, R14, R13, R12, R11 ;  /* 0x0000000c0d0e7389 */ /* 0x00006400000c000b */
[----:B01----:R-:W-:Y:S01]  /*13640*/  ENDCOLLECTIVE ;  /* 0x000000000000791b */ /* 0x003fe20003800000 */
.L_x_5817:
        /* <DEDUP_REMOVED lines=15> */
.L_x_5818:
[----:B------:R-:W-:Y:S02]  /*13740*/  @P0 IMAD R6, R5, 0x2, R22 ;  /* 0x0000000205060824 */ /* 0x000fe400078e0216 */
[----:B------:R-:W-:Y:S02]  /*13750*/  IMAD.MOV.U32 R13, RZ, RZ, R4 ;  /* 0x000000ffff0d7224 */ /* 0x000fe400078e0004 */
[----:B------:R-:W-:Y:S02]  /*13760*/  IMAD.MOV.U32 R12, RZ, RZ, 0x5 ;  /* 0x00000005ff0c7424 */ /* 0x000fe400078e00ff */
[----:B------:R-:W-:-:S07]  /*13770*/  IMAD.MOV.U32 R3, RZ, RZ, R14 ;  /* 0x000000ffff037224 */ /* 0x000fce00078e000e */
[----:B------:R-:W-:Y:S05]  /*13780*/  WARPSYNC.COLLECTIVE R15, `(.L_x_5819) ;  /* 0x000000000f087348 */ /* 0x000fea0003c00000 */
[----:B------:R0:W1:Y:S02]  /*13790*/  SHFL.IDX P6, R14, R13, R12, R11 ;  /* 0x0000000c0d0e7389 */ /* 0x00006400000c000b */
[----:B01----:R-:W-:Y:S01]  /*137a0*/  ENDCOLLECTIVE ;  /* 0x000000000000791b */ /* 0x003fe20003800000 */
.L_x_5819:
[----:B------:R-:W-:-:S05]  /*137b0*/  @P0 LEA R3, P1, R7, R3, 0x1 ;  /* 0x0000000307030211 */ /* 0x000fca00078208ff */
[----:B------:R-:W-:-:S05]  /*137c0*/  @P0 IMAD.X R2, RZ, RZ, R2, P1 ;  /* 0x000000ffff020224 */ /* 0x000fca00008e0602 */
[----:B------:R-:W-:Y:S02]  /*137d0*/  @P0 LOP3.LUT R3, R3, R2, RZ, 0x3c, !PT ;  /* 0x0000000203030212 */ /* 0x000fe400078e3cff */
[----:B------:R-:W-:Y:S02]  /*137e0*/  MOV R13, R0 ;  /* 0x00000000000d7202 */ /* 0x000fe40000000f00 */
[----:B------:R-:W-:-:S04]  /*137f0*/  @P0 LOP3.LUT R2, R3, R2, RZ, 0x3c, !PT ;  /* 0x0000000203020212 */ /* 0x000fc800078e3cff */
[----:B------:R-:W-:Y:S01]  /*13800*/  @P0 LOP3.LUT R3, R3, R2, RZ, 0x3c, !PT ;  /* 0x0000000203030212 */ /* 0x000fe200078e3cff */
[----:B------:R-:W-:-:S07]  /*13810*/  IMAD.MOV.U32 R4, RZ, RZ, R14 ;  /* 0x000000ffff047224 */ /* 0x000fce00078e000e */
[----:B------:R-:W-:Y:S05]  /*13820*/  WARPSYNC.COLLECTIVE R15, `(.L_x_5820) ;  /* 0x000000000f087348 */ /* 0x000fea0003c00000 */
[----:B------:R0:W1:Y:S02]  /*13830*/  SHFL.IDX P6, R14, R13, R12, R11 ;  /* 0x0000000c0d0e7389 */ /* 0x00006400000c000b */
[----:B01----:R-:W-:Y:S01]  /*13840*/  ENDCOLLECTIVE ;  /* 0x000000000000791b */ /* 0x003fe20003800000 */
.L_x_5820:
[----:B------:R-:W-:Y:S01]  /*13850*/  @!PT LDS RZ, [RZ] ;  /* 0x00000000fffff984 */ /* 0x000fe20000000800 */
[----:B------:R-:W-:Y:S01]  /*13860*/  @!PT LDS RZ, [RZ] ;  /* 0x00000000fffff984 */ /* 0x000fe20000000800 */
[----:B------:R-:W-:Y:S01]  /*13870*/  @!PT LDS RZ, [RZ] ;  /* 0x00000000fffff984 */ /* 0x000fe20000000800 */
[----:B------:R0:W-:Y:S01]  /*13880*/  @P0 LDGSTS.E.BYPASS.LTC128B.128 [R6+0x1e400], desc[UR36][R2.64], !P2 ;  /* 0x1e40000002060fae */ /* 0x0001e2000d101d64 */
[----:B------:R-:W-:Y:S01]  /*13890*/  IMAD.MOV.U32 R0, RZ, RZ, R14 ;  /* 0x000000ffff007224 */ /* 0x000fe200078e000e */
[----:B------:R-:W-:Y:S06]  /*138a0*/  BRA `(.L_x_5821) ;  /* 0xffffffb000987947 */ /* 0x000fec000383ffff */
.L_x_5742:
[----:B------:R0:W5:Y:S01]  /*138b0*/  LDL.LU R6, [R1+0x4] ;  /* 0x0000040001067983 */ /* 0x0001620000300800 */
[----:B------:R-:W-:Y:S01]  /*138c0*/  IMAD.MOV.U32 R13, RZ, RZ, R4 ;  /* 0x000000ffff0d7224 */ /* 0x000fe200078e0004 */
[----:B------:R-:W-:Y:S01]  /*138d0*/  LOP3.LUT R23, R23, 0xffffdfff, RZ, 0xc0, !PT ;  /* 0xffffdfff17177812 */ /* 0x000fe200078ec0ff */
[----:B------:R-:W-:Y:S02]  /*138e0*/  IMAD.MOV.U32 R12, RZ, RZ, RZ ;  /* 0x000000ffff0c7224 */ /* 0x000fe400078e00ff */
[----:B------:R-:W-:Y:S02]  /*138f0*/  IMAD.MOV.U32 R11, RZ, RZ, 0x181f ;  /* 0x0000181fff0b7424 */ /* 0x000fe400078e00ff */
[----:B------:R-:W-:Y:S02]  /*13900*/  IMAD.MOV.U32 R15, RZ, RZ, -0x1 ;  /* 0xffffffffff0f7424 */ /* 0x000fe400078e00ff */
[----:B0-----:R-:W-:-:S07]  /*13910*/  IMAD R17, R17, 0x80, R21 ;  /* 0x0000008011117824 */ /* 0x001fce00078e0215 */
[----:B-1---5:R-:W-:Y:S05]  /*13920*/  WARPSYNC.COLLECTIVE R15, `(.L_x_5822) ;  /* 0x000000000f087348 */ /* 0x022fea0003c00000 */
[----:B------:R0:W2:Y:S02]  /*13930*/  SHFL.IDX P6, R14, R13, R12, R11 ;  /* 0x0000000c0d0e7389 */ /* 0x0000a400000c000b */
[----:B012--5:R-:W-:Y:S01]  /*13940*/  ENDCOLLECTIVE ;  /* 0x000000000000791b */ /* 0x027fe20003800000 */
.L_x_5822:
[----:B------:R-:W-:Y:S02]  /*13950*/  IMAD.MOV.U32 R13, RZ, RZ, R0 ;  /* 0x000000ffff0d7224 */ /* 0x000fe400078e0000 */
[----:B------:R-:W-:-:S07]  /*13960*/  IMAD.MOV.U32 R3, RZ, RZ, R14 ;  /* 0x000000ffff037224 */ /* 0x000fce00078e000e */
[----:B------:R-:W-:Y:S05]  /*13970*/  WARPSYNC.COLLECTIVE R15, `(.L_x_5823) ;  /* 0x000000000f087348 */ /* 0x000fea0003c00000 */
[----:B------:R0:W1:Y:S02]  /*13980*/  SHFL.IDX P6, R14, R13, R12, R11 ;  /* 0x0000000c0d0e7389 */ /* 0x00006400000c000b */
[----:B01----:R-:W-:Y:S01]  /*13990*/  ENDCOLLECTIVE ;  /* 0x000000000000791b */ /* 0x003fe20003800000 */
.L_x_5823:
[----:B------:R-:W-:Y:S01]  /*139a0*/  MOV R13, R4 ;  /* 0x00000004000d7202 */ /* 0x000fe20000000f00 */
[----:B------:R-:W-:Y:S02]  /*139b0*/  IMAD.MOV.U32 R12, RZ, RZ, 0x1 ;  /* 0x00000001ff0c7424 */ /* 0x000fe400078e00ff */
[----:B------:R-:W-:-:S07]  /*139c0*/  IMAD.MOV.U32 R9, RZ, RZ, R14 ;  /* 0x000000ffff097224 */ /* 0x000fce00078e000e */
[----:B------:R-:W-:Y:S05]  /*139d0*/  WARPSYNC.COLLECTIVE R15, `(.L_x_5824) ;  /* 0x000000000f087348 */ /* 0x000fea0003c00000 */
[----:B------:R0:W1:Y:S02]  /*139e0*/  SHFL.IDX P6, R14, R13, R12, R11 ;  /* 0x0000000c0d0e7389 */ /* 0x00006400000c000b */
[----:B01----:R-:W-:Y:S01]  /*139f0*/  ENDCOLLECTIVE ;  /* 0x000000000000791b */ /* 0x003fe20003800000 */
.L_x_5824:
[----:B------:R-:W-:Y:S02]  /*13a00*/  IMAD.MOV.U32 R13, RZ, RZ, R0 ;  /* 0x000000ffff0d7224 */ /* 0x000fe400078e0000 */
        /* <DEDUP_REMOVED lines=17> */
.L_x_5825:
        /* <DEDUP_REMOVED lines=8> */
.L_x_5826:
        /* <DEDUP_REMOVED lines=15> */
.L_x_5827:
[----:B------:R-:W-:Y:S01]  /*13c90*/  @P2 LOP3.LUT R23, R23, 0x800, RZ, 0xfc, !PT ;  /* 0x0000080017172812 */ /* 0x000fe200078efcff */
[----:B------:R-:W-:-:S03]  /*13ca0*/  IMAD.MOV.U32 R13, RZ, RZ, R4 ;  /* 0x000000ffff0d7224 */ /* 0x000fc600078e0004 */
[----:B------:R-:W-:Y:S01]  /*13cb0*/  LOP3.LUT R23, R23, 0xfffffdff, RZ, 0xc0, !PT ;  /* 0xfffffdff17177812 */ /* 0x000fe200078ec0ff */
[----:B------:R-:W-:Y:S01]  /*13cc0*/  IMAD.MOV.U32 R12, RZ, RZ, 0x3 ;  /* 0x00000003ff0c7424 */ /* 0x000fe200078e00ff */
[----:B------:R-:W-:-:S07]  /*13cd0*/  MOV R10, R14 ;  /* 0x0000000e000a7202 */ /* 0x000fce0000000f00 */
[----:B------:R-:W-:Y:S05]  /*13ce0*/  WARPSYNC.COLLECTIVE R15, `(.L_x_5828) ;  /* 0x000000000f087348 */ /* 0x000fea0003c00000 */
[----:B------:R0:W1:Y:S02]  /*13cf0*/  SHFL.IDX P6, R14, R13, R12, R11 ;  /* 0x0000000c0d0e7389 */ /* 0x00006400000c000b */
[----:B01----:R-:W-:Y:S01]  /*13d00*/  ENDCOLLECTIVE ;  /* 0x000000000000791b */ /* 0x003fe20003800000 */
.L_x_5828:
        /* <DEDUP_REMOVED lines=15> */
.L_x_5829:
        /* <DEDUP_REMOVED lines=17> */
.L_x_5830:
[----:B------:R-:W-:-:S04]  /*13f10*/  IADD3 R2, R17, 0x40, RZ ;  /* 0x0000004011027810 */ /* 0x000fc80007ffe0ff */
[----:B------:R-:W-:Y:S01]  /*13f20*/  ISETP.GE.AND P2, PT, R2, R5, PT ;  /* 0x000000050200720c */ /* 0x000fe20003f46270 */
[----:B------:R-:W-:Y:S02]  /*13f30*/  IMAD.MOV.U32 R13, RZ, RZ, R0 ;  /* 0x000000ffff0d7224 */ /* 0x000fe400078e0000 */
[----:B------:R-:W-:-:S10]  /*13f40*/  IMAD.MOV.U32 R2, RZ, RZ, R14 ;  /* 0x000000ffff027224 */ /* 0x000fd400078e000e */
[----:B------:R-:W-:-:S07]  /*13f50*/  @P2 LOP3.LUT R23, R23, 0x100, RZ, 0xfc, !PT ;  /* 0x0000010017172812 */ /* 0x000fce00078efcff */
[----:B------:R-:W-:Y:S05]  /*13f60*/  WARPSYNC.COLLECTIVE R15, `(.L_x_5831) ;  /* 0x000000000f087348 */ /* 0x000fea0003c00000 */
[----:B------:R0:W1:Y:S02]  /*13f70*/  SHFL.IDX P6, R14, R13, R12, R11 ;  /* 0x0000000c0d0e7389 */ /* 0x00006400000c000b */
[----:B01----:R-:W-:Y:S01]  /*13f80*/  ENDCOLLECTIVE ;  /* 0x000000000000791b */ /* 0x003fe20003800000 */
.L_x_5831:
[----:B------:R-:W-:Y:S01]  /*13f90*/  LOP3.LUT R23, R23, 0xffffff7f, RZ, 0xc0, !PT ;  /* 0xffffff7f17177812 */ /* 0x000fe200078ec0ff */
[----:B------:R-:W-:Y:S02]  /*13fa0*/  IMAD.MOV.U32 R13, RZ, RZ, R4 ;  /* 0x000000ffff0d7224 */ /* 0x000fe400078e0004 */
[----:B------:R-:W-:Y:S02]  /*13fb0*/  IMAD.MOV.U32 R12, RZ, RZ, 0x5 ;  /* 0x00000005ff0c7424 */ /* 0x000fe400078e00ff */
[----:B------:R-:W-:-:S05]  /*13fc0*/  IMAD.MOV.U32 R11, RZ, RZ, R14 ;  /* 0x000000ffff0b7224 */ /* 0x000fca00078e000e */
[----:B------:R-:W-:-:S05]  /*13fd0*/  @!P2 LEA R14, P1, R20, R11, 0x1 ;  /* 0x0000000b140ea211 */ /* 0x000fca00078208ff */
[----:B------:R-:W-:Y:S02]  /*13fe0*/  @!P2 IMAD.X R11, RZ, RZ, R2, P1 ;  /* 0x000000ffff0ba224 */ /* 0x000fe400008e0602 */
[----:B------:R-:W-:Y:S02]  /*13ff0*/  @!P2 IMAD.MOV.U32 R2, RZ, RZ, R14 ;  /* 0x000000ffff02a224 */ /* 0x000fe400078e000e */
[----:B------:R-:W-:Y:S01]  /*14000*/  @!P2 IMAD.MOV.U32 R3, RZ, RZ, R11 ;  /* 0x000000ffff03a224 */ /* 0x000fe200078e000b */
[----:B------:R-:W-:-:S04]  /*14010*/  MOV R11, 0x181f ;  /* 0x0000181f000b7802 */ /* 0x000fc80000000f00 */
[----:B------:R-:W-:Y:S01]  /*14020*/  @!PT LDS RZ, [RZ] ;  /* 0x00000000fffff984 */ /* 0x000fe20000000800 */
[----:B------:R-:W-:Y:S01]  /*14030*/  @!PT LDS RZ, [RZ] ;  /* 0x00000000fffff984 */ /* 0x000fe20000000800 */
[----:B------:R-:W-:Y:S01]  /*14040*/  @!PT LDS RZ, [RZ] ;  /* 0x00000000fffff984 */ /* 0x000fe20000000800 */
[----:B------:R0:W-:Y:S03]  /*14050*/  @!P2 LDGSTS.E.BYPASS.LTC128B.128 [R26+0x1a400], desc[UR36][R2.64], !P0 ;  /* 0x1a400000021aafae */ /* 0x0001e6000c101d64 */
[----:B0-----:R-:W-:Y:S05]  /*14060*/  WARPSYNC.COLLECTIVE R15, `(.L_x_5832) ;  /* 0x000000000f087348 */ /* 0x001fea0003c00000 */
[----:B------:R1:W2:Y:S02]  /*14070*/  SHFL.IDX P6, R14, R13, R12, R11 ;  /* 0x0000000c0d0e7389 */ /* 0x0002a400000c000b */
[----:B012---:R-:W-:Y:S01]  /*14080*/  ENDCOLLECTIVE ;  /* 0x000000000000791b */ /* 0x007fe20003800000 */
.L_x_5832:
[----:B------:R-:W-:-:S05]  /*14090*/  VIADD R2, R17, 0x50 ;  /* 0x0000005011027836 */ /* 0x000fca0000000000 */
[----:B------:R-:W-:Y:S01]  /*140a0*/  ISETP.GE.AND P2, PT, R2, R5, PT ;  /* 0x000000050200720c */ /* 0x000fe20003f46270 */
[----:B------:R-:W-:Y:S02]  /*140b0*/  IMAD.MOV.U32 R13, RZ, RZ, R0 ;  /* 0x000000ffff0d7224 */ /* 0x000fe400078e0000 */
[----:B------:R-:W-:-:S10]  /*140c0*/  IMAD.MOV.U32 R7, RZ, RZ, R14 ;  /* 0x000000ffff077224 */ /* 0x000fd400078e000e */
[----:B------:R-:W-:Y:S05]  /*140d0*/  WARPSYNC.COLLECTIVE R15, `(.L_x_5833) ;  /* 0x000000000f087348 */ /* 0x000fea0003c00000 */
[----:B------:R0:W1:Y:S02]  /*140e0*/  SHFL.IDX P6, R14, R13, R12, R11 ;  /* 0x0000000c0d0e7389 */ /* 0x00006400000c000b */
[----:B01----:R-:W-:Y:S01]  /*140f0*/  ENDCOLLECTIVE ;  /* 0x000000000000791b */ /* 0x003fe20003800000 */
.L_x_5833:
        /* <DEDUP_REMOVED lines=8> */
.L_x_5834:
        /* <DEDUP_REMOVED lines=10> */
[----:B------:R-:W-:Y:S01]  /*14220*/  ISETP.GE.AND P2, PT, R8, R5, PT ;  /* 0x000000050800720c */ /* 0x000fe20003f46270 */
[----:B0-----:R-:W-:-:S12]  /*14230*/  IMAD.MOV.U32 R2, RZ, RZ, R14 ;  /* 0x000000ffff027224 */ /* 0x001fd800078e000e */
[----:B------:R-:W-:Y:S05]  /*14240*/  WARPSYNC.COLLECTIVE R15, `(.L_x_5835) ;  /* 0x000000000f087348 */ /* 0x000fea0003c00000 */
[----:B------:R0:W1:Y:S02]  /*14250*/  SHFL.IDX P6, R14, R13, R12, R11 ;  /* 0x0000000c0d0e7389 */ /* 0x00006400000c000b */
[----:B01----:R-:W-:Y:S01]  /*14260*/  ENDCOLLECTIVE ;  /* 0x000000000000791b */ /* 0x003fe20003800000 */
.L_x_5835:
[----:B------:R-:W-:Y:S01]  /*14270*/  @P2 LOP3.LUT R23, R23, 0x40, RZ, 0xfc, !PT ;  /* 0x0000004017172812 */ /* 0x000fe200078efcff */
[----:B------:R-:W-:Y:S02]  /*14280*/  IMAD.MOV.U32 R13, RZ, RZ, R4 ;  /* 0x000000ffff0d7224 */ /* 0x000fe400078e0004 */
[----:B------:R-:W-:Y:S02]  /*14290*/  IMAD.MOV.U32 R12, RZ, RZ, 0x7 ;  /* 0x00000007ff0c7424 */ /* 0x000fe400078e00ff */
[----:B------:R-:W-:-:S07]  /*142a0*/  IMAD.MOV.U32 R6, RZ, RZ, R14 ;  /* 0x000000ffff067224 */ /* 0x000fce00078e000e */
[----:B------:R-:W-:Y:S05]  /*142b0*/  WARPSYNC.COLLECTIVE R15, `(.L_x_5836) ;  /* 0x000000000f087348 */ /* 0x000fea0003c00000 */
[----:B------:R0:W1:Y:S02]  /*142c0*/  SHFL.IDX P6, R14, R13, R12, R11 ;  /* 0x0000000c0d0e7389 */ /* 0x00006400000c000b */
[----:B01----:R-:W-:Y:S01]  /*142d0*/  ENDCOLLECTIVE ;  /* 0x000000000000791b */ /* 0x003fe20003800000 */
.L_x_5836:
[----:B------:R-:W-:-:S04]  /*142e0*/  @!P2 LEA R6, P1, R20, R6, 0x1 ;  /* 0x000000061406a211 */ /* 0x000fc800078208ff */
[----:B------:R-:W-:Y:S01]  /*142f0*/  @!P2 IADD3.X R9, RZ, R2, RZ, P1, !PT ;  /* 0x00000002ff09a210 */ /* 0x000fe20000ffe4ff */
[----:B------:R-:W-:-:S04]  /*14300*/  @!P2 IMAD.MOV.U32 R2, RZ, RZ, R6 ;  /* 0x000000ffff02a224 */ /* 0x000fc800078e0006 */
        /* <DEDUP_REMOVED lines=10> */
.L_x_5837:
[----:B------:R-:W-:Y:S01]  /*143b0*/  IMAD.MOV.U32 R0, RZ, RZ, R14 ;  /* 0x000000ffff007224 */ /* 0x000fe200078e000e */
[----:B------:R-:W-:Y:S06]  /*143c0*/  BRA `(.L_x_5838) ;  /* 0xffffffb000cc7947 */ /* 0x000fec000383ffff */
.L_x_5746:
        /* <DEDUP_REMOVED lines=8> */
.L_x_5840:
[----:B------:R-:W-:Y:S05]  /*14450*/  BSYNC B0 ;  /* 0x0000000000007941 */ /* 0x000fea0003800000 */
.L_x_5839:
[----:B------:R-:W-:Y:S01]  /*14460*/  MOV R13, R0 ;  /* 0x00000000000d7202 */ /* 0x000fe20000000f00 */
[----:B------:R-:W-:Y:S01]  /*14470*/  IMAD.MOV.U32 R12, RZ, RZ, RZ ;  /* 0x000000ffff0c7224 */ /* 0x000fe200078e00ff */
[----:B------:R-:W-:Y:S01]  /*14480*/  LOP3.LUT P5, RZ, R23, 0x2000, RZ, 0xc0, !PT ;  /* 0x0000200017ff7812 */ /* 0x000fe200078ac0ff */
[----:B------:R-:W-:Y:S02]  /*14490*/  IMAD.MOV.U32 R11, RZ, RZ, 0x181f ;  /* 0x0000181fff0b7424 */ /* 0x000fe400078e00ff */
[----:B------:R-:W-:Y:S02]  /*144a0*/  IMAD.MOV.U32 R15, RZ, RZ, -0x1 ;  /* 0xffffffffff0f7424 */ /* 0x000fe400078e00ff */
[----:B------:R-:W-:-:S08]  /*144b0*/  IMAD.MOV.U32 R2, RZ, RZ, R14 ;  /* 0x000000ffff027224 */ /* 0x000fd000078e000e */
[----:B------:R-:W-:Y:S05]  /*144c0*/  WARPSYNC.COLLECTIVE R15, `(.L_x_5841) ;  /* 0x000000000f087348 */ /* 0x000fea0003c00000 */
[----:B------:R0:W1:Y:S02]  /*144d0*/  SHFL.IDX P6, R14, R13, R12, R11 ;  /* 0x0000000c0d0e7389 */ /* 0x00006400000c000b */
[----:B01----:R-:W-:Y:S01]  /*144e0*/  ENDCOLLECTIVE ;  /* 0x000000000000791b */ /* 0x003fe20003800000 */
.L_x_5841:
[----:B------:R-:W-:Y:S02]  /*144f0*/  IMAD.MOV.U32 R13, RZ, RZ, R4 ;  /* 0x000000ffff0d7224 */ /* 0x000fe400078e0004 */
[----:B------:R-:W-:Y:S01]  /*14500*/  IMAD.MOV.U32 R12, RZ, RZ, 0x1 ;  /* 0x00000001ff0c7424 */ /* 0x000fe200078e00ff */
[----:B------:R-:W-:-:S13]  /*14510*/  @!P5 LEA R5, P0, R8, R14, 0x1 ;  /* 0x0000000e0805d211 */ /* 0x000fda00078008ff */
[----:B------:R-:W-:Y:S05]  /*14520*/  WARPSYNC.COLLECTIVE R15, `(.L_x_5842) ;  /* 0x000000000f087348 */ /* 0x000fea0003c00000 */
[----:B------:R0:W1:Y:S02]  /*14530*/  SHFL.IDX P6, R14, R13, R12, R11 ;  /* 0x0000000c0d0e7389 */ /* 0x00006400000c000b */
[----:B01----:R-:W-:Y:S01]  /*14540*/  ENDCOLLECTIVE ;  /* 0x000000000000791b */ /* 0x003fe20003800000 */
.L_x_5842:
[----:B------:R-:W-:Y:S02]  /*14550*/  @!P5 IMAD.X R3, RZ, RZ, R2, P0 ;  /* 0x000000ffff03d224 */ /* 0x000fe400000e0602 */
        /* <DEDUP_REMOVED lines=14> */
.L_x_5843:
[----:B------:R-:W-:Y:S01]  /*14640*/  MOV R13, R4 ;  /* 0x00000004000d7202 */ /* 0x000fe20000000f00 */
        /* <DEDUP_REMOVED lines=16> */
.L_x_5844:
[----:B------:R-:W-:Y:S02]  /*14750*/  IMAD.MOV.U32 R13, RZ, RZ, R0 ;  /* 0x000000ffff0d7224 */ /* 0x000fe400078e0000 */
[----:B------:R-:W-:-:S07]  /*14760*/  IMAD.MOV.U32 R5, RZ, RZ, R14 ;  /* 0x000000ffff057224 */ /* 0x000fce00078e000e */
[----:B------:R-:W-:Y:S05]  /*14770*/  WARPSYNC.COLLECTIVE R15, `(.L_x_5845) ;  /* 0x000000000f087348 */ /* 0x000fea0003c00000 */
[----:B------:R0:W1:Y:S02]  /*14780*/  SHFL.IDX P6, R14, R13, R12, R11 ;  /* 0x0000000c0d0e7389 */ /* 0x00006400000c000b */
[----:B01----:R-:W-:Y:S01]  /*14790*/  ENDCOLLECTIVE ;  /* 0x000000000000791b */ /* 0x003fe20003800000 */
.L_x_5845:
[----:B------:R-:W-:Y:S02]  /*147a0*/  IMAD.MOV.U32 R13, RZ, RZ, R4 ;  /* 0x000000ffff0d7224 */ /* 0x000fe400078e0004 */
[----:B------:R-:W-:Y:S01]  /*147b0*/  IMAD.MOV.U32 R12, RZ, RZ, 0x3 ;  /* 0x00000003ff0c7424 */ /* 0x000fe200078e00ff */
[----:B------:R-:W-:-:S13]  /*147c0*/  @!P5 LEA R6, P0, R8, R14, 0x1 ;  /* 0x0000000e0806d211 */ /* 0x000fda00078008ff */
[----:B------:R-:W-:Y:S05]  /*147d0*/  WARPSYNC.COLLECTIVE R15, `(.L_x_5846) ;  /* 0x000000000f087348 */ /* 0x000fea0003c00000 */
[----:B------:R0:W1:Y:S02]  /*147e0*/  SHFL.IDX P6, R14, R13, R12, R11 ;  /* 0x0000000c0d0e7389 */ /* 0x00006400000c000b */
[----:B01----:R-:W-:Y:S01]  /*147f0*/  ENDCOLLECTIVE ;  /* 0x000000000000791b */ /* 0x003fe20003800000 */
.L_x_5846:
[----:B------:R-:W-:Y:S02]  /*14800*/  @!P5 IMAD.X R7, RZ, RZ, R5, P0 ;  /* 0x000000ffff07d224 */ /* 0x000fe400000e0605 */
[----:B------:R-:W-:Y:S02]  /*14810*/  @!P5 IMAD.MOV.U32 R2, RZ, RZ, R6 ;  /* 0x000000ffff02d224 */ /* 0x000fe400078e0006 */
[----:B------:R-:W-:-:S05]  /*14820*/  @!P5 IMAD.MOV.U32 R3, RZ, RZ, R7 ;  /* 0x000000ffff03d224 */ /* 0x000fca00078e0007 */
        /* <DEDUP_REMOVED lines=13> */
.L_x_5847:
[----:B------:R-:W-:Y:S02]  /*14900*/  IMAD.MOV.U32 R13, RZ, RZ, R4 ;  /* 0x000000ffff0d7224 */ /* 0x000fe400078e0004 */
[----:B------:R-:W-:Y:S01]  /*14910*/  IMAD.MOV.U32 R12, RZ, RZ, 0x4 ;  /* 0x00000004ff0c7424 */ /* 0x000fe200078e00ff */
[----:B------:R-:W-:-:S13]  /*14920*/  LOP3.LUT P6, RZ, R23, 0x200, RZ, 0xc0, !PT ;  /* 0x0000020017ff7812 */ /* 0x000fda00078cc0ff */
[----:B------:R-:W-:-:S05]  /*14930*/  @!P6 LEA R6, P0, R8, R14, 0x1 ;  /* 0x0000000e0806e211 */ /* 0x000fca00078008ff */
[----:B------:R-:W-:Y:S02]  /*14940*/  @!P6 IMAD.X R7, RZ, RZ, R5, P0 ;  /* 0x000000ffff07e224 */ /* 0x000fe400000e0605 */
[----:B------:R-:W-:-:S03]  /*14950*/  @!P6 IMAD.MOV.U32 R2, RZ, RZ, R6 ;  /* 0x000000ffff02e224 */ /* 0x000fc600078e0006 */
[----:B------:R-:W-:-:S05]  /*14960*/  @!P6 MOV R3, R7 ;  /* 0x000000070003e202 */ /* 0x000fca0000000f00 */
        /* <DEDUP_REMOVED lines=10> */
.L_x_5848:
[----:B------:R-:W-:Y:S02]  /*14a10*/  IMAD.MOV.U32 R13, RZ, RZ, R0 ;  /* 0x000000ffff0d7224 */ /* 0x000fe400078e0000 */
[----:B------:R-:W-:-:S07]  /*14a20*/  IMAD.MOV.U32 R5, RZ, RZ, R14 ;  /* 0x000000ffff057224 */ /* 0x000fce00078e000e */
[----:B------:R-:W-:Y:S05]  /*14a30*/  WARPSYNC.COLLECTIVE R15, `(.L_x_5849) ;  /* 0x000000000f087348 */ /* 0x000fea0003c00000 */
[----:B------:R0:W1:Y:S02]  /*14a40*/  SHFL.IDX P6, R14, R13, R12, R11 ;  /* 0x0000000c0d0e7389 */ /* 0x00006400000c000b */
[----:B01----:R-:W-:Y:S01]  /*14a50*/  ENDCOLLECTIVE ;  /* 0x000000000000791b */ /* 0x003fe20003800000 */
.L_x_5849:
[----:B------:R-:W-:Y:S02]  /*14a60*/  IMAD.MOV.U32 R13, RZ, RZ, R4 ;  /* 0x000000ffff0d7224 */ /* 0x000fe400078e0004 */
[----:B------:R-:W-:Y:S01]  /*14a70*/  IMAD.MOV.U32 R12, RZ, RZ, 0x5 ;  /* 0x00000005ff0c7424 */ /* 0x000fe200078e00ff */
[----:B------:R-:W-:-:S13]  /*14a80*/  @!P5 LEA R6, P0, R8, R14, 0x1 ;  /* 0x0000000e0806d211 */ /* 0x000fda00078008ff */
[----:B------:R-:W-:Y:S05]  /*14a90*/  WARPSYNC.COLLECTIVE R15, `(.L_x_5850) ;  /* 0x000000000f087348 */ /* 0x000fea0003c00000 */
[----:B------:R0:W1:Y:S02]  /*14aa0*/  SHFL.IDX P6, R14, R13, R12, R11 ;  /* 0x0000000c0d0e7389 */ /* 0x00006400000c000b */
[----:B01----:R-:W-:Y:S01]  /*14ab0*/  ENDCOLLECTIVE ;  /* 0x000000000000791b */ /* 0x003fe20003800000 */
.L_x_5850:
        /* <DEDUP_REMOVED lines=16> */
.L_x_5851:
[----:B------:R-:W-:Y:S02]  /*14bc0*/  IMAD.MOV.U32 R13, RZ, RZ, R4 ;  /* 0x000000ffff0d7224 */ /* 0x000fe400078e0004 */
[----:B------:R-:W-:Y:S01]  /*14bd0*/  IMAD.MOV.U32 R12, RZ, RZ, 0x6 ;  /* 0x00000006ff0c7424 */ /* 0x000fe200078e00ff */
[----:B------:R-:W-:-:S13]  /*14be0*/  LOP3.LUT P6, RZ, R23, 0x80, RZ, 0xc0, !PT ;  /* 0x0000008017ff7812 */ /* 0x000fda00078cc0ff */
[----:B------:R-:W-:-:S04]  /*14bf0*/  @!P6 LEA R6, P0, R8, R14, 0x1 ;  /* 0x0000000e0806e211 */ /* 0x000fc800078008ff */
[----:B------:R-:W-:Y:S01]  /*14c00*/  @!P6 MOV R2, R6 ;  /* 0x000000060002e202 */ /* 0x000fe20000000f00 */
[----:B------:R-:W-:-:S04]  /*14c10*/  @!P6 IMAD.X R7, RZ, RZ, R5, P0 ;  /* 0x000000ffff07e224 */ /* 0x000fc800000e0605 */
        /* <DEDUP_REMOVED lines=11> */
.L_x_5852:
[----:B------:R-:W-:Y:S02]  /*14cd0*/  IMAD.MOV.U32 R13, RZ, RZ, R0 ;  /* 0x000000ffff0d7224 */ /* 0x000fe400078e0000 */
[----:B------:R-:W-:-:S07]  /*14ce0*/  IMAD.MOV.U32 R5, RZ, RZ, R14 ;  /* 0x000000ffff057224 */ /* 0x000fce00078e000e */
[----:B------:R-:W-:Y:S05]  /*14cf0*/  WARPSYNC.COLLECTIVE R15, `(.L_x_5853) ;  /* 0x000000000f087348 */ /* 0x000fea0003c00000 */
[----:B------:R0:W1:Y:S02]  /*14d00*/  SHFL.IDX P6, R14, R13, R12, R11 ;  /* 0x0000000c0d0e7389 */ /* 0x00006400000c000b */
[----:B01----:R-:W-:Y:S01]  /*14d10*/  ENDCOLLECTIVE ;  /* 0x000000000000791b */ /* 0x003fe20003800000 */
.L_x_5853:
[----:B------:R-:W-:Y:S02]  /*14d20*/  IMAD.MOV.U32 R13, RZ, RZ, R4 ;  /* 0x000000ffff0d7224 */ /* 0x000fe400078e0004 */
[----:B------:R-:W-:Y:S01]  /*14d30*/  IMAD.MOV.U32 R12, RZ, RZ, 0x7 ;  /* 0x00000007ff0c7424 */ /* 0x000fe200078e00ff */
[----:B------:R-:W-:-:S13]  /*14d40*/  @!P5 LEA R6, P0, R8, R14, 0x1 ;  /* 0x0000000e0806d211 */ /* 0x000fda00078008ff */
[----:B------:R-:W-:Y:S05]  /*14d50*/  WARPSYNC.COLLECTIVE R15, `(.L_x_5854) ;  /* 0x000000000f087348 */ /* 0x000fea0003c00000 */
[----:B------:R0:W1:Y:S02]  /*14d60*/  SHFL.IDX P6, R14, R13, R12, R11 ;  /* 0x0000000c0d0e7389 */ /* 0x00006400000c000b */
[----:B01----:R-:W-:Y:S01]  /*14d70*/  ENDCOLLECTIVE ;  /* 0x000000000000791b */ /* 0x003fe20003800000 */
.L_x_5854:
        /* <DEDUP_REMOVED lines=15> */
.L_x_5855:
[----:B------:R-:W-:Y:S05]  /*14e70*/  BRA `(.L_x_5856) ;  /* 0xffffffb400087947 */ /* 0x000fea000383ffff */
.L_x_5751:
[----:B0-----:R0:W2:Y:S02]  /*14e80*/  SYNCS.PHASECHK.TRANS64.TRYWAIT P0, [R22+URZ+0x32420], R3 ;  /* 0x03242003160075a7 */ /* 0x0010a4000800017f */
[----:B--2---:R-:W-:Y:S05]  /*14e90*/  @!P0 NANOSLEEP.SYNCS 0x989680 ;  /* 0x009896800000895d */ /* 0x004fea0003900000 */
[----:B------:R-:W2:Y:S02]  /*14ea0*/  @!P0 SYNCS.PHASECHK.TRANS64 P0, [R22+URZ+0x32420], R3 ;  /* 0x03242003160085a7 */ /* 0x000ea4000800007f */
[----:B--2---:R-:W-:Y:S05]  /*14eb0*/  @!P0 BRA `(.L_x_5751) ;  /* 0xfffffffc00f08947 */ /* 0x004fea000383ffff */
[----:B------:R-:W-:Y:S05]  /*14ec0*/  BRA `(.L_x_5857) ;  /* 0xffffffb400787947 */ /* 0x000fea000383ffff */
.L_x_5754:
[----:B--2---:R2:W3:Y:S02]  /*14ed0*/  SYNCS.PHASECHK.TRANS64.TRYWAIT P0, [R25+URZ+0x32460], R0 ;  /* 0x03246000190075a7 */ /* 0x0044e4000800017f */
[----:B---3--:R-:W-:Y:S05]  /*14ee0*/  @!P0 NANOSLEEP.SYNCS 0x989680 ;  /* 0x009896800000895d */ /* 0x008fea0003900000 */
[----:B------:R-:W3:Y:S02]  /*14ef0*/  @!P0 SYNCS.PHASECHK.TRANS64 P0, [R25+URZ+0x32460], R0 ;  /* 0x03246000190085a7 */ /* 0x000ee4000800007f */
[----:B---3--:R-:W-:Y:S05]  /*14f00*/  @!P0 BRA `(.L_x_5754) ;  /* 0xfffffffc00f08947 */ /* 0x008fea000383ffff */
[----:B------:R-:W-:Y:S05]  /*14f10*/  BRA `(.L_x_5858) ;  /* 0xffffffb400847947 */ /* 0x000fea000383ffff */
.L_x_5755:
[----:B------:R-:W-:Y:S01]  /*14f20*/  BSSY B0, `(.L_x_5859) ;  /* 0x0000008000007945 */ /* 0x000fe20003800000 */
[----:B------:R-:W-:Y:S01]  /*14f30*/  MOV R13, R6 ;  /* 0x00000006000d7202 */ /* 0x000fe20000000f00 */
[----:B------:R-:W-:Y:S02]  /*14f40*/  IMAD.MOV.U32 R12, RZ, RZ, RZ ;  /* 0x000000ffff0c7224 */ /* 0x000fe400078e00ff */
[----:B------:R-:W-:Y:S02]  /*14f50*/  IMAD.MOV.U32 R11, RZ, RZ, 0x181f ;  /* 0x0000181fff0b7424 */ /* 0x000fe400078e00ff */
[----:B------:R-:W-:-:S07]  /*14f60*/  IMAD.MOV.U32 R15, RZ, RZ, -0x1 ;  /* 0xffffffffff0f7424 */ /* 0x000fce00078e00ff */
[----:B-1----:R-:W-:Y:S05]  /*14f70*/  WARPSYNC.COLLECTIVE R15, `(.L_x_5860) ;  /* 0x000000000f087348 */ /* 0x002fea0003c00000 */
[----:B------:R0:W2:Y:S02]  /*14f80*/  SHFL.IDX P6, R14, R13, R12, R11 ;  /* 0x0000000c0d0e7389 */ /* 0x0000a400000c000b */
[----:B012---:R-:W-:Y:S01]  /*14f90*/  ENDCOLLECTIVE ;  /* 0x000000000000791b */ /* 0x007fe20003800000 */
.L_x_5860:
[----:B------:R-:W-:Y:S05]  /*14fa0*/  BSYNC B0 ;  /* 0x0000000000007941 */ /* 0x000fea0003800000 */
.L_x_5859:
        /* <DEDUP_REMOVED lines=13> */
.L_x_5861:
[----:B------:R-:W-:Y:S01]  /*15080*/  MOV R13, R6 ;  /* 0x00000006000d7202 */ /* 0x000fe20000000f00 */
        /* <DEDUP_REMOVED lines=8> */
.L_x_5862:
        /* <DEDUP_REMOVED lines=17> */
.L_x_5863:
[----:B------:R-:W-:Y:S02]  /*15220*/  IMAD.MOV.U32 R13, RZ, RZ, R6 ;  /* 0x000000ffff0d7224 */ /* 0x000fe400078e0006 */
[----:B------:R-:W-:Y:S01]  /*15230*/  IMAD.MOV.U32 R12, RZ, RZ, 0x2 ;  /* 0x00000002ff0c7424 */ /* 0x000fe200078e00ff */
[----:B------:R-:W-:-:S13]  /*15240*/  IADD3 R2, P3, R14, R0, RZ ;  /* 0x000000000e027210 */ /* 0x000fda0007f7e0ff */
[----:B------:R-:W-:Y:S05]  /*15250*/  WARPSYNC.COLLECTIVE R15, `(.L_x_5864) ;  /* 0x000000000f087348 */ /* 0x000fea0003c00000 */
[----:B------:R0:W1:Y:S02]  /*15260*/  SHFL.IDX P6, R14, R13, R12, R11 ;  /* 0x0000000c0d0e7389 */ /* 0x00006400000c000b */
[----:B01----:R-:W-:Y:S01]  /*15270*/  ENDCOLLECTIVE ;  /* 0x000000000000791b */ /* 0x003fe20003800000 */
.L_x_5864:
        /* <DEDUP_REMOVED lines=17> */
.L_x_5865:
[----:B------:R-:W-:Y:S02]  /*15390*/  IMAD.MOV.U32 R13, RZ, RZ, R6 ;  /* 0x000000ffff0d7224 */ /* 0x000fe400078e0006 */
[----:B------:R-:W-:Y:S01]  /*153a0*/  IMAD.MOV.U32 R12, RZ, RZ, 0x3 ;  /* 0x00000003ff0c7424 */ /* 0x000fe200078e00ff */
[----:B------:R-:W-:-:S13]  /*153b0*/  IADD3 R2, P3, R14, R0, RZ ;  /* 0x000000000e027210 */ /* 0x000fda0007f7e0ff */
[----:B------:R-:W-:Y:S05]  /*153c0*/  WARPSYNC.COLLECTIVE R15, `(.L_x_5866) ;  /* 0x000000000f087348 */ /* 0x000fea0003c00000 */
[----:B------:R0:W1:Y:S02]  /*153d0*/  SHFL.IDX P6, R14, R13, R12, R11 ;  /* 0x0000000c0d0e7389 */ /* 0x00006400000c000b */
[----:B01----:R-:W-:Y:S01]  /*153e0*/  ENDCOLLECTIVE ;  /* 0x000000000000791b */ /* 0x003fe20003800000 */
.L_x_5866:
        /* <DEDUP_REMOVED lines=17> */
.L_x_5867:
[----:B------:R-:W-:Y:S02]  /*15500*/  IMAD.MOV.U32 R13, RZ, RZ, R6 ;  /* 0x000000ffff0d7224 */ /* 0x000fe400078e0006 */
[----:B------:R-:W-:Y:S01]  /*15510*/  IMAD.MOV.U32 R12, RZ, RZ, 0x4 ;  /* 0x00000004ff0c7424 */ /* 0x000fe200078e00ff */
[----:B------:R-:W-:-:S13]  /*15520*/  IADD3 R2, P3, R14, R0, RZ ;  /* 0x000000000e027210 */ /* 0x000fda0007f7e0ff */
[----:B------:R-:W-:Y:S05]  /*15530*/  WARPSYNC.COLLECTIVE R15, `(.L_x_5868) ;  /* 0x000000000f087348 */ /* 0x000fea0003c00000 */
[----:B------:R0:W1:Y:S02]  /*15540*/  SHFL.IDX P6, R14, R13, R12, R11 ;  /* 0x0000000c0d0e7389 */ /* 0x00006400000c000b */
[----:B01----:R-:W-:Y:S01]  /*15550*/  ENDCOLLECTIVE ;  /* 0x000000000000791b */ /* 0x003fe20003800000 */
.L_x_5868:
        /* <DEDUP_REMOVED lines=17> */
.L_x_5869:
[----:B------:R-:W-:Y:S02]  /*15670*/  IMAD.MOV.U32 R13, RZ, RZ, R6 ;  /* 0x000000ffff0d7224 */ /* 0x000fe400078e0006 */
[----:B------:R-:W-:Y:S01]  /*15680*/  IMAD.MOV.U32 R12, RZ, RZ, 0x5 ;  /* 0x00000005ff0c7424 */ /* 0x000fe200078e00ff */
[----:B------:R-:W-:-:S13]  /*15690*/  IADD3 R2, P3, R14, R0, RZ ;  /* 0x000000000e027210 */ /* 0x000fda0007f7e0ff */
[----:B------:R-:W-:Y:S05]  /*156a0*/  WARPSYNC.COLLECTIVE R15, `(.L_x_5870) ;  /* 0x000000000f087348 */ /* 0x000fea0003c00000 */
[----:B------:R0:W1:Y:S02]  /*156b0*/  SHFL.IDX P6, R14, R13, R12, R11 ;  /* 0x0000000c0d0e7389 */ /* 0x00006400000c000b */
[----:B01----:R-:W-:Y:S01]  /*156c0*/  ENDCOLLECTIVE ;  /* 0x000000000000791b */ /* 0x003fe20003800000 */
.L_x_5870:
        /* <DEDUP_REMOVED lines=12> */
.L_x_5871:
        /* <DEDUP_REMOVED lines=9> */
.L_x_5762:
[----:B0-----:R0:W2:Y:S02]  /*15820*/  SYNCS.PHASECHK.TRANS64.TRYWAIT P0, [R10+URZ+0x32440], R20 ;  /* 0x032440140a0075a7 */ /* 0x0010a4000800017f */
[----:B--2---:R-:W-:Y:S05]  /*15830*/  @!P0 NANOSLEEP.SYNCS 0x989680 ;  /* 0x009896800000895d */ /* 0x004fea0003900000 */
[----:B------:R-:W2:Y:S02]  /*15840*/  @!P0 SYNCS.PHASECHK.TRANS64 P0, [R10+URZ+0x32440], R20 ;  /* 0x032440140a0085a7 */ /* 0x000ea4000800007f */
[----:B--2---:R-:W-:Y:S05]  /*15850*/  @!P0 BRA `(.L_x_5762) ;  /* 0xfffffffc00f08947 */ /* 0x004fea000383ffff */
[----:B------:R-:W-:Y:S05]  /*15860*/  BRA `(.L_x_5873) ;  /* 0xffffffb8000c7947 */ /* 0x000fea000383ffff */
.L_x_5763:
[----:B------:R-:W-:Y:S01]  /*15870*/  BSSY B1, `(.L_x_5874) ;  /* 0x0000008000017945 */ /* 0x000fe20003800000 */
[----:B------:R-:W-:Y:S01]  /*15880*/  IMAD.MOV.U32 R13, RZ, RZ, R8 ;  /* 0x000000ffff0d7224 */ /* 0x000fe200078e0008 */
[----:B------:R-:W-:Y:S01]  /*15890*/  MOV R11, 0x181f ;  /* 0x0000181f000b7802 */ /* 0x000fe20000000f00 */
[----:B------:R-:W-:Y:S02]  /*158a0*/  IMAD.MOV.U32 R12, RZ, RZ, RZ ;  /* 0x000000ffff0c7224 */ /* 0x000fe400078e00ff */
[----:B------:R-:W-:-:S07]  /*158b0*/  IMAD.MOV.U32 R15, RZ, RZ, -0x1 ;  /* 0xffffffffff0f7424 */ /* 0x000fce00078e00ff */
[----:B01----:R-:W-:Y:S05]  /*158c0*/  WARPSYNC.COLLECTIVE R15, `(.L_x_5875) ;  /* 0x000000000f087348 */ /* 0x003fea0003c00000 */
[----:B------:R2:W3:Y:S02]  /*158d0*/  SHFL.IDX P6, R14, R13, R12, R11 ;  /* 0x0000000c0d0e7389 */ /* 0x0004e400000c000b */
[----:B0123--:R-:W-:Y:S01]  /*158e0*/  ENDCOLLECTIVE ;  /* 0x000000000000791b */ /* 0x00ffe20003800000 */
.L_x_5875:
[----:B------:R-:W-:Y:S05]  /*158f0*/  BSYNC B1 ;  /* 0x0000000000017941 */ /* 0x000fea0003800000 */
.L_x_5874:
        /* <DEDUP_REMOVED lines=9> */
.L_x_5876:
[----:B------:R-:W-:Y:S02]  /*15990*/  IMAD.MOV.U32 R13, RZ, RZ, R8 ;  /* 0x000000ffff0d7224 */ /* 0x000fe400078e0008 */
[----:B------:R-:W-:Y:S02]  /*159a0*/  IMAD.MOV.U32 R12, RZ, RZ, 0x1 ;  /* 0x00000001ff0c7424 */ /* 0x000fe400078e00ff */
[----:B------:R-:W-:-:S07]  /*159b0*/  IMAD.MOV.U32 R2, RZ, RZ, R14 ;  /* 0x000000ffff027224 */ /* 0x000fce00078e000e */
[----:B------:R-:W-:Y:S05]  /*159c0*/  WARPSYNC.COLLECTIVE R15, `(.L_x_5877) ;  /* 0x000000000f087348 */ /* 0x000fea0003c00000 */
[----:B------:R0:W1:Y:S02]  /*159d0*/  SHFL.IDX P6, R14, R13, R12, R11 ;  /* 0x0000000c0d0e7389 */ /* 0x00006400000c000b */
[----:B01----:R-:W-:Y:S01]  /*159e0*/  ENDCOLLECTIVE ;  /* 0x000000000000791b */ /* 0x003fe20003800000 */
.L_x_5877:
        /* <DEDUP_REMOVED lines=11> */
.L_x_5878:
[----:B------:R-:W-:Y:S02]  /*15aa0*/  IMAD.MOV.U32 R13, RZ, RZ, R8 ;  /* 0x000000ffff0d7224 */ /* 0x000fe400078e0008 */
[----:B------:R-:W-:Y:S02]  /*15ab0*/  IMAD.MOV.U32 R12, RZ, RZ, 0x2 ;  /* 0x00000002ff0c7424 */ /* 0x000fe400078e00ff */
[----:B------:R-:W-:-:S07]  /*15ac0*/  IMAD.MOV.U32 R2, RZ, RZ, R14 ;  /* 0x000000ffff027224 */ /* 0x000fce00078e000e */
[----:B------:R-:W-:Y:S05]  /*15ad0*/  WARPSYNC.COLLECTIVE R15, `(.L_x_5879) ;  /* 0x000000000f087348 */ /* 0x000fea0003c00000 */
[----:B------:R0:W1:Y:S02]  /*15ae0*/  SHFL.IDX P6, R14, R13, R12, R11 ;  /* 0x0000000c0d0e7389 */ /* 0x00006400000c000b */
[----:B01----:R-:W-:Y:S01]  /*15af0*/  ENDCOLLECTIVE ;  /* 0x000000000000791b */ /* 0x003fe20003800000 */
.L_x_5879:
        /* <DEDUP_REMOVED lines=11> */
.L_x_5880:
[----:B------:R-:W-:Y:S02]  /*15bb0*/  IMAD.MOV.U32 R13, RZ, RZ, R8 ;  /* 0x000000ffff0d7224 */ /* 0x000fe400078e0008 */
[----:B------:R-:W-:Y:S02]  /*15bc0*/  IMAD.MOV.U32 R12, RZ, RZ, 0x3 ;  /* 0x00000003ff0c7424 */ /* 0x000fe400078e00ff */
[----:B------:R-:W-:-:S07]  /*15bd0*/  IMAD.MOV.U32 R2, RZ, RZ, R14 ;  /* 0x000000ffff027224 */ /* 0x000fce00078e000e */
[----:B------:R-:W-:Y:S05]  /*15be0*/  WARPSYNC.COLLECTIVE R15, `(.L_x_5881) ;  /* 0x000000000f087348 */ /* 0x000fea0003c00000 */
[----:B------:R0:W1:Y:S02]  /*15bf0*/  SHFL.IDX P6, R14, R13, R12, R11 ;  /* 0x0000000c0d0e7389 */ /* 0x00006400000c000b */
[----:B01----:R-:W-:Y:S01]  /*15c00*/  ENDCOLLECTIVE ;  /* 0x000000000000791b */ /* 0x003fe20003800000 */
.L_x_5881:
        /* <DEDUP_REMOVED lines=11> */
.L_x_5882:
[----:B------:R-:W-:Y:S02]  /*15cc0*/  IMAD.MOV.U32 R13, RZ, RZ, R8 ;  /* 0x000000ffff0d7224 */ /* 0x000fe400078e0008 */
[----:B------:R-:W-:Y:S01]  /*15cd0*/  IMAD.MOV.U32 R12, RZ, RZ, 0x4 ;  /* 0x00000004ff0c7424 */ /* 0x000fe200078e00ff */
[----:B------:R-:W-:-:S07]  /*15ce0*/  MOV R2, R14 ;  /* 0x0000000e00027202 */ /* 0x000fce0000000f00 */
[----:B------:R-:W-:Y:S05]  /*15cf0*/  WARPSYNC.COLLECTIVE R15, `(.L_x_5883) ;  /* 0x000000000f087348 */ /* 0x000fea0003c00000 */
[----:B------:R0:W1:Y:S02]  /*15d00*/  SHFL.IDX P6, R14, R13, R12, R11 ;  /* 0x0000000c0d0e7389 */ /* 0x00006400000c000b */
[----:B01----:R-:W-:Y:S01]  /*15d10*/  ENDCOLLECTIVE ;  /* 0x000000000000791b */ /* 0x003fe20003800000 */
.L_x_5883:
        /* <DEDUP_REMOVED lines=11> */
.L_x_5884:
[----:B------:R-:W-:Y:S02]  /*15dd0*/  IMAD.MOV.U32 R13, RZ, RZ, R8 ;  /* 0x000000ffff0d7224 */ /* 0x000fe400078e0008 */
[----:B------:R-:W-:Y:S02]  /*15de0*/  IMAD.MOV.U32 R12, RZ, RZ, 0x5 ;  /* 0x00000005ff0c7424 */ /* 0x000fe400078e00ff */
[----:B------:R-:W-:-:S07]  /*15df0*/  IMAD.MOV.U32 R2, RZ, RZ, R14 ;  /* 0x000000ffff027224 */ /* 0x000fce00078e000e */
[----:B------:R-:W-:Y:S05]  /*15e00*/  WARPSYNC.COLLECTIVE R15, `(.L_x_5885) ;  /* 0x000000000f087348 */ /* 0x000fea0003c00000 */
[----:B------:R0:W1:Y:S02]  /*15e10*/  SHFL.IDX P6, R14, R13, R12, R11 ;  /* 0x0000000c0d0e7389 */ /* 0x00006400000c000b */
[----:B01----:R-:W-:Y:S01]  /*15e20*/  ENDCOLLECTIVE ;  /* 0x000000000000791b */ /* 0x003fe20003800000 */
.L_x_5885:
        /* <DEDUP_REMOVED lines=11> */
.L_x_5886:
[----:B------:R-:W-:Y:S05]  /*15ee0*/  BRA `(.L_x_5887) ;  /* 0xffffffb4003c7947 */ /* 0x000fea000383ffff */
.L_x_5768:
[----:B----4-:R4:W0:Y:S02]  /*15ef0*/  SYNCS.PHASECHK.TRANS64.TRYWAIT P0, [R10+URZ+0x32460], R20 ;  /* 0x032460140a0075a7 */ /* 0x010824000800017f */
[----:B0-----:R-:W-:Y:S05]  /*15f00*/  @!P0 NANOSLEEP.SYNCS 0x989680 ;  /* 0x009896800000895d */ /* 0x001fea0003900000 */
[----:B------:R-:W0:Y:S02]  /*15f10*/  @!P0 SYNCS.PHASECHK.TRANS64 P0, [R10+URZ+0x32460], R20 ;  /* 0x032460140a0085a7 */ /* 0x000e24000800007f */
[----:B0-----:R-:W-:Y:S05]  /*15f20*/  @!P0 BRA `(.L_x_5768) ;  /* 0xfffffffc00f08947 */ /* 0x001fea000383ffff */
[----:B------:R-:W-:Y:S05]  /*15f30*/  BRA `(.L_x_5888) ;  /* 0xffffffb400887947 */ /* 0x000fea000383ffff */
.L_x_5769:
[----:B------:R-:W-:Y:S01]  /*15f40*/  BSSY B1, `(.L_x_5889) ;  /* 0x0000008000017945 */ /* 0x000fe20003800000 */
[----:B------:R-:W-:Y:S01]  /*15f50*/  IMAD.MOV.U32 R13, RZ, RZ, R25 ;  /* 0x000000ffff0d7224 */ /* 0x000fe200078e0019 */
[----:B------:R-:W-:Y:S01]  /*15f60*/  MOV R12, RZ ;  /* 0x000000ff000c7202 */ /* 0x000fe20000000f00 */
[----:B------:R-:W-:Y:S02]  /*15f70*/  IMAD.MOV.U32 R11, RZ, RZ, 0x181f ;  /* 0x0000181fff0b7424 */ /* 0x000fe400078e00ff */
[----:B------:R-:W-:-:S07]  /*15f80*/  IMAD.MOV.U32 R15, RZ, RZ, -0x1 ;  /* 0xffffffffff0f7424 */ /* 0x000fce00078e00ff */
[----:B---3--:R-:W-:Y:S05]  /*15f90*/  WARPSYNC.COLLECTIVE R15, `(.L_x_5890) ;  /* 0x000000000f087348 */ /* 0x008fea0003c00000 */
[----:B------:R0:W1:Y:S02]  /*15fa0*/  SHFL.IDX P6, R14, R13, R12, R11 ;  /* 0x0000000c0d0e7389 */ /* 0x00006400000c000b */
[----:B01-3--:R-:W-:Y:S01]  /*15fb0*/  ENDCOLLECTIVE ;  /* 0x000000000000791b */ /* 0x00bfe20003800000 */
.L_x_5890:
[----:B------:R-:W-:Y:S05]  /*15fc0*/  BSYNC B1 ;  /* 0x0000000000017941 */ /* 0x000fea0003800000 */
.L_x_5889:
        /* <DEDUP_REMOVED lines=9> */
.L_x_5891:
[----:B------:R-:W-:Y:S02]  /*16060*/  IMAD.MOV.U32 R13, RZ, RZ, R25 ;  /* 0x000000ffff0d7224 */ /* 0x000fe400078e0019 */
[----:B------:R-:W-:Y:S01]  /*16070*/  IMAD.MOV.U32 R12, RZ, RZ, 0x1 ;  /* 0x00000001ff0c7424 */ /* 0x000fe200078e00ff */
[----:B------:R-:W-:-:S13]  /*16080*/  IADD3 R2, P0, R14, R0, RZ ;  /* 0x000000000e027210 */ /* 0x000fda0007f1e0ff */
[----:B------:R-:W-:Y:S05]  /*16090*/  WARPSYNC.COLLECTIVE R15, `(.L_x_5892) ;  /* 0x000000000f087348 */ /* 0x000fea0003c00000 */
[----:B------:R0:W1:Y:S02]  /*160a0*/  SHFL.IDX P6, R14, R13, R12, R11 ;  /* 0x0000000c0d0e7389 */ /* 0x00006400000c000b */
[----:B01----:R-:W-:Y:S01]  /*160b0*/  ENDCOLLECTIVE ;  /* 0x000000000000791b */ /* 0x003fe20003800000 */
.L_x_5892:
        /* <DEDUP_REMOVED lines=13> */
.L_x_5893:
[----:B------:R-:W-:Y:S02]  /*16190*/  IMAD.MOV.U32 R13, RZ, RZ, R25 ;  /* 0x000000ffff0d7224 */ /* 0x000fe400078e0019 */
[----:B------:R-:W-:Y:S01]  /*161a0*/  IMAD.MOV.U32 R12, RZ, RZ, 0x2 ;  /* 0x00000002ff0c7424 */ /* 0x000fe200078e00ff */
[----:B------:R-:W-:-:S13]  /*161b0*/  IADD3 R2, P0, R14, R0, RZ ;  /* 0x000000000e027210 */ /* 0x000fda0007f1e0ff */
[----:B------:R-:W-:Y:S05]  /*161c0*/  WARPSYNC.COLLECTIVE R15, `(.L_x_5894) ;  /* 0x000000000f087348 */ /* 0x000fea0003c00000 */
[----:B------:R0:W1:Y:S02]  /*161d0*/  SHFL.IDX P6, R14, R13, R12, R11 ;  /* 0x0000000c0d0e7389 */ /* 0x00006400000c000b */
[----:B01----:R-:W-:Y:S01]  /*161e0*/  ENDCOLLECTIVE ;  /* 0x000000000000791b */ /* 0x003fe20003800000 */
.L_x_5894:
        /* <DEDUP_REMOVED lines=13> */
.L_x_5895:
[----:B------:R-:W-:Y:S02]  /*162c0*/  IMAD.MOV.U32 R13, RZ, RZ, R25 ;  /* 0x000000ffff0d7224 */ /* 0x000fe400078e0019 */
[----:B------:R-:W-:Y:S02]  /*162d0*/  IMAD.MOV.U32 R12, RZ, RZ, 0x3 ;  /* 0x00000003ff0c7424 */ /* 0x000fe400078e00ff */
[----:B------:R-:W-:-:S07]  /*162e0*/  IMAD.MOV.U32 R8, RZ, RZ, R14 ;  /* 0x000000ffff087224 */ /* 0x000fce00078e000e */
[----:B------:R-:W-:Y:S05]  /*162f0*/  WARPSYNC.COLLECTIVE R15, `(.L_x_5896) ;  /* 0x000000000f087348 */ /* 0x000fea0003c00000 */
[----:B------:R0:W1:Y:S02]  /*16300*/  SHFL.IDX P6, R14, R13, R12, R11 ;  /* 0x0000000c0d0e7389 */ /* 0x00006400000c000b */
[----:B01----:R-:W-:Y:S01]  /*16310*/  ENDCOLLECTIVE ;  /* 0x000000000000791b */ /* 0x003fe20003800000 */
.L_x_5896:
        /* <DEDUP_REMOVED lines=14> */
.L_x_5897:
[----:B------:R-:W-:Y:S01]  /*16400*/  MOV R13, R25 ;  /* 0x00000019000d7202 */ /* 0x000fe20000000f00 */
[----:B------:R-:W-:Y:S01]  /*16410*/  IMAD.MOV.U32 R12, RZ, RZ, 0x4 ;  /* 0x00000004ff0c7424 */ /* 0x000fe200078e00ff */
[----:B------:R-:W-:-:S13]  /*16420*/  IADD3 R2, P0, R14, R0, RZ ;  /* 0x000000000e027210 */ /* 0x000fda0007f1e0ff */
[----:B------:R-:W-:Y:S05]  /*16430*/  WARPSYNC.COLLECTIVE R15, `(.L_x_5898) ;  /* 0x000000000f087348 */ /* 0x000fea0003c00000 */
[----:B------:R0:W1:Y:S02]  /*16440*/  SHFL.IDX P6, R14, R13, R12, R11 ;  /* 0x0000000c0d0e7389 */ /* 0x00006400000c000b */
[----:B01----:R-:W-:Y:S01]  /*16450*/  ENDCOLLECTIVE ;  /* 0x000000000000791b */ /* 0x003fe20003800000 */
.L_x_5898:
        /* <DEDUP_REMOVED lines=13> */
.L_x_5899:
[----:B------:R-:W-:Y:S02]  /*16530*/  IMAD.MOV.U32 R13, RZ, RZ, R25 ;  /* 0x000000ffff0d7224 */ /* 0x000fe400078e0019 */
[----:B------:R-:W-:Y:S01]  /*16540*/  IMAD.MOV.U32 R12, RZ, RZ, 0x5 ;  /* 0x00000005ff0c7424 */ /* 0x000fe200078e00ff */
[----:B------:R-:W-:-:S13]  /*16550*/  IADD3 R2, P0, R14, R0, RZ ;  /* 0x000000000e027210 */ /* 0x000fda0007f1e0ff */
[----:B------:R-:W-:Y:S05]  /*16560*/  WARPSYNC.COLLECTIVE R15, `(.L_x_5900) ;  /* 0x000000000f087348 */ /* 0x000fea0003c00000 */
[----:B------:R0:W1:Y:S02]  /*16570*/  SHFL.IDX P6, R14, R13, R12, R11 ;  /* 0x0000000c0d0e7389 */ /* 0x00006400000c000b */
[----:B01----:R-:W-:Y:S01]  /*16580*/  ENDCOLLECTIVE ;  /* 0x000000000000791b */ /* 0x003fe20003800000 */
.L_x_5900:
        /* <DEDUP_REMOVED lines=13> */
.L_x_5901:
[----:B------:R-:W-:Y:S05]  /*16660*/  BRA `(.L_x_5902) ;  /* 0xffffffb000d07947 */ /* 0x000fea000383ffff */
.L_x_5777:
        /* <DEDUP_REMOVED lines=8> */
.L_x_5904:
[----:B------:R-:W-:Y:S05]  /*166f0*/  BSYNC B0 ;  /* 0x0000000000007941 */ /* 0x000fea0003800000 */
.L_x_5903:
[----:B------:R-:W-:Y:S01]  /*16700*/  IMAD.MOV.U32 R13, RZ, RZ, R16 ;  /* 0x000000ffff0d7224 */ /* 0x000fe200078e0010 */
[----:B------:R-:W-:Y:S01]  /*16710*/  MOV R0, R14 ;  /* 0x0000000e00007202 */ /* 0x000fe20000000f00 */
[----:B------:R-:W-:Y:S02]  /*16720*/  IMAD.MOV.U32 R12, RZ, RZ, 0x1 ;  /* 0x00000001ff0c7424 */ /* 0x000fe400078e00ff */
[----:B------:R-:W-:Y:S02]  /*16730*/  IMAD.MOV.U32 R11, RZ, RZ, 0x1f ;  /* 0x0000001fff0b7424 */ /* 0x000fe400078e00ff */
[----:B------:R-:W-:Y:S02]  /*16740*/  IMAD.MOV.U32 R15, RZ, RZ, -0x1 ;  /* 0xffffffffff0f7424 */ /* 0x000fe400078e00ff */
[----:B------:R-:W-:-:S07]  /*16750*/  IMAD.IADD R5, R19, 0x1, R8 ;  /* 0x0000000113057824 */ /* 0x000fce00078e0208 */
[----:B------:R-:W-:Y:S05]  /*16760*/  WARPSYNC.COLLECTIVE R15, `(.L_x_5905) ;  /* 0x000000000f087348 */ /* 0x000fea0003c00000 */
[----:B------:R0:W1:Y:S02]  /*16770*/  SHFL.IDX P6, R14, R13, R12, R11 ;  /* 0x0000000c0d0e7389 */ /* 0x00006400000c000b */
[----:B01----:R-:W-:Y:S01]  /*16780*/  ENDCOLLECTIVE ;  /* 0x000000000000791b */ /* 0x003fe20003800000 */
.L_x_5905:
        /* <DEDUP_REMOVED lines=18> */
.L_x_5906:
[----:B------:R-:W-:Y:S02]  /*168b0*/  MOV R12, 0x2 ;  /* 0x00000002000c7802 */ /* 0x000fe40000000f00 */
[----:B------:R-:W-:-:S05]  /*168c0*/  SEL R6, R14, RZ, P1 ;  /* 0x000000ff0e067207 */ /* 0x000fca0000800000 */
[----:B------:R-:W-:-:S04]  /*168d0*/  IMAD.IADD R6, R5, 0x1, R6 ;  /* 0x0000000105067824 */ /* 0x000fc800078e0206 */
[----:B------:R-:W-:-:S07]  /*168e0*/  IMAD.MOV.U32 R13, RZ, RZ, R6 ;  /* 0x000000ffff0d7224 */ /* 0x000fce00078e0006 */
[----:B------:R-:W-:Y:S05]  /*168f0*/  WARPSYNC.COLLECTIVE R15, `(.L_x_5907) ;  /* 0x000000000f087348 */ /* 0x000fea0003c00000 */
[----:B------:R0:W1:Y:S02]  /*16900*/  SHFL.UP P6, R14, R13, R12, R11 ;  /* 0x0400000c0d0e7389 */ /* 0x00006400000c000b */
[----:B01----:R-:W-:Y:S01]  /*16910*/  ENDCOLLECTIVE ;  /* 0x000000000000791b */ /* 0x003fe20003800000 */
.L_x_5907:
[----:B------:R-:W-:Y:S01]  /*16920*/  IMAD.MOV.U32 R12, RZ, RZ, 0x4 ;  /* 0x00000004ff0c7424 */ /* 0x000fe200078e00ff */
[----:B------:R-:W-:-:S05]  /*16930*/  SEL R7, R14, RZ, P2 ;  /* 0x000000ff0e077207 */ /* 0x000fca0001000000 */
[----:B------:R-:W-:-:S04]  /*16940*/  IMAD.IADD R7, R6, 0x1, R7 ;  /* 0x0000000106077824 */ /* 0x000fc800078e0207 */
[----:B------:R-:W-:-:S07]  /*16950*/  IMAD.MOV.U32 R13, RZ, RZ, R7 ;  /* 0x000000ffff0d7224 */ /* 0x000fce00078e0007 */
[----:B------:R-:W-:Y:S05]  /*16960*/  WARPSYNC.COLLECTIVE R15, `(.L_x_5908) ;  /* 0x000000000f087348 */ /* 0x000fea0003c00000 */
[----:B------:R0:W1:Y:S02]  /*16970*/  SHFL.UP P6, R14, R13, R12, R11 ;  /* 0x0400000c0d0e7389 */ /* 0x00006400000c000b */
[----:B01----:R-:W-:Y:S01]  /*16980*/  ENDCOLLECTIVE ;  /* 0x000000000000791b */ /* 0x003fe20003800000 */
.L_x_5908:
[----:B------:R-:W-:Y:S01]  /*16990*/  IMAD.MOV.U32 R12, RZ, RZ, 0x8 ;  /* 0x00000008ff0c7424 */ /* 0x000fe200078e00ff */
[----:B------:R-:W-:-:S05]  /*169a0*/  SEL R2, R14, RZ, P3 ;  /* 0x000000ff0e027207 */ /* 0x000fca0001800000 */
[----:B------:R-:W-:-:S04]  /*169b0*/  IMAD.IADD R2, R7, 0x1, R2 ;  /* 0x0000000107027824 */ /* 0x000fc800078e0202 */
[----:B------:R-:W-:-:S07]  /*169c0*/  IMAD.MOV.U32 R13, RZ, RZ, R2 ;  /* 0x000000ffff0d7224 */ /* 0x000fce00078e0002 */
[----:B------:R-:W-:Y:S05]  /*169d0*/  WARPSYNC.COLLECTIVE R15, `(.L_x_5909) ;  /* 0x000000000f087348 */ /* 0x000fea0003c00000 */
[----:B------:R0:W1:Y:S02]  /*169e0*/  SHFL.UP P6, R14, R13, R12, R11 ;  /* 0x0400000c0d0e7389 */ /* 0x00006400000c000b */
[----:B01----:R-:W-:Y:S01]  /*169f0*/  ENDCOLLECTIVE ;  /* 0x000000000000791b */ /* 0x003fe20003800000 */
.L_x_5909:
[----:B------:R-:W-:Y:S01]  /*16a00*/  IMAD.MOV.U32 R12, RZ, RZ, 0x10 ;  /* 0x00000010ff0c7424 */ /* 0x000fe200078e00ff */
[----:B------:R-:W-:-:S05]  /*16a10*/  SEL R3, R14, RZ, P4 ;  /* 0x000000ff0e037207 */ /* 0x000fca0002000000 */
[----:B------:R-:W-:-:S04]  /*16a20*/  IMAD.IADD R3, R2, 0x1, R3 ;  /* 0x0000000102037824 */ /* 0x000fc800078e0203 */
[----:B------:R-:W-:-:S07]  /*16a30*/  IMAD.MOV.U32 R13, RZ, RZ, R3 ;  /* 0x000000ffff0d7224 */ /* 0x000fce00078e0003 */
[----:B------:R-:W-:Y:S05]  /*16a40*/  WARPSYNC.COLLECTIVE R15, `(.L_x_5910) ;  /* 0x000000000f087348 */ /* 0x000fea0003c00000 */
[----:B------:R0:W1:Y:S02]  /*16a50*/  SHFL.UP P6, R14, R13, R12, R11 ;  /* 0x0400000c0d0e7389 */ /* 0x00006400000c000b */
[----:B01----:R-:W-:Y:S01]  /*16a60*/  ENDCOLLECTIVE ;  /* 0x000000000000791b */ /* 0x003fe20003800000 */
.L_x_5910:
        /* <DEDUP_REMOVED lines=8> */
.L_x_5911:
[----:B------:R-:W-:Y:S05]  /*16af0*/  BRA `(.L_x_5912) ;  /* 0xffffffb400287947 */ /* 0x000fea000383ffff */
.L_x_5782:
[----:B------:R-:W-:Y:S01]  /*16b00*/  BSSY B0, `(.L_x_5913) ;  /* 0x0000008000007945 */ /* 0x000fe20003800000 */
[----:B-----5:R-:W-:Y:S02]  /*16b10*/  IMAD.MOV.U32 R13, RZ, RZ, R5 ;  /* 0x000000ffff0d7224 */ /* 0x020fe400078e0005 */
[----:B------:R-:W-:Y:S02]  /*16b20*/  IMAD.MOV.U32 R12, RZ, RZ, 0x1 ;  /* 0x00000001ff0c7424 */ /* 0x000fe400078e00ff */
[----:B------:R-:W-:Y:S02]  /*16b30*/  IMAD.MOV.U32 R11, RZ, RZ, RZ ;  /* 0x000000ffff0b7224 */ /* 0x000fe400078e00ff */
[----:B------:R-:W-:-:S07]  /*16b40*/  IMAD.MOV.U32 R15, RZ, RZ, -0x1 ;  /* 0xffffffffff0f7424 */ /* 0x000fce00078e00ff */
[----:B01234-:R-:W-:Y:S05]  /*16b50*/  WARPSYNC.COLLECTIVE R15, `(.L_x_5914) ;  /* 0x000000000f087348 */ /* 0x01ffea0003c00000 */
[----:B------:R0:W0:Y:S02]  /*16b60*/  SHFL.UP P6, R14, R13, R12, R11 ;  /* 0x0400000c0d0e7389 */ /* 0x00002400000c000b */
[----:B01234-:R-:W-:Y:S01]  /*16b70*/  ENDCOLLECTIVE ;  /* 0x000000000000791b */ /* 0x01ffe20003800000 */
.L_x_5914:
[----:B------:R-:W-:Y:S05]  /*16b80*/  BSYNC B0 ;  /* 0x0000000000007941 */ /* 0x000fea0003800000 */
.L_x_5913:
        /* <DEDUP_REMOVED lines=8> */
.L_x_5915:
[----:B------:R-:W-:Y:S01]  /*16c10*/  IMAD.MOV.U32 R12, RZ, RZ, 0x4 ;  /* 0x00000004ff0c7424 */ /* 0x000fe200078e00ff */
[----:B------:R-:W-:-:S05]  /*16c20*/  SEL R2, R14, RZ, P2 ;  /* 0x000000ff0e027207 */ /* 0x000fca0001000000 */
[----:B------:R-:W-:-:S04]  /*16c30*/  IMAD.IADD R2, R13, 0x1, R2 ;  /* 0x000000010d027824 */ /* 0x000fc800078e0202 */
[----:B------:R-:W-:-:S07]  /*16c40*/  IMAD.MOV.U32 R13, RZ, RZ, R2 ;  /* 0x000000ffff0d7224 */ /* 0x000fce00078e0002 */
[----:B------:R-:W-:Y:S05]  /*16c50*/  WARPSYNC.COLLECTIVE R15, `(.L_x_5916) ;  /* 0x000000000f087348 */ /* 0x000fea0003c00000 */
[----:B------:R0:W1:Y:S02]  /*16c60*/  SHFL.UP P6, R14, R13, R12, R11 ;  /* 0x0400000c0d0e7389 */ /* 0x00006400000c000b */
[----:B01----:R-:W-:Y:S01]  /*16c70*/  ENDCOLLECTIVE ;  /* 0x000000000000791b */ /* 0x003fe20003800000 */
.L_x_5916:
[----:B------:R-:W-:Y:S01]  /*16c80*/  IMAD.MOV.U32 R12, RZ, RZ, 0x8 ;  /* 0x00000008ff0c7424 */ /* 0x000fe200078e00ff */
[----:B------:R-:W-:-:S05]  /*16c90*/  SEL R3, R14, RZ, P3 ;  /* 0x000000ff0e037207 */ /* 0x000fca0001800000 */
[----:B------:R-:W-:-:S05]  /*16ca0*/  IMAD.IADD R3, R2, 0x1, R3 ;  /* 0x0000000102037824 */ /* 0x000fca00078e0203 */
[----:B------:R-:W-:-:S07]  /*16cb0*/  MOV R13, R3 ;  /* 0x00000003000d7202 */ /* 0x000fce0000000f00 */
[----:B------:R-:W-:Y:S05]  /*16cc0*/  WARPSYNC.COLLECTIVE R15, `(.L_x_5917) ;  /* 0x000000000f087348 */ /* 0x000fea0003c00000 */
[----:B------:R0:W1:Y:S02]  /*16cd0*/  SHFL.UP P6, R14, R13, R12, R11 ;  /* 0x0400000c0d0e7389 */ /* 0x00006400000c000b */
[----:B01----:R-:W-:Y:S01]  /*16ce0*/  ENDCOLLECTIVE ;  /* 0x000000000000791b */ /* 0x003fe20003800000 */
.L_x_5917:
[----:B------:R-:W-:Y:S01]  /*16cf0*/  IMAD.MOV.U32 R12, RZ, RZ, 0x10 ;  /* 0x00000010ff0c7424 */ /* 0x000fe200078e00ff */
[----:B------:R-:W-:-:S05]  /*16d00*/  SEL R4, R14, RZ, P4 ;  /* 0x000000ff0e047207 */ /* 0x000fca0002000000 */
[----:B------:R-:W-:-:S04]  /*16d10*/  IMAD.IADD R4, R3, 0x1, R4 ;  /* 0x0000000103047824 */ /* 0x000fc800078e0204 */
[----:B------:R-:W-:-:S07]  /*16d20*/  IMAD.MOV.U32 R13, RZ, RZ, R4 ;  /* 0x000000ffff0d7224 */ /* 0x000fce00078e0004 */
[----:B------:R-:W-:Y:S05]  /*16d30*/  WARPSYNC.COLLECTIVE R15, `(.L_x_5918) ;  /* 0x000000000f087348 */ /* 0x000fea0003c00000 */
[----:B------:R0:W1:Y:S02]  /*16d40*/  SHFL.UP P6, R14, R13, R12, R11 ;  /* 0x0400000c0d0e7389 */ /* 0x00006400000c000b */
[----:B01----:R-:W-:Y:S01]  /*16d50*/  ENDCOLLECTIVE ;  /* 0x000000000000791b */ /* 0x003fe20003800000 */
.L_x_5918:
        /* <DEDUP_REMOVED lines=8> */
.L_x_5919:
[----:B------:R-:W-:Y:S05]  /*16de0*/  BRA `(.L_x_5920) ;  /* 0xffffffb400087947 */ /* 0x000fea000383ffff */
.L_x_5784:
[----:B------:R-:W-:Y:S01]  /*16df0*/  BSSY B0, `(.L_x_5921) ;  /* 0x0000006000007945 */ /* 0x000fe20003800000 */
[----:B------:R-:W-:Y:S01]  /*16e00*/  PLOP3.LUT P6, PT, P6, PT, PT, 0x8, 0x0 ;  /* 0x000000000000781c */ /* 0x000fe200037ce170 */
[----:B------:R-:W-:-:S12]  /*16e10*/  IMAD.MOV.U32 R15, RZ, RZ, -0x1 ;  /* 0xffffffffff0f7424 */ /* 0x000fd800078e00ff */
[----:B0123--:R-:W-:Y:S05]  /*16e20*/  WARPSYNC.COLLECTIVE R15, `(.L_x_5922) ;  /* 0x000000000f087348 */ /* 0x00ffea0003c00000 */
[----:B------:R-:W-:Y:S01]  /*16e30*/  VOTE.ANY R14, PT, P6 ;  /* 0x00000000000e7806 */ /* 0x000fe200030e0100 */
[----:B0123--:R-:W-:Y:S06]  /*16e40*/  ENDCOLLECTIVE ;  /* 0x000000000000791b */ /* 0x00ffec0003800000 */
.L_x_5922:
[----:B------:R-:W-:Y:S05]  /*16e50*/  BSYNC B0 ;  /* 0x0000000000007941 */ /* 0x000fea0003800000 */
.L_x_5921:
[----:B------:R-:W-:Y:S01]  /*16e60*/  IMAD.MOV.U32 R2, RZ, RZ, R14 ;  /* 0x000000ffff027224 */ /* 0x000fe200078e000e */
[----:B------:R-:W-:Y:S01]  /*16e70*/  MOV R11, 0x1f ;  /* 0x0000001f000b7802 */ /* 0x000fe20000000f00 */
[----:B------:R-:W-:Y:S02]  /*16e80*/  IMAD.MOV.U32 R13, RZ, RZ, R5 ;  /* 0x000000ffff0d7224 */ /* 0x000fe400078e0005 */
[----:B------:R-:W0:Y:S01]  /*16e90*/  POPC R4, R2 ;  /* 0x0000000200047309 */ /* 0x000e220000000000 */
[----:B------:R-:W-:Y:S02]  /*16ea0*/  IMAD.MOV.U32 R15, RZ, RZ, -0x1 ;  /* 0xffffffffff0f7424 */ /* 0x000fe400078e00ff */
[----:B0-----:R-:W-:-:S07]  /*16eb0*/  IMAD.MOV.U32 R12, RZ, RZ, R4 ;  /* 0x000000ffff0c7224 */ /* 0x001fce00078e0004 */
[----:B------:R-:W-:Y:S05]  /*16ec0*/  WARPSYNC.COLLECTIVE R15, `(.L_x_5923) ;  /* 0x000000000f087348 */ /* 0x000fea0003c00000 */
[----:B------:R0:W1:Y:S02]  /*16ed0*/  SHFL.IDX P6, R14, R13, R12, R11 ;  /* 0x0000000c0d0e7389 */ /* 0x00006400000c000b */
[----:B01----:R-:W-:Y:S01]  /*16ee0*/  ENDCOLLECTIVE ;  /* 0x000000000000791b */ /* 0x003fe20003800000 */
.L_x_5923:
[----:B------:R-:W-:Y:S01]  /*16ef0*/  IMAD.MOV.U32 R5, RZ, RZ, R14 ;  /* 0x000000ffff057224 */ /* 0x000fe200078e000e */
[----:B------:R-:W-:Y:S06]  /*16f00*/  BRA `(.L_x_5924) ;  /* 0xffffffb000f87947 */ /* 0x000fec000383ffff */
.L_x_5786:
[----:B------:R-:W-:Y:S01]  /*16f10*/  BSSY B0, `(.L_x_5925) ;  /* 0x0000007000007945 */ /* 0x000fe20003800000 */
[----:B------:R-:W-:Y:S02]  /*16f20*/  IMAD.MOV.U32 R13, RZ, RZ, R6 ;  /* 0x000000ffff0d7224 */ /* 0x000fe400078e0006 */
[----:B------:R-:W-:Y:S02]  /*16f30*/  IMAD.MOV.U32 R11, RZ, RZ, 0x1f ;  /* 0x0000001fff0b7424 */ /* 0x000fe400078e00ff */
[----:B------:R-:W-:-:S07]  /*16f40*/  IMAD.MOV.U32 R15, RZ, RZ, -0x1 ;  /* 0xffffffffff0f7424 */ /* 0x000fce00078e00ff */
[----:B01234-:R-:W-:Y:S05]  /*16f50*/  WARPSYNC.COLLECTIVE R15, `(.L_x_5926) ;  /* 0x000000000f087348 */ /* 0x01ffea0003c00000 */
[----:B------:R0:W0:Y:S02]  /*16f60*/  SHFL.IDX P6, R14, R13, R12, R11 ;  /* 0x0000000c0d0e7389 */ /* 0x00002400000c000b */
[----:B01234-:R-:W-:Y:S01]  /*16f70*/  ENDCOLLECTIVE ;  /* 0x000000000000791b */ /* 0x01ffe20003800000 */
.L_x_5926:
[----:B------:R-:W-:Y:S05]  /*16f80*/  BSYNC B0 ;  /* 0x0000000000007941 */ /* 0x000fea0003800000 */
.L_x_5925:
[----:B------:R-:W-:Y:S05]  /*16f90*/  BRA `(.L_x_5785) ;  /* 0xffffffb000f07947 */ /* 0x000fea000383ffff */
.L_x_5790:
[----:B0-----:R0:W4:Y:S02]  /*16fa0*/  SYNCS.PHASECHK.TRANS64.TRYWAIT P0, [R5+URZ+0x32420], R0 ;  /* 0x03242000050075a7 */ /* 0x001124000800017f */
[----:B----4-:R-:W-:Y:S05]  /*16fb0*/  @!P0 NANOSLEEP.SYNCS 0x989680 ;  /* 0x009896800000895d */ /* 0x010fea0003900000 */
[----:B------:R-:W4:Y:S02]  /*16fc0*/  @!P0 SYNCS.PHASECHK.TRANS64 P0, [R5+URZ+0x32420], R0 ;  /* 0x03242000050085a7 */ /* 0x000f24000800007f */
[----:B----4-:R-:W-:Y:S05]  /*16fd0*/  @!P0 BRA `(.L_x_5790) ;  /* 0xfffffffc00f08947 */ /* 0x010fea000383ffff */
[----:B------:R-:W-:Y:S05]  /*16fe0*/  BRA `(.L_x_5927) ;  /* 0xffffffb800687947 */ /* 0x000fea000383ffff */
.L_x_5791:
        /* <DEDUP_REMOVED lines=11> */
.L_x_5929:
[----:B------:R-:W-:Y:S05]  /*170a0*/  BSYNC B0 ;  /* 0x0000000000007941 */ /* 0x000fea0003800000 */
.L_x_5928:
[----:B------:R-:W-:Y:S05]  /*170b0*/  BRA `(.L_x_5930) ;  /* 0xffffffb800507947 */ /* 0x000fea000383ffff */
.L_x_5794:
[----:B------:R-:W-:Y:S01]  /*170c0*/  BSSY B1, `(.L_x_5931) ;  /* 0x0000006000017945 */ /* 0x000fe20003800000 */
[----:B------:R-:W-:-:S07]  /*170d0*/  IMAD.MOV.U32 R15, RZ, RZ, -0x1 ;  /* 0xffffffffff0f7424 */ /* 0x000fce00078e00ff */
[----:B0123--:R-:W-:Y:S05]  /*170e0*/  WARPSYNC.COLLECTIVE R15, `(.L_x_5932) ;  /* 0x000000000f0c7348 */ /* 0x00ffea0003c00000 */
[----:B------:R-:W-:Y:S02]  /*170f0*/  ELECT P6, UR62, PT ;  /* 0x00000000003e782f */ /* 0x000fe400038c0000 */
[----:B------:R-:W-:Y:S01]  /*17100*/  MOV R14, UR62 ;  /* 0x0000003e000e7c02 */ /* 0x000fe20008000f00 */
[----:B0123--:R-:W-:Y:S10]  /*17110*/  ENDCOLLECTIVE ;  /* 0x000000000000791b */ /* 0x00fff40003800000 */
.L_x_5932:
[----:B------:R-:W-:Y:S05]  /*17120*/  BSYNC B1 ;  /* 0x0000000000017941 */ /* 0x000fea0003800000 */
.L_x_5931:
[----:B------:R-:W-:Y:S05]  /*17130*/  BRA `(.L_x_5933) ;  /* 0xffffffb800487947 */ /* 0x000fea000383ffff */
.L_x_5796:
[----:B0-----:R0:W4:Y:S02]  /*17140*/  SYNCS.PHASECHK.TRANS64.TRYWAIT P1, [R3+URZ+0x32440], R2 ;  /* 0x03244002030075a7 */ /* 0x001124000802017f */
[----:B----4-:R-:W-:Y:S05]  /*17150*/  @!P1 NANOSLEEP.SYNCS 0x989680 ;  /* 0x009896800000995d */ /* 0x010fea0003900000 */
[----:B------:R-:W4:Y:S02]  /*17160*/  @!P1 SYNCS.PHASECHK.TRANS64 P1, [R3+URZ+0x32440], R2 ;  /* 0x03244002030095a7 */ /* 0x000f24000802007f */
[----:B----4-:R-:W-:Y:S05]  /*17170*/  @!P1 BRA `(.L_x_5796) ;  /* 0xfffffffc00f09947 */ /* 0x010fea000383ffff */
[----:B------:R-:W-:Y:S05]  /*17180*/  BRA `(.L_x_5934) ;  /* 0xffffffb800707947 */ /* 0x000fea000383ffff */
.L_x_5798:
[----:B----4-:R4:W0:Y:S02]  /*17190*/  SYNCS.PHASECHK.TRANS64.TRYWAIT P1, [R5+URZ+0x32440], R0 ;  /* 0x03244000050075a7 */ /* 0x010824000802017f */
[----:B0-----:R-:W-:Y:S05]  /*171a0*/  @!P1 NANOSLEEP.SYNCS 0x989680 ;  /* 0x009896800000995d */ /* 0x001fea0003900000 */
[----:B------:R-:W0:Y:S02]  /*171b0*/  @!P1 SYNCS.PHASECHK.TRANS64 P1, [R5+URZ+0x32440], R0 ;  /* 0x03244000050095a7 */ /* 0x000e24000802007f */
[----:B0-----:R-:W-:Y:S05]  /*171c0*/  @!P1 BRA `(.L_x_5798) ;  /* 0xfffffffc00f09947 */ /* 0x001fea000383ffff */
[----:B------:R-:W-:Y:S05]  /*171d0*/  BRA `(.L_x_5935) ;  /* 0xffffffb8007c7947 */ /* 0x000fea000383ffff */
.L_x_5800:
[----:B------:R0:W0:Y:S02]  /*171e0*/  SYNCS.PHASECHK.TRANS64.TRYWAIT P1, [R3+URZ+0x32460], R2 ;  /* 0x03246002030075a7 */ /* 0x000024000802017f */
[----:B0-----:R-:W-:Y:S05]  /*171f0*/  @!P1 NANOSLEEP.SYNCS 0x989680 ;  /* 0x009896800000995d */ /* 0x001fea0003900000 */
[----:B------:R-:W0:Y:S02]  /*17200*/  @!P1 SYNCS.PHASECHK.TRANS64 P1, [R3+URZ+0x32460], R2 ;  /* 0x03246002030095a7 */ /* 0x000e24000802007f */
[----:B0-----:R-:W-:Y:S05]  /*17210*/  @!P1 BRA `(.L_x_5800) ;  /* 0xfffffffc00f09947 */ /* 0x001fea000383ffff */
[----:B------:R-:W-:Y:S05]  /*17220*/  BRA `(.L_x_5936) ;  /* 0xffffffb800787947 */ /* 0x000fea000383ffff */
.L_x_5937:
        /* <DEDUP_REMOVED lines=13> */
.L_x_6467:


//--------------------- .text._ZN7cutlass13device_kernelIN5flash11enable_sm90INS1_16FlashAttnFwdSm90INS1_25CollectiveMainloopFwdSm90ILi2EN4cute5tupleIJNS5_1CILi1EEES8_S8_EEENS6_IJNS7_ILi128EEENS7_ILi96EEENS7_ILi64EEEEEELi256ENS_6half_tEfNS_4arch4Sm90ELb1ELb0ELb0ELb1ELb1ELb1ELb1ELb1ELb0ELb1ELb0ELb0EEENS1_21CollectiveEpilogueFwdINS6_IJSA_NS7_ILi256EEESB_EEES9_SE_SG_Li256ELb1ELb1ELb0ELb0EEENS1_36VarlenDynamicPersistentTileSchedulerILi128ELi96ELi256ELi128ELb0ELb1ELb1ELb1ELb1ELb1EEEEEEEEEvNT_6ParamsE --------------------------
	.section	.text._ZN7cutlass13device_kernelIN5flash11enable_sm90INS1_16FlashAttnFwdSm90INS1_25CollectiveMainloopFwdSm90ILi2EN4cute5tupleIJNS5_1CILi1EEES8_S8_EEENS6_IJNS7_ILi128EEENS7_ILi96EEENS7_ILi64EEEEEELi256ENS_6half_tEfNS_4arch4Sm90ELb1ELb0ELb0ELb1ELb1ELb1ELb1ELb1ELb0ELb1ELb0ELb0EEENS1_21CollectiveEpilogueFwdINS6_IJSA_NS7_ILi256EEESB_EEES9_SE_SG_Li256ELb1ELb1ELb0ELb0EEENS1_36VarlenDynamicPersistentTileSchedulerILi128ELi96ELi256ELi128ELb0ELb1ELb1ELb1ELb1ELb1EEEEEEEEEvNT_6ParamsE,"ax",@progbits
	.align	128
.text._ZN7cutlass13device_kernelIN5flash11enable_sm90INS1_16FlashAttnFwdSm90INS1_25CollectiveMainloopFwdSm90ILi2EN4cute5tupleIJNS5_1CILi1EEES8_S8_EEENS6_IJNS7_ILi128EEENS7_ILi96EEENS7_ILi64EEEEEELi256ENS_6half_tEfNS_4arch4Sm90ELb1ELb0ELb0ELb1ELb1ELb1ELb1ELb1ELb0ELb1ELb0ELb0EEENS1_21CollectiveEpilogueFwdINS6_IJSA_NS7_ILi256EEESB_EEES9_SE_SG_Li256ELb1ELb1ELb0ELb0EEENS1_36VarlenDynamicPersistentTileSchedulerILi128ELi96ELi256ELi128ELb0ELb1ELb1ELb1ELb1ELb1EEEEEEEEEvNT_6ParamsE:
        .type           _ZN7cutlass13device_kernelIN5flash11enable_sm90INS1_16FlashAttnFwdSm90INS1_25CollectiveMainloopFwdSm90ILi2EN4cute5tupleIJNS5_1CILi1EEES8_S8_EEENS6_IJNS7_ILi128EEENS7_ILi96EEENS7_ILi64EEEEEELi256ENS_6half_tEfNS_4arch4Sm90ELb1ELb0ELb0ELb1ELb1ELb1ELb1ELb1ELb0ELb1ELb0ELb0EEENS1_21CollectiveEpilogueFwdINS6_IJSA_NS7_ILi256EEESB_EEES9_SE_SG_Li256ELb1ELb1ELb0ELb0EEENS1_36VarlenDynamicPersistentTileSchedulerILi128ELi96ELi256ELi128ELb0ELb1ELb1ELb1ELb1ELb1EEEEEEEEEvNT_6ParamsE,@function
        .size           _ZN7cutlass13device_kernelIN5flash11enable_sm90INS1_16FlashAttnFwdSm90INS1_25CollectiveMainloopFwdSm90ILi2EN4cute5tupleIJNS5_1CILi1EEES8_S8_EEENS6_IJNS7_ILi128EEENS7_ILi96EEENS7_ILi64EEEEEELi256ENS_6half_tEfNS_4arch4Sm90ELb1ELb0ELb0ELb1ELb1ELb1ELb1ELb1ELb0ELb1ELb0ELb0EEENS1_21CollectiveEpilogueFwdINS6_IJSA_NS7_ILi256EEESB_EEES9_SE_SG_Li256ELb1ELb1ELb0ELb0EEENS1_36VarlenDynamicPersistentTileSchedulerILi128ELi96ELi256ELi128ELb0ELb1ELb1ELb1ELb1ELb1EEEEEEEEEvNT_6ParamsE,(.L_x_6468 - _ZN7cutlass13device_kernelIN5flash11enable_sm90INS1_16FlashAttnFwdSm90INS1_25CollectiveMainloopFwdSm90ILi2EN4cute5tupleIJNS5_1CILi1EEES8_S8_EEENS6_IJNS7_ILi128EEENS7_ILi96EEENS7_ILi64EEEEEELi256ENS_6half_tEfNS_4arch4Sm90ELb1ELb0ELb0ELb1ELb1ELb1ELb1ELb1ELb0ELb1ELb0ELb0EEENS1_21CollectiveEpilogueFwdINS6_IJSA_NS7_ILi256EEESB_EEES9_SE_SG_Li256ELb1ELb1ELb0ELb0EEENS1_36VarlenDynamicPersistentTileSchedulerILi128ELi96ELi256ELi128ELb0ELb1ELb1ELb1ELb1ELb1EEEEEEEEEvNT_6ParamsE)
        .other          _ZN7cutlass13device_kernelIN5flash11enable_sm90INS1_16FlashAttnFwdSm90INS1_25CollectiveMainloopFwdSm90ILi2EN4cute5tupleIJNS5_1CILi1EEES8_S8_EEENS6_IJNS7_ILi128EEENS7_ILi96EEENS7_ILi64EEEEEELi256ENS_6half_tEfNS_4arch4Sm90ELb1ELb0ELb0ELb1ELb1ELb1ELb1ELb1ELb0ELb1ELb0ELb0EEENS1_21CollectiveEpilogueFwdINS6_IJSA_NS7_ILi256EEESB_EEES9_SE_SG_Li256ELb1ELb1ELb0ELb0EEENS1_36VarlenDynamicPersistentTileSchedulerILi128ELi96ELi256ELi128ELb0ELb1ELb1ELb1ELb1ELb1EEEEEEEEEvNT_6ParamsE,@"STO_CUDA_ENTRY STV_DEFAULT"
_ZN7cutlass13device_kernelIN5flash11enable_sm90INS1_16FlashAttnFwdSm90INS1_25CollectiveMainloopFwdSm90ILi2EN4cute5tupleIJNS5_1CILi1EEES8_S8_EEENS6_IJNS7_ILi128EEENS7_ILi96EEENS7_ILi64EEEEEELi256ENS_6half_tEfNS_4arch4Sm90ELb1ELb0ELb0ELb1ELb1ELb1ELb1ELb1ELb0ELb1ELb0ELb0EEENS1_21CollectiveEpilogueFwdINS6_IJSA_NS7_ILi256EEESB_EEES9_SE_SG_Li256ELb1ELb1ELb0ELb0EEENS1_36VarlenDynamicPersistentTileSchedulerILi128ELi96ELi256ELi128ELb0ELb1ELb1ELb1ELb1ELb1EEEEEEEEEvNT_6ParamsE:
        /* <DEDUP_REMOVED lines=18> */
.L_x_5939:
[----:B------:R-:W-:Y:S05]  /*0120*/  BSYNC B0 ;  /* 0x0000000000007941 */ /* 0x000fea0003800000 */
.L_x_5938:
        /* <DEDUP_REMOVED lines=43> */
.L_x_5940:
        /* <DEDUP_REMOVED lines=22> */
.L_x_5941:
        /* <DEDUP_REMOVED lines=18> */
.L_x_5942:
        /* <DEDUP_REMOVED lines=22> */
.L_x_5943:
        /* <DEDUP_REMOVED lines=22> */
.L_x_5944:
[----:B------:R-:W-:Y:S01]  /*0920*/  PLOP3.LUT P0, PT, PT, PT, UP0, 0x80, 0x0 ;  /* 0x000000000000781c */ /* 0x000fe20003f0f008 */
[----:B------:R-:W-:Y:S01]  /*0930*/  UMOV UR36, 0x1 ;  /* 0x0000000100247882 */ /* 0x000fe20000000000 */
[----:B------:R-:W-:Y:S01]  /*0940*/  NOP ;  /* 0x0000000000007918 */ /* 0x000fe20000000000 */
[----:B------:R-:W-:Y:S01]  /*0950*/  USEL UR36, UR36, 0x2, !UP0 ;  /* 0x0000000224247887 */ /* 0x000fe2000c000000 */
[----:B------:R-:W-:Y:S01]  /*0960*/  BSSY B9, `(.L_x_5945) ;  /* 0x0001c4b000097945 */ /* 0x000fe20003800000 */
[----:B------:R-:W-:Y:S01]  /*0970*/  ULDC.64 UR42, c[0x0][0x208] ;  /* 0x00008200002a7ab9 */ /* 0x000fe20000000a00 */
[----:B0123--:R-:W-:Y:S07]  /*0980*/  BAR.SYNC.DEFER_BLOCKING 0x0 ;  /* 0x0000000000007b1d */ /* 0x00ffee0000010000 */
[----:B------:R-:W-:Y:S05]  /*0990*/  @!P0 BRA `(.L_x_5946) ;  /* 0x0000014c000c8947 */ /* 0x000fea0003800000 */
.L_x_5947:
        /* <DEDUP_REMOVED lines=21> */
[----:B------:R-:W-:Y:S01]  /*0af0*/  CS2R R18, SRZ ;  /* 0x0000000000127805 */ /* 0x000fe2000001ff00 */
[----:B------:R-:W-:Y:S01]  /*0b00*/  IMAD.MOV.U32 R211, RZ, RZ, RZ ;  /* 0x000000ffffd37224 */ /* 0x000fe200078e00ff */
[----:B------:R-:W-:Y:S01]  /*0b10*/  ULOP3.LUT UR44, UR36, 0x1, URZ, 0xfc, !UPT ;  /* 0x00000001242c7892 */ /* 0x000fe2000f8efc3f */
[----:B------:R-:W-:Y:S01]  /*0b20*/  IMAD.MOV.U32 R207, RZ, RZ, RZ ;  /* 0x000000ffffcf7224 */ /* 0x000fe200078e00ff */
[----:B------:R-:W-:-:S04]  /*0b30*/  SHF.R.S32.HI R0, RZ, 0x1f, R14 ;  /* 0x0000001fff007819 */ /* 0x000fc8000001140e */
[----:B------:R-:W-:-:S04]  /*0b40*/  LEA.HI R2, R0, R14, RZ, 0x7 ;  /* 0x0000000e00027211 */ /* 0x000fc800078f38ff */
[----:B------:R-:W-:-:S05]  /*0b50*/  LOP3.LUT R3, R2, 0xffffff80, RZ, 0xc0, !PT ;  /* 0xffffff8002037812 */ /* 0x000fca00078ec0ff */
[----:B------:R-:W-:Y:S01]  /*0b60*/  IMAD.IADD R7, R14, 0x1, -R3 ;  /* 0x000000010e077824 */ /* 0x000fe200078e0a03 */
[----:B------:R-:W-:-:S04]  /*0b70*/  SHF.R.S32.HI R3, RZ, 0x7, R2 ;  /* 0x00000007ff037819 */ /* 0x000fc80000011402 */
[----:B------:R-:W-:-:S04]  /*0b80*/  SHF.R.S32.HI R6, RZ, 0x1f, R7 ;  /* 0x0000001fff067819 */ /* 0x000fc80000011407 */
[CC--:B------:R-:W-:Y:S02]  /*0b90*/  LEA.HI R9, R6.reuse, R7.reuse, RZ, 0x2 ;  /* 0x0000000706097211 */ /* 0x0c0fe400078f10ff */
[----:B------:R-:W-:Y:S02]  /*0ba0*/  LEA.HI R10, R6, R7, RZ, 0x5 ;  /* 0x00000007060a7211 */ /* 0x000fe400078f28ff */
[--C-:B------:R-:W-:Y:S02]  /*0bb0*/  SHF.R.S32.HI R5, RZ, 0x2, R9.reuse ;  /* 0x00000002ff057819 */ /* 0x100fe40000011409 */
[----:B------:R-:W-:Y:S02]  /*0bc0*/  SHF.R.S32.HI R4, RZ, 0x1f, R9 ;  /* 0x0000001fff047819 */ /* 0x000fe40000011409 */
[----:B------:R-:W-:Y:S02]  /*0bd0*/  LEA.HI R6, R0, R14, RZ, 0x2 ;  /* 0x0000000e00067211 */ /* 0x000fe400078f10ff */
[----:B------:R-:W-:-:S02]  /*0be0*/  LEA.HI R4, R4, R5, RZ, 0x3 ;  /* 0x0000000504047211 */ /* 0x000fc400078f18ff */
[----:B------:R-:W-:Y:S02]  /*0bf0*/  SHF.R.S32.HI R10, RZ, 0x5, R10 ;  /* 0x00000005ff0a7819 */ /* 0x000fe4000001140a */
[----:B------:R-:W-:Y:S02]  /*0c00*/  LOP3.LUT R8, R4, 0xfffffff8, RZ, 0xc0, !PT ;  /* 0xfffffff804087812 */ /* 0x000fe400078ec0ff */
[----:B------:R-:W-:Y:S02]  /*0c10*/  LEA.HI R4, R2, R3, RZ, 0x1 ;  /* 0x0000000302047211 */ /* 0x000fe400078f08ff */
[-C--:B------:R-:W-:Y:S01]  /*0c20*/  LEA.HI R2, R0, R14.reuse, RZ, 0x4 ;  /* 0x0000000e00027211 */ /* 0x080fe200078f20ff */
[----:B------:R-:W-:Y:S01]  /*0c30*/  IMAD.IADD R11, R5, 0x1, -R8 ;  /* 0x00000001050b7824 */ /* 0x000fe200078e0a08 */
[----:B------:R-:W-:Y:S02]  /*0c40*/  LOP3.LUT R8, R4, 0x3fffffe, RZ, 0xc0, !PT ;  /* 0x03fffffe04087812 */ /* 0x000fe400078ec0ff */
[----:B------:R-:W-:Y:S01]  /*0c50*/  LOP3.LUT R4, R6, 0xfffffffc, RZ, 0xc0, !PT ;  /* 0xfffffffc06047812 */ /* 0x000fe200078ec0ff */
[----:B------:R-:W-:Y:S01]  /*0c60*/  IMAD R11, R10, 0x10, R11 ;  /* 0x000000100a0b7824 */ /* 0x000fe200078e020b */
[----:B------:R-:W-:Y:S01]  /*0c70*/  SHF.R.S32.HI R5, RZ, 0x4, R2 ;  /* 0x00000004ff057819 */ /* 0x000fe20000011402 */
[----:B------:R-:W-:Y:S01]  /*0c80*/  IMAD.IADD R8, R3, 0x1, -R8 ;  /* 0x0000000103087824 */ /* 0x000fe200078e0a08 */
[----:B------:R-:W-:Y:S01]  /*0c90*/  LEA.HI R0, R0, R14, RZ, 0x5 ;  /* 0x0000000e00007211 */ /* 0x000fe200078f28ff */
[----:B------:R-:W-:Y:S01]  /*0ca0*/  IMAD.IADD R12, R14, 0x1, -R4 ;  /* 0x000000010e0c7824 */ /* 0x000fe200078e0a04 */
[----:B------:R-:W-:Y:S01]  /*0cb0*/  LEA.HI R3, R2, R5, RZ, 0x1 ;  /* 0x0000000502037211 */ /* 0x000fe200078f08ff */
[----:B------:R-:W-:Y:S01]  /*0cc0*/  IMAD R8, R8, 0x40, R11 ;  /* 0x0000004008087824 */ /* 0x000fe200078e020b */
[----:B------:R-:W-:Y:S01]  /*0cd0*/  LOP3.LUT R2, R2, 0x3fffff0, RZ, 0xc0, !PT ;  /* 0x03fffff002027812 */ /* 0x000fe200078ec0ff */
[C---:B------:R-:W-:Y:S01]  /*0ce0*/  IMAD.SHL.U32 R16, R12.reuse, 0x8, RZ ;  /* 0x000000080c107824 */ /* 0x040fe200078e00ff */
[----:B------:R-:W-:Y:S01]  /*0cf0*/  LOP3.LUT R4, R3, 0x1ffffffe, RZ, 0xc0, !PT ;  /* 0x1ffffffe03047812 */ /* 0x000fe200078ec0ff */
[C---:B------:R-:W-:Y:S01]  /*0d00*/  IMAD.SHL.U32 R204, R12.reuse, 0x4, RZ ;  /* 0x000000040ccc7824 */ /* 0x040fe200078e00ff */
[----:B------:R-:W-:Y:S01]  /*0d10*/  LEA.HI R3, R12, R12, RZ, 0x1 ;  /* 0x0000000c0c037211 */ /* 0x000fe200078f08ff */
[----:B------:R-:W-:Y:S01]  /*0d20*/  IMAD.IADD R2, R14, 0x1, -R2 ;  /* 0x000000010e027824 */ /* 0x000fe200078e0a02 */
[----:B------:R-:W-:Y:S01]  /*0d30*/  SHF.R.S32.HI R13, RZ, 0x5, R0 ;  /* 0x00000005ff0d7819 */ /* 0x000fe20000011400 */
[C---:B------:R-:W-:Y:S01]  /*0d40*/  VIADD R216, R16.reuse, 0x80 ;  /* 0x0000008010d87836 */ /* 0x040fe20000000000 */
[----:B------:R-:W-:Y:S01]  /*0d50*/  LOP3.LUT R3, R3, 0x1ffffffe, RZ, 0xc0, !PT ;  /* 0x1ffffffe03037812 */ /* 0x000fe200078ec0ff */
[C---:B------:R-:W-:Y:S01]  /*0d60*/  VIADD R213, R16.reuse, 0xa0 ;  /* 0x000000a010d57836 */ /* 0x040fe20000000000 */
[----:B------:R-:W-:Y:S01]  /*0d70*/  LOP3.LUT R0, R9, 0x7ffffffc, RZ, 0xc0, !PT ;  /* 0x7ffffffc09007812 */ /* 0x000fe200078ec0ff */
[----:B------:R-:W-:Y:S01]  /*0d80*/  VIADD R218, R16, 0xc0 ;  /* 0x000000c010da7836 */ /* 0x000fe20000000000 */
[----:B------:R-:W-:Y:S01]  /*0d90*/  IADD3 R4, R5, -R4, RZ ;  /* 0x8000000405047210 */ /* 0x000fe20007ffe0ff */
[----:B------:R-:W-:Y:S01]  /*0da0*/  IMAD.IADD R3, R12, 0x1, -R3 ;  /* 0x000000010c037824 */ /* 0x000fe200078e0a03 */
[----:B------:R-:W-:Y:S01]  /*0db0*/  SHF.R.S32.HI R206, RZ, 0x2, R6 ;  /* 0x00000002ffce7819 */ /* 0x000fe20000011406 */
[----:B------:R-:W-:Y:S01]  /*0dc0*/  IMAD R5, R13, 0x10, R2 ;  /* 0x000000100d057824 */ /* 0x000fe200078e0202 */
[----:B------:R-:W-:Y:S01]  /*0dd0*/  IADD3 R217, R16, 0xe0, RZ ;  /* 0x000000e010d97810 */ /* 0x000fe20007ffe0ff */
[----:B------:R-:W-:Y:S01]  /*0de0*/  IMAD.IADD R2, R7, 0x1, -R0 ;  /* 0x0000000107027824 */ /* 0x000fe200078e0a00 */
[----:B------:R-:W-:Y:S01]  /*0df0*/  SHF.R.S32.HI R7, RZ, 0x1f, R216 ;  /* 0x0000001fff077819 */ /* 0x000fe200000114d8 */
[----:B------:R-:W-:Y:S01]  /*0e00*/  IMAD R0, R3, 0x8, R8 ;  /* 0x0000000803007824 */ /* 0x000fe200078e0208 */
[----:B------:R-:W-:Y:S01]  /*0e10*/  SHF.R.S32.HI R3, RZ, 0x1f, R6 ;  /* 0x0000001fff037819 */ /* 0x000fe20000011406 */
[----:B------:R-:W-:Y:S01]  /*0e20*/  IMAD R4, R5, 0x8, R4 ;  /* 0x0000000805047824 */ /* 0x000fe200078e0204 */
[----:B------:R0:W-:Y:S01]  /*0e30*/  STL [R1+0x8c], R2 ;  /* 0x00008c0201007387 */ /* 0x0001e20000100800 */
[----:B------:R-:W-:Y:S01]  /*0e40*/  VIADD R5, R206, 0x40 ;  /* 0x00000040ce057836 */ /* 0x000fe20000000000 */
[----:B------:R-:W-:Y:S01]  /*0e50*/  LEA.HI R3, R3, R206, RZ, 0x3 ;  /* 0x000000ce03037211 */ /* 0x000fe200078f18ff */
[----:B------:R-:W-:Y:S01]  /*0e60*/  IMAD.SHL.U32 R4, R4, 0x8, RZ ;  /* 0x0000000804047824 */ /* 0x000fe200078e00ff */
[----:B------:R1:W-:Y:S01]  /*0e70*/  STL [R1+0x88], R0 ;  /* 0x0000880001007387 */ /* 0x0003e20000100800 */
[----:B------:R-:W-:Y:S01]  /*0e80*/  SHF.R.S32.HI R17, RZ, 0x1f, R16 ;  /* 0x0000001fff117819 */ /* 0x000fe20000011410 */
[C---:B------:R-:W-:Y:S01]  /*0e90*/  VIADD R210, R16.reuse, 0x40 ;  /* 0x0000004010d27836 */ /* 0x040fe20000000000 */
[----:B------:R-:W-:Y:S01]  /*0ea0*/  LOP3.LUT R3, R3, 0xfffffff8, RZ, 0xc0, !PT ;  /* 0xfffffff803037812 */ /* 0x000fe200078ec0ff */
[----:B------:R-:W-:Y:S01]  /*0eb0*/  STL [R1+0x98], RZ ;  /* 0x000098ff01007387 */ /* 0x000fe20000100800 */
[----:B------:R-:W-:Y:S01]  /*0ec0*/  VIADD R209, R16, 0x60 ;  /* 0x0000006010d17836 */ /* 0x000fe20000000000 */
[----:B0-----:R-:W-:Y:S01]  /*0ed0*/  SHF.R.S32.HI R2, RZ, 0x1f, R5 ;  /* 0x0000001fff027819 */ /* 0x001fe20000011405 */
[----:B------:R-:W-:-:S02]  /*0ee0*/  VIADD R212, R204, 0x10 ;  /* 0x00000010ccd47836 */ /* 0x000fc40000000000 */
[----:B------:R-:W-:Y:S01]  /*0ef0*/  IMAD.IADD R6, R206, 0x1, -R3 ;  /* 0x00000001ce067824 */ /* 0x000fe200078e0a03 */
[----:B------:R-:W-:Y:S01]  /*0f00*/  LEA.HI R3, R2, R5, RZ, 0x3 ;  /* 0x0000000502037211 */ /* 0x000fe200078f18ff */
[----:B------:R-:W-:Y:S01]  /*0f10*/  VIADD R2, R16, 0x20 ;  /* 0x0000002010027836 */ /* 0x000fe20000000000 */
[----:B-1----:R-:W-:Y:S02]  /*0f20*/  SHF.L.U32 R0, R5, 0x6, RZ ;  /* 0x0000000605007819 */ /* 0x002fe400000006ff */
[----:B------:R0:W-:Y:S01]  /*0f30*/  STL [R1+0x9c], R6 ;  /* 0x00009c0601007387 */ /* 0x0001e20000100800 */
[----:B------:R-:W-:Y:S01]  /*0f40*/  IMAD.SHL.U32 R3, R3, 0x40, RZ ;  /* 0x0000004003037824 */ /* 0x000fe200078e00ff */
[----:B------:R-:W-:Y:S02]  /*0f50*/  LOP3.LUT R0, R0, 0x1c0, RZ, 0xc0, !PT ;  /* 0x000001c000007812 */ /* 0x000fe400078ec0ff */
[----:B------:R-:W-:Y:S02]  /*0f60*/  SHF.R.S32.HI R208, RZ, 0x1f, R2 ;  /* 0x0000001fffd07819 */ /* 0x000fe40000011402 */
[----:B------:R-:W-:-:S02]  /*0f70*/  LOP3.LUT R3, R3, 0xfffffe00, RZ, 0xc0, !PT ;  /* 0xfffffe0003037812 */ /* 0x000fc400078ec0ff */
[----:B------:R-:W-:Y:S02]  /*0f80*/  SHF.R.U32.HI R5, RZ, 0x3, R0 ;  /* 0x00000003ff057819 */ /* 0x000fe40000011600 */
[----:B------:R-:W-:Y:S01]  /*0f90*/  LOP3.LUT R0, R0, 0x38, R16, 0xf8, !PT ;  /* 0x0000003800007812 */ /* 0x000fe200078ef810 */
[----:B------:R1:W-:Y:S01]  /*0fa0*/  STL [R1+0x84], R3 ;  /* 0x0000840301007387 */ /* 0x0003e20000100800 */
[----:B0-----:R-:W-:-:S03]  /*0fb0*/  SHF.R.S32.HI R6, RZ, 0x1f, R213 ;  /* 0x0000001fff067819 */ /* 0x001fc600000114d5 */
[----:B------:R-:W-:Y:S04]  /*0fc0*/  STL [R1+0x7c], R7 ;  /* 0x00007c0701007387 */ /* 0x000fe80000100800 */
[----:B------:R-:W-:Y:S01]  /*0fd0*/  STL [R1+0x78], R6 ;  /* 0x0000780601007387 */ /* 0x000fe20000100800 */
[----:B-1----:R-:W-:Y:S02]  /*0fe0*/  LOP3.LUT R3, R3, R0, R5, 0xf6, !PT ;  /* 0x0000000003037212 */ /* 0x002fe400078ef605 */
[----:B------:R-:W-:Y:S02]  /*0ff0*/  SHF.R.S32.HI R0, RZ, 0x1f, R218 ;  /* 0x0000001fff007819 */ /* 0x000fe400000114da */
[----:B------:R-:W-:-:S03]  /*1000*/  SHF.R.S32.HI R5, RZ, 0x1f, R217 ;  /* 0x0000001fff057819 */ /* 0x000fc600000114d9 */
[----:B------:R0:W-:Y:S04]  /*1010*/  STL [R1+0x74], R0 ;  /* 0x0000740001007387 */ /* 0x0001e80000100800 */
[----:B------:R1:W-:Y:S01]  /*1020*/  STL [R1+0x70], R5 ;  /* 0x0000700501007387 */ /* 0x0003e20000100800 */
[----:B0-----:R-:W-:-:S05]  /*1030*/  IMAD R0, R3, 0x2, R22 ;  /* 0x0000000203007824 */ /* 0x001fca00078e0216 */
[----:B------:R1:W-:Y:S04]  /*1040*/  STL [R1+0xa0], R0 ;  /* 0x0000a00001007387 */ /* 0x0003e80000100800 */
[----:B------:R1:W-:Y:S02]  /*1050*/  STL [R1+0xa4], R4 ;  /* 0x0000a40401007387 */ /* 0x0003e40000100800 */
.L_x_6106:
[----:B01----:R-:W0:Y:S02]  /*1060*/  LDC.64 R4, c[0x0][0xd88] ;  /* 0x00036200ff047b82 */ /* 0x003e240000000a00 */
        /* <DEDUP_REMOVED lines=8> */
[----:B------:R-:W-:Y:S01]  /*10f0*/  ISETP.NE.U32.AND P0, PT, RZ, UR6, PT ;  /* 0x00000006ff007c0c */ /* 0x000fe2000bf05070 */
[----:B------:R-:W-:Y:S01]  /*1100*/  IMAD.MOV.U32 R33, RZ, RZ, RZ ;  /* 0x000000ffff217224 */ /* 0x000fe200078e00ff */
[----:B------:R-:W-:-:S02]  /*1110*/  ISETP.NE.AND.EX P1, PT, RZ, UR5, PT, P1 ;  /* 0x00000005ff007c0c */ /* 0x000fc4000bf25310 */
[----:B------:R-:W-:Y:S02]  /*1120*/  ISETP.NE.AND.EX P0, PT, RZ, UR7, PT, P0 ;  /* 0x00000007ff007c0c */ /* 0x000fe4000bf05300 */
[----:B--2---:R-:W-:Y:S01]  /*1130*/  SHF.R.S32.HI R0, RZ, 0x1f, R10 ;  /* 0x0000001fff007819 */ /* 0x004fe2000001140a */
[----:B------:R-:W-:-:S08]  /*1140*/  IMAD.SHL.U32 R34, R10, 0x4, RZ ;  /* 0x000000040a227824 */ /* 0x000fd000078e00ff */
[C---:B------:R-:W-:Y:S01]  /*1150*/  @P1 LEA R6, P2, R10.reuse, UR4, 0x2 ;  /* 0x000000040a061c11 */ /* 0x040fe2000f8410ff */
[----:B------:R0:W-:Y:S01]  /*1160*/  STL [R1+0x90], R10 ;  /* 0x0000900a01007387 */ /* 0x0001e20000100800 */
[C-C-:B------:R-:W-:Y:S02]  /*1170*/  SHF.L.U64.HI R35, R10.reuse, 0x2, R0.reuse ;  /* 0x000000020a237819 */ /* 0x140fe40000010200 */
[----:B------:R-:W-:Y:S02]  /*1180*/  @P1 LEA.HI.X R7, R10, UR5, R0, 0x2, P2 ;  /* 0x000000050a071c11 */ /* 0x000fe400090f1400 */
[----:B------:R-:W-:Y:S01]  /*1190*/  ISETP.NE.U32.AND P2, PT, RZ, UR8, PT ;  /* 0x00000008ff007c0c */ /* 0x000fe2000bf45070 */
[----:B------:R-:W-:Y:S01]  /*11a0*/  ULDC UR4, c[0x0][0x288] ;  /* 0x0000a20000047ab9 */ /* 0x000fe20000000800 */
[----:B------:R-:W-:Y:S01]  /*11b0*/  IADD3 R8, P3, R34, UR6, RZ ;  /* 0x0000000622087c10 */ /* 0x000fe2000ff7e0ff */
[----:B------:R0:W5:Y:S01]  /*11c0*/  @P1 LDG.E R3, desc[UR42][R6.64] ;  /* 0x0000002a06031981 */ /* 0x000162000c1e1900 */
[----:B------:R-:W-:Y:S01]  /*11d0*/  ISETP.NE.AND.EX P2, PT, RZ, UR9, PT, P2 ;  /* 0x00000009ff007c0c */ /* 0x000fe2000bf45320 */
[----:B------:R-:W-:Y:S01]  /*11e0*/  IMAD.U32 R219, RZ, RZ, UR4 ;  /* 0x00000004ffdb7e24 */ /* 0x000fe2000f8e00ff */
[----:B------:R-:W-:Y:S01]  /*11f0*/  IADD3.X R9, R35, UR7, RZ, P3, !PT ;  /* 0x0000000723097c10 */ /* 0x000fe20009ffe4ff */
[----:B------:R-:W-:-:S04]  /*1200*/  ULDC.64 UR4, c[0x0][0x418] ;  /* 0x0001060000047ab9 */ /* 0x000fc80000000a00 */
[----:B------:R0:W5:Y:S06]  /*1210*/  @P0 LDG.E R33, desc[UR42][R8.64] ;  /* 0x0000002a08210981 */ /* 0x00016c000c1e1900 */
        /* <DEDUP_REMOVED lines=12> */
[----:B------:R-:W-:Y:S01]  /*12e0*/  MOV R24, R10 ;  /* 0x0000000a00187202 */ /* 0x000fe20000000f00 */
[----:B0--3--:R-:W-:Y:S06]  /*12f0*/  @P2 BRA `(.L_x_5949) ;  /* 0x0000000000242947 */ /* 0x009fec0003800000 */
        /* <DEDUP_REMOVED lines=9> */
.L_x_5949:
        /* <DEDUP_REMOVED lines=9> */
.L_x_5950:
[----:B------:R-:W-:Y:S05]  /*1420*/  @!P0 BRA `(.L_x_5951) ;  /* 0x00000000000c8947 */ /* 0x000fea0003800000 */
[----:B------:R-:W2:Y:S04]  /*1430*/  LDG.E R5, desc[UR42][R8.64] ;  /* 0x0000002a08057981 */ /* 0x000ea8000c1e1900 */
[----:B------:R-:W2:Y:S02]  /*1440*/  LDG.E R32, desc[UR42][R8.64+0x4] ;  /* 0x0000042a08207981 */ /* 0x000ea4000c1e1900 */
[----:B--2---:R-:W-:-:S07]  /*1450*/  IMAD.IADD R32, R32, 0x1, -R5 ;  /* 0x0000000120207824 */ /* 0x004fce00078e0a05 */
.L_x_5951:
        /* <DEDUP_REMOVED lines=16> */
[----:B------:R-:W-:Y:S02]  /*1560*/  IMAD.SHL.U32 R10, R101, 0x80, RZ ;  /* 0x00000080650a7824 */ /* 0x000fe400078e00ff */
[----:B------:R-:W-:Y:S02]  /*1570*/  IMAD.IADD R8, R32, 0x1, -R3 ;  /* 0x0000000120087824 */ /* 0x000fe400078e0a03 */
[----:B0-----:R-:W-:Y:S01]  /*1580*/  VIADD R4, R10, 0x7f ;  /* 0x0000007f0a047836 */ /* 0x001fe20000000000 */
[----:B------:R0:W-:Y:S07]  /*1590*/  STL [R1+0x6c], R10 ;  /* 0x00006c0a01007387 */ /* 0x0001ee0000100800 */
[----:B------:R-:W1:Y:S08]  /*15a0*/  @P1 LDC R11, c[0x0][0x44c] ;  /* 0x00011300ff0b1b82 */ /* 0x000e700000000800 */
[----:B------:R-:W4:Y:S01]  /*15b0*/  @P1 LDC R5, c[0x0][0x450] ;  /* 0x00011400ff051b82 */ /* 0x000f220000000800 */
[----:B--2---:R-:W-:-:S02]  /*15c0*/  @P0 IMAD.IADD R25, R9, 0x1, -R0 ;  /* 0x0000000109190824 */ /* 0x004fc400078e0a00 */
[----:B-1----:R-:W-:-:S04]  /*15d0*/  @P1 IMAD.HI.U32 R0, R4, R11, RZ ;  /* 0x0000000b04001227 */ /* 0x002fc800078e00ff */
[----:B---3--:R-:W-:Y:S01]  /*15e0*/  IMAD.IADD R6, R8, 0x1, R25 ;  /* 0x0000000108067824 */ /* 0x008fe200078e0219 */
[----:B----4-:R-:W-:-:S04]  /*15f0*/  @P1 SHF.R.U32.HI R4, RZ, R5, R0 ;  /* 0x00000005ff041219 */ /* 0x010fc80000011600 */
[C---:B------:R-:W-:Y:S01]  /*1600*/  IADD3 R31, R6.reuse, 0x60, -R219 ;  /* 0x00000060061f7810 */ /* 0x040fe20007ffe8db */
[----:B------:R0:W-:Y:S01]  /*1610*/  STL [R1+0x80], R6 ;  /* 0x0000800601007387 */ /* 0x0001e20000100800 */
[----:B------:R-:W-:-:S03]  /*1620*/  IADD3 R0, R6, 0x5f, RZ ;  /* 0x0000005f06007810 */ /* 0x000fc60007ffe0ff */
[----:B------:R-:W-:Y:S02]  /*1630*/  IMAD.IADD R4, R31, 0x1, R4 ;  /* 0x000000011f047824 */ /* 0x000fe400078e0204 */
[----:B------:R-:W-:-:S04]  /*1640*/  IMAD.HI R0, R0, 0x2aaaaaab, RZ ;  /* 0x2aaaaaab00007827 */ /* 0x000fc800078e02ff */
[----:B------:R-:W-:Y:S01]  /*1650*/  IMAD.HI R4, R4, 0x2aaaaaab, RZ ;  /* 0x2aaaaaab04047827 */ /* 0x000fe200078e02ff */
[----:B------:R-:W-:-:S04]  /*1660*/  SHF.R.U32.HI R3, RZ, 0x1f, R0 ;  /* 0x0000001fff037819 */ /* 0x000fc80000011600 */
[----:B------:R-:W-:Y:S02]  /*1670*/  SHF.R.U32.HI R5, RZ, 0x1f, R4 ;  /* 0x0000001fff057819 */ /* 0x000fe40000011604 */
[----:B------:R-:W-:Y:S02]  /*1680*/  LEA.HI.SX32 R172, R0, R3, 0x1c ;  /* 0x0000000300ac7211 */ /* 0x000fe400078fe2ff */
[----:B------:R-:W-:Y:S01]  /*1690*/  LEA.HI.SX32 R5, R4, R5, 0x1c ;  /* 0x0000000504057211 */ /* 0x000fe200078fe2ff */
[----:B------:R-:W-:-:S03]  /*16a0*/  IMAD.MOV R4, RZ, RZ, -R8 ;  /* 0x000000ffff047224 */ /* 0x000fc600078e0a08 */
[----:B------:R-:W-:Y:S02]  /*16b0*/  VIMNMX R5, R172, R5, PT ;  /* 0x00000005ac057248 */ /* 0x000fe40003fe0100 */
[----:B------:R-:W-:-:S03]  /*16c0*/  VIMNMX R4, RZ, R4, !PT ;  /* 0x00000004ff047248 */ /* 0x000fc60007fe0100 */
        /* <DEDUP_REMOVED lines=33> */
.L_x_5954:
[----:B------:R-:W-:Y:S05]  /*18e0*/  BSYNC B6 ;  /* 0x0000000000067941 */ /* 0x000fea0003800000 */
.L_x_5953:
        /* <DEDUP_REMOVED lines=20> */
.L_x_5956:
[----:B------:R-:W-:Y:S05]  /*1a30*/  BSYNC B6 ;  /* 0x0000000000067941 */ /* 0x000fea0003800000 */
.L_x_5955:
[----:B------:R-:W2:Y:S01]  /*1a40*/  LDL R36, [R1+0x9c] ;  /* 0x00009c0001247983 */ /* 0x000ea20000100800 */
[----:B------:R-:W-:Y:S01]  /*1a50*/  ULDC.64 UR4, c[0x0][0xaf0] ;  /* 0x0002bc0000047ab9 */ /* 0x000fe20000000a00 */
[----:B------:R-:W0:Y:S01]  /*1a60*/  LDC.64 R54, c[0x0][0x408] ;  /* 0x00010200ff367b82 */ /* 0x000e220000000a00 */
[----:B------:R-:W-:-:S04]  /*1a70*/  ISETP.NE.U32.AND P0, PT, RZ, UR4, PT ;  /* 0x00000004ff007c0c */ /* 0x000fc8000bf05070 */
[----:B------:R-:W-:-:S03]  /*1a80*/  ISETP.NE.AND.EX P0, PT, RZ, UR5, PT, P0 ;  /* 0x00000005ff007c0c */ /* 0x000fc6000bf05300 */
[----:B------:R-:W1:Y:S10]  /*1a90*/  LDC.64 R48, c[0x0][0x3f8] ;  /* 0x0000fe00ff307b82 */ /* 0x000e740000000a00 */
[----:B------:R-:W-:Y:S01]  /*1aa0*/  @P0 IADD3 R4, P1, R34, UR4, RZ ;  /* 0x0000000422040c10 */ /* 0x000fe2000ff3e0ff */
[----:B------:R-:W-:-:S03]  /*1ab0*/  ULDC UR4, c[0x0][0x320] ;  /* 0x0000c80000047ab9 */ /* 0x000fc60000000800 */
[----:B------:R-:W-:Y:S02]  /*1ac0*/  @P0 IADD3.X R5, R35, UR5, RZ, P1, !PT ;  /* 0x0000000523050c10 */ /* 0x000fe40008ffe4ff */
[----:B------:R-:W-:Y:S02]  /*1ad0*/  ISETP.GE.AND P1, PT, R2, UR4, PT ;  /* 0x0000000402007c0c */ /* 0x000fe4000bf26270 */
[----:B------:R-:W-:Y:S01]  /*1ae0*/  SHF.R.S32.HI R9, RZ, 0x1f, R206 ;  /* 0x0000001fff097819 */ /* 0x000fe200000114ce */
[----:B------:R3:W4:Y:S01]  /*1af0*/  @P0 LDG.E R24, desc[UR42][R4.64] ;  /* 0x0000002a04180981 */ /* 0x000722000c1e1900 */
[----:B------:R-:W-:Y:S01]  /*1b00*/  SEL R3, RZ, 0xffffffff, P1 ;  /* 0xffffffffff037807 */ /* 0x000fe20000800000 */
[----:B------:R-:W0:Y:S01]  /*1b10*/  LDC R35, c[0x0][0x3f4] ;  /* 0x0000fd00ff237b82 */ /* 0x000e220000000800 */
[----:B------:R-:W-:Y:S02]  /*1b20*/  ISETP.GE.AND P0, PT, R16, UR4, PT ;  /* 0x0000000410007c0c */ /* 0x000fe4000bf06270 */
[----:B------:R-:W-:Y:S01]  /*1b30*/  SHF.R.S32.HI R205, RZ, 0x1f, R204 ;  /* 0x0000001fffcd7819 */ /* 0x000fe200000114cc */
[----:B------:R-:W-:Y:S01]  /*1b40*/  IMAD.SHL.U32 R3, R3, 0x2, RZ ;  /* 0x0000000203037824 */ /* 0x000fe200078e00ff */
[----:B------:R-:W-:Y:S01]  /*1b50*/  SEL R0, RZ, 0x1, P0 ;  /* 0x00000001ff007807 */ /* 0x000fe20000000000 */
[----:B------:R-:W0:Y:S01]  /*1b60*/  S2R R38, SR_TID.X ;  /* 0x0000000000267919 */ /* 0x000e220000002100 */
[----:B------:R-:W-:Y:S01]  /*1b70*/  ISETP.GE.AND P0, PT, R210, UR4, PT ;  /* 0x00000004d2007c0c */ /* 0x000fe2000bf06270 */
[----:B-1----:R-:W-:Y:S01]  /*1b80*/  IMAD.WIDE.U32 R10, R206, R48, R16 ;  /* 0x00000030ce0a7225 */ /* 0x002fe200078e0010 */
[----:B------:R-:W-:-:S02]  /*1b90*/  ISETP.GE.AND P1, PT, R209, UR4, PT ;  /* 0x00000004d1007c0c */ /* 0x000fc4000bf26270 */
[----:B------:R-:W-:Y:S01]  /*1ba0*/  LOP3.LUT R0, R3, 0x2, R0, 0xe2, !PT ;  /* 0x0000000203007812 */ /* 0x000fe200078ee200 */
[----:B------:R-:W1:Y:S01]  /*1bb0*/  S2R R37, SR_TID.X ;  /* 0x0000000000257919 */ /* 0x000e620000002100 */
[----:B------:R-:W-:Y:S01]  /*1bc0*/  SEL R3, RZ, 0x4, P0 ;  /* 0x00000004ff037807 */ /* 0x000fe20000000000 */
[----:B------:R-:W-:Y:S01]  /*1bd0*/  IMAD.MOV.U32 R63, RZ, RZ, 0x20 ;  /* 0x00000020ff3f7424 */ /* 0x000fe200078e00ff */
[----:B---3--:R-:W-:Y:S01]  /*1be0*/  SEL R4, RZ, 0x8, P1 ;  /* 0x00000008ff047807 */ /* 0x008fe20000800000 */
[----:B------:R-:W-:Y:S01]  /*1bf0*/  IMAD R65, R49, 0x60, RZ ;  /* 0x0000006031417824 */ /* 0x000fe200078e02ff */
[----:B------:R-:W-:Y:S01]  /*1c00*/  ISETP.GE.AND P0, PT, R216, UR4, PT ;  /* 0x00000004d8007c0c */ /* 0x000fe2000bf06270 */
[----:B0-----:R-:W-:Y:S01]  /*1c10*/  IMAD.SHL.U32 R57, R54, 0x40, RZ ;  /* 0x0000004036397824 */ /* 0x001fe200078e00ff */
[----:B------:R-:W-:Y:S02]  /*1c20*/  ISETP.GE.AND P1, PT, R213, UR4, PT ;  /* 0x00000004d5007c0c */ /* 0x000fe4000bf26270 */
[----:B------:R-:W-:-:S02]  /*1c30*/  LOP3.LUT R0, R4, R0, R3, 0xfe, !PT ;  /* 0x0000000004007212 */ /* 0x000fc400078efe03 */
[----:B------:R-:W-:Y:S02]  /*1c40*/  SEL R3, RZ, 0x10, P0 ;  /* 0x00000010ff037807 */ /* 0x000fe40000000000 */
[----:B------:R-:W-:Y:S02]  /*1c50*/  SEL R4, RZ, 0x20, P1 ;  /* 0x00000020ff047807 */ /* 0x000fe40000800000 */
[----:B------:R-:W-:Y:S02]  /*1c60*/  ISETP.GE.AND P0, PT, R218, UR4, PT ;  /* 0x00000004da007c0c */ /* 0x000fe4000bf06270 */
[----:B------:R-:W-:Y:S02]  /*1c70*/  ISETP.GE.AND P1, PT, R217, UR4, PT ;  /* 0x00000004d9007c0c */ /* 0x000fe4000bf26270 */
[----:B------:R-:W-:Y:S01]  /*1c80*/  LOP3.LUT R3, R4, R0, R3, 0xfe, !PT ;  /* 0x0000000004037212 */ /* 0x000fe200078efe03 */
[-C--:B------:R-:W-:Y:S01]  /*1c90*/  IMAD R0, R9, R48.reuse, RZ ;  /* 0x0000003009007224 */ /* 0x080fe200078e02ff */
[----:B------:R-:W-:Y:S01]  /*1ca0*/  SEL R6, RZ, 0x40, P0 ;  /* 0x00000040ff067807 */ /* 0x000fe20000000000 */
[----:B------:R-:W-:Y:S01]  /*1cb0*/  IMAD.WIDE.U32 R4, R206, R48, R204 ;  /* 0x00000030ce047225 */ /* 0x000fe200078e00cc */
[----:B------:R-:W-:-:S02]  /*1cc0*/  SEL R7, RZ, 0x7fff80, P1 ;  /* 0x007fff80ff077807 */ /* 0x000fc40000800000 */
[----:B------:R-:W-:Y:S01]  /*1cd0*/  ISETP.GE.AND P0, PT, R16, R35, PT ;  /* 0x000000231000720c */ /* 0x000fe20003f06270 */
[----:B------:R-:W-:Y:S01]  /*1ce0*/  VIADD R38, R38, 0xffffff80 ;  /* 0xffffff8026267836 */ /* 0x000fe20000000000 */
[----:B------:R-:W-:Y:S01]  /*1cf0*/  LOP3.LUT R3, R7, R3, R6, 0xfe, !PT ;  /* 0x0000000307037212 */ /* 0x000fe200078efe06 */
[-C--:B------:R-:W-:Y:S01]  /*1d00*/  IMAD R6, R9, R54.reuse, RZ ;  /* 0x0000003609067224 */ /* 0x080fe200078e02ff */
[----:B------:R-:W-:Y:S01]  /*1d10*/  SEL R13, R35, RZ, P0 ;  /* 0x000000ff230d7207 */ /* 0x000fe20000000000 */
[----:B------:R-:W-:Y:S01]  /*1d20*/  IMAD.WIDE.U32 R8, R206, R54, R204 ;  /* 0x00000036ce087225 */ /* 0x000fe200078e00cc */
[----:B------:R-:W-:-:S03]  /*1d30*/  SHF.L.U64.HI R56, R54, 0x6, R55 ;  /* 0x0000000636387819 */ /* 0x000fc60000010237 */
[C---:B------:R-:W-:Y:S01]  /*1d40*/  IMAD R53, R206.reuse, R55, R6 ;  /* 0x00000037ce357224 */ /* 0x040fe200078e0206 */
[----:B-1----:R-:W-:Y:S01]  /*1d50*/  SHF.R.U32.HI R37, RZ, 0x7, R37 ;  /* 0x00000007ff257819 */ /* 0x002fe20000011625 */
[----:B------:R-:W-:Y:S02]  /*1d60*/  IMAD R15, R206, R49, R0 ;  /* 0x00000031ce0f7224 */ /* 0x000fe400078e0200 */
[----:B------:R-:W-:Y:S01]  /*1d70*/  IMAD.IADD R13, R16, 0x1, R13 ;  /* 0x00000001100d7824 */ /* 0x000fe200078e020d */
[----:B------:R-:W-:Y:S01]  /*1d80*/  IADD3 R9, R9, R53, RZ ;  /* 0x0000003509097210 */ /* 0x000fe20007ffe0ff */
[----:B------:R-:W-:Y:S01]  /*1d90*/  IMAD.IADD R11, R15, 0x1, R11 ;  /* 0x000000010f0b7824 */ /* 0x000fe200078e020b */
[----:B------:R-:W-:Y:S01]  /*1da0*/  ISETP.NE.AND P6, PT, R37, 0x1, PT ;  /* 0x000000012500780c */ /* 0x000fe20003fc5270 */
[----:B------:R-:W-:Y:S01]  /*1db0*/  IMAD.IADD R7, R5, 0x1, R15 ;  /* 0x0000000105077824 */ /* 0x000fe200078e020f */
[----:B------:R-:W-:Y:S01]  /*1dc0*/  IADD3 R61, R37, 0x8, RZ ;  /* 0x00000008253d7810 */ /* 0x000fe20007ffe0ff */
[C---:B-----5:R-:W-:Y:S01]  /*1dd0*/  IMAD.WIDE.U32 R50, R26.reuse, R54, R8 ;  /* 0x000000361a327225 */ /* 0x060fe200078e0008 */
[----:B------:R-:W-:Y:S01]  /*1de0*/  SHF.R.S32.HI R12, RZ, 0x1f, R13 ;  /* 0x0000001fff0c7819 */ /* 0x000fe2000001140d */
[----:B------:R-:W3:Y:S01]  /*1df0*/  LDL R8, [R1+0x84] ;  /* 0x0000840001087983 */ /* 0x000ee20000100800 */
[----:B------:R-:W-:Y:S01]  /*1e00*/  SHF.R.S32.HI R15, RZ, 0x1f, R26 ;  /* 0x0000001fff0f7819 */ /* 0x000fe2000001141a */
[----:B------:R-:W-:Y:S01]  /*1e10*/  IMAD.WIDE.U32 R20, R26, R48, R10 ;  /* 0x000000301a147225 */ /* 0x000fe200078e000a */
[----:B------:R-:W-:-:S03]  /*1e20*/  LEA.HI R13, R12, R13, RZ, 0x3 ;  /* 0x0000000d0c0d7211 */ /* 0x000fc600078f18ff */
[C---:B------:R-:W-:Y:S02]  /*1e30*/  VIADD R37, R206.reuse, 0x40 ;  /* 0x00000040ce257836 */ /* 0x040fe40000000000 */
[----:B------:R-:W-:Y:S01]  /*1e40*/  VIADD R10, R206, 0x40 ;  /* 0x00000040ce0a7836 */ /* 0x000fe20000000000 */
[----:B------:R-:W-:Y:S05]  /*1e50*/  @!P6 WARPSYNC.ALL ;  /* 0x000000000000e948 */ /* 0x000fea0003800000 */
[----:B------:R-:W-:Y:S02]  /*1e60*/  IMAD.SHL.U32 R37, R37, 0x40, RZ ;  /* 0x0000004025257824 */ /* 0x000fe400078e00ff */
[----:B------:R-:W-:Y:S01]  /*1e70*/  IMAD.MOV.U32 R6, RZ, RZ, R4 ;  /* 0x000000ffff067224 */ /* 0x000fe200078e0004 */
[----:B------:R-:W-:Y:S01]  /*1e80*/  SHF.R.S32.HI R73, RZ, 0x3, R13 ;  /* 0x00000003ff497819 */ /* 0x000fe2000001140d */
[----:B------:R-:W-:Y:S01]  /*1e90*/  IMAD.SHL.U32 R10, R10, 0x40, RZ ;  /* 0x000000400a0a7824 */ /* 0x000fe200078e00ff */
[----:B------:R-:W-:Y:S01]  /*1ea0*/  LOP3.LUT R74, R13, 0xfffffff8, RZ, 0xc0, !PT ;  /* 0xfffffff80d4a7812 */ /* 0x000fe200078ec0ff */
[----:B------:R-:W-:Y:S01]  /*1eb0*/  IMAD.WIDE.U32 R4, R206, R54, R16 ;  /* 0x00000036ce047225 */ /* 0x000fe200078e0010 */
[----:B------:R-:W-:Y:S01]  /*1ec0*/  LOP3.LUT R37, R37, 0x1c0, RZ, 0xc0, !PT ;  /* 0x000001c025257812 */ /* 0x000fe200078ec0ff */
[----:B------:R-:W-:Y:S01]  /*1ed0*/  ULDC UR4, c[0x0][0x2f4] ;  /* 0x0000bd0000047ab9 */ /* 0x000fe20000000800 */
[----:B------:R-:W-:Y:S01]  /*1ee0*/  LOP3.LUT R10, R10, 0x1c0, RZ, 0xc0, !PT ;  /* 0x000001c00a0a7812 */ /* 0x000fe200078ec0ff */
[----:B------:R-:W-:Y:S01]  /*1ef0*/  IMAD.IADD R53, R53, 0x1, R5 ;  /* 0x0000000135357824 */ /* 0x000fe200078e0205 */
[----:B------:R-:W-:Y:S01]  /*1f00*/  PRMT R85, R3, 0x8880, RZ ;  /* 0x0000888003557816 */ /* 0x000fe200000000ff */
[C---:B------:R-:W-:Y:S01]  /*1f10*/  IMAD R5, R15.reuse, R48, RZ ;  /* 0x000000300f057224 */ /* 0x040fe200078e02ff */
[----:B------:R-:W-:Y:S01]  /*1f20*/  SHF.R.U32.HI R10, RZ, 0x3, R10 ;  /* 0x00000003ff0a7819 */ /* 0x000fe2000001160a */
[----:B------:R-:W-:Y:S01]  /*1f30*/  IMAD.MOV.U32 R52, RZ, RZ, R4 ;  /* 0x000000ffff347224 */ /* 0x000fe200078e0004 */
[----:B------:R-:W-:Y:S01]  /*1f40*/  SHF.L.U64.HI R4, R48, 0x6, R49 ;  /* 0x0000000630047819 */ /* 0x000fe20000010231 */
[----:B------:R-:W-:-:S02]  /*1f50*/  IMAD R15, R15, R54, RZ ;  /* 0x000000360f0f7224 */ /* 0x000fc400078e02ff */
[----:B------:R-:W-:Y:S01]  /*1f60*/  IMAD.IADD R0, R33, 0x1, R32 ;  /* 0x0000000121007824 */ /* 0x000fe200078e0220 */
[----:B------:R-:W-:Y:S01]  /*1f70*/  PRMT R85, R85, 0x7710, RZ ;  /* 0x0000771055557816 */ /* 0x000fe200000000ff */
[----:B------:R-:W-:Y:S01]  /*1f80*/  IMAD R33, R26, R49, R5 ;  /* 0x000000311a217224 */ /* 0x000fe200078e0205 */
[----:B------:R-:W-:Y:S01]  /*1f90*/  ISETP.GE.AND P2, PT, R2, UR4, PT ;  /* 0x0000000402007c0c */ /* 0x000fe2000bf46270 */
[----:B------:R-:W-:Y:S02]  /*1fa0*/  IMAD.SHL.U32 R5, R48, 0x40, RZ ;  /* 0x0000004030057824 */ /* 0x000fe400078e00ff */
[----:B------:R-:W-:-:S04]  /*1fb0*/  IMAD.WIDE.U32 R6, R26, R48, R6 ;  /* 0x000000301a067225 */ /* 0x000fc800078e0006 */
[----:B------:R-:W-:Y:S02]  /*1fc0*/  IMAD R11, R55, 0x60, RZ ;  /* 0x00000060370b7824 */ /* 0x000fe400078e02ff */
[C---:B------:R-:W-:Y:S02]  /*1fd0*/  IMAD R15, R26.reuse, R55, R15 ;  /* 0x000000371a0f7224 */ /* 0x040fe400078e020f */
        /* <DEDUP_REMOVED lines=22> */
[----:B------:R-:W-:Y:S02]  /*2140*/  LOP3.LUT P1, RZ, R36, 0x4, RZ, 0xc0, !PT ;  /* 0x0000000424ff7812 */ /* 0x000fe4000782c0ff */
[----:B------:R-:W-:Y:S02]  /*2150*/  SHF.R.S32.HI R36, RZ, 0x1f, R38 ;  /* 0x0000001fff247819 */ /* 0x000fe40000011426 */
[----:B------:R-:W-:Y:S02]  /*2160*/  LOP3.LUT R58, R58, 0x1c0, RZ, 0xc0, !PT ;  /* 0x000001c03a3a7812 */ /* 0x000fe400078ec0ff */
[----:B------:R-:W-:-:S04]  /*2170*/  LEA.HI R36, R36, R38, RZ, 0x2 ;  /* 0x0000002624247211 */ /* 0x000fc800078f10ff */
[----:B------:R-:W-:-:S05]  /*2180*/  LOP3.LUT R36, R36, 0xfffffffc, RZ, 0xc0, !PT ;  /* 0xfffffffc24247812 */ /* 0x000fca00078ec0ff */
[----:B------:R-:W-:Y:S02]  /*2190*/  IMAD.IADD R36, R38, 0x1, -R36 ;  /* 0x0000000126247824 */ /* 0x000fe400078e0a24 */
[----:B------:R-:W0:Y:S02]  /*21a0*/  S2R R38, SR_TID.X ;  /* 0x0000000000267919 */ /* 0x000e240000002100 */
[----:B------:R-:W-:Y:S01]  /*21b0*/  IMAD R62, R36, 0x40, R206 ;  /* 0x00000040243e7824 */ /* 0x000fe200078e02ce */
        /* <DEDUP_REMOVED lines=16> */
[----:B----4-:R-:W-:Y:S01]  /*22c0*/  SHF.R.S32.HI R75, RZ, 0x1f, R24 ;  /* 0x0000001fff4b7819 */ /* 0x010fe20000011418 */
[----:B---3--:R-:W-:-:S10]  /*22d0*/  IMAD.IADD R78, R8, 0x1, R13 ;  /* 0x00000001084e7824 */ /* 0x008fd400078e020d */
.L_x_6010:
[----:B0-----:R-:W0:Y:S01]  /*22e0*/  LDC R91, c[0x0][0x430] ;  /* 0x00010c00ff5b7b82 */ /* 0x001e220000000800 */
[----:B------:R-:W-:Y:S02]  /*22f0*/  VIADD R29, R29, 0xffffffff ;  /* 0xffffffff1d1d7836 */ /* 0x000fe40000000000 */
[----:B------:R-:W-:Y:S02]  /*2300*/  IMAD.MOV.U32 R96, RZ, RZ, RZ ;  /* 0x000000ffff607224 */ /* 0x000fe400078e00ff */
[----:B------:R-:W-:-:S03]  /*2310*/  IMAD R12, R29, 0x60, R62 ;  /* 0x000000601d0c7824 */ /* 0x000fc600078e023e */
[----:B-1----:R-:W1:Y:S01]  /*2320*/  LDC R95, c[0x0][0x3f4] ;  /* 0x0000fd00ff5f7b82 */ /* 0x002e620000000800 */
[----:B------:R-:W-:Y:S01]  /*2330*/  IMAD.IADD R15, R0, 0x1, R12 ;  /* 0x00000001000f7824 */ /* 0x000fe200078e020c */
[----:B------:R-:W-:-:S04]  /*2340*/  ISETP.GE.AND P2, PT, R12, R25, PT ;  /* 0x000000190c00720c */ /* 0x000fc80003f46270 */
[----:B------:R-:W-:Y:S02]  /*2350*/  ISETP.GT.OR P2, PT, R62, 0x5f, P2 ;  /* 0x0000005f3e00780c */ /* 0x000fe40001744670 */
[----:B------:R-:W-:Y:S02]  /*2360*/  MOV R13, R15 ;  /* 0x0000000f000d7202 */ /* 0x000fe40000000f00 */
[----:B0-----:R-:W-:-:S09]  /*2370*/  ISETP.NE.AND P3, PT, R91, 0x1, PT ;  /* 0x000000015b00780c */ /* 0x001fd20003f65270 */
[----:B------:R-:W0:Y:S08]  /*2380*/  @!P2 LDC.64 R10, c[0x0][0x428] ;  /* 0x00010a00ff0aab82 */ /* 0x000e300000000a00 */
[----:B------:R-:W2:Y:S08]  /*2390*/  @!P2 LDC.64 R32, c[0x0][0x418] ;  /* 0x00010600ff20ab82 */ /* 0x000eb00000000a00 */
[----:B------:R-:W3:Y:S08]  /*23a0*/  @P3 LDC R8, c[0x0][0x434] ;  /* 0x00010d00ff083b82 */ /* 0x000ef00000000800 */
        /* <DEDUP_REMOVED lines=11> */
[----:B-----5:R0:W5:Y:S01]  /*2460*/  @!P2 LDG.E R96, desc[UR42][R10.64] ;  /* 0x0000002a0a60a981 */ /* 0x020162000c1e1900 */
        /* <DEDUP_REMOVED lines=42> */
[----:B------:R-:W-:Y:S01]  /*2710*/  IMAD.WIDE.U32 R8, R54, R29, RZ ;  /* 0x0000001d36087225 */ /* 0x000fe200078e00ff */
[----:B------:R-:W-:-:S03]  /*2720*/  IADD3 R33, R11, R33, RZ ;  /* 0x000000210b217210 */ /* 0x000fc60007ffe0ff */
        /* <DEDUP_REMOVED lines=30> */
.L_x_5961:
[----:B------:R-:W-:Y:S05]  /*2910*/  BSYNC B1 ;  /* 0x0000000000017941 */ /* 0x000fea0003800000 */
.L_x_5960:
        /* <DEDUP_REMOVED lines=29> */
.L_x_5963:
[----:B------:R-:W-:Y:S05]  /*2af0*/  BSYNC B1 ;  /* 0x0000000000017941 */ /* 0x000fea0003800000 */
.L_x_5962:
[----:B0-----:R-:W-:Y:S01]  /*2b00*/  IMAD.MOV.U32 R8, RZ, RZ, R92 ;  /* 0x000000ffff087224 */ /* 0x001fe200078e005c */
[----:B------:R-:W-:Y:S01]  /*2b10*/  UISETP.NE.AND UP0, UPT, UR44, 0x3, UPT ;  /* 0x000000032c00788c */ /* 0x000fe2000bf05270 */
[----:B------:R-:W-:Y:S01]  /*2b20*/  IMAD.MOV.U32 R9, RZ, RZ, R93 ;  /* 0x000000ffff097224 */ /* 0x000fe200078e005d */
[----:B------:R-:W-:Y:S01]  /*2b30*/  PRMT R113, R13, 0x5410, R14 ;  /* 0x000054100d717816 */ /* 0x000fe2000000000e */
[----:B------:R-:W-:Y:S02]  /*2b40*/  IMAD.MOV.U32 R10, RZ, RZ, R46 ;  /* 0x000000ffff0a7224 */ /* 0x000fe400078e002e */
[----:B------:R-:W-:Y:S01]  /*2b50*/  IMAD.MOV.U32 R11, RZ, RZ, R47 ;  /* 0x000000ffff0b7224 */ /* 0x000fe200078e002f */
[----:B------:R-:W-:Y:S01]  /*2b60*/  PRMT R114, R8, 0x5410, R9 ;  /* 0x0000541008727816 */ /* 0x000fe20000000009 */
[----:B------:R-:W-:Y:S01]  /*2b70*/  IMAD.MOV.U32 R8, RZ, RZ, R42 ;  /* 0x000000ffff087224 */ /* 0x000fe200078e002a */
[----:B------:R-:W-:Y:S02]  /*2b80*/  MOV R9, R43 ;  /* 0x0000002b00097202 */ /* 0x000fe40000000f00 */
[----:B------:R-:W-:-:S02]  /*2b90*/  PLOP3.LUT P3, PT, PT, PT, UP0, 0x80, 0x0 ;  /* 0x000000000000781c */ /* 0x000fc40003f6f008 */
[----:B------:R-:W-:Y:S01]  /*2ba0*/  PRMT R115, R8, 0x5410, R9 ;  /* 0x0000541008737816 */ /* 0x000fe20000000009 */
[----:B-----5:R-:W-:Y:S01]  /*2bb0*/  IMAD.MOV.U32 R8, RZ, RZ, R36 ;  /* 0x000000ffff087224 */ /* 0x020fe200078e0024 */
[----:B------:R-:W-:Y:S01]  /*2bc0*/  PRMT R116, R10, 0x5410, R11 ;  /* 0x000054100a747816 */ /* 0x000fe2000000000b */
[----:B------:R-:W-:Y:S02]  /*2bd0*/  IMAD.MOV.U32 R9, RZ, RZ, R37 ;  /* 0x000000ffff097224 */ /* 0x000fe400078e0025 */
[----:B------:R-:W-:Y:S02]  /*2be0*/  IMAD.MOV.U32 R10, RZ, RZ, R40 ;  /* 0x000000ffff0a7224 */ /* 0x000fe400078e0028 */
[----:B------:R-:W-:Y:S01]  /*2bf0*/  IMAD.MOV.U32 R11, RZ, RZ, R41 ;  /* 0x000000ffff0b7224 */ /* 0x000fe200078e0029 */
[----:B------:R-:W-:Y:S01]  /*2c00*/  PRMT R32, R8, 0x5410, R9 ;  /* 0x0000541008207816 */ /* 0x000fe20000000009 */
[----:B------:R-:W-:Y:S01]  /*2c10*/  IMAD.MOV.U32 R8, RZ, RZ, R34 ;  /* 0x000000ffff087224 */ /* 0x000fe200078e0022 */
[----:B------:R-:W-:Y:S01]  /*2c20*/  PRMT R105, R105, 0x5410, R10 ;  /* 0x0000541069697816 */ /* 0x000fe2000000000a */
[----:B------:R-:W-:Y:S01]  /*2c30*/  IMAD.MOV.U32 R9, RZ, RZ, R35 ;  /* 0x000000ffff097224 */ /* 0x000fe200078e0023 */
[----:B------:R-:W-:Y:S01]  /*2c40*/  PRMT R104, R11, 0x7610, R104 ;  /* 0x000076100b687816 */ /* 0x000fe20000000068 */
[----:B------:R-:W-:Y:S01]  /*2c50*/  IMAD.MOV.U32 R10, RZ, RZ, R38 ;  /* 0x000000ffff0a7224 */ /* 0x000fe200078e0026 */
[----:B------:R-:W-:-:S02]  /*2c60*/  MOV R11, R39 ;  /* 0x00000027000b7202 */ /* 0x000fc40000000f00 */
[----:B------:R-:W-:Y:S02]  /*2c70*/  PRMT R103, R8, 0x5410, R9 ;  /* 0x0000541008677816 */ /* 0x000fe40000000009 */
[----:B------:R-:W-:Y:S02]  /*2c80*/  PRMT R105, R10, 0x7610, R105 ;  /* 0x000076100a697816 */ /* 0x000fe40000000069 */
[----:B------:R-:W-:Y:S01]  /*2c90*/  PRMT R104, R104, 0x5410, R11 ;  /* 0x0000541068687816 */ /* 0x000fe2000000000b */
[----:B------:R-:W-:Y:S06]  /*2ca0*/  @!P3 BRA `(.L_x_5964) ;  /* 0x000000000004b947 */ /* 0x000fec0003800000 */
[----:B------:R-:W-:Y:S01]  /*2cb0*/  BPT.TRAP 0x1 ;  /* 0x000000040000795c */ /* 0x000fe20000300000 */
.L_x_5964:
[----:B------:R-:W-:Y:S01]  /*2cc0*/  IMAD R86, R19, 0x8, R22 ;  /* 0x0000000813567824 */ /* 0x000fe200078e0216 */
[----:B------:R-:W-:Y:S01]  /*2cd0*/  SHF.L.U32 R101, R211, 0x1f, RZ ;  /* 0x0000001fd3657819 */ /* 0x000fe200000006ff */
[----:B------:R-:W-:Y:S03]  /*2ce0*/  BSSY B1, `(.L_x_5965) ;  /* 0x0000003000017945 */ /* 0x000fe60003800000 */
[----:B------:R-:W0:Y:S02]  /*2cf0*/  SYNCS.PHASECHK.TRANS64.TRYWAIT P5, [R86+URZ+0x32490], R101 ;  /* 0x03249065560075a7 */ /* 0x000e2400080a017f */
[----:B0-----:R-:W-:Y:S05]  /*2d00*/  @!P5 BRA `(.L_x_5966) ;  /* 0x000001a00048d947 */ /* 0x001fea0003800000 */
.L_x_6233:
[----:B------:R-:W-:Y:S05]  /*2d10*/  BSYNC B1 ;  /* 0x0000000000017941 */ /* 0x000fea0003800000 */
.L_x_5965:
[----:B------:R-:W-:-:S03]  /*2d20*/  UMOV UR4, 0xffffffff ;  /* 0xffffffff00047882 */ /* 0x000fc60000000000 */
[----:B------:R-:W-:Y:S05]  /*2d30*/  BRA.DIV UR4, `(.L_x_5967) ;  /* 0x000001a204507947 */ /* 0x000fea000b800000 */
[----:B------:R1:W2:Y:S04]  /*2d40*/  SHFL.IDX PT, R33, R90, RZ, 0x1c1f ;  /* 0x001c1fff5a217589 */ /* 0x0002a800000e0000 */
[----:B------:R1:W3:Y:S02]  /*2d50*/  SHFL.IDX PT, R14, R89, RZ, 0x1c1f ;  /* 0x001c1fff590e7589 */ /* 0x0002e400000e0000 */
.L_x_6237:
        /* <DEDUP_REMOVED lines=17> */
[----:B------:R-:W-:Y:S02]  /*2e70*/  HADD2.F32 R46, -RZ, R11.H1_H1 ;  /* 0x3000000bff2e7230 */ /* 0x000fe40000004100 */
[----:B------:R-:W-:Y:S02]  /*2e80*/  HADD2.F32 R93, -RZ, R93.H0_H0 ;  /* 0x2000005dff5d7230 */ /* 0x000fe40000004100 */
[----:B------:R-:W-:-:S02]  /*2e90*/  HADD2.F32 R106, -RZ, R106.H0_H0 ;  /* 0x2000006aff6a7230 */ /* 0x000fc40000004100 */
[----:B------:R-:W-:Y:S02]  /*2ea0*/  HADD2.F32 R11, -RZ, R11.H0_H0 ;  /* 0x2000000bff0b7230 */ /* 0x000fe40000004100 */
[-C--:B------:R-:W-:Y:S01]  /*2eb0*/  FMUL.FTZ R108, R10, R93.reuse ;  /* 0x0000005d0a6c7220 */ /* 0x080fe20000410000 */
[----:B------:R-:W-:Y:S02]  /*2ec0*/  HADD2.F32 R47, -RZ, R107.H0_H0 ;  /* 0x2000006bff2f7230 */ /* 0x000fe40000004100 */
[----:B------:R-:W-:Y:S01]  /*2ed0*/  FMUL.FTZ R93, R9, R93 ;  /* 0x0000005d095d7220 */ /* 0x000fe20000410000 */
[----:B------:R-:W-:Y:S02]  /*2ee0*/  HADD2.F32 R92, -RZ, R92.H0_H0 ;  /* 0x2000005cff5c7230 */ /* 0x000fe40000004100 */
[-C--:B------:R-:W-:Y:S01]  /*2ef0*/  FMUL.FTZ R110, R46, R106.reuse ;  /* 0x0000006a2e6e7220 */ /* 0x080fe20000410000 */
[----:B------:R-:W-:Y:S01]  /*2f00*/  FMUL.FTZ R111, R11, R106 ;  /* 0x0000006a0b6f7220 */ /* 0x000fe20000410000 */
        /* <DEDUP_REMOVED lines=24> */
.L_x_5973:
[----:B------:R-:W-:Y:S05]  /*3090*/  BSYNC B3 ;  /* 0x0000000000037941 */ /* 0x000fea0003800000 */
.L_x_5972:
[----:B0-----:R4:W-:Y:S02]  /*30a0*/  ST.E.128 desc[UR42][R12.64], R8 ;  /* 0x000000080c007985 */ /* 0x0019e4000c101d2a */
.L_x_5971:
[----:B------:R-:W-:Y:S05]  /*30b0*/  BSYNC B2 ;  /* 0x0000000000027941 */ /* 0x000fea0003800000 */
.L_x_5970:
        /* <DEDUP_REMOVED lines=49> */
.L_x_5975:
[----:B------:R-:W-:Y:S05]  /*33d0*/  BSYNC B2 ;  /* 0x0000000000027941 */ /* 0x000fea0003800000 */
.L_x_5974:
[----:B0-----:R0:W-:Y:S02]  /*33e0*/  ST.E.128 desc[UR42][R14.64], R8 ;  /* 0x000000080e007985 */ /* 0x0011e4000c101d2a */
.L_x_5969:
[----:B------:R-:W-:Y:S05]  /*33f0*/  BSYNC B1 ;  /* 0x0000000000017941 */ /* 0x000fea0003800000 */
.L_x_5968:
[----:B------:R-:W-:-:S03]  /*3400*/  UMOV UR4, 0xffffffff ;  /* 0xffffffff00047882 */ /* 0x000fc60000000000 */
[----:B------:R-:W-:Y:S05]  /*3410*/  BRA.DIV UR4, `(.L_x_5976) ;  /* 0x0000019a04e07947 */ /* 0x000fea000b800000 */
[----:B--2---:R2:W1:Y:S04]  /*3420*/  SHFL.IDX PT, R33, R90, 0x1, 0x1c1f ;  /* 0x003c1f005a217f89 */ /* 0x00446800000e0000 */
[----:B0--3--:R2:W0:Y:S02]  /*3430*/  SHFL.IDX PT, R14, R89, 0x1, 0x1c1f ;  /* 0x003c1f00590e7f89 */ /* 0x00942400000e0000 */
.L_x_6241:
[----:B------:R-:W-:Y:S05]  /*3440*/  @P4 BRA `(.L_x_5977) ;  /* 0x0000001c00dc4947 */ /* 0x000fea0003800000 */
[----:B------:R-:W-:Y:S04]  /*3450*/  BSSY B1, `(.L_x_5978) ;  /* 0x0000033000017945 */ /* 0x000fe80003800000 */
[----:B------:R-:W-:Y:S05]  /*3460*/  @P1 BRA `(.L_x_5979) ;  /* 0x0000000000c41947 */ /* 0x000fea0003800000 */
[----:B----4-:R3:W4:Y:S01]  /*3470*/  LDS.128 R8, [R100+0x2000] ;  /* 0x0020000064087984 */ /* 0x0107220000000c00 */
[C---:B0-----:R-:W-:Y:S01]  /*3480*/  LEA R12, P2, R16.reuse, R14, 0x1 ;  /* 0x0000000e100c7211 */ /* 0x041fe200078408ff */
[----:B------:R-:W-:Y:S03]  /*3490*/  BSSY B2, `(.L_x_5980) ;  /* 0x000002d000027945 */ /* 0x000fe60003800000 */
[----:B-1----:R-:W-:Y:S02]  /*34a0*/  LEA.HI.X R13, R16, R33, R17, 0x1, P2 ;  /* 0x00000021100d7211 */ /* 0x002fe400010f0c11 */
[----:B------:R-:W-:-:S13]  /*34b0*/  ISETP.GE.AND P2, PT, R204, R95, PT ;  /* 0x0000005fcc00720c */ /* 0x000fda0003f46270 */
[----:B---3--:R-:W-:Y:S05]  /*34c0*/  @P2 BRA `(.L_x_5981) ;  /* 0x0000000000a42947 */ /* 0x008fea0003800000 */
[--C-:B------:R-:W-:Y:S01]  /*34d0*/  SHF.R.U64 R43, R40, 0x10, R41.reuse ;  /* 0x00000010282b7819 */ /* 0x100fe20000001229 */
[----:B----4-:R-:W-:Y:S01]  /*34e0*/  IMAD.MOV.U32 R15, RZ, RZ, R10 ;  /* 0x000000ffff0f7224 */ /* 0x010fe200078e000a */
        /* <DEDUP_REMOVED lines=17> */
[-C--:B------:R-:W-:Y:S01]  /*3600*/  FFMA.FTZ R46, R11, R40.reuse, -R46 ;  /* 0x000000280b2e7223 */ /* 0x080fe2000001082e */
[----:B------:R-:W-:Y:S01]  /*3610*/  FFMA.FTZ R45, R38, R40, R43 ;  /* 0x00000028262d7223 */ /* 0x000fe2000001002b */
[----:B------:R-:W-:-:S02]  /*3620*/  HADD2.F32 R11, -RZ, R105.H1_H1 ;  /* 0x30000069ff0b7230 */ /* 0x000fc40000004100 */
[----:B------:R-:W-:Y:S02]  /*3630*/  HADD2.F32 R9, -RZ, R8.H1_H1 ;  /* 0x30000008ff097230 */ /* 0x000fe40000004100 */
[----:B------:R-:W-:Y:S02]  /*3640*/  HADD2.F32 R10, -RZ, R15.H1_H1 ;  /* 0x3000000fff0a7230 */ /* 0x000fe40000004100 */
[----:B------:R-:W-:Y:S02]  /*3650*/  HADD2.F32 R105, -RZ, R105.H0_H0 ;  /* 0x20000069ff697230 */ /* 0x000fe40000004100 */
[----:B------:R-:W-:Y:S02]  /*3660*/  HADD2.F32 R38, -RZ, R104.H1_H1 ;  /* 0x30000068ff267230 */ /* 0x000fe40000004100 */
[----:B------:R-:W-:Y:S02]  /*3670*/  HADD2.F32 R8, -RZ, R8.H0_H0 ;  /* 0x20000008ff087230 */ /* 0x000fe40000004100 */
[----:B------:R-:W-:Y:S01]  /*3680*/  FMUL.FTZ R39, R9, R105 ;  /* 0x0000006909277220 */ /* 0x000fe20000410000 */
[----:B------:R-:W-:-:S02]  /*3690*/  HADD2.F32 R15, -RZ, R15.H0_H0 ;  /* 0x2000000fff0f7230 */ /* 0x000fc40000004100 */
[-C--:B------:R-:W-:Y:S01]  /*36a0*/  FMUL.FTZ R42, R10, R38.reuse ;  /* 0x000000260a2a7220 */ /* 0x080fe20000410000 */
[----:B------:R-:W-:Y:S02]  /*36b0*/  HADD2.F32 R104, -RZ, R104.H0_H0 ;  /* 0x20000068ff687230 */ /* 0x000fe40000004100 */
[C---:B------:R-:W-:Y:S01]  /*36c0*/  FMUL.FTZ R40, R8.reuse, R105 ;  /* 0x0000006908287220 */ /* 0x040fe20000410000 */
[-C--:B------:R-:W-:Y:S01]  /*36d0*/  FFMA.FTZ R39, R8, R11.reuse, -R39 ;  /* 0x0000000b08277223 */ /* 0x080fe20000010827 */
[----:B------:R-:W-:Y:S02]  /*36e0*/  FMUL.FTZ R43, R15, R38 ;  /* 0x000000260f2b7220 */ /* 0x000fe40000410000 */
[----:B------:R-:W-:Y:S01]  /*36f0*/  FFMA.FTZ R40, R9, R11, R40 ;  /* 0x0000000b09287223 */ /* 0x000fe20000010028 */
[-C--:B------:R-:W-:Y:S01]  /*3700*/  FFMA.FTZ R42, R15, R104.reuse, -R42 ;  /* 0x000000680f2a7223 */ /* 0x080fe2000001082a */
[----:B------:R-:W-:Y:S01]  /*3710*/  FFMA.FTZ R43, R10, R104, R43 ;  /* 0x000000680a2b7223 */ /* 0x000fe2000001002b */
[----:B------:R-:W-:-:S02]  /*3720*/  F2FP.F16.F32.PACK_AB R9, R41, R44 ;  /* 0x0000002c2909723e */ /* 0x000fc400000000ff */
[----:B------:R-:W-:Y:S02]  /*3730*/  F2FP.F16.F32.PACK_AB R11, R45, R46 ;  /* 0x0000002e2d0b723e */ /* 0x000fe400000000ff */
[----:B------:R-:W-:Y:S02]  /*3740*/  F2FP.F16.F32.PACK_AB R8, R40, R39 ;  /* 0x000000272808723e */ /* 0x000fe400000000ff */
[----:B------:R-:W-:-:S07]  /*3750*/  F2FP.F16.F32.PACK_AB R10, R43, R42 ;  /* 0x0000002a2b0a723e */ /* 0x000fce00000000ff */
.L_x_5981:
[----:B------:R-:W-:Y:S05]  /*3760*/  BSYNC B2 ;  /* 0x0000000000027941 */ /* 0x000fea0003800000 */
.L_x_5980:
[----:B----4-:R3:W-:Y:S02]  /*3770*/  ST.E.128 desc[UR42][R12.64], R8 ;  /* 0x000000080c007985 */ /* 0x0107e4000c101d2a */
.L_x_5979:
[----:B------:R-:W-:Y:S05]  /*3780*/  BSYNC B1 ;  /* 0x0000000000017941 */ /* 0x000fea0003800000 */
.L_x_5978:
[----:B------:R-:W-:-:S13]  /*3790*/  ISETP.NE.AND P2, PT, R87, RZ, PT ;  /* 0x000000ff5700720c */ /* 0x000fda0003f45270 */
[----:B------:R-:W-:Y:S05]  /*37a0*/  @P2 BRA `(.L_x_5977) ;  /* 0x0000001c00042947 */ /* 0x000fea0003800000 */
[----:B---34-:R3:W4:Y:S01]  /*37b0*/  LDS.128 R8, [R94+0x2000] ;  /* 0x002000005e087984 */ /* 0x0187220000000c00 */
[C---:B0-----:R-:W-:Y:S01]  /*37c0*/  LEA R14, P2, R2.reuse, R14, 0x1 ;  /* 0x0000000e020e7211 */ /* 0x041fe200078408ff */
[----:B------:R-:W-:Y:S03]  /*37d0*/  BSSY B1, `(.L_x_5982) ;  /* 0x000002d000017945 */ /* 0x000fe60003800000 */
[----:B-1----:R-:W-:Y:S02]  /*37e0*/  LEA.HI.X R15, R2, R33, R208, 0x1, P2 ;  /* 0x00000021020f7211 */ /* 0x002fe400010f0cd0 */
[----:B------:R-:W-:-:S13]  /*37f0*/  ISETP.GE.AND P2, PT, R212, R95, PT ;  /* 0x0000005fd400720c */ /* 0x000fda0003f46270 */
[----:B---3--:R-:W-:Y:S05]  /*3800*/  @P2 BRA `(.L_x_5983) ;  /* 0x0000000000a42947 */ /* 0x008fea0003800000 */
[----:B------:R-:W-:Y:S01]  /*3810*/  SHF.R.U64 R13, R34, 0x10, R35 ;  /* 0x00000010220d7819 */ /* 0x000fe20000001223 */
[----:B----4-:R-:W-:Y:S01]  /*3820*/  IMAD.MOV.U32 R12, RZ, RZ, R10 ;  /* 0x000000ffff0c7224 */ /* 0x010fe200078e000a */
        /* <DEDUP_REMOVED lines=13> */
[----:B------:R-:W-:Y:S02]  /*3900*/  HADD2.F32 R34, -RZ, R37.H0_H0 ;  /* 0x20000025ff227230 */ /* 0x000fe40000004100 */
[-C--:B------:R-:W-:Y:S01]  /*3910*/  FMUL.FTZ R40, R13, R36.reuse ;  /* 0x000000240d287220 */ /* 0x080fe20000410000 */
[----:B------:R-:W-:Y:S01]  /*3920*/  FFMA.FTZ R37, R10, R33, R35 ;  /* 0x000000210a257223 */ /* 0x000fe20000010023 */
[----:B------:R-:W-:Y:S01]  /*3930*/  FMUL.FTZ R36, R11, R36 ;  /* 0x000000240b247220 */ /* 0x000fe20000410000 */
[----:B------:R-:W-:-:S02]  /*3940*/  HADD2.F32 R9, -RZ, R8.H1_H1 ;  /* 0x30000008ff097230 */ /* 0x000fc40000004100 */
[-C--:B------:R-:W-:Y:S01]  /*3950*/  FFMA.FTZ R40, R11, R34.reuse, -R40 ;  /* 0x000000220b287223 */ /* 0x080fe20000010828 */
[--C-:B------:R-:W-:Y:S02]  /*3960*/  HADD2.F32 R33, -RZ, R103.reuse.H0_H0 ;  /* 0x20000067ff217230 */ /* 0x100fe40000004100 */
[----:B------:R-:W-:Y:S01]  /*3970*/  FFMA.FTZ R39, R13, R34, R36 ;  /* 0x000000220d277223 */ /* 0x000fe20000010024 */
[----:B------:R-:W-:Y:S02]  /*3980*/  HADD2.F32 R8, -RZ, R8.H0_H0 ;  /* 0x20000008ff087230 */ /* 0x000fe40000004100 */
[----:B------:R-:W-:Y:S02]  /*3990*/  HADD2.F32 R103, -RZ, R103.H1_H1 ;  /* 0x30000067ff677230 */ /* 0x000fe40000004100 */
[----:B------:R-:W-:Y:S01]  /*39a0*/  FMUL.FTZ R35, R9, R33 ;  /* 0x0000002109237220 */ /* 0x000fe20000410000 */
[--C-:B------:R-:W-:Y:S02]  /*39b0*/  HADD2.F32 R10, -RZ, R12.reuse.H1_H1 ;  /* 0x3000000cff0a7230 */ /* 0x100fe40000004100 */
[----:B------:R-:W-:-:S02]  /*39c0*/  HADD2.F32 R12, -RZ, R12.H0_H0 ;  /* 0x2000000cff0c7230 */ /* 0x000fc40000004100 */
[--C-:B------:R-:W-:Y:S02]  /*39d0*/  HADD2.F32 R11, -RZ, R32.reuse.H0_H0 ;  /* 0x20000020ff0b7230 */ /* 0x100fe40000004100 */
[----:B------:R-:W-:Y:S02]  /*39e0*/  HADD2.F32 R13, -RZ, R32.H1_H1 ;  /* 0x30000020ff0d7230 */ /* 0x000fe40000004100 */
[----:B------:R-:W-:Y:S01]  /*39f0*/  FMUL.FTZ R32, R8, R33 ;  /* 0x0000002108207220 */ /* 0x000fe20000410000 */
[-C--:B------:R-:W-:Y:S01]  /*3a00*/  FMUL.FTZ R33, R10, R103.reuse ;  /* 0x000000670a217220 */ /* 0x080fe20000410000 */
        /* <DEDUP_REMOVED lines=9> */
.L_x_5983:
[----:B------:R-:W-:Y:S05]  /*3aa0*/  BSYNC B1 ;  /* 0x0000000000017941 */ /* 0x000fea0003800000 */
.L_x_5982:
[----:B----4-:R0:W-:Y:S01]  /*3ab0*/  ST.E.128 desc[UR42][R14.64], R8 ;  /* 0x000000080e007985 */ /* 0x0101e2000c101d2a */
[----:B------:R-:W-:Y:S05]  /*3ac0*/  BRA `(.L_x_5977) ;  /* 0x00000018003c7947 */ /* 0x000fea0003800000 */
.L_x_5959:
[----:B------:R-:W-:Y:S01]  /*3ad0*/  VIADD R12, R206, 0x40 ;  /* 0x00000040ce0c7836 */ /* 0x000fe20000000000 */
[----:B------:R-:W-:-:S04]  /*3ae0*/  CS2R R34, SRZ ;  /* 0x0000000000227805 */ /* 0x000fc8000001ff00 */
        /* <DEDUP_REMOVED lines=10> */
[----:B------:R-:W-:Y:S01]  /*3b90*/  @!P3 IMAD.X R9, R33, 0x1, R70, P4 ;  /* 0x000000012109b824 */ /* 0x000fe200020e0646 */
[----:B------:R-:W-:Y:S01]  /*3ba0*/  CS2R R32, SRZ ;  /* 0x0000000000207805 */ /* 0x000fe2000001ff00 */
[----:B------:R-:W1:Y:S01]  /*3bb0*/  @!P3 LDC.64 R12, c[0x0][0x400] ;  /* 0x00010000ff0cbb82 */ /* 0x000e620000000a00 */
[----:B0-----:R-:W-:-:S04]  /*3bc0*/  @!P3 LEA R14, P4, R10, R14, 0x1 ;  /* 0x0000000e0a0eb211 */ /* 0x001fc800078808ff */
[----:B------:R-:W-:Y:S02]  /*3bd0*/  @!P3 LEA.HI.X R15, R10, R15, R9, 0x1, P4 ;  /* 0x0000000f0a0fb211 */ /* 0x000fe400020f0c09 */
[----:B------:R-:W-:Y:S01]  /*3be0*/  @!P3 IADD3 R8, P4, R52, R8, RZ ;  /* 0x000000083408b210 */ /* 0x000fe20007f9e0ff */
[----:B------:R-:W0:Y:S01]  /*3bf0*/  @!P2 LDC.64 R10, c[0x0][0x3e8] ;  /* 0x0000fa00ff0aab82 */ /* 0x000e220000000a00 */
[----:B------:R-:W-:Y:S02]  /*3c00*/  CS2R R38, SRZ ;  /* 0x0000000000267805 */ /* 0x000fe4000001ff00 */
[----:B------:R-:W-:Y:S01]  /*3c10*/  CS2R R36, SRZ ;  /* 0x0000000000247805 */ /* 0x000fe2000001ff00 */
[----:B------:R-:W2:Y:S01]  /*3c20*/  @!P3 LDG.E.128 R32, desc[UR42][R14.64] ;  /* 0x0000002a0e20b981 */ /* 0x000ea2000c1e1d00 */
[----:B------:R-:W-:Y:S01]  /*3c30*/  @!P3 IMAD.X R9, R101, 0x1, R72, P4 ;  /* 0x000000016509b824 */ /* 0x000fe200020e0648 */
[----:B-1----:R-:W-:-:S04]  /*3c40*/  @!P3 LEA R12, P4, R8, R12, 0x1 ;  /* 0x0000000c080cb211 */ /* 0x002fc800078808ff */
[----:B------:R-:W-:Y:S02]  /*3c50*/  @!P3 LEA.HI.X R13, R8, R13, R9, 0x1, P4 ;  /* 0x0000000d080db211 */ /* 0x000fe400020f0c09 */
[----:B------:R-:W1:Y:S03]  /*3c60*/  @!P2 LDC.64 R8, c[0x0][0x400] ;  /* 0x00010000ff08ab82 */ /* 0x000e660000000a00 */
[----:B------:R2:W3:Y:S01]  /*3c70*/  @!P3 LDG.E.128 R36, desc[UR42][R12.64] ;  /* 0x0000002a0c24b981 */ /* 0x0004e2000c1e1d00 */
[----:B------:R-:W-:Y:S02]  /*3c80*/  CS2R R42, SRZ ;  /* 0x00000000002a7805 */ /* 0x000fe4000001ff00 */
[----:B0-----:R-:W-:-:S04]  /*3c90*/  @!P2 LEA R10, P3, R40, R10, 0x1 ;  /* 0x0000000a280aa211 */ /* 0x001fc800078608ff */
[----:B------:R-:W-:Y:S02]  /*3ca0*/  @!P2 LEA.HI.X R11, R40, R11, R41, 0x1, P3 ;  /* 0x0000000b280ba211 */ /* 0x000fe400018f0c29 */
[----:B------:R-:W-:Y:S02]  /*3cb0*/  CS2R R40, SRZ ;  /* 0x0000000000287805 */ /* 0x000fe4000001ff00 */
[----:B------:R-:W-:Y:S02]  /*3cc0*/  CS2R R46, SRZ ;  /* 0x00000000002e7805 */ /* 0x000fe4000001ff00 */
[C---:B-1----:R-:W-:Y:S02]  /*3cd0*/  @!P2 LEA R8, P3, R44.reuse, R8, 0x1 ;  /* 0x000000082c08a211 */ /* 0x042fe400078608ff */
[----:B------:R3:W4:Y:S02]  /*3ce0*/  @!P2 LDG.E.128 R40, desc[UR42][R10.64] ;  /* 0x0000002a0a28a981 */ /* 0x000724000c1e1d00 */
[----:B------:R-:W-:-:S02]  /*3cf0*/  @!P2 LEA.HI.X R9, R44, R9, R45, 0x1, P3 ;  /* 0x000000092c09a211 */ /* 0x000fc400018f0c2d */
[----:B------:R-:W-:-:S06]  /*3d00*/  CS2R R44, SRZ ;  /* 0x00000000002c7805 */ /* 0x000fcc000001ff00 */
[----:B------:R0:W5:Y:S01]  /*3d10*/  @!P2 LDG.E.128 R44, desc[UR42][R8.64] ;  /* 0x0000002a082ca981 */ /* 0x000162000c1e1d00 */
[----:B------:R-:W-:-:S06]  /*3d20*/  UISETP.NE.AND UP0, UPT, UR44, 0x3, UPT ;  /* 0x000000032c00788c */ /* 0x000fcc000bf05270 */
[----:B------:R-:W-:Y:S02]  /*3d30*/  PLOP3.LUT P3, PT, PT, PT, UP0, 0x80, 0x0 ;  /* 0x000000000000781c */ /* 0x000fe40003f6f008 */
[----:B------:R-:W-:Y:S02]  /*3d40*/  ISETP.GE.AND P2, PT, R16, R95, PT ;  /* 0x0000005f1000720c */ /* 0x000fe40003f46270 */
[----:B--2---:R-:W-:Y:S01]  /*3d50*/  MOV R13, R35 ;  /* 0x00000023000d7202 */ /* 0x004fe20000000f00 */
[----:B------:R-:W-:-:S03]  /*3d60*/  IMAD.MOV.U32 R15, RZ, RZ, R33 ;  /* 0x000000ffff0f7224 */ /* 0x000fc600078e0021 */
[----:B------:R-:W-:Y:S02]  /*3d70*/  PRMT R113, R13, 0x7610, R113 ;  /* 0x000076100d717816 */ /* 0x000fe40000000071 */
[----:B------:R-:W-:Y:S01]  /*3d80*/  PRMT R110, R15, 0x7610, R110 ;  /* 0x000076100f6e7816 */ /* 0x000fe2000000006e */
[----:B---3--:R-:W-:Y:S02]  /*3d90*/  IMAD.MOV.U32 R10, RZ, RZ, R38 ;  /* 0x000000ffff0a7224 */ /* 0x008fe400078e0026 */
[----:B0-----:R-:W-:Y:S02]  /*3da0*/  IMAD.MOV.U32 R8, RZ, RZ, R39 ;  /* 0x000000ffff087224 */ /* 0x001fe400078e0027 */
[----:B------:R-:W-:Y:S02]  /*3db0*/  IMAD.MOV.U32 R9, RZ, RZ, R36 ;  /* 0x000000ffff097224 */ /* 0x000fe400078e0024 */
[----:B------:R-:W-:Y:S01]  /*3dc0*/  IMAD.MOV.U32 R11, RZ, RZ, R37 ;  /* 0x000000ffff0b7224 */ /* 0x000fe200078e0025 */
[----:B------:R-:W-:-:S02]  /*3dd0*/  PRMT R113, R113, 0x5410, R8 ;  /* 0x0000541071717816 */ /* 0x000fc40000000008 */
[----:B------:R-:W-:Y:S02]  /*3de0*/  PRMT R120, R10, 0x5410, R9 ;  /* 0x000054100a787816 */ /* 0x000fe40000000009 */
[----:B------:R-:W-:Y:S01]  /*3df0*/  PRMT R110, R110, 0x5410, R11 ;  /* 0x000054106e6e7816 */ /* 0x000fe2000000000b */
[----:B------:R-:W-:Y:S02]  /*3e00*/  IMAD.MOV.U32 R12, RZ, RZ, R34 ;  /* 0x000000ffff0c7224 */ /* 0x000fe400078e0022 */
[----:B------:R-:W-:Y:S02]  /*3e10*/  IMAD.MOV.U32 R14, RZ, RZ, R32 ;  /* 0x000000ffff0e7224 */ /* 0x000fe400078e0020 */
[----:B----4-:R-:W-:Y:S01]  /*3e20*/  IMAD.MOV.U32 R8, RZ, RZ, R42 ;  /* 0x000000ffff087224 */ /* 0x010fe200078e002a */
[----:B------:R-:W-:Y:S01]  /*3e30*/  MOV R11, R41 ;  /* 0x00000029000b7202 */ /* 0x000fe20000000f00 */
[----:B------:R-:W-:Y:S02]  /*3e40*/  IMAD.MOV.U32 R9, RZ, RZ, R43 ;  /* 0x000000ffff097224 */ /* 0x000fe400078e002b */
[----:B------:R-:W-:Y:S01]  /*3e50*/  IMAD.MOV.U32 R10, RZ, RZ, R40 ;  /* 0x000000ffff0a7224 */ /* 0x000fe200078e0028 */
[----:B------:R-:W-:-:S02]  /*3e60*/  PRMT R100, R8, 0x7610, R100 ;  /* 0x0000761008647816 */ /* 0x000fc40000000064 */
[----:B------:R-:W-:Y:S02]  /*3e70*/  PRMT R106, R9, 0x7610, R106 ;  /* 0x00007610096a7816 */ /* 0x000fe4000000006a */
[----:B------:R-:W-:Y:S01]  /*3e80*/  PRMT R104, R10, 0x7610, R104 ;  /* 0x000076100a687816 */ /* 0x000fe20000000068 */
[----:B-----5:R-:W-:Y:S01]  /*3e90*/  IMAD.MOV.U32 R8, RZ, RZ, R46 ;  /* 0x000000ffff087224 */ /* 0x020fe200078e002e */
[----:B------:R-:W-:Y:S01]  /*3ea0*/  PRMT R108, R108, 0x5410, R11 ;  /* 0x000054106c6c7816 */ /* 0x000fe2000000000b */
[----:B------:R-:W-:Y:S02]  /*3eb0*/  IMAD.MOV.U32 R9, RZ, RZ, R47 ;  /* 0x000000ffff097224 */ /* 0x000fe400078e002f */
[----:B------:R-:W-:Y:S02]  /*3ec0*/  IMAD.MOV.U32 R10, RZ, RZ, R44 ;  /* 0x000000ffff0a7224 */ /* 0x000fe400078e002c */
[----:B------:R-:W-:Y:S01]  /*3ed0*/  IMAD.MOV.U32 R11, RZ, RZ, R45 ;  /* 0x000000ffff0b7224 */ /* 0x000fe200078e002d */
[----:B------:R-:W-:-:S02]  /*3ee0*/  PRMT R119, R12, 0x5410, R14 ;  /* 0x000054100c777816 */ /* 0x000fc4000000000e */
[----:B------:R-:W-:Y:S02]  /*3ef0*/  PRMT R100, R100, 0x5410, R8 ;  /* 0x0000541064647816 */ /* 0x000fe40000000008 */
[----:B------:R-:W-:Y:S02]  /*3f00*/  PRMT R106, R106, 0x5410, R9 ;  /* 0x000054106a6a7816 */ /* 0x000fe40000000009 */
[----:B------:R-:W-:Y:S02]  /*3f10*/  PRMT R104, R104, 0x5410, R10 ;  /* 0x0000541068687816 */ /* 0x000fe4000000000a */
[----:B------:R-:W-:Y:S01]  /*3f20*/  PRMT R108, R11, 0x7610, R108 ;  /* 0x000076100b6c7816 */ /* 0x000fe2000000006c */
[----:B------:R-:W-:Y:S06]  /*3f30*/  @!P3 BRA `(.L_x_5984) ;  /* 0x000000000004b947 */ /* 0x000fec0003800000 */
[----:B------:R-:W-:Y:S01]  /*3f40*/  BPT.TRAP 0x1 ;  /* 0x000000040000795c */ /* 0x000fe20000300000 */
.L_x_5984:
[----:B------:R-:W-:Y:S01]  /*3f50*/  IMAD R86, R19, 0x8, R22 ;  /* 0x0000000813567824 */ /* 0x000fe200078e0216 */
[----:B------:R-:W-:Y:S01]  /*3f60*/  SHF.L.U32 R101, R211, 0x1f, RZ ;  /* 0x0000001fd3657819 */ /* 0x000fe200000006ff */
[----:B------:R-:W0:Y:S01]  /*3f70*/  LDC R103, c[0x0][0x2f4] ;  /* 0x0000bd00ff677b82 */ /* 0x000e220000000800 */
[----:B------:R-:W-:Y:S02]  /*3f80*/  BSSY B1, `(.L_x_5985) ;  /* 0x0000003000017945 */ /* 0x000fe40003800000 */
[----:B------:R-:W1:Y:S02]  /*3f90*/  SYNCS.PHASECHK.TRANS64.TRYWAIT P4, [R86+URZ+0x32490], R101 ;  /* 0x03249065560075a7 */ /* 0x000e64000808017f */
[----:B-1----:R-:W-:Y:S05]  /*3fa0*/  @!P4 BRA `(.L_x_5986) ;  /* 0x000001900044c947 */ /* 0x002fea0003800000 */
.L_x_6242:
[----:B------:R-:W-:Y:S05]  /*3fb0*/  BSYNC B1 ;  /* 0x0000000000017941 */ /* 0x000fea0003800000 */
.L_x_5985:
[----:B------:R-:W-:Y:S01]  /*3fc0*/  UMOV UR4, 0xffffffff ;  /* 0xffffffff00047882 */ /* 0x000fe20000000000 */
[----:B0-----:R-:W-:Y:S02]  /*3fd0*/  IMAD.IADD R105, R103, 0x1, -R64 ;  /* 0x0000000167697824 */ /* 0x001fe400078e0a40 */
[----:B------:R-:W-:Y:S05]  /*3fe0*/  BRA.DIV UR4, `(.L_x_5987) ;  /* 0x0000019204487947 */ /* 0x000fea000b800000 */
[----:B------:R0:W2:Y:S04]  /*3ff0*/  SHFL.IDX PT, R9, R90, RZ, 0x1c1f ;  /* 0x001c1fff5a097589 */ /* 0x0000a800000e0000 */
[----:B------:R0:W3:Y:S02]  /*4000*/  SHFL.IDX PT, R14, R89, RZ, 0x1c1f ;  /* 0x001c1fff590e7589 */ /* 0x0000e400000e0000 */
.L_x_6246:
[----:B------:R-:W-:Y:S01]  /*4010*/  ISETP.GE.OR P4, PT, R206, R99, P1 ;  /* 0x00000063ce00720c */ /* 0x000fe20000f86670 */
[----:B------:R-:W-:-:S12]  /*4020*/  BSSY B1, `(.L_x_5988) ;  /* 0x0000076000017945 */ /* 0x000fd80003800000 */
[----:B------:R-:W-:Y:S05]  /*4030*/  @P4 BRA `(.L_x_5989) ;  /* 0x0000000400d04947 */ /* 0x000fea0003800000 */
[----:B------:R-:W4:Y:S01]  /*4040*/  S2R R12, SR_TID.X ;  /* 0x00000000000c7919 */ /* 0x000f220000002100 */
[----:B------:R-:W-:Y:S01]  /*4050*/  SEL R8, R64, R105, !P0 ;  /* 0x0000006940087207 */ /* 0x000fe20004000000 */
[----:B---3--:R-:W-:Y:S01]  /*4060*/  IMAD.MOV.U32 R94, RZ, RZ, R14 ;  /* 0x000000ffff5e7224 */ /* 0x008fe200078e000e */
[C---:B------:R-:W-:Y:S01]  /*4070*/  LEA R92, P4, R74.reuse, R14, 0x1 ;  /* 0x0000000e4a5c7211 */ /* 0x040fe200078808ff */
[----:B--2---:R-:W-:Y:S01]  /*4080*/  IMAD.MOV.U32 R95, RZ, RZ, R9 ;  /* 0x000000ffff5f7224 */ /* 0x004fe200078e0009 */
[----:B------:R-:W-:Y:S01]  /*4090*/  SHF.R.S32.HI R11, RZ, 0x1f, R8 ;  /* 0x0000001fff0b7819 */ /* 0x000fe20000011408 */
[----:B------:R-:W-:Y:S01]  /*40a0*/  BSSY B2, `(.L_x_5990) ;  /* 0x0000069000027945 */ /* 0x000fe20003800000 */
[----:B------:R-:W-:Y:S02]  /*40b0*/  LEA.HI.X R93, R74, R9, R76, 0x1, P4 ;  /* 0x000000094a5d7211 */ /* 0x000fe400020f0c4c */
        /* <DEDUP_REMOVED lines=11> */
[----:B------:R-:W-:-:S03]  /*4170*/  IMAD R13, R19, 0x1800, R8 ;  /* 0x00001800130d7824 */ /* 0x000fc600078e0208 */
[----:B------:R-:W-:Y:S01]  /*4180*/  LEA R11, R11, R22, 0x1 ;  /* 0x000000160b0b7211 */ /* 0x000fe200078e08ff */
[----:B------:R-:W-:-:S05]  /*4190*/  IMAD R13, R13, 0x2, R22 ;  /* 0x000000020d0d7824 */ /* 0x000fca00078e0216 */
[----:B------:R-:W2:Y:S04]  /*41a0*/  LDS.128 R8, [R11+0x1c400] ;  /* 0x01c400000b087984 */ /* 0x000ea80000000c00 */
        /* <DEDUP_REMOVED lines=9> */
[--C-:B------:R-:W-:Y:S01]  /*4240*/  SHF.R.U64 R117, R34, 0x10, R35.reuse ;  /* 0x0000001022757819 */ /* 0x100fe20000001223 */
[----:B--2---:R-:W-:Y:S01]  /*4250*/  IMAD.MOV.U32 R12, RZ, RZ, R10 ;  /* 0x000000ffff0c7224 */ /* 0x004fe200078e000a */
[----:B------:R-:W-:Y:S01]  /*4260*/  SHF.R.U32.HI R112, RZ, 0x10, R35 ;  /* 0x00000010ff707819 */ /* 0x000fe20000011623 */
[--C-:B------:R-:W-:Y:S01]  /*4270*/  HADD2.F32 R14, -RZ, R13.reuse.H0_H0 ;  /* 0x2000000dff0e7230 */ /* 0x100fe20000004100 */
[--C-:B------:R-:W-:Y:S01]  /*4280*/  SHF.R.U64 R115, R38, 0x10, R39.reuse ;  /* 0x0000001026737819 */ /* 0x100fe20000001227 */
[----:B------:R-:W-:Y:S01]  /*4290*/  HADD2.F32 R13, -RZ, R13.H1_H1 ;  /* 0x3000000dff0d7230 */ /* 0x000fe20000004100 */
[----:B------:R-:W-:Y:S01]  /*42a0*/  SHF.R.U32.HI R111, RZ, 0x10, R39 ;  /* 0x00000010ff6f7819 */ /* 0x000fe20000011627 */
[----:B------:R-:W-:-:S02]  /*42b0*/  HADD2.F32 R10, -RZ, R9.H0_H0 ;  /* 0x20000009ff0a7230 */ /* 0x000fc40000004100 */
[-C--:B------:R-:W-:Y:S01]  /*42c0*/  FMUL.FTZ R39, R14, R37.reuse ;  /* 0x000000250e277220 */ /* 0x080fe20000410000 */
[----:B------:R-:W-:Y:S02]  /*42d0*/  HADD2.F32 R36, -RZ, R36.H0_H0 ;  /* 0x20000024ff247230 */ /* 0x000fe40000004100 */
[----:B------:R-:W-:Y:S02]  /*42e0*/  HADD2.F32 R9, -RZ, R9.H1_H1 ;  /* 0x30000009ff097230 */ /* 0x000fe40000004100 */
[C---:B------:R-:W-:Y:S01]  /*42f0*/  FMUL.FTZ R37, R10.reuse, R37 ;  /* 0x000000250a257220 */ /* 0x040fe20000410000 */
[----:B------:R-:W-:Y:S02]  /*4300*/  HADD2.F32 R35, -RZ, R110.H0_H0 ;  /* 0x2000006eff237230 */ /* 0x000fe40000004100 */
[-C--:B------:R-:W-:Y:S01]  /*4310*/  FMUL.FTZ R110, R13, R36.reuse ;  /* 0x000000240d6e7220 */ /* 0x080fe20000410000 */
[----:B------:R-:W-:Y:S02]  /*4320*/  HADD2.F32 R34, -RZ, R109.H0_H0 ;  /* 0x2000006dff227230 */ /* 0x000fe40000004100 */
[----:B------:R-:W-:Y:S01]  /*4330*/  FMUL.FTZ R36, R9, R36 ;  /* 0x0000002409247220 */ /* 0x000fe20000410000 */
[----:B------:R-:W-:Y:S01]  /*4340*/  FFMA.FTZ R39, R10, R35, -R39 ;  /* 0x000000230a277223 */ /* 0x000fe20000010827 */
[----:B------:R-:W-:-:S02]  /*4350*/  HADD2.F32 R10, -RZ, R15.H0_H0 ;  /* 0x2000000fff0a7230 */ /* 0x000fc40000004100 */
[-C--:B------:R-:W-:Y:S01]  /*4360*/  FFMA.FTZ R110, R9, R34.reuse, -R110 ;  /* 0x00000022096e7223 */ /* 0x080fe2000001086e */
[----:B------:R-:W-:Y:S01]  /*4370*/  FFMA.FTZ R109, R13, R34, R36 ;  /* 0x000000220d6d7223 */ /* 0x000fe20000010024 */
[----:B------:R-:W-:Y:S02]  /*4380*/  HADD2.F32 R34, -RZ, R113.H1_H1 ;  /* 0x30000071ff227230 */ /* 0x000fe40000004100 */
[----:B------:R-:W-:Y:S01]  /*4390*/  FFMA.FTZ R38, R14, R35, R37 ;  /* 0x000000230e267223 */ /* 0x000fe20000010025 */
[----:B------:R-:W-:Y:S02]  /*43a0*/  HADD2.F32 R9, -RZ, R11.H0_H0 ;  /* 0x2000000bff097230 */ /* 0x000fe40000004100 */
[----:B------:R-:W-:Y:S02]  /*43b0*/  HADD2.F32 R15, -RZ, R15.H1_H1 ;  /* 0x3000000fff0f7230 */ /* 0x000fe40000004100 */
[----:B------:R-:W-:Y:S02]  /*43c0*/  HADD2.F32 R36, -RZ, R111.H0_H0 ;  /* 0x2000006fff247230 */ /* 0x000fe40000004100 */
[----:B------:R-:W-:Y:S01]  /*43d0*/  FMUL.FTZ R35, R9, R34 ;  /* 0x0000002209237220 */ /* 0x000fe20000410000 */
[----:B------:R-:W-:-:S02]  /*43e0*/  HADD2.F32 R11, -RZ, R11.H1_H1 ;  /* 0x3000000bff0b7230 */ /* 0x000fc40000004100 */
[----:B------:R-:W-:Y:S02]  /*43f0*/  HADD2.F32 R14, -RZ, R112.H0_H0 ;  /* 0x20000070ff0e7230 */ /* 0x000fe40000004100 */
[C---:B------:R-:W-:Y:S01]  /*4400*/  FMUL.FTZ R112, R10.reuse, R34 ;  /* 0x000000220a707220 */ /* 0x040fe20000410000 */
[----:B------:R-:W-:Y:S02]  /*4410*/  HADD2.F32 R13, -RZ, R113.H0_H0 ;  /* 0x20000071ff0d7230 */ /* 0x000fe40000004100 */
[-C--:B------:R-:W-:Y:S01]  /*4420*/  FMUL.FTZ R34, R15, R36.reuse ;  /* 0x000000240f227220 */ /* 0x080fe20000410000 */
[----:B------:R-:W-:Y:S02]  /*4430*/  FMUL.FTZ R36, R11, R36 ;  /* 0x000000240b247220 */ /* 0x000fe40000410000 */
[-C--:B------:R-:W-:Y:S01]  /*4440*/  FFMA.FTZ R111, R10, R13.reuse, R35 ;  /* 0x0000000d0a6f7223 */ /* 0x080fe20000010023 */
[----:B------:R-:W-:Y:S01]  /*4450*/  FFMA.FTZ R112, R9, R13, -R112 ;  /* 0x0000000d09707223 */ /* 0x000fe20000010870 */
[----:B------:R-:W-:Y:S01]  /*4460*/  FFMA.FTZ R114, R15, R14, R36 ;  /* 0x0000000e0f727223 */ /* 0x000fe20000010024 */
[----:B------:R-:W-:-:S02]  /*4470*/  HADD2.F32 R10, -RZ, R32.H0_H0 ;  /* 0x20000020ff0a7230 */ /* 0x000fc40000004100 */
[----:B------:R-:W-:Y:S01]  /*4480*/  FFMA.FTZ R113, R11, R14, -R34 ;  /* 0x0000000e0b717223 */ /* 0x000fe20000010822 */
[----:B------:R-:W-:Y:S02]  /*4490*/  HADD2.F32 R15, -RZ, R116.H0_H0 ;  /* 0x20000074ff0f7230 */ /* 0x000fe40000004100 */
[----:B------:R-:W-:Y:S01]  /*44a0*/  HADD2.F32 R9, -RZ, R8.H0_H0 ;  /* 0x20000008ff097230 */ /* 0x000fe20000004100 */
[----:B------:R-:W-:Y:S01]  /*44b0*/  F2FP.F16.F32.PACK_AB R111, R114, R111 ;  /* 0x0000006f726f723e */ /* 0x000fe200000000ff */
[----:B------:R-:W-:Y:S01]  /*44c0*/  HADD2.F32 R32, -RZ, R32.H1_H1 ;  /* 0x30000020ff207230 */ /* 0x000fe20000004100 */
[----:B------:R-:W-:Y:S01]  /*44d0*/  F2FP.F16.F32.PACK_AB R112, R113, R112 ;  /* 0x000000707170723e */ /* 0x000fe200000000ff */
[----:B------:R-:W-:Y:S02]  /*44e0*/  HADD2.F32 R14, -RZ, R120.H1_H1 ;  /* 0x30000078ff0e7230 */ /* 0x000fe40000004100 */
[----:B------:R-:W-:Y:S02]  /*44f0*/  HADD2.F32 R8, -RZ, R8.H1_H1 ;  /* 0x30000008ff087230 */ /* 0x000fe40000004100 */
[----:B------:R-:W-:Y:S01]  /*4500*/  FMUL.FTZ R37, R32, R15 ;  /* 0x0000000f20257220 */ /* 0x000fe20000410000 */
[----:B------:R-:W-:-:S02]  /*4510*/  HADD2.F32 R11, -RZ, R119.H1_H1 ;  /* 0x30000077ff0b7230 */ /* 0x000fc40000004100 */
        /* <DEDUP_REMOVED lines=10> */
[--C-:B------:R-:W-:Y:S02]  /*45c0*/  HADD2.F32 R8, -RZ, R12.reuse.H0_H0 ;  /* 0x2000000cff087230 */ /* 0x100fe40000004100 */
[----:B------:R-:W-:Y:S02]  /*45d0*/  HADD2.F32 R14, -RZ, R115.H0_H0 ;  /* 0x20000073ff0e7230 */ /* 0x000fe40000004100 */
[-C--:B------:R-:W-:Y:S01]  /*45e0*/  FMUL.FTZ R15, R9, R13.reuse ;  /* 0x0000000d090f7220 */ /* 0x080fe20000410000 */
[----:B------:R-:W-:Y:S02]  /*45f0*/  HADD2.F32 R33, -RZ, R33.H1_H1 ;  /* 0x30000021ff217230 */ /* 0x000fe40000004100 */
[----:B------:R-:W-:Y:S01]  /*4600*/  FMUL.FTZ R36, R8, R13 ;  /* 0x0000000d08247220 */ /* 0x000fe20000410000 */
[----:B------:R-:W-:Y:S01]  /*4610*/  HADD2.F32 R12, -RZ, R12.H1_H1 ;  /* 0x3000000cff0c7230 */ /* 0x000fe20000004100 */
[----:B------:R-:W-:Y:S01]  /*4620*/  F2FP.F16.F32.PACK_AB R32, R32, R35 ;  /* 0x000000232020723e */ /* 0x000fe200000000ff */
[----:B------:R-:W-:-:S02]  /*4630*/  HADD2.F32 R11, -RZ, R117.H0_H0 ;  /* 0x20000075ff0b7230 */ /* 0x000fc40000004100 */
[-C--:B------:R-:W-:Y:S01]  /*4640*/  FMUL.FTZ R13, R33, R14.reuse ;  /* 0x0000000e210d7220 */ /* 0x080fe20000410000 */
[----:B------:R-:W-:Y:S02]  /*4650*/  HADD2.F32 R10, -RZ, R119.H0_H0 ;  /* 0x20000077ff0a7230 */ /* 0x000fe40000004100 */
[C---:B------:R-:W-:Y:S01]  /*4660*/  FMUL.FTZ R14, R12.reuse, R14 ;  /* 0x0000000e0c0e7220 */ /* 0x040fe20000410000 */
[-C--:B------:R-:W-:Y:S01]  /*4670*/  FFMA.FTZ R12, R12, R11.reuse, -R13 ;  /* 0x0000000b0c0c7223 */ /* 0x080fe2000001080d */
[----:B------:R-:W-:Y:S01]  /*4680*/  F2FP.F16.F32.PACK_AB R13, R109, R38 ;  /* 0x000000266d0d723e */ /* 0x000fe200000000ff */
[-C--:B------:R-:W-:Y:S01]  /*4690*/  FFMA.FTZ R15, R8, R10.reuse, -R15 ;  /* 0x0000000a080f7223 */ /* 0x080fe2000001080f */
[----:B------:R-:W-:Y:S01]  /*46a0*/  FFMA.FTZ R36, R9, R10, R36 ;  /* 0x0000000a09247223 */ /* 0x000fe20000010024 */
[----:B------:R-:W-:Y:S01]  /*46b0*/  FFMA.FTZ R11, R33, R11, R14 ;  /* 0x0000000b210b7223 */ /* 0x000fe2000001000e */
[----:B------:R-:W-:Y:S02]  /*46c0*/  F2FP.F16.F32.PACK_AB R9, R110, R39 ;  /* 0x000000276e09723e */ /* 0x000fe400000000ff */
[----:B------:R-:W-:Y:S01]  /*46d0*/  F2FP.F16.F32.PACK_AB R10, R12, R15 ;  /* 0x0000000f0c0a723e */ /* 0x000fe200000000ff */
[----:B------:R-:W-:Y:S01]  /*46e0*/  IMAD.MOV.U32 R12, RZ, RZ, R32 ;  /* 0x000000ffff0c7224 */ /* 0x000fe200078e0020 */
[----:B------:R-:W-:Y:S01]  /*46f0*/  F2FP.F16.F32.PACK_AB R14, R11, R36 ;  /* 0x000000240b0e723e */ /* 0x000fe200000000ff */
[----:B------:R-:W-:Y:S01]  /*4700*/  IMAD.MOV.U32 R11, RZ, RZ, R112 ;  /* 0x000000ffff0b7224 */ /* 0x000fe200078e0070 */
[----:B------:R-:W-:Y:S01]  /*4710*/  F2FP.F16.F32.PACK_AB R8, R37, R34 ;  /* 0x000000222508723e */ /* 0x000fe200000000ff */
[----:B------:R-:W-:-:S07]  /*4720*/  IMAD.MOV.U32 R15, RZ, RZ, R111 ;  /* 0x000000ffff0f7224 */ /* 0x000fce00078e006f */
.L_x_5991:
[----:B------:R-:W-:Y:S05]  /*4730*/  BSYNC B2 ;  /* 0x0000000000027941 */ /* 0x000fea0003800000 */
.L_x_5990:
[----:B------:R-:W-:Y:S01]  /*4740*/  ISETP.GE.AND P4, PT, R107, R103, PT ;  /* 0x000000676b00720c */ /* 0x000fe20003f86270 */
[----:B--2---:R4:W-:-:S12]  /*4750*/  ST.E.128 desc[UR42][R92.64], R8 ;  /* 0x000000085c007985 */ /* 0x0049d8000c101d2a */
[----:B------:R-:W-:-:S05]  /*4760*/  @!P4 IMAD.WIDE R94, R107, 0x2, R94 ;  /* 0x000000026b5ec825 */ /* 0x000fca00078e025e */
[----:B---3--:R4:W-:Y:S02]  /*4770*/  @!P4 ST.E.128 desc[UR42][R94.64], R12 ;  /* 0x0000000c5e00c985 */ /* 0x0089e4000c101d2a */
.L_x_5989:
[----:B------:R-:W-:Y:S05]  /*4780*/  BSYNC B1 ;  /* 0x0000000000017941 */ /* 0x000fea0003800000 */
.L_x_5988:
[----:B------:R-:W-:-:S03]  /*4790*/  UMOV UR4, 0xffffffff ;  /* 0xffffffff00047882 */ /* 0x000fc60000000000 */
[----:B------:R-:W-:Y:S05]  /*47a0*/  BRA.DIV UR4, `(.L_x_5992) ;  /* 0x0000018a04a07947 */ /* 0x000fea000b800000 */
[----:B------:R0:W0:Y:S04]  /*47b0*/  SHFL.IDX PT, R33, R90, 0x1, 0x1c1f ;  /* 0x003c1f005a217f89 */ /* 0x00002800000e0000 */
[----:B------:R0:W0:Y:S02]  /*47c0*/  SHFL.IDX PT, R32, R89, 0x1, 0x1c1f ;  /* 0x003c1f0059207f89 */ /* 0x00002400000e0000 */
.L_x_6250:
[----:B----4-:R-:W-:-:S04]  /*47d0*/  IADD3 R8, R206, 0x40, RZ ;  /* 0x00000040ce087810 */ /* 0x010fc80007ffe0ff */
[----:B------:R-:W-:-:S13]  /*47e0*/  ISETP.GE.OR P4, PT, R8, R99, P1 ;  /* 0x000000630800720c */ /* 0x000fda0000f86670 */
[----:B------:R-:W-:Y:S05]  /*47f0*/  @P4 BRA `(.L_x_5977) ;  /* 0x0000000800f04947 */ /* 0x000fea0003800000 */
[----:B--2---:R-:W2:Y:S01]  /*4800*/  LDL R9, [R1+0x84] ;  /* 0x0000840001097983 */ /* 0x004ea20000100800 */
        /* <DEDUP_REMOVED lines=16> */
[----:B------:R-:W-:-:S05]  /*4910*/  LOP3.LUT R8, R8, R10, RZ, 0x3c, !PT ;  /* 0x0000000a08087212 */ /* 0x000fca00078e3cff */
[----:B--2---:R-:W-:Y:S02]  /*4920*/  IMAD.IADD R8, R9, 0x1, R8 ;  /* 0x0000000109087824 */ /* 0x004fe400078e0208 */
[C---:B------:R-:W-:Y:S02]  /*4930*/  IMAD R9, R19.reuse, 0x1800, R78 ;  /* 0x0000180013097824 */ /* 0x040fe400078e024e */
[----:B------:R-:W-:Y:S02]  /*4940*/  IMAD R11, R19, 0x1800, R8 ;  /* 0x00001800130b7824 */ /* 0x000fe400078e0208 */
[--C-:B------:R-:W-:Y:S02]  /*4950*/  IMAD R9, R9, 0x2, R22.reuse ;  /* 0x0000000209097824 */ /* 0x100fe400078e0216 */
[----:B------:R-:W-:-:S04]  /*4960*/  IMAD R12, R11, 0x2, R22 ;  /* 0x000000020b0c7824 */ /* 0x000fc800078e0216 */
[----:B------:R-:W0:Y:S04]  /*4970*/  LDS.128 R8, [R9+0x1c400] ;  /* 0x01c4000009087984 */ /* 0x000e280000000c00 */
[----:B---3--:R-:W2:Y:S01]  /*4980*/  LDS.128 R12, [R12+0x1c400] ;  /* 0x01c400000c0c7984 */ /* 0x008ea20000000c00 */
[----:B------:R-:W-:Y:S05]  /*4990*/  @P2 BRA `(.L_x_5994) ;  /* 0x0000000400582947 */ /* 0x000fea0003800000 */
[--C-:B------:R-:W-:Y:S01]  /*49a0*/  SHF.R.U64 R92, R44, 0x10, R45.reuse ;  /* 0x000000102c5c7819 */ /* 0x100fe2000000122d */
[----:B--2---:R-:W-:Y:S01]  /*49b0*/  IMAD.MOV.U32 R37, RZ, RZ, R12 ;  /* 0x000000ffff257224 */ /* 0x004fe200078e000c */
[----:B------:R-:W-:Y:S01]  /*49c0*/  SHF.R.U32.HI R44, RZ, 0x10, R45 ;  /* 0x00000010ff2c7819 */ /* 0x000fe2000001162d */
[----:B------:R-:W-:Y:S01]  /*49d0*/  IMAD.MOV.U32 R38, RZ, RZ, R14 ;  /* 0x000000ffff267224 */ /* 0x000fe200078e000e */
[----:B------:R-:W-:Y:S01]  /*49e0*/  SHF.R.U64 R94, R40, 0x10, R41 ;  /* 0x00000010285e7819 */ /* 0x000fe20000001229 */
[--C-:B------:R-:W-:Y:S01]  /*49f0*/  HADD2.F32 R14, -RZ, R13.reuse.H0_H0 ;  /* 0x2000000dff0e7230 */ /* 0x100fe20000004100 */
[----:B------:R-:W-:Y:S01]  /*4a00*/  SHF.R.U64 R93, R42, 0x10, R43 ;  /* 0x000000102a5d7819 */ /* 0x000fe2000000122b */
[----:B------:R-:W-:Y:S01]  /*4a10*/  HADD2.F32 R13, -RZ, R13.H1_H1 ;  /* 0x3000000dff0d7230 */ /* 0x000fe20000004100 */
[----:B0-----:R-:W-:Y:S01]  /*4a20*/  MOV R12, R10 ;  /* 0x0000000a000c7202 */ /* 0x001fe20000000f00 */
[--C-:B------:R-:W-:Y:S01]  /*4a30*/  HADD2.F32 R10, -RZ, R9.reuse.H0_H0 ;  /* 0x20000009ff0a7230 */ /* 0x100fe20000004100 */
[----:B------:R-:W-:Y:S01]  /*4a40*/  SHF.R.U32.HI R40, RZ, 0x10, R41 ;  /* 0x00000010ff287819 */ /* 0x000fe20000011629 */
[----:B------:R-:W-:Y:S01]  /*4a50*/  HADD2.F32 R42, -RZ, R44.H0_H0 ;  /* 0x2000002cff2a7230 */ /* 0x000fe20000004100 */
[----:B------:R-:W-:Y:S01]  /*4a60*/  SHF.R.U32.HI R89, RZ, 0x10, R43 ;  /* 0x00000010ff597819 */ /* 0x000fe2000001162b */
[----:B------:R-:W-:Y:S01]  /*4a70*/  HADD2.F32 R41, -RZ, R108.H0_H0 ;  /* 0x2000006cff297230 */ /* 0x000fe20000004100 */
[----:B------:R-:W-:Y:S01]  /*4a80*/  SHF.R.U64 R45, R46, 0x10, R47 ;  /* 0x000000102e2d7819 */ /* 0x000fe2000000122f */
[----:B------:R-:W-:-:S02]  /*4a90*/  HADD2.F32 R9, -RZ, R9.H1_H1 ;  /* 0x30000009ff097230 */ /* 0x000fc40000004100 */
[-C--:B------:R-:W-:Y:S01]  /*4aa0*/  FMUL.FTZ R44, R13, R42.reuse ;  /* 0x0000002a0d2c7220 */ /* 0x080fe20000410000 */
[----:B------:R-:W-:Y:S02]  /*4ab0*/  HADD2.F32 R39, -RZ, R108.H1_H1 ;  /* 0x3000006cff277230 */ /* 0x000fe40000004100 */
[-C--:B------:R-:W-:Y:S01]  /*4ac0*/  FMUL.FTZ R43, R14, R41.reuse ;  /* 0x000000290e2b7220 */ /* 0x080fe20000410000 */
[----:B------:R-:W-:Y:S02]  /*4ad0*/  HADD2.F32 R40, -RZ, R40.H0_H0 ;  /* 0x20000028ff287230 */ /* 0x000fe40000004100 */
[----:B------:R-:W-:Y:S01]  /*4ae0*/  FMUL.FTZ R42, R9, R42 ;  /* 0x0000002a092a7220 */ /* 0x000fe20000410000 */
[----:B------:R-:W-:Y:S01]  /*4af0*/  SHF.R.U32.HI R46, RZ, 0x10, R47 ;  /* 0x00000010ff2e7819 */ /* 0x000fe2000001162f */
[C---:B------:R-:W-:Y:S01]  /*4b00*/  FMUL.FTZ R41, R10.reuse, R41 ;  /* 0x000000290a297220 */ /* 0x040fe20000410000 */
[----:B------:R-:W-:Y:S01]  /*4b10*/  FFMA.FTZ R43, R10, R39, -R43 ;  /* 0x000000270a2b7223 */ /* 0x000fe2000001082b */
[-C--:B------:R-:W-:Y:S01]  /*4b20*/  FFMA.FTZ R42, R13, R40.reuse, R42 ;  /* 0x000000280d2a7223 */ /* 0x080fe2000001002a */
[----:B------:R-:W-:Y:S01]  /*4b30*/  FFMA.FTZ R44, R9, R40, -R44 ;  /* 0x00000028092c7223 */ /* 0x000fe2000001082c */
[----:B------:R-:W-:-:S02]  /*4b40*/  HADD2.F32 R13, -RZ, R106.H0_H0 ;  /* 0x2000006aff0d7230 */ /* 0x000fc40000004100 */
[----:B------:R-:W-:Y:S01]  /*4b50*/  FFMA.FTZ R41, R14, R39, R41 ;  /* 0x000000270e297223 */ /* 0x000fe20000010029 */
[--C-:B------:R-:W-:Y:S02]  /*4b60*/  HADD2.F32 R10, -RZ, R15.reuse.H0_H0 ;  /* 0x2000000fff0a7230 */ /* 0x100fe40000004100 */
[----:B------:R-:W-:Y:S02]  /*4b70*/  HADD2.F32 R106, -RZ, R106.H1_H1 ;  /* 0x3000006aff6a7230 */ /* 0x000fe40000004100 */
[----:B------:R-:W-:Y:S01]  /*4b80*/  HADD2.F32 R15, -RZ, R15.H1_H1 ;  /* 0x3000000fff0f7230 */ /* 0x000fe20000004100 */
[----:B------:R-:W-:Y:S01]  /*4b90*/  F2FP.F16.F32.PACK_AB R41, R42, R41 ;  /* 0x000000292a29723e */ /* 0x000fe200000000ff */
[--C-:B------:R-:W-:Y:S02]  /*4ba0*/  HADD2.F32 R9, -RZ, R11.reuse.H0_H0 ;  /* 0x2000000bff097230 */ /* 0x100fe40000004100 */
[----:B------:R-:W-:Y:S02]  /*4bb0*/  HADD2.F32 R40, -RZ, R46.H0_H0 ;  /* 0x2000002eff287230 */ /* 0x000fe40000004100 */
[----:B------:R-:W-:Y:S01]  /*4bc0*/  FMUL.FTZ R46, R10, R106 ;  /* 0x0000006a0a2e7220 */ /* 0x000fe20000410000 */
[----:B------:R-:W-:-:S02]  /*4bd0*/  HADD2.F32 R11, -RZ, R11.H1_H1 ;  /* 0x3000000bff0b7230 */ /* 0x000fc40000004100 */
[----:B------:R-:W-:Y:S01]  /*4be0*/  FMUL.FTZ R39, R9, R106 ;  /* 0x0000006a09277220 */ /* 0x000fe20000410000 */
[----:B------:R-:W-:Y:S02]  /*4bf0*/  HADD2.F32 R14, -RZ, R89.H0_H0 ;  /* 0x20000059ff0e7230 */ /* 0x000fe40000004100 */
[-C--:B------:R-:W-:Y:S01]  /*4c00*/  FMUL.FTZ R90, R15, R40.reuse ;  /* 0x000000280f5a7220 */ /* 0x080fe20000410000 */
[-C--:B------:R-:W-:Y:S01]  /*4c10*/  FFMA.FTZ R46, R9, R13.reuse, -R46 ;  /* 0x0000000d092e7223 */ /* 0x080fe2000001082e */
[C---:B------:R-:W-:Y:S01]  /*4c20*/  FMUL.FTZ R40, R11.reuse, R40 ;  /* 0x000000280b287220 */ /* 0x040fe20000410000 */
[----:B------:R-:W-:Y:S01]  /*4c30*/  FFMA.FTZ R47, R10, R13, R39 ;  /* 0x0000000d0a2f7223 */ /* 0x000fe20000010027 */
[-C--:B------:R-:W-:Y:S01]  /*4c40*/  FFMA.FTZ R89, R11, R14.reuse, -R90 ;  /* 0x0000000e0b597223 */ /* 0x080fe2000001085a */
[----:B------:R-:W-:Y:S02]  /*4c50*/  HADD2.F32 R11, -RZ, R104.H0_H0 ;  /* 0x20000068ff0b7230 */ /* 0x000fe40000004100 */
[----:B------:R-:W-:Y:S01]  /*4c60*/  FFMA.FTZ R90, R15, R14, R40 ;  /* 0x0000000e0f5a7223 */ /* 0x000fe20000010028 */
[----:B------:R-:W-:-:S02]  /*4c70*/  HADD2.F32 R10, -RZ, R37.H0_H0 ;  /* 0x20000025ff0a7230 */ /* 0x000fc40000004100 */
[----:B------:R-:W-:Y:S02]  /*4c80*/  HADD2.F32 R104, -RZ, R104.H1_H1 ;  /* 0x30000068ff687230 */ /* 0x000fe40000004100 */
[----:B------:R-:W-:Y:S01]  /*4c90*/  HADD2.F32 R14, -RZ, R92.H0_H0 ;  /* 0x2000005cff0e7230 */ /* 0x000fe20000004100 */
[----:B------:R-:W-:Y:S01]  /*4ca0*/  F2FP.F16.F32.PACK_AB R47, R90, R47 ;  /* 0x0000002f5a2f723e */ /* 0x000fe200000000ff */
[--C-:B------:R-:W-:Y:S02]  /*4cb0*/  HADD2.F32 R9, -RZ, R8.reuse.H0_H0 ;  /* 0x20000008ff097230 */ /* 0x100fe40000004100 */
[-C--:B------:R-:W-:Y:S01]  /*4cc0*/  FMUL.FTZ R40, R10, R104.reuse ;  /* 0x000000680a287220 */ /* 0x080fe20000410000 */
[----:B------:R-:W-:Y:S02]  /*4cd0*/  HADD2.F32 R37, -RZ, R37.H1_H1 ;  /* 0x30000025ff257230 */ /* 0x000fe40000004100 */
[----:B------:R-:W-:Y:S02]  /*4ce0*/  HADD2.F32 R8, -RZ, R8.H1_H1 ;  /* 0x30000008ff087230 */ /* 0x000fe40000004100 */
[----:B------:R-:W-:Y:S01]  /*4cf0*/  FMUL.FTZ R15, R9, R104 ;  /* 0x00000068090f7220 */ /* 0x000fe20000410000 */
[----:B------:R-:W-:-:S02]  /*4d00*/  HADD2.F32 R13, -RZ, R94.H0_H0 ;  /* 0x2000005eff0d7230 */ /* 0x000fc40000004100 */
[-C--:B------:R-:W-:Y:S01]  /*4d10*/  FMUL.FTZ R39, R37, R14.reuse ;  /* 0x0000000e25277220 */ /* 0x080fe20000410000 */
[-C--:B------:R-:W-:Y:S01]  /*4d20*/  FFMA.FTZ R40, R9, R11.reuse, -R40 ;  /* 0x0000000b09287223 */ /* 0x080fe20000010828 */
[----:B------:R-:W-:Y:S01]  /*4d30*/  FMUL.FTZ R14, R8, R14 ;  /* 0x0000000e080e7220 */ /* 0x000fe20000410000 */
[----:B------:R-:W-:Y:S01]  /*4d40*/  FFMA.FTZ R15, R10, R11, R15 ;  /* 0x0000000b0a0f7223 */ /* 0x000fe2000001000f */
[-C--:B------:R-:W-:Y:S01]  /*4d50*/  FFMA.FTZ R39, R8, R13.reuse, -R39 ;  /* 0x0000000d08277223 */ /* 0x080fe20000010827 */
[----:B------:R-:W-:Y:S02]  /*4d60*/  HADD2.F32 R10, -RZ, R100.H0_H0 ;  /* 0x20000064ff0a7230 */ /* 0x000fe40000004100 */
[----:B------:R-:W-:Y:S01]  /*4d70*/  FFMA.FTZ R14, R37, R13, R14 ;  /* 0x0000000d250e7223 */ /* 0x000fe2000001000e */
[----:B------:R-:W-:Y:S02]  /*4d80*/  HADD2.F32 R9, -RZ, R38.H0_H0 ;  /* 0x20000026ff097230 */ /* 0x000fe40000004100 */
[----:B------:R-:W-:-:S02]  /*4d90*/  HADD2.F32 R100, -RZ, R100.H1_H1 ;  /* 0x30000064ff647230 */ /* 0x000fc40000004100 */
        /* <DEDUP_REMOVED lines=8> */
[-C--:B------:R-:W-:Y:S01]  /*4e20*/  FFMA.FTZ R37, R8, R10.reuse, -R37 ;  /* 0x0000000a08257223 */ /* 0x080fe20000010825 */
[C---:B------:R-:W-:Y:S01]  /*4e30*/  FMUL.FTZ R13, R12.reuse, R13 ;  /* 0x0000000d0c0d7220 */ /* 0x040fe20000410000 */
[----:B------:R-:W-:Y:S01]  /*4e40*/  FFMA.FTZ R100, R9, R10, R100 ;  /* 0x0000000a09647223 */ /* 0x000fe20000010064 */
[-C--:B------:R-:W-:Y:S01]  /*4e50*/  FFMA.FTZ R12, R12, R11.reuse, -R45 ;  /* 0x0000000b0c0c7223 */ /* 0x080fe2000001082d */
[----:B------:R-:W-:Y:S01]  /*4e60*/  F2FP.F16.F32.PACK_AB R8, R39, R40 ;  /* 0x000000282708723e */ /* 0x000fe200000000ff */
[----:B------:R-:W-:Y:S01]  /*4e70*/  FFMA.FTZ R13, R38, R11, R13 ;  /* 0x0000000b260d7223 */ /* 0x000fe2000001000d */
[----:B------:R-:W-:Y:S01]  /*4e80*/  F2FP.F16.F32.PACK_AB R40, R14, R15 ;  /* 0x0000000f0e28723e */ /* 0x000fe200000000ff */
[----:B------:R-:W-:Y:S01]  /*4e90*/  IMAD.MOV.U32 R15, RZ, RZ, R47 ;  /* 0x000000ffff0f7224 */ /* 0x000fe200078e002f */
[----:B------:R-:W-:Y:S02]  /*4ea0*/  F2FP.F16.F32.PACK_AB R10, R12, R37 ;  /* 0x000000250c0a723e */ /* 0x000fe400000000ff */
[----:B------:R-:W-:Y:S01]  /*4eb0*/  F2FP.F16.F32.PACK_AB R14, R13, R100 ;  /* 0x000000640d0e723e */ /* 0x000fe200000000ff */
[----:B------:R-:W-:Y:S01]  /*4ec0*/  IMAD.MOV.U32 R12, RZ, RZ, R40 ;  /* 0x000000ffff0c7224 */ /* 0x000fe200078e0028 */
[----:B------:R-:W-:Y:S01]  /*4ed0*/  F2FP.F16.F32.PACK_AB R9, R44, R43 ;  /* 0x0000002b2c09723e */ /* 0x000fe200000000ff */
[----:B------:R-:W-:Y:S01]  /*4ee0*/  IMAD.MOV.U32 R13, RZ, RZ, R41 ;  /* 0x000000ffff0d7224 */ /* 0x000fe200078e0029 */
[----:B------:R-:W-:-:S07]  /*4ef0*/  F2FP.F16.F32.PACK_AB R11, R89, R46 ;  /* 0x0000002e590b723e */ /* 0x000fce00000000ff */
.L_x_5994:
[----:B------:R-:W-:Y:S05]  /*4f00*/  BSYNC B1 ;  /* 0x0000000000017941 */ /* 0x000fea0003800000 */
.L_x_5993:
[----:B0-----:R0:W-:Y:S01]  /*4f10*/  ST.E.128 desc[UR42][R34.64], R8 ;  /* 0x0000000822007985 */ /* 0x0011e2000c101d2a */
[----:B------:R-:W-:-:S13]  /*4f20*/  ISETP.GE.AND P2, PT, R36, R103, PT ;  /* 0x000000672400720c */ /* 0x000fda0003f46270 */
[----:B------:R-:W-:Y:S05]  /*4f30*/  @P2 BRA `(.L_x_5977) ;  /* 0x0000000400202947 */ /* 0x000fea0003800000 */
[----:B------:R-:W-:-:S05]  /*4f40*/  IMAD.WIDE R36, R36, 0x2, R32 ;  /* 0x0000000224247825 */ /* 0x000fca00078e0220 */
[----:B--2---:R2:W-:Y:S01]  /*4f50*/  ST.E.128 desc[UR42][R36.64], R12 ;  /* 0x0000000c24007985 */ /* 0x0045e2000c101d2a */
[----:B------:R-:W-:Y:S05]  /*4f60*/  BRA `(.L_x_5977) ;  /* 0x0000000400147947 */ /* 0x000fea0003800000 */
.L_x_5958:
[----:B------:R-:W-:-:S06]  /*4f70*/  UISETP.NE.AND UP0, UPT, UR44, 0x3, UPT ;  /* 0x000000032c00788c */ /* 0x000fcc000bf05270 */
[----:B------:R-:W-:-:S13]  /*4f80*/  PLOP3.LUT P3, PT, PT, PT, UP0, 0x80, 0x0 ;  /* 0x000000000000781c */ /* 0x000fda0003f6f008 */
[----:B------:R-:W-:Y:S05]  /*4f90*/  @!P3 BRA `(.L_x_5995) ;  /* 0x000000000004b947 */ /* 0x000fea0003800000 */
[----:B------:R-:W-:Y:S01]  /*4fa0*/  BPT.TRAP 0x1 ;  /* 0x000000040000795c */ /* 0x000fe20000300000 */
.L_x_5995:
[----:B------:R-:W-:Y:S01]  /*4fb0*/  IMAD R86, R19, 0x8, R22 ;  /* 0x0000000813567824 */ /* 0x000fe200078e0216 */
[----:B------:R-:W-:Y:S01]  /*4fc0*/  SHF.L.U32 R101, R211, 0x1f, RZ ;  /* 0x0000001fd3657819 */ /* 0x000fe200000006ff */
[----:B------:R-:W-:Y:S01]  /*4fd0*/  BSSY B1, `(.L_x_5996) ;  /* 0x0000004000017945 */ /* 0x000fe20003800000 */
[----:B------:R-:W-:Y:S02]  /*4fe0*/  SHF.R.S32.HI R97, RZ, 0x1f, R91 ;  /* 0x0000001fff617819 */ /* 0x000fe4000001145b */
[----:B------:R-:W0:Y:S02]  /*4ff0*/  SYNCS.PHASECHK.TRANS64.TRYWAIT P2, [R86+URZ+0x32490], R101 ;  /* 0x03249065560075a7 */ /* 0x000e24000804017f */
[----:B0-----:R-:W-:Y:S05]  /*5000*/  @!P2 BRA `(.L_x_5997) ;  /* 0x0000018000d4a947 */ /* 0x001fea0003800000 */
.L_x_6251:
[----:B------:R-:W-:Y:S05]  /*5010*/  BSYNC B1 ;  /* 0x0000000000017941 */ /* 0x000fea0003800000 */
.L_x_5996:
        /* <DEDUP_REMOVED lines=19> */
[C---:B------:R-:W-:Y:S01]  /*5150*/  LEA R32, P2, R8.reuse, UR4, 0x1 ;  /* 0x0000000408207c11 */ /* 0x040fe2000f8408ff */
[----:B------:R-:W-:Y:S01]  /*5160*/  IMAD.IADD R34, R99, 0x1, -R206 ;  /* 0x0000000163227824 */ /* 0x000fe200078e0ace */
[----:B------:R-:W-:Y:S02]  /*5170*/  UMOV UR4, 0xffffffff ;  /* 0xffffffff00047882 */ /* 0x000fe40000000000 */
[----:B------:R-:W-:Y:S02]  /*5180*/  LEA.HI.X R33, R8, UR5, R11, 0x1, P2 ;  /* 0x0000000508217c11 */ /* 0x000fe400090f0c0b */
[----:B------:R-:W-:Y:S01]  /*5190*/  ISETP.GE.AND P2, PT, R34, 0x1, PT ;  /* 0x000000012200780c */ /* 0x000fe20003f46270 */
[----:B------:R-:W-:-:S12]  /*51a0*/  BRA.DIV UR4, `(.L_x_5998) ;  /* 0x0000018204807947 */ /* 0x000fd8000b800000 */
[----:B------:R1:W2:Y:S04]  /*51b0*/  SHFL.IDX PT, R9, R33, RZ, 0x1c1f ;  /* 0x001c1fff21097589 */ /* 0x0002a800000e0000 */
[----:B------:R1:W3:Y:S02]  /*51c0*/  SHFL.IDX PT, R14, R32, RZ, 0x1c1f ;  /* 0x001c1fff200e7589 */ /* 0x0002e400000e0000 */
.L_x_6255:
        /* <DEDUP_REMOVED lines=13> */
.L_x_6000:
[----:B------:R-:W-:Y:S05]  /*52a0*/  BSYNC B1 ;  /* 0x0000000000017941 */ /* 0x000fea0003800000 */
.L_x_5999:
[----:B------:R-:W-:-:S03]  /*52b0*/  UMOV UR4, 0xffffffff ;  /* 0xffffffff00047882 */ /* 0x000fc60000000000 */
[----:B------:R-:W-:Y:S05]  /*52c0*/  BRA.DIV UR4, `(.L_x_6001) ;  /* 0x0000018204807947 */ /* 0x000fea000b800000 */
[----:B--2-4-:R2:W4:Y:S04]  /*52d0*/  SHFL.IDX PT, R9, R33, 0x1, 0x1c1f ;  /* 0x003c1f0021097f89 */ /* 0x01452800000e0000 */
[----:B---3--:R2:W3:Y:S02]  /*52e0*/  SHFL.IDX PT, R14, R32, 0x1, 0x1c1f ;  /* 0x003c1f00200e7f89 */ /* 0x0084e400000e0000 */
.L_x_6259:
        /* <DEDUP_REMOVED lines=13> */
.L_x_5977:
[----:B------:R-:W-:Y:S05]  /*53c0*/  BSYNC B0 ;  /* 0x0000000000007941 */ /* 0x000fea0003800000 */
.L_x_5957:
        /* <DEDUP_REMOVED lines=12> */
[----:B------:R-:W-:-:S04]  /*5490*/  @!P2 IADD3 R8, R86, 0x324a0, RZ ;  /* 0x000324a05608a810 */ /* 0x000fc80007ffe0ff */
[----:B------:R-:W-:-:S04]  /*54a0*/  @!P2 PRMT R8, RZ, 0x654, R8 ;  /* 0x00000654ff08a816 */ /* 0x000fc80000000008 */
[----:B------:R0:W-:Y:S01]  /*54b0*/  @!P2 SYNCS.ARRIVE.TRANS64.RED.A1T0 RZ, [R8+URZ], RZ ;  /* 0x000000ff08ffa9a7 */ /* 0x0001e2000810043f */
[----:B------:R-:W-:Y:S05]  /*54c0*/  @!P3 BRA `(.L_x_6003) ;  /* 0x000000000004b947 */ /* 0x000fea0003800000 */
[----:B------:R-:W-:Y:S01]  /*54d0*/  BPT.TRAP 0x1 ;  /* 0x000000040000795c */ /* 0x000fe20000300000 */
.L_x_6003:
[----:B------:R-:W-:Y:S05]  /*54e0*/  BSYNC B0 ;  /* 0x0000000000007941 */ /* 0x000fea0003800000 */
.L_x_6002:
[----:B------:R-:W3:Y:S01]  /*54f0*/  SYNCS.PHASECHK.TRANS64.TRYWAIT P3, [R86+URZ+0x324b0], R101 ;  /* 0x0324b065560075a7 */ /* 0x000ee2000806017f */
[----:B------:R-:W-:Y:S04]  /*5500*/  BSSY B0, `(.L_x_6004) ;  /* 0x0000002000007945 */ /* 0x000fe80003800000 */
[----:B---3--:R-:W-:Y:S05]  /*5510*/  @!P3 BRA `(.L_x_6005) ;  /* 0x000001800034b947 */ /* 0x008fea0003800000 */
.L_x_6260:
[----:B------:R-:W-:Y:S05]  /*5520*/  BSYNC B0 ;  /* 0x0000000000007941 */ /* 0x000fea0003800000 */
.L_x_6004:
[----:B-12---:R1:W5:Y:S01]  /*5530*/  LDL R90, [R1+0x7c] ;  /* 0x00007c00015a7983 */ /* 0x0063620000100800 */
[----:B------:R-:W-:-:S03]  /*5540*/  ULDC.64 UR4, c[0x0][0x328] ;  /* 0x0000ca0000047ab9 */ /* 0x000fc60000000a00 */
[----:B------:R1:W5:Y:S04]  /*5550*/  LDL R89, [R1+0x78] ;  /* 0x0000780001597983 */ /* 0x0003680000100800 */
[----:B------:R1:W5:Y:S04]  /*5560*/  LDL R47, [R1+0x74] ;  /* 0x00007400012f7983 */ /* 0x0003680000100800 */
[----:B------:R1:W5:Y:S01]  /*5570*/  LDL R46, [R1+0x70] ;  /* 0x00007000012e7983 */ /* 0x0003620000100800 */
[----:B------:R-:W-:Y:S01]  /*5580*/  IMAD R10, R97, UR4, RZ ;  /* 0x00000004610a7c24 */ /* 0x000fe2000f8e02ff */
[----:B------:R-:W-:Y:S01]  /*5590*/  BSSY B0, `(.L_x_6006) ;  /* 0x0000045000007945 */ /* 0x000fe20003800000 */
[----:B0-----:R-:W-:Y:S01]  /*55a0*/  IMAD.WIDE.U32 R8, R91, UR4, RZ ;  /* 0x000000045b087c25 */ /* 0x001fe2000f8e00ff */
[----:B------:R-:W-:-:S02]  /*55b0*/  SHF.R.S32.HI R44, RZ, 0x1f, R209 ;  /* 0x0000001fff2c7819 */ /* 0x000fc400000114d1 */
[----:B------:R-:W-:Y:S01]  /*55c0*/  SHF.R.S32.HI R45, RZ, 0x1f, R210 ;  /* 0x0000001fff2d7819 */ /* 0x000fe200000114d2 */
[----:B------:R-:W-:Y:S01]  /*55d0*/  IMAD R91, R91, UR5, R10 ;  /* 0x000000055b5b7c24 */ /* 0x000fe2000f8e020a */
[----:B------:R-:W-:Y:S01]  /*55e0*/  ULDC.64 UR4, c[0x0][0x338] ;  /* 0x0000ce0000047ab9 */ /* 0x000fe20000000a00 */
[----:B------:R-:W-:Y:S02]  /*55f0*/  IMAD.IADD R99, R99, 0x1, -R206 ;  /* 0x0000000163637824 */ /* 0x000fe400078e0ace */
        /* <DEDUP_REMOVED lines=16> */
[----:B------:R1:W0:Y:S01]  /*5700*/  SHFL.IDX PT, R43, R38, RZ, 0x1c1f ;  /* 0x001c1fff262b7589 */ /* 0x00022200000e0000 */
[--C-:B------:R-:W-:Y:S02]  /*5710*/  IMAD R40, R10, 0x2, R27.reuse ;  /* 0x000000020a287824 */ /* 0x100fe400078e021b */
[----:B------:R-:W-:Y:S01]  /*5720*/  IMAD R42, R8, 0x2, R27 ;  /* 0x00000002082a7824 */ /* 0x000fe200078e021b */
[----:B------:R1:W2:Y:S08]  /*5730*/  SHFL.IDX PT, R41, R39, RZ, 0x1c1f ;  /* 0x001c1fff27297589 */ /* 0x0002b000000e0000 */
[----:B-1----:R-:W-:Y:S05]  /*5740*/  @!P3 BRA `(.L_x_6007) ;  /* 0x0000000000a4b947 */ /* 0x002fea0003800000 */
[----:B------:R-:W-:Y:S02]  /*5750*/  ISETP.NE.AND P5, PT, R79, RZ, PT ;  /* 0x000000ff4f00720c */ /* 0x000fe40003fa5270 */
[----:B------:R-:W-:-:S11]  /*5760*/  ISETP.NE.AND P4, PT, R80, RZ, PT ;  /* 0x000000ff5000720c */ /* 0x000fd60003f85270 */
[----:B------:R-:W1:Y:S01]  /*5770*/  @P5 LDS.128 R8, [R40] ;  /* 0x0000000028085984 */ /* 0x000e620000000c00 */
[----:B0-----:R-:W-:-:S04]  /*5780*/  @P5 LEA R12, P3, R16, R43, 0x1 ;  /* 0x0000002b100c5211 */ /* 0x001fc800078608ff */
[----:B--2---:R-:W-:Y:S02]  /*5790*/  @P5 LEA.HI.X R13, R16, R41, R17, 0x1, P3 ;  /* 0x00000029100d5211 */ /* 0x004fe400018f0c11 */
[----:B------:R-:W-:-:S04]  /*57a0*/  @P4 LEA R36, P3, R2, R43, 0x1 ;  /* 0x0000002b02244211 */ /* 0x000fc800078608ff */
[----:B------:R-:W-:Y:S02]  /*57b0*/  @P4 LEA.HI.X R37, R2, R41, R208, 0x1, P3 ;  /* 0x0000002902254211 */ /* 0x000fe400018f0cd0 */
[----:B------:R-:W-:-:S13]  /*57c0*/  ISETP.NE.AND P3, PT, R81, RZ, PT ;  /* 0x000000ff5100720c */ /* 0x000fda0003f65270 */
[----:B------:R-:W-:-:S04]  /*57d0*/  @P3 LEA R14, P6, R210, R43, 0x1 ;  /* 0x0000002bd20e3211 */ /* 0x000fc800078c08ff */
[----:B------:R-:W-:Y:S01]  /*57e0*/  @P3 LEA.HI.X R15, R210, R41, R45, 0x1, P6 ;  /* 0x00000029d20f3211 */ /* 0x000fe200030f0c2d */
[----:B-1----:R-:W-:Y:S01]  /*57f0*/  @P5 ST.E.128 desc[UR42][R12.64], R8 ;  /* 0x000000080c005985 */ /* 0x002fe2000c101d2a */
        /* <DEDUP_REMOVED lines=8> */
[----:B-----5:R-:W-:Y:S01]  /*5880*/  @P4 LEA.HI.X R35, R216, R41, R90, 0x1, P6 ;  /* 0x00000029d8234211 */ /* 0x020fe200030f0c5a */
[----:B0-----:R0:W-:Y:S01]  /*5890*/  @P3 ST.E.128 desc[UR42][R14.64], R8 ;  /* 0x000000080e003985 */ /* 0x0011e2000c101d2a */
[----:B------:R-:W-:-:S03]  /*58a0*/  ISETP.NE.AND P3, PT, R84, RZ, PT ;  /* 0x000000ff5400720c */ /* 0x000fc60003f65270 */
[----:B------:R-:W1:Y:S10]  /*58b0*/  @P5 LDS.128 R8, [R42+0x3000] ;  /* 0x003000002a085984 */ /* 0x000e740000000c00 */
[----:B------:R-:W-:-:S04]  /*58c0*/  @P3 LEA R12, P6, R213, R43, 0x1 ;  /* 0x0000002bd50c3211 */ /* 0x000fc800078c08ff */
[----:B------:R-:W-:Y:S02]  /*58d0*/  @P3 LEA.HI.X R13, R213, R41, R89, 0x1, P6 ;  /* 0x00000029d50d3211 */ /* 0x000fe400030f0c59 */
[----:B0-----:R-:W-:Y:S01]  /*58e0*/  PRMT R14, R3, 0x8880, RZ ;  /* 0x00008880030e7816 */ /* 0x001fe200000000ff */
[----:B-1----:R-:W-:Y:S01]  /*58f0*/  @P5 ST.E.128 desc[UR42][R32.64], R8 ;  /* 0x0000000820005985 */ /* 0x002fe2000c101d2a */
        /* <DEDUP_REMOVED lines=14> */
.L_x_6007:
[----:B------:R-:W-:Y:S05]  /*59e0*/  BSYNC B0 ;  /* 0x0000000000007941 */ /* 0x000fea0003800000 */
.L_x_6006:
[----:B------:R-:W-:Y:S01]  /*59f0*/  ISETP.GE.AND P3, PT, R99, 0x41, PT ;  /* 0x000000416300780c */ /* 0x000fe20003f66270 */
[----:B------:R-:W4:Y:S01]  /*5a00*/  SHFL.IDX PT, R39, R39, 0x1, 0x1c1f ;  /* 0x003c1f0027277f89 */ /* 0x000f2200000e0000 */
[----:B------:R-:W-:Y:S03]  /*5a10*/  BSSY B0, `(.L_x_6008) ;  /* 0x000002c000007945 */ /* 0x000fe60003800000 */
[----:B--2---:R2:W0:Y:S08]  /*5a20*/  SHFL.IDX PT, R41, R38, 0x1, 0x1c1f ;  /* 0x003c1f0026297f89 */ /* 0x00443000000e0000 */
[----:B--2---:R-:W-:Y:S05]  /*5a30*/  @!P3 BRA `(.L_x_6009) ;  /* 0x0000000000a4b947 */ /* 0x004fea0003800000 */
[----:B------:R-:W-:-:S13]  /*5a40*/  ISETP.NE.AND P4, PT, R81, RZ, PT ;  /* 0x000000ff5100720c */ /* 0x000fda0003f85270 */
[----:B0-----:R-:W-:-:S04]  /*5a50*/  @P4 LEA R32, P3, R210, R41, 0x1 ;  /* 0x00000029d2204211 */ /* 0x001fc800078608ff */
[----:B----4-:R-:W-:Y:S02]  /*5a60*/  @P4 LEA.HI.X R33, R210, R39, R45, 0x1, P3 ;  /* 0x00000027d2214211 */ /* 0x010fe400018f0c2d */
[----:B------:R-:W-:-:S13]  /*5a70*/  ISETP.NE.AND P3, PT, R82, RZ, PT ;  /* 0x000000ff5200720c */ /* 0x000fda0003f65270 */
[----:B------:R-:W-:-:S04]  /*5a80*/  @P3 LEA R34, P5, R209, R41, 0x1 ;  /* 0x00000029d1223211 */ /* 0x000fc800078a08ff */
[----:B------:R-:W-:Y:S02]  /*5a90*/  @P3 LEA.HI.X R35, R209, R39, R44, 0x1, P5 ;  /* 0x00000027d1233211 */ /* 0x000fe400028f0c2c */
[----:B------:R-:W-:-:S13]  /*5aa0*/  ISETP.NE.AND P5, PT, R79, RZ, PT ;  /* 0x000000ff4f00720c */ /* 0x000fda0003fa5270 */
[----:B-1----:R-:W0:Y:S01]  /*5ab0*/  @P5 LDS.128 R8, [R40+0x2000] ;  /* 0x0020000028085984 */ /* 0x002e220000000c00 */
[----:B------:R-:W-:-:S04]  /*5ac0*/  @P5 LEA R12, P6, R16, R41, 0x1 ;  /* 0x00000029100c5211 */ /* 0x000fc800078c08ff */
[----:B------:R-:W-:-:S05]  /*5ad0*/  @P5 LEA.HI.X R13, R16, R39, R17, 0x1, P6 ;  /* 0x00000027100d5211 */ /* 0x000fca00030f0c11 */
[----:B0-----:R-:W-:Y:S01]  /*5ae0*/  @P5 ST.E.128 desc[UR42][R12.64], R8 ;  /* 0x000000080c005985 */ /* 0x001fe2000c101d2a */
[----:B------:R-:W-:-:S13]  /*5af0*/  ISETP.NE.AND P5, PT, R80, RZ, PT ;  /* 0x000000ff5000720c */ /* 0x000fda0003fa5270 */
[----:B------:R-:W0:Y:S01]  /*5b00*/  @P5 LDS.128 R8, [R42+0x2000] ;  /* 0x002000002a085984 */ /* 0x000e220000000c00 */
[----:B------:R-:W-:-:S04]  /*5b10*/  @P5 LEA R14, P6, R2, R41, 0x1 ;  /* 0x00000029020e5211 */ /* 0x000fc800078c08ff */
[----:B------:R-:W-:-:S05]  /*5b20*/  @P5 LEA.HI.X R15, R2, R39, R208, 0x1, P6 ;  /* 0x00000027020f5211 */ /* 0x000fca00030f0cd0 */
        /* <DEDUP_REMOVED lines=26> */
.L_x_6009:
[----:B------:R-:W-:Y:S05]  /*5cd0*/  BSYNC B0 ;  /* 0x0000000000007941 */ /* 0x000fea0003800000 */
.L_x_6008:
[----:B------:R-:W-:Y:S01]  /*5ce0*/  @!PT LDS RZ, [RZ] ;  /* 0x00000000fffff984 */ /* 0x000fe20000000800 */
[----:B------:R-:W-:Y:S01]  /*5cf0*/  @!PT LDS RZ, [RZ] ;  /* 0x00000000fffff984 */ /* 0x000fe20000000800 */
[----:B------:R-:W-:Y:S01]  /*5d00*/  @!PT LDS RZ, [RZ] ;  /* 0x00000000fffff984 */ /* 0x000fe20000000800 */
[----:B------:R-:W-:Y:S01]  /*5d10*/  @!PT LDS RZ, [RZ] ;  /* 0x00000000fffff984 */ /* 0x000fe20000000800 */
[----:B------:R1:W-:Y:S06]  /*5d20*/  MEMBAR.ALL.CTA ;  /* 0x0000000000007992 */ /* 0x0003ec0000008000 */
[----:B-1----:R-:W1:Y:S01]  /*5d30*/  FENCE.VIEW.ASYNC.S ;  /* 0x00000000000073c6 */ /* 0x002e620000000000 */
[----:B---3--:R-:W-:Y:S01]  /*5d40*/  @!P2 VIADD R86, R86, 0x324c0 ;  /* 0x000324c05656a836 */ /* 0x008fe20000000000 */
[----:B-1----:R1:W-:Y:S01]  /*5d50*/  BAR.SYNC.DEFER_BLOCKING R61, 0x80 ;  /* 0x0002003d0000751d */ /* 0x0023e20000010000 */
[----:B------:R-:W-:Y:S01]  /*5d60*/  ISETP.NE.AND P3, PT, R88, RZ, PT ;  /* 0x000000ff5800720c */ /* 0x000fe20003f65270 */
[----:B------:R-:W-:-:S02]  /*5d70*/  VIADD R19, R19, 0x1 ;  /* 0x0000000113137836 */ /* 0x000fc40000000000 */
[----:B------:R-:W-:-:S04]  /*5d80*/  @!P2 PRMT R86, RZ, 0x654, R86 ;  /* 0x00000654ff56a816 */ /* 0x000fc80000000056 */
[----:B------:R1:W-:Y:S01]  /*5d90*/  @!P2 SYNCS.ARRIVE.TRANS64.RED.A1T0 RZ, [R86+URZ], RZ ;  /* 0x000000ff56ffa9a7 */ /* 0x0003e2000810043f */
[----:B------:R-:W-:-:S04]  /*5da0*/  ISETP.NE.AND P2, PT, R19, 0x2, PT ;  /* 0x000000021300780c */ /* 0x000fc80003f45270 */
[----:B--2---:R-:W-:Y:S02]  /*5db0*/  SEL R8, RZ, 0x1, P2 ;  /* 0x00000001ff087807 */ /* 0x004fe40001000000 */
[----:B------:R-:W-:Y:S02]  /*5dc0*/  SEL R19, R19, RZ, P2 ;  /* 0x000000ff13137207 */ /* 0x000fe40001000000 */
[----:B------:R-:W-:Y:S01]  /*5dd0*/  LOP3.LUT R211, R211, R8, RZ, 0x3c, !PT ;  /* 0x00000008d3d37212 */ /* 0x000fe200078e3cff */
[----:B------:R-:W-:Y:S06]  /*5de0*/  @P3 BRA `(.L_x_6010) ;  /* 0xffffffc4003c3947 */ /* 0x000fec000383ffff */
[----:B------:R-:W2:Y:S01]  /*5df0*/  S2R R9, SR_TID.X ;  /* 0x0000000000097919 */ /* 0x000ea20000002100 */
[----:B------:R-:W-:Y:S02]  /*5e00*/  PLOP3.LUT P0, PT, PT, PT, PT, 0x8, 0x0 ;  /* 0x000000000000781c */ /* 0x000fe40003f0e170 */
[----:B--2---:R-:W-:-:S04]  /*5e10*/  SHF.R.U32.HI R9, RZ, 0x7, R9 ;  /* 0x00000007ff097819 */ /* 0x004fc80000011609 */
[----:B------:R-:W-:-:S13]  /*5e20*/  ISETP.NE.AND P3, PT, R9, 0x1, PT ;  /* 0x000000010900780c */ /* 0x000fda0003f65270 */
[----:B------:R-:W-:Y:S06]  /*5e30*/  @!P3 BAR.ARV 0x9, 0x100 ;  /* 0x024400000000bb1d */ /* 0x000fec0000002000 */
.L_x_5952:
[----:B------:R-:W2:Y:S01]  /*5e40*/  LDL R5, [R1+0x6c] ;  /* 0x00006c0001057983 */ /* 0x000ea20000100800 */
[----:B------:R-:W3:Y:S01]  /*5e50*/  LDC R0, c[0x0][0x448] ;  /* 0x00011200ff007b82 */ /* 0x000ee20000000800 */
[----:B------:R-:W-:Y:S01]  /*5e60*/  CS2R R6, SRZ ;  /* 0x0000000000067805 */ /* 0x000fe2000001ff00 */
[----:B------:R-:W-:Y:S01]  /*5e70*/  IMAD.MOV.U32 R150, RZ, RZ, RZ ;  /* 0x000000ffff967224 */ /* 0x000fe200078e00ff */
        /* <DEDUP_REMOVED lines=14> */
[----:B------:R-:W-:Y:S01]  /*5f60*/  CS2R R156, SRZ ;  /* 0x00000000009c7805 */ /* 0x000fe2000001ff00 */
[----:B------:R-:W-:Y:S01]  /*5f70*/  IMAD.MOV.U32 R180, RZ, RZ, RZ ;  /* 0x000000ffffb47224 */ /* 0x000fe200078e00ff */
[----:B-----5:R-:W-:Y:S02]  /*5f80*/  CS2R R88, SRZ ;  /* 0x0000000000587805 */ /* 0x020fe4000001ff00 */
[----:B-1----:R-:W-:-:S02]  /*5f90*/  CS2R R86, SRZ ;  /* 0x0000000000567805 */ /* 0x002fc4000001ff00 */
[----:B------:R-:W-:Y:S02]  /*5fa0*/  CS2R R178, SRZ ;  /* 0x0000000000b27805 */ /* 0x000fe4000001ff00 */
[----:B------:R-:W-:Y:S02]  /*5fb0*/  CS2R R84, SRZ ;  /* 0x0000000000547805 */ /* 0x000fe4000001ff00 */
[----:B------:R-:W-:Y:S02]  /*5fc0*/  CS2R R80, SRZ ;  /* 0x0000000000507805 */ /* 0x000fe4000001ff00 */
[----:B---3--:R-:W-:Y:S02]  /*5fd0*/  ISETP.NE.AND P1, PT, R0, 0x1, PT ;  /* 0x000000010000780c */ /* 0x008fe40003f25270 */
        /* <DEDUP_REMOVED lines=12> */
[----:B------:R-:W1:Y:S01]  /*60a0*/  @P1 LDC R3, c[0x0][0x44c] ;  /* 0x00011300ff031b82 */ /* 0x000e620000000800 */
[----:B------:R-:W-:Y:S01]  /*60b0*/  IMAD.MOV.U32 R173, RZ, RZ, RZ ;  /* 0x000000ffffad7224 */ /* 0x000fe200078e00ff */
[----:B------:R-:W-:Y:S02]  /*60c0*/  CS2R R44, SRZ ;  /* 0x00000000002c7805 */ /* 0x000fe4000001ff00 */
[----:B0-----:R-:W-:-:S02]  /*60d0*/  CS2R R42, SRZ ;  /* 0x00000000002a7805 */ /* 0x001fc4000001ff00 */
        /* <DEDUP_REMOVED lines=23> */
[----:B----4-:R-:W-:Y:S02]  /*6250*/  CS2R R38, SRZ ;  /* 0x0000000000267805 */ /* 0x010fe4000001ff00 */
[----:B------:R-:W-:Y:S02]  /*6260*/  CS2R R32, SRZ ;  /* 0x0000000000207805 */ /* 0x000fe4000001ff00 */
[----:B------:R-:W-:-:S02]  /*6270*/  CS2R R10, SRZ ;  /* 0x00000000000a7805 */ /* 0x000fc4000001ff00 */
[----:B------:R-:W-:Y:S01]  /*6280*/  CS2R R28, SRZ ;  /* 0x00000000001c7805 */ /* 0x000fe2000001ff00 */
[----:B------:R-:W-:Y:S01]  /*6290*/  IMAD.MOV.U32 R9, RZ, RZ, RZ ;  /* 0x000000ffff097224 */ /* 0x000fe200078e00ff */
[----:B--2---:R-:W-:-:S05]  /*62a0*/  IADD3 R0, R5, 0x7f, RZ ;  /* 0x0000007f05007810 */ /* 0x004fca0007ffe0ff */
[----:B-1----:R-:W-:-:S05]  /*62b0*/  @P1 IMAD.HI.U32 R3, R0, R3, RZ ;  /* 0x0000000300031227 */ /* 0x002fca00078e00ff */
[----:B0-----:R-:W-:Y:S02]  /*62c0*/  @P1 SHF.R.U32.HI R0, RZ, R4, R3 ;  /* 0x00000004ff001219 */ /* 0x001fe40000011603 */
[----:B------:R-:W-:Y:S02]  /*62d0*/  CS2R R4, SRZ ;  /* 0x0000000000047805 */ /* 0x000fe4000001ff00 */
[----:B------:R-:W-:Y:S01]  /*62e0*/  PLOP3.LUT P1, PT, PT, PT, PT, 0x80, 0x0 ;  /* 0x000000000000781c */ /* 0x000fe20003f2f070 */
[----:B------:R-:W-:Y:S02]  /*62f0*/  IMAD.IADD R0, R31, 0x1, R0 ;  /* 0x000000011f007824 */ /* 0x000fe400078e0200 */
[----:B------:R-:W-:Y:S02]  /*6300*/  IMAD.MOV.U32 R31, RZ, RZ, RZ ;  /* 0x000000ffff1f7224 */ /* 0x000fe400078e00ff */
[----:B------:R-:W-:-:S05]  /*6310*/  IMAD.HI R0, R0, 0x2aaaaaab, RZ ;  /* 0x2aaaaaab00007827 */ /* 0x000fca00078e02ff */
[----:B------:R-:W-:-:S04]  /*6320*/  SHF.R.U32.HI R3, RZ, 0x1f, R0 ;  /* 0x0000001fff037819 */ /* 0x000fc80000011600 */
[----:B------:R-:W-:-:S04]  /*6330*/  LEA.HI.SX32 R3, R0, R3, 0x1c ;  /* 0x0000000300037211 */ /* 0x000fc800078fe2ff */
[----:B------:R-:W-:Y:S01]  /*6340*/  VIMNMX R172, R172, R3, PT ;  /* 0x00000003acac7248 */ /* 0x000fe20003fe0100 */
[----:B------:R-:W-:-:S03]  /*6350*/  IMAD.MOV.U32 R3, RZ, RZ, RZ ;  /* 0x000000ffff037224 */ /* 0x000fc600078e00ff */
[----:B------:R-:W-:Y:S01]  /*6360*/  ISETP.GE.AND P2, PT, R172, 0x1, PT ;  /* 0x00000001ac00780c */ /* 0x000fe20003f46270 */
[----:B------:R-:W-:-:S12]  /*6370*/  @P0 BRA `(.L_x_6011) ;  /* 0x00000000000c0947 */ /* 0x000fd80003800000 */
[----:B------:R-:W0:Y:S01]  /*6380*/  FENCE.VIEW.ASYNC.G ;  /* 0x00000000000073c6 */ /* 0x000e220000000100 */
[----:B------:R-:W-:Y:S05]  /*6390*/  WARPSYNC.ALL ;  /* 0x0000000000007948 */ /* 0x000fea0003800000 */
[----:B0-----:R-:W-:Y:S06]  /*63a0*/  BAR.ARV 0xc, 0x180 ;  /* 0x0306000000007b1d */ /* 0x001fec0000002000 */
.L_x_6011:
[----:B------:R-:W-:Y:S01]  /*63b0*/  CS2R R24, SRZ ;  /* 0x0000000000187805 */ /* 0x000fe2000001ff00 */
[----:B------:R-:W-:Y:S06]  /*63c0*/  @!P2 BRA `(.L_x_6012) ;  /* 0x000000c00060a947 */ /* 0x000fec0003800000 */
[----:B------:R-:W0:Y:S01]  /*63d0*/  S2R R8, SR_TID.X ;  /* 0x0000000000087919 */ /* 0x000e220000002100 */
[----:B------:R-:W-:Y:S01]  /*63e0*/  UMOV UR4, 0xffffffff ;  /* 0xffffffff00047882 */ /* 0x000fe20000000000 */
[----:B0-----:R-:W-:-:S04]  /*63f0*/  IADD3 R8, R8, -0x80, RZ ;  /* 0xffffff8008087810 */ /* 0x001fc80007ffe0ff */
[----:B------:R-:W-:-:S04]  /*6400*/  SHF.R.S32.HI R0, RZ, 0x1f, R8 ;  /* 0x0000001fff007819 */ /* 0x000fc80000011408 */
[----:B------:R-:W-:-:S04]  /*6410*/  LEA.HI R0, R0, R8, RZ, 0x7 ;  /* 0x0000000800007211 */ /* 0x000fc800078f38ff */
[----:B------:R-:W-:Y:S01]  /*6420*/  SHF.R.S32.HI R13, RZ, 0x7, R0 ;  /* 0x00000007ff0d7819 */ /* 0x000fe20000011400 */
[----:B------:R-:W-:Y:S06]  /*6430*/  BRA.DIV UR4, `(.L_x_6013) ;  /* 0x0000017204807947 */ /* 0x000fec000b800000 */
[----:B------:R0:W1:Y:S02]  /*6440*/  SHFL.IDX PT, R14, R13, RZ, 0x1f ;  /* 0x00001fff0d0e7589 */ /* 0x00006400000e0000 */
.L_x_6263:
[----:B-1----:R-:W-:Y:S01]  /*6450*/  LEA.HI R0, R14, R14, RZ, 0x1 ;  /* 0x0000000e0e007211 */ /* 0x002fe200078f08ff */
[----:B------:R-:W-:Y:S01]  /*6460*/  VIADD R24, R22, 0x18400 ;  /* 0x0001840016187836 */ /* 0x000fe20000000000 */
[----:B------:R-:W-:Y:S01]  /*6470*/  BSSY B6, `(.L_x_6014) ;  /* 0x000001d000067945 */ /* 0x000fe20003800000 */
[----:B------:R-:W-:Y:S01]  /*6480*/  IMAD.MOV.U32 R215, RZ, RZ, 0x40000040 ;  /* 0x40000040ffd77424 */ /* 0x000fe200078e00ff */
[----:B------:R-:W-:Y:S02]  /*6490*/  LOP3.LUT R3, R0, 0x7fffe, RZ, 0xc0, !PT ;  /* 0x0007fffe00037812 */ /* 0x000fe400078ec0ff */
[----:B------:R-:W-:-:S03]  /*64a0*/  LOP3.LUT P0, RZ, R24, 0x1bf, RZ, 0xc0, !PT ;  /* 0x000001bf18ff7812 */ /* 0x000fc6000780c0ff */
[----:B------:R-:W-:-:S04]  /*64b0*/  IMAD.IADD R3, R14, 0x1, -R3 ;  /* 0x000000010e037824 */ /* 0x000fc800078e0a03 */
[----:B------:R-:W-:-:S05]  /*64c0*/  IMAD R3, R3, 0x2000, R24 ;  /* 0x0000200003037824 */ /* 0x000fca00078e0218 */
[----:B------:R-:W-:Y:S01]  /*64d0*/  SHF.R.U32.HI R0, RZ, 0x4, R3 ;  /* 0x00000004ff007819 */ /* 0x000fe20000011603 */
[----:B------:R-:W-:-:S03]  /*64e0*/  VIADD R3, R3, 0xa000 ;  /* 0x0000a00003037836 */ /* 0x000fc60000000000 */
[----:B------:R-:W-:Y:S02]  /*64f0*/  LOP3.LUT R0, R0, 0x3fff, RZ, 0xc0, !PT ;  /* 0x00003fff00007812 */ /* 0x000fe400078ec0ff */
[----:B------:R-:W-:Y:S02]  /*6500*/  SHF.R.U32.HI R3, RZ, 0x4, R3 ;  /* 0x00000004ff037819 */ /* 0x000fe40000011603 */
[----:B------:R-:W-:Y:S02]  /*6510*/  LOP3.LUT R214, R0, 0x10000, RZ, 0xfc, !PT ;  /* 0x0001000000d67812 */ /* 0x000fe400078efcff */
        /* <DEDUP_REMOVED lines=18> */
.L_x_6015:
[----:B------:R-:W-:Y:S05]  /*6640*/  BSYNC B6 ;  /* 0x0000000000067941 */ /* 0x000fea0003800000 */
.L_x_6014:
        /* <DEDUP_REMOVED lines=13> */
.L_x_6019:
[----:B--2---:R2:W3:Y:S02]  /*6720*/  SYNCS.PHASECHK.TRANS64.TRYWAIT P0, [R22+URZ+0x32400], R3 ;  /* 0x03240003160075a7 */ /* 0x0044e4000800017f */
[----:B---3--:R-:W-:Y:S05]  /*6730*/  @!P0 NANOSLEEP.SYNCS 0x989680 ;  /* 0x009896800000895d */ /* 0x008fea0003900000 */
[----:B------:R-:W3:Y:S02]  /*6740*/  @!P0 SYNCS.PHASECHK.TRANS64 P0, [R22+URZ+0x32400], R3 ;  /* 0x03240003160085a7 */ /* 0x000ee4000800007f */
[----:B---3--:R-:W-:Y:S05]  /*6750*/  @!P0 BRA `(.L_x_6019) ;  /* 0xfffffffc00f08947 */ /* 0x008fea000383ffff */
.L_x_6018:
[----:B------:R-:W-:Y:S05]  /*6760*/  BSYNC B0 ;  /* 0x0000000000007941 */ /* 0x000fea0003800000 */
.L_x_6017:
[----:B------:R-:W-:Y:S05]  /*6770*/  BRA `(.L_x_6020) ;  /* 0x0000002c006c7947 */ /* 0x000fea0003800000 */
.L_x_6016:
[----:B------:R-:W-:Y:S01]  /*6780*/  LOP3.LUT P0, RZ, R24, 0x3ff, RZ, 0xc0, !PT ;  /* 0x000003ff18ff7812 */ /* 0x000fe2000780c0ff */
[----:B------:R-:W-:Y:S01]  /*6790*/  ULDC.64 UR4, c[0x0][0x3f8] ;  /* 0x0000fe0000047ab9 */ /* 0x000fe20000000a00 */
[----:B------:R-:W-:Y:S01]  /*67a0*/  SHF.R.S32.HI R0, RZ, 0x1f, R26 ;  /* 0x0000001fff007819 */ /* 0x000fe2000001141a */
        /* <DEDUP_REMOVED lines=24> */
[----:B01----:R-:W-:-:S07]  /*6930*/  IMAD.MOV.U32 R13, RZ, RZ, RZ ;  /* 0x000000ffff0d7224 */ /* 0x003fce00078e00ff */
[----:B------:R-:W-:-:S07]  /*6940*/  LEPC R20, `(.L_x_6022) ;  /* 0x000000001014794e */ /* 0x000fce0000000000 */
[----:B--2---:R-:W-:Y:S05]  /*6950*/  CALL.ABS.NOINC R14 ;  /* 0x000000000e007343 */ /* 0x004fea0003c00000 */
.L_x_6022:
[----:B------:R-:W-:Y:S05]  /*6960*/  BSYNC B6 ;  /* 0x0000000000067941 */ /* 0x000fea0003800000 */
.L_x_6021:
[----:B------:R-:W2:Y:S01]  /*6970*/  LDL R41, [R1+0x6c] ;  /* 0x00006c0001297983 */ /* 0x000ea20000100800 */
[----:B------:R-:W-:Y:S01]  /*6980*/  ULDC.U8 UR4, c[0x0][0x410] ;  /* 0x0001040000047ab9 */ /* 0x000fe20000000000 */
[----:B------:R-:W-:Y:S01]  /*6990*/  BSSY B0, `(.L_x_6023) ;  /* 0x00002b1000007945 */ /* 0x000fe20003800000 */
[----:B------:R-:W-:Y:S01]  /*69a0*/  ISETP.NE.AND P0, PT, RZ, UR4, PT ;  /* 0x00000004ff007c0c */ /* 0x000fe2000bf05270 */
[----:B--2---:R-:W-:-:S12]  /*69b0*/  IMAD.IADD R35, R206, 0x1, R41 ;  /* 0x00000001ce237824 */ /* 0x004fd800078e0229 */
        /* <DEDUP_REMOVED lines=17> */
[----:B------:R-:W-:-:S05]  /*6ad0*/  IMAD.IADD R20, R21, 0x1, -R20 ;  /* 0x0000000115147824 */ /* 0x000fca00078e0a14 */
[----:B------:R-:W-:-:S05]  /*6ae0*/  LEA R3, R20, R35, 0x6 ;  /* 0x0000002314037211 */ /* 0x000fca00078e30ff */
        /* <DEDUP_REMOVED lines=23> */
.L_x_6269:
        /* <DEDUP_REMOVED lines=12> */
[----:B------:R-:W-:Y:S02]  /*6d20*/  ISETP.GE.AND P2, PT, R204, UR4, PT ;  /* 0x00000004cc007c0c */ /* 0x000fe4000bf46270 */
[----:B------:R-:W-:Y:S02]  /*6d30*/  CS2R R30, SRZ ;  /* 0x00000000001e7805 */ /* 0x000fe4000001ff00 */
[----:B----4-:R-:W-:-:S07]  /*6d40*/  MOV R15, R5 ;  /* 0x00000005000f7202 */ /* 0x010fce0000000f00 */
        /* <DEDUP_REMOVED lines=15> */
.L_x_6027:
[----:B------:R-:W-:Y:S05]  /*6e40*/  BSYNC B1 ;  /* 0x0000000000017941 */ /* 0x000fea0003800000 */
.L_x_6026:
        /* <DEDUP_REMOVED lines=10> */
[----:B------:R-:W-:Y:S01]  /*6ef0*/  IMAD.MOV.U32 R5, RZ, RZ, R24 ;  /* 0x000000ffff057224 */ /* 0x000fe200078e0018 */
[----:B------:R-:W-:-:S02]  /*6f00*/  MOV R9, R25 ;  /* 0x0000001900097202 */ /* 0x000fc40000000f00 */
[----:B------:R-:W-:Y:S02]  /*6f10*/  PRMT R43, R0, 0x5410, R3 ;  /* 0x00005410002b7816 */ /* 0x000fe40000000003 */
[----:B------:R-:W-:Y:S01]  /*6f20*/  PRMT R44, R5, 0x5410, R9 ;  /* 0x00005410052c7816 */ /* 0x000fe20000000009 */
[----:B------:R-:W-:Y:S06]  /*6f30*/  BRA.DIV UR4, `(.L_x_6028) ;  /* 0x0000016a04547947 */ /* 0x000fec000b800000 */
[----:B------:R0:W2:Y:S04]  /*6f40*/  SHFL.IDX PT, R3, R6, 0x1, 0x1c1f ;  /* 0x003c1f0006037f89 */ /* 0x0000a800000e0000 */
[----:B------:R0:W3:Y:S04]  /*6f50*/  SHFL.IDX PT, R0, R4, 0x1, 0x1c1f ;  /* 0x003c1f0004007f89 */ /* 0x0000e800000e0000 */
[----:B------:R0:W4:Y:S04]  /*6f60*/  SHFL.IDX PT, R5, R8, 0x1, 0x1c1f ;  /* 0x003c1f0008057f89 */ /* 0x00012800000e0000 */
[----:B------:R0:W0:Y:S02]  /*6f70*/  SHFL.IDX PT, R14, R7, 0x1, 0x1c1f ;  /* 0x003c1f00070e7f89 */ /* 0x00002400000e0000 */
.L_x_6275:
        /* <DEDUP_REMOVED lines=36> */
.L_x_6030:
[----:B------:R-:W-:Y:S05]  /*71c0*/  BSYNC B1 ;  /* 0x0000000000017941 */ /* 0x000fea0003800000 */
.L_x_6029:
[----:B0-----:R-:W0:Y:S01]  /*71d0*/  S2R R14, SR_TID.X ;  /* 0x00000000000e7919 */ /* 0x001e220000002100 */
[----:B------:R-:W1:Y:S01]  /*71e0*/  SYNCS.PHASECHK.TRANS64.TRYWAIT P0, [R22+URZ+0x32400], R11 ;  /* 0x0324000b160075a7 */ /* 0x000e62000800017f */
[----:B------:R-:W-:Y:S01]  /*71f0*/  LOP3.LUT R37, R37, 0x1c0, RZ, 0xc0, !PT ;  /* 0x000001c025257812 */ /* 0x000fe200078ec0ff */
[----:B-----5:R-:W-:Y:S01]  /*7200*/  IMAD.MOV.U32 R4, RZ, RZ, R8 ;  /* 0x000000ffff047224 */ /* 0x020fe200078e0008 */
[----:B------:R-:W-:Y:S01]  /*7210*/  MOV R3, R26 ;  /* 0x0000001a00037202 */ /* 0x000fe20000000f00 */
[----:B----4-:R-:W-:Y:S01]  /*7220*/  IMAD.MOV.U32 R5, RZ, RZ, R9 ;  /* 0x000000ffff057224 */ /* 0x010fe200078e0009 */
[----:B---3--:R-:W-:Y:S01]  /*7230*/  LOP3.LUT R0, R37, 0x18, R16, 0xf8, !PT ;  /* 0x0000001825007812 */ /* 0x008fe200078ef810 */
[----:B------:R-:W-:Y:S01]  /*7240*/  IMAD.MOV.U32 R6, RZ, RZ, R28 ;  /* 0x000000ffff067224 */ /* 0x000fe200078e001c */
[----:B------:R-:W-:Y:S01]  /*7250*/  SHF.R.U32.HI R37, RZ, 0x3, R37 ;  /* 0x00000003ff257819 */ /* 0x000fe20000011625 */
[----:B------:R-:W-:Y:S01]  /*7260*/  BSSY B1, `(.L_x_6031) ;  /* 0x0000018000017945 */ /* 0x000fe20003800000 */
[----:B------:R-:W-:Y:S01]  /*7270*/  PRMT R45, R3, 0x7610, R45 ;  /* 0x00007610032d7816 */ /* 0x000fe2000000002d */
[----:B------:R-:W-:Y:S01]  /*7280*/  IMAD.MOV.U32 R3, RZ, RZ, R27 ;  /* 0x000000ffff037224 */ /* 0x000fe200078e001b */
[----:B------:R-:W-:-:S02]  /*7290*/  LOP3.LUT R0, R0, R37, RZ, 0x3c, !PT ;  /* 0x0000002500007212 */ /* 0x000fc400078e3cff */
[----:B------:R-:W-:Y:S01]  /*72a0*/  PRMT R46, R4, 0x5410, R5 ;  /* 0x00005410042e7816 */ /* 0x000fe20000000005 */
[----:B------:R-:W-:Y:S01]  /*72b0*/  IMAD.MOV.U32 R4, RZ, RZ, R12 ;  /* 0x000000ffff047224 */ /* 0x000fe200078e000c */
[----:B------:R-:W-:Y:S02]  /*72c0*/  PRMT R45, R45, 0x5410, R3 ;  /* 0x000054102d2d7816 */ /* 0x000fe40000000003 */
[----:B------:R-:W-:Y:S02]  /*72d0*/  PRMT R47, R6, 0x7610, R47 ;  /* 0x00007610062f7816 */ /* 0x000fe4000000002f */
[----:B------:R-:W-:Y:S02]  /*72e0*/  VIADDMNMX R41, R36, -R41, 0x80, PT ;  /* 0x0000008024297446 */ /* 0x000fe40003800929 */
[----:B------:R-:W-:Y:S02]  /*72f0*/  PRMT R48, R4, 0x7610, R48 ;  /* 0x0000761004307816 */ /* 0x000fe40000000030 */
[----:B------:R-:W-:-:S02]  /*7300*/  LOP3.LUT P2, RZ, R38, 0x4, RZ, 0xc0, !PT ;  /* 0x0000000426ff7812 */ /* 0x000fc4000784c0ff */
[----:B------:R-:W-:Y:S02]  /*7310*/  ISETP.GE.AND P1, PT, R206, R41, PT ;  /* 0x00000029ce00720c */ /* 0x000fe40003f26270 */
[----:B------:R-:W-:Y:S01]  /*7320*/  MOV R5, R13 ;  /* 0x0000000d00057202 */ /* 0x000fe20000000f00 */
[----:B0-----:R-:W-:-:S05]  /*7330*/  VIADD R14, R14, 0xffffff80 ;  /* 0xffffff800e0e7836 */ /* 0x001fca0000000000 */
[----:B------:R-:W-:-:S04]  /*7340*/  SHF.R.S32.HI R7, RZ, 0x1f, R14 ;  /* 0x0000001fff077819 */ /* 0x000fc8000001140e */
[----:B------:R-:W-:-:S04]  /*7350*/  LEA.HI R7, R7, R14, RZ, 0x5 ;  /* 0x0000000e07077211 */ /* 0x000fc800078f28ff */
[----:B------:R-:W-:-:S05]  /*7360*/  SHF.R.S32.HI R7, RZ, 0x5, R7 ;  /* 0x00000005ff077819 */ /* 0x000fca0000011407 */
[----:B------:R-:W-:Y:S02]  /*7370*/  IMAD R3, R7, 0x200, R0 ;  /* 0x0000020007037824 */ /* 0x000fe400078e0200 */
[----:B------:R-:W-:Y:S02]  /*7380*/  IMAD.MOV.U32 R0, RZ, RZ, R29 ;  /* 0x000000ffff007224 */ /* 0x000fe400078e001d */
[----:B------:R-:W-:-:S03]  /*7390*/  IMAD R3, R3, 0x2, R22 ;  /* 0x0000000203037824 */ /* 0x000fc600078e0216 */
[----:B------:R-:W-:Y:S01]  /*73a0*/  PRMT R47, R47, 0x5410, R0 ;  /* 0x000054102f2f7816 */ /* 0x000fe20000000000 */
[C---:B------:R-:W-:Y:S02]  /*73b0*/  VIADD R4, R3.reuse, 0x18400 ;  /* 0x0001840003047836 */ /* 0x040fe40000000000 */
[----:B------:R-:W-:Y:S01]  /*73c0*/  VIADD R0, R3, 0x18440 ;  /* 0x0001844003007836 */ /* 0x000fe20000000000 */
[----:B-1----:R-:W-:Y:S06]  /*73d0*/  @!P0 BRA `(.L_x_6032) ;  /* 0x00000164009c8947 */ /* 0x002fec0003800000 */
.L_x_6276:
[----:B------:R-:W-:Y:S05]  /*73e0*/  BSYNC B1 ;  /* 0x0000000000017941 */ /* 0x000fea0003800000 */
.L_x_6031:
        /* <DEDUP_REMOVED lines=10> */
[----:B0-----:R-:W-:Y:S02]  /*7490*/  SHF.R.U32.HI R11, RZ, 0x10, R31 ;  /* 0x00000010ff0b7819 */ /* 0x001fe4000001161f */
        /* <DEDUP_REMOVED lines=20> */
[--C-:B------:R-:W-:Y:S02]  /*75e0*/  HADD2.F32 R6, -RZ, R5.reuse.H0_H0 ;  /* 0x20000005ff067230 */ /* 0x100fe40000004100 */
        /* <DEDUP_REMOVED lines=19> */
.L_x_6036:
[----:B------:R-:W-:Y:S05]  /*7720*/  BSYNC B2 ;  /* 0x0000000000027941 */ /* 0x000fea0003800000 */
.L_x_6035:
[----:B------:R-:W-:Y:S05]  /*7730*/  @P1 BRA `(.L_x_6034) ;  /* 0x0000000000a81947 */ /* 0x000fea0003800000 */
[----:B-1----:R-:W1:Y:S01]  /*7740*/  LDS.128 R4, [R0] ;  /* 0x0000000000047984 */ /* 0x002e620000000c00 */
        /* <DEDUP_REMOVED lines=14> */
[----:B0-----:R-:W-:-:S02]  /*7830*/  HADD2.F32 R11, -RZ, R6.H0_H0 ;  /* 0x20000006ff0b7230 */ /* 0x001fc40000004100 */
        /* <DEDUP_REMOVED lines=26> */
.L_x_6034:
[----:B------:R-:W-:Y:S05]  /*79e0*/  BSYNC B1 ;  /* 0x0000000000017941 */ /* 0x000fea0003800000 */
.L_x_6033:
        /* <DEDUP_REMOVED lines=50> */
.L_x_6039:
[----:B------:R-:W-:Y:S05]  /*7d10*/  BSYNC B1 ;  /* 0x0000000000017941 */ /* 0x000fea0003800000 */
.L_x_6038:
[----:B------:R-:W-:Y:S05]  /*7d20*/  @P1 BRA `(.L_x_6037) ;  /* 0x0000001400dc1947 */ /* 0x000fea0003800000 */
[----:B-1----:R-:W0:Y:S01]  /*7d30*/  LDS.128 R4, [R0+0x2000] ;  /* 0x0020000000047984 */ /* 0x002e220000000c00 */
[----:B------:R-:W-:Y:S02]  /*7d40*/  SHF.R.U32.HI R20, RZ, 0x10, R9 ;  /* 0x00000010ff147819 */ /* 0x000fe40000011609 */
[--C-:B------:R-:W-:Y:S02]  /*7d50*/  SHF.R.U32.HI R14, RZ, 0x10, R13.reuse ;  /* 0x00000010ff0e7819 */ /* 0x100fe4000001160d */
[----:B------:R-:W-:Y:S01]  /*7d60*/  SHF.R.U64 R25, R12, 0x10, R13 ;  /* 0x000000100c197819 */ /* 0x000fe2000000120d */
[----:B------:R-:W-:Y:S01]  /*7d70*/  HADD2.F32 R20, -RZ, R20.H0_H0 ;  /* 0x20000014ff147230 */ /* 0x000fe20000004100 */
[----:B------:R-:W-:Y:S01]  /*7d80*/  SHF.R.U64 R15, R8, 0x10, R9 ;  /* 0x00000010080f7819 */ /* 0x000fe20000001209 */
[----:B------:R-:W-:Y:S02]  /*7d90*/  HADD2.F32 R13, -RZ, R46.H0_H0 ;  /* 0x2000002eff0d7230 */ /* 0x000fe40000004100 */
[----:B------:R-:W-:-:S02]  /*7da0*/  HADD2.F32 R14, -RZ, R14.H0_H0 ;  /* 0x2000000eff0e7230 */ /* 0x000fc40000004100 */
[----:B------:R-:W-:Y:S02]  /*7db0*/  HADD2.F32 R12, -RZ, R48.H0_H0 ;  /* 0x20000030ff0c7230 */ /* 0x000fe40000004100 */
[--C-:B0-----:R-:W-:Y:S02]  /*7dc0*/  HADD2.F32 R11, -RZ, R7.reuse.H1_H1 ;  /* 0x30000007ff0b7230 */ /* 0x101fe40000004100 */
[--C-:B------:R-:W-:Y:S02]  /*7dd0*/  HADD2.F32 R3, -RZ, R4.reuse.H0_H0 ;  /* 0x20000004ff037230 */ /* 0x100fe40000004100 */
[----:B------:R-:W-:Y:S02]  /*7de0*/  HADD2.F32 R4, -RZ, R4.H1_H1 ;  /* 0x30000004ff047230 */ /* 0x000fe40000004100 */
[C---:B------:R-:W-:Y:S01]  /*7df0*/  FMUL.FTZ R26, R11.reuse, R20 ;  /* 0x000000140b1a7220 */ /* 0x040fe20000410000 */
[----:B------:R-:W-:Y:S02]  /*7e00*/  HADD2.F32 R9, -RZ, R7.H0_H0 ;  /* 0x20000007ff097230 */ /* 0x000fe40000004100 */
[----:B------:R-:W-:Y:S01]  /*7e10*/  FMUL.FTZ R11, R11, R14 ;  /* 0x0000000e0b0b7220 */ /* 0x000fe20000410000 */
[----:B------:R-:W-:-:S02]  /*7e20*/  HADD2.F32 R7, -RZ, R6.H0_H0 ;  /* 0x20000006ff077230 */ /* 0x000fc40000004100 */
[CC--:B------:R-:W-:Y:S01]  /*7e30*/  FMUL.FTZ R24, R4.reuse, R13.reuse ;  /* 0x0000000d04187220 */ /* 0x0c0fe20000410000 */
[----:B------:R-:W-:Y:S02]  /*7e40*/  HADD2.F32 R8, -RZ, R6.H1_H1 ;  /* 0x30000006ff087230 */ /* 0x000fe40000004100 */
[C---:B------:R-:W-:Y:S01]  /*7e50*/  FFMA.FTZ R26, R9.reuse, R14, -R26 ;  /* 0x0000000e091a7223 */ /* 0x040fe2000001081a */
[----:B------:R-:W-:Y:S01]  /*7e60*/  FFMA.FTZ R21, R9, R20, R11 ;  /* 0x0000001409157223 */ /* 0x000fe2000001000b */
[-C--:B------:R-:W-:Y:S01]  /*7e70*/  FMUL.FTZ R14, R4, R12.reuse ;  /* 0x0000000c040e7220 */ /* 0x080fe20000410000 */
[C---:B------:R-:W-:Y:S01]  /*7e80*/  FFMA.FTZ R24, R3.reuse, R12, -R24 ;  /* 0x0000000c03187223 */ /* 0x040fe20000010818 */
[--C-:B------:R-:W-:Y:S02]  /*7e90*/  HADD2.F32 R6, -RZ, R5.reuse.H0_H0 ;  /* 0x20000005ff067230 */ /* 0x100fe40000004100 */
[----:B------:R-:W-:Y:S02]  /*7ea0*/  HADD2.F32 R12, -RZ, R46.H1_H1 ;  /* 0x3000002eff0c7230 */ /* 0x000fe40000004100 */
[----:B------:R-:W-:Y:S01]  /*7eb0*/  FFMA.FTZ R3, R3, R13, R14 ;  /* 0x0000000d03037223 */ /* 0x000fe2000001000e */
[----:B------:R-:W-:Y:S01]  /*7ec0*/  HADD2.F32 R9, -RZ, R48.H1_H1 ;  /* 0x30000030ff097230 */ /* 0x000fe20000004100 */
[----:B------:R-:W-:Y:S01]  /*7ed0*/  F2FP.F16.F32.PACK_AB R27, R21, R26 ;  /* 0x0000001a151b723e */ /* 0x000fe200000000ff */
[----:B------:R-:W-:-:S02]  /*7ee0*/  HADD2.F32 R5, -RZ, R5.H1_H1 ;  /* 0x30000005ff057230 */ /* 0x000fc40000004100 */
[C---:B------:R-:W-:Y:S01]  /*7ef0*/  FMUL.FTZ R14, R8.reuse, R12 ;  /* 0x0000000c080e7220 */ /* 0x040fe20000410000 */
[----:B------:R-:W-:Y:S02]  /*7f00*/  HADD2.F32 R11, -RZ, R15.H0_H0 ;  /* 0x2000000fff0b7230 */ /* 0x000fe40000004100 */
[-C--:B------:R-:W-:Y:S01]  /*7f10*/  FMUL.FTZ R15, R8, R9.reuse ;  /* 0x00000009080f7220 */ /* 0x080fe20000410000 */
[----:B------:R-:W-:Y:S02]  /*7f20*/  HADD2.F32 R4, -RZ, R25.H0_H0 ;  /* 0x20000019ff047230 */ /* 0x000fe40000004100 */
[----:B------:R-:W-:Y:S01]  /*7f30*/  FFMA.FTZ R14, R7, R9, -R14 ;  /* 0x00000009070e7223 */ /* 0x000fe2000001080e */
[----:B------:R-:W-:Y:S01]  /*7f40*/  F2FP.F16.F32.PACK_AB R24, R3, R24 ;  /* 0x000000180318723e */ /* 0x000fe200000000ff */
[----:B------:R-:W-:Y:S01]  /*7f50*/  FMUL.FTZ R13, R5, R11 ;  /* 0x0000000b050d7220 */ /* 0x000fe20000410000 */
[----:B------:R-:W-:Y:S01]  /*7f60*/  FFMA.FTZ R15, R7, R12, R15 ;  /* 0x0000000c070f7223 */ /* 0x000fe2000001000f */
[----:B------:R-:W-:-:S02]  /*7f70*/  FMUL.FTZ R8, R5, R4 ;  /* 0x0000000405087220 */ /* 0x000fc40000410000 */
[C---:B------:R-:W-:Y:S02]  /*7f80*/  FFMA.FTZ R13, R6.reuse, R4, -R13 ;  /* 0x00000004060d7223 */ /* 0x040fe4000001080d */
[----:B------:R-:W-:Y:S01]  /*7f90*/  FFMA.FTZ R8, R6, R11, R8 ;  /* 0x0000000b06087223 */ /* 0x000fe20000010008 */
[----:B------:R-:W-:-:S04]  /*7fa0*/  F2FP.F16.F32.PACK_AB R26, R15, R14 ;  /* 0x0000000e0f1a723e */ /* 0x000fc800000000ff */
[----:B------:R-:W-:-:S05]  /*7fb0*/  F2FP.F16.F32.PACK_AB R25, R8, R13 ;  /* 0x0000000d0819723e */ /* 0x000fca00000000ff */
[----:B------:R2:W-:Y:S01]  /*7fc0*/  STS.128 [R0+0x2000], R24 ;  /* 0x0020001800007388 */ /* 0x0005e20000000c00 */
[----:B------:R-:W-:Y:S05]  /*7fd0*/  BRA `(.L_x_6037) ;  /* 0x0000001400307947 */ /* 0x000fea0003800000 */
.L_x_6024:
[----:B------:R-:W1:Y:S01]  /*7fe0*/  S2R R0, SR_TID.X ;  /* 0x0000000000007919 */ /* 0x000e620000002100 */
[----:B------:R-:W2:Y:S01]  /*7ff0*/  LDC R30, c[0x0][0x448] ;  /* 0x00011200ff1e7b82 */ /* 0x000ea20000000800 */
[----:B------:R-:W-:Y:S01]  /*8000*/  ULDC.64 UR4, c[0x0][0x3f8] ;  /* 0x0000fe0000047ab9 */ /* 0x000fe20000000a00 */
[----:B------:R-:W-:Y:S01]  /*8010*/  ULDC.64 UR6, c[0x0][0x408] ;  /* 0x0001020000067ab9 */ /* 0x000fe20000000a00 */
[----:B------:R-:W-:Y:S01]  /*8020*/  MOV R4, R26 ;  /* 0x0000001a00047202 */ /* 0x000fe20000000f00 */
        /* <DEDUP_REMOVED lines=42> */
[----:B---3--:R-:W-:Y:S01]  /*82d0*/  @!P1 IMAD.X R5, R0, 0x1, R21, P2 ;  /* 0x0000000100059824 */ /* 0x008fe200010e0615 */
[----:B----4-:R-:W-:-:S05]  /*82e0*/  @!P1 IADD3 R14, P2, R14, R9, RZ ;  /* 0x000000090e0e9210 */ /* 0x010fca0007f5e0ff */
[----:B-----5:R-:W-:Y:S01]  /*82f0*/  @!P1 IMAD.X R3, R8, 0x1, R21, P2 ;  /* 0x0000000108039824 */ /* 0x020fe200010e0615 */
[----:B------:R-:W2:Y:S03]  /*8300*/  @!P1 LD.E.128 R4, desc[UR42][R4.64] ;  /* 0x0000002a04049980 */ /* 0x000ea6000c101d00 */
[----:B------:R-:W-:-:S05]  /*8310*/  @!P1 IMAD.MOV.U32 R15, RZ, RZ, R3 ;  /* 0x000000ffff0f9224 */ /* 0x000fca00078e0003 */
[----:B------:R1:W3:Y:S01]  /*8320*/  @!P1 LD.E.128 R24, desc[UR42][R14.64] ;  /* 0x0000002a0e189980 */ /* 0x0002e2000c101d00 */
[----:B------:R-:W-:Y:S02]  /*8330*/  CS2R R38, SRZ ;  /* 0x0000000000267805 */ /* 0x000fe4000001ff00 */
[----:B------:R-:W-:Y:S01]  /*8340*/  CS2R R36, SRZ ;  /* 0x0000000000247805 */ /* 0x000fe2000001ff00 */
[----:B------:R-:W4:Y:S04]  /*8350*/  SHFL.IDX PT, R8, R29, 0x1, 0x1c1f ;  /* 0x003c1f001d087f89 */ /* 0x000f2800000e0000 */
[----:B-1----:R-:W1:Y:S01]  /*8360*/  SHFL.IDX PT, R14, R28, 0x1, 0x1c1f ;  /* 0x003c1f001c0e7f89 */ /* 0x002e6200000e0000 */
[----:B--2---:R-:W-:Y:S02]  /*8370*/  @!P1 IMAD.MOV.U32 R39, RZ, RZ, R5 ;  /* 0x000000ffff279224 */ /* 0x004fe400078e0005 */
[----:B------:R-:W-:-:S02]  /*8380*/  @!P1 IMAD.MOV.U32 R36, RZ, RZ, R6 ;  /* 0x000000ffff249224 */ /* 0x000fc400078e0006 */
[----:B------:R-:W-:Y:S01]  /*8390*/  @!P1 IMAD.MOV.U32 R37, RZ, RZ, R7 ;  /* 0x000000ffff259224 */ /* 0x000fe200078e0007 */
[----:B------:R-:W-:Y:S01]  /*83a0*/  CS2R R6, SRZ ;  /* 0x0000000000067805 */ /* 0x000fe2000001ff00 */
[----:B------:R-:W-:Y:S01]  /*83b0*/  @!P1 IMAD.MOV.U32 R38, RZ, RZ, R4 ;  /* 0x000000ffff269224 */ /* 0x000fe200078e0004 */
[----:B------:R-:W-:Y:S01]  /*83c0*/  CS2R R4, SRZ ;  /* 0x0000000000047805 */ /* 0x000fe2000001ff00 */
[----:B------:R-:W-:Y:S02]  /*83d0*/  IMAD.MOV.U32 R3, RZ, RZ, R39 ;  /* 0x000000ffff037224 */ /* 0x000fe400078e0027 */
[----:B------:R-:W-:Y:S01]  /*83e0*/  IMAD.MOV.U32 R9, RZ, RZ, R36 ;  /* 0x000000ffff097224 */ /* 0x000fe200078e0024 */
[----:B------:R-:W-:Y:S01]  /*83f0*/  MOV R0, R38 ;  /* 0x0000002600007202 */ /* 0x000fe20000000f00 */
[----:B------:R-:W-:Y:S01]  /*8400*/  IMAD.MOV.U32 R11, RZ, RZ, R37 ;  /* 0x000000ffff0b7224 */ /* 0x000fe200078e0025 */
[----:B------:R-:W-:Y:S01]  /*8410*/  PRMT R40, R3, 0x7610, R40 ;  /* 0x0000761003287816 */ /* 0x000fe20000000028 */
[----:B---3--:R-:W-:Y:S01]  /*8420*/  @!P1 IMAD.MOV.U32 R6, RZ, RZ, R24 ;  /* 0x000000ffff069224 */ /* 0x008fe200078e0018 */
[----:B------:R2:W3:Y:S01]  /*8430*/  SHFL.IDX PT, R3, R10, 0x1, 0x1c1f ;  /* 0x003c1f000a037f89 */ /* 0x0004e200000e0000 */
[----:B------:R-:W-:Y:S01]  /*8440*/  @!P1 IMAD.MOV.U32 R7, RZ, RZ, R25 ;  /* 0x000000ffff079224 */ /* 0x000fe200078e0019 */
[----:B------:R-:W-:Y:S01]  /*8450*/  PRMT R9, R9, 0x5410, R11 ;  /* 0x0000541009097816 */ /* 0x000fe2000000000b */
[----:B------:R-:W-:Y:S01]  /*8460*/  @!P1 IMAD.MOV.U32 R4, RZ, RZ, R26 ;  /* 0x000000ffff049224 */ /* 0x000fe200078e001a */
[----:B------:R-:W-:Y:S01]  /*8470*/  PRMT R52, R52, 0x5410, R0 ;  /* 0x0000541034347816 */ /* 0x000fe20000000000 */
[----:B------:R-:W-:Y:S01]  /*8480*/  @!P1 IMAD.MOV.U32 R5, RZ, RZ, R27 ;  /* 0x000000ffff059224 */ /* 0x000fe200078e001b */
[----:B------:R5:W1:Y:S01]  /*8490*/  SHFL.IDX PT, R0, R20, 0x1, 0x1c1f ;  /* 0x003c1f0014007f89 */ /* 0x000a6200000e0000 */
[----:B------:R-:W-:Y:S01]  /*84a0*/  IMAD.MOV.U32 R11, RZ, RZ, R7 ;  /* 0x000000ffff0b7224 */ /* 0x000fe200078e0007 */
[----:B--2---:R-:W-:Y:S01]  /*84b0*/  MOV R10, R6 ;  /* 0x00000006000a7202 */ /* 0x004fe20000000f00 */
[----:B------:R-:W-:Y:S01]  /*84c0*/  IMAD.MOV.U32 R12, RZ, RZ, R4 ;  /* 0x000000ffff0c7224 */ /* 0x000fe200078e0004 */
[----:B------:R-:W-:Y:S01]  /*84d0*/  CS2R R24, SRZ ;  /* 0x0000000000187805 */ /* 0x000fe2000001ff00 */
[----:B0-----:R-:W-:-:S03]  /*84e0*/  IMAD.MOV.U32 R13, RZ, RZ, R5 ;  /* 0x000000ffff0d7224 */ /* 0x001fc600078e0005 */
[----:B------:R-:W-:Y:S02]  /*84f0*/  PRMT R51, R10, 0x5410, R12 ;  /* 0x000054100a337816 */ /* 0x000fe4000000000c */
[----:B-----5:R-:W-:Y:S02]  /*8500*/  PRMT R20, R11, 0x7610, R20 ;  /* 0x000076100b147816 */ /* 0x020fe40000000014 */
[----:B----4-:R-:W-:-:S07]  /*8510*/  PRMT R52, R13, 0x7610, R52 ;  /* 0x000076100d347816 */ /* 0x010fce0000000034 */
.L_x_6286:
[----:B------:R-:W2:Y:S01]  /*8520*/  LDL R11, [R1+0x98] ;  /* 0x00009800010b7983 */ /* 0x000ea20000100800 */
[----:B------:R-:W-:Y:S01]  /*8530*/  VIADD R35, R35, 0x40 ;  /* 0x0000004023237836 */ /* 0x000fe20000000000 */
[----:B------:R-:W-:Y:S01]  /*8540*/  BSSY B1, `(.L_x_6041) ;  /* 0x0000016000017945 */ /* 0x000fe20003800000 */
[----:B------:R-:W-:Y:S02]  /*8550*/  CS2R R26, SRZ ;  /* 0x00000000001a7805 */ /* 0x000fe4000001ff00 */
[----:B------:R-:W-:Y:S02]  /*8560*/  CS2R R32, SRZ ;  /* 0x0000000000207805 */ /* 0x000fe4000001ff00 */
[----:B------:R-:W-:Y:S02]  /*8570*/  ISETP.GE.AND P1, PT, R35, R30, PT ;  /* 0x0000001e2300720c */ /* 0x000fe40003f26270 */
[----:B------:R-:W-:Y:S02]  /*8580*/  CS2R R34, SRZ ;  /* 0x0000000000227805 */ /* 0x000fe4000001ff00 */
        /* <DEDUP_REMOVED lines=11> */
[-C--:B---3--:R-:W-:Y:S02]  /*8640*/  IADD3 R32, P1, R3, R15.reuse, RZ ;  /* 0x0000000f03207210 */ /* 0x088fe40007f3e0ff */
[----:B-1----:R-:W-:-:S03]  /*8650*/  IADD3 R14, P2, R14, R15, RZ ;  /* 0x0000000f0e0e7210 */ /* 0x002fc60007f5e0ff */
[--C-:B------:R-:W-:Y:S02]  /*8660*/  IMAD.X R33, R0, 0x1, R13.reuse, P1 ;  /* 0x0000000100217824 */ /* 0x100fe400008e060d */
[----:B------:R-:W-:-:S04]  /*8670*/  IMAD.X R15, R8, 0x1, R13, P2 ;  /* 0x00000001080f7824 */ /* 0x000fc800010e060d */
[----:B------:R-:W5:Y:S04]  /*8680*/  LD.E.128 R32, desc[UR42][R32.64] ;  /* 0x0000002a20207980 */ /* 0x000f68000c101d00 */
[----:B------:R0:W5:Y:S02]  /*8690*/  LD.E.128 R24, desc[UR42][R14.64] ;  /* 0x0000002a0e187980 */ /* 0x000164000c101d00 */
.L_x_6042:
[----:B------:R-:W-:Y:S05]  /*86a0*/  BSYNC B1 ;  /* 0x0000000000017941 */ /* 0x000fea0003800000 */
.L_x_6041:
[----:B-1----:R-:W3:Y:S01]  /*86b0*/  LDL R0, [R1+0x6c] ;  /* 0x00006c0001007983 */ /* 0x002ee20000100800 */
[----:B------:R-:W1:Y:S01]  /*86c0*/  SYNCS.PHASECHK.TRANS64.TRYWAIT P1, [R22+URZ+0x32400], R11 ;  /* 0x0324000b160075a7 */ /* 0x000e62000802017f */
[----:B------:R-:W-:Y:S01]  /*86d0*/  VIADD R12, R206, 0x40 ;  /* 0x00000040ce0c7836 */ /* 0x000fe20000000000 */
[----:B------:R-:W-:Y:S01]  /*86e0*/  BSSY B1, `(.L_x_6043) ;  /* 0x000000f000017945 */ /* 0x000fe20003800000 */
[----:B-----5:R-:W-:Y:S01]  /*86f0*/  IMAD.MOV.U32 R8, RZ, RZ, R25 ;  /* 0x000000ffff087224 */ /* 0x020fe200078e0019 */
[----:B---3--:R-:W-:Y:S02]  /*8700*/  VIADDMNMX R3, R30, -R0, 0x80, PT ;  /* 0x000000801e037446 */ /* 0x008fe40003800900 */
[----:B------:R-:W-:Y:S02]  /*8710*/  MOV R0, R24 ;  /* 0x0000001800007202 */ /* 0x000fe40000000f00 */
[-C--:B------:R-:W-:Y:S02]  /*8720*/  ISETP.GE.OR P2, PT, R206, R3.reuse, P0 ;  /* 0x00000003ce00720c */ /* 0x080fe40000746670 */
[----:B------:R-:W-:Y:S01]  /*8730*/  ISETP.GE.OR P0, PT, R12, R3, P0 ;  /* 0x000000030c00720c */ /* 0x000fe20000706670 */
[----:B------:R-:W-:Y:S01]  /*8740*/  IMAD.MOV.U32 R3, RZ, RZ, R27 ;  /* 0x000000ffff037224 */ /* 0x000fe200078e001b */
[----:B------:R-:W-:Y:S01]  /*8750*/  PRMT R53, R0, 0x5410, R8 ;  /* 0x0000541000357816 */ /* 0x000fe20000000008 */
[----:B------:R-:W-:-:S02]  /*8760*/  IMAD.MOV.U32 R0, RZ, RZ, R26 ;  /* 0x000000ffff007224 */ /* 0x000fc400078e001a */
[----:B------:R-:W-:Y:S02]  /*8770*/  IMAD.MOV.U32 R8, RZ, RZ, R32 ;  /* 0x000000ffff087224 */ /* 0x000fe400078e0020 */
[----:B------:R-:W-:Y:S01]  /*8780*/  IMAD.MOV.U32 R12, RZ, RZ, R33 ;  /* 0x000000ffff0c7224 */ /* 0x000fe200078e0021 */
[----:B------:R-:W-:Y:S01]  /*8790*/  PRMT R54, R0, 0x5410, R3 ;  /* 0x0000541000367816 */ /* 0x000fe20000000003 */
[----:B------:R-:W-:-:S03]  /*87a0*/  IMAD.IADD R0, R16, 0x1, R31 ;  /* 0x0000000110007824 */ /* 0x000fc600078e021f */
[----:B------:R-:W-:Y:S01]  /*87b0*/  PRMT R55, R8, 0x5410, R12 ;  /* 0x0000541008377816 */ /* 0x000fe2000000000c */
[----:B-1----:R-:W-:Y:S06]  /*87c0*/  @!P1 BRA `(.L_x_6044) ;  /* 0x0000015800189947 */ /* 0x002fec0003800000 */
.L_x_6287:
[----:B------:R-:W-:Y:S05]  /*87d0*/  BSYNC B1 ;  /* 0x0000000000017941 */ /* 0x000fea0003800000 */
.L_x_6043:
[----:B------:R-:W-:Y:S01]  /*87e0*/  BSSY B1, `(.L_x_6045) ;  /* 0x0000069000017945 */ /* 0x000fe20003800000 */
[----:B------:R-:W-:Y:S01]  /*87f0*/  IMAD.MOV.U32 R56, RZ, RZ, R34 ;  /* 0x000000ffff387224 */ /* 0x000fe200078e0022 */
[----:B------:R-:W-:Y:S01]  /*8800*/  LOP3.LUT R0, R0, 0x38, RZ, 0xc0, !PT ;  /* 0x0000003800007812 */ /* 0x000fe200078ec0ff */
[----:B------:R-:W-:Y:S01]  /*8810*/  IMAD.MOV.U32 R57, RZ, RZ, R35 ;  /* 0x000000ffff397224 */ /* 0x000fe200078e0023 */
[----:B------:R-:W-:Y:S06]  /*8820*/  @P2 BRA `(.L_x_6046) ;  /* 0x0000000400902947 */ /* 0x000fec0003800000 */
[----:B------:R-:W2:Y:S01]  /*8830*/  LDL R3, [R1+0x9c] ;  /* 0x00009c0001037983 */ /* 0x000ea20000100800 */
[--C-:B------:R-:W-:Y:S02]  /*8840*/  SHF.R.U64 R49, R36, 0x10, R37.reuse ;  /* 0x0000001024317819 */ /* 0x100fe40000001225 */
[----:B------:R-:W-:Y:S01]  /*8850*/  SHF.R.U32.HI R44, RZ, 0x10, R37 ;  /* 0x00000010ff2c7819 */ /* 0x000fe20000011625 */
[----:B------:R-:W3:Y:S01]  /*8860*/  S2R R8, SR_TID.X ;  /* 0x0000000000087919 */ /* 0x000ee20000002100 */
[----:B------:R-:W-:Y:S01]  /*8870*/  SHF.R.U64 R50, R38, 0x10, R39 ;  /* 0x0000001026327819 */ /* 0x000fe20000001227 */
[----:B------:R-:W-:Y:S01]  /*8880*/  HADD2.F32 R37, -RZ, R20.H0_H0 ;  /* 0x20000014ff257230 */ /* 0x000fe20000004100 */
[----:B------:R-:W-:Y:S02]  /*8890*/  SHF.R.U32.HI R38, RZ, 0x10, R7 ;  /* 0x00000010ff267819 */ /* 0x000fe40000011607 */
[----:B------:R-:W-:Y:S02]  /*88a0*/  SHF.R.U64 R47, R4, 0x10, R5 ;  /* 0x00000010042f7819 */ /* 0x000fe40000001205 */
[----:B------:R-:W-:Y:S01]  /*88b0*/  SHF.R.U32.HI R46, RZ, 0x10, R39 ;  /* 0x00000010ff2e7819 */ /* 0x000fe20000011627 */
[----:B------:R-:W-:Y:S01]  /*88c0*/  HADD2.F32 R36, -RZ, R38.H0_H0 ;  /* 0x20000026ff247230 */ /* 0x000fe20000004100 */
[----:B------:R-:W-:-:S02]  /*88d0*/  SHF.R.U32.HI R42, RZ, 0x10, R5 ;  /* 0x00000010ff2a7819 */ /* 0x000fc40000011605 */
[----:B------:R-:W-:Y:S01]  /*88e0*/  SHF.R.U64 R48, R6, 0x10, R7 ;  /* 0x0000001006307819 */ /* 0x000fe20000001207 */
[----:B---3--:R-:W-:-:S05]  /*88f0*/  VIADD R8, R8, 0xffffff80 ;  /* 0xffffff8008087836 */ /* 0x008fca0000000000 */
[----:B------:R-:W-:-:S04]  /*8900*/  SHF.R.S32.HI R21, RZ, 0x1f, R8 ;  /* 0x0000001fff157819 */ /* 0x000fc80000011408 */
[----:B------:R-:W-:-:S04]  /*8910*/  LEA.HI R21, R21, R8, RZ, 0x5 ;  /* 0x0000000815157211 */ /* 0x000fc800078f28ff */
[----:B------:R-:W-:Y:S02]  /*8920*/  SHF.R.S32.HI R21, RZ, 0x5, R21 ;  /* 0x00000005ff157819 */ /* 0x000fe40000011415 */
[----:B--2---:R-:W-:-:S04]  /*8930*/  SHF.L.U32 R3, R3, 0x6, RZ ;  /* 0x0000000603037819 */ /* 0x004fc800000006ff */
[----:B-1----:R-:W-:-:S04]  /*8940*/  LOP3.LUT R11, R3, 0x1c0, RZ, 0xc0, !PT ;  /* 0x000001c0030b7812 */ /* 0x002fc800078ec0ff */
[----:B------:R-:W-:Y:S02]  /*8950*/  LOP3.LUT R3, R11, 0x38, R16, 0xf8, !PT ;  /* 0x000000380b037812 */ /* 0x000fe400078ef810 */
[----:B------:R-:W-:-:S04]  /*8960*/  SHF.R.U32.HI R8, RZ, 0x3, R11 ;  /* 0x00000003ff087819 */ /* 0x000fc8000001160b */
[----:B------:R-:W-:-:S05]  /*8970*/  LOP3.LUT R3, R3, R8, RZ, 0x3c, !PT ;  /* 0x0000000803037212 */ /* 0x000fca00078e3cff */
[----:B------:R-:W-:-:S04]  /*8980*/  IMAD R3, R21, 0x200, R3 ;  /* 0x0000020015037824 */ /* 0x000fc800078e0203 */
[----:B------:R-:W-:Y:S01]  /*8990*/  IMAD R43, R3, 0x2, R22 ;  /* 0x00000002032b7824 */ /* 0x000fe200078e0216 */
[----:B------:R-:W-:-:S04]  /*89a0*/  LOP3.LUT R3, R8, R0, R11, 0x1e, !PT ;  /* 0x0000000008037212 */ /* 0x000fc800078e1e0b */
[----:B0-----:R-:W0:Y:S01]  /*89b0*/  LDS.128 R12, [R43+0x18400] ;  /* 0x018400002b0c7984 */ /* 0x001e220000000c00 */
[----:B------:R-:W-:Y:S02]  /*89c0*/  IMAD R3, R21, 0x200, R3 ;  /* 0x0000020015037824 */ /* 0x000fe400078e0203 */
[----:B------:R-:W-:Y:S02]  /*89d0*/  HADD2.F32 R21, -RZ, R40.H0_H0 ;  /* 0x20000028ff157230 */ /* 0x000fe40000004100 */
[----:B------:R-:W-:-:S05]  /*89e0*/  IMAD R45, R3, 0x2, R22 ;  /* 0x00000002032d7824 */ /* 0x000fca00078e0216 */
[----:B------:R-:W1:Y:S01]  /*89f0*/  LDS.128 R28, [R45+0x18400] ;  /* 0x018400002d1c7984 */ /* 0x000e620000000c00 */
[--C-:B0-----:R-:W-:Y:S02]  /*8a00*/  HADD2.F32 R4, -RZ, R13.reuse.H0_H0 ;  /* 0x2000000dff047230 */ /* 0x101fe40000004100 */
[----:B------:R-:W-:Y:S02]  /*8a10*/  HADD2.F32 R13, -RZ, R13.H1_H1 ;  /* 0x3000000dff0d7230 */ /* 0x000fe40000004100 */
[--C-:B------:R-:W-:Y:S02]  /*8a20*/  HADD2.F32 R6, -RZ, R15.reuse.H0_H0 ;  /* 0x2000000fff067230 */ /* 0x100fe40000004100 */
[----:B------:R-:W-:Y:S02]  /*8a30*/  HADD2.F32 R15, -RZ, R15.H1_H1 ;  /* 0x3000000fff0f7230 */ /* 0x000fe40000004100 */
[----:B------:R-:W-:Y:S02]  /*8a40*/  HADD2.F32 R3, -RZ, R12.H0_H0 ;  /* 0x2000000cff037230 */ /* 0x000fe40000004100 */
[----:B-1----:R-:W-:-:S02]  /*8a50*/  HADD2.F32 R8, -RZ, R29.H0_H0 ;  /* 0x2000001dff087230 */ /* 0x002fc40000004100 */
[----:B------:R-:W-:Y:S02]  /*8a60*/  HADD2.F32 R29, -RZ, R29.H1_H1 ;  /* 0x3000001dff1d7230 */ /* 0x000fe40000004100 */
[----:B------:R-:W-:Y:S02]  /*8a70*/  HADD2.F32 R20, -RZ, R31.H0_H0 ;  /* 0x2000001fff147230 */ /* 0x000fe40000004100 */
[C---:B------:R-:W-:Y:S01]  /*8a80*/  FMUL.FTZ R39, R8.reuse, R37 ;  /* 0x0000002508277220 */ /* 0x040fe20000410000 */
[-C--:B------:R-:W-:Y:S01]  /*8a90*/  FMUL.FTZ R41, R8, R21.reuse ;  /* 0x0000001508297220 */ /* 0x080fe20000410000 */
[----:B------:R-:W-:Y:S02]  /*8aa0*/  HADD2.F32 R8, -RZ, R46.H0_H0 ;  /* 0x2000002eff087230 */ /* 0x000fe40000004100 */
[----:B------:R-:W-:Y:S01]  /*8ab0*/  FMUL.FTZ R38, R29, R36 ;  /* 0x000000241d267220 */ /* 0x000fe20000410000 */
[----:B------:R-:W-:Y:S01]  /*8ac0*/  FFMA.FTZ R40, R4, R21, -R39 ;  /* 0x0000001504287223 */ /* 0x000fe20000010827 */
[----:B------:R-:W-:-:S02]  /*8ad0*/  HADD2.F32 R39, -RZ, R52.H0_H0 ;  /* 0x20000034ff277230 */ /* 0x000fc40000004100 */
[----:B------:R-:W-:Y:S01]  /*8ae0*/  FFMA.FTZ R41, R4, R37, R41 ;  /* 0x0000002504297223 */ /* 0x000fe20000010029 */
[----:B------:R-:W-:Y:S02]  /*8af0*/  HADD2.F32 R21, -RZ, R9.H1_H1 ;  /* 0x30000009ff157230 */ /* 0x000fe40000004100 */
[-C--:B------:R-:W-:Y:S01]  /*8b00*/  FMUL.FTZ R4, R29, R8.reuse ;  /* 0x000000081d047220 */ /* 0x080fe20000410000 */
[----:B------:R-:W-:Y:S01]  /*8b10*/  FFMA.FTZ R29, R13, R8, -R38 ;  /* 0x000000080d1d7223 */ /* 0x000fe20000010826 */
[C---:B------:R-:W-:Y:S01]  /*8b20*/  FMUL.FTZ R37, R20.reuse, R39 ;  /* 0x0000002714257220 */ /* 0x040fe20000410000 */
[----:B------:R-:W-:Y:S02]  /*8b30*/  HADD2.F32 R31, -RZ, R31.H1_H1 ;  /* 0x3000001fff1f7230 */ /* 0x000fe40000004100 */
[-C--:B------:R-:W-:Y:S01]  /*8b40*/  FMUL.FTZ R20, R20, R21.reuse ;  /* 0x0000001514147220 */ /* 0x080fe20000410000 */
[----:B------:R-:W-:Y:S02]  /*8b50*/  HADD2.F32 R38, -RZ, R42.H0_H0 ;  /* 0x2000002aff267230 */ /* 0x000fe40000004100 */
[----:B------:R-:W-:Y:S01]  /*8b60*/  FFMA.FTZ R37, R6, R21, -R37 ;  /* 0x0000001506257223 */ /* 0x000fe20000010825 */
[----:B------:R-:W-:-:S02]  /*8b70*/  HADD2.F32 R8, -RZ, R44.H0_H0 ;  /* 0x2000002cff087230 */ /* 0x000fc40000004100 */
[----:B------:R-:W-:Y:S01]  /*8b80*/  FFMA.FTZ R39, R6, R39, R20 ;  /* 0x0000002706277223 */ /* 0x000fe20000010014 */
[----:B------:R-:W-:Y:S02]  /*8b90*/  HADD2.F32 R7, -RZ, R28.H0_H0 ;  /* 0x2000001cff077230 */ /* 0x000fe40000004100 */
[----:B------:R-:W-:Y:S01]  /*8ba0*/  FMUL.FTZ R6, R31, R38 ;  /* 0x000000261f067220 */ /* 0x000fe20000410000 */
[----:B------:R-:W-:Y:S02]  /*8bb0*/  HADD2.F32 R20, -RZ, R51.H0_H0 ;  /* 0x20000033ff147230 */ /* 0x000fe40000004100 */
        /* <DEDUP_REMOVED lines=8> */
[----:B------:R-:W-:Y:S02]  /*8c40*/  HADD2.F32 R6, -RZ, R9.H0_H0 ;  /* 0x20000009ff067230 */ /* 0x000fe40000004100 */
[----:B------:R-:W-:Y:S01]  /*8c50*/  FFMA.FTZ R46, R15, R38, R46 ;  /* 0x000000260f2e7223 */ /* 0x000fe2000001002e */
[----:B------:R-:W-:Y:S01]  /*8c60*/  FFMA.FTZ R4, R3, R4, -R36 ;  /* 0x0000000403047223 */ /* 0x000fe20000010824 */
[----:B------:R-:W-:Y:S02]  /*8c70*/  HADD2.F32 R5, -RZ, R14.H0_H0 ;  /* 0x2000000eff057230 */ /* 0x000fe40000004100 */
[C---:B------:R-:W-:Y:S01]  /*8c80*/  FMUL.FTZ R38, R11.reuse, R8 ;  /* 0x000000080b267220 */ /* 0x040fe20000410000 */
[----:B------:R-:W-:Y:S01]  /*8c90*/  FMUL.FTZ R36, R11, R6 ;  /* 0x000000060b247220 */ /* 0x000fe20000410000 */
[----:B------:R-:W-:-:S02]  /*8ca0*/  HADD2.F32 R28, -RZ, R28.H1_H1 ;  /* 0x3000001cff1c7230 */ /* 0x000fc40000004100 */
[----:B------:R-:W-:Y:S01]  /*8cb0*/  FFMA.FTZ R20, R3, R20, R7 ;  /* 0x0000001403147223 */ /* 0x000fe20000010007 */
[----:B------:R-:W-:Y:S02]  /*8cc0*/  HADD2.F32 R30, -RZ, R30.H1_H1 ;  /* 0x3000001eff1e7230 */ /* 0x000fe40000004100 */
[C---:B------:R-:W-:Y:S01]  /*8cd0*/  FFMA.FTZ R6, R5.reuse, R6, -R38 ;  /* 0x0000000605067223 */ /* 0x040fe20000010826 */
[----:B------:R-:W-:Y:S02]  /*8ce0*/  HADD2.F32 R9, -RZ, R48.H0_H0 ;  /* 0x20000030ff097230 */ /* 0x000fe40000004100 */
[----:B------:R-:W-:Y:S01]  /*8cf0*/  FFMA.FTZ R36, R5, R8, R36 ;  /* 0x0000000805247223 */ /* 0x000fe20000010024 */
[----:B------:R-:W-:Y:S01]  /*8d00*/  HADD2.F32 R11, -RZ, R47.H0_H0 ;  /* 0x2000002fff0b7230 */ /* 0x000fe20000004100 */
[----:B------:R-:W-:Y:S01]  /*8d10*/  F2FP.F16.F32.PACK_AB R15, R46, R39 ;  /* 0x000000272e0f723e */ /* 0x000fe200000000ff */
        /* <DEDUP_REMOVED lines=19> */
[----:B------:R-:W-:-:S05]  /*8e50*/  F2FP.F16.F32.PACK_AB R14, R11, R36 ;  /* 0x000000240b0e723e */ /* 0x000fca00000000ff */
[----:B------:R2:W-:Y:S02]  /*8e60*/  STS.128 [R45+0x18400], R12 ;  /* 0x0184000c2d007388 */ /* 0x0005e40000000c00 */
.L_x_6046:
[----:B------:R-:W-:Y:S05]  /*8e70*/  BSYNC B1 ;  /* 0x0000000000017941 */ /* 0x000fea0003800000 */
.L_x_6045:
[----:B------:R-:W-:Y:S01]  /*8e80*/  PRMT R41, R56, 0x5410, R57 ;  /* 0x0000541038297816 */ /* 0x000fe20000000039 */
[----:B------:R-:W-:Y:S06]  /*8e90*/  @P0 BRA `(.L_x_6037) ;  /* 0x0000000400800947 */ /* 0x000fec0003800000 */
[----:B------:R-:W3:Y:S01]  /*8ea0*/  LDL R3, [R1+0x84] ;  /* 0x0000840001037983 */ /* 0x000ee20000100800 */
[C---:B--2---:R-:W-:Y:S02]  /*8eb0*/  VIADD R4, R206.reuse, 0x40 ;  /* 0x00000040ce047836 */ /* 0x044fe40000000000 */
[----:B------:R-:W-:Y:S01]  /*8ec0*/  VIADD R5, R206, 0x40 ;  /* 0x00000040ce057836 */ /* 0x000fe20000000000 */
[----:B------:R-:W2:Y:S01]  /*8ed0*/  LDL R42, [R1+0xa0] ;  /* 0x0000a000012a7983 */ /* 0x000ea20000100800 */
[----:B------:R-:W-:Y:S02]  /*8ee0*/  IMAD.SHL.U32 R4, R4, 0x40, RZ ;  /* 0x0000004004047824 */ /* 0x000fe400078e00ff */
[----:B------:R-:W-:-:S03]  /*8ef0*/  IMAD.SHL.U32 R5, R5, 0x40, RZ ;  /* 0x0000004005057824 */ /* 0x000fc600078e00ff */
[----:B------:R-:W-:Y:S02]  /*8f00*/  LOP3.LUT R4, R4, 0x1c0, RZ, 0xc0, !PT ;  /* 0x000001c004047812 */ /* 0x000fe400078ec0ff */
[----:B------:R-:W-:Y:S02]  /*8f10*/  LOP3.LUT R5, R5, 0x1c0, RZ, 0xc0, !PT ;  /* 0x000001c005057812 */ /* 0x000fe400078ec0ff */
[----:B------:R-:W-:-:S04]  /*8f20*/  SHF.R.U32.HI R4, RZ, 0x3, R4 ;  /* 0x00000003ff047819 */ /* 0x000fc80000011604 */
[----:B------:R-:W-:Y:S02]  /*8f30*/  LOP3.LUT R0, R4, R0, R5, 0x1e, !PT ;  /* 0x0000000004007212 */ /* 0x000fe400078e1e05 */
[--C-:B------:R-:W-:Y:S02]  /*8f40*/  SHF.R.U64 R39, R34, 0x10, R35.reuse ;  /* 0x0000001022277819 */ /* 0x100fe40000001223 */
[----:B------:R-:W-:Y:S01]  /*8f50*/  SHF.R.U32.HI R36, RZ, 0x10, R35 ;  /* 0x00000010ff247819 */ /* 0x000fe20000011623 */
[----:B------:R-:W-:Y:S01]  /*8f60*/  HADD2.F32 R29, -RZ, R53.H1_H1 ;  /* 0x30000035ff1d7230 */ /* 0x000fe20000004100 */
[----:B------:R-:W-:Y:S02]  /*8f70*/  SHF.R.U32.HI R28, RZ, 0x10, R25 ;  /* 0x00000010ff1c7819 */ /* 0x000fe40000011619 */
[--C-:B------:R-:W-:Y:S02]  /*8f80*/  SHF.R.U64 R37, R26, 0x10, R27.reuse ;  /* 0x000000101a257819 */ /* 0x100fe4000000121b */
[----:B------:R-:W-:Y:S01]  /*8f90*/  SHF.R.U32.HI R35, RZ, 0x10, R27 ;  /* 0x00000010ff237819 */ /* 0x000fe2000001161b */
[----:B------:R-:W-:Y:S01]  /*8fa0*/  HADD2.F32 R27, -RZ, R55.H1_H1 ;  /* 0x30000037ff1b7230 */ /* 0x000fe20000004100 */
[--C-:B------:R-:W-:Y:S01]  /*8fb0*/  SHF.R.U64 R40, R32, 0x10, R33.reuse ;  /* 0x0000001020287819 */ /* 0x100fe20000001221 */
[----:B------:R-:W-:Y:S01]  /*8fc0*/  HADD2.F32 R28, -RZ, R28.H0_H0 ;  /* 0x2000001cff1c7230 */ /* 0x000fe20000004100 */
[----:B------:R-:W-:Y:S01]  /*8fd0*/  SHF.R.U32.HI R32, RZ, 0x10, R33 ;  /* 0x00000010ff207819 */ /* 0x000fe20000011621 */
[----:B------:R-:W-:Y:S01]  /*8fe0*/  HADD2.F32 R26, -RZ, R53.H0_H0 ;  /* 0x20000035ff1a7230 */ /* 0x000fe20000004100 */
[----:B------:R-:W-:Y:S01]  /*8ff0*/  SHF.R.U64 R38, R24, 0x10, R25 ;  /* 0x0000001018267819 */ /* 0x000fe20000001219 */
[----:B---3--:R-:W-:Y:S01]  /*9000*/  IMAD.IADD R3, R3, 0x1, R0 ;  /* 0x0000000103037824 */ /* 0x008fe200078e0200 */
[----:B--2---:R-:W2:Y:S04]  /*9010*/  LDS.128 R4, [R42+0x18400] ;  /* 0x018400002a047984 */ /* 0x004ea80000000c00 */
[----:B------:R-:W-:-:S05]  /*9020*/  LEA R3, R3, R22, 0x1 ;  /* 0x0000001603037211 */ /* 0x000fca00078e08ff */
[----:B0-----:R-:W0:Y:S01]  /*9030*/  LDS.128 R12, [R3+0x18400] ;  /* 0x01840000030c7984 */ /* 0x001e220000000c00 */
[----:B--2---:R-:W-:Y:S02]  /*9040*/  HADD2.F32 R8, -RZ, R5.H0_H0 ;  /* 0x20000005ff087230 */ /* 0x004fe40000004100 */
[--C-:B0-----:R-:W-:Y:S02]  /*9050*/  HADD2.F32 R20, -RZ, R13.reuse.H0_H0 ;  /* 0x2000000dff147230 */ /* 0x101fe40000004100 */
        /* <DEDUP_REMOVED lines=9> */
[----:B------:R-:W-:-:S02]  /*90f0*/  HADD2.F32 R8, -RZ, R55.H0_H0 ;  /* 0x20000037ff087230 */ /* 0x000fc40000004100 */
[-C--:B------:R-:W-:Y:S01]  /*9100*/  FMUL.FTZ R32, R21, R20.reuse ;  /* 0x0000001415207220 */ /* 0x080fe20000410000 */
[----:B------:R-:W-:Y:S02]  /*9110*/  HADD2.F32 R0, -RZ, R4.H0_H0 ;  /* 0x20000004ff007230 */ /* 0x000fe40000004100 */
[----:B------:R-:W-:Y:S01]  /*9120*/  FFMA.FTZ R30, R5, R20, -R30 ;  /* 0x00000014051e7223 */ /* 0x000fe2000001081e */
[----:B------:R-:W-:Y:S02]  /*9130*/  HADD2.F32 R24, -RZ, R14.H0_H0 ;  /* 0x2000000eff187230 */ /* 0x000fe40000004100 */
[C---:B------:R-:W-:Y:S01]  /*9140*/  FMUL.FTZ R21, R13.reuse, R26 ;  /* 0x0000001a0d157220 */ /* 0x040fe20000410000 */
[----:B------:R-:W-:Y:S02]  /*9150*/  HADD2.F32 R20, -RZ, R54.H0_H0 ;  /* 0x20000036ff147230 */ /* 0x000fe40000004100 */
[----:B------:R-:W-:Y:S01]  /*9160*/  FMUL.FTZ R13, R13, R8 ;  /* 0x000000080d0d7220 */ /* 0x000fe20000410000 */
[----:B------:R-:W-:Y:S01]  /*9170*/  FFMA.FTZ R32, R5, R28, R32 ;  /* 0x0000001c05207223 */ /* 0x000fe20000010020 */
[----:B------:R-:W-:-:S02]  /*9180*/  HADD2.F32 R9, -RZ, R6.H0_H0 ;  /* 0x20000006ff097230 */ /* 0x000fc40000004100 */
[C---:B------:R-:W-:Y:S01]  /*9190*/  FFMA.FTZ R21, R0.reuse, R8, -R21 ;  /* 0x0000000800157223 */ /* 0x040fe20000010815 */
[----:B------:R-:W-:Y:S02]  /*91a0*/  HADD2.F32 R5, -RZ, R41.H0_H0 ;  /* 0x20000029ff057230 */ /* 0x000fe40000004100 */
[----:B------:R-:W-:Y:S01]  /*91b0*/  FFMA.FTZ R27, R0, R26, R13 ;  /* 0x0000001a001b7223 */ /* 0x000fe2000001000d */
[----:B------:R-:W-:Y:S01]  /*91c0*/  FMUL.FTZ R8, R24, R20 ;  /* 0x0000001418087220 */ /* 0x000fe20000410000 */
[----:B------:R-:W-:Y:S02]  /*91d0*/  HADD2.F32 R25, -RZ, R15.H0_H0 ;  /* 0x2000000fff197230 */ /* 0x000fe40000004100 */
[----:B------:R-:W-:Y:S02]  /*91e0*/  HADD2.F32 R26, -RZ, R54.H1_H1 ;  /* 0x30000036ff1a7230 */ /* 0x000fe40000004100 */
[----:B------:R-:W-:Y:S02]  /*91f0*/  HADD2.F32 R0, -RZ, R41.H1_H1 ;  /* 0x30000029ff007230 */ /* 0x000fe40000004100 */
[----:B------:R-:W-:Y:S01]  /*9200*/  FFMA.FTZ R28, R9, R5, -R8 ;  /* 0x00000005091c7223 */ /* 0x000fe20000010808 */
[----:B------:R-:W-:-:S02]  /*9210*/  HADD2.F32 R8, -RZ, R36.H0_H0 ;  /* 0x20000024ff087230 */ /* 0x000fc40000004100 */
[----:B------:R-:W-:Y:S01]  /*9220*/  FMUL.FTZ R34, R24, R5 ;  /* 0x0000000518227220 */ /* 0x000fe20000410000 */
[----:B-1----:R-:W-:Y:S02]  /*9230*/  HADD2.F32 R11, -RZ, R7.H0_H0 ;  /* 0x20000007ff0b7230 */ /* 0x002fe40000004100 */
[C---:B------:R-:W-:Y:S01]  /*9240*/  FMUL.FTZ R36, R25.reuse, R26 ;  /* 0x0000001a19247220 */ /* 0x040fe20000410000 */
[----:B------:R-:W-:Y:S02]  /*9250*/  HADD2.F32 R15, -RZ, R15.H1_H1 ;  /* 0x3000000fff0f7230 */ /* 0x000fe40000004100 */
[----:B------:R-:W-:Y:S01]  /*9260*/  FMUL.FTZ R25, R25, R0 ;  /* 0x0000000019197220 */ /* 0x000fe20000410000 */
[----:B------:R-:W-:Y:S02]  /*9270*/  HADD2.F32 R24, -RZ, R35.H0_H0 ;  /* 0x20000023ff187230 */ /* 0x000fe40000004100 */
[----:B------:R-:W-:Y:S01]  /*9280*/  FFMA.FTZ R34, R9, R20, R34 ;  /* 0x0000001409227223 */ /* 0x000fe20000010022 */
[----:B------:R-:W-:-:S02]  /*9290*/  HADD2.F32 R7, -RZ, R7.H1_H1 ;  /* 0x30000007ff077230 */ /* 0x000fc40000004100 */
[C---:B------:R-:W-:Y:S01]  /*92a0*/  FFMA.FTZ R36, R11.reuse, R0, -R36 ;  /* 0x000000000b247223 */ /* 0x040fe20000010824 */
[----:B------:R-:W-:Y:S01]  /*92b0*/  FFMA.FTZ R25, R11, R26, R25 ;  /* 0x0000001a0b197223 */ /* 0x000fe20000010019 */
[----:B------:R-:W-:Y:S02]  /*92c0*/  HADD2.F32 R12, -RZ, R12.H1_H1 ;  /* 0x3000000cff0c7230 */ /* 0x000fe40000004100 */
[C---:B------:R-:W-:Y:S01]  /*92d0*/  FMUL.FTZ R20, R15.reuse, R24 ;  /* 0x000000180f147220 */ /* 0x040fe20000410000 */
[----:B------:R-:W-:Y:S01]  /*92e0*/  FMUL.FTZ R0, R15, R8 ;  /* 0x000000080f007220 */ /* 0x000fe20000410000 */
[----:B------:R-:W-:Y:S02]  /*92f0*/  HADD2.F32 R11, -RZ, R38.H0_H0 ;  /* 0x20000026ff0b7230 */ /* 0x000fe40000004100 */
[----:B------:R-:W-:Y:S02]  /*9300*/  HADD2.F32 R14, -RZ, R14.H1_H1 ;  /* 0x3000000eff0e7230 */ /* 0x000fe40000004100 */
[----:B------:R-:W-:-:S02]  /*9310*/  HADD2.F32 R5, -RZ, R40.H0_H0 ;  /* 0x20000028ff057230 */ /* 0x000fc40000004100 */
[----:B------:R-:W-:Y:S02]  /*9320*/  HADD2.F32 R13, -RZ, R37.H0_H0 ;  /* 0x20000025ff0d7230 */ /* 0x000fe40000004100 */
[----:B------:R-:W-:Y:S02]  /*9330*/  HADD2.F32 R9, -RZ, R39.H0_H0 ;  /* 0x20000027ff097230 */ /* 0x000fe40000004100 */
[C---:B------:R-:W-:Y:S01]  /*9340*/  FFMA.FTZ R29, R7.reuse, R8, -R20 ;  /* 0x00000008071d7223 */ /* 0x040fe20000010814 */
[----:B------:R-:W-:Y:S01]  /*9350*/  FFMA.FTZ R24, R7, R24, R0 ;  /* 0x0000001807187223 */ /* 0x000fe20000010000 */
[----:B------:R-:W-:Y:S02]  /*9360*/  HADD2.F32 R4, -RZ, R4.H1_H1 ;  /* 0x30000004ff047230 */ /* 0x000fe40000004100 */
[C---:B------:R-:W-:Y:S01]  /*9370*/  FMUL.FTZ R7, R12.reuse, R11 ;  /* 0x0000000b0c077220 */ /* 0x040fe20000410000 */
[----:B------:R-:W-:Y:S02]  /*9380*/  HADD2.F32 R6, -RZ, R6.H1_H1 ;  /* 0x30000006ff067230 */ /* 0x000fe40000004100 */
[----:B------:R-:W-:Y:S01]  /*9390*/  FMUL.FTZ R12, R12, R5 ;  /* 0x000000050c0c7220 */ /* 0x000fe20000410000 */
[C---:B------:R-:W-:Y:S01]  /*93a0*/  FMUL.FTZ R15, R14.reuse, R13 ;  /* 0x0000000d0e0f7220 */ /* 0x040fe20000410000 */
        /* <DEDUP_REMOVED lines=15> */
.L_x_6037:
[----:B------:R-:W-:Y:S05]  /*94a0*/  BSYNC B0 ;  /* 0x0000000000007941 */ /* 0x000fea0003800000 */
.L_x_6023:
        /* <DEDUP_REMOVED lines=8> */
.L_x_6020:
[----:B--2---:R-:W2:Y:S01]  /*9530*/  S2R R0, SR_TID.X ;  /* 0x0000000000007919 */ /* 0x004ea20000002100 */
[----:B------:R-:W-:Y:S05]  /*9540*/  WARPSYNC.ALL ;  /* 0x0000000000007948 */ /* 0x000fea0003800000 */
[----:B--2---:R-:W-:-:S05]  /*9550*/  SHF.R.U32.HI R0, RZ, 0x7, R0 ;  /* 0x00000007ff007819 */ /* 0x004fca0000011600 */
[----:B-1-3--:R-:W-:Y:S02]  /*9560*/  VIADD R3, R0, 0x8 ;  /* 0x0000000800037836 */ /* 0x00afe40000000000 */
[----:B------:R-:W-:-:S03]  /*9570*/  IMAD.U32 R0, RZ, RZ, UR44 ;  /* 0x0000002cff007e24 */ /* 0x000fc6000f8e00ff */
[----:B------:R1:W-:Y:S02]  /*9580*/  BAR.SYNC.DEFER_BLOCKING R3, 0x100 ;  /* 0x000400030000751d */ /* 0x0003e40000010000 */
[----:B------:R-:W-:-:S13]  /*9590*/  ISETP.NE.AND P0, PT, R0, 0x3, PT ;  /* 0x000000030000780c */ /* 0x000fda0003f05270 */
[----:B-1----:R-:W-:Y:S05]  /*95a0*/  @!P0 BRA `(.L_x_6047) ;  /* 0x0000000000048947 */ /* 0x002fea0003800000 */
[----:B------:R-:W-:Y:S01]  /*95b0*/  BPT.TRAP 0x1 ;  /* 0x000000040000795c */ /* 0x000fe20000300000 */
.L_x_6047:
[----:B------:R-:W-:Y:S01]  /*95c0*/  IMAD R9, R18, 0x8, R22 ;  /* 0x0000000812097824 */ /* 0x000fe200078e0216 */
[----:B------:R-:W-:-:S04]  /*95d0*/  SHF.L.U32 R6, R207, 0x1f, RZ ;  /* 0x0000001fcf067819 */ /* 0x000fc800000006ff */
[----:B------:R1:W2:Y:S01]  /*95e0*/  SYNCS.PHASECHK.TRANS64.TRYWAIT P1, [R9+URZ+0x32430], R6 ;  /* 0x03243006090075a7 */ /* 0x0002a2000802017f */
[----:B------:R-:W-:Y:S05]  /*95f0*/  @!P0 BRA `(.L_x_6048) ;  /* 0x0000000000048947 */ /* 0x000fea0003800000 */
[----:B------:R-:W-:Y:S01]  /*9600*/  BPT.TRAP 0x1 ;  /* 0x000000040000795c */ /* 0x000fe20000300000 */
.L_x_6048:
[----:B------:R-:W-:-:S05]  /*9610*/  VIADD R0, R22, 0x1c400 ;  /* 0x0001c40016007836 */ /* 0x000fca0000000000 */
[----:B------:R-:W-:-:S04]  /*9620*/  SHF.R.U32.HI R0, RZ, 0x4, R0 ;  /* 0x00000004ff007819 */ /* 0x000fc80000011600 */
[----:B------:R-:W-:-:S04]  /*9630*/  LOP3.LUT R0, R0, 0x3fff, RZ, 0xc0, !PT ;  /* 0x00003fff00007812 */ /* 0x000fc800078ec0ff */
[----:B------:R-:W-:-:S05]  /*9640*/  LOP3.LUT R0, R0, 0x10000, RZ, 0xfc, !PT ;  /* 0x0001000000007812 */ /* 0x000fca00078efcff */
[----:B------:R3:W-:Y:S01]  /*9650*/  STL [R1+0x68], R0 ;  /* 0x0000680001007387 */ /* 0x0007e20000100800 */
[----:B--2---:R-:W-:Y:S05]  /*9660*/  @P1 BRA `(.L_x_6049) ;  /* 0x0000000000081947 */ /* 0x004fea0003800000 */
[----:B------:R-:W2:Y:S02]  /*9670*/  SYNCS.PHASECHK.TRANS64.TRYWAIT P1, [R9+URZ+0x32430], R6 ;  /* 0x03243006090075a7 */ /* 0x000ea4000802017f */
[----:B--2---:R-:W-:Y:S05]  /*9680*/  @!P1 BRA `(.L_x_6050) ;  /* 0x00000148007c9947 */ /* 0x004fea0003800000 */
.L_x_6049:
[----:B---3--:R-:W3:Y:S01]  /*9690*/  LDL R0, [R1+0x68] ;  /* 0x0000680001007983 */ /* 0x008ee20000100800 */
[----:B------:R-:W-:Y:S01]  /*96a0*/  IMAD.MOV.U32 R5, RZ, RZ, 0x40000040 ;  /* 0x40000040ff057424 */ /* 0x000fe200078e00ff */
[----:B------:R-:W-:Y:S05]  /*96b0*/  WARPSYNC.ALL ;  /* 0x0000000000007948 */ /* 0x000fea0003800000 */
[C---:B------:R-:W-:Y:S01]  /*96c0*/  R2UR UR4, R214.reuse ;  /* 0x00000000d60472ca */ /* 0x040fe200000e0000 */
[----:B------:R-:W-:Y:S01]  /*96d0*/  WARPGROUP.ARRIVE ;  /* 0x00000000000079c5 */ /* 0x000fe20000000000 */
[----:B------:R-:W-:Y:S01]  /*96e0*/  R2UR UR5, R215 ;  /* 0x00000000d70572ca */ /* 0x000fe200000e0000 */
[C---:B------:R-:W-:Y:S01]  /*96f0*/  VIADD R74, R214.reuse, 0x2 ;  /* 0x00000002d64a7836 */ /* 0x040fe20000000000 */
[----:B------:R-:W-:Y:S01]  /*9700*/  R2UR UR7, R5 ;  /* 0x00000000050772ca */ /* 0x000fe200000e0000 */
[----:B------:R-:W-:Y:S01]  /*9710*/  IMAD.MOV.U32 R75, RZ, RZ, 0x40000040 ;  /* 0x40000040ff4b7424 */ /* 0x000fe200078e00ff */
[C---:B------:R-:W-:Y:S01]  /*9720*/  IADD3 R20, R214.reuse, 0x4, RZ ;  /* 0x00000004d6147810 */ /* 0x040fe20007ffe0ff */
[----:B0-----:R-:W-:Y:S01]  /*9730*/  IMAD.MOV.U32 R13, RZ, RZ, 0x40000040 ;  /* 0x40000040ff0d7424 */ /* 0x001fe200078e00ff */
[----:B------:R-:W-:Y:S01]  /*9740*/  BSSY B0, `(.L_x_6051) ;  /* 0x0000028000007945 */ /* 0x000fe20003800000 */
[----:B------:R-:W-:Y:S01]  /*9750*/  IMAD.MOV.U32 R21, RZ, RZ, 0x40000040 ;  /* 0x40000040ff157424 */ /* 0x000fe200078e00ff */
[----:B------:R0:W-:Y:S01]  /*9760*/  STL.64 [R1+0x60], R74 ;  /* 0x0000604a01007387 */ /* 0x0001e20000100a00 */
[----:B------:R-:W-:-:S02]  /*9770*/  VIADD R14, R214, 0x6 ;  /* 0x00000006d60e7836 */ /* 0x000fc40000000000 */
[----:B------:R-:W-:Y:S01]  /*9780*/  IMAD.MOV.U32 R15, RZ, RZ, 0x40000040 ;  /* 0x40000040ff0f7424 */ /* 0x000fe200078e00ff */
[----:B------:R0:W-:Y:S01]  /*9790*/  STL.64 [R1+0x58], R20 ;  /* 0x0000581401007387 */ /* 0x0001e20000100a00 */
[----:B------:R-:W-:-:S03]  /*97a0*/  IMAD.MOV.U32 R5, RZ, RZ, 0x40000040 ;  /* 0x40000040ff057424 */ /* 0x000fc600078e00ff */
[----:B------:R0:W-:Y:S01]  /*97b0*/  STL.64 [R1+0x50], R14 ;  /* 0x0000500e01007387 */ /* 0x0001e20000100a00 */
[----:B---3--:R-:W-:-:S04]  /*97c0*/  IMAD R4, R18, 0x300, R0 ;  /* 0x0000030012047824 */ /* 0x008fc800078e0200 */
        /* <DEDUP_REMOVED lines=24> */
[----:B------:R-:W-:Y:S01]  /*9950*/  SHF.L.U32 R5, R10, 0x1f, RZ ;  /* 0x0000001f0a057819 */ /* 0x000fe200000006ff */
[----:B------:R-:W-:-:S02]  /*9960*/  WARPGROUP.DEPBAR.LE gsb0, 0x0 ;  /* 0x00008000000079c5 */ /* 0x000fc40000010000 */
[----:B------:R-:W-:-:S08]  /*9970*/  WARPGROUP.ARRIVE ;  /* 0x00000000000079c5 */ /* 0x000fd00000000000 */
[----:B------:R-:W-:Y:S03]  /*9980*/  HGMMA.64x96x16.F32 R24, gdesc[UR4], R24, gsb0 ;  /* 0x01600000041879f0 */ /* 0x000fe60008000818 */
[----:B------:R-:W-:Y:S02]  /*9990*/  WARPGROUP.DEPBAR.LE gsb0, 0x0 ;  /* 0x00008000000079c5 */ /* 0x000fe40000010000 */
[----:B------:R-:W3:Y:S02]  /*99a0*/  SYNCS.PHASECHK.TRANS64.TRYWAIT P1, [R22+URZ+0x32410], R5 ;  /* 0x03241005160075a7 */ /* 0x000ee4000802017f */
[----:B0--3--:R-:W-:Y:S05]  /*99b0*/  @!P1 BRA `(.L_x_6052) ;  /* 0x0000014400c49947 */ /* 0x009fea0003800000 */
.L_x_6288:
[----:B------:R-:W-:Y:S05]  /*99c0*/  BSYNC B0 ;  /* 0x0000000000007941 */ /* 0x000fea0003800000 */
.L_x_6051:
[----:B------:R-:W-:Y:S05]  /*99d0*/  @!P0 BRA `(.L_x_6053) ;  /* 0x0000000000048947 */ /* 0x000fea0003800000 */
[----:B------:R-:W-:Y:S01]  /*99e0*/  BPT.TRAP 0x1 ;  /* 0x000000040000795c */ /* 0x000fe20000300000 */
.L_x_6053:
[----:B------:R3:W4:Y:S01]  /*99f0*/  SYNCS.PHASECHK.TRANS64.TRYWAIT P1, [R9+URZ+0x32450], R6 ;  /* 0x03245006090075a7 */ /* 0x000722000802017f */
[----:B------:R-:W-:Y:S05]  /*9a00*/  @!P0 BRA `(.L_x_6054) ;  /* 0x0000000000048947 */ /* 0x000fea0003800000 */
[----:B------:R-:W-:Y:S01]  /*9a10*/  BPT.TRAP 0x1 ;  /* 0x000000040000795c */ /* 0x000fe20000300000 */
.L_x_6054:
[----:B----4-:R-:W-:Y:S05]  /*9a20*/  @P1 BRA `(.L_x_6055) ;  /* 0x0000000000081947 */ /* 0x010fea0003800000 */
[----:B------:R-:W4:Y:S02]  /*9a30*/  SYNCS.PHASECHK.TRANS64.TRYWAIT P1, [R9+URZ+0x32450], R6 ;  /* 0x03245006090075a7 */ /* 0x000f24000802017f */
[----:B----4-:R-:W-:Y:S05]  /*9a40*/  @!P1 BRA `(.L_x_6056) ;  /* 0x0000014400b49947 */ /* 0x010fea0003800000 */
.L_x_6055:
[----:B------:R-:W-:Y:S05]  /*9a50*/  WARPSYNC.ALL ;  /* 0x0000000000007948 */ /* 0x000fea0003800000 */
[----:B------:R-:W-:Y:S01]  /*9a60*/  R2UR UR38, R22 ;  /* 0x00000000162672ca */ /* 0x000fe200000e0000 */
[----:B------:R-:W-:Y:S01]  /*9a70*/  IMAD.MOV.U32 R7, RZ, RZ, 0xc00 ;  /* 0x00000c00ff077424 */ /* 0x000fe200078e00ff */
[----:B------:R-:W-:Y:S01]  /*9a80*/  LOP3.LUT R4, R72, 0x10000, RZ, 0xfc, !PT ;  /* 0x0001000048047812 */ /* 0x000fe200078efcff */
[----:B0-----:R-:W-:Y:S01]  /*9a90*/  IMAD.MOV.U32 R5, RZ, RZ, 0x40000040 ;  /* 0x40000040ff057424 */ /* 0x001fe200078e00ff */
[----:B------:R-:W-:Y:S01]  /*9aa0*/  WARPGROUP.ARRIVE ;  /* 0x00000000000079c5 */ /* 0x000fe20000000000 */
[----:B------:R-:W-:Y:S01]  /*9ab0*/  IMAD.MOV.U32 R85, RZ, RZ, 0x40000040 ;  /* 0x40000040ff557424 */ /* 0x000fe200078e00ff */
[C---:B------:R-:W-:Y:S01]  /*9ac0*/  R2UR UR4, R4.reuse ;  /* 0x00000000040472ca */ /* 0x040fe200000e0000 */
[C---:B------:R-:W-:Y:S01]  /*9ad0*/  VIADD R84, R4.reuse, 0x2 ;  /* 0x0000000204547836 */ /* 0x040fe20000000000 */
[----:B------:R-:W-:Y:S01]  /*9ae0*/  R2UR UR5, R5 ;  /* 0x00000000050572ca */ /* 0x000fe200000e0000 */
[----:B------:R-:W-:Y:S01]  /*9af0*/  IMAD.MOV.U32 R11, RZ, RZ, 0x40000040 ;  /* 0x40000040ff0b7424 */ /* 0x000fe200078e00ff */
[----:B------:R-:W-:Y:S01]  /*9b00*/  MOV R13, 0x40000040 ;  /* 0x40000040000d7802 */ /* 0x000fe20000000f00 */
[C---:B------:R-:W-:Y:S01]  /*9b10*/  VIADD R82, R4.reuse, 0x4 ;  /* 0x0000000404527836 */ /* 0x040fe20000000000 */
[C---:B------:R-:W-:Y:S01]  /*9b20*/  IADD3 R220, R4.reuse, 0xc06, RZ ;  /* 0x00000c0604dc7810 */ /* 0x040fe20007ffe0ff */
[----:B------:R-:W-:Y:S01]  /*9b30*/  UIADD3 UR38, UR38, 0x400, URZ ;  /* 0x0000040026267890 */ /* 0x000fe2000fffe03f */
[----:B------:R-:W-:Y:S01]  /*9b40*/  IMAD.MOV.U32 R83, RZ, RZ, 0x40000040 ;  /* 0x40000040ff537424 */ /* 0x000fe200078e00ff */
[----:B------:R-:W0:Y:S01]  /*9b50*/  S2R R0, SR_TID.X ;  /* 0x0000000000007919 */ /* 0x000e220000002100 */
[C---:B------:R-:W-:Y:S01]  /*9b60*/  VIADD R80, R4.reuse, 0x6 ;  /* 0x0000000604507836 */ /* 0x040fe20000000000 */
[----:B------:R-:W-:Y:S01]  /*9b70*/  USHF.R.U32.HI UR38, URZ, 0x4, UR38 ;  /* 0x000000043f267899 */ /* 0x000fe20008011626 */
[----:B------:R-:W-:Y:S01]  /*9b80*/  IMAD.MOV.U32 R81, RZ, RZ, 0x40000040 ;  /* 0x40000040ff517424 */ /* 0x000fe200078e00ff */
[----:B------:R0:W-:Y:S01]  /*9b90*/  STL.64 [R1+0x48], R84 ;  /* 0x0000485401007387 */ /* 0x0001e20000100a00 */
[C---:B------:R-:W-:Y:S01]  /*9ba0*/  VIADD R78, R4.reuse, 0x400 ;  /* 0x00000400044e7836 */ /* 0x040fe20000000000 */
[----:B------:R-:W-:Y:S01]  /*9bb0*/  ULOP3.LUT UR38, UR38, 0x3fff, URZ, 0xc0, !UPT ;  /* 0x00003fff26267892 */ /* 0x000fe2000f8ec03f */
[----:B------:R-:W-:Y:S01]  /*9bc0*/  IMAD.MOV.U32 R79, RZ, RZ, 0x40000040 ;  /* 0x40000040ff4f7424 */ /* 0x000fe200078e00ff */
[----:B------:R0:W-:Y:S01]  /*9bd0*/  STL.64 [R1+0x40], R82 ;  /* 0x0000405201007387 */ /* 0x0001e20000100a00 */
[C---:B------:R-:W-:Y:S01]  /*9be0*/  VIADD R76, R4.reuse, 0x402 ;  /* 0x00000402044c7836 */ /* 0x040fe20000000000 */
[----:B------:R-:W-:Y:S01]  /*9bf0*/  ULOP3.LUT UR45, UR38, 0x10000, URZ, 0xfc, !UPT ;  /* 0x00010000262d7892 */ /* 0x000fe2000f8efc3f */
[----:B------:R-:W-:Y:S01]  /*9c00*/  IMAD.MOV.U32 R77, RZ, RZ, 0x40000040 ;  /* 0x40000040ff4d7424 */ /* 0x000fe200078e00ff */
[----:B------:R0:W-:Y:S01]  /*9c10*/  STL.64 [R1+0x38], R80 ;  /* 0x0000385001007387 */ /* 0x0001e20000100a00 */
[----:B------:R-:W-:-:S02]  /*9c20*/  VIADD R74, R4, 0x404 ;  /* 0x00000404044a7836 */ /* 0x000fc40000000000 */
[----:B------:R-:W-:Y:S01]  /*9c30*/  IMAD.MOV.U32 R75, RZ, RZ, 0x40000040 ;  /* 0x40000040ff4b7424 */ /* 0x000fe200078e00ff */
[----:B------:R0:W-:Y:S01]  /*9c40*/  STL.64 [R1+0x30], R78 ;  /* 0x0000304e01007387 */ /* 0x0001e20000100a00 */
[----:B-1234-:R-:W-:Y:S01]  /*9c50*/  IMAD R6, R18, R7, UR45 ;  /* 0x0000002d12067e24 */ /* 0x01efe2000f8e0207 */
[----:B------:R-:W-:Y:S01]  /*9c60*/  MOV R7, 0x40000040 ;  /* 0x4000004000077802 */ /* 0x000fe20000000f00 */
[----:B------:R-:W-:Y:S01]  /*9c70*/  VIADD R72, R4, 0x406 ;  /* 0x0000040604487836 */ /* 0x000fe20000000000 */
[----:B------:R1:W-:Y:S01]  /*9c80*/  STL.64 [R1+0x28], R76 ;  /* 0x0000284c01007387 */ /* 0x0003e20000100a00 */
[C---:B------:R-:W-:Y:S01]  /*9c90*/  VIADD R10, R6.reuse, 0x2 ;  /* 0x00000002060a7836 */ /* 0x040fe20000000000 */
[----:B------:R-:W-:Y:S01]  /*9ca0*/  R2UR UR6, R6 ;  /* 0x00000000060672ca */ /* 0x000fe200000e0000 */
[----:B------:R-:W-:Y:S01]  /*9cb0*/  IMAD.MOV.U32 R73, RZ, RZ, 0x40000040 ;  /* 0x40000040ff497424 */ /* 0x000fe200078e00ff */
[----:B------:R-:W-:Y:S01]  /*9cc0*/  R2UR UR7, R7 ;  /* 0x00000000070772ca */ /* 0x000fe200000e0000 */
[----:B------:R-:W-:Y:S01]  /*9cd0*/  VIADD R20, R4, 0x800 ;  /* 0x0000080004147836 */ /* 0x000fe20000000000 */
[----:B------:R1:W-:Y:S01]  /*9ce0*/  STL.64 [R1+0x20], R74 ;  /* 0x0000204a01007387 */ /* 0x0003e20000100a00 */
[----:B------:R-:W-:-:S02]  /*9cf0*/  IMAD.MOV.U32 R21, RZ, RZ, 0x40000040 ;  /* 0x40000040ff157424 */ /* 0x000fc400078e00ff */
[C---:B------:R-:W-:Y:S01]  /*9d00*/  VIADD R14, R4.reuse, 0x802 ;  /* 0x00000802040e7836 */ /* 0x040fe20000000000 */
[----:B------:R1:W-:Y:S01]  /*9d10*/  STL.64 [R1+0x18], R72 ;  /* 0x0000184801007387 */ /* 0x0003e20000100a00 */
[----:B------:R-:W-:Y:S01]  /*9d20*/  IMAD.MOV.U32 R15, RZ, RZ, 0x40000040 ;  /* 0x40000040ff0f7424 */ /* 0x000fe200078e00ff */
[----:B0-----:R-:W-:Y:S01]  /*9d30*/  SHF.R.U32.HI R0, RZ, 0x7, R0 ;  /* 0x00000007ff007819 */ /* 0x001fe20000011600 */
[C---:B------:R-:W-:Y:S01]  /*9d40*/  VIADD R12, R4.reuse, 0x804 ;  /* 0x00000804040c7836 */ /* 0x040fe20000000000 */
[----:B------:R1:W-:Y:S01]  /*9d50*/  STL.64 [R1+0x10], R20 ;  /* 0x0000101401007387 */ /* 0x0003e20000100a00 */
[----:B------:R-:W-:Y:S02]  /*9d60*/  VIADD R228, R4, 0x806 ;  /* 0x0000080604e47836 */ /* 0x000fe40000000000 */
[----:B------:R-:W-:Y:S01]  /*9d70*/  HGMMA.64x96x16.F32 R24, gdesc[UR4], R24, gsb0 ;  /* 0x01600000041879f0 */ /* 0x000fe20008000818 */
[----:B------:R-:W-:Y:S01]  /*9d80*/  R2UR UR4, R84 ;  /* 0x00000000540472ca */ /* 0x000fe200000e0000 */
[----:B------:R-:W-:Y:S01]  /*9d90*/  IMAD.MOV.U32 R229, RZ, RZ, 0x40000040 ;  /* 0x40000040ffe57424 */ /* 0x000fe200078e00ff */
[----:B------:R-:W-:Y:S01]  /*9da0*/  R2UR UR5, R85 ;  /* 0x00000000550572ca */ /* 0x000fe200000e0000 */
[----:B------:R-:W-:Y:S01]  /*9db0*/  VIADD R226, R4, 0xc00 ;  /* 0x00000c0004e27836 */ /* 0x000fe20000000000 */
[----:B------:R-:W-:Y:S01]  /*9dc0*/  R2UR UR6, R10 ;  /* 0x000000000a0672ca */ /* 0x000fe200000e0000 */
[----:B------:R-:W-:Y:S01]  /*9dd0*/  VIADD R10, R6, 0x4 ;  /* 0x00000004060a7836 */ /* 0x000fe20000000000 */
[----:B------:R-:W-:Y:S01]  /*9de0*/  R2UR UR7, R11 ;  /* 0x000000000b0772ca */ /* 0x000fe200000e0000 */
[----:B------:R-:W-:Y:S01]  /*9df0*/  IMAD.MOV.U32 R11, RZ, RZ, 0x40000040 ;  /* 0x40000040ff0b7424 */ /* 0x000fe200078e00ff */
[----:B------:R1:W-:Y:S01]  /*9e00*/  STL.64 [R1+0x8], R14 ;  /* 0x0000080e01007387 */ /* 0x0003e20000100a00 */
[----:B------:R-:W-:-:S02]  /*9e10*/  IMAD.MOV.U32 R227, RZ, RZ, 0x40000040 ;  /* 0x40000040ffe37424 */ /* 0x000fc400078e00ff */
[C---:B------:R-:W-:Y:S01]  /*9e20*/  VIADD R224, R4.reuse, 0xc02 ;  /* 0x00000c0204e07836 */ /* 0x040fe20000000000 */
[----:B------:R1:W-:Y:S01]  /*9e30*/  STL.64 [R1], R12 ;  /* 0x0000000c01007387 */ /* 0x0003e20000100a00 */
[----:B------:R-:W-:Y:S02]  /*9e40*/  IMAD.MOV.U32 R225, RZ, RZ, 0x40000040 ;  /* 0x40000040ffe17424 */ /* 0x000fe400078e00ff */
[----:B------:R-:W-:Y:S02]  /*9e50*/  VIADD R222, R4, 0xc04 ;  /* 0x00000c0404de7836 */ /* 0x000fe40000000000 */
[----:B------:R-:W-:Y:S02]  /*9e60*/  IMAD.MOV.U32 R223, RZ, RZ, 0x40000040 ;  /* 0x40000040ffdf7424 */ /* 0x000fe400078e00ff */
[----:B------:R-:W-:Y:S02]  /*9e70*/  IMAD.MOV.U32 R221, RZ, RZ, 0x40000040 ;  /* 0x40000040ffdd7424 */ /* 0x000fe400078e00ff */
[----:B------:R-:W-:Y:S01]  /*9e80*/  IMAD.MOV.U32 R7, RZ, RZ, 0x40000040 ;  /* 0x40000040ff077424 */ /* 0x000fe200078e00ff */
[----:B------:R-:W-:-:S02]  /*9e90*/  WARPGROUP.DEPBAR.LE gsb0, 0x0 ;  /* 0x00008000000079c5 */ /* 0x000fc40000010000 */
[----:B------:R-:W-:-:S06]  /*9ea0*/  WARPGROUP.ARRIVE ;  /* 0x00000000000079c5 */ /* 0x000fcc0000000000 */
[----:B------:R-:W-:Y:S01]  /*9eb0*/  HGMMA.64x96x16.F32 R24, gdesc[UR4], R24, gsb0 ;  /* 0x01600000041879f0 */ /* 0x000fe20008000818 */
[----:B------:R-:W-:Y:S02]  /*9ec0*/  R2UR UR4, R82 ;  /* 0x00000000520472ca */ /* 0x000fe400000e0000 */
[----:B------:R-:W-:Y:S02]  /*9ed0*/  R2UR UR5, R83 ;  /* 0x00000000530572ca */ /* 0x000fe400000e0000 */
[----:B------:R-:W-:Y:S02]  /*9ee0*/  R2UR UR6, R10 ;  /* 0x000000000a0672ca */ /* 0x000fe400000e0000 */
[----:B------:R-:W-:Y:S01]  /*9ef0*/  R2UR UR7, R11 ;  /* 0x000000000b0772ca */ /* 0x000fe200000e0000 */
[----:B------:R-:W-:Y:S01]  /*9f00*/  IMAD.MOV.U32 R11, RZ, RZ, 0x40000040 ;  /* 0x40000040ff0b7424 */ /* 0x000fe200078e00ff */
[----:B------:R-:W-:Y:S01]  /*9f10*/  IADD3 R10, R6, 0x6, RZ ;  /* 0x00000006060a7810 */ /* 0x000fe20007ffe0ff */
[----:B------:R-:W-:-:S02]  /*9f20*/  WARPGROUP.DEPBAR.LE gsb0, 0x0 ;  /* 0x00008000000079c5 */ /* 0x000fc40000010000 */
[----:B------:R-:W-:-:S08]  /*9f30*/  WARPGROUP.ARRIVE ;  /* 0x00000000000079c5 */ /* 0x000fd00000000000 */
        /* <DEDUP_REMOVED lines=12> */
[----:B------:R-:W-:Y:S01]  /*a000*/  R2UR UR6, R10 ;  /* 0x000000000a0672ca */ /* 0x000fe200000e0000 */
[----:B------:R-:W-:Y:S01]  /*a010*/  VIADD R10, R6, 0x302 ;  /* 0x00000302060a7836 */ /* 0x000fe20000000000 */
[----:B------:R-:W-:Y:S02]  /*a020*/  R2UR UR7, R11 ;  /* 0x000000000b0772ca */ /* 0x000fe400000e0000 */
[----:B------:R-:W-:Y:S01]  /*a030*/  MOV R11, 0x40000040 ;  /* 0x40000040000b7802 */ /* 0x000fe20000000f00 */
        /* <DEDUP_REMOVED lines=99> */
[----:B------:R-:W-:Y:S03]  /*a670*/  HGMMA.64x96x16.F32 R24, gdesc[UR4], R24, gsb0 ;  /* 0x01600000041879f0 */ /* 0x000fe60008000818 */
[----:B------:R-:W-:Y:S02]  /*a680*/  WARPGROUP.DEPBAR.LE gsb0, 0x0 ;  /* 0x00008000000079c5 */ /* 0x000fe40000010000 */
[----:B------:R1:W-:Y:S06]  /*a690*/  BAR.ARV R7, 0x100 ;  /* 0x000400070000751d */ /* 0x0003ec0000002000 */
[----:B------:R-:W-:Y:S05]  /*a6a0*/  @!P0 BRA `(.L_x_6057) ;  /* 0x0000000000048947 */ /* 0x000fea0003800000 */
[----:B------:R-:W-:Y:S01]  /*a6b0*/  BPT.TRAP 0x1 ;  /* 0x000000040000795c */ /* 0x000fe20000300000 */
.L_x_6057:
[----:B------:R-:W2:Y:S01]  /*a6c0*/  LDL R0, [R1+0x88] ;  /* 0x0000880001007983 */ /* 0x000ea20000100800 */
[----:B------:R-:W0:Y:S01]  /*a6d0*/  LDC R6, c[0x0][0x448] ;  /* 0x00011200ff067b82 */ /* 0x000e220000000800 */
[----:B------:R-:W-:Y:S02]  /*a6e0*/  ULDC UR37, c[0x0][0xa80] ;  /* 0x0002a00000257ab9 */ /* 0x000fe40000000800 */
[----:B------:R-:W2:Y:S04]  /*a6f0*/  LDL R174, [R1+0x6c] ;  /* 0x00006c0001ae7983 */ /* 0x000ea80000100800 */
[----:B------:R-:W3:Y:S04]  /*a700*/  LDL R173, [R1+0x80] ;  /* 0x0000800001ad7983 */ /* 0x000ee80000100800 */
[----:B------:R-:W4:Y:S01]  /*a710*/  LDL R10, [R1+0x8c] ;  /* 0x00008c00010a7983 */ /* 0x000f220000100800 */
[----:B0-----:R-:W-:-:S13]  /*a720*/  ISETP.NE.AND P5, PT, R6, 0x1, PT ;  /* 0x000000010600780c */ /* 0x001fda0003fa5270 */
[----:B------:R-:W0:Y:S08]  /*a730*/  @P5 LDC R11, c[0x0][0x44c] ;  /* 0x00011300ff0b5b82 */ /* 0x000e300000000800 */
[----:B-1----:R-:W1:Y:S01]  /*a740*/  @P5 LDC R13, c[0x0][0x450] ;  /* 0x00011400ff0d5b82 */ /* 0x002e620000000800 */
[----:B--2---:R-:W-:-:S04]  /*a750*/  IMAD.IADD R0, R0, 0x1, R174 ;  /* 0x0000000100007824 */ /* 0x004fc800078e02ae */
[----:B0-----:R-:W-:-:S05]  /*a760*/  @P5 IMAD.HI.U32 R6, R0, R11, RZ ;  /* 0x0000000b00065227 */ /* 0x001fca00078e00ff */
[----:B-1----:R-:W-:-:S05]  /*a770*/  @P5 SHF.R.U32.HI R0, RZ, R13, R6 ;  /* 0x0000000dff005219 */ /* 0x002fca0000011606 */
[----:B------:R-:W0:Y:S01]  /*a780*/  SHFL.IDX PT, R8, R0, RZ, 0x1c1f ;  /* 0x001c1fff00087589 */ /* 0x000e2200000e0000 */
[----:B---3--:R-:W-:-:S04]  /*a790*/  IMAD R6, R172, -0x60, R173 ;  /* 0xffffffa0ac067824 */ /* 0x008fc800078e02ad */
[----:B------:R-:W-:-:S04]  /*a7a0*/  VIADD R6, R6, 0x60 ;  /* 0x0000006006067836 */ /* 0x000fc80000000000 */
[----:B----4-:R-:W-:-:S05]  /*a7b0*/  IMAD R6, R10, -0x2, R6 ;  /* 0xfffffffe0a067824 */ /* 0x010fca00078e0206 */
[----:B------:R-:W-:-:S04]  /*a7c0*/  IADD3 R11, -R219, 0x1, R6 ;  /* 0x00000001db0b7810 */ /* 0x000fc80007ffe106 */
[----:B0-----:R-:W-:-:S04]  /*a7d0*/  VIADDMNMX R8, R8, R11, R6, PT ;  /* 0x0000000b08087246 */ /* 0x001fc80003800106 */
        /* <DEDUP_REMOVED lines=69> */
[----:B------:R-:W-:-:S04]  /*ac30*/  FMNMX.FTZ R8, R68, R73, !PT ;  /* 0x0000004944087209 */ /* 0x000fc80007810000 */
[----:B------:R-:W-:-:S05]  /*ac40*/  FMNMX.FTZ R10, R69, R8, !PT ;  /* 0x00000008450a7209 */ /* 0x000fca0007810000 */
[----:B------:R-:W0:Y:S04]  /*ac50*/  SHFL.BFLY PT, R73, R10, 0x2, 0x1f ;  /* 0x0c401f000a497f89 */ /* 0x000e2800000e0000 */
[----:B------:R-:W1:Y:S01]  /*ac60*/  SHFL.IDX PT, R0, R0, 0x1, 0x1c1f ;  /* 0x003c1f0000007f89 */ /* 0x000e6200000e0000 */
[----:B0-----:R-:W-:-:S05]  /*ac70*/  FMNMX.FTZ R73, R10, R73, !PT ;  /* 0x000000490a497209 */ /* 0x001fca0007810000 */
[----:B------:R-:W0:Y:S01]  /*ac80*/  SHFL.BFLY PT, R12, R73, 0x1, 0x1f ;  /* 0x0c201f00490c7f89 */ /* 0x000e2200000e0000 */
        /* <DEDUP_REMOVED lines=9> */
[----:B0-----:R-:W-:Y:S02]  /*ad20*/  FMNMX.FTZ R0, R73, R12, !PT ;  /* 0x0000000c49007209 */ /* 0x001fe40007810000 */
[----:B------:R-:W-:Y:S02]  /*ad30*/  ISETP.GT.AND P2, PT, R8, 0x10, PT ;  /* 0x000000100800780c */ /* 0x000fe40003f44270 */
[----:B------:R-:W-:Y:S01]  /*ad40*/  FSEL R31, R31, -INF , P1 ;  /* 0xff8000001f1f7808 */ /* 0x000fe20000800000 */
[----:B------:R-:W-:Y:S01]  /*ad50*/  FMUL.FTZ R6, R0, UR37 ;  /* 0x0000002500067c20 */ /* 0x000fe20008410000 */
[----:B------:R-:W-:-:S02]  /*ad60*/  FMNMX.FTZ R10, R30, R11, !PT ;  /* 0x0000000b1e0a7209 */ /* 0x000fc40007810000 */
[----:B------:R-:W-:Y:S02]  /*ad70*/  FSETP.NEU.FTZ.AND P3, PT, R0, -INF , PT ;  /* 0xff8000000000780b */ /* 0x000fe40003f7d000 */
[----:B------:R-:W-:Y:S02]  /*ad80*/  ISETP.GT.AND P1, PT, R8, 0x11, PT ;  /* 0x000000110800780c */ /* 0x000fe40003f24270 */
[----:B------:R-:W-:Y:S02]  /*ad90*/  FSEL R34, R34, -INF , P2 ;  /* 0xff80000022227808 */ /* 0x000fe40001000000 */
[----:B------:R-:W-:Y:S02]  /*ada0*/  FMNMX.FTZ R11, R31, R10, !PT ;  /* 0x0000000a1f0b7209 */ /* 0x000fe40007810000 */
[----:B------:R-:W-:Y:S02]  /*adb0*/  FSEL R6, R6, RZ, P3 ;  /* 0x000000ff06067208 */ /* 0x000fe40001800000 */
[----:B------:R-:W-:-:S02]  /*adc0*/  ISETP.GT.AND P2, PT, R8, 0x18, PT ;  /* 0x000000180800780c */ /* 0x000fc40003f44270 */
[----:B------:R-:W-:Y:S02]  /*add0*/  FSEL R35, R35, -INF , P1 ;  /* 0xff80000023237808 */ /* 0x000fe40000800000 */
[----:B------:R-:W-:Y:S01]  /*ade0*/  FMNMX.FTZ R10, R34, R11, !PT ;  /* 0x0000000b220a7209 */ /* 0x000fe20007810000 */
[----:B------:R-:W-:Y:S01]  /*adf0*/  FFMA.FTZ R200, R13, UR37, -R6 ;  /* 0x000000250dc87c23 */ /* 0x000fe20008010806 */
        /* <DEDUP_REMOVED lines=52> */
[----:B------:R-:W-:-:S02]  /*b140*/  FSEL R71, R71, -INF , P1 ;  /* 0xff80000047477808 */ /* 0x000fc40000800000 */
[----:B------:R-:W-:-:S04]  /*b150*/  FMNMX.FTZ R8, R70, R15, !PT ;  /* 0x0000000f46087209 */ /* 0x000fc80007810000 */
[----:B------:R-:W-:-:S05]  /*b160*/  FMNMX.FTZ R8, R71, R8, !PT ;  /* 0x0000000847087209 */ /* 0x000fca0007810000 */
[----:B------:R-:W0:Y:S02]  /*b170*/  SHFL.BFLY PT, R15, R8, 0x2, 0x1f ;  /* 0x0c401f00080f7f89 */ /* 0x000e2400000e0000 */
[----:B0-----:R-:W-:-:S05]  /*b180*/  FMNMX.FTZ R15, R8, R15, !PT ;  /* 0x0000000f080f7209 */ /* 0x001fca0007810000 */
[----:B------:R-:W0:Y:S01]  /*b190*/  SHFL.BFLY PT, R8, R15, 0x1, 0x1f ;  /* 0x0c201f000f087f89 */ /* 0x000e2200000e0000 */
[--C-:B------:R-:W-:Y:S01]  /*b1a0*/  FFMA.FTZ R11, R25, UR37, -R6.reuse ;  /* 0x00000025190b7c23 */ /* 0x100fe20008010806 */
[--C-:B------:R-:W-:Y:S01]  /*b1b0*/  FFMA.FTZ R13, R29, UR37, -R6.reuse ;  /* 0x000000251d0d7c23 */ /* 0x100fe20008010806 */
[--C-:B------:R-:W-:Y:S01]  /*b1c0*/  FFMA.FTZ R164, R21, UR37, -R6.reuse ;  /* 0x0000002515a47c23 */ /* 0x100fe20008010806 */
[--C-:B------:R-:W-:Y:S01]  /*b1d0*/  FFMA.FTZ R21, R33, UR37, -R6.reuse ;  /* 0x0000002521157c23 */ /* 0x100fe20008010806 */
[----:B------:R-:W-:Y:S01]  /*b1e0*/  FFMA.FTZ R29, R37, UR37, -R6 ;  /* 0x00000025251d7c23 */ /* 0x000fe20008010806 */
[----:B0-----:R-:W-:-:S04]  /*b1f0*/  FMNMX.FTZ R8, R15, R8, !PT ;  /* 0x000000080f087209 */ /* 0x001fc80007810000 */
[C---:B------:R-:W-:Y:S01]  /*b200*/  FSETP.NEU.FTZ.AND P1, PT, R8.reuse, -INF , PT ;  /* 0xff8000000800780b */ /* 0x040fe20003f3d000 */
[----:B------:R-:W-:-:S05]  /*b210*/  FMUL.FTZ R10, R8, UR37 ;  /* 0x00000025080a7c20 */ /* 0x000fca0008410000 */
[----:B------:R-:W-:-:S05]  /*b220*/  FSEL R10, R10, RZ, P1 ;  /* 0x000000ff0a0a7208 */ /* 0x000fca0000800000 */
        /* <DEDUP_REMOVED lines=8> */
[----:B------:R-:W-:-:S03]  /*b2b0*/  FFMA.FTZ R31, R31, UR37, -R10 ;  /* 0x000000251f1f7c23 */ /* 0x000fc6000801080a */
[----:B------:R-:W-:Y:S01]  /*b2c0*/  MUFU.EX2 R201, R26 ;  /* 0x0000001a00c97308 */ /* 0x000fe20000000800 */
[--C-:B------:R-:W-:Y:S01]  /*b2d0*/  FFMA.FTZ R49, R57, UR37, -R6.reuse ;  /* 0x0000002539317c23 */ /* 0x100fe20008010806 */
[--C-:B------:R-:W-:Y:S01]  /*b2e0*/  FFMA.FTZ R53, R61, UR37, -R6.reuse ;  /* 0x000000253d357c23 */ /* 0x100fe20008010806 */
[--C-:B------:R-:W-:Y:S01]  /*b2f0*/  FFMA.FTZ R166, R36, UR37, -R6.reuse ;  /* 0x0000002524a67c23 */ /* 0x100fe20008010806 */
[----:B------:R-:W-:-:S04]  /*b300*/  FFMA.FTZ R160, R40, UR37, -R6 ;  /* 0x0000002528a07c23 */ /* 0x000fc80008010806 */
[----:B------:R-:W0:Y:S01]  /*b310*/  MUFU.EX2 R12, R27 ;  /* 0x0000001b000c7308 */ /* 0x000e220000000800 */
[--C-:B------:R-:W-:Y:S01]  /*b320*/  FFMA.FTZ R162, R44, UR37, -R6.reuse ;  /* 0x000000252ca27c23 */ /* 0x100fe20008010806 */
[--C-:B------:R-:W-:Y:S01]  /*b330*/  FFMA.FTZ R156, R48, UR37, -R6.reuse ;  /* 0x00000025309c7c23 */ /* 0x100fe20008010806 */
[--C-:B------:R-:W-:Y:S01]  /*b340*/  FFMA.FTZ R158, R52, UR37, -R6.reuse ;  /* 0x00000025349e7c23 */ /* 0x100fe20008010806 */
[--C-:B------:R-:W-:Y:S01]  /*b350*/  FFMA.FTZ R152, R56, UR37, -R6.reuse ;  /* 0x0000002538987c23 */ /* 0x100fe20008010806 */
[----:B------:R-:W-:-:S03]  /*b360*/  FFMA.FTZ R154, R60, UR37, -R6 ;  /* 0x000000253c9a7c23 */ /* 0x000fc60008010806 */
[----:B------:R-:W1:Y:S01]  /*b370*/  MUFU.EX2 R11, R11 ;  /* 0x0000000b000b7308 */ /* 0x000e620000000800 */
[--C-:B------:R-:W-:Y:S01]  /*b380*/  FFMA.FTZ R168, R64, UR37, -R6.reuse ;  /* 0x0000002540a87c23 */ /* 0x100fe20008010806 */
[--C-:B------:R-:W-:Y:S01]  /*b390*/  FFMA.FTZ R57, R65, UR37, -R6.reuse ;  /* 0x0000002541397c23 */ /* 0x100fe20008010806 */
[--C-:B------:R-:W-:Y:S01]  /*b3a0*/  FFMA.FTZ R170, R68, UR37, -R6.reuse ;  /* 0x0000002544aa7c23 */ /* 0x100fe20008010806 */
[----:B------:R-:W-:Y:S01]  /*b3b0*/  FFMA.FTZ R61, R69, UR37, -R6 ;  /* 0x00000025453d7c23 */ /* 0x000fe20008010806 */
[----:B------:R-:W-:Y:S02]  /*b3c0*/  VIADD R6, R9, 0x32440 ;  /* 0x0003244009067836 */ /* 0x000fe40000000000 */
[--C-:B------:R-:W-:Y:S01]  /*b3d0*/  FFMA.FTZ R34, R34, UR37, -R10.reuse ;  /* 0x0000002522227c23 */ /* 0x100fe2000801080a */
[----:B------:R-:W-:Y:S01]  /*b3e0*/  IMAD.U32 R15, RZ, RZ, UR41 ;  /* 0x00000029ff0f7e24 */ /* 0x000fe2000f8e00ff */
[----:B------:R-:W2:Y:S01]  /*b3f0*/  MUFU.EX2 R30, R30 ;  /* 0x0000001e001e7308 */ /* 0x000ea20000000800 */
[----:B------:R-:W-:-:S07]  /*b400*/  FFMA.FTZ R35, R35, UR37, -R10 ;  /* 0x0000002523237c23 */ /* 0x000fce000801080a */
[----:B------:R-:W3:Y:S01]  /*b410*/  MUFU.EX2 R202, R202 ;  /* 0x000000ca00ca7308 */ /* 0x000ee20000000800 */
[----:B------:R-:W-:Y:S01]  /*b420*/  PRMT R6, R15, 0x654, R6 ;  /* 0x000006540f067816 */ /* 0x000fe20000000006 */
[----:B------:R-:W-:Y:S02]  /*b430*/  IMAD.MOV.U32 R15, RZ, RZ, 0x40000040 ;  /* 0x40000040ff0f7424 */ /* 0x000fe400078e00ff */
[----:B------:R-:W-:Y:S01]  /*b440*/  FFMA.FTZ R38, R38, UR37, -R10 ;  /* 0x0000002526267c23 */ /* 0x000fe2000801080a */
[----:B------:R3:W-:Y:S01]  /*b450*/  SYNCS.ARRIVE.TRANS64.RED.A1T0 RZ, [R6+URZ], RZ ;  /* 0x000000ff06ff79a7 */ /* 0x0007e2000810043f */
[----:B------:R1:W-:Y:S06]  /*b460*/  BAR.SYNC.DEFER_BLOCKING R3, 0x100 ;  /* 0x000400030000751d */ /* 0x0003ec0000010000 */
[----:B------:R-:W4:Y:S01]  /*b470*/  MUFU.EX2 R31, R31 ;  /* 0x0000001f001f7308 */ /* 0x000f220000000800 */
[----:B------:R-:W-:-:S07]  /*b480*/  R2UR UR7, R15 ;  /* 0x000000000f0772ca */ /* 0x000fce00000e0000 */
[----:B------:R-:W5:Y:S01]  /*b490*/  MUFU.EX2 R13, R13 ;  /* 0x0000000d000d7308 */ /* 0x000f620000000800 */
[----:B0-----:R-:W-:Y:S01]  /*b4a0*/  FADD.FTZ R15, R201, R12 ;  /* 0x0000000cc90f7221 */ /* 0x001fe20000010000 */
[----:B------:R-:W-:-:S06]  /*b4b0*/  FFMA.FTZ R39, R39, UR37, -R10 ;  /* 0x0000002527277c23 */ /* 0x000fcc000801080a */
[----:B------:R-:W0:Y:S01]  /*b4c0*/  MUFU.EX2 R34, R34 ;  /* 0x0000002200227308 */ /* 0x000e220000000800 */
[----:B-1----:R-:W-:-:S07]  /*b4d0*/  FADD.FTZ R3, R200, R11 ;  /* 0x0000000bc8037221 */ /* 0x002fce0000010000 */
[----:B------:R-:W1:Y:S01]  /*b4e0*/  MUFU.EX2 R164, R164 ;  /* 0x000000a400a47308 */ /* 0x000e620000000800 */
[----:B--2---:R-:W-:Y:S01]  /*b4f0*/  FADD.FTZ R20, R30, R15 ;  /* 0x0000000f1e147221 */ /* 0x004fe20000010000 */
[----:B------:R-:W-:-:S06]  /*b500*/  FFMA.FTZ R42, R42, UR37, -R10 ;  /* 0x000000252a2a7c23 */ /* 0x000fcc000801080a */
[----:B------:R-:W2:Y:S01]  /*b510*/  MUFU.EX2 R35, R35 ;  /* 0x0000002300237308 */ /* 0x000ea20000000800 */
[----:B---3--:R-:W-:-:S07]  /*b520*/  FADD.FTZ R6, R202, R3 ;  /* 0x00000003ca067221 */ /* 0x008fce0000010000 */
[----:B------:R-:W3:Y:S01]  /*b530*/  MUFU.EX2 R21, R21 ;  /* 0x0000001500157308 */ /* 0x000ee20000000800 */
[----:B----4-:R-:W-:Y:S01]  /*b540*/  FADD.FTZ R15, R31, R20 ;  /* 0x000000141f0f7221 */ /* 0x010fe20000010000 */
[----:B------:R-:W-:-:S06]  /*b550*/  FFMA.FTZ R43, R43, UR37, -R10 ;  /* 0x000000252b2b7c23 */ /* 0x000fcc000801080a */
[----:B------:R-:W4:Y:S01]  /*b560*/  MUFU.EX2 R38, R38 ;  /* 0x0000002600267308 */ /* 0x000f220000000800 */
[----:B-----5:R-:W-:-:S07]  /*b570*/  FADD.FTZ R3, R13, R6 ;  /* 0x000000060d037221 */ /* 0x020fce0000010000 */
[----:B------:R-:W5:Y:S01]  /*b580*/  MUFU.EX2 R166, R166 ;  /* 0x000000a600a67308 */ /* 0x000f620000000800 */
[----:B------:R-:W-:Y:S01]  /*b590*/  ULOP3.LUT UR38, UR38, 0x3000000, URZ, 0xfc, !UPT ;  /* 0x0300000026267892 */ /* 0x000fe2000f8efc3f */
[----:B0-----:R-:W-:-:S06]  /*b5a0*/  FADD.FTZ R20, R34, R15 ;  /* 0x0000000f22147221 */ /* 0x001fcc0000010000 */
[----:B------:R-:W0:Y:S01]  /*b5b0*/  MUFU.EX2 R39, R39 ;  /* 0x0000002700277308 */ /* 0x000e220000000800 */
[----:B------:R-:W-:Y:S01]  /*b5c0*/  FFMA.FTZ R46, R46, UR37, -R10 ;  /* 0x000000252e2e7c23 */ /* 0x000fe2000801080a */
[----:B------:R-:W-:Y:S02]  /*b5d0*/  IMAD.MOV.U32 R25, RZ, RZ, 0xc00 ;  /* 0x00000c00ff197424 */ /* 0x000fe400078e00ff */
[----:B-1----:R-:W-:-:S04]  /*b5e0*/  FADD.FTZ R6, R164, R3 ;  /* 0x00000003a4067221 */ /* 0x002fc80000010000 */
[----:B------:R-:W1:Y:S01]  /*b5f0*/  MUFU.EX2 R29, R29 ;  /* 0x0000001d001d7308 */ /* 0x000e620000000800 */
[----:B--2---:R-:W-:Y:S01]  /*b600*/  FADD.FTZ R15, R35, R20 ;  /* 0x00000014230f7221 */ /* 0x004fe20000010000 */
[----:B------:R-:W-:-:S06]  /*b610*/  FFMA.FTZ R47, R47, UR37, -R10 ;  /* 0x000000252f2f7c23 */ /* 0x000fcc000801080a */
[----:B------:R-:W2:Y:S01]  /*b620*/  MUFU.EX2 R42, R42 ;  /* 0x0000002a002a7308 */ /* 0x000ea20000000800 */
[----:B------:R-:W-:Y:S02]  /*b630*/  IMAD R14, R18, R25, UR38 ;  /* 0x00000026120e7e24 */ /* 0x000fe4000f8e0219 */
[----:B---3--:R-:W-:-:S05]  /*b640*/  FADD.FTZ R3, R21, R6 ;  /* 0x0000000615037221 */ /* 0x008fca0000010000 */
[----:B------:R-:W3:Y:S01]  /*b650*/  MUFU.EX2 R160, R160 ;  /* 0x000000a000a07308 */ /* 0x000ee20000000800 */
[----:B------:R-:W-:Y:S02]  /*b660*/  IMAD.MOV.U32 R25, RZ, RZ, 0x40000040 ;  /* 0x40000040ff197424 */ /* 0x000fe400078e00ff */
[----:B----4-:R-:W-:-:S05]  /*b670*/  FADD.FTZ R20, R38, R15 ;  /* 0x0000000f26147221 */ /* 0x010fca0000010000 */
[----:B------:R-:W4:Y:S01]  /*b680*/  MUFU.EX2 R43, R43 ;  /* 0x0000002b002b7308 */ /* 0x000f220000000800 */
[----:B------:R-:W-:Y:S01]  /*b690*/  FFMA.FTZ R50, R50, UR37, -R10 ;  /* 0x0000002532327c23 */ /* 0x000fe2000801080a */
[----:B-----5:R-:W-:-:S06]  /*b6a0*/  FADD.FTZ R6, R166, R3 ;  /* 0x00000003a6067221 */ /* 0x020fcc0000010000 */
[----:B------:R-:W5:Y:S01]  /*b6b0*/  MUFU.EX2 R33, R33 ;  /* 0x0000002100217308 */ /* 0x000f620000000800 */
[----:B------:R-:W-:Y:S01]  /*b6c0*/  VIADD R26, R14, 0x100 ;  /* 0x000001000e1a7836 */ /* 0x000fe20000000000 */
[C---:B------:R-:W-:Y:S02]  /*b6d0*/  R2UR UR11, R25.reuse ;  /* 0x00000000190b72ca */ /* 0x040fe400000e0000 */
[----:B------:R-:W-:-:S04]  /*b6e0*/  R2UR UR19, R25 ;  /* 0x00000000191372ca */ /* 0x000fc800000e0000 */
[----:B------:R-:W5:Y:S01]  /*b6f0*/  MUFU.EX2 R46, R46 ;  /* 0x0000002e002e7308 */ /* 0x000f620000000800 */
[----:B------:R-:W-:Y:S01]  /*b700*/  IADD3 R24, R14, 0x80, RZ ;  /* 0x000000800e187810 */ /* 0x000fe20007ffe0ff */
[----:B0-----:R-:W-:Y:S01]  /*b710*/  FADD.FTZ R25, R39, R20 ;  /* 0x0000001427197221 */ /* 0x001fe20000010000 */
[----:B------:R-:W-:-:S05]  /*b720*/  FFMA.FTZ R51, R51, UR37, -R10 ;  /* 0x0000002533337c23 */ /* 0x000fca000801080a */
[----:B------:R-:W0:Y:S01]  /*b730*/  MUFU.EX2 R162, R162 ;  /* 0x000000a200a27308 */ /* 0x000e220000000800 */
[----:B-1----:R-:W-:Y:S01]  /*b740*/  FADD.FTZ R3, R29, R6 ;  /* 0x000000061d037221 */ /* 0x002fe20000010000 */
[----:B------:R-:W-:Y:S01]  /*b750*/  IMAD.MOV.U32 R15, RZ, RZ, 0x40000040 ;  /* 0x40000040ff0f7424 */ /* 0x000fe200078e00ff */
[----:B------:R-:W-:-:S05]  /*b760*/  R2UR UR10, R24 ;  /* 0x00000000180a72ca */ /* 0x000fca00000e0000 */
[----:B------:R-:W1:Y:S01]  /*b770*/  MUFU.EX2 R47, R47 ;  /* 0x0000002f002f7308 */ /* 0x000e620000000800 */
[----:B------:R-:W-:Y:S01]  /*b780*/  R2UR UR14, R26 ;  /* 0x000000001a0e72ca */ /* 0x000fe200000e0000 */
[----:B--2---:R-:W-:Y:S01]  /*b790*/  FADD.FTZ R20, R42, R25 ;  /* 0x000000192a147221 */ /* 0x004fe20000010000 */
[----:B------:R-:W-:-:S05]  /*b7a0*/  FFMA.FTZ R54, R54, UR37, -R10 ;  /* 0x0000002536367c23 */ /* 0x000fca000801080a */
[----:B------:R-:W2:Y:S01]  /*b7b0*/  MUFU.EX2 R37, R37 ;  /* 0x0000002500257308 */ /* 0x000ea20000000800 */
[C---:B------:R-:W-:Y:S01]  /*b7c0*/  R2UR UR6, R14.reuse ;  /* 0x000000000e0672ca */ /* 0x040fe200000e0000 */
[----:B------:R-:W-:Y:S02]  /*b7d0*/  VIADD R24, R14, 0x180 ;  /* 0x000001800e187836 */ /* 0x000fe40000000000 */
[----:B---3--:R-:W-:Y:S01]  /*b7e0*/  FADD.FTZ R6, R160, R3 ;  /* 0x00000003a0067221 */ /* 0x008fe20000010000 */
[----:B------:R-:W-:-:S03]  /*b7f0*/  VIADD R26, R14, 0x200 ;  /* 0x000002000e1a7836 */ /* 0x000fc60000000000 */
[----:B------:R-:W3:Y:S01]  /*b800*/  MUFU.EX2 R50, R50 ;  /* 0x0000003200327308 */ /* 0x000ee20000000800 */
[----:B------:R-:W-:Y:S01]  /*b810*/  VIADD R14, R14, 0x280 ;  /* 0x000002800e0e7836 */ /* 0x000fe20000000000 */
[----:B------:R-:W-:Y:S01]  /*b820*/  R2UR UR27, R15 ;  /* 0x000000000f1b72ca */ /* 0x000fe200000e0000 */
[----:B----4-:R-:W-:-:S05]  /*b830*/  FADD.FTZ R15, R43, R20 ;  /* 0x000000142b0f7221 */ /* 0x010fca0000010000 */
[----:B------:R-:W4:Y:S01]  /*b840*/  MUFU.EX2 R156, R156 ;  /* 0x0000009c009c7308 */ /* 0x000f220000000800 */
[----:B------:R-:W-:Y:S01]  /*b850*/  FFMA.FTZ R55, R55, UR37, -R10 ;  /* 0x0000002537377c23 */ /* 0x000fe2000801080a */
[----:B-----5:R-:W-:Y:S01]  /*b860*/  FADD.FTZ R3, R33, R6 ;  /* 0x0000000621037221 */ /* 0x020fe20000010000 */
[----:B------:R-:W-:-:S05]  /*b870*/  R2UR UR26, R14 ;  /* 0x000000000e1a72ca */ /* 0x000fca00000e0000 */
[----:B------:R-:W5:Y:S01]  /*b880*/  MUFU.EX2 R51, R51 ;  /* 0x0000003300337308 */ /* 0x000f620000000800 */
[----:B------:R-:W-:Y:S01]  /*b890*/  FADD.FTZ R14, R46, R15 ;  /* 0x0000000f2e0e7221 */ /* 0x000fe20000010000 */
[----:B------:R-:W-:Y:S01]  /*b8a0*/  FFMA.FTZ R58, R58, UR37, -R10 ;  /* 0x000000253a3a7c23 */ /* 0x000fe2000801080a */
[----:B0-----:R-:W-:-:S05]  /*b8b0*/  FADD.FTZ R6, R162, R3 ;  /* 0x00000003a2067221 */ /* 0x001fca0000010000 */
[----:B------:R-:W0:Y:S01]  /*b8c0*/  MUFU.EX2 R41, R41 ;  /* 0x0000002900297308 */ /* 0x000e220000000800 */
[----:B------:R-:W-:Y:S01]  /*b8d0*/  F2FP.F16.F32.PACK_AB R200, R11, R200 ;  /* 0x000000c80bc8723e */ /* 0x000fe200000000ff */
[----:B-1----:R-:W-:-:S06]  /*b8e0*/  FADD.FTZ R11, R47, R14 ;  /* 0x0000000e2f0b7221 */ /* 0x002fcc0000010000 */
[----:B------:R-:W1:Y:S01]  /*b8f0*/  MUFU.EX2 R54, R54 ;  /* 0x0000003600367308 */ /* 0x000e620000000800 */
[----:B------:R-:W-:Y:S01]  /*b900*/  FFMA.FTZ R59, R59, UR37, -R10 ;  /* 0x000000253b3b7c23 */ /* 0x000fe2000801080a */
[----:B--2---:R-:W-:-:S06]  /*b910*/  FADD.FTZ R3, R37, R6 ;  /* 0x0000000625037221 */ /* 0x004fcc0000010000 */
[----:B------:R-:W2:Y:S01]  /*b920*/  MUFU.EX2 R158, R158 ;  /* 0x0000009e009e7308 */ /* 0x000ea20000000800 */
[----:B------:R-:W-:Y:S01]  /*b930*/  F2FP.F16.F32.PACK_AB R201, R12, R201 ;  /* 0x000000c90cc9723e */ /* 0x000fe200000000ff */
[----:B---3--:R-:W-:-:S06]  /*b940*/  FADD.FTZ R12, R50, R11 ;  /* 0x0000000b320c7221 */ /* 0x008fcc0000010000 */
[----:B------:R-:W3:Y:S01]  /*b950*/  MUFU.EX2 R55, R55 ;  /* 0x0000003700377308 */ /* 0x000ee20000000800 */
[----:B------:R-:W-:Y:S01]  /*b960*/  FFMA.FTZ R62, R62, UR37, -R10 ;  /* 0x000000253e3e7c23 */ /* 0x000fe2000801080a */
[----:B----4-:R-:W-:-:S06]  /*b970*/  FADD.FTZ R6, R156, R3 ;  /* 0x000000039c067221 */ /* 0x010fcc0000010000 */
[----:B------:R-:W4:Y:S01]  /*b980*/  MUFU.EX2 R45, R45 ;  /* 0x0000002d002d7308 */ /* 0x000f220000000800 */
[----:B-----5:R-:W-:Y:S01]  /*b990*/  FADD.FTZ R11, R51, R12 ;  /* 0x0000000c330b7221 */ /* 0x020fe20000010000 */
[----:B------:R-:W-:-:S06]  /*b9a0*/  FFMA.FTZ R63, R63, UR37, -R10 ;  /* 0x000000253f3f7c23 */ /* 0x000fcc000801080a */
[----:B------:R-:W5:Y:S01]  /*b9b0*/  MUFU.EX2 R58, R58 ;  /* 0x0000003a003a7308 */ /* 0x000f620000000800 */
[----:B0-----:R-:W-:-:S07]  /*b9c0*/  FADD.FTZ R3, R41, R6 ;  /* 0x0000000629037221 */ /* 0x001fce0000010000 */
[----:B------:R-:W0:Y:S01]  /*b9d0*/  MUFU.EX2 R152, R152 ;  /* 0x0000009800987308 */ /* 0x000e220000000800 */
[----:B-1----:R-:W-:Y:S01]  /*b9e0*/  FADD.FTZ R12, R54, R11 ;  /* 0x0000000b360c7221 */ /* 0x002fe20000010000 */
[----:B------:R-:W-:-:S06]  /*b9f0*/  FFMA.FTZ R66, R66, UR37, -R10 ;  /* 0x0000002542427c23 */ /* 0x000fcc000801080a */
[----:B------:R-:W1:Y:S01]  /*ba00*/  MUFU.EX2 R59, R59 ;  /* 0x0000003b003b7308 */ /* 0x000e620000000800 */
[----:B--2---:R-:W-:-:S07]  /*ba10*/  FADD.FTZ R6, R158, R3 ;  /* 0x000000039e067221 */ /* 0x004fce0000010000 */
[----:B------:R-:W2:Y:S01]  /*ba20*/  MUFU.EX2 R49, R49 ;  /* 0x0000003100317308 */ /* 0x000ea20000000800 */
[----:B---3--:R-:W-:Y:S01]  /*ba30*/  FADD.FTZ R11, R55, R12 ;  /* 0x0000000c370b7221 */ /* 0x008fe20000010000 */
[----:B------:R-:W-:-:S06]  /*ba40*/  FFMA.FTZ R67, R67, UR37, -R10 ;  /* 0x0000002543437c23 */ /* 0x000fcc000801080a */
[----:B------:R-:W3:Y:S01]  /*ba50*/  MUFU.EX2 R62, R62 ;  /* 0x0000003e003e7308 */ /* 0x000ee20000000800 */
[----:B----4-:R-:W-:-:S07]  /*ba60*/  FADD.FTZ R3, R45, R6 ;  /* 0x000000062d037221 */ /* 0x010fce0000010000 */
[----:B------:R-:W4:Y:S01]  /*ba70*/  MUFU.EX2 R154, R154 ;  /* 0x0000009a009a7308 */ /* 0x000f220000000800 */
[----:B-----5:R-:W-:Y:S01]  /*ba80*/  FADD.FTZ R12, R58, R11 ;  /* 0x0000000b3a0c7221 */ /* 0x020fe20000010000 */
[----:B------:R-:W-:-:S06]  /*ba90*/  FFMA.FTZ R70, R70, UR37, -R10 ;  /* 0x0000002546467c23 */ /* 0x000fcc000801080a */
[----:B------:R-:W5:Y:S01]  /*baa0*/  MUFU.EX2 R63, R63 ;  /* 0x0000003f003f7308 */ /* 0x000f620000000800 */
[----:B0-----:R-:W-:-:S07]  /*bab0*/  FADD.FTZ R6, R152, R3 ;  /* 0x0000000398067221 */ /* 0x001fce0000010000 */
[----:B------:R-:W0:Y:S01]  /*bac0*/  MUFU.EX2 R53, R53 ;  /* 0x0000003500357308 */ /* 0x000e220000000800 */
[----:B-1----:R-:W-:Y:S01]  /*bad0*/  FADD.FTZ R11, R59, R12 ;  /* 0x0000000c3b0b7221 */ /* 0x002fe20000010000 */
[----:B--2---:R-:W-:-:S06]  /*bae0*/  FADD.FTZ R3, R49, R6 ;  /* 0x0000000631037221 */ /* 0x004fcc0000010000 */
[----:B------:R-:W1:Y:S01]  /*baf0*/  MUFU.EX2 R66, R66 ;  /* 0x0000004200427308 */ /* 0x000e620000000800 */
[----:B------:R-:W-:-:S07]  /*bb00*/  FFMA.FTZ R10, R71, UR37, -R10 ;  /* 0x00000025470a7c23 */ /* 0x000fce000801080a */
[----:B------:R-:W2:Y:S01]  /*bb10*/  MUFU.EX2 R168, R168 ;  /* 0x000000a800a87308 */ /* 0x000ea20000000800 */
[----:B---3--:R-:W-:Y:S01]  /*bb20*/  FADD.FTZ R12, R62, R11 ;  /* 0x0000000b3e0c7221 */ /* 0x008fe20000010000 */
[----:B----4-:R-:W-:-:S06]  /*bb30*/  FADD.FTZ R6, R154, R3 ;  /* 0x000000039a067221 */ /* 0x010fcc0000010000 */
[----:B------:R-:W3:Y:S08]  /*bb40*/  MUFU.EX2 R67, R67 ;  /* 0x0000004300437308 */ /* 0x000ef00000000800 */
[----:B------:R-:W4:Y:S01]  /*bb50*/  MUFU.EX2 R57, R57 ;  /* 0x0000003900397308 */ /* 0x000f220000000800 */
[----:B-----5:R-:W-:Y:S01]  /*bb60*/  FADD.FTZ R11, R63, R12 ;  /* 0x0000000c3f0b7221 */ /* 0x020fe20000010000 */
[----:B0-----:R-:W-:-:S06]  /*bb70*/  FADD.FTZ R3, R53, R6 ;  /* 0x0000000635037221 */ /* 0x001fcc0000010000 */
[----:B------:R-:W0:Y:S08]  /*bb80*/  MUFU.EX2 R70, R70 ;  /* 0x0000004600467308 */ /* 0x000e300000000800 */
[----:B------:R-:W5:Y:S01]  /*bb90*/  MUFU.EX2 R170, R170 ;  /* 0x000000aa00aa7308 */ /* 0x000f620000000800 */
[----:B-1----:R-:W-:Y:S01]  /*bba0*/  FADD.FTZ R12, R66, R11 ;  /* 0x0000000b420c7221 */ /* 0x002fe20000010000 */
[----:B--2---:R-:W-:-:S06]  /*bbb0*/  FADD.FTZ R6, R168, R3 ;  /* 0x00000003a8067221 */ /* 0x004fcc0000010000 */
[----:B------:R0:W1:Y:S08]  /*bbc0*/  MUFU.EX2 R171, R10 ;  /* 0x0000000a00ab7308 */ /* 0x0000700000000800 */
[----:B------:R-:W2:Y:S01]  /*bbd0*/  MUFU.EX2 R61, R61 ;  /* 0x0000003d003d7308 */ /* 0x000ea20000000800 */
[----:B---3--:R-:W-:Y:S01]  /*bbe0*/  FADD.FTZ R11, R67, R12 ;  /* 0x0000000c430b7221 */ /* 0x008fe20000010000 */
[----:B----4-:R-:W-:Y:S01]  /*bbf0*/  FADD.FTZ R3, R57, R6 ;  /* 0x0000000639037221 */ /* 0x010fe20000010000 */
[----:B------:R-:W-:-:S02]  /*bc00*/  IMAD.MOV.U32 R27, RZ, RZ, 0x40000040 ;  /* 0x40000040ff1b7424 */ /* 0x000fc400078e00ff */
[----:B0-----:R-:W-:Y:S01]  /*bc10*/  FADD.FTZ R10, R70, R11 ;  /* 0x0000000b460a7221 */ /* 0x001fe20000010000 */
[----:B-----5:R-:W-:Y:S01]  /*bc20*/  FADD.FTZ R6, R170, R3 ;  /* 0x00000003aa067221 */ /* 0x020fe20000010000 */
[----:B------:R-:W-:Y:S02]  /*bc30*/  F2FP.F16.F32.PACK_AB R202, R13, R202 ;  /* 0x000000ca0dca723e */ /* 0x000fe400000000ff */
[----:B------:R-:W-:Y:S01]  /*bc40*/  F2FP.F16.F32.PACK_AB R203, R31, R30 ;  /* 0x0000001e1fcb723e */ /* 0x000fe200000000ff */
[----:B-1----:R-:W-:Y:S01]  /*bc50*/  FADD.FTZ R3, R171, R10 ;  /* 0x0000000aab037221 */ /* 0x002fe20000010000 */
[----:B------:R-:W-:Y:S02]  /*bc60*/  R2UR UR15, R27 ;  /* 0x000000001b0f72ca */ /* 0x000fe400000e0000 */
[----:B------:R-:W-:Y:S02]  /*bc70*/  R2UR UR18, R24 ;  /* 0x00000000181272ca */ /* 0x000fe400000e0000 */
[----:B------:R-:W-:-:S02]  /*bc80*/  R2UR UR22, R26 ;  /* 0x000000001a1672ca */ /* 0x000fc400000e0000 */
[----:B------:R-:W-:Y:S01]  /*bc90*/  R2UR UR23, R27 ;  /* 0x000000001b1772ca */ /* 0x000fe200000e0000 */
[----:B--2---:R-:W-:Y:S01]  /*bca0*/  FADD.FTZ R6, R61, R6 ;  /* 0x000000063d067221 */ /* 0x004fe20000010000 */
        /* <DEDUP_REMOVED lines=19> */
[----:B------:R-:W-:-:S06]  /*bde0*/  WARPGROUP.ARRIVE ;  /* 0x00000000000079c5 */ /* 0x000fcc0000000000 */
[----:B------:R-:W-:Y:S01]  /*bdf0*/  HGMMA.64x256x16.F32 R24, R200, gdesc[UR4].tnspB, RZ, !UPT, gsb0 ;  /* 0x43e00004c8187df0 */ /* 0x000fe2000c0008ff */
[----:B------:R-:W-:Y:S02]  /*be00*/  F2FP.F16.F32.PACK_AB R164, R21, R164 ;  /* 0x000000a415a4723e */ /* 0x000fe400000000ff */
        /* <DEDUP_REMOVED lines=15> */
[----:B------:R-:W-:Y:S01]  /*bf00*/  HGMMA.64x256x16.F32 R24, R152, gdesc[UR20].tnspB, R24, gsb0 ;  /* 0x43e0001498187df0 */ /* 0x000fe20008000818 */
[----:B------:R-:W-:-:S04]  /*bf10*/  LOP3.LUT R23, R23, 0xfffffff7, RZ, 0xc0, !PT ;  /* 0xfffffff717177812 */ /* 0x000fc800078ec0ff */
[----:B------:R-:W-:Y:S01]  /*bf20*/  @P5 LOP3.LUT R23, R23, 0x8, RZ, 0xfc, !PT ;  /* 0x0000000817175812 */ /* 0x000fe200078efcff */
[----:B------:R-:W-:Y:S02]  /*bf30*/  WARPGROUP.DEPBAR.LE gsb0, 0x0 ;  /* 0x00008000000079c5 */ /* 0x000fe40000010000 */
[----:B------:R-:W-:-:S15]  /*bf40*/  WARPGROUP.ARRIVE ;  /* 0x00000000000079c5 */ /* 0x000fde0000000000 */
[----:B------:R-:W-:-:S05]  /*bf50*/  NOP ;  /* 0x0000000000007918 */ /* 0x000fca0000000000 */
[----:B------:R-:W-:Y:S03]  /*bf60*/  HGMMA.64x256x16.F32 R24, R168, gdesc[UR24].tnspB, R24, gsb0 ;  /* 0x43e00018a8187df0 */ /* 0x000fe60008000818 */
[----:B------:R-:W-:Y:S02]  /*bf70*/  WARPGROUP.DEPBAR.LE gsb0, 0x0 ;  /* 0x00008000000079c5 */ /* 0x000fe40000010000 */
[----:B------:R-:W-:Y:S05]  /*bf80*/  @!P0 BRA `(.L_x_6058) ;  /* 0x0000000000048947 */ /* 0x000fea0003800000 */
[----:B------:R-:W-:Y:S01]  /*bf90*/  BPT.TRAP 0x1 ;  /* 0x000000040000795c */ /* 0x000fe20000300000 */
.L_x_6058:
[----:B------:R-:W0:Y:S01]  /*bfa0*/  @P5 LDC R11, c[0x0][0x44c] ;  /* 0x00011300ff0b5b82 */ /* 0x000e220000000800 */
[----:B------:R-:W-:Y:S01]  /*bfb0*/  MOV R10, R174 ;  /* 0x000000ae000a7202 */ /* 0x000fe20000000f00 */
[----:B------:R-:W-:Y:S01]  /*bfc0*/  VIADD R9, R9, 0x32460 ;  /* 0x0003246009097836 */ /* 0x000fe20000000000 */
[----:B------:R-:W-:Y:S01]  /*bfd0*/  ULDC UR39, c[0x0][0xa80] ;  /* 0x0002a00000277ab9 */ /* 0x000fe20000000800 */
[----:B------:R-:W-:-:S04]  /*bfe0*/  ULDC UR40, c[0x0][0xa80] ;  /* 0x0002a00000287ab9 */ /* 0x000fc80000000800 */
[----:B------:R-:W1:Y:S01]  /*bff0*/  @P5 LDC R12, c[0x0][0x450] ;  /* 0x00011400ff0c5b82 */ /* 0x000e620000000800 */
[----:B0-----:R-:W-:-:S05]  /*c000*/  @P5 IMAD.HI.U32 R11, R174, R11, RZ ;  /* 0x0000000bae0b5227 */ /* 0x001fca00078e00ff */
[----:B-1----:R-:W-:Y:S01]  /*c010*/  @P5 SHF.R.U32.HI R10, RZ, R12, R11 ;  /* 0x0000000cff0a5219 */ /* 0x002fe2000001160b */
[----:B------:R-:W-:-:S03]  /*c020*/  IMAD.U32 R12, RZ, RZ, UR41 ;  /* 0x00000029ff0c7e24 */ /* 0x000fc6000f8e00ff */
[----:B------:R-:W-:Y:S02]  /*c030*/  IADD3 R10, R10, R173, -R219 ;  /* 0x000000ad0a0a7210 */ /* 0x000fe40007ffe8db */
[----:B------:R-:W-:-:S03]  /*c040*/  PRMT R9, R12, 0x654, R9 ;  /* 0x000006540c097816 */ /* 0x000fc60000000009 */
[----:B------:R-:W-:Y:S01]  /*c050*/  IMAD.HI R10, R10, 0x2aaaaaab, RZ ;  /* 0x2aaaaaab0a0a7827 */ /* 0x000fe200078e02ff */
[----:B------:R0:W-:Y:S04]  /*c060*/  SYNCS.ARRIVE.TRANS64.RED.A1T0 RZ, [R9+URZ], RZ ;  /* 0x000000ff09ff79a7 */ /* 0x0001e8000810043f */
[----:B0-----:R-:W-:-:S04]  /*c070*/  SHF.R.U32.HI R9, RZ, 0x1f, R10 ;  /* 0x0000001fff097819 */ /* 0x001fc8000001160a */
[----:B------:R-:W-:Y:S01]  /*c080*/  LEA.HI.SX32 R200, R10, R9, 0x1c ;  /* 0x000000090ac87211 */ /* 0x000fe200078fe2ff */
[----:B------:R-:W-:-:S03]  /*c090*/  VIADD R9, R172, 0xfffffffe ;  /* 0xfffffffeac097836 */ /* 0x000fc60000000000 */
[----:B------:R-:W-:-:S04]  /*c0a0*/  VIMNMX R200, RZ, R200, !PT ;  /* 0x000000c8ffc87248 */ /* 0x000fc80007fe0100 */
[----:B------:R-:W-:-:S13]  /*c0b0*/  ISETP.GE.AND P1, PT, R9, R200, PT ;  /* 0x000000c80900720c */ /* 0x000fda0003f26270 */
[----:B------:R-:W-:Y:S05]  /*c0c0*/  @!P1 BRA `(.L_x_6059) ;  /* 0x00000030003c9947 */ /* 0x000fea0003800000 */
[----:B------:R-:W-:Y:S02]  /*c0d0*/  IMAD.MOV.U32 R11, RZ, RZ, R8 ;  /* 0x000000ffff0b7224 */ /* 0x000fe400078e0008 */
[----:B------:R-:W-:-:S07]  /*c0e0*/  IMAD.MOV.U32 R12, RZ, RZ, R0 ;  /* 0x000000ffff0c7224 */ /* 0x000fce00078e0000 */
.L_x_6070:
[----:B------:R-:W-:Y:S01]  /*c0f0*/  VIADD R18, R18, 0x1 ;  /* 0x0000000112127836 */ /* 0x000fe20000000000 */
[----:B------:R-:W-:Y:S05]  /*c100*/  YIELD ;  /* 0x0000000000007946 */ /* 0x000fea0003800000 */
[----:B------:R-:W-:-:S04]  /*c110*/  ISETP.NE.AND P1, PT, R18, 0x2, PT ;  /* 0x000000021200780c */ /* 0x000fc80003f25270 */
[----:B------:R-:W-:Y:S02]  /*c120*/  SEL R0, RZ, 0x1, P1 ;  /* 0x00000001ff007807 */ /* 0x000fe40000800000 */
[----:B------:R-:W-:Y:S02]  /*c130*/  SEL R18, R18, RZ, P1 ;  /* 0x000000ff12127207 */ /* 0x000fe40000800000 */
[----:B------:R-:W-:Y:S01]  /*c140*/  LOP3.LUT R207, R207, R0, RZ, 0x3c, !PT ;  /* 0x00000000cfcf7212 */ /* 0x000fe200078e3cff */
[----:B0-----:R-:W-:Y:S06]  /*c150*/  @!P0 BRA `(.L_x_6060) ;  /* 0x0000000000048947 */ /* 0x001fec0003800000 */
[----:B------:R-:W-:Y:S01]  /*c160*/  BPT.TRAP 0x1 ;  /* 0x000000040000795c */ /* 0x000fe20000300000 */
.L_x_6060:
[----:B------:R-:W-:Y:S01]  /*c170*/  IMAD R10, R18, 0x8, R22 ;  /* 0x00000008120a7824 */ /* 0x000fe200078e0216 */
[----:B------:R-:W-:-:S04]  /*c180*/  SHF.L.U32 R0, R207, 0x1f, RZ ;  /* 0x0000001fcf007819 */ /* 0x000fc800000006ff */
[----:B------:R0:W1:Y:S01]  /*c190*/  SYNCS.PHASECHK.TRANS64.TRYWAIT P1, [R10+URZ+0x32430], R0 ;  /* 0x032430000a0075a7 */ /* 0x000062000802017f */
[----:B------:R-:W-:Y:S05]  /*c1a0*/  @!P0 BRA `(.L_x_6061) ;  /* 0x0000000000048947 */ /* 0x000fea0003800000 */
[----:B------:R-:W-:Y:S01]  /*c1b0*/  BPT.TRAP 0x1 ;  /* 0x000000040000795c */ /* 0x000fe20000300000 */
.L_x_6061:
[----:B------:R-:W2:Y:S01]  /*c1c0*/  LDL R7, [R1+0x68] ;  /* 0x0000680001077983 */ /* 0x000ea20000100800 */
[----:B------:R-:W-:Y:S02]  /*c1d0*/  IMAD.MOV.U32 R153, RZ, RZ, 0x40000040 ;  /* 0x40000040ff997424 */ /* 0x000fe400078e00ff */
[----:B--2---:R-:W-:Y:S01]  /*c1e0*/  IMAD R152, R18, 0x300, R7 ;  /* 0x0000030012987824 */ /* 0x004fe200078e0207 */
[----:B-1----:R-:W-:Y:S06]  /*c1f0*/  @P1 BRA `(.L_x_6062) ;  /* 0x0000000000081947 */ /* 0x002fec0003800000 */
[----:B------:R-:W1:Y:S02]  /*c200*/  SYNCS.PHASECHK.TRANS64.TRYWAIT P1, [R10+URZ+0x32430], R0 ;  /* 0x032430000a0075a7 */ /* 0x000e64000802017f */
[----:B-1----:R-:W-:Y:S05]  /*c210*/  @!P1 BRA `(.L_x_6063) ;  /* 0x0000011c00d49947 */ /* 0x002fea0003800000 */
.L_x_6062:
[----:B------:R-:W-:Y:S01]  /*c220*/  VIADD R14, R152, 0x4 ;  /* 0x00000004980e7836 */ /* 0x000fe20000000000 */
[----:B------:R-:W2:Y:S01]  /*c230*/  LDL.64 R202, [R1+0x50] ;  /* 0x0000500001ca7983 */ /* 0x000ea20000100a00 */
[----:B------:R-:W-:Y:S01]  /*c240*/  IMAD.MOV.U32 R15, RZ, RZ, 0x40000040 ;  /* 0x40000040ff0f7424 */ /* 0x000fe200078e00ff */
[----:B------:R-:W-:Y:S05]  /*c250*/  WARPSYNC.ALL ;  /* 0x0000000000007948 */ /* 0x000fea0003800000 */
[----:B------:R-:W-:Y:S01]  /*c260*/  R2UR UR14, R14 ;  /* 0x000000000e0e72ca */ /* 0x000fe200000e0000 */
[----:B------:R-:W-:Y:S01]  /*c270*/  IMAD.MOV.U32 R21, RZ, RZ, 0x40000040 ;  /* 0x40000040ff157424 */ /* 0x000fe200078e00ff */
[----:B------:R-:W-:-:S02]  /*c280*/  R2UR UR15, R15 ;  /* 0x000000000f0f72ca */ /* 0x000fc400000e0000 */
[----:B------:R-:W3:Y:S01]  /*c290*/  LDL.64 R14, [R1+0x60] ;  /* 0x00006000010e7983 */ /* 0x000ee20000100a00 */
[----:B------:R-:W-:Y:S02]  /*c2a0*/  IADD3 R20, R152, 0x2, RZ ;  /* 0x0000000298147810 */ /* 0x000fe40007ffe0ff */
[----:B------:R-:W-:Y:S02]  /*c2b0*/  R2UR UR11, R21 ;  /* 0x00000000150b72ca */ /* 0x000fe400000e0000 */
[----:B------:R-:W-:Y:S02]  /*c2c0*/  R2UR UR10, R20 ;  /* 0x00000000140a72ca */ /* 0x000fe400000e0000 */
[----:B------:R-:W4:Y:S01]  /*c2d0*/  LDL.64 R20, [R1+0x58] ;  /* 0x0000580001147983 */ /* 0x000f220000100a00 */
[C---:B------:R-:W-:Y:S01]  /*c2e0*/  R2UR UR6, R152.reuse ;  /* 0x00000000980672ca */ /* 0x040fe200000e0000 */
[----:B------:R-:W-:Y:S01]  /*c2f0*/  VIADD R152, R152, 0x6 ;  /* 0x0000000698987836 */ /* 0x000fe20000000000 */
[----:B------:R-:W-:Y:S01]  /*c300*/  R2UR UR7, R153 ;  /* 0x00000000990772ca */ /* 0x000fe200000e0000 */
[----:B------:R-:W-:Y:S01]  /*c310*/  IMAD.MOV.U32 R153, RZ, RZ, 0x40000040 ;  /* 0x40000040ff997424 */ /* 0x000fe200078e00ff */
[----:B------:R-:W-:-:S02]  /*c320*/  R2UR UR4, R214 ;  /* 0x00000000d60472ca */ /* 0x000fc400000e0000 */
[----:B------:R-:W-:Y:S02]  /*c330*/  R2UR UR5, R215 ;  /* 0x00000000d70572ca */ /* 0x000fe400000e0000 */
[----:B------:R-:W-:Y:S02]  /*c340*/  R2UR UR18, R152 ;  /* 0x00000000981272ca */ /* 0x000fe400000e0000 */
[----:B------:R-:W-:Y:S02]  /*c350*/  R2UR UR19, R153 ;  /* 0x00000000991372ca */ /* 0x000fe400000e0000 */
[----:B------:R-:W-:-:S07]  /*c360*/  WARPGROUP.ARRIVE ;  /* 0x00000000000079c5 */ /* 0x000fce0000000000 */
[----:B------:R-:W-:Y:S03]  /*c370*/  HGMMA.64x96x16.F32 R152, gdesc[UR4], RZ, !UPT, gsb0 ;  /* 0x01600000049879f0 */ /* 0x000fe6000c0008ff */
[----:B------:R-:W-:Y:S02]  /*c380*/  WARPGROUP.DEPBAR.LE gsb0, 0x0 ;  /* 0x00008000000079c5 */ /* 0x000fe40000010000 */
[----:B------:R-:W-:Y:S01]  /*c390*/  WARPGROUP.ARRIVE ;  /* 0x00000000000079c5 */ /* 0x000fe20000000000 */
[----:B---3--:R-:W-:Y:S02]  /*c3a0*/  R2UR UR8, R14 ;  /* 0x000000000e0872ca */ /* 0x008fe400000e0000 */
[----:B------:R-:W-:-:S13]  /*c3b0*/  R2UR UR9, R15 ;  /* 0x000000000f0972ca */ /* 0x000fda00000e0000 */
[----:B------:R-:W-:Y:S01]  /*c3c0*/  HGMMA.64x96x16.F32 R152, gdesc[UR8], R152, gsb0 ;  /* 0x01600000089879f0 */ /* 0x000fe20008000898 */
[----:B----4-:R-:W-:Y:S02]  /*c3d0*/  R2UR UR12, R20 ;  /* 0x00000000140c72ca */ /* 0x010fe400000e0000 */
[----:B------:R-:W-:Y:S02]  /*c3e0*/  R2UR UR13, R21 ;  /* 0x00000000150d72ca */ /* 0x000fe400000e0000 */
[----:B--2---:R-:W-:Y:S02]  /*c3f0*/  R2UR UR16, R202 ;  /* 0x00000000ca1072ca */ /* 0x004fe400000e0000 */
        /* <DEDUP_REMOVED lines=10> */
.L_x_6064:
[----:B------:R2:W3:Y:S01]  /*c4a0*/  SYNCS.PHASECHK.TRANS64.TRYWAIT P1, [R10+URZ+0x32450], R0 ;  /* 0x032450000a0075a7 */ /* 0x0004e2000802017f */
[----:B------:R-:W-:Y:S05]  /*c4b0*/  @!P0 BRA `(.L_x_6065) ;  /* 0x0000000000048947 */ /* 0x000fea0003800000 */
[----:B------:R-:W-:Y:S01]  /*c4c0*/  BPT.TRAP 0x1 ;  /* 0x000000040000795c */ /* 0x000fe20000300000 */
.L_x_6065:
[----:B---3--:R-:W-:Y:S05]  /*c4d0*/  @P1 BRA `(.L_x_6066) ;  /* 0x0000000000081947 */ /* 0x008fea0003800000 */
[----:B------:R-:W3:Y:S02]  /*c4e0*/  SYNCS.PHASECHK.TRANS64.TRYWAIT P1, [R10+URZ+0x32450], R0 ;  /* 0x032450000a0075a7 */ /* 0x000ee4000802017f */
[----:B---3--:R-:W-:Y:S05]  /*c4f0*/  @!P1 BRA `(.L_x_6067) ;  /* 0x0000011c00309947 */ /* 0x008fea0003800000 */
.L_x_6066:
[----:B------:R-:W4:Y:S04]  /*c500*/  LDL.64 R202, [R1+0x38] ;  /* 0x0000380001ca7983 */ /* 0x000f280000100a00 */
[----:B------:R0:W-:Y:S04]  /*c510*/  STL.64 [R1+0xb8], R10 ;  /* 0x0000b80a01007387 */ /* 0x0001e80000100a00 */
[----:B0123--:R-:W2:Y:S04]  /*c520*/  LDL.64 R10, [R1+0x40] ;  /* 0x00004000010a7983 */ /* 0x00fea80000100a00 */
[----:B------:R0:W-:Y:S04]  /*c530*/  STL [R1+0xb0], R9 ;  /* 0x0000b00901007387 */ /* 0x0001e80000100800 */
[----:B0-----:R-:W3:Y:S01]  /*c540*/  LDL.64 R8, [R1+0x48] ;  /* 0x0000480001087983 */ /* 0x001ee20000100a00 */
[----:B------:R-:W-:Y:S01]  /*c550*/  IMAD.MOV.U32 R14, RZ, RZ, 0xc00 ;  /* 0x00000c00ff0e7424 */ /* 0x000fe200078e00ff */
[----:B------:R-:W-:Y:S05]  /*c560*/  WARPSYNC.ALL ;  /* 0x0000000000007948 */ /* 0x000fea0003800000 */
[----:B------:R-:W-:Y:S01]  /*c570*/  IMAD R14, R18, R14, UR45 ;  /* 0x0000002d120e7e24 */ /* 0x000fe2000f8e020e */
[----:B------:R-:W-:Y:S01]  /*c580*/  R2UR UR4, R4 ;  /* 0x00000000040472ca */ /* 0x000fe200000e0000 */
[----:B------:R-:W-:Y:S01]  /*c590*/  IMAD.MOV.U32 R15, RZ, RZ, 0x40000040 ;  /* 0x40000040ff0f7424 */ /* 0x000fe200078e00ff */
[----:B------:R-:W-:Y:S01]  /*c5a0*/  R2UR UR5, R5 ;  /* 0x00000000050572ca */ /* 0x000fe200000e0000 */
[----:B------:R-:W-:Y:S01]  /*c5b0*/  WARPGROUP.ARRIVE ;  /* 0x00000000000079c5 */ /* 0x000fe20000000000 */
[C---:B------:R-:W-:Y:S01]  /*c5c0*/  R2UR UR6, R14.reuse ;  /* 0x000000000e0672ca */ /* 0x040fe200000e0000 */
[----:B------:R-:W-:Y:S01]  /*c5d0*/  VIADD R20, R14, 0x2 ;  /* 0x000000020e147836 */ /* 0x000fe20000000000 */
[----:B------:R-:W-:Y:S01]  /*c5e0*/  R2UR UR7, R15 ;  /* 0x000000000f0772ca */ /* 0x000fe200000e0000 */
[----:B------:R0:W-:Y:S01]  /*c5f0*/  STL.64 [R1+0xa8], R2 ;  /* 0x0000a80201007387 */ /* 0x0001e20000100a00 */
[----:B------:R-:W-:-:S11]  /*c600*/  MOV R21, 0x40000040 ;  /* 0x4000004000157802 */ /* 0x000fd60000000f00 */
[----:B------:R-:W-:Y:S01]  /*c610*/  HGMMA.64x96x16.F32 R152, gdesc[UR4], R152, gsb0 ;  /* 0x01600000049879f0 */ /* 0x000fe20008000898 */
[----:B------:R-:W-:Y:S01]  /*c620*/  R2UR UR6, R20 ;  /* 0x00000000140672ca */ /* 0x000fe200000e0000 */
[----:B0-----:R-:W4:Y:S01]  /*c630*/  LDL.64 R2, [R1+0x28] ;  /* 0x0000280001027983 */ /* 0x001f220000100a00 */
[----:B------:R-:W-:Y:S01]  /*c640*/  R2UR UR7, R21 ;  /* 0x00000000150772ca */ /* 0x000fe200000e0000 */
[----:B------:R-:W-:Y:S02]  /*c650*/  VIADD R20, R14, 0x4 ;  /* 0x000000040e147836 */ /* 0x000fe40000000000 */
[----:B------:R-:W-:Y:S01]  /*c660*/  IMAD.MOV.U32 R21, RZ, RZ, 0x40000040 ;  /* 0x40000040ff157424 */ /* 0x000fe200078e00ff */
[----:B------:R-:W-:Y:S02]  /*c670*/  WARPGROUP.DEPBAR.LE gsb0, 0x0 ;  /* 0x00008000000079c5 */ /* 0x000fe40000010000 */
[----:B------:R-:W-:Y:S01]  /*c680*/  WARPGROUP.ARRIVE ;  /* 0x00000000000079c5 */ /* 0x000fe20000000000 */
[----:B---3--:R-:W-:-:S02]  /*c690*/  R2UR UR4, R8 ;  /* 0x00000000080472ca */ /* 0x008fc400000e0000 */
[----:B------:R-:W-:Y:S02]  /*c6a0*/  R2UR UR5, R9 ;  /* 0x00000000090572ca */ /* 0x000fe400000e0000 */
[----:B------:R-:W3:Y:S11]  /*c6b0*/  LDL.64 R8, [R1+0x30] ;  /* 0x0000300001087983 */ /* 0x000ef60000100a00 */
[----:B------:R-:W-:Y:S01]  /*c6c0*/  HGMMA.64x96x16.F32 R152, gdesc[UR4], R152, gsb0 ;  /* 0x01600000049879f0 */ /* 0x000fe20008000898 */
[----:B------:R-:W-:-:S02]  /*c6d0*/  R2UR UR6, R20 ;  /* 0x00000000140672ca */ /* 0x000fc400000e0000 */
[----:B------:R-:W-:Y:S02]  /*c6e0*/  R2UR UR7, R21 ;  /* 0x00000000150772ca */ /* 0x000fe400000e0000 */
[----:B--2---:R-:W-:Y:S02]  /*c6f0*/  R2UR UR4, R10 ;  /* 0x000000000a0472ca */ /* 0x004fe400000e0000 */
[----:B------:R-:W-:Y:S01]  /*c700*/  R2UR UR5, R11 ;  /* 0x000000000b0572ca */ /* 0x000fe200000e0000 */
[----:B------:R-:W-:Y:S01]  /*c710*/  VIADD R20, R14, 0x6 ;  /* 0x000000060e147836 */ /* 0x000fe20000000000 */
[----:B------:R-:W2:Y:S01]  /*c720*/  LDL.64 R10, [R1+0x18] ;  /* 0x00001800010a7983 */ /* 0x000ea20000100a00 */
[----:B------:R-:W-:Y:S01]  /*c730*/  IMAD.MOV.U32 R21, RZ, RZ, 0x40000040 ;  /* 0x40000040ff157424 */ /* 0x000fe200078e00ff */
[----:B------:R-:W-:Y:S02]  /*c740*/  WARPGROUP.DEPBAR.LE gsb0, 0x0 ;  /* 0x00008000000079c5 */ /* 0x000fe40000010000 */
[----:B------:R-:W-:-:S07]  /*c750*/  WARPGROUP.ARRIVE ;  /* 0x00000000000079c5 */ /* 0x000fce0000000000 */
[----:B------:R-:W-:Y:S01]  /*c760*/  HGMMA.64x96x16.F32 R152, gdesc[UR4], R152, gsb0 ;  /* 0x01600000049879f0 */ /* 0x000fe20008000898 */
[----:B----4-:R-:W-:Y:S02]  /*c770*/  R2UR UR4, R202 ;  /* 0x00000000ca0472ca */ /* 0x010fe400000e0000 */
        /* <DEDUP_REMOVED lines=14> */
[----:B------:R-:W-:Y:S01]  /*c860*/  WARPGROUP.ARRIVE ;  /* 0x00000000000079c5 */ /* 0x000fe20000000000 */
[----:B------:R-:W-:Y:S01]  /*c870*/  VIADD R20, R14, 0x302 ;  /* 0x000003020e147836 */ /* 0x000fe20000000000 */
[----:B------:R-:W3:Y:S08]  /*c880*/  LDL.64 R8, [R1+0x10] ;  /* 0x0000100001087983 */ /* 0x000ef00000100a00 */
[----:B------:R-:W-:Y:S01]  /*c890*/  HGMMA.64x96x16.F32 R152, gdesc[UR4], R152, gsb0 ;  /* 0x01600000049879f0 */ /* 0x000fe20008000898 */
[----:B------:R-:W-:Y:S01]  /*c8a0*/  IMAD.MOV.U32 R21, RZ, RZ, 0x40000040 ;  /* 0x40000040ff157424 */ /* 0x000fe200078e00ff */
[----:B------:R-:W-:-:S02]  /*c8b0*/  R2UR UR6, R20 ;  /* 0x00000000140672ca */ /* 0x000fc400000e0000 */
[----:B------:R-:W-:Y:S02]  /*c8c0*/  R2UR UR4, R2 ;  /* 0x00000000020472ca */ /* 0x000fe400000e0000 */
[----:B------:R-:W-:Y:S02]  /*c8d0*/  R2UR UR7, R21 ;  /* 0x00000000150772ca */ /* 0x000fe400000e0000 */
[----:B------:R-:W-:Y:S01]  /*c8e0*/  R2UR UR5, R3 ;  /* 0x00000000030572ca */ /* 0x000fe200000e0000 */
[----:B------:R-:W-:Y:S01]  /*c8f0*/  IMAD.MOV.U32 R21, RZ, RZ, 0x40000040 ;  /* 0x40000040ff157424 */ /* 0x000fe200078e00ff */
[----:B------:R-:W-:Y:S01]  /*c900*/  IADD3 R20, R14, 0x304, RZ ;  /* 0x000003040e147810 */ /* 0x000fe20007ffe0ff */
[----:B------:R-:W3:Y:S01]  /*c910*/  LDL.64 R2, [R1+0x8] ;  /* 0x0000080001027983 */ /* 0x000ee20000100a00 */
[----:B------:R-:W-:Y:S02]  /*c920*/  WARPGROUP.DEPBAR.LE gsb0, 0x0 ;  /* 0x00008000000079c5 */ /* 0x000fe40000010000 */
[----:B------:R-:W-:-:S07]  /*c930*/  WARPGROUP.ARRIVE ;  /* 0x00000000000079c5 */ /* 0x000fce0000000000 */
[----:B------:R-:W-:Y:S01]  /*c940*/  HGMMA.64x96x16.F32 R152, gdesc[UR4], R152, gsb0 ;  /* 0x01600000049879f0 */ /* 0x000fe20008000898 */
[----:B------:R-:W-:Y:S02]  /*c950*/  R2UR UR6, R20 ;  /* 0x00000000140672ca */ /* 0x000fe400000e0000 */
[----:B------:R-:W-:Y:S02]  /*c960*/  R2UR UR7, R21 ;  /* 0x00000000150772ca */ /* 0x000fe400000e0000 */
[----:B----4-:R-:W-:Y:S02]  /*c970*/  R2UR UR4, R202 ;  /* 0x00000000ca0472ca */ /* 0x010fe400000e0000 */
[----:B------:R-:W-:Y:S01]  /*c980*/  R2UR UR5, R203 ;  /* 0x00000000cb0572ca */ /* 0x000fe200000e0000 */
[----:B------:R-:W-:Y:S01]  /*c990*/  VIADD R20, R14, 0x306 ;  /* 0x000003060e147836 */ /* 0x000fe20000000000 */
[----:B------:R-:W4:Y:S01]  /*c9a0*/  LDL.64 R202, [R1] ;  /* 0x0000000001ca7983 */ /* 0x000f220000100a00 */
[----:B------:R-:W-:Y:S01]  /*c9b0*/  IMAD.MOV.U32 R21, RZ, RZ, 0x40000040 ;  /* 0x40000040ff157424 */ /* 0x000fe200078e00ff */
[----:B------:R-:W-:-:S02]  /*c9c0*/  WARPGROUP.DEPBAR.LE gsb0, 0x0 ;  /* 0x00008000000079c5 */ /* 0x000fc40000010000 */
[----:B------:R-:W-:-:S07]  /*c9d0*/  WARPGROUP.ARRIVE ;  /* 0x00000000000079c5 */ /* 0x000fce0000000000 */
[----:B------:R-:W-:Y:S01]  /*c9e0*/  HGMMA.64x96x16.F32 R152, gdesc[UR4], R152, gsb0 ;  /* 0x01600000049879f0 */ /* 0x000fe20008000898 */
[----:B------:R-:W-:Y:S02]  /*c9f0*/  R2UR UR6, R20 ;  /* 0x00000000140672ca */ /* 0x000fe400000e0000 */
[----:B------:R-:W-:Y:S02]  /*ca00*/  R2UR UR7, R21 ;  /* 0x00000000150772ca */ /* 0x000fe400000e0000 */
[----:B--2---:R-:W-:Y:S02]  /*ca10*/  R2UR UR4, R10 ;  /* 0x000000000a0472ca */ /* 0x004fe400000e0000 */
[----:B------:R-:W-:Y:S01]  /*ca20*/  R2UR UR5, R11 ;  /* 0x000000000b0572ca */ /* 0x000fe200000e0000 */
[----:B------:R-:W-:Y:S01]  /*ca30*/  VIADD R20, R14, 0x600 ;  /* 0x000006000e147836 */ /* 0x000fe20000000000 */
[----:B------:R0:W5:Y:S01]  /*ca40*/  LDL.LU.64 R10, [R1+0xb8] ;  /* 0x0000b800010a7983 */ /* 0x0001620000300a00 */
        /* <DEDUP_REMOVED lines=8> */
[----:B------:R-:W-:Y:S01]  /*cad0*/  VIADD R20, R14, 0x602 ;  /* 0x000006020e147836 */ /* 0x000fe20000000000 */
[----:B------:R0:W5:Y:S01]  /*cae0*/  LDL.LU R9, [R1+0xb0] ;  /* 0x0000b00001097983 */ /* 0x0001620000300800 */
[----:B------:R-:W-:Y:S01]  /*caf0*/  IMAD.MOV.U32 R21, RZ, RZ, 0x40000040 ;  /* 0x40000040ff157424 */ /* 0x000fe200078e00ff */
[----:B------:R-:W-:-:S02]  /*cb00*/  WARPGROUP.DEPBAR.LE gsb0, 0x0 ;  /* 0x00008000000079c5 */ /* 0x000fc40000010000 */
        /* <DEDUP_REMOVED lines=59> */
[----:B------:R-:W-:Y:S02]  /*cec0*/  R2UR UR4, R220 ;  /* 0x00000000dc0472ca */ /* 0x000fe400000e0000 */
[----:B------:R-:W-:Y:S01]  /*ced0*/  R2UR UR5, R221 ;  /* 0x00000000dd0572ca */ /* 0x000fe200000e0000 */
[----:B------:R-:W1:Y:S01]  /*cee0*/  S2R R201, SR_TID.X ;  /* 0x0000000000c97919 */ /* 0x000e620000002100 */
[----:B------:R-:W-:Y:S02]  /*cef0*/  WARPGROUP.DEPBAR.LE gsb0, 0x0 ;  /* 0x00008000000079c5 */ /* 0x000fe40000010000 */
[----:B------:R-:W-:-:S09]  /*cf00*/  WARPGROUP.ARRIVE ;  /* 0x00000000000079c5 */ /* 0x000fd20000000000 */
[----:B------:R-:W-:Y:S01]  /*cf10*/  HGMMA.64x96x16.F32 R152, gdesc[UR4], R152, gsb0 ;  /* 0x01600000049879f0 */ /* 0x000fe20008000898 */
[----:B-1----:R-:W-:-:S04]  /*cf20*/  SHF.R.U32.HI R201, RZ, 0x7, R201 ;  /* 0x00000007ffc97819 */ /* 0x002fc800000116c9 */
[----:B------:R-:W-:Y:S01]  /*cf30*/  IADD3 R7, -R201, 0xb, RZ ;  /* 0x0000000bc9077810 */ /* 0x000fe20007ffe1ff */
[----:B------:R-:W-:-:S04]  /*cf40*/  WARPGROUP.DEPBAR.LE gsb0, 0x0 ;  /* 0x00008000000079c5 */ /* 0x000fc80000010000 */
[----:B------:R0:W-:Y:S06]  /*cf50*/  BAR.ARV R7, 0x100 ;  /* 0x000400070000751d */ /* 0x0001ec0000002000 */
[----:B------:R-:W-:Y:S05]  /*cf60*/  @!P0 BRA `(.L_x_6068) ;  /* 0x0000000000048947 */ /* 0x000fea0003800000 */
[----:B------:R-:W-:Y:S01]  /*cf70*/  BPT.TRAP 0x1 ;  /* 0x000000040000795c */ /* 0x000fe20000300000 */
.L_x_6068:
[----:B------:R-:W2:Y:S01]  /*cf80*/  LDL R20, [R1+0x6c] ;  /* 0x00006c0001147983 */ /* 0x000ea20000100800 */
[----:B------:R-:W1:Y:S03]  /*cf90*/  LDC R0, c[0x0][0x448] ;  /* 0x00011200ff007b82 */ /* 0x000e660000000800 */
[----:B------:R-:W2:Y:S04]  /*cfa0*/  LDL R8, [R1+0x88] ;  /* 0x0000880001087983 */ /* 0x000ea80000100800 */
[----:B------:R-:W3:Y:S04]  /*cfb0*/  LDL R15, [R1+0x8c] ;  /* 0x00008c00010f7983 */ /* 0x000ee80000100800 */
[----:B------:R-:W4:Y:S01]  /*cfc0*/  LDL R14, [R1+0x80] ;  /* 0x00008000010e7983 */ /* 0x000f220000100800 */
[----:B------:R-:W-:Y:S01]  /*cfd0*/  LOP3.LUT R23, R23, 0xffffdfff, RZ, 0xc0, !PT ;  /* 0xffffdfff17177812 */ /* 0x000fe200078ec0ff */
[----:B------:R-:W-:-:S03]  /*cfe0*/  UMOV UR37, UR40 ;  /* 0x0000002800257c82 */ /* 0x000fc60008000000 */
[----:B------:R-:W-:-:S04]  /*cff0*/  @P0 LOP3.LUT R23, R23, 0x2000, RZ, 0xfc, !PT ;  /* 0x0000200017170812 */ /* 0x000fc800078efcff */
[----:B------:R-:W-:Y:S02]  /*d000*/  LOP3.LUT R23, R23, 0xffffbfff, RZ, 0xc0, !PT ;  /* 0xffffbfff17177812 */ /* 0x000fe400078ec0ff */
[----:B-1----:R-:W-:-:S13]  /*d010*/  ISETP.NE.AND P1, PT, R0, 0x1, PT ;  /* 0x000000010000780c */ /* 0x002fda0003f25270 */
[----:B------:R-:W1:Y:S08]  /*d020*/  @P1 LDC R13, c[0x0][0x44c] ;  /* 0x00011300ff0d1b82 */ /* 0x000e700000000800 */
[----:B------:R-:W0:Y:S01]  /*d030*/  @P1 LDC R0, c[0x0][0x450] ;  /* 0x00011400ff001b82 */ /* 0x000e220000000800 */
[----:B--2---:R-:W-:-:S04]  /*d040*/  IMAD.IADD R8, R8, 0x1, R20 ;  /* 0x0000000108087824 */ /* 0x004fc800078e0214 */
[----:B-1----:R-:W-:-:S05]  /*d050*/  @P1 IMAD.HI.U32 R13, R8, R13, RZ ;  /* 0x0000000d080d1227 */ /* 0x002fca00078e00ff */
[----:B0-----:R-:W-:Y:S01]  /*d060*/  @P1 SHF.R.U32.HI R8, RZ, R0, R13 ;  /* 0x00000000ff081219 */ /* 0x001fe2000001160d */
[----:B------:R-:W-:-:S04]  /*d070*/  IMAD.MOV.U32 R13, RZ, RZ, -0x60 ;  /* 0xffffffa0ff0d7424 */ /* 0x000fc800078e00ff */
[----:B------:R-:W0:Y:S01]  /*d080*/  SHFL.IDX PT, R0, R8, RZ, 0x1c1f ;  /* 0x001c1fff08007589 */ /* 0x000e2200000e0000 */
[----:B-----5:R-:W-:-:S03]  /*d090*/  IMAD R13, R9, R13, 0x1 ;  /* 0x00000001090d7424 */ /* 0x020fc600078e020d */
[----:B------:R-:W1:Y:S01]  /*d0a0*/  SHFL.IDX PT, R8, R8, 0x1, 0x1c1f ;  /* 0x003c1f0008087f89 */ /* 0x000e6200000e0000 */
[----:B---3--:R-:W-:Y:S02]  /*d0b0*/  IMAD R13, R15, -0x2, R13 ;  /* 0xfffffffe0f0d7824 */ /* 0x008fe400078e020d */
[----:B------:R-:W-:-:S03]  /*d0c0*/  IMAD.U32 R15, RZ, RZ, UR41 ;  /* 0x00000029ff0f7e24 */ /* 0x000fc6000f8e00ff */
[----:B----4-:R-:W-:-:S05]  /*d0d0*/  IADD3 R13, -R219, R13, R14 ;  /* 0x0000000ddb0d7210 */ /* 0x010fca0007ffe10e */
[C---:B0-----:R-:W-:Y:S02]  /*d0e0*/  IMAD.IADD R0, R13.reuse, 0x1, R0 ;  /* 0x000000010d007824 */ /* 0x041fe400078e0200 */
[----:B-1----:R-:W-:-:S03]  /*d0f0*/  IMAD.IADD R8, R13, 0x1, R8 ;  /* 0x000000010d087824 */ /* 0x002fc600078e0208 */
[C---:B------:R-:W-:Y:S02]  /*d100*/  ISETP.GT.AND P4, PT, R0.reuse, RZ, PT ;  /* 0x000000ff0000720c */ /* 0x040fe40003f84270 */
[C---:B------:R-:W-:Y:S02]  /*d110*/  ISETP.GT.AND P3, PT, R0.reuse, 0x1, PT ;  /* 0x000000010000780c */ /* 0x040fe40003f64270 */
[C---:B------:R-:W-:Y:S02]  /*d120*/  ISETP.GT.AND P2, PT, R0.reuse, 0x8, PT ;  /* 0x000000080000780c */ /* 0x040fe40003f44270 */
[----:B------:R-:W-:Y:S02]  /*d130*/  ISETP.GT.AND P1, PT, R0, 0x9, PT ;  /* 0x000000090000780c */ /* 0x000fe40003f24270 */
[----:B------:R-:W-:Y:S02]  /*d140*/  FSEL R152, R152, -INF , P4 ;  /* 0xff80000098987808 */ /* 0x000fe40002000000 */
[----:B------:R-:W-:-:S02]  /*d150*/  FSEL R153, R153, -INF , P3 ;  /* 0xff80000099997808 */ /* 0x000fc40001800000 */
[----:B------:R-:W-:Y:S02]  /*d160*/  FSEL R156, R156, -INF , P2 ;  /* 0xff8000009c9c7808 */ /* 0x000fe40001000000 */
[----:B------:R-:W-:Y:S02]  /*d170*/  FSEL R157, R157, -INF , P1 ;  /* 0xff8000009d9d7808 */ /* 0x000fe40000800000 */
[C---:B------:R-:W-:Y:S02]  /*d180*/  ISETP.GT.AND P4, PT, R0.reuse, 0x10, PT ;  /* 0x000000100000780c */ /* 0x040fe40003f84270 */
[C---:B------:R-:W-:Y:S02]  /*d190*/  ISETP.GT.AND P3, PT, R0.reuse, 0x11, PT ;  /* 0x000000110000780c */ /* 0x040fe40003f64270 */
[C---:B------:R-:W-:Y:S02]  /*d1a0*/  ISETP.GT.AND P2, PT, R0.reuse, 0x18, PT ;  /* 0x000000180000780c */ /* 0x040fe40003f44270 */
[----:B------:R-:W-:-:S02]  /*d1b0*/  ISETP.GT.AND P1, PT, R0, 0x19, PT ;  /* 0x000000190000780c */ /* 0x000fc40003f24270 */
[----:B------:R-:W-:Y:S02]  /*d1c0*/  FSEL R160, R160, -INF , P4 ;  /* 0xff800000a0a07808 */ /* 0x000fe40002000000 */
[----:B------:R-:W-:Y:S02]  /*d1d0*/  FSEL R161, R161, -INF , P3 ;  /* 0xff800000a1a17808 */ /* 0x000fe40001800000 */
[----:B------:R-:W-:Y:S02]  /*d1e0*/  FSEL R164, R164, -INF , P2 ;  /* 0xff800000a4a47808 */ /* 0x000fe40001000000 */
[----:B------:R-:W-:Y:S02]  /*d1f0*/  FSEL R165, R165, -INF , P1 ;  /* 0xff800000a5a57808 */ /* 0x000fe40000800000 */
[C---:B------:R-:W-:Y:S02]  /*d200*/  ISETP.GT.AND P4, PT, R0.reuse, 0x20, PT ;  /* 0x000000200000780c */ /* 0x040fe40003f84270 */
[----:B------:R-:W-:-:S02]  /*d210*/  ISETP.GT.AND P3, PT, R0, 0x21, PT ;  /* 0x000000210000780c */ /* 0x000fc40003f64270 */
[C---:B------:R-:W-:Y:S02]  /*d220*/  ISETP.GT.AND P2, PT, R0.reuse, 0x28, PT ;  /* 0x000000280000780c */ /* 0x040fe40003f44270 */
[----:B------:R-:W-:Y:S02]  /*d230*/  ISETP.GT.AND P1, PT, R0, 0x29, PT ;  /* 0x000000290000780c */ /* 0x000fe40003f24270 */
[----:B------:R-:W-:Y:S02]  /*d240*/  FSEL R168, R168, -INF , P4 ;  /* 0xff800000a8a87808 */ /* 0x000fe40002000000 */
[----:B------:R-:W-:Y:S02]  /*d250*/  FSEL R169, R169, -INF , P3 ;  /* 0xff800000a9a97808 */ /* 0x000fe40001800000 */
[----:B------:R-:W-:Y:S02]  /*d260*/  FSEL R172, R172, -INF , P2 ;  /* 0xff800000acac7808 */ /* 0x000fe40001000000 */
[----:B------:R-:W-:-:S02]  /*d270*/  FSEL R173, R173, -INF , P1 ;  /* 0xff800000adad7808 */ /* 0x000fc40000800000 */
[C---:B------:R-:W-:Y:S02]  /*d280*/  ISETP.GT.AND P4, PT, R0.reuse, 0x30, PT ;  /* 0x000000300000780c */ /* 0x040fe40003f84270 */
        /* <DEDUP_REMOVED lines=28> */
[----:B------:R-:W-:-:S02]  /*d450*/  ISETP.GT.AND P4, PT, R8, RZ, PT ;  /* 0x000000ff0800720c */ /* 0x000fc40003f84270 */
[----:B------:R-:W-:Y:S02]  /*d460*/  FMNMX.FTZ R0, R161, R0, !PT ;  /* 0x00000000a1007209 */ /* 0x000fe40007810000 */
[----:B------:R-:W-:Y:S02]  /*d470*/  ISETP.GT.AND P3, PT, R8, 0x1, PT ;  /* 0x000000010800780c */ /* 0x000fe40003f64270 */
[----:B------:R-:W-:Y:S02]  /*d480*/  FMNMX.FTZ R0, R164, R0, !PT ;  /* 0x00000000a4007209 */ /* 0x000fe40007810000 */
[C---:B------:R-:W-:Y:S02]  /*d490*/  ISETP.GT.AND P2, PT, R8.reuse, 0x8, PT ;  /* 0x000000080800780c */ /* 0x040fe40003f44270 */
[----:B------:R-:W-:Y:S02]  /*d4a0*/  FMNMX.FTZ R0, R165, R0, !PT ;  /* 0x00000000a5007209 */ /* 0x000fe40007810000 */
[----:B------:R-:W-:-:S02]  /*d4b0*/  ISETP.GT.AND P1, PT, R8, 0x9, PT ;  /* 0x000000090800780c */ /* 0x000fc40003f24270 */
[----:B------:R-:W-:Y:S02]  /*d4c0*/  FMNMX.FTZ R0, R168, R0, !PT ;  /* 0x00000000a8007209 */ /* 0x000fe40007810000 */
        /* <DEDUP_REMOVED lines=8> */
[C---:B------:R-:W-:Y:S02]  /*d550*/  ISETP.GT.AND P4, PT, R8.reuse, 0x10, PT ;  /* 0x000000100800780c */ /* 0x040fe40003f84270 */
[----:B------:R-:W-:Y:S02]  /*d560*/  FMNMX.FTZ R0, R177, R0, !PT ;  /* 0x00000000b1007209 */ /* 0x000fe40007810000 */
[----:B------:R-:W-:-:S02]  /*d570*/  ISETP.GT.AND P3, PT, R8, 0x11, PT ;  /* 0x000000110800780c */ /* 0x000fc40003f64270 */
[----:B------:R-:W-:Y:S02]  /*d580*/  FMNMX.FTZ R0, R180, R0, !PT ;  /* 0x00000000b4007209 */ /* 0x000fe40007810000 */
[C---:B------:R-:W-:Y:S02]  /*d590*/  ISETP.GT.AND P2, PT, R8.reuse, 0x18, PT ;  /* 0x000000180800780c */ /* 0x040fe40003f44270 */
[----:B------:R-:W-:Y:S02]  /*d5a0*/  FMNMX.FTZ R0, R181, R0, !PT ;  /* 0x00000000b5007209 */ /* 0x000fe40007810000 */
[----:B------:R-:W-:Y:S02]  /*d5b0*/  ISETP.GT.AND P1, PT, R8, 0x19, PT ;  /* 0x000000190800780c */ /* 0x000fe40003f24270 */
        /* <DEDUP_REMOVED lines=11> */
[----:B------:R-:W-:Y:S02]  /*d670*/  ISETP.GT.AND P4, PT, R8, 0x20, PT ;  /* 0x000000200800780c */ /* 0x000fe40003f84270 */
[----:B------:R-:W-:Y:S02]  /*d680*/  FMNMX.FTZ R0, R196, R0, !PT ;  /* 0x00000000c4007209 */ /* 0x000fe40007810000 */
[----:B------:R-:W-:-:S02]  /*d690*/  ISETP.GT.AND P3, PT, R8, 0x21, PT ;  /* 0x000000210800780c */ /* 0x000fc40003f64270 */
[----:B------:R-:W-:Y:S02]  /*d6a0*/  FMNMX.FTZ R0, R197, R0, !PT ;  /* 0x00000000c5007209 */ /* 0x000fe40007810000 */
[C---:B------:R-:W-:Y:S02]  /*d6b0*/  ISETP.GT.AND P2, PT, R8.reuse, 0x28, PT ;  /* 0x000000280800780c */ /* 0x040fe40003f44270 */
[----:B------:R-:W-:Y:S01]  /*d6c0*/  ISETP.GT.AND P1, PT, R8, 0x29, PT ;  /* 0x000000290800780c */ /* 0x000fe20003f24270 */
[----:B------:R-:W0:Y:S01]  /*d6d0*/  SHFL.BFLY PT, R14, R0, 0x2, 0x1f ;  /* 0x0c401f00000e7f89 */ /* 0x000e2200000e0000 */
[----:B------:R-:W-:Y:S02]  /*d6e0*/  FSEL R170, R170, -INF , P4 ;  /* 0xff800000aaaa7808 */ /* 0x000fe40002000000 */
[----:B------:R-:W-:Y:S02]  /*d6f0*/  FSEL R171, R171, -INF , P3 ;  /* 0xff800000abab7808 */ /* 0x000fe40001800000 */
[----:B------:R-:W-:-:S02]  /*d700*/  FSEL R174, R174, -INF , P2 ;  /* 0xff800000aeae7808 */ /* 0x000fc40001000000 */
[----:B------:R-:W-:Y:S02]  /*d710*/  FSEL R175, R175, -INF , P1 ;  /* 0xff800000afaf7808 */ /* 0x000fe40000800000 */
[C---:B------:R-:W-:Y:S02]  /*d720*/  ISETP.GT.AND P4, PT, R8.reuse, 0x30, PT ;  /* 0x000000300800780c */ /* 0x040fe40003f84270 */
[C---:B------:R-:W-:Y:S02]  /*d730*/  ISETP.GT.AND P3, PT, R8.reuse, 0x31, PT ;  /* 0x000000310800780c */ /* 0x040fe40003f64270 */
[C---:B------:R-:W-:Y:S02]  /*d740*/  ISETP.GT.AND P2, PT, R8.reuse, 0x38, PT ;  /* 0x000000380800780c */ /* 0x040fe40003f44270 */
[----:B------:R-:W-:Y:S02]  /*d750*/  ISETP.GT.AND P1, PT, R8, 0x39, PT ;  /* 0x000000390800780c */ /* 0x000fe40003f24270 */
[----:B------:R-:W-:-:S02]  /*d760*/  FSEL R178, R178, -INF , P4 ;  /* 0xff800000b2b27808 */ /* 0x000fc40002000000 */
[----:B------:R-:W-:Y:S02]  /*d770*/  FSEL R179, R179, -INF , P3 ;  /* 0xff800000b3b37808 */ /* 0x000fe40001800000 */
[----:B------:R-:W-:Y:S02]  /*d780*/  @P0 LOP3.LUT R23, R23, 0x4000, RZ, 0xfc, !PT ;  /* 0x0000400017170812 */ /* 0x000fe400078efcff */
[----:B------:R-:W-:Y:S02]  /*d790*/  FSEL R182, R182, -INF , P2 ;  /* 0xff800000b6b67808 */ /* 0x000fe40001000000 */
[----:B0-----:R-:W-:Y:S02]  /*d7a0*/  FMNMX.FTZ R0, R0, R14, !PT ;  /* 0x0000000e00007209 */ /* 0x001fe40007810000 */
[----:B------:R-:W-:Y:S02]  /*d7b0*/  FSEL R183, R183, -INF , P1 ;  /* 0xff800000b7b77808 */ /* 0x000fe40000800000 */
[C---:B------:R-:W-:Y:S01]  /*d7c0*/  ISETP.GT.AND P1, PT, R8.reuse, 0x49, PT ;  /* 0x000000490800780c */ /* 0x040fe20003f24270 */
[----:B------:R-:W0:Y:S01]  /*d7d0*/  SHFL.BFLY PT, R14, R0, 0x1, 0x1f ;  /* 0x0c201f00000e7f89 */ /* 0x000e2200000e0000 */
[----:B------:R-:W-:-:S02]  /*d7e0*/  ISETP.GT.AND P2, PT, R8, 0x50, PT ;  /* 0x000000500800780c */ /* 0x000fc40003f44270 */
[C---:B------:R-:W-:Y:S02]  /*d7f0*/  ISETP.GT.AND P3, PT, R8.reuse, 0x51, PT ;  /* 0x000000510800780c */ /* 0x040fe40003f64270 */
[C---:B------:R-:W-:Y:S02]  /*d800*/  ISETP.GT.AND P4, PT, R8.reuse, 0x58, PT ;  /* 0x000000580800780c */ /* 0x040fe40003f84270 */
[C---:B------:R-:W-:Y:S02]  /*d810*/  ISETP.GT.AND P5, PT, R8.reuse, 0x59, PT ;  /* 0x000000590800780c */ /* 0x040fe40003fa4270 */
[----:B------:R-:W-:Y:S02]  /*d820*/  ISETP.GT.AND P0, PT, R8, 0x40, PT ;  /* 0x000000400800780c */ /* 0x000fe40003f04270 */
[----:B------:R-:W-:Y:S02]  /*d830*/  FSEL R191, R191, -INF , P1 ;  /* 0xff800000bfbf7808 */ /* 0x000fe40000800000 */
[----:B------:R-:W-:-:S02]  /*d840*/  FSEL R186, R186, -INF , P0 ;  /* 0xff800000baba7808 */ /* 0x000fc40000000000 */
[----:B------:R-:W-:Y:S02]  /*d850*/  LOP3.LUT P0, RZ, R23, 0x4000, RZ, 0xc0, !PT ;  /* 0x0000400017ff7812 */ /* 0x000fe4000780c0ff */
[----:B------:R-:W-:Y:S02]  /*d860*/  FSEL R194, R194, -INF , P2 ;  /* 0xff800000c2c27808 */ /* 0x000fe40001000000 */
[----:B------:R-:W-:Y:S02]  /*d870*/  FSEL R187, R187, -INF , P0 ;  /* 0xff800000bbbb7808 */ /* 0x000fe40000000000 */
[----:B------:R-:W-:Y:S02]  /*d880*/  FSEL R195, R195, -INF , P3 ;  /* 0xff800000c3c37808 */ /* 0x000fe40001800000 */
[----:B------:R-:W-:Y:S02]  /*d890*/  FSEL R198, R198, -INF , P4 ;  /* 0xff800000c6c67808 */ /* 0x000fe40002000000 */
[----:B0-----:R-:W-:-:S02]  /*d8a0*/  FMNMX.FTZ R0, R0, R14, !PT ;  /* 0x0000000e00007209 */ /* 0x001fc40007810000 */
[----:B------:R-:W-:Y:S02]  /*d8b0*/  FSEL R199, R199, -INF , P5 ;  /* 0xff800000c7c77808 */ /* 0x000fe40002800000 */
[C---:B------:R-:W-:Y:S02]  /*d8c0*/  FSETP.NEU.FTZ.AND P6, PT, R0.reuse, -INF , PT ;  /* 0xff8000000000780b */ /* 0x040fe40003fdd000 */
[----:B------:R-:W-:Y:S02]  /*d8d0*/  LOP3.LUT P0, RZ, R23, 0x2000, RZ, 0xc0, !PT ;  /* 0x0000200017ff7812 */ /* 0x000fe4000780c0ff */
[----:B------:R-:W-:-:S05]  /*d8e0*/  FSEL R14, R0, RZ, P6 ;  /* 0x000000ff000e7208 */ /* 0x000fca0003000000 */
[----:B------:R-:W-:Y:S01]  /*d8f0*/  FADD.FTZ R14, -R14, R12 ;  /* 0x0000000c0e0e7221 */ /* 0x000fe20000010100 */
[----:B------:R-:W-:-:S03]  /*d900*/  FMUL.FTZ R12, R0, UR37 ;  /* 0x00000025000c7c20 */ /* 0x000fc60008410000 */
[----:B------:R-:W-:Y:S02]  /*d910*/  FMUL.FTZ R14, R14, UR37 ;  /* 0x000000250e0e7c20 */ /* 0x000fe40008410000 */
[----:B------:R-:W-:Y:S02]  /*d920*/  FSEL R12, R12, RZ, P6 ;  /* 0x000000ff0c0c7208 */ /* 0x000fe40003000000 */
[----:B------:R-:W-:Y:S02]  /*d930*/  ISETP.GT.AND P6, PT, R8, 0x48, PT ;  /* 0x000000480800780c */ /* 0x000fe40003fc4270 */
[----:B------:R-:W-:Y:S01]  /*d940*/  FMNMX.FTZ R8, R13, R11, !PT ;  /* 0x0000000b0d087209 */ /* 0x000fe20007810000 */
[--C-:B------:R-:W-:Y:S01]  /*d950*/  FFMA.FTZ R152, R152, UR37, -R12.reuse ;  /* 0x0000002598987c23 */ /* 0x100fe2000801080c */
[----:B------:R-:W-:Y:S01]  /*d960*/  FSEL R190, R190, -INF , P6 ;  /* 0xff800000bebe7808 */ /* 0x000fe20003000000 */
        /* <DEDUP_REMOVED lines=30> */
[----:B------:R-:W-:Y:S01]  /*db50*/  FFMA.FTZ R197, R197, UR37, -R12 ;  /* 0x00000025c5c57c23 */ /* 0x000fe2000801080c */
[----:B------:R-:W-:Y:S02]  /*db60*/  MUFU.EX2 R152, R152 ;  /* 0x0000009800987308 */ /* 0x000fe40000000800 */
[----:B------:R-:W-:-:S04]  /*db70*/  FMNMX.FTZ R8, R171, R8, !PT ;  /* 0x00000008ab087209 */ /* 0x000fc80007810000 */
[----:B------:R-:W-:Y:S02]  /*db80*/  FMNMX.FTZ R8, R174, R8, !PT ;  /* 0x00000008ae087209 */ /* 0x000fe40007810000 */
[----:B------:R-:W0:Y:S02]  /*db90*/  MUFU.EX2 R14, R14 ;  /* 0x0000000e000e7308 */ /* 0x000e240000000800 */
[----:B------:R-:W-:-:S04]  /*dba0*/  FMNMX.FTZ R8, R175, R8, !PT ;  /* 0x00000008af087209 */ /* 0x000fc80007810000 */
[----:B------:R-:W-:Y:S02]  /*dbb0*/  FMNMX.FTZ R8, R178, R8, !PT ;  /* 0x00000008b2087209 */ /* 0x000fe40007810000 */
[----:B------:R-:W1:Y:S02]  /*dbc0*/  MUFU.EX2 R153, R153 ;  /* 0x0000009900997308 */ /* 0x000e640000000800 */
[----:B------:R-:W-:-:S04]  /*dbd0*/  FMNMX.FTZ R8, R179, R8, !PT ;  /* 0x00000008b3087209 */ /* 0x000fc80007810000 */
[----:B------:R-:W-:Y:S02]  /*dbe0*/  FMNMX.FTZ R8, R182, R8, !PT ;  /* 0x00000008b6087209 */ /* 0x000fe40007810000 */
[----:B------:R-:W2:Y:S01]  /*dbf0*/  MUFU.EX2 R154, R156 ;  /* 0x0000009c009a7308 */ /* 0x000ea20000000800 */
[----:B0-----:R-:W-:Y:S01]  /*dc00*/  FFMA.FTZ R6, R14, R6, R152 ;  /* 0x000000060e067223 */ /* 0x001fe20000010098 */
[----:B------:R-:W-:Y:S01]  /*dc10*/  FMNMX.FTZ R8, R183, R8, !PT ;  /* 0x00000008b7087209 */ /* 0x000fe20007810000 */
[-C--:B------:R-:W-:Y:S01]  /*dc20*/  FMUL.FTZ R24, R24, R14.reuse ;  /* 0x0000000e18187220 */ /* 0x080fe20000410000 */
[-C--:B------:R-:W-:Y:S01]  /*dc30*/  FMUL.FTZ R25, R25, R14.reuse ;  /* 0x0000000e19197220 */ /* 0x080fe20000410000 */
[----:B------:R-:W-:Y:S01]  /*dc40*/  FMUL.FTZ R28, R28, R14 ;  /* 0x0000000e1c1c7220 */ /* 0x000fe20000410000 */
[----:B------:R-:W-:Y:S01]  /*dc50*/  FMNMX.FTZ R8, R186, R8, !PT ;  /* 0x00000008ba087209 */ /* 0x000fe20007810000 */
[----:B------:R-:W-:Y:S01]  /*dc60*/  FMUL.FTZ R29, R29, R14 ;  /* 0x0000000e1d1d7220 */ /* 0x000fe20000410000 */
[----:B------:R-:W0:Y:S01]  /*dc70*/  MUFU.EX2 R157, R157 ;  /* 0x0000009d009d7308 */ /* 0x000e220000000800 */
[----:B-1----:R-:W-:Y:S01]  /*dc80*/  FADD.FTZ R6, R153, R6 ;  /* 0x0000000699067221 */ /* 0x002fe20000010000 */
[----:B------:R-:W-:Y:S01]  /*dc90*/  FMNMX.FTZ R8, R187, R8, !PT ;  /* 0x00000008bb087209 */ /* 0x000fe20007810000 */
[----:B------:R-:W-:Y:S01]  /*dca0*/  FMUL.FTZ R32, R32, R14 ;  /* 0x0000000e20207220 */ /* 0x000fe20000410000 */
[----:B------:R-:W-:Y:S01]  /*dcb0*/  F2FP.F16.F32.PACK_AB R152, R153, R152 ;  /* 0x000000989998723e */ /* 0x000fe200000000ff */
[----:B------:R-:W-:Y:S01]  /*dcc0*/  FMUL.FTZ R33, R33, R14 ;  /* 0x0000000e21217220 */ /* 0x000fe20000410000 */
[----:B------:R-:W-:Y:S01]  /*dcd0*/  FMNMX.FTZ R8, R190, R8, !PT ;  /* 0x00000008be087209 */ /* 0x000fe20007810000 */
[-C--:B------:R-:W-:Y:S01]  /*dce0*/  FMUL.FTZ R36, R36, R14.reuse ;  /* 0x0000000e24247220 */ /* 0x080fe20000410000 */
[-C--:B------:R-:W-:Y:S01]  /*dcf0*/  FMUL.FTZ R37, R37, R14.reuse ;  /* 0x0000000e25257220 */ /* 0x080fe20000410000 */
        /* <DEDUP_REMOVED lines=20> */
[-C--:B------:R-:W-:Y:S01]  /*de40*/  FMUL.FTZ R69, R69, R14.reuse ;  /* 0x0000000e45457220 */ /* 0x080fe20000410000 */
[-C--:B------:R-:W-:Y:S01]  /*de50*/  FMUL.FTZ R72, R72, R14.reuse ;  /* 0x0000000e48487220 */ /* 0x080fe20000410000 */
[----:B------:R-:W1:Y:S01]  /*de60*/  SHFL.BFLY PT, R12, R8, 0x2, 0x1f ;  /* 0x0c401f00080c7f89 */ /* 0x000e6200000e0000 */
        /* <DEDUP_REMOVED lines=23> */
[----:B-1----:R-:W-:Y:S01]  /*dfe0*/  FMNMX.FTZ R8, R8, R12, !PT ;  /* 0x0000000c08087209 */ /* 0x002fe20007810000 */
        /* <DEDUP_REMOVED lines=17> */
[----:B--2---:R-:W-:Y:S01]  /*e100*/  FADD.FTZ R6, R154, R6 ;  /* 0x000000069a067221 */ /* 0x004fe20000010000 */
[C---:B0-----:R-:W-:Y:S01]  /*e110*/  F2FP.F16.F32.PACK_AB R154, R157.reuse, R154 ;  /* 0x0000009a9d9a723e */ /* 0x041fe200000000ff */
[----:B------:R-:W-:Y:S02]  /*e120*/  MUFU.EX2 R161, R161 ;  /* 0x000000a100a17308 */ /* 0x000fe40000000800 */
[----:B------:R-:W-:-:S06]  /*e130*/  FADD.FTZ R6, R157, R6 ;  /* 0x000000069d067221 */ /* 0x000fcc0000010000 */
[----:B------:R-:W-:Y:S01]  /*e140*/  MUFU.EX2 R165, R165 ;  /* 0x000000a500a57308 */ /* 0x000fe20000000800 */
[----:B-1----:R-:W-:-:S04]  /*e150*/  FMNMX.FTZ R8, R8, R12, !PT ;  /* 0x0000000c08087209 */ /* 0x002fc80007810000 */
[----:B------:R-:W-:-:S03]  /*e160*/  FSETP.NEU.FTZ.AND P1, PT, R8, -INF , PT ;  /* 0xff8000000800780b */ /* 0x000fc60003f3d000 */
[----:B------:R-:W-:Y:S01]  /*e170*/  MUFU.EX2 R169, R169 ;  /* 0x000000a900a97308 */ /* 0x000fe20000000800 */
[----:B------:R-:W-:-:S05]  /*e180*/  FSEL R12, R8, RZ, P1 ;  /* 0x000000ff080c7208 */ /* 0x000fca0000800000 */
[----:B------:R-:W-:Y:S01]  /*e190*/  FADD.FTZ R11, -R12, R11 ;  /* 0x0000000b0c0b7221 */ /* 0x000fe20000010100 */
[----:B------:R-:W-:Y:S01]  /*e1a0*/  FMUL.FTZ R12, R8, UR37 ;  /* 0x00000025080c7c20 */ /* 0x000fe20008410000 */
[----:B------:R-:W-:Y:S02]  /*e1b0*/  MUFU.EX2 R173, R173 ;  /* 0x000000ad00ad7308 */ /* 0x000fe40000000800 */
[----:B------:R-:W-:Y:S02]  /*e1c0*/  FMUL.FTZ R11, R11, UR37 ;  /* 0x000000250b0b7c20 */ /* 0x000fe40008410000 */
[----:B------:R-:W-:-:S04]  /*e1d0*/  FSEL R12, R12, RZ, P1 ;  /* 0x000000ff0c0c7208 */ /* 0x000fc80000800000 */
        /* <DEDUP_REMOVED lines=26> */
[----:B------:R-:W-:Y:S01]  /*e380*/  VIADD R12, R10, 0x32440 ;  /* 0x000324400a0c7836 */ /* 0x000fe20000000000 */
[----:B------:R-:W1:Y:S01]  /*e390*/  MUFU.EX2 R153, R155 ;  /* 0x0000009b00997308 */ /* 0x000e620000000800 */
[----:B0-----:R-:W-:Y:S01]  /*e3a0*/  FFMA.FTZ R3, R11, R3, R13 ;  /* 0x000000030b037223 */ /* 0x001fe2000001000d */
        /* <DEDUP_REMOVED lines=64> */
[----:B------:R-:W-:Y:S01]  /*e7b0*/  PRMT R12, R15, 0x654, R12 ;  /* 0x000006540f0c7816 */ /* 0x000fe2000000000c */
[----:B------:R-:W-:Y:S01]  /*e7c0*/  VIADD R11, R201, 0x8 ;  /* 0x00000008c90b7836 */ /* 0x000fe20000000000 */
[----:B------:R-:W0:Y:S01]  /*e7d0*/  MUFU.EX2 R158, R158 ;  /* 0x0000009e009e7308 */ /* 0x000e220000000800 */
[C---:B-1----:R-:W-:Y:S01]  /*e7e0*/  FADD.FTZ R3, R153.reuse, R3 ;  /* 0x0000000399037221 */ /* 0x042fe20000010000 */
[----:B------:R1:W-:Y:S01]  /*e7f0*/  SYNCS.ARRIVE.TRANS64.RED.A1T0 RZ, [R12+URZ], RZ ;  /* 0x000000ff0cff79a7 */ /* 0x0003e2000810043f */
[----:B------:R-:W-:Y:S01]  /*e800*/  F2FP.F16.F32.PACK_AB R153, R153, R13 ;  /* 0x0000000d9999723e */ /* 0x000fe200000000ff */
[----:B------:R-:W-:Y:S01]  /*e810*/  IMAD.MOV.U32 R15, RZ, RZ, 0x40000040 ;  /* 0x40000040ff0f7424 */ /* 0x000fe200078e00ff */
[----:B------:R-:W-:-:S03]  /*e820*/  MOV R13, 0x40000040 ;  /* 0x40000040000d7802 */ /* 0x000fc60000000f00 */
[----:B------:R-:W2:Y:S01]  /*e830*/  MUFU.EX2 R159, R159 ;  /* 0x0000009f009f7308 */ /* 0x000ea20000000800 */
[----:B------:R-:W-:Y:S01]  /*e840*/  R2UR UR7, R13 ;  /* 0x000000000d0772ca */ /* 0x000fe200000e0000 */
[----:B-1----:R-:W-:Y:S02]  /*e850*/  IMAD.MOV.U32 R12, RZ, RZ, 0xc00 ;  /* 0x00000c00ff0c7424 */ /* 0x002fe400078e00ff */
[----:B------:R-:W-:Y:S02]  /*e860*/  IMAD.MOV.U32 R13, RZ, RZ, 0x40000040 ;  /* 0x40000040ff0d7424 */ /* 0x000fe400078e00ff */
[----:B------:R-:W-:Y:S02]  /*e870*/  IMAD R12, R18, R12, UR38 ;  /* 0x00000026120c7e24 */ /* 0x000fe4000f8e020c */
[----:B------:R-:W1:Y:S01]  /*e880*/  MUFU.EX2 R162, R162 ;  /* 0x000000a200a27308 */ /* 0x000e620000000800 */
[----:B0-----:R-:W-:Y:S01]  /*e890*/  FADD.FTZ R3, R158, R3 ;  /* 0x000000039e037221 */ /* 0x001fe20000010000 */
[C---:B------:R-:W-:Y:S01]  /*e8a0*/  VIADD R14, R12.reuse, 0x80 ;  /* 0x000000800c0e7836 */ /* 0x040fe20000000000 */
[----:B------:R-:W-:-:S05]  /*e8b0*/  R2UR UR6, R12 ;  /* 0x000000000c0672ca */ /* 0x000fca00000e0000 */
[----:B------:R-:W0:Y:S01]  /*e8c0*/  MUFU.EX2 R163, R163 ;  /* 0x000000a300a37308 */ /* 0x000e220000000800 */
[C---:B--2---:R-:W-:Y:S01]  /*e8d0*/  F2FP.F16.F32.PACK_AB R155, R159.reuse, R158 ;  /* 0x0000009e9f9b723e */ /* 0x044fe200000000ff */
[----:B------:R2:W-:Y:S01]  /*e8e0*/  BAR.SYNC.DEFER_BLOCKING R11, 0x100 ;  /* 0x0004000b0000751d */ /* 0x0005e20000010000 */
[----:B------:R-:W-:-:S05]  /*e8f0*/  FADD.FTZ R3, R159, R3 ;  /* 0x000000039f037221 */ /* 0x000fca0000010000 */
[----:B------:R-:W3:Y:S01]  /*e900*/  MUFU.EX2 R166, R166 ;  /* 0x000000a600a67308 */ /* 0x000ee20000000800 */
[----:B-1----:R-:W-:-:S07]  /*e910*/  FADD.FTZ R3, R162, R3 ;  /* 0x00000003a2037221 */ /* 0x002fce0000010000 */
[----:B------:R-:W1:Y:S01]  /*e920*/  MUFU.EX2 R167, R167 ;  /* 0x000000a700a77308 */ /* 0x000e620000000800 */
[----:B0-----:R-:W-:-:S07]  /*e930*/  FADD.FTZ R3, R163, R3 ;  /* 0x00000003a3037221 */ /* 0x001fce0000010000 */
[----:B------:R-:W0:Y:S01]  /*e940*/  MUFU.EX2 R170, R170 ;  /* 0x000000aa00aa7308 */ /* 0x000e220000000800 */
[----:B---3--:R-:W-:Y:S01]  /*e950*/  FADD.FTZ R3, R166, R3 ;  /* 0x00000003a6037221 */ /* 0x008fe20000010000 */
[----:B------:R-:W-:-:S06]  /*e960*/  WARPGROUP.ARRIVE ;  /* 0x00000000000079c5 */ /* 0x000fcc0000000000 */
[----:B------:R-:W-:Y:S01]  /*e970*/  HGMMA.64x256x16.F32 R24, R152, gdesc[UR4].tnspB, R24, gsb0 ;  /* 0x43e0000498187df0 */ /* 0x000fe20008000818 */
[----:B------:R-:W-:Y:S01]  /*e980*/  R2UR UR6, R14 ;  /* 0x000000000e0672ca */ /* 0x000fe200000e0000 */
[----:B------:R-:W3:Y:S01]  /*e990*/  MUFU.EX2 R171, R171 ;  /* 0x000000ab00ab7308 */ /* 0x000ee20000000800 */
[----:B------:R-:W-:Y:S01]  /*e9a0*/  R2UR UR7, R15 ;  /* 0x000000000f0772ca */ /* 0x000fe200000e0000 */
[----:B------:R-:W-:Y:S02]  /*e9b0*/  VIADD R14, R12, 0x100 ;  /* 0x000001000c0e7836 */ /* 0x000fe40000000000 */
[----:B-1----:R-:W-:Y:S01]  /*e9c0*/  FADD.FTZ R3, R167, R3 ;  /* 0x00000003a7037221 */ /* 0x002fe20000010000 */
[----:B------:R-:W-:-:S03]  /*e9d0*/  IMAD.MOV.U32 R15, RZ, RZ, 0x40000040 ;  /* 0x40000040ff0f7424 */ /* 0x000fc600078e00ff */
[----:B0-----:R-:W-:Y:S01]  /*e9e0*/  FADD.FTZ R3, R170, R3 ;  /* 0x00000003aa037221 */ /* 0x001fe20000010000 */
[----:B------:R-:W0:Y:S08]  /*e9f0*/  MUFU.EX2 R174, R174 ;  /* 0x000000ae00ae7308 */ /* 0x000e300000000800 */
[----:B------:R-:W1:Y:S01]  /*ea00*/  MUFU.EX2 R175, R175 ;  /* 0x000000af00af7308 */ /* 0x000e620000000800 */
[----:B---3--:R-:W-:-:S07]  /*ea10*/  FADD.FTZ R3, R171, R3 ;  /* 0x00000003ab037221 */ /* 0x008fce0000010000 */
[----:B------:R-:W-:Y:S01]  /*ea20*/  MUFU.EX2 R177, R177 ;  /* 0x000000b100b17308 */ /* 0x000fe20000000800 */
[----:B0-----:R-:W-:-:S07]  /*ea30*/  FADD.FTZ R3, R174, R3 ;  /* 0x00000003ae037221 */ /* 0x001fce0000010000 */
[----:B------:R-:W-:Y:S01]  /*ea40*/  MUFU.EX2 R181, R181 ;  /* 0x000000b500b57308 */ /* 0x000fe20000000800 */
[----:B-1----:R-:W-:-:S07]  /*ea50*/  FADD.FTZ R3, R175, R3 ;  /* 0x00000003af037221 */ /* 0x002fce0000010000 */
[----:B------:R-:W0:Y:S08]  /*ea60*/  MUFU.EX2 R178, R178 ;  /* 0x000000b200b27308 */ /* 0x000e300000000800 */
[----:B------:R-:W1:Y:S08]  /*ea70*/  MUFU.EX2 R179, R179 ;  /* 0x000000b300b37308 */ /* 0x000e700000000800 */
[----:B------:R-:W3:Y:S01]  /*ea80*/  MUFU.EX2 R182, R182 ;  /* 0x000000b600b67308 */ /* 0x000ee20000000800 */
[----:B0-----:R-:W-:-:S07]  /*ea90*/  FADD.FTZ R3, R178, R3 ;  /* 0x00000003b2037221 */ /* 0x001fce0000010000 */
[----:B------:R-:W0:Y:S01]  /*eaa0*/  MUFU.EX2 R183, R183 ;  /* 0x000000b700b77308 */ /* 0x000e220000000800 */
[----:B-1----:R-:W-:-:S07]  /*eab0*/  FADD.FTZ R3, R179, R3 ;  /* 0x00000003b3037221 */ /* 0x002fce0000010000 */
[----:B------:R-:W-:Y:S01]  /*eac0*/  MUFU.EX2 R185, R185 ;  /* 0x000000b900b97308 */ /* 0x000fe20000000800 */
[----:B---3--:R-:W-:-:S07]  /*ead0*/  FADD.FTZ R3, R182, R3 ;  /* 0x00000003b6037221 */ /* 0x008fce0000010000 */
[----:B------:R-:W-:Y:S01]  /*eae0*/  MUFU.EX2 R189, R189 ;  /* 0x000000bd00bd7308 */ /* 0x000fe20000000800 */
[----:B0-----:R-:W-:-:S07]  /*eaf0*/  FADD.FTZ R3, R183, R3 ;  /* 0x00000003b7037221 */ /* 0x001fce0000010000 */
        /* <DEDUP_REMOVED lines=10> */
[----:B------:R-:W-:-:S07]  /*eba0*/  WARPGROUP.DEPBAR.LE gsb0, 0x0 ;  /* 0x00008000000079c5 */ /* 0x000fce0000010000 */
[----:B------:R-:W0:Y:S01]  /*ebb0*/  MUFU.EX2 R152, R160 ;  /* 0x000000a000987308 */ /* 0x000e220000000800 */
[----:B------:R-:W-:Y:S02]  /*ebc0*/  F2FP.F16.F32.PACK_AB R153, R163, R162 ;  /* 0x000000a2a399723e */ /* 0x000fe400000000ff */
[----:B------:R-:W-:-:S05]  /*ebd0*/  F2FP.F16.F32.PACK_AB R155, R167, R166 ;  /* 0x000000a6a79b723e */ /* 0x000fca00000000ff */
[----:B------:R-:W1:Y:S01]  /*ebe0*/  MUFU.EX2 R154, R164 ;  /* 0x000000a4009a7308 */ /* 0x000e620000000800 */
[----:B0-----:R-:W-:Y:S01]  /*ebf0*/  FADD.FTZ R6, R152, R6 ;  /* 0x0000000698067221 */ /* 0x001fe20000010000 */
[----:B------:R-:W-:-:S03]  /*ec00*/  F2FP.F16.F32.PACK_AB R152, R161, R152 ;  /* 0x00000098a198723e */ /* 0x000fc600000000ff */
[----:B------:R-:W-:-:S04]  /*ec10*/  FADD.FTZ R6, R161, R6 ;  /* 0x00000006a1067221 */ /* 0x000fc80000010000 */
[----:B-1----:R-:W-:Y:S01]  /*ec20*/  FADD.FTZ R6, R154, R6 ;  /* 0x000000069a067221 */ /* 0x002fe20000010000 */
        /* <DEDUP_REMOVED lines=22> */
[C---:B------:R-:W-:Y:S01]  /*ed90*/  VIADD R14, R12.reuse, 0x200 ;  /* 0x000002000c0e7836 */ /* 0x040fe20000000000 */
[----:B------:R-:W-:Y:S01]  /*eda0*/  R2UR UR7, R15 ;  /* 0x000000000f0772ca */ /* 0x000fe200000e0000 */
[----:B------:R-:W-:Y:S01]  /*edb0*/  VIADD R12, R12, 0x280 ;  /* 0x000002800c0c7836 */ /* 0x000fe20000000000 */
[----:B------:R-:W-:Y:S01]  /*edc0*/  MOV R15, 0x40000040 ;  /* 0x40000040000f7802 */ /* 0x000fe20000000f00 */
        /* <DEDUP_REMOVED lines=13> */
[----:B------:R-:W-:Y:S02]  /*eea0*/  R2UR UR6, R14 ;  /* 0x000000000e0672ca */ /* 0x000fe400000e0000 */
[----:B------:R-:W-:Y:S01]  /*eeb0*/  R2UR UR7, R15 ;  /* 0x000000000f0772ca */ /* 0x000fe200000e0000 */
[----:B------:R-:W-:Y:S02]  /*eec0*/  WARPGROUP.DEPBAR.LE gsb0, 0x0 ;  /* 0x00008000000079c5 */ /* 0x000fe40000010000 */
[----:B------:R-:W0:Y:S01]  /*eed0*/  MUFU.EX2 R152, R184 ;  /* 0x000000b800987308 */ /* 0x000e220000000800 */
[----:B------:R-:W-:Y:S01]  /*eee0*/  F2FP.F16.F32.PACK_AB R153, R187, R186 ;  /* 0x000000babb99723e */ /* 0x000fe200000000ff */
[----:B------:R-:W-:Y:S01]  /*eef0*/  FADD.FTZ R186, R186, R3 ;  /* 0x00000003baba7221 */ /* 0x000fe20000010000 */
[----:B------:R-:W-:-:S03]  /*ef00*/  F2FP.F16.F32.PACK_AB R155, R191, R190 ;  /* 0x000000bebf9b723e */ /* 0x000fc600000000ff */
[----:B------:R-:W-:Y:S02]  /*ef10*/  FADD.FTZ R187, R187, R186 ;  /* 0x000000babbbb7221 */ /* 0x000fe40000010000 */
[----:B------:R-:W1:Y:S02]  /*ef20*/  MUFU.EX2 R154, R188 ;  /* 0x000000bc009a7308 */ /* 0x000e640000000800 */
[----:B------:R-:W-:-:S04]  /*ef30*/  FADD.FTZ R190, R190, R187 ;  /* 0x000000bbbebe7221 */ /* 0x000fc80000010000 */
[----:B------:R-:W-:Y:S01]  /*ef40*/  FADD.FTZ R191, R191, R190 ;  /* 0x000000bebfbf7221 */ /* 0x000fe20000010000 */
        /* <DEDUP_REMOVED lines=26> */
[----:B------:R-:W-:Y:S03]  /*f0f0*/  HGMMA.64x256x16.F32 R24, R152, gdesc[UR4].tnspB, R24, gsb0 ;  /* 0x43e0000498187df0 */ /* 0x000fe60008000818 */
[----:B------:R-:W-:Y:S02]  /*f100*/  WARPGROUP.DEPBAR.LE gsb0, 0x0 ;  /* 0x00008000000079c5 */ /* 0x000fe40000010000 */
[----:B--2---:R-:W-:Y:S05]  /*f110*/  @!P0 BRA `(.L_x_6069) ;  /* 0x0000000000048947 */ /* 0x004fea0003800000 */
[----:B------:R-:W-:Y:S01]  /*f120*/  BPT.TRAP 0x1 ;  /* 0x000000040000795c */ /* 0x000fe20000300000 */
.L_x_6069:
        /* <DEDUP_REMOVED lines=9> */
.L_x_6059:
[----:B------:R-:W-:-:S13]  /*f1c0*/  ISETP.GE.AND P1, PT, R9, RZ, PT ;  /* 0x000000ff0900720c */ /* 0x000fda0003f26270 */
[----:B------:R-:W-:Y:S05]  /*f1d0*/  @!P1 BRA `(.L_x_6071) ;  /* 0x0000002800449947 */ /* 0x000fea0003800000 */
[----:B------:R-:W-:Y:S01]  /*f1e0*/  IMAD.MOV.U32 R11, RZ, RZ, R8 ;  /* 0x000000ffff0b7224 */ /* 0x000fe200078e0008 */
[----:B------:R-:W-:-:S07]  /*f1f0*/  MOV R12, R0 ;  /* 0x00000000000c7202 */ /* 0x000fce0000000f00 */
.L_x_6082:
[----:B------:R-:W-:Y:S01]  /*f200*/  VIADD R18, R18, 0x1 ;  /* 0x0000000112127836 */ /* 0x000fe20000000000 */
[----:B------:R-:W-:Y:S05]  /*f210*/  YIELD ;  /* 0x0000000000007946 */ /* 0x000fea0003800000 */
[----:B------:R-:W-:-:S04]  /*f220*/  ISETP.NE.AND P1, PT, R18, 0x2, PT ;  /* 0x000000021200780c */ /* 0x000fc80003f25270 */
[----:B------:R-:W-:Y:S02]  /*f230*/  SEL R0, RZ, 0x1, P1 ;  /* 0x00000001ff007807 */ /* 0x000fe40000800000 */
[----:B------:R-:W-:Y:S02]  /*f240*/  SEL R18, R18, RZ, P1 ;  /* 0x000000ff12127207 */ /* 0x000fe40000800000 */
[----:B------:R-:W-:Y:S01]  /*f250*/  LOP3.LUT R207, R207, R0, RZ, 0x3c, !PT ;  /* 0x00000000cfcf7212 */ /* 0x000fe200078e3cff */
[----:B01----:R-:W-:Y:S06]  /*f260*/  @!P0 BRA `(.L_x_6072) ;  /* 0x0000000000048947 */ /* 0x003fec0003800000 */
[----:B------:R-:W-:Y:S01]  /*f270*/  BPT.TRAP 0x1 ;  /* 0x000000040000795c */ /* 0x000fe20000300000 */
.L_x_6072:
[----:B0-----:R-:W-:Y:S01]  /*f280*/  IMAD R10, R18, 0x8, R22 ;  /* 0x00000008120a7824 */ /* 0x001fe200078e0216 */
[----:B------:R-:W-:-:S04]  /*f290*/  SHF.L.U32 R0, R207, 0x1f, RZ ;  /* 0x0000001fcf007819 */ /* 0x000fc800000006ff */
[----:B------:R0:W1:Y:S01]  /*f2a0*/  SYNCS.PHASECHK.TRANS64.TRYWAIT P1, [R10+URZ+0x32430], R0 ;  /* 0x032430000a0075a7 */ /* 0x000062000802017f */
[----:B------:R-:W-:Y:S05]  /*f2b0*/  @!P0 BRA `(.L_x_6073) ;  /* 0x0000000000048947 */ /* 0x000fea0003800000 */
[----:B------:R-:W-:Y:S01]  /*f2c0*/  BPT.TRAP 0x1 ;  /* 0x000000040000795c */ /* 0x000fe20000300000 */
.L_x_6073:
[----:B------:R-:W2:Y:S01]  /*f2d0*/  LDL R7, [R1+0x68] ;  /* 0x0000680001077983 */ /* 0x000ea20000100800 */
[----:B------:R-:W-:Y:S02]  /*f2e0*/  IMAD.MOV.U32 R153, RZ, RZ, 0x40000040 ;  /* 0x40000040ff997424 */ /* 0x000fe400078e00ff */
[----:B--2---:R-:W-:Y:S01]  /*f2f0*/  IMAD R152, R18, 0x300, R7 ;  /* 0x0000030012987824 */ /* 0x004fe200078e0207 */
[----:B-1----:R-:W-:Y:S06]  /*f300*/  @P1 BRA `(.L_x_6074) ;  /* 0x0000000000081947 */ /* 0x002fec0003800000 */
[----:B------:R-:W1:Y:S02]  /*f310*/  SYNCS.PHASECHK.TRANS64.TRYWAIT P1, [R10+URZ+0x32430], R0 ;  /* 0x032430000a0075a7 */ /* 0x000e64000802017f */
[----:B-1----:R-:W-:Y:S05]  /*f320*/  @!P1 BRA `(.L_x_6075) ;  /* 0x000000ec00b89947 */ /* 0x002fea0003800000 */
.L_x_6074:
[----:B------:R-:W-:Y:S01]  /*f330*/  VIADD R20, R152, 0x2 ;  /* 0x0000000298147836 */ /* 0x000fe20000000000 */
[----:B------:R-:W2:Y:S01]  /*f340*/  LDL.64 R202, [R1+0x58] ;  /* 0x0000580001ca7983 */ /* 0x000ea20000100a00 */
[----:B------:R-:W-:Y:S01]  /*f350*/  IMAD.MOV.U32 R21, RZ, RZ, 0x40000040 ;  /* 0x40000040ff157424 */ /* 0x000fe200078e00ff */
[----:B------:R-:W-:Y:S05]  /*f360*/  WARPSYNC.ALL ;  /* 0x0000000000007948 */ /* 0x000fea0003800000 */
[----:B------:R-:W-:Y:S01]  /*f370*/  R2UR UR10, R20 ;  /* 0x00000000140a72ca */ /* 0x000fe200000e0000 */
[----:B------:R-:W3:Y:S01]  /*f380*/  LDL.64 R200, [R1+0x50] ;  /* 0x0000500001c87983 */ /* 0x000ee20000100a00 */
[----:B------:R-:W-:Y:S01]  /*f390*/  R2UR UR11, R21 ;  /* 0x00000000150b72ca */ /* 0x000fe200000e0000 */
[C---:B------:R-:W-:Y:S01]  /*f3a0*/  VIADD R14, R152.reuse, 0x4 ;  /* 0x00000004980e7836 */ /* 0x040fe20000000000 */
[C---:B------:R-:W-:Y:S01]  /*f3b0*/  R2UR UR6, R152.reuse ;  /* 0x00000000980672ca */ /* 0x040fe200000e0000 */
[----:B------:R-:W4:Y:S01]  /*f3c0*/  LDL.64 R20, [R1+0x60] ;  /* 0x0000600001147983 */ /* 0x000f220000100a00 */
[----:B------:R-:W-:Y:S01]  /*f3d0*/  R2UR UR7, R153 ;  /* 0x00000000990772ca */ /* 0x000fe200000e0000 */
[----:B------:R-:W-:Y:S01]  /*f3e0*/  VIADD R152, R152, 0x6 ;  /* 0x0000000698987836 */ /* 0x000fe20000000000 */
[----:B------:R-:W-:-:S02]  /*f3f0*/  R2UR UR4, R214 ;  /* 0x00000000d60472ca */ /* 0x000fc400000e0000 */
[----:B------:R-:W-:Y:S02]  /*f400*/  R2UR UR5, R215 ;  /* 0x00000000d70572ca */ /* 0x000fe400000e0000 */
[----:B------:R-:W-:Y:S02]  /*f410*/  MOV R153, 0x40000040 ;  /* 0x4000004000997802 */ /* 0x000fe40000000f00 */
[----:B------:R-:W-:Y:S02]  /*f420*/  R2UR UR18, R152 ;  /* 0x00000000981272ca */ /* 0x000fe400000e0000 */
[----:B------:R-:W-:Y:S02]  /*f430*/  R2UR UR19, R153 ;  /* 0x00000000991372ca */ /* 0x000fe400000e0000 */
[----:B------:R-:W-:-:S06]  /*f440*/  WARPGROUP.ARRIVE ;  /* 0x00000000000079c5 */ /* 0x000fcc0000000000 */
[----:B------:R-:W-:Y:S01]  /*f450*/  HGMMA.64x96x16.F32 R152, gdesc[UR4], RZ, !UPT, gsb0 ;  /* 0x01600000049879f0 */ /* 0x000fe2000c0008ff */
[----:B------:R-:W-:Y:S01]  /*f460*/  IMAD.MOV.U32 R15, RZ, RZ, 0x40000040 ;  /* 0x40000040ff0f7424 */ /* 0x000fe200078e00ff */
[----:B------:R-:W-:-:S04]  /*f470*/  R2UR UR14, R14 ;  /* 0x000000000e0e72ca */ /* 0x000fc800000e0000 */
[----:B------:R-:W-:Y:S01]  /*f480*/  R2UR UR15, R15 ;  /* 0x000000000f0f72ca */ /* 0x000fe200000e0000 */
[----:B------:R-:W-:Y:S02]  /*f490*/  WARPGROUP.DEPBAR.LE gsb0, 0x0 ;  /* 0x00008000000079c5 */ /* 0x000fe40000010000 */
[----:B------:R-:W-:Y:S01]  /*f4a0*/  WARPGROUP.ARRIVE ;  /* 0x00000000000079c5 */ /* 0x000fe20000000000 */
[----:B----4-:R-:W-:Y:S02]  /*f4b0*/  R2UR UR8, R20 ;  /* 0x00000000140872ca */ /* 0x010fe400000e0000 */
[----:B------:R-:W-:-:S13]  /*f4c0*/  R2UR UR9, R21 ;  /* 0x00000000150972ca */ /* 0x000fda00000e0000 */
[----:B------:R-:W-:Y:S01]  /*f4d0*/  HGMMA.64x96x16.F32 R152, gdesc[UR8], R152, gsb0 ;  /* 0x01600000089879f0 */ /* 0x000fe20008000898 */
[----:B--2---:R-:W-:Y:S02]  /*f4e0*/  R2UR UR12, R202 ;  /* 0x00000000ca0c72ca */ /* 0x004fe400000e0000 */
[----:B------:R-:W-:Y:S02]  /*f4f0*/  R2UR UR13, R203 ;  /* 0x00000000cb0d72ca */ /* 0x000fe400000e0000 */
[----:B---3--:R-:W-:Y:S02]  /*f500*/  R2UR UR16, R200 ;  /* 0x00000000c81072ca */ /* 0x008fe400000e0000 */
        /* <DEDUP_REMOVED lines=10> */
.L_x_6076:
[----:B------:R2:W3:Y:S01]  /*f5b0*/  SYNCS.PHASECHK.TRANS64.TRYWAIT P1, [R10+URZ+0x32450], R0 ;  /* 0x032450000a0075a7 */ /* 0x0004e2000802017f */
[----:B------:R-:W-:Y:S05]  /*f5c0*/  @!P0 BRA `(.L_x_6077) ;  /* 0x0000000000048947 */ /* 0x000fea0003800000 */
[----:B------:R-:W-:Y:S01]  /*f5d0*/  BPT.TRAP 0x1 ;  /* 0x000000040000795c */ /* 0x000fe20000300000 */
.L_x_6077:
[----:B---3--:R-:W-:Y:S05]  /*f5e0*/  @P1 BRA `(.L_x_6078) ;  /* 0x0000000000081947 */ /* 0x008fea0003800000 */
[----:B------:R-:W3:Y:S02]  /*f5f0*/  SYNCS.PHASECHK.TRANS64.TRYWAIT P1, [R10+URZ+0x32450], R0 ;  /* 0x032450000a0075a7 */ /* 0x000ee4000802017f */
[----:B---3--:R-:W-:Y:S05]  /*f600*/  @!P1 BRA `(.L_x_6079) ;  /* 0x000000ec00149947 */ /* 0x008fea0003800000 */
.L_x_6078:
[----:B------:R-:W4:Y:S04]  /*f610*/  LDL.64 R202, [R1+0x40] ;  /* 0x0000400001ca7983 */ /* 0x000f280000100a00 */
[----:B------:R-:W2:Y:S04]  /*f620*/  LDL.64 R200, [R1+0x38] ;  /* 0x0000380001c87983 */ /* 0x000ea80000100a00 */
        /* <DEDUP_REMOVED lines=10> */
[----:B------:R0:W-:Y:S01]  /*f6d0*/  STL.64 [R1+0xa8], R2 ;  /* 0x0000a80201007387 */ /* 0x0001e20000100a00 */
[----:B------:R-:W-:Y:S01]  /*f6e0*/  R2UR UR7, R15 ;  /* 0x000000000f0772ca */ /* 0x000fe200000e0000 */
[----:B------:R-:W-:-:S02]  /*f6f0*/  VIADD R20, R14, 0x2 ;  /* 0x000000020e147836 */ /* 0x000fc40000000000 */
[----:B------:R-:W-:Y:S01]  /*f700*/  IMAD.MOV.U32 R21, RZ, RZ, 0x40000040 ;  /* 0x40000040ff157424 */ /* 0x000fe200078e00ff */
[----:B0-----:R-:W2:Y:S09]  /*f710*/  LDL.64 R2, [R1+0x28] ;  /* 0x0000280001027983 */ /* 0x001eb20000100a00 */
[----:B------:R-:W-:Y:S01]  /*f720*/  HGMMA.64x96x16.F32 R152, gdesc[UR4], R152, gsb0 ;  /* 0x01600000049879f0 */ /* 0x000fe20008000898 */
[----:B------:R-:W-:-:S02]  /*f730*/  R2UR UR6, R20 ;  /* 0x00000000140672ca */ /* 0x000fc400000e0000 */
[----:B------:R-:W-:Y:S01]  /*f740*/  R2UR UR7, R21 ;  /* 0x00000000150772ca */ /* 0x000fe200000e0000 */
[----:B------:R-:W-:Y:S02]  /*f750*/  VIADD R20, R14, 0x4 ;  /* 0x000000040e147836 */ /* 0x000fe40000000000 */
[----:B------:R-:W-:Y:S01]  /*f760*/  IMAD.MOV.U32 R21, RZ, RZ, 0x40000040 ;  /* 0x40000040ff157424 */ /* 0x000fe200078e00ff */
[----:B------:R-:W-:Y:S02]  /*f770*/  WARPGROUP.DEPBAR.LE gsb0, 0x0 ;  /* 0x00008000000079c5 */ /* 0x000fe40000010000 */
[----:B------:R-:W-:Y:S01]  /*f780*/  WARPGROUP.ARRIVE ;  /* 0x00000000000079c5 */ /* 0x000fe20000000000 */
[----:B---3--:R-:W-:Y:S02]  /*f790*/  R2UR UR4, R8 ;  /* 0x00000000080472ca */ /* 0x008fe400000e0000 */
[----:B------:R-:W-:Y:S02]  /*f7a0*/  R2UR UR5, R9 ;  /* 0x00000000090572ca */ /* 0x000fe400000e0000 */
[----:B------:R-:W3:Y:S11]  /*f7b0*/  LDL.64 R8, [R1+0x30] ;  /* 0x0000300001087983 */ /* 0x000ef60000100a00 */
[----:B------:R-:W-:Y:S01]  /*f7c0*/  HGMMA.64x96x16.F32 R152, gdesc[UR4], R152, gsb0 ;  /* 0x01600000049879f0 */ /* 0x000fe20008000898 */
[----:B------:R-:W-:-:S02]  /*f7d0*/  R2UR UR6, R20 ;  /* 0x00000000140672ca */ /* 0x000fc400000e0000 */
[----:B------:R-:W-:Y:S02]  /*f7e0*/  R2UR UR7, R21 ;  /* 0x00000000150772ca */ /* 0x000fe400000e0000 */
[----:B----4-:R-:W-:Y:S02]  /*f7f0*/  R2UR UR4, R202 ;  /* 0x00000000ca0472ca */ /* 0x010fe400000e0000 */
[----:B------:R-:W-:Y:S01]  /*f800*/  R2UR UR5, R203 ;  /* 0x00000000cb0572ca */ /* 0x000fe200000e0000 */
[----:B------:R-:W-:Y:S01]  /*f810*/  VIADD R20, R14, 0x6 ;  /* 0x000000060e147836 */ /* 0x000fe20000000000 */
[----:B------:R-:W4:Y:S01]  /*f820*/  LDL.64 R202, [R1+0x8] ;  /* 0x0000080001ca7983 */ /* 0x000f220000100a00 */
[----:B------:R-:W-:Y:S01]  /*f830*/  IMAD.MOV.U32 R21, RZ, RZ, 0x40000040 ;  /* 0x40000040ff157424 */ /* 0x000fe200078e00ff */
[----:B------:R-:W-:Y:S02]  /*f840*/  WARPGROUP.DEPBAR.LE gsb0, 0x0 ;  /* 0x00008000000079c5 */ /* 0x000fe40000010000 */
[----:B------:R-:W-:-:S07]  /*f850*/  WARPGROUP.ARRIVE ;  /* 0x00000000000079c5 */ /* 0x000fce0000000000 */
[----:B------:R-:W-:Y:S01]  /*f860*/  HGMMA.64x96x16.F32 R152, gdesc[UR4], R152, gsb0 ;  /* 0x01600000049879f0 */ /* 0x000fe20008000898 */
[----:B--2---:R-:W-:Y:S02]  /*f870*/  R2UR UR4, R200 ;  /* 0x00000000c80472ca */ /* 0x004fe400000e0000 */
[----:B------:R-:W-:Y:S02]  /*f880*/  R2UR UR5, R201 ;  /* 0x00000000c90572ca */ /* 0x000fe400000e0000 */
[----:B------:R-:W2:Y:S01]  /*f890*/  LDL.64 R200, [R1+0x20] ;  /* 0x0000200001c87983 */ /* 0x000ea20000100a00 */
        /* <DEDUP_REMOVED lines=9> */
[----:B---3--:R-:W-:Y:S02]  /*f930*/  R2UR UR4, R8 ;  /* 0x00000000080472ca */ /* 0x008fe400000e0000 */
[----:B------:R-:W-:Y:S02]  /*f940*/  R2UR UR5, R9 ;  /* 0x00000000090572ca */ /* 0x000fe400000e0000 */
[----:B------:R-:W3:Y:S01]  /*f950*/  LDL.64 R8, [R1+0x18] ;  /* 0x0000180001087983 */ /* 0x000ee20000100a00 */
[----:B------:R-:W-:-:S02]  /*f960*/  WARPGROUP.DEPBAR.LE gsb0, 0x0 ;  /* 0x00008000000079c5 */ /* 0x000fc40000010000 */
[----:B------:R-:W-:-:S08]  /*f970*/  WARPGROUP.ARRIVE ;  /* 0x00000000000079c5 */ /* 0x000fd00000000000 */
[----:B------:R-:W-:Y:S01]  /*f980*/  HGMMA.64x96x16.F32 R152, gdesc[UR4], R152, gsb0 ;  /* 0x01600000049879f0 */ /* 0x000fe20008000898 */
[----:B------:R-:W-:Y:S01]  /*f990*/  VIADD R20, R14, 0x302 ;  /* 0x000003020e147836 */ /* 0x000fe20000000000 */
[----:B------:R-:W-:Y:S01]  /*f9a0*/  R2UR UR4, R2 ;  /* 0x00000000020472ca */ /* 0x000fe200000e0000 */
[----:B------:R-:W-:Y:S01]  /*f9b0*/  IMAD.MOV.U32 R21, RZ, RZ, 0x40000040 ;  /* 0x40000040ff157424 */ /* 0x000fe200078e00ff */
[----:B------:R-:W-:Y:S02]  /*f9c0*/  R2UR UR5, R3 ;  /* 0x00000000030572ca */ /* 0x000fe400000e0000 */
[----:B------:R-:W4:Y:S01]  /*f9d0*/  LDL.64 R2, [R1+0x10] ;  /* 0x0000100001027983 */ /* 0x000f220000100a00 */
        /* <DEDUP_REMOVED lines=9> */
[----:B--2---:R-:W-:Y:S02]  /*fa70*/  R2UR UR4, R200 ;  /* 0x00000000c80472ca */ /* 0x004fe400000e0000 */
[----:B------:R-:W-:Y:S01]  /*fa80*/  R2UR UR5, R201 ;  /* 0x00000000c90572ca */ /* 0x000fe200000e0000 */
[----:B------:R-:W-:Y:S01]  /*fa90*/  VIADD R20, R14, 0x306 ;  /* 0x000003060e147836 */ /* 0x000fe20000000000 */
[----:B------:R-:W2:Y:S01]  /*faa0*/  LDL.64 R200, [R1] ;  /* 0x0000000001c87983 */ /* 0x000ea20000100a00 */
        /* <DEDUP_REMOVED lines=11> */
[----:B------:R-:W-:Y:S01]  /*fb60*/  MOV R21, 0x40000040 ;  /* 0x4000004000157802 */ /* 0x000fe20000000f00 */
[----:B------:R0:W5:Y:S07]  /*fb70*/  LDL.LU R9, [R1+0xb0] ;  /* 0x0000b00001097983 */ /* 0x00016e0000300800 */
[----:B------:R-:W-:Y:S01]  /*fb80*/  HGMMA.64x96x16.F32 R152, gdesc[UR4], R152, gsb0 ;  /* 0x01600000049879f0 */ /* 0x000fe20008000898 */
[----:B------:R-:W-:-:S02]  /*fb90*/  R2UR UR6, R20 ;  /* 0x00000000140672ca */ /* 0x000fc400000e0000 */
[----:B------:R-:W-:Y:S02]  /*fba0*/  R2UR UR7, R21 ;  /* 0x00000000150772ca */ /* 0x000fe400000e0000 */
[----:B----4-:R-:W-:Y:S02]  /*fbb0*/  R2UR UR4, R2 ;  /* 0x00000000020472ca */ /* 0x010fe400000e0000 */
[----:B------:R-:W-:Y:S01]  /*fbc0*/  R2UR UR5, R3 ;  /* 0x00000000030572ca */ /* 0x000fe200000e0000 */
[----:B------:R-:W-:Y:S01]  /*fbd0*/  VIADD R20, R14, 0x602 ;  /* 0x000006020e147836 */ /* 0x000fe20000000000 */
[----:B------:R0:W5:Y:S01]  /*fbe0*/  LDL.LU.64 R2, [R1+0xa8] ;  /* 0x0000a80001027983 */ /* 0x0001620000300a00 */
        /* <DEDUP_REMOVED lines=62> */
[----:B------:R-:W2:Y:S01]  /*ffd0*/  S2R R203, SR_TID.X ;  /* 0x0000000000cb7919 */ /* 0x000ea20000002100 */
[----:B------:R-:W-:Y:S02]  /*ffe0*/  WARPGROUP.DEPBAR.LE gsb0, 0x0 ;  /* 0x00008000000079c5 */ /* 0x000fe40000010000 */
[----:B------:R-:W-:-:S09]  /*fff0*/  WARPGROUP.ARRIVE ;  /* 0x00000000000079c5 */ /* 0x000fd20000000000 */
[----:B------:R-:W-:Y:S01]  /*10000*/  HGMMA.64x96x16.F32 R152, gdesc[UR4], R152, gsb0 ;  /* 0x01600000049879f0 */ /* 0x000fe20008000898 */
[----:B--2---:R-:W-:-:S04]  /*10010*/  SHF.R.U32.HI R203, RZ, 0x7, R203 ;  /* 0x00000007ffcb7819 */ /* 0x004fc800000116cb */
[----:B------:R-:W-:Y:S01]  /*10020*/  IADD3 R7, -R203, 0xb, RZ ;  /* 0x0000000bcb077810 */ /* 0x000fe20007ffe1ff */
[----:B------:R-:W-:-:S04]  /*10030*/  WARPGROUP.DEPBAR.LE gsb0, 0x0 ;  /* 0x00008000000079c5 */ /* 0x000fc80000010000 */
[----:B------:R0:W-:Y:S06]  /*10040*/  BAR.ARV R7, 0x100 ;  /* 0x000400070000751d */ /* 0x0001ec0000002000 */
[----:B------:R-:W-:Y:S05]  /*10050*/  @!P0 BRA `(.L_x_6080) ;  /* 0x0000000000048947 */ /* 0x000fea0003800000 */
[----:B------:R-:W-:Y:S01]  /*10060*/  BPT.TRAP 0x1 ;  /* 0x000000040000795c */ /* 0x000fe20000300000 */
.L_x_6080:
[----:B-1----:R-:W-:Y:S01]  /*10070*/  FMNMX.FTZ R0, R152, R12, !PT ;  /* 0x0000000c98007209 */ /* 0x002fe20007810000 */
[----:B------:R-:W-:Y:S01]  /*10080*/  UMOV UR37, UR39 ;  /* 0x0000002700257c82 */ /* 0x000fe20008000000 */
[----:B------:R-:W-:Y:S02]  /*10090*/  IMAD.U32 R14, RZ, RZ, UR41 ;  /* 0x00000029ff0e7e24 */ /* 0x000fe4000f8e00ff */
[----:B------:R-:W-:Y:S01]  /*100a0*/  FMNMX.FTZ R0, R153, R0, !PT ;  /* 0x0000000099007209 */ /* 0x000fe20007810000 */
[----:B------:R-:W-:-:S03]  /*100b0*/  IMAD.MOV.U32 R15, RZ, RZ, 0x40000040 ;  /* 0x40000040ff0f7424 */ /* 0x000fc600078e00ff */
        /* <DEDUP_REMOVED lines=26> */
[C---:B------:R-:W-:Y:S01]  /*10260*/  FMUL.FTZ R8, R0.reuse, UR37 ;  /* 0x0000002500087c20 */ /* 0x040fe20008410000 */
[----:B------:R-:W-:-:S03]  /*10270*/  FADD.FTZ R12, -R0, R12 ;  /* 0x0000000c000c7221 */ /* 0x000fc60000010100 */
        /* <DEDUP_REMOVED lines=26> */
[----:B------:R-:W-:Y:S02]  /*10420*/  MUFU.EX2 R152, R152 ;  /* 0x0000009800987308 */ /* 0x000fe40000000800 */
[----:B------:R-:W-:-:S04]  /*10430*/  FMNMX.FTZ R8, R155, R8, !PT ;  /* 0x000000089b087209 */ /* 0x000fc80007810000 */
[----:B------:R-:W-:Y:S02]  /*10440*/  FMNMX.FTZ R8, R158, R8, !PT ;  /* 0x000000089e087209 */ /* 0x000fe40007810000 */
[----:B------:R-:W1:Y:S02]  /*10450*/  MUFU.EX2 R12, R12 ;  /* 0x0000000c000c7308 */ /* 0x000e640000000800 */
[----:B------:R-:W-:-:S04]  /*10460*/  FMNMX.FTZ R8, R159, R8, !PT ;  /* 0x000000089f087209 */ /* 0x000fc80007810000 */
[----:B------:R-:W-:Y:S02]  /*10470*/  FMNMX.FTZ R8, R162, R8, !PT ;  /* 0x00000008a2087209 */ /* 0x000fe40007810000 */
[----:B------:R-:W2:Y:S02]  /*10480*/  MUFU.EX2 R153, R153 ;  /* 0x0000009900997308 */ /* 0x000ea40000000800 */
[----:B------:R-:W-:-:S04]  /*10490*/  FMNMX.FTZ R8, R163, R8, !PT ;  /* 0x00000008a3087209 */ /* 0x000fc80007810000 */
[----:B------:R-:W-:Y:S02]  /*104a0*/  FMNMX.FTZ R8, R166, R8, !PT ;  /* 0x00000008a6087209 */ /* 0x000fe40007810000 */
[----:B------:R-:W-:Y:S01]  /*104b0*/  MUFU.EX2 R156, R156 ;  /* 0x0000009c009c7308 */ /* 0x000fe20000000800 */
[----:B-1----:R-:W-:Y:S01]  /*104c0*/  FFMA.FTZ R6, R12, R6, R152 ;  /* 0x000000060c067223 */ /* 0x002fe20000010098 */
[----:B------:R-:W-:Y:S01]  /*104d0*/  FMNMX.FTZ R8, R167, R8, !PT ;  /* 0x00000008a7087209 */ /* 0x000fe20007810000 */
[-C--:B------:R-:W-:Y:S01]  /*104e0*/  FMUL.FTZ R24, R24, R12.reuse ;  /* 0x0000000c18187220 */ /* 0x080fe20000410000 */
[-C--:B------:R-:W-:Y:S01]  /*104f0*/  FMUL.FTZ R25, R25, R12.reuse ;  /* 0x0000000c19197220 */ /* 0x080fe20000410000 */
[----:B------:R-:W-:Y:S01]  /*10500*/  FMUL.FTZ R28, R28, R12 ;  /* 0x0000000c1c1c7220 */ /* 0x000fe20000410000 */
[----:B------:R-:W-:Y:S01]  /*10510*/  FMNMX.FTZ R8, R170, R8, !PT ;  /* 0x00000008aa087209 */ /* 0x000fe20007810000 */
[-C--:B------:R-:W-:Y:S01]  /*10520*/  FMUL.FTZ R29, R29, R12.reuse ;  /* 0x0000000c1d1d7220 */ /* 0x080fe20000410000 */
[----:B------:R-:W1:Y:S01]  /*10530*/  MUFU.EX2 R157, R157 ;  /* 0x0000009d009d7308 */ /* 0x000e620000000800 */
        /* <DEDUP_REMOVED lines=62> */
[----:B------:R-:W3:Y:S01]  /*10920*/  SHFL.BFLY PT, R13, R8, 0x2, 0x1f ;  /* 0x0c401f00080d7f89 */ /* 0x000ee200000e0000 */
        /* <DEDUP_REMOVED lines=13> */
[----:B------:R-:W-:Y:S01]  /*10a00*/  IMAD.MOV.U32 R12, RZ, RZ, 0xc00 ;  /* 0x00000c00ff0c7424 */ /* 0x000fe200078e00ff */
[----:B--2---:R-:W-:Y:S01]  /*10a10*/  F2FP.F16.F32.PACK_AB R200, R153, R152 ;  /* 0x0000009899c8723e */ /* 0x004fe200000000ff */
[----:B------:R-:W2:Y:S01]  /*10a20*/  MUFU.EX2 R160, R160 ;  /* 0x000000a000a07308 */ /* 0x000ea20000000800 */
[----:B-1----:R-:W-:Y:S01]  /*10a30*/  F2FP.F16.F32.PACK_AB R202, R157, R156 ;  /* 0x0000009c9dca723e */ /* 0x002fe200000000ff */
[----:B------:R-:W-:-:S02]  /*10a40*/  IMAD R12, R18, R12, UR38 ;  /* 0x00000026120c7e24 */ /* 0x000fc4000f8e020c */
[----:B------:R-:W-:-:S03]  /*10a50*/  FADD.FTZ R6, R153, R6 ;  /* 0x0000000699067221 */ /* 0x000fc60000010000 */
[----:B------:R-:W-:Y:S01]  /*10a60*/  R2UR UR6, R12 ;  /* 0x000000000c0672ca */ /* 0x000fe200000e0000 */
[----:B------:R-:W1:Y:S01]  /*10a70*/  MUFU.EX2 R161, R161 ;  /* 0x000000a100a17308 */ /* 0x000e620000000800 */
[----:B---3--:R-:W-:Y:S01]  /*10a80*/  FMNMX.FTZ R8, R8, R13, !PT ;  /* 0x0000000d08087209 */ /* 0x008fe20007810000 */
[----:B------:R-:W-:-:S04]  /*10a90*/  FADD.FTZ R6, R156, R6 ;  /* 0x000000069c067221 */ /* 0x000fc80000010000 */
[----:B------:R-:W3:Y:S01]  /*10aa0*/  SHFL.BFLY PT, R13, R8, 0x1, 0x1f ;  /* 0x0c201f00080d7f89 */ /* 0x000ee200000e0000 */
[----:B------:R-:W-:Y:S01]  /*10ab0*/  FADD.FTZ R6, R157, R6 ;  /* 0x000000069d067221 */ /* 0x000fe20000010000 */
[----:B------:R-:W-:Y:S03]  /*10ac0*/  MUFU.EX2 R165, R165 ;  /* 0x000000a500a57308 */ /* 0x000fe60000000800 */
[----:B--2---:R-:W-:-:S05]  /*10ad0*/  FADD.FTZ R6, R160, R6 ;  /* 0x00000006a0067221 */ /* 0x004fca0000010000 */
[----:B------:R-:W-:Y:S01]  /*10ae0*/  MUFU.EX2 R169, R169 ;  /* 0x000000a900a97308 */ /* 0x000fe20000000800 */
[----:B-1----:R-:W-:-:S07]  /*10af0*/  FADD.FTZ R6, R161, R6 ;  /* 0x00000006a1067221 */ /* 0x002fce0000010000 */
[----:B------:R-:W-:Y:S01]  /*10b00*/  MUFU.EX2 R173, R173 ;  /* 0x000000ad00ad7308 */ /* 0x000fe20000000800 */
[----:B---3--:R-:W-:-:S07]  /*10b10*/  FMNMX.FTZ R8, R8, R13, !PT ;  /* 0x0000000d08087209 */ /* 0x008fce0007810000 */
[----:B------:R-:W-:Y:S01]  /*10b20*/  MUFU.EX2 R156, R176 ;  /* 0x000000b0009c7308 */ /* 0x000fe20000000800 */
[C---:B------:R-:W-:Y:S01]  /*10b30*/  FMUL.FTZ R13, R8.reuse, UR37 ;  /* 0x00000025080d7c20 */ /* 0x040fe20008410000 */
[----:B------:R-:W-:-:S03]  /*10b40*/  FADD.FTZ R11, -R8, R11 ;  /* 0x0000000b080b7221 */ /* 0x000fc60000010100 */
        /* <DEDUP_REMOVED lines=28> */
[----:B------:R-:W2:Y:S01]  /*10d10*/  MUFU.EX2 R155, R155 ;  /* 0x0000009b009b7308 */ /* 0x000ea20000000800 */
[----:B-1---5:R-:W-:Y:S01]  /*10d20*/  FFMA.FTZ R3, R11, R3, R154 ;  /* 0x000000030b037223 */ /* 0x022fe2000001009a */
        /* <DEDUP_REMOVED lines=66> */
[----:B------:R-:W1:Y:S01]  /*11150*/  MUFU.EX2 R158, R158 ;  /* 0x0000009e009e7308 */ /* 0x000e620000000800 */
[C---:B--2---:R-:W-:Y:S01]  /*11160*/  F2FP.F16.F32.PACK_AB R201, R155.reuse, R154 ;  /* 0x0000009a9bc9723e */ /* 0x044fe200000000ff */
[----:B------:R2:W-:Y:S01]  /*11170*/  SYNCS.ARRIVE.TRANS64.RED.A1T0 RZ, [R13+URZ], RZ ;  /* 0x000000ff0dff79a7 */ /* 0x0005e2000810043f */
[----:B------:R-:W-:Y:S01]  /*11180*/  VIADD R14, R12, 0x80 ;  /* 0x000000800c0e7836 */ /* 0x000fe20000000000 */
[----:B------:R3:W-:Y:S01]  /*11190*/  BAR.SYNC.DEFER_BLOCKING R11, 0x100 ;  /* 0x0004000b0000751d */ /* 0x0007e20000010000 */
[----:B------:R-:W-:-:S05]  /*111a0*/  FADD.FTZ R3, R155, R3 ;  /* 0x000000039b037221 */ /* 0x000fca0000010000 */
[----:B------:R-:W4:Y:S01]  /*111b0*/  MUFU.EX2 R219, R159 ;  /* 0x0000009f00db7308 */ /* 0x000f220000000800 */
[----:B--2---:R-:W-:-:S04]  /*111c0*/  MOV R13, 0x40000040 ;  /* 0x40000040000d7802 */ /* 0x004fc80000000f00 */
[----:B------:R-:W-:Y:S01]  /*111d0*/  R2UR UR7, R13 ;  /* 0x000000000d0772ca */ /* 0x000fe200000e0000 */
[----:B-1----:R-:W-:Y:S02]  /*111e0*/  FADD.FTZ R3, R158, R3 ;  /* 0x000000039e037221 */ /* 0x002fe40000010000 */
[----:B---3--:R1:W2:Y:S08]  /*111f0*/  MUFU.EX2 R11, R164 ;  /* 0x000000a4000b7308 */ /* 0x0082b00000000800 */
[----:B------:R3:W-:Y:S01]  /*11200*/  MUFU.EX2 R21, R166 ;  /* 0x000000a600157308 */ /* 0x0007e20000000800 */
[C---:B----4-:R-:W-:Y:S01]  /*11210*/  F2FP.F16.F32.PACK_AB R203, R219.reuse, R158 ;  /* 0x0000009edbcb723e */ /* 0x050fe200000000ff */
[----:B------:R-:W-:Y:S01]  /*11220*/  FADD.FTZ R3, R219, R3 ;  /* 0x00000003db037221 */ /* 0x000fe20000010000 */
[----:B-1----:R-:W-:-:S02]  /*11230*/  F2FP.F16.F32.PACK_AB R164, R161, R160 ;  /* 0x000000a0a1a4723e */ /* 0x002fc400000000ff */
[----:B------:R-:W-:-:S03]  /*11240*/  WARPGROUP.ARRIVE ;  /* 0x00000000000079c5 */ /* 0x000fc60000000000 */
[----:B------:R-:W1:Y:S01]  /*11250*/  MUFU.EX2 R20, R167 ;  /* 0x000000a700147308 */ /* 0x000e620000000800 */
[----:B--2---:R-:W-:Y:S01]  /*11260*/  FADD.FTZ R6, R11, R6 ;  /* 0x000000060b067221 */ /* 0x004fe20000010000 */
[C---:B---3--:R-:W-:Y:S01]  /*11270*/  F2FP.F16.F32.PACK_AB R166, R165.reuse, R11 ;  /* 0x0000000ba5a6723e */ /* 0x048fe200000000ff */
[----:B------:R-:W-:Y:S01]  /*11280*/  HGMMA.64x256x16.F32 R24, R200, gdesc[UR4].tnspB, R24, gsb0 ;  /* 0x43e00004c8187df0 */ /* 0x000fe20008000818 */
[----:B------:R-:W-:Y:S01]  /*11290*/  R2UR UR6, R14 ;  /* 0x000000000e0672ca */ /* 0x000fe200000e0000 */
[----:B------:R-:W-:Y:S01]  /*112a0*/  FADD.FTZ R6, R165, R6 ;  /* 0x00000006a5067221 */ /* 0x000fe20000010000 */
[----:B------:R-:W-:Y:S01]  /*112b0*/  R2UR UR7, R15 ;  /* 0x000000000f0772ca */ /* 0x000fe200000e0000 */
[----:B------:R-:W-:Y:S01]  /*112c0*/  VIADD R14, R12, 0x100 ;  /* 0x000001000c0e7836 */ /* 0x000fe20000000000 */
[----:B------:R-:W2:Y:S01]  /*112d0*/  MUFU.EX2 R160, R168 ;  /* 0x000000a800a07308 */ /* 0x000ea20000000800 */
[----:B------:R-:W-:-:S07]  /*112e0*/  IMAD.MOV.U32 R15, RZ, RZ, 0x40000040 ;  /* 0x40000040ff0f7424 */ /* 0x000fce00078e00ff */
[----:B------:R-:W-:Y:S01]  /*112f0*/  MUFU.EX2 R11, R170 ;  /* 0x000000aa000b7308 */ /* 0x000fe20000000800 */
[----:B-1----:R-:W-:-:S07]  /*11300*/  F2FP.F16.F32.PACK_AB R167, R20, R21 ;  /* 0x0000001514a7723e */ /* 0x002fce00000000ff */
[----:B------:R-:W1:Y:S01]  /*11310*/  MUFU.EX2 R13, R171 ;  /* 0x000000ab000d7308 */ /* 0x000e620000000800 */
[----:B--2---:R-:W-:Y:S01]  /*11320*/  FADD.FTZ R6, R160, R6 ;  /* 0x00000006a0067221 */ /* 0x004fe20000010000 */
[----:B------:R-:W-:-:S03]  /*11330*/  F2FP.F16.F32.PACK_AB R160, R169, R160 ;  /* 0x000000a0a9a0723e */ /* 0x000fc600000000ff */
[----:B------:R-:W-:-:S03]  /*11340*/  FADD.FTZ R6, R169, R6 ;  /* 0x00000006a9067221 */ /* 0x000fc60000010000 */
[----:B------:R-:W-:Y:S08]  /*11350*/  MUFU.EX2 R174, R174 ;  /* 0x000000ae00ae7308 */ /* 0x000ff00000000800 */
[----:B------:R-:W-:Y:S01]  /*11360*/  MUFU.EX2 R175, R175 ;  /* 0x000000af00af7308 */ /* 0x000fe20000000800 */
[----:B-1----:R-:W-:-:S07]  /*11370*/  F2FP.F16.F32.PACK_AB R161, R13, R11 ;  /* 0x0000000b0da1723e */ /* 0x002fce00000000ff */
[----:B------:R-:W-:Y:S08]  /*11380*/  MUFU.EX2 R177, R177 ;  /* 0x000000b100b17308 */ /* 0x000ff00000000800 */
[----:B------:R-:W-:Y:S08]  /*11390*/  MUFU.EX2 R158, R180 ;  /* 0x000000b4009e7308 */ /* 0x000ff00000000800 */
[----:B------:R-:W-:Y:S08]  /*113a0*/  MUFU.EX2 R181, R181 ;  /* 0x000000b500b57308 */ /* 0x000ff00000000800 */
[----:B------:R-:W-:Y:S08]  /*113b0*/  MUFU.EX2 R178, R178 ;  /* 0x000000b200b27308 */ /* 0x000ff00000000800 */
[----:B------:R-:W1:Y:S08]  /*113c0*/  MUFU.EX2 R179, R179 ;  /* 0x000000b300b37308 */ /* 0x000e700000000800 */
[----:B------:R-:W-:Y:S08]  /*113d0*/  MUFU.EX2 R182, R182 ;  /* 0x000000b600b67308 */ /* 0x000ff00000000800 */
[----:B------:R-:W2:Y:S01]  /*113e0*/  MUFU.EX2 R183, R183 ;  /* 0x000000b700b77308 */ /* 0x000ea20000000800 */
[----:B-1----:R-:W-:-:S07]  /*113f0*/  F2FP.F16.F32.PACK_AB R157, R179, R178 ;  /* 0x000000b2b39d723e */ /* 0x002fce00000000ff */
[----:B------:R-:W-:Y:S08]  /*11400*/  MUFU.EX2 R152, R184 ;  /* 0x000000b800987308 */ /* 0x000ff00000000800 */
[----:B------:R-:W-:Y:S01]  /*11410*/  MUFU.EX2 R185, R185 ;  /* 0x000000b900b97308 */ /* 0x000fe20000000800 */
[----:B--2---:R-:W-:-:S07]  /*11420*/  F2FP.F16.F32.PACK_AB R159, R183, R182 ;  /* 0x000000b6b79f723e */ /* 0x004fce00000000ff */
        /* <DEDUP_REMOVED lines=16> */
[----:B-1----:R-:W-:-:S02]  /*11530*/  F2FP.F16.F32.PACK_AB R169, R195, R194 ;  /* 0x000000c2c3a9723e */ /* 0x002fc400000000ff */
[----:B--2---:R-:W-:Y:S01]  /*11540*/  F2FP.F16.F32.PACK_AB R171, R199, R198 ;  /* 0x000000c6c7ab723e */ /* 0x004fe200000000ff */
[----:B------:R-:W-:-:S04]  /*11550*/  WARPGROUP.DEPBAR.LE gsb0, 0x0 ;  /* 0x00008000000079c5 */ /* 0x000fc80000010000 */
[----:B------:R-:W1:Y:S08]  /*11560*/  MUFU.EX2 R201, R162 ;  /* 0x000000a200c97308 */ /* 0x000e700000000800 */
[----:B------:R2:W3:Y:S08]  /*11570*/  MUFU.EX2 R200, R163 ;  /* 0x000000a300c87308 */ /* 0x0004f00000000800 */
[----:B------:R-:W4:Y:S01]  /*11580*/  MUFU.EX2 R162, R172 ;  /* 0x000000ac00a27308 */ /* 0x000f220000000800 */
[----:B--2---:R-:W-:Y:S01]  /*11590*/  F2FP.F16.F32.PACK_AB R163, R175, R174 ;  /* 0x000000aeafa3723e */ /* 0x004fe200000000ff */
[----:B-1----:R-:W-:Y:S01]  /*115a0*/  FADD.FTZ R3, R201, R3 ;  /* 0x00000003c9037221 */ /* 0x002fe20000010000 */
[----:B---3--:R-:W-:-:S03]  /*115b0*/  F2FP.F16.F32.PACK_AB R165, R200, R201 ;  /* 0x000000c9c8a5723e */ /* 0x008fc600000000ff */
[----:B------:R-:W-:Y:S01]  /*115c0*/  FADD.FTZ R3, R200, R3 ;  /* 0x00000003c8037221 */ /* 0x000fe20000010000 */
[----:B------:R-:W-:-:S03]  /*115d0*/  WARPGROUP.ARRIVE ;  /* 0x00000000000079c5 */ /* 0x000fc60000000000 */
[----:B------:R-:W-:Y:S01]  /*115e0*/  FADD.FTZ R3, R21, R3 ;  /* 0x0000000315037221 */ /* 0x000fe20000010000 */
[----:B----4-:R-:W-:Y:S01]  /*115f0*/  FADD.FTZ R6, R162, R6 ;  /* 0x00000006a2067221 */ /* 0x010fe20000010000 */
[C---:B------:R-:W-:Y:S01]  /*11600*/  F2FP.F16.F32.PACK_AB R162, R173.reuse, R162 ;  /* 0x000000a2ada2723e */ /* 0x040fe200000000ff */
[----:B------:R-:W-:Y:S01]  /*11610*/  HGMMA.64x256x16.F32 R24, R164, gdesc[UR4].tnspB, R24, gsb0 ;  /* 0x43e00004a4187df0 */ /* 0x000fe20008000818 */
[----:B------:R-:W-:Y:S01]  /*11620*/  R2UR UR6, R14 ;  /* 0x000000000e0672ca */ /* 0x000fe200000e0000 */
[----:B------:R-:W-:Y:S01]  /*11630*/  FADD.FTZ R6, R173, R6 ;  /* 0x00000006ad067221 */ /* 0x000fe20000010000 */
[----:B------:R-:W-:Y:S01]  /*11640*/  R2UR UR7, R15 ;  /* 0x000000000f0772ca */ /* 0x000fe200000e0000 */
[----:B------:R-:W-:Y:S02]  /*11650*/  VIADD R14, R12, 0x180 ;  /* 0x000001800c0e7836 */ /* 0x000fe40000000000 */
[----:B------:R-:W-:Y:S01]  /*11660*/  FADD.FTZ R3, R20, R3 ;  /* 0x0000000314037221 */ /* 0x000fe20000010000 */
[----:B------:R-:W-:Y:S01]  /*11670*/  FADD.FTZ R6, R156, R6 ;  /* 0x000000069c067221 */ /* 0x000fe20000010000 */
[----:B------:R-:W-:Y:S01]  /*11680*/  IMAD.MOV.U32 R15, RZ, RZ, 0x40000040 ;  /* 0x40000040ff0f7424 */ /* 0x000fe200078e00ff */
[----:B------:R-:W-:Y:S01]  /*11690*/  F2FP.F16.F32.PACK_AB R156, R177, R156 ;  /* 0x0000009cb19c723e */ /* 0x000fe200000000ff */
[----:B------:R-:W-:Y:S01]  /*116a0*/  FADD.FTZ R3, R11, R3 ;  /* 0x000000030b037221 */ /* 0x000fe20000010000 */
[----:B------:R-:W-:-:S03]  /*116b0*/  FADD.FTZ R6, R177, R6 ;  /* 0x00000006b1067221 */ /* 0x000fc60000010000 */
[----:B------:R-:W-:Y:S01]  /*116c0*/  FADD.FTZ R3, R13, R3 ;  /* 0x000000030d037221 */ /* 0x000fe20000010000 */
[----:B------:R-:W-:Y:S01]  /*116d0*/  FADD.FTZ R6, R158, R6 ;  /* 0x000000069e067221 */ /* 0x000fe20000010000 */
[C---:B------:R-:W-:Y:S02]  /*116e0*/  F2FP.F16.F32.PACK_AB R158, R181.reuse, R158 ;  /* 0x0000009eb59e723e */ /* 0x040fe400000000ff */
        /* <DEDUP_REMOVED lines=22> */
[----:B------:R-:W-:-:S04]  /*11850*/  FADD.FTZ R191, R191, R190 ;  /* 0x000000bebfbf7221 */ /* 0x000fc80000010000 */
[----:B------:R-:W-:-:S04]  /*11860*/  FADD.FTZ R194, R194, R191 ;  /* 0x000000bfc2c27221 */ /* 0x000fc80000010000 */
[----:B------:R-:W-:-:S04]  /*11870*/  FADD.FTZ R195, R195, R194 ;  /* 0x000000c2c3c37221 */ /* 0x000fc80000010000 */
[----:B------:R-:W-:-:S04]  /*11880*/  FADD.FTZ R198, R198, R195 ;  /* 0x000000c3c6c67221 */ /* 0x000fc80000010000 */
[----:B------:R-:W-:Y:S01]  /*11890*/  FADD.FTZ R3, R199, R198 ;  /* 0x000000c6c7037221 */ /* 0x000fe20000010000 */
[----:B------:R-:W-:Y:S02]  /*118a0*/  WARPGROUP.DEPBAR.LE gsb0, 0x0 ;  /* 0x00008000000079c5 */ /* 0x000fe40000010000 */
[----:B------:R-:W-:-:S06]  /*118b0*/  WARPGROUP.ARRIVE ;  /* 0x00000000000079c5 */ /* 0x000fcc0000000000 */
[----:B------:R-:W-:Y:S01]  /*118c0*/  HGMMA.64x256x16.F32 R24, R160, gdesc[UR4].tnspB, R24, gsb0 ;  /* 0x43e00004a0187df0 */ /* 0x000fe20008000818 */
[----:B------:R-:W-:Y:S01]  /*118d0*/  R2UR UR6, R14 ;  /* 0x000000000e0672ca */ /* 0x000fe200000e0000 */
[----:B------:R-:W-:Y:S01]  /*118e0*/  VIADD R14, R12, 0x200 ;  /* 0x000002000c0e7836 */ /* 0x000fe20000000000 */
[----:B------:R-:W-:Y:S02]  /*118f0*/  R2UR UR7, R15 ;  /* 0x000000000f0772ca */ /* 0x000fe400000e0000 */
[----:B------:R-:W-:Y:S01]  /*11900*/  MOV R15, 0x40000040 ;  /* 0x40000040000f7802 */ /* 0x000fe20000000f00 */
        /* <DEDUP_REMOVED lines=19> */
[----:B------:R-:W-:Y:S05]  /*11a40*/  @!P0 BRA `(.L_x_6081) ;  /* 0x0000000000048947 */ /* 0x000fea0003800000 */
[----:B------:R-:W-:Y:S01]  /*11a50*/  BPT.TRAP 0x1 ;  /* 0x000000040000795c */ /* 0x000fe20000300000 */
.L_x_6081:
[C---:B------:R-:W-:Y:S01]  /*11a60*/  ISETP.GT.AND P1, PT, R9.reuse, RZ, PT ;  /* 0x000000ff0900720c */ /* 0x040fe20003f24270 */
        /* <DEDUP_REMOVED lines=8> */
.L_x_6071:
[----:B------:R-:W2:Y:S01]  /*11af0*/  LDL.LU R172, [R1+0x98] ;  /* 0x0000980001ac7983 */ /* 0x000ea20000300800 */
[----:B------:R-:W-:Y:S05]  /*11b00*/  WARPSYNC.ALL ;  /* 0x0000000000007948 */ /* 0x000fea0003800000 */
[----:B------:R-:W3:Y:S01]  /*11b10*/  SHFL.BFLY PT, R5, R6, 0x2, 0x1f ;  /* 0x0c401f0006057f89 */ /* 0x000ee200000e0000 */
[----:B------:R-:W-:Y:S01]  /*11b20*/  IADD3 R18, R18, 0x1, RZ ;  /* 0x0000000112127810 */ /* 0x000fe20007ffe0ff */
[----:B------:R-:W-:Y:S01]  /*11b30*/  IMAD.U32 R20, RZ, RZ, UR37 ;  /* 0x00000025ff147e24 */ /* 0x000fe2000f8e00ff */
[----:B------:R4:W-:Y:S08]  /*11b40*/  BAR.ARV R7, 0x100 ;  /* 0x000400070000751d */ /* 0x0009f00000002000 */
[----:B------:R-:W-:Y:S06]  /*11b50*/  BAR.ARV 0x8, 0x180 ;  /* 0x0206000000007b1d */ /* 0x000fec0000002000 */
[----:B------:R-:W-:Y:S01]  /*11b60*/  ISETP.NE.AND P0, PT, R18, 0x2, PT ;  /* 0x000000021200780c */ /* 0x000fe20003f05270 */
[----:B01----:R-:W0:Y:S01]  /*11b70*/  SHFL.BFLY PT, R10, R3, 0x2, 0x1f ;  /* 0x0c401f00030a7f89 */ /* 0x003e2200000e0000 */
[----:B------:R-:W-:-:S02]  /*11b80*/  PLOP3.LUT P1, PT, PT, PT, PT, 0x8, 0x0 ;  /* 0x000000000000781c */ /* 0x000fc40003f2e170 */
[----:B------:R-:W-:Y:S01]  /*11b90*/  SEL R18, R18, RZ, P0 ;  /* 0x000000ff12127207 */ /* 0x000fe20000000000 */
[----:B---3--:R-:W-:Y:S01]  /*11ba0*/  FADD.FTZ R4, R5, R6 ;  /* 0x0000000605047221 */ /* 0x008fe20000010000 */
[----:B------:R-:W-:Y:S02]  /*11bb0*/  IMAD.MOV.U32 R5, RZ, RZ, RZ ;  /* 0x000000ffff057224 */ /* 0x000fe400078e00ff */
[----:B------:R-:W-:Y:S02]  /*11bc0*/  IMAD.MOV.U32 R6, RZ, RZ, -0x800000 ;  /* 0xff800000ff067424 */ /* 0x000fe400078e00ff */
[----:B------:R-:W1:Y:S01]  /*11bd0*/  SHFL.BFLY PT, R9, R4, 0x1, 0x1f ;  /* 0x0c201f0004097f89 */ /* 0x000e6200000e0000 */
[----:B0-----:R-:W-:Y:S01]  /*11be0*/  FADD.FTZ R11, R10, R3 ;  /* 0x000000030a0b7221 */ /* 0x001fe20000010000 */
[----:B------:R-:W-:-:S04]  /*11bf0*/  IMAD.MOV.U32 R3, RZ, RZ, RZ ;  /* 0x000000ffff037224 */ /* 0x000fc800078e00ff */
[----:B------:R-:W0:Y:S01]  /*11c00*/  SHFL.BFLY PT, R10, R11, 0x1, 0x1f ;  /* 0x0c201f000b0a7f89 */ /* 0x000e2200000e0000 */
[----:B-1----:R-:W-:Y:S01]  /*11c10*/  FADD.FTZ R9, R4, R9 ;  /* 0x0000000904097221 */ /* 0x002fe20000010000 */
[----:B------:R-:W-:-:S04]  /*11c20*/  SEL R4, RZ, 0x1, P0 ;  /* 0x00000001ff047807 */ /* 0x000fc80000000000 */
[----:B------:R-:W-:Y:S02]  /*11c30*/  FSETP.NE.FTZ.AND P2, PT, R9, RZ, PT ;  /* 0x000000ff0900720b */ /* 0x000fe40003f55000 */
[----:B------:R-:W-:-:S11]  /*11c40*/  LOP3.LUT R207, R207, R4, RZ, 0x3c, !PT ;  /* 0x00000004cfcf7212 */ /* 0x000fd600078e3cff */
[----:B------:R-:W1:Y:S01]  /*11c50*/  @P2 MUFU.RCP R5, R9 ;  /* 0x0000000900052308 */ /* 0x000e620000001000 */
[----:B0-----:R-:W-:-:S05]  /*11c60*/  FADD.FTZ R10, R11, R10 ;  /* 0x0000000a0b0a7221 */ /* 0x001fca0000010000 */
[----:B------:R-:W-:Y:S02]  /*11c70*/  FSETP.NE.FTZ.AND P3, PT, R10, RZ, PT ;  /* 0x000000ff0a00720b */ /* 0x000fe40003f75000 */
[----:B------:R-:W0:Y:S01]  /*11c80*/  @P2 MUFU.LG2 R21, R9 ;  /* 0x0000000900152308 */ /* 0x000e220000000c00 */
[-C--:B-1----:R-:W-:Y:S01]  /*11c90*/  FMUL.FTZ R173, R100, R5.reuse ;  /* 0x0000000564ad7220 */ /* 0x082fe20000410000 */
[----:B------:R-:W-:Y:S02]  /*11ca0*/  IMAD.U32 R100, RZ, RZ, UR37 ;  /* 0x00000025ff647e24 */ /* 0x000fe4000f8e00ff */
[----:B------:R-:W-:-:S07]  /*11cb0*/  FMUL.FTZ R158, R40, R5 ;  /* 0x00000005289e7220 */ /* 0x000fce0000410000 */
[----:B------:R-:W1:Y:S01]  /*11cc0*/  @P3 MUFU.RCP R3, R10 ;  /* 0x0000000a00033308 */ /* 0x000e620000001000 */
[----:B------:R-:W-:Y:S01]  /*11cd0*/  @P3 FMUL.FTZ R20, R20, 0.69314718246459960938 ;  /* 0x3f31721814143820 */ /* 0x000fe20000410000 */
[----:B------:R-:W-:Y:S01]  /*11ce0*/  @P2 FMUL.FTZ R100, R100, 0.69314718246459960938 ;  /* 0x3f31721864642820 */ /* 0x000fe20000410000 */
[-C--:B------:R-:W-:Y:S01]  /*11cf0*/  FMUL.FTZ R24, R24, R5.reuse ;  /* 0x0000000518187220 */ /* 0x080fe20000410000 */
[-C--:B------:R-:W-:Y:S01]  /*11d00*/  FMUL.FTZ R25, R25, R5.reuse ;  /* 0x0000000519197220 */ /* 0x080fe20000410000 */
[----:B0-----:R-:W-:Y:S01]  /*11d10*/  @P2 FMUL.FTZ R21, R21, 0.69314718246459960938 ;  /* 0x3f31721815152820 */ /* 0x001fe20000410000 */
[-C--:B------:R-:W-:Y:S01]  /*11d20*/  FMUL.FTZ R28, R28, R5.reuse ;  /* 0x000000051c1c7220 */ /* 0x080fe20000410000 */
[-C--:B------:R-:W-:Y:S01]  /*11d30*/  FMUL.FTZ R29, R29, R5.reuse ;  /* 0x000000051d1d7220 */ /* 0x080fe20000410000 */
[----:B------:R0:W3:Y:S01]  /*11d40*/  @P3 MUFU.LG2 R22, R10 ;  /* 0x0000000a00163308 */ /* 0x0000e20000000c00 */
        /* <DEDUP_REMOVED lines=9> */
[-C--:B0-----:R-:W-:Y:S01]  /*11de0*/  FMUL.FTZ R10, R27, R3.reuse ;  /* 0x000000031b0a7220 */ /* 0x081fe20000410000 */
[-C--:B------:R-:W-:Y:S01]  /*11df0*/  FMUL.FTZ R12, R31, R3.reuse ;  /* 0x000000031f0c7220 */ /* 0x080fe20000410000 */
[----:B----4-:R-:W-:Y:S01]  /*11e00*/  FMUL.FTZ R7, R35, R3 ;  /* 0x0000000323077220 */ /* 0x010fe20000410000 */
        /* <DEDUP_REMOVED lines=116> */
.L_x_6012:
        /* <DEDUP_REMOVED lines=10> */
[----:B------:R-:W3:Y:S04]  /*125f0*/  LDL R0, [R1+0xa4] ;  /* 0x0000a40001007983 */ /* 0x000ee80000100800 */
[----:B------:R-:W4:Y:S01]  /*12600*/  LDL R188, [R1+0x90] ;  /* 0x0000900001bc7983 */ /* 0x000f220000100800 */
[----:B------:R-:W1:Y:S01]  /*12610*/  S2R R95, SR_SWINHI ;  /* 0x00000000005f7919 */ /* 0x000e620000002f00 */
[----:B------:R-:W-:Y:S05]  /*12620*/  WARPSYNC.ALL ;  /* 0x0000000000007948 */ /* 0x000fea0003800000 */
[----:B------:R-:W-:Y:S01]  /*12630*/  F2FP.F16.F32.PACK_AB R9, R10, R9 ;  /* 0x000000090a09723e */ /* 0x000fe200000000ff */
[----:B------:R-:W-:Y:S01]  /*12640*/  ULDC.64 UR4, c[0x0][0xd00] ;  /* 0x0003400000047ab9 */ /* 0x000fe20000000a00 */
[----:B0-----:R-:W4:Y:S01]  /*12650*/  LDL R172, [R1+0x94] ;  /* 0x0000940001ac7983 */ /* 0x001f220000100800 */
[----:B------:R-:W-:-:S02]  /*12660*/  MOV R20, R22 ;  /* 0x0000001600147202 */ /* 0x000fc40000000f00 */
[----:B-1----:R-:W-:Y:S02]  /*12670*/  MOV R21, R95 ;  /* 0x0000005f00157202 */ /* 0x002fe40000000f00 */
        /* <DEDUP_REMOVED lines=16> */
[----:B------:R-:W-:Y:S01]  /*12780*/  BAR.SYNC.DEFER_BLOCKING 0x1, 0x100 ;  /* 0x0044000000007b1d */ /* 0x000fe20000010000 */
[----:B---3--:R-:W-:-:S03]  /*12790*/  IMAD.WIDE R146, R0, 0x2, R20 ;  /* 0x0000000200927825 */ /* 0x008fc600078e0214 */
[C---:B------:R-:W-:Y:S02]  /*127a0*/  IADD3 R30, P1, R146.reuse, 0x20, RZ ;  /* 0x00000020921e7810 */ /* 0x040fe40007f3e0ff */
[C---:B------:R-:W-:Y:S02]  /*127b0*/  IADD3 R8, P2, R146.reuse, 0x40, RZ ;  /* 0x0000004092087810 */ /* 0x040fe40007f5e0ff */
[----:B------:R-:W-:Y:S02]  /*127c0*/  IADD3 R26, P3, R146, 0x60, RZ ;  /* 0x00000060921a7810 */ /* 0x000fe40007f7e0ff */
[----:B------:R-:W-:Y:S01]  /*127d0*/  LOP3.LUT R181, R30, 0x380, RZ, 0xc0, !PT ;  /* 0x000003801eb57812 */ /* 0x000fe200078ec0ff */
[--C-:B------:R-:W-:Y:S01]  /*127e0*/  IMAD.X R107, RZ, RZ, R147.reuse, P1 ;  /* 0x000000ffff6b7224 */ /* 0x100fe200008e0693 */
[----:B------:R-:W-:Y:S01]  /*127f0*/  LOP3.LUT R106, R8, 0x380, RZ, 0xc0, !PT ;  /* 0x00000380086a7812 */ /* 0x000fe200078ec0ff */
[----:B------:R-:W-:Y:S01]  /*12800*/  IMAD.X R115, RZ, RZ, R147, P3 ;  /* 0x000000ffff737224 */ /* 0x000fe200018e0693 */
[----:B------:R-:W-:-:S02]  /*12810*/  LOP3.LUT R99, R146, 0x380, RZ, 0xc0, !PT ;  /* 0x0000038092637812 */ /* 0x000fc400078ec0ff */
[----:B------:R-:W-:Y:S02]  /*12820*/  IADD3.X R111, RZ, R147, RZ, P2, !PT ;  /* 0x00000093ff6f7210 */ /* 0x000fe400017fe4ff */
[----:B------:R-:W-:Y:S02]  /*12830*/  LOP3.LUT R110, R26, 0x380, RZ, 0xc0, !PT ;  /* 0x000003801a6e7812 */ /* 0x000fe400078ec0ff */
[C---:B------:R-:W-:Y:S02]  /*12840*/  IADD3 R118, P4, R146.reuse, 0x4000, RZ ;  /* 0x0000400092767810 */ /* 0x040fe40007f9e0ff */
[C---:B------:R-:W-:Y:S02]  /*12850*/  IADD3 R120, P5, R146.reuse, 0x4020, RZ ;  /* 0x0000402092787810 */ /* 0x040fe40007fbe0ff */
[C---:B------:R-:W-:Y:S02]  /*12860*/  IADD3 R0, P0, R146.reuse, 0x4040, RZ ;  /* 0x0000404092007810 */ /* 0x040fe40007f1e0ff */
[----:B------:R-:W-:-:S02]  /*12870*/  IADD3 R124, P1, R146, 0x4060, RZ ;  /* 0x00004060927c7810 */ /* 0x000fc40007f3e0ff */
[C---:B------:R-:W-:Y:S02]  /*12880*/  IADD3 R126, P2, R146.reuse, 0x8000, RZ ;  /* 0x00008000927e7810 */ /* 0x040fe40007f5e0ff */
[----:B------:R-:W-:Y:S02]  /*12890*/  IADD3 R128, P3, R146, 0x8020, RZ ;  /* 0x0000802092807810 */ /* 0x000fe40007f7e0ff */
[----:B------:R-:W-:Y:S02]  /*128a0*/  SHF.R.U64 R181, R181, 0x3, RZ ;  /* 0x00000003b5b57819 */ /* 0x000fe400000012ff */
[----:B------:R-:W-:Y:S02]  /*128b0*/  SHF.R.U64 R183, R106, 0x3, RZ ;  /* 0x000000036ab77819 */ /* 0x000fe400000012ff */
[----:B------:R-:W-:Y:S02]  /*128c0*/  SHF.R.U64 R99, R99, 0x3, RZ ;  /* 0x0000000363637819 */ /* 0x000fe400000012ff */
[----:B------:R-:W-:Y:S01]  /*128d0*/  SHF.R.U64 R185, R110, 0x3, RZ ;  /* 0x000000036eb97819 */ /* 0x000fe200000012ff */
        /* <DEDUP_REMOVED lines=9> */
[C---:B--2---:R-:W-:Y:S01]  /*12970*/  IADD3 R100, P1, R146.reuse, 0xc020, RZ ;  /* 0x0000c02092647810 */ /* 0x044fe20007f3e0ff */
[----:B------:R-:W-:Y:S01]  /*12980*/  IMAD.X R129, RZ, RZ, R147, P3 ;  /* 0x000000ffff817224 */ /* 0x000fe200018e0693 */
[----:B------:R-:W-:-:S02]  /*12990*/  IADD3 R151, P2, R146, 0xc040, RZ ;  /* 0x0000c04092977810 */ /* 0x000fc40007f5e0ff */
[----:B------:R-:W-:Y:S02]  /*129a0*/  IADD3 R98, P3, R146, 0xc060, RZ ;  /* 0x0000c06092627810 */ /* 0x000fe40007f7e0ff */
[----:B------:R-:W-:Y:S02]  /*129b0*/  LOP3.LUT R110, R183, R8, RZ, 0x3c, !PT ;  /* 0x00000008b76e7212 */ /* 0x000fe400078e3cff */
[----:B------:R-:W-:Y:S02]  /*129c0*/  LOP3.LUT R181, R118, 0x380, RZ, 0xc0, !PT ;  /* 0x0000038076b57812 */ /* 0x000fe400078ec0ff */
[----:B------:R-:W-:Y:S02]  /*129d0*/  LOP3.LUT R146, R99, R146, RZ, 0x3c, !PT ;  /* 0x0000009263927212 */ /* 0x000fe400078e3cff */
[----:B------:R-:W-:Y:S02]  /*129e0*/  LOP3.LUT R114, R185, R26, RZ, 0x3c, !PT ;  /* 0x0000001ab9727212 */ /* 0x000fe400078e3cff */
[----:B------:R-:W-:-:S02]  /*129f0*/  LOP3.LUT R183, R120, 0x380, RZ, 0xc0, !PT ;  /* 0x0000038078b77812 */ /* 0x000fc400078ec0ff */
[----:B------:R-:W-:Y:S02]  /*12a00*/  LOP3.LUT R185, R0, 0x380, RZ, 0xc0, !PT ;  /* 0x0000038000b97812 */ /* 0x000fe400078ec0ff */
[----:B------:R-:W-:Y:S02]  /*12a10*/  SHF.R.U64 R181, R181, 0x3, RZ ;  /* 0x00000003b5b57819 */ /* 0x000fe400000012ff */
[----:B------:R-:W-:Y:S02]  /*12a20*/  SHF.R.U64 R183, R183, 0x3, RZ ;  /* 0x00000003b7b77819 */ /* 0x000fe400000012ff */
[----:B------:R-:W-:Y:S02]  /*12a30*/  MOV R146, R146 ;  /* 0x0000009200927202 */ /* 0x000fe40000000f00 */
[----:B------:R-:W-:Y:S02]  /*12a40*/  F2FP.F16.F32.PACK_AB R8, R25, R24 ;  /* 0x000000181908723e */ /* 0x000fe400000000ff */
[----:B------:R-:W-:-:S02]  /*12a50*/  SHF.R.U64 R185, R185, 0x3, RZ ;  /* 0x00000003b9b97819 */ /* 0x000fc400000012ff */
[----:B------:R-:W-:Y:S02]  /*12a60*/  LOP3.LUT R187, R124, 0x380, RZ, 0xc0, !PT ;  /* 0x000003807cbb7812 */ /* 0x000fe400078ec0ff */
[----:B------:R-:W-:Y:S01]  /*12a70*/  LOP3.LUT R118, R181, R118, RZ, 0x3c, !PT ;  /* 0x00000076b5767212 */ /* 0x000fe200078e3cff */
[----:B------:R0:W-:Y:S01]  /*12a80*/  STSM.16.M88.4 [R146], R8 ;  /* 0x0000000892007844 */ /* 0x0001e20000000200 */
[----:B------:R-:W-:Y:S02]  /*12a90*/  LOP3.LUT R120, R183, R120, RZ, 0x3c, !PT ;  /* 0x00000078b7787212 */ /* 0x000fe400078e3cff */
[----:B------:R-:W-:Y:S02]  /*12aa0*/  LOP3.LUT R181, R126, 0x380, RZ, 0xc0, !PT ;  /* 0x000003807eb57812 */ /* 0x000fe400078ec0ff */
[----:B------:R-:W-:Y:S02]  /*12ab0*/  LOP3.LUT R122, R185, R0, RZ, 0x3c, !PT ;  /* 0x00000000b97a7212 */ /* 0x000fe400078e3cff */
[----:B------:R-:W-:-:S02]  /*12ac0*/  LOP3.LUT R183, R128, 0x380, RZ, 0xc0, !PT ;  /* 0x0000038080b77812 */ /* 0x000fc400078ec0ff */
[----:B------:R-:W-:Y:S02]  /*12ad0*/  LOP3.LUT R185, R130, 0x380, RZ, 0xc0, !PT ;  /* 0x0000038082b97812 */ /* 0x000fe400078ec0ff */
[----:B------:R-:W-:Y:S02]  /*12ae0*/  MOV R106, R106 ;  /* 0x0000006a006a7202 */ /* 0x000fe40000000f00 */
[----:B------:R-:W-:Y:S02]  /*12af0*/  SHF.R.U64 R187, R187, 0x3, RZ ;  /* 0x00000003bbbb7819 */ /* 0x000fe400000012ff */
[----:B0-----:R-:W-:Y:S02]  /*12b00*/  F2FP.F16.F32.PACK_AB R8, R33, R32 ;  /* 0x000000202108723e */ /* 0x001fe400000000ff */
[----:B------:R-:W-:Y:S02]  /*12b10*/  F2FP.F16.F32.PACK_AB R9, R7, R34 ;  /* 0x000000220709723e */ /* 0x000fe400000000ff */
[----:B------:R-:W-:-:S02]  /*12b20*/  F2FP.F16.F32.PACK_AB R10, R37, R14 ;  /* 0x0000000e250a723e */ /* 0x000fc400000000ff */
[----:B------:R-:W-:Y:S02]  /*12b30*/  F2FP.F16.F32.PACK_AB R11, R39, R38 ;  /* 0x00000026270b723e */ /* 0x000fe400000000ff */
[----:B------:R-:W-:Y:S02]  /*12b40*/  SHF.R.U64 R181, R181, 0x3, RZ ;  /* 0x00000003b5b57819 */ /* 0x000fe400000012ff */
[----:B------:R-:W-:Y:S02]  /*12b50*/  MOV R110, R110 ;  /* 0x0000006e006e7202 */ /* 0x000fe40000000f00 */
[----:B------:R-:W-:Y:S02]  /*12b60*/  F2FP.F16.F32.PACK_AB R14, R45, R159 ;  /* 0x0000009f2d0e723e */ /* 0x000fe400000000ff */
[----:B------:R-:W-:Y:S01]  /*12b70*/  SHF.R.U64 R183, R183, 0x3, RZ ;  /* 0x00000003b7b77819 */ /* 0x000fe200000012ff */
[----:B------:R0:W-:Y:S01]  /*12b80*/  STSM.16.M88.4 [R106], R8 ;  /* 0x000000086a007844 */ /* 0x0001e20000000200 */
[----:B------:R-:W-:-:S02]  /*12b90*/  SHF.R.U64 R185, R185, 0x3, RZ ;  /* 0x00000003b9b97819 */ /* 0x000fc400000012ff */
[----:B------:R-:W-:Y:S02]  /*12ba0*/  MOV R114, R114 ;  /* 0x0000007200727202 */ /* 0x000fe40000000f00 */
[----:B------:R-:W-:Y:S02]  /*12bb0*/  F2FP.F16.F32.PACK_AB R24, R49, R48 ;  /* 0x000000303118723e */ /* 0x000fe400000000ff */
[----:B------:R-:W-:Y:S02]  /*12bc0*/  F2FP.F16.F32.PACK_AB R25, R51, R50 ;  /* 0x000000323319723e */ /* 0x000fe400000000ff */
[----:B------:R-:W-:Y:S02]  /*12bd0*/  F2FP.F16.F32.PACK_AB R26, R53, R160 ;  /* 0x000000a0351a723e */ /* 0x000fe400000000ff */
[----:B------:R-:W-:Y:S02]  /*12be0*/  LOP3.LUT R124, R187, R124, RZ, 0x3c, !PT ;  /* 0x0000007cbb7c7212 */ /* 0x000fe400078e3cff */
[----:B------:R-:W-:-:S02]  /*12bf0*/  MOV R118, R118 ;  /* 0x0000007600767202 */ /* 0x000fc40000000f00 */
[----:B------:R-:W-:Y:S01]  /*12c00*/  F2FP.F16.F32.PACK_AB R30, R61, R162 ;  /* 0x000000a23d1e723e */ /* 0x000fe200000000ff */
[----:B------:R-:W-:Y:S01]  /*12c10*/  IMAD.X R131, RZ, RZ, R147, P4 ;  /* 0x000000ffff837224 */ /* 0x000fe200020e0693 */
[----:B------:R-:W-:Y:S01]  /*12c20*/  LOP3.LUT R126, R181, R126, RZ, 0x3c, !PT ;  /* 0x0000007eb57e7212 */ /* 0x000fe200078e3cff */
[----:B------:R1:W-:Y:S01]  /*12c30*/  STSM.16.M88.4 [R110], R12 ;  /* 0x0000000c6e007844 */ /* 0x0003e20000000200 */
[----:B------:R-:W-:Y:S02]  /*12c40*/  MOV R120, R120 ;  /* 0x0000007800787202 */ /* 0x000fe40000000f00 */
[----:B0-----:R-:W-:Y:S02]  /*12c50*/  F2FP.F16.F32.PACK_AB R8, R65, R163 ;  /* 0x000000a34108723e */ /* 0x001fe400000000ff */
[----:B------:R-:W-:Y:S02]  /*12c60*/  F2FP.F16.F32.PACK_AB R9, R67, R66 ;  /* 0x000000424309723e */ /* 0x000fe400000000ff */
[----:B------:R-:W-:-:S02]  /*12c70*/  F2FP.F16.F32.PACK_AB R10, R69, R164 ;  /* 0x000000a4450a723e */ /* 0x000fc400000000ff */
[----:B------:R-:W-:Y:S02]  /*12c80*/  F2FP.F16.F32.PACK_AB R11, R71, R70 ;  /* 0x00000046470b723e */ /* 0x000fe400000000ff */
[----:B------:R-:W-:Y:S01]  /*12c90*/  LOP3.LUT R128, R183, R128, RZ, 0x3c, !PT ;  /* 0x00000080b7807212 */ /* 0x000fe200078e3cff */
[----:B------:R-:W-:Y:S01]  /*12ca0*/  STSM.16.M88.4 [R114], R24 ;  /* 0x0000001872007844 */ /* 0x000fe20000000200 */
[----:B------:R-:W-:Y:S02]  /*12cb0*/  LOP3.LUT R130, R185, R130, RZ, 0x3c, !PT ;  /* 0x00000082b9827212 */ /* 0x000fe400078e3cff */
[----:B------:R-:W-:Y:S02]  /*12cc0*/  MOV R122, R122 ;  /* 0x0000007a007a7202 */ /* 0x000fe40000000f00 */
[----:B-1----:R-:W-:Y:S02]  /*12cd0*/  F2FP.F16.F32.PACK_AB R12, R73, R165 ;  /* 0x000000a5490c723e */ /* 0x002fe400000000ff */
[----:B------:R-:W-:-:S02]  /*12ce0*/  F2FP.F16.F32.PACK_AB R13, R75, R74 ;  /* 0x0000004a4b0d723e */ /* 0x000fc400000000ff */
[----:B------:R-:W-:Y:S02]  /*12cf0*/  F2FP.F16.F32.PACK_AB R14, R77, R166 ;  /* 0x000000a64d0e723e */ /* 0x000fe400000000ff */
[----:B------:R-:W-:Y:S01]  /*12d00*/  F2FP.F16.F32.PACK_AB R15, R79, R78 ;  /* 0x0000004e4f0f723e */ /* 0x000fe200000000ff */
[----:B------:R-:W-:Y:S01]  /*12d10*/  STSM.16.M88.4 [R118], R28 ;  /* 0x0000001c76007844 */ /* 0x000fe20000000200 */
[----:B------:R-:W-:Y:S02]  /*12d20*/  MOV R124, R124 ;  /* 0x0000007c007c7202 */ /* 0x000fe40000000f00 */
[----:B------:R-:W-:Y:S02]  /*12d30*/  F2FP.F16.F32.PACK_AB R32, R81, R167 ;  /* 0x000000a75120723e */ /* 0x000fe400000000ff */
[----:B------:R-:W-:Y:S02]  /*12d40*/  F2FP.F16.F32.PACK_AB R33, R83, R82 ;  /* 0x000000525321723e */ /* 0x000fe400000000ff */
[----:B------:R-:W-:Y:S01]  /*12d50*/  F2FP.F16.F32.PACK_AB R34, R85, R168 ;  /* 0x000000a85522723e */ /* 0x000fe200000000ff */
[----:B------:R0:W-:Y:S01]  /*12d60*/  STSM.16.M88.4 [R120], R8 ;  /* 0x0000000878007844 */ /* 0x0001e20000000200 */
[----:B------:R-:W-:-:S02]  /*12d70*/  LOP3.LUT R187, R134, 0x380, RZ, 0xc0, !PT ;  /* 0x0000038086bb7812 */ /* 0x000fc400078ec0ff */
[----:B------:R-:W-:Y:S02]  /*12d80*/  MOV R126, R126 ;  /* 0x0000007e007e7202 */ /* 0x000fe40000000f00 */
[----:B------:R-:W-:Y:S02]  /*12d90*/  F2FP.F16.F32.PACK_AB R48, R89, R169 ;  /* 0x000000a95930723e */ /* 0x000fe400000000ff */
[----:B------:R-:W-:Y:S02]  /*12da0*/  F2FP.F16.F32.PACK_AB R49, R91, R90 ;  /* 0x0000005a5b31723e */ /* 0x000fe400000000ff */
[----:B------:R-:W-:Y:S02]  /*12db0*/  F2FP.F16.F32.PACK_AB R50, R93, R170 ;  /* 0x000000aa5d32723e */ /* 0x000fe400000000ff */
[----:B------:R-:W-:Y:S02]  /*12dc0*/  F2FP.F16.F32.PACK_AB R51, R40, R36 ;  /* 0x000000242833723e */ /* 0x000fe400000000ff */
[----:B------:R-:W-:-:S02]  /*12dd0*/  LOP3.LUT R181, R94, 0x380, RZ, 0xc0, !PT ;  /* 0x000003805eb57812 */ /* 0x000fc400078ec0ff */
[----:B------:R-:W-:Y:S02]  /*12de0*/  MOV R128, R128 ;  /* 0x0000008000807202 */ /* 0x000fe40000000f00 */
[----:B------:R-:W-:Y:S02]  /*12df0*/  F2FP.F16.F32.PACK_AB R36, R97, R171 ;  /* 0x000000ab6124723e */ /* 0x000fe400000000ff */
[----:B------:R-:W-:Y:S02]  /*12e00*/  F2FP.F16.F32.PACK_AB R37, R44, R42 ;  /* 0x0000002a2c25723e */ /* 0x000fe400000000ff */
[----:B------:R-:W-:Y:S02]  /*12e10*/  F2FP.F16.F32.PACK_AB R38, R4, R173 ;  /* 0x000000ad0426723e */ /* 0x000fe400000000ff */
[----:B------:R-:W-:Y:S01]  /*12e20*/  F2FP.F16.F32.PACK_AB R39, R52, R46 ;  /* 0x0000002e3427723e */ /* 0x000fe200000000ff */
[----:B------:R-:W-:Y:S01]  /*12e30*/  STSM.16.M88.4 [R122], R12 ;  /* 0x0000000c7a007844 */ /* 0x000fe20000000200 */
[----:B------:R-:W-:-:S02]  /*12e40*/  LOP3.LUT R183, R100, 0x380, RZ, 0xc0, !PT ;  /* 0x0000038064b77812 */ /* 0x000fc400078ec0ff */
[----:B------:R-:W-:Y:S02]  /*12e50*/  MOV R130, R130 ;  /* 0x0000008200827202 */ /* 0x000fe40000000f00 */
[----:B0-----:R-:W-:Y:S02]  /*12e60*/  F2FP.F16.F32.PACK_AB R8, R105, R174 ;  /* 0x000000ae6908723e */ /* 0x001fe400000000ff */
[----:B------:R-:W-:Y:S02]  /*12e70*/  F2FP.F16.F32.PACK_AB R9, R56, R54 ;  /* 0x000000363809723e */ /* 0x000fe400000000ff */
[----:B------:R-:W-:Y:S02]  /*12e80*/  F2FP.F16.F32.PACK_AB R10, R109, R175 ;  /* 0x000000af6d0a723e */ /* 0x000fe400000000ff */
[----:B------:R-:W-:Y:S01]  /*12e90*/  F2FP.F16.F32.PACK_AB R11, R62, R60 ;  /* 0x0000003c3e0b723e */ /* 0x000fe200000000ff */
[----:B------:R-:W-:Y:S01]  /*12ea0*/  STSM.16.M88.4 [R124], R32 ;  /* 0x000000207c007844 */ /* 0x000fe20000000200 */
[----:B------:R-:W-:-:S02]  /*12eb0*/  LOP3.LUT R0, R151, 0x380, RZ, 0xc0, !PT ;  /* 0x0000038097007812 */ /* 0x000fc400078ec0ff */
[----:B------:R-:W-:Y:S01]  /*12ec0*/  SHF.R.U64 R187, R187, 0x3, RZ ;  /* 0x00000003bbbb7819 */ /* 0x000fe200000012ff */
[----:B------:R-:W-:Y:S01]  /*12ed0*/  STSM.16.M88.4 [R126], R48 ;  /* 0x000000307e007844 */ /* 0x000fe20000000200 */
[----:B------:R-:W-:Y:S02]  /*12ee0*/  LOP3.LUT R185, R98, 0x380, RZ, 0xc0, !PT ;  /* 0x0000038062b97812 */ /* 0x000fe400078ec0ff */
[----:B------:R-:W-:Y:S01]  /*12ef0*/  SHF.R.U64 R181, R181, 0x3, RZ ;  /* 0x00000003b5b57819 */ /* 0x000fe200000012ff */
[----:B------:R-:W-:Y:S01]  /*12f00*/  STSM.16.M88.4 [R128], R36 ;  /* 0x0000002480007844 */ /* 0x000fe20000000200 */
[----:B------:R-:W-:Y:S01]  /*12f10*/  SHF.R.U64 R183, R183, 0x3, RZ ;  /* 0x00000003b7b77819 */ /* 0x000fe200000012ff */
[--C-:B------:R-:W-:Y:S01]  /*12f20*/  IMAD.X R139, RZ, RZ, R147.reuse, P0 ;  /* 0x000000ffff8b7224 */ /* 0x100fe200000e0693 */
[----:B------:R-:W-:Y:S01]  /*12f30*/  SHF.R.U64 R0, R0, 0x3, RZ ;  /* 0x0000000300007819 */ /* 0x000fe200000012ff */
[----:B------:R0:W-:Y:S01]  /*12f40*/  STSM.16.M88.4 [R130], R8 ;  /* 0x0000000882007844 */ /* 0x0001e20000000200 */
[----:B------:R-:W-:Y:S01]  /*12f50*/  IADD3.X R135, RZ, R147, RZ, P5, !PT ;  /* 0x00000093ff877210 */ /* 0x000fe20002ffe4ff */
[----:B------:R-:W-:Y:S01]  /*12f60*/  IMAD.X R143, RZ, RZ, R147, P1 ;  /* 0x000000ffff8f7224 */ /* 0x000fe200008e0693 */
[----:B------:R-:W-:-:S02]  /*12f70*/  LOP3.LUT R134, R187, R134, RZ, 0x3c, !PT ;  /* 0x00000086bb867212 */ /* 0x000fc400078e3cff */
[----:B------:R-:W-:Y:S02]  /*12f80*/  SHF.R.U64 R185, R185, 0x3, RZ ;  /* 0x00000003b9b97819 */ /* 0x000fe400000012ff */
[----:B------:R-:W-:Y:S01]  /*12f90*/  F2FP.F16.F32.PACK_AB R25, R84, R80 ;  /* 0x000000505419723e */ /* 0x000fe200000000ff */
[--C-:B------:R-:W-:Y:S01]  /*12fa0*/  IMAD.X R95, RZ, RZ, R147.reuse, P2 ;  /* 0x000000ffff5f7224 */ /* 0x100fe200010e0693 */
[----:B------:R-:W-:Y:S02]  /*12fb0*/  LOP3.LUT R138, R181, R94, RZ, 0x3c, !PT ;  /* 0x0000005eb58a7212 */ /* 0x000fe400078e3cff */
[----:B----4-:R-:W-:Y:S01]  /*12fc0*/  SHF.R.S32.HI R80, RZ, 0x1f, R188 ;  /* 0x0000001fff507819 */ /* 0x010fe200000114bc */
[----:B------:R-:W-:Y:S01]  /*12fd0*/  IMAD.X R99, RZ, RZ, R147, P3 ;  /* 0x000000ffff637224 */ /* 0x000fe200018e0693 */
[----:B------:R-:W-:Y:S01]  /*12fe0*/  LOP3.LUT R142, R183, R100, RZ, 0x3c, !PT ;  /* 0x00000064b78e7212 */ /* 0x000fe200078e3cff */
[----:B0-----:R-:W-:Y:S01]  /*12ff0*/  IMAD.SHL.U32 R8, R188, 0x4, RZ ;  /* 0x00000004bc087824 */ /* 0x001fe200078e00ff */
[----:B------:R-:W-:-:S02]  /*13000*/  LOP3.LUT R94, R0, R151, RZ, 0x3c, !PT ;  /* 0x00000097005e7212 */ /* 0x000fc400078e3cff */
[----:B------:R-:W-:Y:S02]  /*13010*/  LOP3.LUT R98, R185, R98, RZ, 0x3c, !PT ;  /* 0x00000062b9627212 */ /* 0x000fe400078e3cff */
[----:B------:R-:W-:Y:S02]  /*13020*/  MOV R134, R134 ;  /* 0x0000008600867202 */ /* 0x000fe40000000f00 */
[----:B------:R-:W-:Y:S02]  /*13030*/  F2FP.F16.F32.PACK_AB R12, R113, R176 ;  /* 0x000000b0710c723e */ /* 0x000fe400000000ff */
[----:B------:R-:W-:Y:S02]  /*13040*/  F2FP.F16.F32.PACK_AB R13, R68, R64 ;  /* 0x00000040440d723e */ /* 0x000fe400000000ff */
[----:B------:R-:W-:Y:S02]  /*13050*/  F2FP.F16.F32.PACK_AB R14, R117, R177 ;  /* 0x000000b1750e723e */ /* 0x000fe400000000ff */
[----:B------:R-:W-:-:S02]  /*13060*/  F2FP.F16.F32.PACK_AB R15, R76, R72 ;  /* 0x000000484c0f723e */ /* 0x000fc400000000ff */
[----:B------:R-:W-:Y:S02]  /*13070*/  MOV R138, R138 ;  /* 0x0000008a008a7202 */ /* 0x000fe40000000f00 */
[----:B------:R-:W-:Y:S02]  /*13080*/  F2FP.F16.F32.PACK_AB R24, R155, R178 ;  /* 0x000000b29b18723e */ /* 0x000fe400000000ff */
[----:B------:R-:W-:Y:S02]  /*13090*/  F2FP.F16.F32.PACK_AB R26, R156, R179 ;  /* 0x000000b39c1a723e */ /* 0x000fe400000000ff */
[----:B------:R-:W-:Y:S02]  /*130a0*/  F2FP.F16.F32.PACK_AB R27, R88, R87 ;  /* 0x00000057581b723e */ /* 0x000fe400000000ff */
[----:B------:R-:W-:Y:S02]  /*130b0*/  ISETP.NE.U32.AND P0, PT, RZ, UR4, PT ;  /* 0x00000004ff007c0c */ /* 0x000fe4000bf05070 */
[----:B------:R-:W-:-:S02]  /*130c0*/  SHF.L.U64.HI R0, R188, 0x2, R80 ;  /* 0x00000002bc007819 */ /* 0x000fc40000010250 */
[----:B------:R-:W-:Y:S02]  /*130d0*/  IADD3 R10, P1, R8, UR4, RZ ;  /* 0x00000004080a7c10 */ /* 0x000fe4000ff3e0ff */
[----:B------:R-:W-:Y:S02]  /*130e0*/  MOV R142, R142 ;  /* 0x0000008e008e7202 */ /* 0x000fe40000000f00 */
[----:B------:R-:W-:Y:S02]  /*130f0*/  F2FP.F16.F32.PACK_AB R181, R96, R92 ;  /* 0x0000005c60b5723e */ /* 0x000fe400000000ff */
[----:B------:R-:W-:Y:S02]  /*13100*/  F2FP.F16.F32.PACK_AB R183, R108, R104 ;  /* 0x000000686cb7723e */ /* 0x000fe400000000ff */
[----:B------:R-:W-:Y:S02]  /*13110*/  MOV R94, R94 ;  /* 0x0000005e005e7202 */ /* 0x000fe40000000f00 */
[----:B------:R-:W-:-:S02]  /*13120*/  F2FP.F16.F32.PACK_AB R185, R116, R112 ;  /* 0x0000007074b9723e */ /* 0x000fc400000000ff */
[----:B------:R-:W-:Y:S01]  /*13130*/  F2FP.F16.F32.PACK_AB R187, R152, R136 ;  /* 0x0000008898bb723e */ /* 0x000fe200000000ff */
[----:B------:R0:W-:Y:S01]  /*13140*/  STSM.16.M88.4 [R134], R12 ;  /* 0x0000000c86007844 */ /* 0x0001e20000000200 */
[----:B------:R-:W-:Y:S02]  /*13150*/  MOV R98, R98 ;  /* 0x0000006200627202 */ /* 0x000fe40000000f00 */
[----:B------:R-:W-:Y:S02]  /*13160*/  F2FP.F16.F32.PACK_AB R146, R149, R148 ;  /* 0x000000949592723e */ /* 0x000fe400000000ff */
[----:B------:R-:W-:Y:S01]  /*13170*/  F2FP.F16.F32.PACK_AB R147, R3, R150 ;  /* 0x000000960393723e */ /* 0x000fe200000000ff */
[----:B------:R1:W-:Y:S01]  /*13180*/  STSM.16.M88.4 [R138], R24 ;  /* 0x000000188a007844 */ /* 0x0003e20000000200 */
[----:B------:R-:W-:Y:S01]  /*13190*/  ISETP.NE.AND.EX P0, PT, RZ, UR5, PT, P0 ;  /* 0x00000005ff007c0c */ /* 0x000fe2000bf05300 */
[----:B------:R-:W-:Y:S01]  /*131a0*/  IMAD.MOV.U32 R76, RZ, RZ, RZ ;  /* 0x000000ffff4c7224 */ /* 0x000fe200078e00ff */
[----:B------:R-:W-:Y:S01]  /*131b0*/  IADD3.X R11, R0, UR5, RZ, P1, !PT ;  /* 0x00000005000b7c10 */ /* 0x000fe20008ffe4ff */
[----:B------:R-:W-:Y:S01]  /*131c0*/  ULDC.64 UR4, c[0x0][0xd08] ;  /* 0x0003420000047ab9 */ /* 0x000fe20000000a00 */
[----:B------:R1:W-:Y:S01]  /*131d0*/  STSM.16.M88.4 [R142], R180 ;  /* 0x000000b48e007844 */ /* 0x0003e20000000200 */
[----:B------:R-:W-:Y:S01]  /*131e0*/  ISETP.NE.U32.AND P2, PT, RZ, UR4, PT ;  /* 0x00000004ff007c0c */ /* 0x000fe2000bf45070 */
[----:B------:R-:W2:Y:S02]  /*131f0*/  LDC R3, c[0x0][0xce8] ;  /* 0x00033a00ff037b82 */ /* 0x000ea40000000800 */
[----:B------:R1:W-:Y:S01]  /*13200*/  STSM.16.M88.4 [R94], R184 ;  /* 0x000000b85e007844 */ /* 0x0003e20000000200 */
[----:B------:R-:W-:-:S03]  /*13210*/  ISETP.NE.AND.EX P2, PT, RZ, UR5, PT, P2 ;  /* 0x00000005ff007c0c */ /* 0x000fc6000bf45320 */
[----:B------:R1:W-:Y:S02]  /*13220*/  STSM.16.M88.4 [R98], R144 ;  /* 0x0000009062007844 */ /* 0x0003e40000000200 */
[----:B------:R-:W-:Y:S08]  /*13230*/  BAR.SYNC.DEFER_BLOCKING 0x1, 0x100 ;  /* 0x0044000000007b1d */ /* 0x000ff00000010000 */
[----:B------:R-:W-:Y:S01]  /*13240*/  @P2 IADD3 R8, P3, R8, UR4, RZ ;  /* 0x0000000408082c10 */ /* 0x000fe2000ff7e0ff */
[----:B------:R-:W-:-:S02]  /*13250*/  ULDC UR4, c[0x0][0xb88] ;  /* 0x0002e20000047ab9 */ /* 0x000fc40000000800 */
[----:B------:R-:W-:Y:S01]  /*13260*/  IMAD.U32 R4, RZ, RZ, UR4 ;  /* 0x00000004ff047e24 */ /* 0x000fe2000f8e00ff */
[----:B------:R-:W-:Y:S01]  /*13270*/  @P2 IADD3.X R9, R0, UR5, RZ, P3, !PT ;  /* 0x0000000500092c10 */ /* 0x000fe20009ffe4ff */
[----:B------:R1:W5:Y:S04]  /*13280*/  @P0 LDG.E R76, desc[UR42][R10.64] ;  /* 0x0000002a0a4c0981 */ /* 0x000368000c1e1900 */
[----:B------:R1:W5:Y:S01]  /*13290*/  @P2 LDG.E R4, desc[UR42][R8.64] ;  /* 0x0000002a08042981 */ /* 0x000362000c1e1900 */
[----:B--2---:R-:W-:-:S13]  /*132a0*/  ISETP.NE.AND P1, PT, R3, 0x1, PT ;  /* 0x000000010300780c */ /* 0x004fda0003f25270 */
[----:B------:R-:W2:Y:S08]  /*132b0*/  @P1 LDC R7, c[0x0][0xcec] ;  /* 0x00033b00ff071b82 */ /* 0x000eb00000000800 */
[----:B0-----:R-:W0:Y:S01]  /*132c0*/  @P1 LDC R13, c[0x0][0xcf0] ;  /* 0x00033c00ff0d1b82 */ /* 0x001e220000000800 */
[----:B------:R-:W-:Y:S01]  /*132d0*/  SHF.R.S32.HI R78, RZ, 0x1f, R172 ;  /* 0x0000001fff4e7819 */ /* 0x000fe200000114ac */
[----:B-1----:R-:W-:Y:S06]  /*132e0*/  @P2 BRA `(.L_x_6085) ;  /* 0x0000000000102947 */ /* 0x002fec0003800000 */
[----:B------:R-:W-:Y:S05]  /*132f0*/  @!P0 BRA `(.L_x_6085) ;  /* 0x00000000000c8947 */ /* 0x000fea0003800000 */
[----:B------:R-:W3:Y:S04]  /*13300*/  LDG.E R9, desc[UR42][R10.64] ;  /* 0x0000002a0a097981 */ /* 0x000ee8000c1e1900 */
[----:B-----5:R-:W3:Y:S02]  /*13310*/  LDG.E R4, desc[UR42][R10.64+0x4] ;  /* 0x0000042a0a047981 */ /* 0x020ee4000c1e1900 */
[----:B---3--:R-:W-:-:S07]  /*13320*/  IMAD.IADD R4, R4, 0x1, -R9 ;  /* 0x0000000104047824 */ /* 0x008fce00078e0a09 */
.L_x_6085:
[----:B------:R-:W3:Y:S01]  /*13330*/  LDL R8, [R1+0x88] ;  /* 0x0000880001087983 */ /* 0x000ee20000100800 */
[----:B------:R-:W-:Y:S01]  /*13340*/  ULDC.64 UR4, c[0x0][0xc90] ;  /* 0x0003240000047ab9 */ /* 0x000fe20000000a00 */
[----:B------:R-:W1:Y:S01]  /*13350*/  S2R R15, SR_TID.X ;  /* 0x00000000000f7919 */ /* 0x000e620000002100 */
[----:B-----5:R-:W-:Y:S02]  /*13360*/  SHF.R.S32.HI R77, RZ, 0x1f, R76 ;  /* 0x0000001fff4d7819 */ /* 0x020fe4000001144c */
[----:B------:R-:W-:Y:S01]  /*13370*/  SEL R81, R188, RZ, !P0 ;  /* 0x000000ffbc517207 */ /* 0x000fe20004000000 */
[----:B------:R-:W3:Y:S01]  /*13380*/  LDL.LU R86, [R1+0x6c] ;  /* 0x00006c0001567983 */ /* 0x000ee20000300800 */
[----:B------:R-:W-:Y:S01]  /*13390*/  IMAD R0, R78, UR4, RZ ;  /* 0x000000044e007c24 */ /* 0x000fe2000f8e02ff */
[----:B------:R-:W-:Y:S01]  /*133a0*/  SEL R80, R80, RZ, !P0 ;  /* 0x000000ff50507207 */ /* 0x000fe20004000000 */
[----:B------:R-:W-:Y:S01]  /*133b0*/  IMAD R83, R4, R3, RZ ;  /* 0x0000000304537224 */ /* 0x000fe200078e02ff */
[----:B------:R-:W4:Y:S01]  /*133c0*/  @P1 LDC R87, c[0x0][0xcec] ;  /* 0x00033b00ff571b82 */ /* 0x000f220000000800 */
[----:B------:R-:W-:-:S07]  /*133d0*/  IMAD R11, R172, UR5, R0 ;  /* 0x00000005ac0b7c24 */ /* 0x000fce000f8e0200 */
[----:B------:R-:W4:Y:S01]  /*133e0*/  @P1 LDC R89, c[0x0][0xcf0] ;  /* 0x00033c00ff591b82 */ /* 0x000f220000000800 */
[----:B-1----:R-:W-:-:S05]  /*133f0*/  VIADD R15, R15, 0xffffff80 ;  /* 0xffffff800f0f7836 */ /* 0x002fca0000000000 */
[----:B------:R-:W-:-:S04]  /*13400*/  SHF.R.S32.HI R12, RZ, 0x1f, R15 ;  /* 0x0000001fff0c7819 */ /* 0x000fc8000001140f */
[CC--:B------:R-:W-:Y:S02]  /*13410*/  LEA.HI R79, R12.reuse, R15.reuse, RZ, 0x3 ;  /* 0x0000000f0c4f7211 */ /* 0x0c0fe400078f18ff */
[----:B------:R-:W-:Y:S02]  /*13420*/  LEA.HI R12, R12, R15, RZ, 0x7 ;  /* 0x0000000f0c0c7211 */ /* 0x000fe400078f38ff */
[----:B------:R-:W-:Y:S02]  /*13430*/  LOP3.LUT R82, R79, 0xfffffff8, RZ, 0xc0, !PT ;  /* 0xfffffff84f527812 */ /* 0x000fe400078ec0ff */
[----:B------:R-:W-:-:S03]  /*13440*/  SHF.R.S32.HI R79, RZ, 0x3, R79 ;  /* 0x00000003ff4f7819 */ /* 0x000fc6000001144f */
[----:B------:R-:W-:Y:S01]  /*13450*/  IMAD.IADD R82, R15, 0x1, -R82 ;  /* 0x000000010f527824 */ /* 0x000fe200078e0a52 */
[----:B------:R-:W-:Y:S01]  /*13460*/  BSSY B1, `(.L_x_6086) ;  /* 0x00000e5000017945 */ /* 0x000fe20003800000 */
[----:B---3--:R-:W-:Y:S01]  /*13470*/  IADD3 R10, R8, R86, RZ ;  /* 0x00000056080a7210 */ /* 0x008fe20007ffe0ff */
[----:B------:R-:W-:Y:S01]  /*13480*/  IMAD.WIDE.U32 R8, R172, UR4, R76 ;  /* 0x00000004ac087c25 */ /* 0x000fe2000f8e004c */
[----:B------:R-:W-:-:S03]  /*13490*/  ULDC.64 UR4, c[0x0][0xc98] ;  /* 0x0003260000047ab9 */ /* 0x000fc60000000a00 */
[----:B--2---:R-:W-:-:S04]  /*134a0*/  @P1 IMAD.HI.U32 R0, R10, R7, RZ ;  /* 0x000000070a001227 */ /* 0x004fc800078e00ff */
[----:B------:R-:W-:Y:S01]  /*134b0*/  IMAD.MOV.U32 R7, RZ, RZ, R10 ;  /* 0x000000ffff077224 */ /* 0x000fe200078e000a */
[----:B0-----:R-:W-:Y:S01]  /*134c0*/  @P1 SHF.R.U32.HI R7, RZ, R13, R0 ;  /* 0x0000000dff071219 */ /* 0x001fe20000011600 */
[----:B------:R-:W-:Y:S01]  /*134d0*/  IMAD.IADD R9, R9, 0x1, R11 ;  /* 0x0000000109097824 */ /* 0x000fe200078e020b */
[----:B------:R-:W-:-:S03]  /*134e0*/  LOP3.LUT R13, R12, 0xffffff80, RZ, 0xc0, !PT ;  /* 0xffffff800c0d7812 */ /* 0x000fc600078ec0ff */
[----:B------:R-:W-:Y:S02]  /*134f0*/  IMAD.MOV R0, RZ, RZ, -R7 ;  /* 0x000000ffff007224 */ /* 0x000fe400078e0a07 */
[----:B------:R-:W-:Y:S01]  /*13500*/  IMAD.IADD R14, R15, 0x1, -R13 ;  /* 0x000000010f0e7824 */ /* 0x000fe200078e0a0d */
[----:B------:R-:W-:Y:S01]  /*13510*/  SHF.R.S32.HI R15, RZ, 0x1f, R7 ;  /* 0x0000001fff0f7819 */ /* 0x000fe20000011407 */
[----:B------:R-:W-:Y:S02]  /*13520*/  IMAD R11, R3, R0, R10 ;  /* 0x00000000030b7224 */ /* 0x000fe400078e020a */
[----:B------:R-:W-:Y:S01]  /*13530*/  IMAD.WIDE.U32 R8, R81, UR4, R8 ;  /* 0x0000000451087c25 */ /* 0x000fe2000f8e0008 */
[----:B------:R-:W-:Y:S02]  /*13540*/  SHF.R.S32.HI R25, RZ, 0x1f, R14 ;  /* 0x0000001fff197819 */ /* 0x000fe4000001140e */
[----:B------:R-:W-:Y:S01]  /*13550*/  LOP3.LUT P0, RZ, R14, 0x3, RZ, 0xc0, !PT ;  /* 0x000000030eff7812 */ /* 0x000fe2000780c0ff */
[----:B------:R-:W-:Y:S01]  /*13560*/  IMAD R10, R80, UR4, RZ ;  /* 0x00000004500a7c24 */ /* 0x000fe2000f8e02ff */
[----:B------:R-:W-:Y:S01]  /*13570*/  LEA.HI R24, R25, R14, RZ, 0x2 ;  /* 0x0000000e19187211 */ /* 0x000fe200078f10ff */
[----:B------:R-:W-:Y:S01]  /*13580*/  IMAD.SHL.U32 R0, R82, 0x8, RZ ;  /* 0x0000000852007824 */ /* 0x000fe200078e00ff */
[----:B------:R-:W-:Y:S01]  /*13590*/  IADD3 R8, P2, R7, R8, RZ ;  /* 0x0000000807087210 */ /* 0x000fe20007f5e0ff */
[----:B------:R-:W-:Y:S01]  /*135a0*/  IMAD R10, R81, UR5, R10 ;  /* 0x00000005510a7c24 */ /* 0x000fe2000f8e020a */
[----:B------:R-:W-:Y:S01]  /*135b0*/  SHF.R.S32.HI R26, RZ, 0x2, R24 ;  /* 0x00000002ff1a7819 */ /* 0x000fe20000011418 */
[----:B------:R-:W-:Y:S01]  /*135c0*/  IMAD R13, R79, 0x40, R0 ;  /* 0x000000404f0d7824 */ /* 0x000fe200078e0200 */
[----:B------:R-:W-:Y:S01]  /*135d0*/  SHF.R.S32.HI R27, RZ, 0x1f, R24 ;  /* 0x0000001fff1b7819 */ /* 0x000fe20000011418 */
[----:B------:R-:W-:Y:S01]  /*135e0*/  ULDC.64 UR4, c[0x0][0xc88] ;  /* 0x0003220000047ab9 */ /* 0x000fe20000000a00 */
[----:B------:R-:W-:Y:S01]  /*135f0*/  SHF.R.S32.HI R7, RZ, 0x1f, R11 ;  /* 0x0000001fff077819 */ /* 0x000fe2000001140b */
[----:B------:R-:W-:Y:S01]  /*13600*/  IMAD.WIDE R20, R13, 0x2, R20 ;  /* 0x000000020d147825 */ /* 0x000fe200078e0214 */
[----:B------:R-:W-:-:S02]  /*13610*/  LEA.HI R27, R27, R26, RZ, 0x3 ;  /* 0x0000001a1b1b7211 */ /* 0x000fc400078f18ff */
[----:B------:R-:W-:Y:S01]  /*13620*/  IADD3.X R9, R15, R9, R10, P2, !PT ;  /* 0x000000090f097210 */ /* 0x000fe200017fe40a */
[----:B------:R-:W-:Y:S01]  /*13630*/  IMAD R10, R7, UR4, RZ ;  /* 0x00000004070a7c24 */ /* 0x000fe2000f8e02ff */
[----:B------:R-:W-:Y:S02]  /*13640*/  LEA.HI R14, R25, R14, RZ, 0x5 ;  /* 0x0000000e190e7211 */ /* 0x000fe400078f28ff */
[----:B------:R-:W-:Y:S01]  /*13650*/  LOP3.LUT R27, R27, 0xfffffff8, RZ, 0xc0, !PT ;  /* 0xfffffff81b1b7812 */ /* 0x000fe200078ec0ff */
[C---:B------:R-:W-:Y:S01]  /*13660*/  IMAD R7, R11.reuse, UR5, R10 ;  /* 0x000000050b077c24 */ /* 0x040fe2000f8e020a */
[----:B------:R-:W-:Y:S01]  /*13670*/  IADD3 R69, P5, R20, 0x1000, RZ ;  /* 0x0000100014457810 */ /* 0x000fe20007fbe0ff */
[----:B------:R-:W-:Y:S01]  /*13680*/  IMAD.WIDE.U32 R8, R11, UR4, R8 ;  /* 0x000000040b087c25 */ /* 0x000fe2000f8e0008 */
[----:B------:R-:W-:Y:S01]  /*13690*/  IADD3 R27, R26, -R27, RZ ;  /* 0x8000001b1a1b7210 */ /* 0x000fe20007ffe0ff */
[----:B------:R-:W-:Y:S01]  /*136a0*/  ULDC.64 UR4, c[0x0][0xc50] ;  /* 0x0003140000047ab9 */ /* 0x000fe20000000a00 */
[----:B------:R-:W-:Y:S01]  /*136b0*/  SHF.R.S32.HI R14, RZ, 0x5, R14 ;  /* 0x00000005ff0e7819 */ /* 0x000fe2000001140e */
[----:B------:R-:W-:Y:S01]  /*136c0*/  IMAD.IADD R7, R9, 0x1, R7 ;  /* 0x0000000109077824 */ /* 0x000fe200078e0207 */
[----:B------:R-:W-:-:S02]  /*136d0*/  LEA R26, P2, R8, UR4, 0x2 ;  /* 0x00000004081a7c11 */ /* 0x000fc4000f8410ff */
[----:B------:R-:W-:Y:S01]  /*136e0*/  LOP3.LUT R68, R69, 0x380, RZ, 0xc0, !PT ;  /* 0x0000038045447812 */ /* 0x000fe200078ec0ff */
[----:B------:R-:W-:Y:S01]  /*136f0*/  IMAD R14, R14, 0x10, R27 ;  /* 0x000000100e0e7824 */ /* 0x000fe200078e021b */
[----:B------:R-:W-:Y:S01]  /*13700*/  LEA.HI.X R27, R8, UR5, R7, 0x2, P2 ;  /* 0x00000005081b7c11 */ /* 0x000fe200090f1407 */
[----:B------:R-:W-:Y:S01]  /*13710*/  SHFL.IDX PT, R10, R26, RZ, 0x1c1f ;  /* 0x001c1fff1a0a7589 */ /* 0x000fe200000e0000 */
[----:B------:R-:W-:Y:S01]  /*13720*/  IADD3 R61, P2, R20, 0x3000, RZ ;  /* 0x00003000143d7810 */ /* 0x000fe20007f5e0ff */
[----:B------:R-:W-:Y:S01]  /*13730*/  ULDC.64 UR4, c[0x0][0xba0] ;  /* 0x0002e80000047ab9 */ /* 0x000fe20000000a00 */
[----:B------:R-:W-:Y:S01]  /*13740*/  SHF.R.U64 R68, R68, 0x3, RZ ;  /* 0x0000000344447819 */ /* 0x000fe200000012ff */
[----:B------:R-:W0:Y:S01]  /*13750*/  SHFL.IDX PT, R11, R27, RZ, 0x1c1f ;  /* 0x001c1fff1b0b7589 */ /* 0x000e2200000e0000 */
[----:B------:R-:W-:Y:S02]  /*13760*/  LOP3.LUT R60, R61, 0x380, RZ, 0xc0, !PT ;  /* 0x000003803d3c7812 */ /* 0x000fe400078ec0ff */
[----:B------:R-:W-:Y:S01]  /*13770*/  LOP3.LUT R68, R68, R69, RZ, 0x3c, !PT ;  /* 0x0000004544447212 */ /* 0x000fe200078e3cff */
[----:B------:R-:W-:Y:S01]  /*13780*/  IMAD.X R69, RZ, RZ, R21, P5 ;  /* 0x000000ffff457224 */ /* 0x000fe200028e0615 */
[C---:B------:R-:W-:Y:S01]  /*13790*/  IADD3 R65, P4, R20.reuse, 0x2000, RZ ;  /* 0x0000200014417810 */ /* 0x040fe20007f9e0ff */
[----:B------:R-:W-:Y:S01]  /*137a0*/  SHFL.IDX PT, R15, R27, 0x1, 0x1c1f ;  /* 0x003c1f001b0f7f89 */ /* 0x000fe200000e0000 */
[----:B------:R-:W-:-:S02]  /*137b0*/  IADD3 R53, P5, R20, 0x5000, RZ ;  /* 0x0000500014357810 */ /* 0x000fc40007fbe0ff */
[----:B------:R-:W-:Y:S02]  /*137c0*/  SHF.R.U64 R60, R60, 0x3, RZ ;  /* 0x000000033c3c7819 */ /* 0x000fe400000012ff */
[----:B------:R-:W-:Y:S02]  /*137d0*/  LOP3.LUT R64, R65, 0x380, RZ, 0xc0, !PT ;  /* 0x0000038041407812 */ /* 0x000fe400078ec0ff */
[----:B------:R-:W-:Y:S02]  /*137e0*/  LOP3.LUT R52, R53, 0x380, RZ, 0xc0, !PT ;  /* 0x0000038035347812 */ /* 0x000fe400078ec0ff */
[----:B------:R-:W-:Y:S01]  /*137f0*/  LOP3.LUT R60, R60, R61, RZ, 0x3c, !PT ;  /* 0x0000003d3c3c7212 */ /* 0x000fe200078e3cff */
[----:B------:R-:W-:Y:S01]  /*13800*/  IMAD.X R61, RZ, RZ, R21, P2 ;  /* 0x000000ffff3d7224 */ /* 0x000fe200010e0615 */
[----:B------:R-:W-:Y:S02]  /*13810*/  IADD3 R57, P3, R20, 0x4000, RZ ;  /* 0x0000400014397810 */ /* 0x000fe40007f7e0ff */
[----:B------:R-:W-:-:S02]  /*13820*/  SHF.R.U64 R64, R64, 0x3, RZ ;  /* 0x0000000340407819 */ /* 0x000fc400000012ff */
[----:B------:R-:W-:Y:S02]  /*13830*/  IADD3 R45, P2, R20, 0x7000, RZ ;  /* 0x00007000142d7810 */ /* 0x000fe40007f5e0ff */
[----:B------:R-:W-:Y:S02]  /*13840*/  SHF.R.U64 R52, R52, 0x3, RZ ;  /* 0x0000000334347819 */ /* 0x000fe400000012ff */
[----:B------:R-:W-:Y:S02]  /*13850*/  SHF.R.S32.HI R13, RZ, 0x7, R12 ;  /* 0x00000007ff0d7819 */ /* 0x000fe4000001140c */
[----:B------:R-:W-:Y:S02]  /*13860*/  LOP3.LUT R56, R57, 0x380, RZ, 0xc0, !PT ;  /* 0x0000038039387812 */ /* 0x000fe400078ec0ff */
[----:B------:R-:W-:Y:S01]  /*13870*/  LOP3.LUT R64, R64, R65, RZ, 0x3c, !PT ;  /* 0x0000004140407212 */ /* 0x000fe200078e3cff */
[----:B------:R-:W-:Y:S01]  /*13880*/  IMAD.X R65, RZ, RZ, R21, P4 ;  /* 0x000000ffff417224 */ /* 0x000fe200020e0615 */
[----:B------:R-:W-:-:S02]  /*13890*/  LOP3.LUT R44, R45, 0x380, RZ, 0xc0, !PT ;  /* 0x000003802d2c7812 */ /* 0x000fc400078ec0ff */
[----:B------:R-:W-:Y:S01]  /*138a0*/  LOP3.LUT R52, R52, R53, RZ, 0x3c, !PT ;  /* 0x0000003534347212 */ /* 0x000fe200078e3cff */
[----:B------:R-:W-:Y:S01]  /*138b0*/  IMAD.X R53, RZ, RZ, R21, P5 ;  /* 0x000000ffff357224 */ /* 0x000fe200028e0615 */
[----:B------:R-:W-:Y:S02]  /*138c0*/  LEA.HI R12, R12, R13, RZ, 0x1 ;  /* 0x0000000d0c0c7211 */ /* 0x000fe400078f08ff */
[----:B------:R-:W-:Y:S02]  /*138d0*/  IADD3 R49, P4, R20, 0x6000, RZ ;  /* 0x0000600014317810 */ /* 0x000fe40007f9e0ff */
[----:B------:R-:W-:Y:S02]  /*138e0*/  SHF.R.U64 R56, R56, 0x3, RZ ;  /* 0x0000000338387819 */ /* 0x000fe400000012ff */
[----:B------:R-:W-:Y:S02]  /*138f0*/  IADD3 R37, P5, R20, 0x9000, RZ ;  /* 0x0000900014257810 */ /* 0x000fe40007fbe0ff */
[----:B------:R-:W-:-:S02]  /*13900*/  SHF.R.U64 R44, R44, 0x3, RZ ;  /* 0x000000032c2c7819 */ /* 0x000fc400000012ff */
[----:B------:R-:W-:Y:S02]  /*13910*/  LOP3.LUT R12, R12, 0x3fffffe, RZ, 0xc0, !PT ;  /* 0x03fffffe0c0c7812 */ /* 0x000fe400078ec0ff */
[----:B------:R-:W-:Y:S02]  /*13920*/  LOP3.LUT R48, R49, 0x380, RZ, 0xc0, !PT ;  /* 0x0000038031307812 */ /* 0x000fe400078ec0ff */
[----:B------:R-:W-:Y:S01]  /*13930*/  LOP3.LUT R56, R56, R57, RZ, 0x3c, !PT ;  /* 0x0000003938387212 */ /* 0x000fe200078e3cff */
[--C-:B------:R-:W-:Y:S01]  /*13940*/  IMAD.X R57, RZ, RZ, R21.reuse, P3 ;  /* 0x000000ffff397224 */ /* 0x100fe200018e0615 */
[----:B------:R-:W-:Y:S01]  /*13950*/  LOP3.LUT R36, R37, 0x380, RZ, 0xc0, !PT ;  /* 0x0000038025247812 */ /* 0x000fe200078ec0ff */
[----:B------:R-:W-:Y:S01]  /*13960*/  IMAD.IADD R9, R13, 0x1, -R12 ;  /* 0x000000010d097824 */ /* 0x000fe200078e0a0c */
[----:B------:R-:W-:Y:S01]  /*13970*/  LOP3.LUT R44, R44, R45, RZ, 0x3c, !PT ;  /* 0x0000002d2c2c7212 */ /* 0x000fe200078e3cff */
[----:B------:R-:W-:Y:S01]  /*13980*/  IMAD.X R45, RZ, RZ, R21, P2 ;  /* 0x000000ffff2d7224 */ /* 0x000fe200010e0615 */
[----:B------:R-:W-:Y:S01]  /*13990*/  IADD3 R41, P3, R20, 0x8000, RZ ;  /* 0x0000800014297810 */ /* 0x000fe20007f7e0ff */
[----:B------:R-:W-:Y:S01]  /*139a0*/  IMAD R7, R9, 0x40, R14 ;  /* 0x0000004009077824 */ /* 0x000fe200078e020e */
[----:B------:R-:W-:Y:S01]  /*139b0*/  SHF.R.U64 R48, R48, 0x3, RZ ;  /* 0x0000000330307819 */ /* 0x000fe200000012ff */
[----:B------:R-:W1:Y:S01]  /*139c0*/  SHFL.IDX PT, R14, R26, 0x1, 0x1c1f ;  /* 0x003c1f001a0e7f89 */ /* 0x000e6200000e0000 */
[----:B------:R-:W-:Y:S01]  /*139d0*/  IADD3 R29, P2, R20, 0xb000, RZ ;  /* 0x0000b000141d7810 */ /* 0x000fe20007f5e0ff */
[----:B------:R-:W-:Y:S01]  /*139e0*/  IMAD.IADD R4, R7, 0x1, R86 ;  /* 0x0000000107047824 */ /* 0x000fe200078e0256 */
[----:B------:R-:W-:-:S02]  /*139f0*/  SHF.R.U64 R36, R36, 0x3, RZ ;  /* 0x0000000324247819 */ /* 0x000fc400000012ff */
[----:B------:R-:W-:Y:S02]  /*13a00*/  LOP3.LUT R40, R41, 0x380, RZ, 0xc0, !PT ;  /* 0x0000038029287812 */ /* 0x000fe400078ec0ff */
[----:B------:R-:W-:Y:S02]  /*13a10*/  LOP3.LUT R48, R48, R49, RZ, 0x3c, !PT ;  /* 0x0000003130307212 */ /* 0x000fe400078e3cff */
[----:B------:R-:W-:Y:S02]  /*13a20*/  LOP3.LUT R28, R29, 0x380, RZ, 0xc0, !PT ;  /* 0x000003801d1c7812 */ /* 0x000fe400078ec0ff */
[----:B------:R-:W-:Y:S01]  /*13a30*/  LOP3.LUT R36, R36, R37, RZ, 0x3c, !PT ;  /* 0x0000002524247212 */ /* 0x000fe200078e3cff */
[----:B------:R-:W-:Y:S01]  /*13a40*/  IMAD.X R37, RZ, RZ, R21, P5 ;  /* 0x000000ffff257224 */ /* 0x000fe200028e0615 */
[----:B------:R-:W-:Y:S02]  /*13a50*/  IADD3.X R49, RZ, R21, RZ, P4, !PT ;  /* 0x00000015ff317210 */ /* 0x000fe400027fe4ff */
[----:B------:R-:W-:-:S02]  /*13a60*/  IADD3 R33, P4, R20, 0xa000, RZ ;  /* 0x0000a00014217810 */ /* 0x000fc40007f9e0ff */
[----:B------:R-:W-:Y:S02]  /*13a70*/  SHF.R.U64 R40, R40, 0x3, RZ ;  /* 0x0000000328287819 */ /* 0x000fe400000012ff */
[----:B------:R-:W-:Y:S02]  /*13a80*/  IADD3 R13, P5, R20, 0xd000, RZ ;  /* 0x0000d000140d7810 */ /* 0x000fe40007fbe0ff */
[----:B------:R-:W-:Y:S02]  /*13a90*/  SHF.R.U64 R28, R28, 0x3, RZ ;  /* 0x000000031c1c7819 */ /* 0x000fe400000012ff */
[----:B------:R-:W-:Y:S02]  /*13aa0*/  LOP3.LUT R32, R33, 0x380, RZ, 0xc0, !PT ;  /* 0x0000038021207812 */ /* 0x000fe400078ec0ff */
[----:B------:R-:W-:Y:S01]  /*13ab0*/  LOP3.LUT R40, R40, R41, RZ, 0x3c, !PT ;  /* 0x0000002928287212 */ /* 0x000fe200078e3cff */
[----:B------:R-:W-:Y:S01]  /*13ac0*/  IMAD.X R41, RZ, RZ, R21, P3 ;  /* 0x000000ffff297224 */ /* 0x000fe200018e0615 */
[----:B------:R-:W-:-:S02]  /*13ad0*/  LOP3.LUT R12, R13, 0x380, RZ, 0xc0, !PT ;  /* 0x000003800d0c7812 */ /* 0x000fc400078ec0ff */
[----:B------:R-:W-:Y:S01]  /*13ae0*/  LOP3.LUT R28, R28, R29, RZ, 0x3c, !PT ;  /* 0x0000001d1c1c7212 */ /* 0x000fe200078e3cff */
[----:B------:R-:W-:Y:S01]  /*13af0*/  IMAD.X R29, RZ, RZ, R21, P2 ;  /* 0x000000ffff1d7224 */ /* 0x000fe200010e0615 */
[----:B------:R-:W-:Y:S02]  /*13b00*/  IADD3 R25, P3, R20, 0xc000, RZ ;  /* 0x0000c00014197810 */ /* 0x000fe40007f7e0ff */
[----:B------:R-:W-:Y:S02]  /*13b10*/  SHF.R.U64 R32, R32, 0x3, RZ ;  /* 0x0000000320207819 */ /* 0x000fe400000012ff */
[----:B------:R-:W-:Y:S02]  /*13b20*/  ISETP.GE.OR P2, PT, R4, R83, P0 ;  /* 0x000000530400720c */ /* 0x000fe40000746670 */
[----:B------:R-:W-:Y:S02]  /*13b30*/  SHF.R.U64 R12, R12, 0x3, RZ ;  /* 0x000000030c0c7819 */ /* 0x000fe400000012ff */
[----:B------:R-:W-:-:S02]  /*13b40*/  IADD3 R4, R4, 0x8, RZ ;  /* 0x0000000804047810 */ /* 0x000fc40007ffe0ff */
[----:B------:R-:W-:Y:S02]  /*13b50*/  LOP3.LUT R24, R25, 0x380, RZ, 0xc0, !PT ;  /* 0x0000038019187812 */ /* 0x000fe400078ec0ff */
[----:B------:R-:W-:Y:S01]  /*13b60*/  LOP3.LUT R32, R32, R33, RZ, 0x3c, !PT ;  /* 0x0000002120207212 */ /* 0x000fe200078e3cff */
[----:B------:R-:W-:Y:S01]  /*13b70*/  IMAD.X R33, RZ, RZ, R21, P4 ;  /* 0x000000ffff217224 */ /* 0x000fe200020e0615 */
[----:B------:R-:W-:Y:S02]  /*13b80*/  LOP3.LUT R12, R12, R13, RZ, 0x3c, !PT ;  /* 0x0000000d0c0c7212 */ /* 0x000fe400078e3cff */
[----:B------:R-:W-:Y:S01]  /*13b90*/  ISETP.GE.OR P0, PT, R4, R83, P0 ;  /* 0x000000530400720c */ /* 0x000fe20000706670 */
[----:B0-----:R-:W-:Y:S01]  /*13ba0*/  @!P2 ST.E desc[UR42][R10.64], R6 ;  /* 0x000000060a00a985 */ /* 0x001fe2000c10192a */
[C---:B------:R-:W-:Y:S02]  /*13bb0*/  IADD3 R9, P4, R20.reuse, 0xe000, RZ ;  /* 0x0000e00014097810 */ /* 0x040fe40007f9e0ff */
[----:B------:R-:W-:-:S02]  /*13bc0*/  LOP3.LUT R13, R20, 0x380, RZ, 0xc0, !PT ;  /* 0x00000380140d7812 */ /* 0x000fc400078ec0ff */
[----:B------:R-:W-:Y:S02]  /*13bd0*/  SHF.R.U64 R24, R24, 0x3, RZ ;  /* 0x0000000318187819 */ /* 0x000fe400000012ff */
[----:B------:R-:W-:Y:S02]  /*13be0*/  LOP3.LUT R8, R9, 0x380, RZ, 0xc0, !PT ;  /* 0x0000038009087812 */ /* 0x000fe400078ec0ff */
[----:B------:R-:W-:Y:S02]  /*13bf0*/  SHF.R.U64 R13, R13, 0x3, RZ ;  /* 0x000000030d0d7819 */ /* 0x000fe400000012ff */
[----:B------:R-:W-:Y:S01]  /*13c00*/  LOP3.LUT R24, R24, R25, RZ, 0x3c, !PT ;  /* 0x0000001918187212 */ /* 0x000fe200078e3cff */
[----:B------:R-:W-:Y:S01]  /*13c10*/  IMAD.X R25, RZ, RZ, R21, P3 ;  /* 0x000000ffff197224 */ /* 0x000fe200018e0615 */
[----:B------:R-:W-:Y:S01]  /*13c20*/  IADD3 R7, P3, R20, 0xf000, RZ ;  /* 0x0000f00014077810 */ /* 0x000fe20007f7e0ff */
[----:B-1----:R0:W-:Y:S01]  /*13c30*/  @!P0 ST.E desc[UR42][R14.64], R5 ;  /* 0x000000050e008985 */ /* 0x0021e2000c10192a */
[----:B------:R-:W-:-:S02]  /*13c40*/  SHF.R.U64 R8, R8, 0x3, RZ ;  /* 0x0000000308087819 */ /* 0x000fc400000012ff */
[----:B------:R-:W-:Y:S01]  /*13c50*/  LOP3.LUT R20, R13, R20, RZ, 0x3c, !PT ;  /* 0x000000140d147212 */ /* 0x000fe200078e3cff */
[--C-:B------:R-:W-:Y:S01]  /*13c60*/  IMAD.X R13, RZ, RZ, R21.reuse, P5 ;  /* 0x000000ffff0d7224 */ /* 0x100fe200028e0615 */
[----:B------:R-:W-:Y:S01]  /*13c70*/  LOP3.LUT R8, R8, R9, RZ, 0x3c, !PT ;  /* 0x0000000908087212 */ /* 0x000fe200078e3cff */
[--C-:B------:R-:W-:Y:S01]  /*13c80*/  IMAD.X R9, RZ, RZ, R21.reuse, P4 ;  /* 0x000000ffff097224 */ /* 0x100fe200020e0615 */
[----:B------:R-:W-:Y:S01]  /*13c90*/  LOP3.LUT R4, R7, 0x380, RZ, 0xc0, !PT ;  /* 0x0000038007047812 */ /* 0x000fe200078ec0ff */
[----:B------:R-:W-:Y:S01]  /*13ca0*/  IMAD.X R85, RZ, RZ, R21, P3 ;  /* 0x000000ffff557224 */ /* 0x000fe200018e0615 */
[----:B------:R1:W5:Y:S01]  /*13cb0*/  LD.E.128 R72, desc[UR42][R20.64] ;  /* 0x0000002a14487980 */ /* 0x000362000c101d00 */
[----:B------:R-:W-:Y:S01]  /*13cc0*/  IMAD R82, R82, 0x20, R79 ;  /* 0x0000002052527824 */ /* 0x000fe200078e024f */
[----:B------:R-:W-:Y:S02]  /*13cd0*/  SHF.R.U64 R4, R4, 0x3, RZ ;  /* 0x0000000304047819 */ /* 0x000fe400000012ff */
[----:B------:R-:W5:Y:S04]  /*13ce0*/  LD.E.128 R68, desc[UR42][R68.64] ;  /* 0x0000002a44447980 */ /* 0x000f68000c101d00 */
[----:B------:R-:W5:Y:S01]  /*13cf0*/  LD.E.128 R64, desc[UR42][R64.64] ;  /* 0x0000002a40407980 */ /* 0x000f62000c101d00 */
[----:B-1----:R-:W-:Y:S01]  /*13d00*/  IMAD R21, R77, UR4, RZ ;  /* 0x000000044d157c24 */ /* 0x002fe2000f8e02ff */
[----:B------:R-:W-:-:S02]  /*13d10*/  LOP3.LUT R84, R4, R7, RZ, 0x3c, !PT ;  /* 0x0000000704547212 */ /* 0x000fc400078e3cff */
[----:B------:R-:W5:Y:S01]  /*13d20*/  LD.E.128 R60, desc[UR42][R60.64] ;  /* 0x0000002a3c3c7980 */ /* 0x000f62000c101d00 */
[C---:B------:R-:W-:Y:S02]  /*13d30*/  IMAD R77, R76.reuse, UR5, R21 ;  /* 0x000000054c4d7c24 */ /* 0x040fe4000f8e0215 */
[----:B------:R-:W-:Y:S01]  /*13d40*/  IMAD.WIDE.U32 R20, R76, UR4, RZ ;  /* 0x000000044c147c25 */ /* 0x000fe2000f8e00ff */
[----:B------:R-:W-:Y:S01]  /*13d50*/  ULDC.64 UR4, c[0x0][0xbe8] ;  /* 0x0002fa0000047ab9 */ /* 0x000fe20000000a00 */
[----:B0-----:R0:W5:Y:S02]  /*13d60*/  LD.E.128 R4, desc[UR42][R84.64] ;  /* 0x0000002a54047980 */ /* 0x001164000c101d00 */
[----:B------:R-:W-:Y:S02]  /*13d70*/  IMAD.IADD R21, R21, 0x1, R77 ;  /* 0x0000000115157824 */ /* 0x000fe400078e024d */
[----:B------:R-:W-:Y:S01]  /*13d80*/  IMAD R78, R78, UR4, RZ ;  /* 0x000000044e4e7c24 */ /* 0x000fe2000f8e02ff */
[----:B------:R-:W5:Y:S01]  /*13d90*/  LD.E.128 R56, desc[UR42][R56.64] ;  /* 0x0000002a38387980 */ /* 0x000f62000c101d00 */
[----:B------:R-:W-:-:S02]  /*13da0*/  IMAD.IADD R82, R86, 0x1, R82 ;  /* 0x0000000156527824 */ /* 0x000fc400078e0252 */
[C---:B------:R-:W-:Y:S01]  /*13db0*/  IMAD R77, R172.reuse, UR5, R78 ;  /* 0x00000005ac4d7c24 */ /* 0x040fe2000f8e024e */
[----:B------:R-:W5:Y:S01]  /*13dc0*/  LD.E.128 R52, desc[UR42][R52.64] ;  /* 0x0000002a34347980 */ /* 0x000f62000c101d00 */
[----:B------:R-:W-:Y:S01]  /*13dd0*/  IMAD.WIDE.U32 R20, R172, UR4, R20 ;  /* 0x00000004ac147c25 */ /* 0x000fe2000f8e0014 */
[----:B------:R-:W-:Y:S02]  /*13de0*/  ULDC.64 UR4, c[0x0][0xbf0] ;  /* 0x0002fc0000047ab9 */ /* 0x000fe40000000a00 */
[----:B------:R-:W5:Y:S01]  /*13df0*/  LD.E.128 R48, desc[UR42][R48.64] ;  /* 0x0000002a30307980 */ /* 0x000f62000c101d00 */
[----:B----4-:R-:W-:-:S03]  /*13e00*/  @P1 IMAD.HI.U32 R76, R82, R87, RZ ;  /* 0x00000057524c1227 */ /* 0x010fc600078e00ff */
[----:B------:R-:W5:Y:S01]  /*13e10*/  LD.E.128 R44, desc[UR42][R44.64] ;  /* 0x0000002a2c2c7980 */ /* 0x000f62000c101d00 */
[----:B------:R-:W-:Y:S02]  /*13e20*/  IMAD.IADD R21, R21, 0x1, R77 ;  /* 0x0000000115157824 */ /* 0x000fe400078e024d */
[----:B------:R-:W-:Y:S01]  /*13e30*/  IMAD.MOV.U32 R77, RZ, RZ, R82 ;  /* 0x000000ffff4d7224 */ /* 0x000fe200078e0052 */
[----:B------:R-:W-:Y:S01]  /*13e40*/  @P1 SHF.R.U32.HI R77, RZ, R89, R76 ;  /* 0x00000059ff4d1219 */ /* 0x000fe2000001164c */
[----:B------:R-:W-:Y:S01]  /*13e50*/  IMAD R80, R80, UR4, RZ ;  /* 0x0000000450507c24 */ /* 0x000fe2000f8e02ff */
[----:B------:R-:W5:Y:S02]  /*13e60*/  LD.E.128 R40, desc[UR42][R40.64] ;  /* 0x0000002a28287980 */ /* 0x000f64000c101d00 */
[----:B------:R-:W-:Y:S02]  /*13e70*/  SHF.R.S32.HI R76, RZ, 0x1f, R77 ;  /* 0x0000001fff4c7819 */ /* 0x000fe4000001144d */
[----:B------:R-:W-:Y:S01]  /*13e80*/  IADD3 R78, -R77, RZ, RZ ;  /* 0x000000ff4d4e7210 */ /* 0x000fe20007ffe1ff */
[C---:B0-----:R-:W-:Y:S01]  /*13e90*/  IMAD R85, R81.reuse, UR5, R80 ;  /* 0x0000000551557c24 */ /* 0x041fe2000f8e0250 */
[----:B------:R-:W5:Y:S01]  /*13ea0*/  LD.E.128 R36, desc[UR42][R36.64] ;  /* 0x0000002a24247980 */ /* 0x000f62000c101d00 */
[----:B------:R-:W-:Y:S01]  /*13eb0*/  IMAD.WIDE.U32 R20, R81, UR4, R20 ;  /* 0x0000000451147c25 */ /* 0x000fe2000f8e0014 */
[----:B------:R-:W-:-:S02]  /*13ec0*/  ULDC.64 UR4, c[0x0][0xbe0] ;  /* 0x0002f80000047ab9 */ /* 0x000fc40000000a00 */
[----:B------:R-:W5:Y:S01]  /*13ed0*/  LD.E.128 R32, desc[UR42][R32.64] ;  /* 0x0000002a20207980 */ /* 0x000f62000c101d00 */
[----:B------:R-:W-:Y:S02]  /*13ee0*/  IMAD R76, R76, UR4, RZ ;  /* 0x000000044c4c7c24 */ /* 0x000fe4000f8e02ff */
[----:B------:R-:W-:Y:S01]  /*13ef0*/  IMAD R3, R3, R78, R82 ;  /* 0x0000004e03037224 */ /* 0x000fe200078e0252 */
[----:B------:R-:W5:Y:S01]  /*13f00*/  LD.E.128 R28, desc[UR42][R28.64] ;  /* 0x0000002a1c1c7980 */ /* 0x000f62000c101d00 */
[----:B------:R-:W-:Y:S02]  /*13f10*/  IMAD.IADD R21, R21, 0x1, R85 ;  /* 0x0000000115157824 */ /* 0x000fe400078e0255 */
[C---:B------:R-:W-:Y:S01]  /*13f20*/  IMAD R81, R77.reuse, UR5, R76 ;  /* 0x000000054d517c24 */ /* 0x040fe2000f8e024c */
[----:B------:R-:W-:Y:S01]  /*13f30*/  SHF.R.S32.HI R76, RZ, 0x1f, R3 ;  /* 0x0000001fff4c7819 */ /* 0x000fe20000011403 */
[----:B------:R-:W-:Y:S01]  /*13f40*/  IMAD.WIDE.U32 R20, R77, UR4, R20 ;  /* 0x000000044d147c25 */ /* 0x000fe2000f8e0014 */
[----:B------:R-:W-:Y:S01]  /*13f50*/  ULDC.64 UR4, c[0x0][0xbd8] ;  /* 0x0002f60000047ab9 */ /* 0x000fe20000000a00 */
[----:B------:R-:W5:Y:S02]  /*13f60*/  LD.E.128 R24, desc[UR42][R24.64] ;  /* 0x0000002a18187980 */ /* 0x000f64000c101d00 */
[----:B------:R-:W-:-:S02]  /*13f70*/  IMAD.IADD R21, R21, 0x1, R81 ;  /* 0x0000000115157824 */ /* 0x000fc400078e0251 */
[----:B------:R-:W5:Y:S01]  /*13f80*/  LD.E.128 R12, desc[UR42][R12.64] ;  /* 0x0000002a0c0c7980 */ /* 0x000f62000c101d00 */
[----:B------:R-:W-:-:S03]  /*13f90*/  IMAD R76, R76, UR4, RZ ;  /* 0x000000044c4c7c24 */ /* 0x000fc6000f8e02ff */
        /* <DEDUP_REMOVED lines=10> */
[----:B------:R-:W-:Y:S01]  /*14040*/  IMAD.IADD R21, R21, 0x1, R77 ;  /* 0x0000000115157824 */ /* 0x000fe200078e024d */
[----:B------:R-:W-:Y:S01]  /*14050*/  LEA R82, P2, R20, UR4, 0x1 ;  /* 0x0000000414527c11 */ /* 0x000fe2000f8408ff */
[----:B------:R-:W-:-:S03]  /*14060*/  IMAD.IADD R86, R79, 0x1, R86 ;  /* 0x000000014f567824 */ /* 0x000fc600078e0256 */
[----:B------:R-:W-:Y:S01]  /*14070*/  LEA.HI.X R84, R20, UR5, R21, 0x1, P2 ;  /* 0x0000000514547c11 */ /* 0x000fe200090f0c15 */
[----:B------:R-:W-:Y:S01]  /*14080*/  VIADD R3, R22, 0x32420 ;  /* 0x0003242016037836 */ /* 0x000fe20000000000 */
[----:B------:R-:W-:-:S04]  /*14090*/  ISETP.GE.AND P2, PT, R86, R83, PT ;  /* 0x000000535600720c */ /* 0x000fc80003f46270 */
[----:B------:R-:W-:Y:S01]  /*140a0*/  PRMT R3, RZ, 0x654, R3 ;  /* 0x00000654ff037816 */ /* 0x000fe20000000003 */
[----:B------:R-:W-:Y:S01]  /*140b0*/  VIADD R76, R86, 0x20 ;  /* 0x00000020564c7836 */ /* 0x000fe20000000000 */
[----:B------:R-:W-:Y:S01]  /*140c0*/  IADD3 R88, R0, 0x80, RZ ;  /* 0x0000008000587810 */ /* 0x000fe20007ffe0ff */
[----:B------:R-:W-:Y:S02]  /*140d0*/  VIADD R78, R86, 0x40 ;  /* 0x00000040564e7836 */ /* 0x000fe40000000000 */
[C---:B------:R-:W-:Y:S02]  /*140e0*/  VIADD R90, R0.reuse, 0xc0 ;  /* 0x000000c0005a7836 */ /* 0x040fe40000000000 */
[----:B------:R-:W-:Y:S01]  /*140f0*/  VIADD R92, R0, 0x40 ;  /* 0x00000040005c7836 */ /* 0x000fe20000000000 */
[----:B0-----:R0:W-:Y:S01]  /*14100*/  SYNCS.ARRIVE.TRANS64.RED.A1T0 RZ, [R3+URZ], RZ ;  /* 0x000000ff03ff79a7 */ /* 0x0011e2000810043f */
[----:B------:R1:W2:Y:S01]  /*14110*/  SHFL.IDX PT, R81, R82, RZ, 0x181f ;  /* 0x00181fff52517589 */ /* 0x0002a200000e0000 */
[----:B------:R-:W-:-:S02]  /*14120*/  ISETP.GE.AND P1, PT, R76, R83, PT ;  /* 0x000000534c00720c */ /* 0x000fc40003f26270 */
[----:B------:R-:W-:Y:S01]  /*14130*/  ISETP.GE.AND P0, PT, R78, R83, PT ;  /* 0x000000534e00720c */ /* 0x000fe20003f06270 */
[----:B0-----:R1:W0:Y:S01]  /*14140*/  SHFL.IDX PT, R3, R84, RZ, 0x181f ;  /* 0x00181fff54037589 */ /* 0x00122200000e0000 */
[----:B------:R-:W-:Y:S02]  /*14150*/  SHF.R.S32.HI R89, RZ, 0x1f, R0 ;  /* 0x0000001fff597819 */ /* 0x000fe40000011400 */
[----:B------:R-:W-:Y:S02]  /*14160*/  SHF.R.S32.HI R85, RZ, 0x1f, R90 ;  /* 0x0000001fff557819 */ /* 0x000fe4000001145a */
[----:B------:R-:W-:Y:S02]  /*14170*/  SHF.R.S32.HI R87, RZ, 0x1f, R88 ;  /* 0x0000001fff577819 */ /* 0x000fe40000011458 */
[----:B------:R-:W-:Y:S01]  /*14180*/  SHF.R.S32.HI R91, RZ, 0x1f, R92 ;  /* 0x0000001fff5b7819 */ /* 0x000fe2000001145c */
[----:B-1----:R-:W-:Y:S06]  /*14190*/  @P2 BRA `(.L_x_6087) ;  /* 0x0000000000442947 */ /* 0x002fec0003800000 */
        /* <DEDUP_REMOVED lines=17> */
.L_x_6087:
[----:B------:R-:W-:Y:S05]  /*142b0*/  BSYNC B1 ;  /* 0x0000000000017941 */ /* 0x000fea0003800000 */
.L_x_6086:
[----:B0-----:R0:W3:Y:S01]  /*142c0*/  SHFL.IDX PT, R3, R84, 0x1, 0x181f ;  /* 0x00381f0054037f89 */ /* 0x0010e200000e0000 */
[----:B------:R-:W-:Y:S03]  /*142d0*/  BSSY B1, `(.L_x_6088) ;  /* 0x0000014000017945 */ /* 0x000fe60003800000 */
[----:B-1---5:R0:W1:Y:S01]  /*142e0*/  SHFL.IDX PT, R41, R82, 0x1, 0x181f ;  /* 0x00381f0052297f89 */ /* 0x02206200000e0000 */
[----:B------:R-:W-:Y:S05]  /*142f0*/  @P1 BRA `(.L_x_6089) ;  /* 0x0000000000441947 */ /* 0x000fea0003800000 */
[----:B------:R-:W-:Y:S02]  /*14300*/  ULDC UR4, c[0x0][0xbc8] ;  /* 0x0002f20000047ab9 */ /* 0x000fe40000000800 */
[----:B------:R-:W-:Y:S02]  /*14310*/  ISETP.GE.AND P4, PT, R0, UR4, PT ;  /* 0x0000000400007c0c */ /* 0x000fe4000bf86270 */
[----:B------:R-:W-:Y:S02]  /*14320*/  ISETP.GE.AND P3, PT, R92, UR4, PT ;  /* 0x000000045c007c0c */ /* 0x000fe4000bf66270 */
[----:B------:R-:W-:Y:S02]  /*14330*/  ISETP.GE.AND P2, PT, R88, UR4, PT ;  /* 0x0000000458007c0c */ /* 0x000fe4000bf46270 */
[----:B------:R-:W-:-:S07]  /*14340*/  ISETP.GE.AND P1, PT, R90, UR4, PT ;  /* 0x000000045a007c0c */ /* 0x000fce000bf26270 */
[----:B-1----:R-:W-:-:S04]  /*14350*/  @!P4 LEA R20, P5, R0, R41, 0x1 ;  /* 0x000000290014c211 */ /* 0x002fc800078a08ff */
[----:B---3--:R-:W-:Y:S02]  /*14360*/  @!P4 LEA.HI.X R21, R0, R3, R89, 0x1, P5 ;  /* 0x000000030015c211 */ /* 0x008fe400028f0c59 */
        /* <DEDUP_REMOVED lines=10> */
.L_x_6089:
[----:B------:R-:W-:Y:S05]  /*14410*/  BSYNC B1 ;  /* 0x0000000000017941 */ /* 0x000fea0003800000 */
.L_x_6088:
[----:B---3--:R3:W0:Y:S01]  /*14420*/  SHFL.IDX PT, R3, R84, 0x2, 0x181f ;  /* 0x00581f0054037f89 */ /* 0x00862200000e0000 */
[----:B------:R-:W-:Y:S03]  /*14430*/  BSSY B1, `(.L_x_6090) ;  /* 0x0000014000017945 */ /* 0x000fe60003800000 */
[----:B----4-:R3:W4:Y:S01]  /*14440*/  SHFL.IDX PT, R25, R82, 0x2, 0x181f ;  /* 0x00581f0052197f89 */ /* 0x01072200000e0000 */
        /* <DEDUP_REMOVED lines=18> */
.L_x_6091:
[----:B------:R-:W-:Y:S05]  /*14570*/  BSYNC B1 ;  /* 0x0000000000017941 */ /* 0x000fea0003800000 */
.L_x_6090:
        /* <DEDUP_REMOVED lines=24> */
.L_x_6084:
[----:B------:R-:W3:Y:S01]  /*14700*/  LDL R9, [R1+0x90] ;  /* 0x0000900001097983 */ /* 0x000ee20000100800 */
[----:B------:R-:W-:Y:S01]  /*14710*/  ULDC.64 UR4, c[0x0][0xd00] ;  /* 0x0003400000047ab9 */ /* 0x000fe20000000a00 */
[----:B------:R-:W-:Y:S01]  /*14720*/  IMAD.MOV.U32 R0, RZ, RZ, RZ ;  /* 0x000000ffff007224 */ /* 0x000fe200078e00ff */
[----:B------:R-:W-:Y:S01]  /*14730*/  ISETP.NE.U32.AND P0, PT, RZ, UR4, PT ;  /* 0x00000004ff007c0c */ /* 0x000fe2000bf05070 */
[----:B------:R-:W4:Y:S03]  /*14740*/  LDC R25, c[0x0][0xce8] ;  /* 0x00033a00ff197b82 */ /* 0x000f260000000800 */
[----:B------:R-:W-:Y:S01]  /*14750*/  ISETP.NE.AND.EX P0, PT, RZ, UR5, PT, P0 ;  /* 0x00000005ff007c0c */ /* 0x000fe2000bf05300 */
[----:B---3--:R-:W-:Y:S01]  /*14760*/  IMAD.SHL.U32 R6, R9, 0x4, RZ ;  /* 0x0000000409067824 */ /* 0x008fe200078e00ff */
[----:B------:R-:W-:-:S04]  /*14770*/  SHF.R.S32.HI R14, RZ, 0x1f, R9 ;  /* 0x0000001fff0e7819 */ /* 0x000fc80000011409 */
[----:B------:R-:W-:Y:S02]  /*14780*/  IADD3 R4, P1, R6, UR4, RZ ;  /* 0x0000000406047c10 */ /* 0x000fe4000ff3e0ff */
[----:B------:R-:W-:-:S04]  /*14790*/  SHF.L.U64.HI R3, R9, 0x2, R14 ;  /* 0x0000000209037819 */ /* 0x000fc8000001020e */
[----:B------:R-:W-:Y:S01]  /*147a0*/  IADD3.X R5, R3, UR5, RZ, P1, !PT ;  /* 0x0000000503057c10 */ /* 0x000fe20008ffe4ff */
[----:B------:R-:W-:Y:S02]  /*147b0*/  ULDC.64 UR4, c[0x0][0xd08] ;  /* 0x0003420000047ab9 */ /* 0x000fe40000000a00 */
[----:B------:R-:W-:Y:S02]  /*147c0*/  ISETP.NE.U32.AND P1, PT, RZ, UR4, PT ;  /* 0x00000004ff007c0c */ /* 0x000fe4000bf25070 */
[----:B------:R3:W5:Y:S02]  /*147d0*/  @P0 LDG.E R0, desc[UR42][R4.64] ;  /* 0x0000002a04000981 */ /* 0x000764000c1e1900 */
[----:B------:R-:W-:-:S13]  /*147e0*/  ISETP.NE.AND.EX P1, PT, RZ, UR5, PT, P1 ;  /* 0x00000005ff007c0c */ /* 0x000fda000bf25310 */
[----:B------:R-:W-:Y:S01]  /*147f0*/  @P1 IADD3 R6, P2, R6, UR4, RZ ;  /* 0x0000000406061c10 */ /* 0x000fe2000ff5e0ff */
[----:B------:R-:W-:Y:S02]  /*14800*/  ULDC UR4, c[0x0][0xb88] ;  /* 0x0002e20000047ab9 */ /* 0x000fe40000000800 */
[----:B------:R-:W-:Y:S01]  /*14810*/  IMAD.U32 R8, RZ, RZ, UR4 ;  /* 0x00000004ff087e24 */ /* 0x000fe2000f8e00ff */
[----:B------:R-:W-:-:S05]  /*14820*/  @P1 IADD3.X R7, R3, UR5, RZ, P2, !PT ;  /* 0x0000000503071c10 */ /* 0x000fca00097fe4ff */
[----:B------:R3:W5:Y:S01]  /*14830*/  @P1 LDG.E R8, desc[UR42][R6.64] ;  /* 0x0000002a06081981 */ /* 0x000762000c1e1900 */
[----:B----4-:R-:W-:Y:S01]  /*14840*/  ISETP.NE.AND P2, PT, R25, 0x1, PT ;  /* 0x000000011900780c */ /* 0x010fe20003f45270 */
[----:B------:R-:W4:-:S12]  /*14850*/  S2R R30, SR_TID.X ;  /* 0x00000000001e7919 */ /* 0x000f180000002100 */
[----:B------:R-:W0:Y:S01]  /*14860*/  @P2 LDC R27, c[0x0][0xcec] ;  /* 0x00033b00ff1b2b82 */ /* 0x000e220000000800 */
[----:B----4-:R-:W-:-:S05]  /*14870*/  VIADD R30, R30, 0xffffff80 ;  /* 0xffffff801e1e7836 */ /* 0x010fca0000000000 */
[----:B------:R-:W-:Y:S02]  /*14880*/  SHF.R.S32.HI R3, RZ, 0x1f, R30 ;  /* 0x0000001fff037819 */ /* 0x000fe4000001141e */
[----:B------:R-:W-:Y:S02]  /*14890*/  ISETP.GE.AND P3, PT, R30, 0x80, PT ;  /* 0x000000801e00780c */ /* 0x000fe40003f66270 */
[----:B------:R-:W-:Y:S01]  /*148a0*/  LEA.HI R20, R3, R30, RZ, 0x3 ;  /* 0x0000001e03147211 */ /* 0x000fe200078f18ff */
[----:B---3--:R-:W-:Y:S10]  /*148b0*/  @P1 BRA `(.L_x_6093) ;  /* 0x0000000000101947 */ /* 0x008ff40003800000 */
[----:B------:R-:W-:Y:S05]  /*148c0*/  @!P0 BRA `(.L_x_6093) ;  /* 0x00000000000c8947 */ /* 0x000fea0003800000 */
[----:B------:R-:W3:Y:S04]  /*148d0*/  LDG.E R3, desc[UR42][R4.64] ;  /* 0x0000002a04037981 */ /* 0x000ee8000c1e1900 */
[----:B-----5:R-:W3:Y:S02]  /*148e0*/  LDG.E R8, desc[UR42][R4.64+0x4] ;  /* 0x0000042a04087981 */ /* 0x020ee4000c1e1900 */
[----:B---3--:R-:W-:-:S07]  /*148f0*/  IMAD.IADD R8, R8, 0x1, -R3 ;  /* 0x0000000108087824 */ /* 0x008fce00078e0a03 */
.L_x_6093:
[----:B------:R-:W3:Y:S04]  /*14900*/  LDL R28, [R1+0x94] ;  /* 0x00009400011c7983 */ /* 0x000ee80000100800 */
[----:B------:R4:W5:Y:S01]  /*14910*/  LDL R26, [R1+0x6c] ;  /* 0x00006c00011a7983 */ /* 0x0009620000100800 */
[----:B------:R-:W-:Y:S01]  /*14920*/  BSSY B1, `(.L_x_6094) ;  /* 0x000002e000017945 */ /* 0x000fe20003800000 */
[----:B------:R-:W-:Y:S02]  /*14930*/  LOP3.LUT R24, R20, 0xfffffff8, RZ, 0xc0, !PT ;  /* 0xfffffff814187812 */ /* 0x000fe400078ec0ff */
[----:B------:R-:W-:Y:S02]  /*14940*/  SEL R13, R9, RZ, !P0 ;  /* 0x000000ff090d7207 */ /* 0x000fe40004000000 */
[----:B------:R-:W-:-:S02]  /*14950*/  SEL R14, R14, RZ, !P0 ;  /* 0x000000ff0e0e7207 */ /* 0x000fc40004000000 */
[----:B-----5:R-:W-:Y:S02]  /*14960*/  SHF.R.S32.HI R11, RZ, 0x1f, R0 ;  /* 0x0000001fff0b7819 */ /* 0x020fe40000011400 */
[----:B---3--:R-:W-:Y:S01]  /*14970*/  SHF.R.S32.HI R12, RZ, 0x1f, R28 ;  /* 0x0000001fff0c7819 */ /* 0x008fe2000001141c */
[----:B----4-:R-:W-:Y:S06]  /*14980*/  @P3 BRA `(.L_x_6095) ;  /* 0x00000000009c3947 */ /* 0x010fec0003800000 */
[----:B------:R-:W3:Y:S01]  /*14990*/  S2R R10, SR_TID.X ;  /* 0x00000000000a7919 */ /* 0x000ee20000002100 */
[----:B------:R-:W4:Y:S02]  /*149a0*/  LDC R9, c[0x0][0xce8] ;  /* 0x00033a00ff097b82 */ /* 0x000f240000000800 */
[----:B----4-:R-:W-:Y:S01]  /*149b0*/  IMAD R3, R8, R9, RZ ;  /* 0x0000000908037224 */ /* 0x010fe200078e02ff */
[----:B---3--:R-:W-:-:S04]  /*149c0*/  IADD3 R10, R26, -0x80, R10 ;  /* 0xffffff801a0a7810 */ /* 0x008fc80007ffe00a */
[----:B------:R-:W-:-:S13]  /*149d0*/  ISETP.GE.AND P0, PT, R10, R3, PT ;  /* 0x000000030a00720c */ /* 0x000fda0003f06270 */
[----:B------:R-:W-:Y:S05]  /*149e0*/  @P0 BRA `(.L_x_6095) ;  /* 0x0000000000840947 */ /* 0x000fea0003800000 */
[----:B------:R-:W-:Y:S01]  /*149f0*/  ISETP.NE.AND P0, PT, R9, 0x1, PT ;  /* 0x000000010900780c */ /* 0x000fe20003f05270 */
[----:B------:R-:W-:Y:S01]  /*14a00*/  ULDC.64 UR4, c[0x0][0xc90] ;  /* 0x0003240000047ab9 */ /* 0x000fe20000000a00 */
[----:B------:R-:W-:Y:S01]  /*14a10*/  MOV R4, R0 ;  /* 0x0000000000047202 */ /* 0x000fe20000000f00 */
[----:B------:R-:W-:Y:S02]  /*14a20*/  IMAD R7, R12, UR4, RZ ;  /* 0x000000040c077c24 */ /* 0x000fe4000f8e02ff */
[----:B------:R-:W-:Y:S02]  /*14a30*/  IMAD.MOV.U32 R5, RZ, RZ, R11 ;  /* 0x000000ffff057224 */ /* 0x000fe400078e000b */
[----:B------:R-:W-:Y:S02]  /*14a40*/  IMAD.MOV.U32 R3, RZ, RZ, R10 ;  /* 0x000000ffff037224 */ /* 0x000fe400078e000a */
[----:B------:R-:W-:-:S04]  /*14a50*/  IMAD.WIDE.U32 R4, R28, UR4, R4 ;  /* 0x000000041c047c25 */ /* 0x000fc8000f8e0004 */
[----:B------:R-:W3:Y:S01]  /*14a60*/  @P0 LDC R15, c[0x0][0xcec] ;  /* 0x00033b00ff0f0b82 */ /* 0x000ee20000000800 */
[----:B------:R-:W-:Y:S01]  /*14a70*/  IMAD R7, R28, UR5, R7 ;  /* 0x000000051c077c24 */ /* 0x000fe2000f8e0207 */
[----:B------:R-:W-:-:S03]  /*14a80*/  ULDC.64 UR4, c[0x0][0xc98] ;  /* 0x0003260000047ab9 */ /* 0x000fc60000000a00 */
[----:B------:R-:W-:-:S03]  /*14a90*/  IMAD.IADD R5, R5, 0x1, R7 ;  /* 0x0000000105057824 */ /* 0x000fc600078e0207 */
[----:B------:R-:W4:Y:S01]  /*14aa0*/  @P0 LDC R21, c[0x0][0xcf0] ;  /* 0x00033c00ff150b82 */ /* 0x000f220000000800 */
[----:B------:R-:W-:-:S04]  /*14ab0*/  IMAD.WIDE.U32 R4, R13, UR4, R4 ;  /* 0x000000040d047c25 */ /* 0x000fc8000f8e0004 */
[----:B---3--:R-:W-:-:S05]  /*14ac0*/  @P0 IMAD.HI.U32 R6, R10, R15, RZ ;  /* 0x0000000f0a060227 */ /* 0x008fca00078e00ff */
[----:B----4-:R-:W-:Y:S01]  /*14ad0*/  @P0 SHF.R.U32.HI R3, RZ, R21, R6 ;  /* 0x00000015ff030219 */ /* 0x010fe20000011606 */
        /* <DEDUP_REMOVED lines=18> */
.L_x_6095:
[----:B------:R-:W-:Y:S05]  /*14c00*/  BSYNC B1 ;  /* 0x0000000000017941 */ /* 0x000fea0003800000 */
.L_x_6094:
[----:B------:R-:W4:Y:S01]  /*14c10*/  @P2 LDC R9, c[0x0][0xcf0] ;  /* 0x00033c00ff092b82 */ /* 0x000f220000000800 */
[----:B------:R-:W-:Y:S01]  /*14c20*/  SHF.R.S32.HI R29, RZ, 0x3, R20 ;  /* 0x00000003ff1d7819 */ /* 0x000fe20000011414 */
[----:B------:R-:W-:Y:S01]  /*14c30*/  ULDC.64 UR4, c[0x0][0xba0] ;  /* 0x0002e80000047ab9 */ /* 0x000fe20000000a00 */
[----:B------:R-:W-:Y:S02]  /*14c40*/  IMAD.IADD R24, R30, 0x1, -R24 ;  /* 0x000000011e187824 */ /* 0x000fe400078e0a18 */
[----:B---3--:R-:W-:Y:S02]  /*14c50*/  IMAD R3, R11, UR4, RZ ;  /* 0x000000040b037c24 */ /* 0x008fe4000f8e02ff */
[----:B------:R-:W-:Y:S02]  /*14c60*/  IMAD R6, R24, 0x20, R29 ;  /* 0x0000002018067824 */ /* 0x000fe400078e021d */
[C---:B------:R-:W-:Y:S02]  /*14c70*/  IMAD R3, R0.reuse, UR5, R3 ;  /* 0x0000000500037c24 */ /* 0x040fe4000f8e0203 */
[----:B------:R-:W-:Y:S01]  /*14c80*/  IMAD.WIDE.U32 R4, R0, UR4, RZ ;  /* 0x0000000400047c25 */ /* 0x000fe2000f8e00ff */
[----:B------:R-:W-:Y:S01]  /*14c90*/  ULDC.64 UR4, c[0x0][0xbe8] ;  /* 0x0002fa0000047ab9 */ /* 0x000fe20000000a00 */
[----:B------:R-:W-:-:S02]  /*14ca0*/  IADD3 R10, R26, R6, RZ ;  /* 0x000000061a0a7210 */ /* 0x000fc40007ffe0ff */
[----:B------:R-:W-:Y:S02]  /*14cb0*/  IMAD R0, R12, UR4, RZ ;  /* 0x000000040c007c24 */ /* 0x000fe4000f8e02ff */
[----:B------:R-:W-:Y:S02]  /*14cc0*/  IMAD.IADD R5, R5, 0x1, R3 ;  /* 0x0000000105057824 */ /* 0x000fe400078e0203 */
[----:B------:R-:W-:Y:S02]  /*14cd0*/  IMAD R7, R28, UR5, R0 ;  /* 0x000000051c077c24 */ /* 0x000fe4000f8e0200 */
[----:B0-----:R-:W-:-:S04]  /*14ce0*/  @P2 IMAD.HI.U32 R0, R10, R27, RZ ;  /* 0x0000001b0a002227 */ /* 0x001fc800078e00ff */
        /* <DEDUP_REMOVED lines=29> */
[----:B------:R-:W-:Y:S02]  /*14ec0*/  IADD3 R27, R9, 0xc0, RZ ;  /* 0x000000c0091b7810 */ /* 0x000fe40007ffe0ff */
[----:B------:R-:W-:Y:S02]  /*14ed0*/  LEA.HI.X R4, R4, UR5, R5, 0x1, P0 ;  /* 0x0000000504047c11 */ /* 0x000fe400080f0c05 */
[----:B------:R-:W-:-:S02]  /*14ee0*/  SHF.R.S32.HI R20, RZ, 0x1f, R9 ;  /* 0x0000001fff147819 */ /* 0x000fc40000011409 */
[----:B------:R-:W-:Y:S02]  /*14ef0*/  SHF.R.S32.HI R6, RZ, 0x1f, R27 ;  /* 0x0000001fff067819 */ /* 0x000fe4000001141b */
[----:B------:R-:W-:Y:S02]  /*14f00*/  SHF.R.S32.HI R10, RZ, 0x1f, R21 ;  /* 0x0000001fff0a7819 */ /* 0x000fe40000011415 */
[----:B------:R-:W-:Y:S01]  /*14f10*/  SHF.R.S32.HI R24, RZ, 0x1f, R31 ;  /* 0x0000001fff187819 */ /* 0x000fe2000001141f */
[----:B------:R-:W-:Y:S06]  /*14f20*/  BRA.DIV UR4, `(.L_x_6096) ;  /* 0x0000009204e07947 */ /* 0x000fec000b800000 */
[----:B------:R0:W3:Y:S04]  /*14f30*/  SHFL.IDX PT, R0, R4, RZ, 0x181f ;  /* 0x00181fff04007589 */ /* 0x0000e800000e0000 */
[----:B------:R0:W4:Y:S02]  /*14f40*/  SHFL.IDX PT, R14, R3, RZ, 0x181f ;  /* 0x00181fff030e7589 */ /* 0x00012400000e0000 */
.L_x_6291:
        /* <DEDUP_REMOVED lines=22> */
.L_x_6098:
[----:B------:R-:W-:Y:S05]  /*150b0*/  BSYNC B1 ;  /* 0x0000000000017941 */ /* 0x000fea0003800000 */
.L_x_6097:
[----:B------:R-:W-:-:S03]  /*150c0*/  UMOV UR4, 0xffffffff ;  /* 0xffffffff00047882 */ /* 0x000fc60000000000 */
[----:B------:R-:W-:Y:S05]  /*150d0*/  BRA.DIV UR4, `(.L_x_6099) ;  /* 0x0000009204a87947 */ /* 0x000fea000b800000 */
[----:B---3--:R3:W0:Y:S04]  /*150e0*/  SHFL.IDX PT, R0, R4, 0x1, 0x181f ;  /* 0x00381f0004007f89 */ /* 0x00862800000e0000 */
[----:B----4-:R3:W4:Y:S02]  /*150f0*/  SHFL.IDX PT, R14, R3, 0x1, 0x181f ;  /* 0x00381f00030e7f89 */ /* 0x01072400000e0000 */
.L_x_6295:
        /* <DEDUP_REMOVED lines=21> */
.L_x_6101:
[----:B------:R-:W-:Y:S05]  /*15250*/  BSYNC B1 ;  /* 0x0000000000017941 */ /* 0x000fea0003800000 */
.L_x_6100:
[----:B------:R-:W-:-:S03]  /*15260*/  UMOV UR4, 0xffffffff ;  /* 0xffffffff00047882 */ /* 0x000fc60000000000 */
[----:B------:R-:W-:Y:S05]  /*15270*/  BRA.DIV UR4, `(.L_x_6102) ;  /* 0x0000009204887947 */ /* 0x000fea000b800000 */
[----:B0-----:R0:W0:Y:S04]  /*15280*/  SHFL.IDX PT, R0, R4, 0x2, 0x181f ;  /* 0x00581f0004007f89 */ /* 0x00102800000e0000 */
[----:B----4-:R4:W0:Y:S02]  /*15290*/  SHFL.IDX PT, R14, R3, 0x2, 0x181f ;  /* 0x00581f00030e7f89 */ /* 0x01082400000e0000 */
.L_x_6299:
        /* <DEDUP_REMOVED lines=21> */
.L_x_6104:
[----:B------:R-:W-:Y:S05]  /*153f0*/  BSYNC B1 ;  /* 0x0000000000017941 */ /* 0x000fea0003800000 */
.L_x_6103:
[----:B------:R-:W-:-:S03]  /*15400*/  UMOV UR4, 0xffffffff ;  /* 0xffffffff00047882 */ /* 0x000fc60000000000 */
[----:B------:R-:W-:Y:S05]  /*15410*/  BRA.DIV UR4, `(.L_x_6105) ;  /* 0x0000009204687947 */ /* 0x000fea000b800000 */
[----:B0-----:R0:W0:Y:S04]  /*15420*/  SHFL.IDX PT, R0, R4, 0x3, 0x181f ;  /* 0x00781f0004007f89 */ /* 0x00102800000e0000 */
[----:B------:R0:W0:Y:S02]  /*15430*/  SHFL.IDX PT, R14, R3, 0x3, 0x181f ;  /* 0x00781f00030e7f89 */ /* 0x00002400000e0000 */
.L_x_6303:
[----:B0--34-:R-:W-:-:S05]  /*15440*/  VIADD R3, R7, 0x60 ;  /* 0x0000006007037836 */ /* 0x019fca0000000000 */
        /* <DEDUP_REMOVED lines=19> */
.L_x_6092:
[----:B------:R-:W-:Y:S05]  /*15580*/  BSYNC B0 ;  /* 0x0000000000007941 */ /* 0x000fea0003800000 */
.L_x_6083:
[----:B------:R-:W-:Y:S02]  /*15590*/  ULDC UR4, c[0x0][0xd3c] ;  /* 0x00034f0000047ab9 */ /* 0x000fe40000000800 */
[----:B--2---:R-:W-:-:S13]  /*155a0*/  ISETP.GE.AND P0, PT, R103, UR4, PT ;  /* 0x0000000467007c0c */ /* 0x004fda000bf06270 */
[----:B------:R-:W-:Y:S05]  /*155b0*/  @!P0 BRA `(.L_x_6106) ;  /* 0xfffffeb800a88947 */ /* 0x000fea000383ffff */
[----:B------:R-:W-:Y:S05]  /*155c0*/  BRA `(.L_x_5948) ;  /* 0x0000007800107947 */ /* 0x000fea0003800000 */
.L_x_5946:
        /* <DEDUP_REMOVED lines=16> */
.L_x_6107:
        /* <DEDUP_REMOVED lines=41> */
.L_x_6113:
        /* <DEDUP_REMOVED lines=12> */
.L_x_6112:
[----:B------:R-:W-:Y:S05]  /*15a20*/  BSYNC B0 ;  /* 0x0000000000007941 */ /* 0x000fea0003800000 */
.L_x_6111:
        /* <DEDUP_REMOVED lines=20> */
.L_x_6109:
        /* <DEDUP_REMOVED lines=18> */
[----:B------:R-:W-:-:S05]  /*15c90*/  IADD3 R9, R15, -0x1, RZ ;  /* 0xffffffff0f097810 */ /* 0x000fca0007ffe0ff */
[----:B------:R2:W3:Y:S02]  /*15ca0*/  SHFL.IDX PT, R16, R8, R9, 0x1f ;  /* 0x00001f0908107589 */ /* 0x0004e400000e0000 */
.L_x_6114:
        /* <DEDUP_REMOVED lines=59> */
.L_x_6110:
[----:B------:R-:W-:Y:S02]  /*16060*/  IMAD.MOV.U32 R17, RZ, RZ, RZ ;  /* 0x000000ffff117224 */ /* 0x000fe400078e00ff */
[----:B------:R-:W-:Y:S02]  /*16070*/  IMAD.U32 R16, RZ, RZ, UR6 ;  /* 0x00000006ff107e24 */ /* 0x000fe4000f8e00ff */
[----:B------:R-:W-:-:S07]  /*16080*/  IMAD.MOV.U32 R18, RZ, RZ, RZ ;  /* 0x000000ffff127224 */ /* 0x000fce00078e00ff */
.L_x_6115:
[----:B------:R-:W-:-:S13]  /*16090*/  ISETP.NE.AND P0, PT, R5, RZ, PT ;  /* 0x000000ff0500720c */ /* 0x000fda0003f05270 */
[----:B------:R-:W0:Y:S01]  /*160a0*/  @!P0 S2R R3, SR_CgaCtaId ;  /* 0x0000000000038919 */ /* 0x000e220000008800 */
[----:B------:R-:W-:-:S04]  /*160b0*/  @!P0 MOV R2, 0x400 ;  /* 0x0000040000028802 */ /* 0x000fc80000000f00 */
[----:B0-----:R-:W-:-:S05]  /*160c0*/  @!P0 LEA R2, R3, R2, 0x18 ;  /* 0x0000000203028211 */ /* 0x001fca00078ec0ff */
[----:B------:R1:W-:Y:S01]  /*160d0*/  @!P0 STS.128 [R2+0x324d0], R16 ;  /* 0x0324d01002008388 */ /* 0x0003e20000000c00 */
[----:B------:R-:W-:Y:S06]  /*160e0*/  BAR.ARV 0x5, 0x180 ;  /* 0x0146000000007b1d */ /* 0x000fec0000002000 */
.L_x_6108:
[----:B------:R2:W-:Y:S01]  /*160f0*/  STL [R1+0x3c], RZ ;  /* 0x00003cff01007387 */ /* 0x0005e20000100800 */
[----:B------:R-:W-:Y:S01]  /*16100*/  ULDC UR4, c[0x0][0xd3c] ;  /* 0x00034f0000047ab9 */ /* 0x000fe20000000800 */
[----:B------:R-:W-:Y:S01]  /*16110*/  MOV R27, 0x1 ;  /* 0x00000001001b7802 */ /* 0x000fe20000000f00 */
[----:B------:R-:W-:Y:S01]  /*16120*/  IMAD.MOV.U32 R25, RZ, RZ, RZ ;  /* 0x000000ffff197224 */ /* 0x000fe200078e00ff */
[----:B0-----:R-:W-:-:S13]  /*16130*/  ISETP.GE.AND P0, PT, R19, UR4, PT ;  /* 0x0000000413007c0c */ /* 0x001fda000bf06270 */
[----:B--2---:R-:W-:Y:S05]  /*16140*/  @P0 BRA `(.L_x_6116) ;  /* 0x0000006800540947 */ /* 0x004fea0003800000 */
[----:B------:R-:W0:Y:S01]  /*16150*/  S2UR UR5, SR_CgaCtaId ;  /* 0x00000000000579c3 */ /* 0x000e220000008800 */
[----:B------:R2:W-:Y:S01]  /*16160*/  STL [R1+0x3c], RZ ;  /* 0x00003cff01007387 */ /* 0x0005e20000100800 */
        /* <DEDUP_REMOVED lines=11> */
[----:B------:R-:W-:Y:S01]  /*16220*/  SHF.R.U32.HI R3, RZ, 0x3, R5 ;  /* 0x00000003ff037819 */ /* 0x000fe20000011605 */
[----:B------:R-:W-:Y:S01]  /*16230*/  IMAD.MOV.U32 R27, RZ, RZ, 0x1 ;  /* 0x00000001ff1b7424 */ /* 0x000fe200078e00ff */
[----:B------:R-:W-:Y:S01]  /*16240*/  LOP3.LUT R33, R4, 0x200, R33, 0xf8, !PT ;  /* 0x0000020004217812 */ /* 0x000fe200078ef821 */
[----:B------:R-:W-:Y:S01]  /*16250*/  ULDC.64 UR40, c[0x0][0x198] ;  /* 0x0000660000287ab9 */ /* 0x000fe20000000a00 */
[----:B------:R-:W-:Y:S01]  /*16260*/  LOP3.LUT R0, R3, 0x70, R0, 0xf8, !PT ;  /* 0x0000007003007812 */ /* 0x000fe200078ef800 */
[----:B------:R-:W-:Y:S01]  /*16270*/  ULOP3.LUT UR38, UR36, 0x2, URZ, 0xfc, !UPT ;  /* 0x0000000224267892 */ /* 0x000fe2000f8efc3f */
[C---:B------:R-:W-:Y:S01]  /*16280*/  LOP3.LUT R4, R2.reuse, 0x40, RZ, 0xfc, !PT ;  /* 0x0000004002047812 */ /* 0x040fe200078efcff */
[----:B------:R-:W-:Y:S01]  /*16290*/  ULDC UR37, c[0x0][0xc] ;  /* 0x0000030000257ab9 */ /* 0x000fe20000000800 */
[----:B------:R-:W-:-:S02]  /*162a0*/  LOP3.LUT R3, R2, 0x80, RZ, 0xfc, !PT ;  /* 0x0000008002037812 */ /* 0x000fc400078efcff */
[----:B------:R-:W-:Y:S01]  /*162b0*/  LOP3.LUT R0, R2, 0xc0, RZ, 0xfc, !PT ;  /* 0x000000c002007812 */ /* 0x000fe200078efcff */
[----:B0-----:R-:W-:-:S06]  /*162c0*/  ULEA UR4, UR5, UR4, 0x18 ;  /* 0x0000000405047291 */ /* 0x001fcc000f8ec03f */
[----:B------:R-:W-:-:S04]  /*162d0*/  IMAD.U32 R22, RZ, RZ, UR4 ;  /* 0x00000004ff167e24 */ /* 0x000fc8000f8e00ff */
[----:B--2---:R-:W-:-:S07]  /*162e0*/  IMAD R26, R33, 0x2, R22 ;  /* 0x00000002211a7824 */ /* 0x004fce00078e0216 */
.L_x_6221:
[----:B------:R-:W0:Y:S02]  /*162f0*/  LDC.64 R36, c[0x0][0xd88] ;  /* 0x00036200ff247b82 */ /* 0x000e240000000a00 */
[----:B0-----:R-:W-:-:S06]  /*16300*/  IMAD.WIDE R36, R19, 0x4, R36 ;  /* 0x0000000413247825 */ /* 0x001fcc00078e0224 */
[----:B--2---:R0:W2:Y:S01]  /*16310*/  LDG.E R36, desc[UR42][R36.64] ;  /* 0x0000002a24247981 */ /* 0x0040a2000c1e1900 */
        /* <DEDUP_REMOVED lines=8> */
[----:B------:R-:W-:Y:S01]  /*163a0*/  ISETP.NE.AND.EX P2, PT, RZ, UR9, PT, P2 ;  /* 0x00000009ff007c0c */ /* 0x000fe2000bf45320 */
[----:B0-----:R-:W-:Y:S01]  /*163b0*/  IMAD.MOV.U32 R37, RZ, RZ, RZ ;  /* 0x000000ffff257224 */ /* 0x001fe200078e00ff */
[----:B--2---:R-:W-:-:S05]  /*163c0*/  SHF.R.S32.HI R0, RZ, 0x1f, R36 ;  /* 0x0000001fff007819 */ /* 0x004fca0000011424 */
        /* <DEDUP_REMOVED lines=8> */
[----:B------:R-:W-:Y:S01]  /*16450*/  ISETP.NE.U32.AND P1, PT, RZ, UR6, PT ;  /* 0x00000006ff007c0c */ /* 0x000fe2000bf25070 */
[----:B0-----:R-:W-:Y:S01]  /*16460*/  IMAD.MOV.U32 R0, RZ, RZ, RZ ;  /* 0x000000ffff007224 */ /* 0x001fe200078e00ff */
[----:B------:R-:W-:Y:S02]  /*16470*/  ISETP.NE.AND.EX P0, PT, RZ, UR5, PT, P0 ;  /* 0x00000005ff007c0c */ /* 0x000fe4000bf05300 */
[----:B------:R-:W-:Y:S02]  /*16480*/  ISETP.NE.AND.EX P1, PT, RZ, UR7, PT, P1 ;  /* 0x00000007ff007c0c */ /* 0x000fe4000bf25310 */
[C---:B------:R-:W-:Y:S02]  /*16490*/  IADD3 R4, P4, R29.reuse, UR6, RZ ;  /* 0x000000061d047c10 */ /* 0x040fe4000ff9e0ff */
[----:B-1----:R-:W-:Y:S01]  /*164a0*/  IADD3 R2, P3, R29, UR4, RZ ;  /* 0x000000041d027c10 */ /* 0x002fe2000ff7e0ff */
[----:B------:R-:W-:Y:S01]  /*164b0*/  ULDC UR4, c[0x0][0x288] ;  /* 0x0000a20000047ab9 */ /* 0x000fe20000000800 */
[----:B------:R-:W-:-:S02]  /*164c0*/  IADD3.X R5, R30, UR7, RZ, P4, !PT ;  /* 0x000000071e057c10 */ /* 0x000fc4000a7fe4ff */
[C---:B------:R-:W-:Y:S02]  /*164d0*/  IADD3.X R3, R30.reuse, UR5, RZ, P3, !PT ;  /* 0x000000051e037c10 */ /* 0x040fe40009ffe4ff */
[----:B---3--:R-:W-:Y:S01]  /*164e0*/  @P2 IADD3 R6, P3, R29, UR8, RZ ;  /* 0x000000081d062c10 */ /* 0x008fe2000ff7e0ff */
        /* <DEDUP_REMOVED lines=19> */
[----:B------:R-:W2:Y:S04]  /*16620*/  LDG.E R9, desc[UR42][R2.64] ;  /* 0x0000002a02097981 */ /* 0x000ea8000c1e1900 */
[----:B0-----:R-:W2:Y:S02]  /*16630*/  LDG.E R8, desc[UR42][R2.64+0x4] ;  /* 0x0000042a02087981 */ /* 0x001ea4000c1e1900 */
[----:B--2---:R-:W-:-:S05]  /*16640*/  IMAD.IADD R10, R8, 0x1, -R9 ;  /* 0x00000001080a7824 */ /* 0x004fca00078e0a09 */
[----:B------:R1:W-:Y:S02]  /*16650*/  STL [R1+0x4], R10 ;  /* 0x0000040a01007387 */ /* 0x0003e40000100800 */
.L_x_6117:
[----:B------:R-:W-:Y:S01]  /*16660*/  ULDC.64 UR4, c[0x0][0xb18] ;  /* 0x0002c60000047ab9 */ /* 0x000fe20000000a00 */
[----:B------:R-:W-:Y:S02]  /*16670*/  MOV R32, R36 ;  /* 0x0000002400207202 */ /* 0x000fe40000000f00 */
[----:B------:R-:W-:-:S04]  /*16680*/  ISETP.NE.U32.AND P0, PT, RZ, UR4, PT ;  /* 0x00000004ff007c0c */ /* 0x000fc8000bf05070 */
[----:B------:R-:W-:-:S13]  /*16690*/  ISETP.NE.AND.EX P0, PT, RZ, UR5, PT, P0 ;  /* 0x00000005ff007c0c */ /* 0x000fda000bf05300 */
[----:B------:R-:W-:Y:S05]  /*166a0*/  @!P0 BRA `(.L_x_6118) ;  /* 0x0000000000108947 */ /* 0x000fea0003800000 */
[----:B------:R-:W-:-:S04]  /*166b0*/  IADD3 R2, P0, R29, UR4, RZ ;  /* 0x000000041d027c10 */ /* 0x000fc8000ff1e0ff */
[----:B------:R-:W-:-:S05]  /*166c0*/  IADD3.X R3, R30, UR5, RZ, P0, !PT ;  /* 0x000000051e037c10 */ /* 0x000fca00087fe4ff */
[----:B------:R2:W5:Y:S01]  /*166d0*/  LDG.E R7, desc[UR42][R2.64] ;  /* 0x0000002a02077981 */ /* 0x000562000c1e1900 */
[----:B------:R-:W-:Y:S05]  /*166e0*/  BRA `(.L_x_6119) ;  /* 0x0000000000247947 */ /* 0x000fea0003800000 */
.L_x_6118:
[----:B------:R-:W-:Y:S02]  /*166f0*/  ULDC.64 UR4, c[0x0][0xb00] ;  /* 0x0002c00000047ab9 */ /* 0x000fe40000000a00 */
[----:B------:R-:W-:-:S04]  /*16700*/  ISETP.NE.U32.AND P0, PT, RZ, UR4, PT ;  /* 0x00000004ff007c0c */ /* 0x000fc8000bf05070 */
[----:B------:R-:W-:-:S13]  /*16710*/  ISETP.NE.AND.EX P0, PT, RZ, UR5, PT, P0 ;  /* 0x00000005ff007c0c */ /* 0x000fda000bf05300 */
[----:B------:R-:W-:Y:S05]  /*16720*/  @!P0 BRA `(.L_x_6119) ;  /* 0x0000000000148947 */ /* 0x000fea0003800000 */
[----:B------:R-:W2:Y:S02]  /*16730*/  LDC.64 R2, c[0x0][0xb00] ;  /* 0x0002c000ff027b82 */ /* 0x000ea40000000a00 */
[----:B--2---:R-:W-:-:S05]  /*16740*/  IMAD.WIDE R2, R32, 0x4, R2 ;  /* 0x0000000420027825 */ /* 0x004fca00078e0202 */
[----:B------:R-:W2:Y:S04]  /*16750*/  LDG.E R7, desc[UR42][R2.64] ;  /* 0x0000002a02077981 */ /* 0x000ea8000c1e1900 */
[----:B0-----:R-:W2:Y:S02]  /*16760*/  LDG.E R8, desc[UR42][R2.64+0x4] ;  /* 0x0000042a02087981 */ /* 0x001ea4000c1e1900 */
[----:B--2---:R-:W-:-:S07]  /*16770*/  IMAD.IADD R7, R8, 0x1, -R7 ;  /* 0x0000000108077824 */ /* 0x004fce00078e0a07 */
.L_x_6119:
[----:B--2---:R-:W2:Y:S01]  /*16780*/  @P1 LDG.E R2, desc[UR42][R4.64] ;  /* 0x0000002a04021981 */ /* 0x004ea2000c1e1900 */
[----:B------:R-:W3:Y:S03]  /*16790*/  LDC R3, c[0x0][0x448] ;  /* 0x00011200ff037b82 */ /* 0x000ee60000000800 */
[----:B------:R-:W2:Y:S01]  /*167a0*/  @P1 LDG.E R9, desc[UR42][R4.64+0x4] ;  /* 0x0000042a04091981 */ /* 0x000ea2000c1e1900 */
[----:B-----5:R-:W-:Y:S01]  /*167b0*/  IMAD.IADD R7, R7, 0x1, -R34 ;  /* 0x0000000107077824 */ /* 0x020fe200078e0a22 */
[----:B------:R-:W-:Y:S01]  /*167c0*/  BSSY B0, `(.L_x_6120) ;  /* 0x0000143000007945 */ /* 0x000fe20003800000 */
[----:B---3--:R-:W-:-:S13]  /*167d0*/  ISETP.NE.AND P0, PT, R3, 0x1, PT ;  /* 0x000000010300780c */ /* 0x008fda0003f05270 */
[----:B0-----:R-:W0:Y:S08]  /*167e0*/  @P0 LDC R8, c[0x0][0x44c] ;  /* 0x00011300ff080b82 */ /* 0x001e300000000800 */
[----:B------:R-:W3:Y:S01]  /*167f0*/  @P0 LDC R3, c[0x0][0x450] ;  /* 0x00011400ff030b82 */ /* 0x000ee20000000800 */
[----:B--2---:R-:W-:Y:S02]  /*16800*/  @P1 IMAD.IADD R6, R9, 0x1, -R2 ;  /* 0x0000000109061824 */ /* 0x004fe400078e0a02 */
[----:B------:R-:W-:-:S02]  /*16810*/  IMAD.SHL.U32 R2, R17, 0x80, RZ ;  /* 0x0000008011027824 */ /* 0x000fc400078e00ff */
[----:B------:R-:W-:Y:S02]  /*16820*/  IMAD.IADD R31, R7, 0x1, R6 ;  /* 0x00000001071f7824 */ /* 0x000fe400078e0206 */
[----:B------:R-:W-:-:S04]  /*16830*/  VIADD R2, R2, 0x7f ;  /* 0x0000007f02027836 */ /* 0x000fc80000000000 */
[----:B0-----:R-:W-:-:S05]  /*16840*/  @P0 IMAD.HI.U32 R8, R2, R8, RZ ;  /* 0x0000000802080227 */ /* 0x001fca00078e00ff */
[----:B---3--:R-:W-:Y:S01]  /*16850*/  @P0 SHF.R.U32.HI R2, RZ, R3, R8 ;  /* 0x00000003ff020219 */ /* 0x008fe20000011608 */
[----:B------:R-:W-:-:S04]  /*16860*/  VIADD R3, R31, 0x5f ;  /* 0x0000005f1f037836 */ /* 0x000fc80000000000 */
[----:B------:R-:W-:-:S05]  /*16870*/  IMAD.HI R3, R3, 0x2aaaaaab, RZ ;  /* 0x2aaaaaab03037827 */ /* 0x000fca00078e02ff */
[----:B------:R-:W-:-:S04]  /*16880*/  SHF.R.U32.HI R4, RZ, 0x1f, R3 ;  /* 0x0000001fff047819 */ /* 0x000fc80000011603 */
[----:B------:R-:W-:Y:S02]  /*16890*/  LEA.HI.SX32 R5, R3, R4, 0x1c ;  /* 0x0000000403057211 */ /* 0x000fe400078fe2ff */
[----:B------:R-:W-:-:S05]  /*168a0*/  IADD3 R4, R31, 0x60, -R10 ;  /* 0x000000601f047810 */ /* 0x000fca0007ffe80a */
[----:B------:R-:W-:-:S04]  /*168b0*/  IMAD.IADD R2, R4, 0x1, R2 ;  /* 0x0000000104027824 */ /* 0x000fc800078e0202 */
[----:B------:R-:W-:-:S05]  /*168c0*/  IMAD.HI R2, R2, 0x2aaaaaab, RZ ;  /* 0x2aaaaaab02027827 */ /* 0x000fca00078e02ff */
[----:B------:R-:W-:-:S04]  /*168d0*/  SHF.R.U32.HI R3, RZ, 0x1f, R2 ;  /* 0x0000001fff037819 */ /* 0x000fc80000011602 */
[----:B------:R-:W-:-:S04]  /*168e0*/  LEA.HI.SX32 R2, R2, R3, 0x1c ;  /* 0x0000000302027211 */ /* 0x000fc800078fe2ff */
[----:B------:R-:W-:-:S05]  /*168f0*/  VIMNMX R2, R5, R2, PT ;  /* 0x0000000205027248 */ /* 0x000fca0003fe0100 */
[----:B------:R-:W-:Y:S01]  /*16900*/  IMAD R3, R2, 0x60, -R7 ;  /* 0x0000006002037824 */ /* 0x000fe200078e0a07 */
[----:B------:R-:W-:-:S04]  /*16910*/  IADD3 R7, -R7, RZ, RZ ;  /* 0x000000ff07077210 */ /* 0x000fc80007ffe1ff */
[----:B------:R-:W-:Y:S02]  /*16920*/  VIMNMX R6, R3, R6, PT ;  /* 0x0000000603067248 */ /* 0x000fe40003fe0100 */
[----:B------:R-:W-:-:S04]  /*16930*/  VIMNMX R7, RZ, R7, !PT ;  /* 0x00000007ff077248 */ /* 0x000fc80007fe0100 */
        /* <DEDUP_REMOVED lines=18> */
.L_x_6306:
[----:B--2---:R-:W-:Y:S02]  /*16a60*/  ISETP.NE.AND P0, PT, R14, RZ, PT ;  /* 0x000000ff0e00720c */ /* 0x004fe40003f05270 */
[----:B------:R-:W-:-:S11]  /*16a70*/  PLOP3.LUT P6, PT, PT, PT, PT, 0x8, 0x0 ;  /* 0x000000000000781c */ /* 0x000fd60003fce170 */
[----:B------:R-:W-:Y:S05]  /*16a80*/  @P0 BRA `(.L_x_6123) ;  /* 0x00000000000c0947 */ /* 0x000fea0003800000 */
[----:B------:R-:W-:-:S03]  /*16a90*/  UMOV UR4, 0xffffffff ;  /* 0xffffffff00047882 */ /* 0x000fc60000000000 */
[----:B------:R-:W-:Y:S05]  /*16aa0*/  BRA.DIV UR4, `(.L_x_6124) ;  /* 0x0000007e04407947 */ /* 0x000fea000b800000 */
[----:B------:R-:W-:-:S13]  /*16ab0*/  ELECT P6, URZ, PT ;  /* 0x00000000003f782f */ /* 0x000fda00038c0000 */
.L_x_6123:
        /* <DEDUP_REMOVED lines=9> */
.L_x_6309:
[----:B------:R-:W-:Y:S05]  /*16b50*/  BSYNC B1 ;  /* 0x0000000000017941 */ /* 0x000fea0003800000 */
.L_x_6125:
[----:B------:R-:W-:Y:S04]  /*16b60*/  BSSY B1, `(.L_x_6127) ;  /* 0x000007b000017945 */ /* 0x000fe80003800000 */
[----:B------:R-:W-:Y:S05]  /*16b70*/  @!P6 BRA `(.L_x_6128) ;  /* 0x0000000400e4e947 */ /* 0x000fea0003800000 */
[----:B0-----:R-:W-:Y:S01]  /*16b80*/  IMAD R3, R24, 0x8, R22 ;  /* 0x0000000818037824 */ /* 0x001fe200078e0216 */
[----:B------:R-:W-:Y:S01]  /*16b90*/  SHF.L.U32 R8, R28, 0x1f, RZ ;  /* 0x0000001f1c087819 */ /* 0x000fe200000006ff */
[----:B------:R-:W0:Y:S01]  /*16ba0*/  S2R R9, SR_TID.X ;  /* 0x0000000000097919 */ /* 0x000e220000002100 */
[----:B------:R-:W-:Y:S02]  /*16bb0*/  BSSY B2, `(.L_x_6129) ;  /* 0x0000005000027945 */ /* 0x000fe40003800000 */
[----:B------:R-:W2:Y:S01]  /*16bc0*/  SYNCS.PHASECHK.TRANS64.TRYWAIT P0, [R3+URZ+0x324a0], R8 ;  /* 0x0324a008030075a7 */ /* 0x000ea2000800017f */
[----:B0-----:R-:W-:-:S04]  /*16bd0*/  LOP3.LUT R9, R9, 0x7f, RZ, 0xc0, !PT ;  /* 0x0000007f09097812 */ /* 0x001fc800078ec0ff */
[----:B------:R-:W-:Y:S01]  /*16be0*/  ISETP.NE.AND P1, PT, R9, RZ, PT ;  /* 0x000000ff0900720c */ /* 0x000fe20003f25270 */
[----:B--2---:R-:W-:-:S12]  /*16bf0*/  @!P0 BRA `(.L_x_6130) ;  /* 0x0000007c00208947 */ /* 0x004fd80003800000 */
.L_x_6310:
[----:B------:R-:W-:Y:S05]  /*16c00*/  BSYNC B2 ;  /* 0x0000000000027941 */ /* 0x000fea0003800000 */
.L_x_6129:
        /* <DEDUP_REMOVED lines=9> */
.L_x_6132:
[----:B------:R-:W-:Y:S05]  /*16ca0*/  BSYNC B2 ;  /* 0x0000000000027941 */ /* 0x000fea0003800000 */
.L_x_6131:
[----:B------:R-:W-:Y:S01]  /*16cb0*/  IMAD.MOV.U32 R14, RZ, RZ, RZ ;  /* 0x000000ffff0e7224 */ /* 0x000fe200078e00ff */
[----:B------:R-:W-:Y:S01]  /*16cc0*/  UIADD3 UR4, UP0, UR40, 0x570, URZ ;  /* 0x0000057028047890 */ /* 0x000fe2000ff1e03f */
[----:B-1----:R-:W-:Y:S01]  /*16cd0*/  IMAD R10, R24, 0x3000, R22 ;  /* 0x00003000180a7824 */ /* 0x002fe200078e0216 */
        /* <DEDUP_REMOVED lines=9> */
.L_x_6133:
        /* <DEDUP_REMOVED lines=13> */
.L_x_6311:
[----:B------:R-:W-:Y:S05]  /*16e40*/  BSYNC B2 ;  /* 0x0000000000027941 */ /* 0x000fea0003800000 */
.L_x_6134:
        /* <DEDUP_REMOVED lines=11> */
.L_x_6137:
[----:B------:R-:W-:Y:S05]  /*16f00*/  BSYNC B2 ;  /* 0x0000000000027941 */ /* 0x000fea0003800000 */
.L_x_6136:
        /* <DEDUP_REMOVED lines=9> */
.L_x_6138:
        /* <DEDUP_REMOVED lines=15> */
.L_x_6139:
        /* <DEDUP_REMOVED lines=15> */
.L_x_6140:
        /* <DEDUP_REMOVED lines=15> */
.L_x_6141:
        /* <DEDUP_REMOVED lines=10> */
.L_x_6128:
[----:B------:R-:W-:Y:S05]  /*17310*/  BSYNC B1 ;  /* 0x0000000000017941 */ /* 0x000fea0003800000 */
.L_x_6127:
        /* <DEDUP_REMOVED lines=9> */
.L_x_6157:
        /* <DEDUP_REMOVED lines=11> */
.L_x_6312:
[----:B------:R-:W-:Y:S05]  /*17460*/  BSYNC B2 ;  /* 0x0000000000027941 */ /* 0x000fea0003800000 */
.L_x_6144:
        /* <DEDUP_REMOVED lines=9> */
.L_x_6147:
[----:B------:R-:W-:Y:S05]  /*17500*/  BSYNC B2 ;  /* 0x0000000000027941 */ /* 0x000fea0003800000 */
.L_x_6146:
        /* <DEDUP_REMOVED lines=11> */
.L_x_6148:
        /* <DEDUP_REMOVED lines=13> */
.L_x_6313:
[----:B------:R-:W-:Y:S05]  /*17690*/  BSYNC B2 ;  /* 0x0000000000027941 */ /* 0x000fea0003800000 */
.L_x_6149:
[----:B------:R-:W-:Y:S01]  /*176a0*/  BSSY B2, `(.L_x_6151) ;  /* 0x000000b000027945 */ /* 0x000fe20003800000 */
[----:B01----:R-:W-:Y:S01]  /*176b0*/  IMAD.MOV.U32 R2, RZ, RZ, 0x0 ;  /* 0x00000000ff027424 */ /* 0x003fe200078e00ff */
[----:B------:R-:W-:Y:S02]  /*176c0*/  MOV R3, 0x12f00000 ;  /* 0x12f0000000037802 */ /* 0x000fe40000000f00 */
        /* <DEDUP_REMOVED lines=8> */
.L_x_6152:
[----:B------:R-:W-:Y:S05]  /*17750*/  BSYNC B2 ;  /* 0x0000000000027941 */ /* 0x000fea0003800000 */
.L_x_6151:
        /* <DEDUP_REMOVED lines=9> */
.L_x_6153:
        /* <DEDUP_REMOVED lines=15> */
.L_x_6154:
        /* <DEDUP_REMOVED lines=15> */
.L_x_6155:
        /* <DEDUP_REMOVED lines=15> */
.L_x_6156:
        /* <DEDUP_REMOVED lines=10> */
.L_x_6143:
[----:B------:R-:W-:Y:S05]  /*17b60*/  BSYNC B1 ;  /* 0x0000000000017941 */ /* 0x000fea0003800000 */
.L_x_6142:
        /* <DEDUP_REMOVED lines=8> */
.L_x_6121:
[----:B------:R-:W-:Y:S05]  /*17bf0*/  BSYNC B0 ;  /* 0x0000000000007941 */ /* 0x000fea0003800000 */
.L_x_6120:
[----:B------:R-:W2:Y:S01]  /*17c00*/  LDC R0, c[0x0][0x448] ;  /* 0x00011200ff007b82 */ /* 0x000ea20000000800 */
[----:B0-----:R-:W-:Y:S01]  /*17c10*/  LEA R3, R17, 0x7f, 0x7 ;  /* 0x0000007f11037811 */ /* 0x001fe200078e38ff */
[----:B------:R-:W-:Y:S05]  /*17c20*/  @!P0 WARPSYNC.ALL ;  /* 0x0000000000008948 */ /* 0x000fea0003800000 */
[----:B------:R-:W-:Y:S01]  /*17c30*/  BSSY B7, `(.L_x_6158) ;  /* 0x0000424000077945 */ /* 0x000fe20003800000 */
[----:B------:R-:W-:Y:S01]  /*17c40*/  @!P0 BAR.SYNC.DEFER_BLOCKING 0xc, 0x180 ;  /* 0x0306000000008b1d */ /* 0x000fe20000010000 */
[----:B--2---:R-:W-:-:S13]  /*17c50*/  ISETP.NE.AND P1, PT, R0, 0x1, PT ;  /* 0x000000010000780c */ /* 0x004fda0003f25270 */
[----:B------:R-:W0:Y:S08]  /*17c60*/  @P1 LDC R2, c[0x0][0x44c] ;  /* 0x00011300ff021b82 */ /* 0x000e300000000800 */
[----:B------:R-:W2:Y:S01]  /*17c70*/  @P1 LDC R0, c[0x0][0x450] ;  /* 0x00011400ff001b82 */ /* 0x000ea20000000800 */
[----:B0-----:R-:W-:-:S05]  /*17c80*/  @P1 IMAD.HI.U32 R7, R3, R2, RZ ;  /* 0x0000000203071227 */ /* 0x001fca00078e00ff */
[----:B--2---:R-:W-:-:S04]  /*17c90*/  @P1 SHF.R.U32.HI R3, RZ, R0, R7 ;  /* 0x00000000ff031219 */ /* 0x004fc80000011607 */
[----:B------:R-:W-:-:S05]  /*17ca0*/  IADD3 R3, R4, R3, RZ ;  /* 0x0000000304037210 */ /* 0x000fca0007ffe0ff */
        /* <DEDUP_REMOVED lines=24> */
.L_x_6159:
        /* <DEDUP_REMOVED lines=14> */
[----:B-1----:R-:W-:Y:S02]  /*17f10*/  IMAD.U32 R10, RZ, RZ, UR4 ;  /* 0x00000004ff0a7e24 */ /* 0x002fe4000f8e00ff */
[----:B------:R-:W-:Y:S02]  /*17f20*/  IMAD.U32 R11, RZ, RZ, UR5 ;  /* 0x00000005ff0b7e24 */ /* 0x000fe4000f8e00ff */
[----:B------:R-:W-:Y:S02]  /*17f30*/  IMAD.MOV.U32 R8, RZ, RZ, 0x70 ;  /* 0x00000070ff087424 */ /* 0x000fe400078e00ff */
[----:B------:R-:W-:-:S07]  /*17f40*/  IMAD.MOV.U32 R13, RZ, RZ, RZ ;  /* 0x000000ffff0d7224 */ /* 0x000fce00078e00ff */
[----:B------:R-:W-:-:S07]  /*17f50*/  LEPC R20, `(.L_x_6162) ;  /* 0x000000001014794e */ /* 0x000fce0000000000 */
[----:B0-----:R-:W-:Y:S05]  /*17f60*/  CALL.ABS.NOINC R2 ;  /* 0x0000000002007343 */ /* 0x001fea0003c00000 */
.L_x_6162:
[----:B------:R-:W-:Y:S05]  /*17f70*/  BSYNC B6 ;  /* 0x0000000000067941 */ /* 0x000fea0003800000 */
.L_x_6161:
        /* <DEDUP_REMOVED lines=20> */
.L_x_6165:
[----:B------:R0:W1:Y:S01]  /*180c0*/  LDC.64 R2, c[0x4][R35] ;  /* 0x0100000023027b82 */ /* 0x0000620000000a00 */
[----:B------:R-:W-:Y:S01]  /*180d0*/  ULDC.64 UR4, c[0x4][0x98] ;  /* 0x0100260000047ab9 */ /* 0x000fe20000000a00 */
[----:B------:R-:W-:Y:S01]  /*180e0*/  ULDC.64 UR6, c[0x4][0xa0] ;  /* 0x0100280000067ab9 */ /* 0x000fe20000000a00 */
[----:B------:R-:W-:Y:S01]  /*180f0*/  ULDC.64 UR8, c[0x4][0x18] ;  /* 0x0100060000087ab9 */ /* 0x000fe20000000a00 */
        /* <DEDUP_REMOVED lines=11> */
.L_x_6164:
[----:B------:R-:W-:Y:S05]  /*181b0*/  BSYNC B6 ;  /* 0x0000000000067941 */ /* 0x000fea0003800000 */
.L_x_6163:
[----:B------:R-:W2:Y:S01]  /*181c0*/  LDL R21, [R1+0x1c] ;  /* 0x00001c0001157983 */ /* 0x000ea20000100800 */
[----:B------:R-:W-:Y:S01]  /*181d0*/  ULDC.64 UR4, c[0x0][0xaf0] ;  /* 0x0002bc0000047ab9 */ /* 0x000fe20000000a00 */
[----:B-1----:R-:W0:Y:S01]  /*181e0*/  LDC R10, c[0x0][0x430] ;  /* 0x00010c00ff0a7b82 */ /* 0x002e220000000800 */
[----:B------:R-:W-:Y:S01]  /*181f0*/  ISETP.NE.U32.AND P0, PT, RZ, UR4, PT ;  /* 0x00000004ff007c0c */ /* 0x000fe2000bf05070 */
[----:B------:R-:W1:Y:S03]  /*18200*/  S2R R20, SR_TID.X ;  /* 0x0000000000147919 */ /* 0x000e660000002100 */
[----:B------:R-:W-:-:S13]  /*18210*/  ISETP.NE.AND.EX P0, PT, RZ, UR5, PT, P0 ;  /* 0x00000005ff007c0c */ /* 0x000fda000bf05300 */
[----:B------:R-:W-:Y:S01]  /*18220*/  @P0 IADD3 R2, P1, R29, UR4, RZ ;  /* 0x000000041d020c10 */ /* 0x000fe2000ff3e0ff */
[----:B------:R-:W-:-:S03]  /*18230*/  ULDC UR4, c[0x0][0x320] ;  /* 0x0000c80000047ab9 */ /* 0x000fc60000000800 */
[----:B------:R-:W-:-:S05]  /*18240*/  @P0 IADD3.X R3, R30, UR5, RZ, P1, !PT ;  /* 0x000000051e030c10 */ /* 0x000fca0008ffe4ff */
[----:B------:R3:W4:Y:S01]  /*18250*/  @P0 LDG.E R32, desc[UR42][R2.64] ;  /* 0x0000002a02200981 */ /* 0x000722000c1e1900 */
[----:B-1----:R-:W-:-:S04]  /*18260*/  LOP3.LUT R20, R20, 0x7f, RZ, 0xc0, !PT ;  /* 0x0000007f14147812 */ /* 0x002fc800078ec0ff */
[----:B------:R-:W-:Y:S02]  /*18270*/  SHF.R.U32.HI R35, RZ, 0x3, R20 ;  /* 0x00000003ff237819 */ /* 0x000fe40000011614 */
[----:B------:R-:W1:Y:S01]  /*18280*/  S2R R20, SR_TID.X ;  /* 0x0000000000147919 */ /* 0x000e620000002100 */
[----:B0-----:R-:W-:-:S13]  /*18290*/  ISETP.NE.AND P1, PT, R10, 0x1, PT ;  /* 0x000000010a00780c */ /* 0x001fda0003f25270 */
[----:B------:R-:W0:Y:S08]  /*182a0*/  @P1 LDC R5, c[0x0][0x434] ;  /* 0x00010d00ff051b82 */ /* 0x000e300000000800 */
[----:B------:R-:W5:Y:S01]  /*182b0*/  @P1 LDC R4, c[0x0][0x438] ;  /* 0x00010e00ff041b82 */ /* 0x000f620000000800 */
[----:B-1----:R-:W-:-:S05]  /*182c0*/  IMAD.SHL.U32 R20, R20, 0x10, RZ ;  /* 0x0000001014147824 */ /* 0x002fca00078e00ff */
[----:B------:R-:W-:Y:S02]  /*182d0*/  LOP3.LUT R20, R35, 0x70, R20, 0xf8, !PT ;  /* 0x0000007023147812 */ /* 0x000fe400078ef814 */
[----:B------:R-:W-:Y:S01]  /*182e0*/  MOV R11, RZ ;  /* 0x000000ff000b7202 */ /* 0x000fe20000000f00 */
[----:B--2---:R-:W-:-:S04]  /*182f0*/  VIADD R0, R21, 0xffffffff ;  /* 0xffffffff15007836 */ /* 0x004fc80000000000 */
[----:B------:R-:W-:-:S05]  /*18300*/  IMAD R8, R0, 0x60, R20 ;  /* 0x0000006000087824 */ /* 0x000fca00078e0214 */
[----:B------:R-:W-:-:S04]  /*18310*/  ISETP.GE.AND P0, PT, R8, R31, PT ;  /* 0x0000001f0800720c */ /* 0x000fc80003f06270 */
[----:B------:R-:W-:Y:S01]  /*18320*/  ISETP.GT.U32.OR P0, PT, R20, 0x5f, P0 ;  /* 0x0000005f1400780c */ /* 0x000fe20000704470 */
[----:B------:R-:W-:-:S04]  /*18330*/  IMAD.IADD R8, R8, 0x1, R34 ;  /* 0x0000000108087824 */ /* 0x000fc800078e0222 */
[----:B0-----:R-:W-:-:S08]  /*18340*/  @P1 IMAD.HI.U32 R5, R8, R5, RZ ;  /* 0x0000000508051227 */ /* 0x001fd000078e00ff */
[----:B---3--:R-:W0:Y:S01]  /*18350*/  @!P0 LDC.64 R2, c[0x0][0x428] ;  /* 0x00010a00ff028b82 */ /* 0x008e220000000a00 */
[----:B------:R-:W-:Y:S01]  /*18360*/  IMAD.MOV.U32 R9, RZ, RZ, R8 ;  /* 0x000000ffff097224 */ /* 0x000fe200078e0008 */
[----:B-----5:R-:W-:-:S06]  /*18370*/  @P1 SHF.R.U32.HI R9, RZ, R4, R5 ;  /* 0x00000004ff091219 */ /* 0x020fcc0000011605 */
[----:B------:R-:W1:Y:S01]  /*18380*/  @!P0 LDC.64 R4, c[0x0][0x418] ;  /* 0x00010600ff048b82 */ /* 0x000e620000000a00 */
[--C-:B------:R-:W-:Y:S01]  /*18390*/  @!P0 SHF.R.S32.HI R7, RZ, 0x1f, R9.reuse ;  /* 0x0000001fff078819 */ /* 0x100fe20000011409 */
[----:B------:R-:W-:Y:S01]  /*183a0*/  @!P0 IMAD.MOV.U32 R6, RZ, RZ, R9 ;  /* 0x000000ffff068224 */ /* 0x000fe200078e0009 */
[----:B----4-:R-:W-:-:S03]  /*183b0*/  SHF.R.S32.HI R35, RZ, 0x1f, R32 ;  /* 0x0000001fff237819 */ /* 0x010fc60000011420 */
[----:B0-----:R-:W-:-:S04]  /*183c0*/  @!P0 IMAD.WIDE.U32 R6, R32, R2, R6 ;  /* 0x0000000220068225 */ /* 0x001fc800078e0006 */
[----:B------:R-:W-:-:S04]  /*183d0*/  @!P0 IMAD R2, R35, R2, RZ ;  /* 0x0000000223028224 */ /* 0x000fc800078e02ff */
[----:B------:R-:W-:Y:S01]  /*183e0*/  @!P0 IMAD R3, R32, R3, R2 ;  /* 0x0000000320038224 */ /* 0x000fe200078e0202 */
[----:B-1----:R-:W-:-:S03]  /*183f0*/  @!P0 LEA R4, P1, R6, R4, 0x2 ;  /* 0x0000000406048211 */ /* 0x002fc600078210ff */
[----:B------:R-:W-:-:S05]  /*18400*/  @!P0 IMAD.IADD R3, R7, 0x1, R3 ;  /* 0x0000000107038824 */ /* 0x000fca00078e0203 */
[----:B------:R-:W-:-:S05]  /*18410*/  @!P0 LEA.HI.X R5, R6, R5, R3, 0x2, P1 ;  /* 0x0000000506058211 */ /* 0x000fca00008f1403 */
[----:B------:R-:W2:Y:S01]  /*18420*/  @!P0 LDG.E R11, desc[UR42][R4.64] ;  /* 0x0000002a040b8981 */ /* 0x000ea2000c1e1900 */
[----:B------:R-:W-:Y:S02]  /*18430*/  ISETP.GT.U32.AND P0, PT, R20, 0x5f, PT ;  /* 0x0000005f1400780c */ /* 0x000fe40003f04070 */
[----:B------:R-:W0:Y:S01]  /*18440*/  S2R R20, SR_TID.X ;  /* 0x0000000000147919 */ /* 0x000e220000002100 */
[----:B------:R-:W-:Y:S01]  /*18450*/  IMAD.U32 R2, RZ, RZ, UR38 ;  /* 0x00000026ff027e24 */ /* 0x000fe2000f8e00ff */
[----:B------:R-:W-:-:S04]  /*18460*/  LOP3.LUT R23, R23, 0xffffffdf, RZ, 0xc0, !PT ;  /* 0xffffffdf17177812 */ /* 0x000fc800078ec0ff */
[----:B------:R-:W-:-:S05]  /*18470*/  ISETP.NE.AND P2, PT, R2, 0x3, PT ;  /* 0x000000030200780c */ /* 0x000fca0003f45270 */
[----:B------:R-:W-:-:S04]  /*18480*/  @P0 LOP3.LUT R23, R23, 0x20, RZ, 0xfc, !PT ;  /* 0x0000002017170812 */ /* 0x000fc800078efcff */
[----:B------:R-:W-:Y:S01]  /*18490*/  LOP3.LUT R23, R23, 0xfffff7ff, RZ, 0xc0, !PT ;  /* 0xfffff7ff17177812 */ /* 0x000fe200078ec0ff */
[----:B0-----:R-:W-:-:S05]  /*184a0*/  IMAD.SHL.U32 R20, R20, 0x8, RZ ;  /* 0x0000000814147824 */ /* 0x001fca00078e00ff */
[----:B------:R-:W-:-:S04]  /*184b0*/  LOP3.LUT R20, R20, 0x38, RZ, 0xc0, !PT ;  /* 0x0000003814147812 */ /* 0x000fc800078ec0ff */
[----:B------:R-:W-:-:S04]  /*184c0*/  LOP3.LUT R13, R20, 0x40, RZ, 0xfc, !PT ;  /* 0x00000040140d7812 */ /* 0x000fc800078efcff */
[----:B------:R-:W-:Y:S02]  /*184d0*/  ISETP.GE.AND P4, PT, R13, UR4, PT ;  /* 0x000000040d007c0c */ /* 0x000fe4000bf86270 */
[----:B------:R-:W-:Y:S01]  /*184e0*/  @P2 LOP3.LUT R23, R23, 0x800, RZ, 0xfc, !PT ;  /* 0x0000080017172812 */ /* 0x000fe200078efcff */
[----:B------:R-:W-:Y:S01]  /*184f0*/  IMAD.MOV R3, RZ, RZ, -R9 ;  /* 0x000000ffff037224 */ /* 0x000fe200078e0a09 */
[----:B------:R-:W-:Y:S02]  /*18500*/  LOP3.LUT R12, R20, 0x80, RZ, 0xfc, !PT ;  /* 0x00000080140c7812 */ /* 0x000fe400078efcff */
[----:B------:R-:W-:Y:S01]  /*18510*/  LOP3.LUT R23, R23, 0xffffffef, RZ, 0xc0, !PT ;  /* 0xffffffef17177812 */ /* 0x000fe200078ec0ff */
[----:B------:R-:W-:Y:S01]  /*18520*/  IMAD R3, R10, R3, R8 ;  /* 0x000000030a037224 */ /* 0x000fe200078e0208 */
[----:B------:R-:W-:Y:S02]  /*18530*/  ISETP.GE.AND P3, PT, R12, UR4, PT ;  /* 0x000000040c007c0c */ /* 0x000fe4000bf66270 */
[----:B------:R-:W-:-:S03]  /*18540*/  ISETP.GE.AND P0, PT, R20, UR4, PT ;  /* 0x0000000414007c0c */ /* 0x000fc6000bf06270 */
[----:B------:R-:W-:Y:S01]  /*18550*/  @P4 LOP3.LUT R23, R23, 0x10, RZ, 0xfc, !PT ;  /* 0x0000001017174812 */ /* 0x000fe200078efcff */
[----:B------:R-:W-:Y:S03]  /*18560*/  STL [R1+0x8], R3 ;  /* 0x0000080301007387 */ /* 0x000fe60000100800 */
[----:B------:R-:W-:-:S04]  /*18570*/  LOP3.LUT R23, R23, 0xfffffffe, RZ, 0xc0, !PT ;  /* 0xfffffffe17177812 */ /* 0x000fc800078ec0ff */
[----:B------:R-:W-:-:S04]  /*18580*/  LOP3.LUT R23, R23, 0xfffffff7, RZ, 0xc0, !PT ;  /* 0xfffffff717177812 */ /* 0x000fc800078ec0ff */
[----:B------:R-:W-:Y:S01]  /*18590*/  @P3 LOP3.LUT R23, R23, 0x8, RZ, 0xfc, !PT ;  /* 0x0000000817173812 */ /* 0x000fe200078efcff */
[----:B------:R-:W-:-:S03]  /*185a0*/  UMOV UR5, 0xffffffff ;  /* 0xffffffff00057882 */ /* 0x000fc60000000000 */
[----:B------:R-:W-:-:S04]  /*185b0*/  @P0 LOP3.LUT R23, R23, 0x1, RZ, 0xfc, !PT ;  /* 0x0000000117170812 */ /* 0x000fc800078efcff */
[----:B------:R-:W-:Y:S01]  /*185c0*/  LOP3.LUT R23, R23, 0xfffffffb, RZ, 0xc0, !PT ;  /* 0xfffffffb17177812 */ /* 0x000fe200078ec0ff */
[----:B--2---:R0:W-:Y:S02]  /*185d0*/  STL [R1], R11 ;  /* 0x0000000b01007387 */ /* 0x0041e40000100800 */
[----:B0-----:R-:W-:-:S04]  /*185e0*/  LOP3.LUT R11, R20, 0xc0, RZ, 0xfc, !PT ;  /* 0x000000c0140b7812 */ /* 0x001fc800078efcff */
[----:B------:R-:W-:-:S13]  /*185f0*/  ISETP.GE.AND P1, PT, R11, UR4, PT ;  /* 0x000000040b007c0c */ /* 0x000fda000bf26270 */
[----:B------:R-:W-:Y:S01]  /*18600*/  @P1 LOP3.LUT R23, R23, 0x4, RZ, 0xfc, !PT ;  /* 0x0000000417171812 */ /* 0x000fe200078efcff */
[----:B------:R-:W-:Y:S06]  /*18610*/  BRA.DIV UR5, `(.L_x_6166) ;  /* 0x0000006205e87947 */ /* 0x000fec000b800000 */
.L_x_6316:
[----:B------:R-:W-:Y:S02]  /*18620*/  SEL R2, RZ, 0x1, P0 ;  /* 0x00000001ff027807 */ /* 0x000fe40000000000 */
[----:B------:R-:W-:-:S03]  /*18630*/  SHF.R.S32.HI R29, RZ, 0x1f, R18 ;  /* 0x0000001fff1d7819 */ /* 0x000fc60000011412 */
[----:B------:R0:W-:Y:S01]  /*18640*/  STL [R1+0x60], R2 ;  /* 0x0000600201007387 */ /* 0x0001e20000100800 */
[----:B------:R-:W-:Y:S05]  /*18650*/  @!P2 BRA `(.L_x_6167) ;  /* 0x000000000004a947 */ /* 0x000fea0003800000 */
[----:B------:R-:W-:Y:S01]  /*18660*/  BPT.TRAP 0x1 ;  /* 0x000000040000795c */ /* 0x000fe20000300000 */
.L_x_6167:
[----:B------:R-:W-:Y:S01]  /*18670*/  IMAD R31, R0, -0x60, R31 ;  /* 0xffffffa0001f7824 */ /* 0x000fe200078e021f */
[----:B------:R-:W-:Y:S01]  /*18680*/  SHF.L.U32 R0, R27, 0x1f, RZ ;  /* 0x0000001f1b007819 */ /* 0x000fe200000006ff */
[----:B------:R-:W-:Y:S01]  /*18690*/  IMAD R30, R25, 0x8, R22 ;  /* 0x00000008191e7824 */ /* 0x000fe200078e0216 */
[----:B------:R-:W-:Y:S03]  /*186a0*/  BSSY B0, `(.L_x_6168) ;  /* 0x0000003000007945 */ /* 0x000fe60003800000 */
[----:B------:R-:W1:Y:S02]  /*186b0*/  SYNCS.PHASECHK.TRANS64.TRYWAIT P0, [R30+URZ+0x32440], R0 ;  /* 0x032440001e0075a7 */ /* 0x000e64000800017f */
[----:B-1----:R-:W-:Y:S05]  /*186c0*/  @!P0 BRA `(.L_x_6169) ;  /* 0x0000006000f08947 */ /* 0x002fea0003800000 */
.L_x_6317:
[----:B------:R-:W-:Y:S05]  /*186d0*/  BSYNC B0 ;  /* 0x0000000000007941 */ /* 0x000fea0003800000 */
.L_x_6168:
[----:B0-----:R-:W1:Y:S01]  /*186e0*/  LDL R2, [R1+0x8] ;  /* 0x0000080001027983 */ /* 0x001e620000100800 */
[----:B------:R-:W-:-:S03]  /*186f0*/  ULDC.64 UR4, c[0x0][0x300] ;  /* 0x0000c00000047ab9 */ /* 0x000fc60000000a00 */
[----:B------:R-:W2:Y:S01]  /*18700*/  LDL R4, [R1] ;  /* 0x0000000001047983 */ /* 0x000ea20000100800 */
[----:B------:R-:W-:Y:S01]  /*18710*/  LOP3.LUT R23, R23, 0xfffffffd, RZ, 0xc0, !PT ;  /* 0xfffffffd17177812 */ /* 0x000fe200078ec0ff */
[----:B------:R-:W0:Y:S02]  /*18720*/  S2R R7, SR_TID.X ;  /* 0x0000000000077919 */ /* 0x000e240000002100 */
[----:B0-----:R-:W-:-:S04]  /*18730*/  SHF.L.U32 R7, R7, 0x3, RZ ;  /* 0x0000000307077819 */ /* 0x001fc800000006ff */
        /* <DEDUP_REMOVED lines=14> */
[----:B------:R-:W0:Y:S02]  /*18820*/  S2R R4, SR_TID.X ;  /* 0x0000000000047919 */ /* 0x000e240000002100 */
[----:B------:R-:W-:Y:S02]  /*18830*/  IMAD.IADD R3, R3, 0x1, R0 ;  /* 0x0000000103037824 */ /* 0x000fe400078e0200 */
[----:B------:R-:W-:Y:S02]  /*18840*/  IMAD R0, R29, UR4, RZ ;  /* 0x000000041d007c24 */ /* 0x000fe4000f8e02ff */
[----:B------:R-:W-:-:S04]  /*18850*/  IMAD.WIDE.U32 R2, R18, UR4, R2 ;  /* 0x0000000412027c25 */ /* 0x000fc8000f8e0002 */
[----:B------:R-:W-:Y:S01]  /*18860*/  IMAD R0, R18, UR5, R0 ;  /* 0x0000000512007c24 */ /* 0x000fe2000f8e0200 */
[----:B------:R-:W-:Y:S01]  /*18870*/  ULDC.64 UR4, c[0x0][0x2e8] ;  /* 0x0000ba0000047ab9 */ /* 0x000fe20000000a00 */
[----:B0-----:R-:W-:-:S04]  /*18880*/  LOP3.LUT R4, R4, 0x7f, RZ, 0xc0, !PT ;  /* 0x0000007f04047812 */ /* 0x001fc800078ec0ff */
[----:B-1----:R-:W-:Y:S01]  /*18890*/  SHF.R.U32.HI R5, RZ, 0x3, R4 ;  /* 0x00000003ff057819 */ /* 0x002fe20000011604 */
[----:B------:R-:W-:Y:S01]  /*188a0*/  IMAD.IADD R4, R3, 0x1, R0 ;  /* 0x0000000103047824 */ /* 0x000fe200078e0200 */
[C---:B------:R-:W-:Y:S01]  /*188b0*/  LEA R0, P0, R2.reuse, UR4, 0x1 ;  /* 0x0000000402007c11 */ /* 0x040fe2000f8008ff */
        /* <DEDUP_REMOVED lines=61> */
.L_x_6331:
        /* <DEDUP_REMOVED lines=10> */
.L_x_6171:
        /* <DEDUP_REMOVED lines=11> */
.L_x_6172:
        /* <DEDUP_REMOVED lines=33> */
.L_x_6174:
[----:B------:R-:W-:Y:S05]  /*18ff0*/  BSYNC B6 ;  /* 0x0000000000067941 */ /* 0x000fea0003800000 */
.L_x_6173:
[----:B------:R-:W2:Y:S01]  /*19000*/  LDL R21, [R1+0x2c] ;  /* 0x00002c0001157983 */ /* 0x000ea20000100800 */
[----:B------:R-:W3:Y:S01]  /*19010*/  LDC R6, c[0x0][0x448] ;  /* 0x00011200ff067b82 */ /* 0x000ee20000000800 */
[----:B------:R-:W-:Y:S02]  /*19020*/  ULDC.64 UR4, c[0x0][0x298] ;  /* 0x0000a60000047ab9 */ /* 0x000fe40000000a00 */
[----:B------:R-:W4:Y:S04]  /*19030*/  LDL R20, [R1+0x38] ;  /* 0x0000380001147983 */ /* 0x000f280000100800 */
[----:B------:R1:W5:Y:S01]  /*19040*/  LDL R9, [R1+0x4] ;  /* 0x0000040001097983 */ /* 0x0003620000100800 */
[----:B0-----:R-:W0:Y:S01]  /*19050*/  S2R R2, SR_TID.X ;  /* 0x0000000000027919 */ /* 0x001e220000002100 */
[----:B------:R-:W1:Y:S01]  /*19060*/  S2R R0, SR_TID.X ;  /* 0x0000000000007919 */ /* 0x000e620000002100 */
[----:B---3--:R-:W-:-:S13]  /*19070*/  ISETP.NE.AND P0, PT, R6, 0x1, PT ;  /* 0x000000010600780c */ /* 0x008fda0003f05270 */
[----:B------:R-:W3:Y:S01]  /*19080*/  @P0 LDC R3, c[0x0][0x450] ;  /* 0x00011400ff030b82 */ /* 0x000ee20000000800 */
[----:B0-----:R-:W-:-:S04]  /*19090*/  LOP3.LUT R2, R2, 0x7f, RZ, 0xc0, !PT ;  /* 0x0000007f02027812 */ /* 0x001fc800078ec0ff */
[----:B------:R-:W-:Y:S01]  /*190a0*/  SHF.R.U32.HI R2, RZ, 0x3, R2 ;  /* 0x00000003ff027819 */ /* 0x000fe20000011602 */
[----:B-1----:R-:W-:Y:S02]  /*190b0*/  IMAD.SHL.U32 R0, R0, 0x10, RZ ;  /* 0x0000001000007824 */ /* 0x002fe400078e00ff */
[----:B--2---:R-:W-:Y:S02]  /*190c0*/  IMAD.MOV.U32 R4, RZ, RZ, R21 ;  /* 0x000000ffff047224 */ /* 0x004fe400078e0015 */
[----:B----4-:R-:W-:Y:S02]  /*190d0*/  IMAD.MOV.U32 R21, RZ, RZ, R20 ;  /* 0x000000ffff157224 */ /* 0x010fe400078e0014 */
[----:B------:R-:W2:Y:S01]  /*190e0*/  LDL R20, [R1+0x10] ;  /* 0x0000100001147983 */ /* 0x000ea20000100800 */
[----:B------:R-:W-:Y:S01]  /*190f0*/  LOP3.LUT R0, R2, 0x70, R0, 0xf8, !PT ;  /* 0x0000007002007812 */ /* 0x000fe200078ef800 */
[----:B------:R-:W-:Y:S01]  /*19100*/  IMAD R4, R4, UR4, RZ ;  /* 0x0000000404047c24 */ /* 0x000fe2000f8e02ff */
[----:B------:R-:W0:Y:S02]  /*19110*/  @P0 LDC R2, c[0x0][0x44c] ;  /* 0x00011300ff020b82 */ /* 0x000e240000000800 */
[----:B------:R-:W-:Y:S01]  /*19120*/  LEA R36, R17, R0, 0x7 ;  /* 0x0000000011247211 */ /* 0x000fe200078e38ff */
[----:B------:R-:W-:-:S04]  /*19130*/  IMAD R4, R37, UR5, R4 ;  /* 0x0000000525047c24 */ /* 0x000fc8000f8e0204 */
[----:B------:R-:W-:Y:S02]  /*19140*/  IMAD.MOV.U32 R0, RZ, RZ, R36 ;  /* 0x000000ffff007224 */ /* 0x000fe400078e0024 */
        /* <DEDUP_REMOVED lines=18> */
[----:B------:R-:W-:Y:S01]  /*19270*/  SHF.R.S32.HI R4, RZ, 0x1f, R0 ;  /* 0x0000001fff047819 */ /* 0x000fe20000011400 */
[----:B------:R-:W0:Y:S04]  /*19280*/  S2R R20, SR_TID.X ;  /* 0x0000000000147919 */ /* 0x000e280000002100 */
        /* <DEDUP_REMOVED lines=15> */
[----:B0-----:R-:W-:-:S03]  /*19380*/  LOP3.LUT R20, R20, 0x7f, RZ, 0xc0, !PT ;  /* 0x0000007f14147812 */ /* 0x001fc600078ec0ff */
[----:B------:R-:W-:Y:S01]  /*19390*/  LEA.HI.X R3, R2, UR5, R3, 0x1, P0 ;  /* 0x0000000502037c11 */ /* 0x000fe200080f0c03 */
[----:B------:R-:W-:Y:S01]  /*193a0*/  UMOV UR5, 0xffffffff ;  /* 0xffffffff00057882 */ /* 0x000fe20000000000 */
[----:B------:R-:W-:Y:S02]  /*193b0*/  ISETP.GE.AND P1, PT, R7, UR4, PT ;  /* 0x0000000407007c0c */ /* 0x000fe4000bf26270 */
[----:B------:R-:W-:Y:S01]  /*193c0*/  SHF.R.U32.HI R8, RZ, 0x3, R20 ;  /* 0x00000003ff087819 */ /* 0x000fe20000011614 */
[----:B------:R-:W-:Y:S10]  /*193d0*/  BRA.DIV UR5, `(.L_x_6175) ;  /* 0x0000005e05c07947 */ /* 0x000ff4000b800000 */
[----:B------:R-:W0:Y:S01]  /*193e0*/  SHFL.IDX PT, R5, R0, RZ, 0x181f ;  /* 0x00181fff00057589 */ /* 0x000e2200000e0000 */
[----:B-----5:R-:W-:Y:S01]  /*193f0*/  IMAD R2, R9, R6, RZ ;  /* 0x0000000609027224 */ /* 0x020fe200078e02ff */
[----:B------:R-:W-:Y:S02]  /*19400*/  LEA R17, R17, R8, 0x7 ;  /* 0x0000000811117211 */ /* 0x000fe400078e38ff */
[----:B------:R-:W1:Y:S02]  /*19410*/  SHFL.IDX PT, R4, R3, RZ, 0x181f ;  /* 0x00181fff03047589 */ /* 0x000e6400000e0000 */
[C---:B------:R-:W-:Y:S01]  /*19420*/  ISETP.GE.AND P0, PT, R17.reuse, R2, PT ;  /* 0x000000021100720c */ /* 0x040fe20003f06270 */
[C---:B------:R-:W-:Y:S02]  /*19430*/  VIADD R6, R17.reuse, 0x10 ;  /* 0x0000001011067836 */ /* 0x040fe40000000000 */
[----:B------:R-:W-:-:S03]  /*19440*/  VIADD R8, R17, 0x40 ;  /* 0x0000004011087836 */ /* 0x000fc60000000000 */
[----:B------:R2:W-:Y:S07]  /*19450*/  STL [R1+0x18], R6 ;  /* 0x0000180601007387 */ /* 0x0005ee0000100800 */
        /* <DEDUP_REMOVED lines=72> */
.L_x_6348:
[----:B01----:R-:W-:-:S05]  /*198e0*/  VIADD R4, R17, 0x70 ;  /* 0x0000007011047836 */ /* 0x003fca0000000000 */
        /* <DEDUP_REMOVED lines=10> */
.L_x_6176:
        /* <DEDUP_REMOVED lines=28> */
.L_x_6178:
[----:B------:R-:W-:Y:S05]  /*19b50*/  BSYNC B6 ;  /* 0x0000000000067941 */ /* 0x000fea0003800000 */
.L_x_6177:
        /* <DEDUP_REMOVED lines=19> */
[----:B------:R-:W-:-:S04]  /*19c90*/  ULDC.64 UR4, c[0x0][0x3e0] ;  /* 0x0000f80000047ab9 */ /* 0x000fc80000000a00 */
[----:B------:R-:W-:Y:S01]  /*19ca0*/  IADD3 R3, R3, R0, RZ ;  /* 0x0000000003037210 */ /* 0x000fe20007ffe0ff */
[----:B---3--:R-:W-:-:S04]  /*19cb0*/  IMAD R0, R21, UR4, RZ ;  /* 0x0000000415007c24 */ /* 0x008fc8000f8e02ff */
[C---:B----4-:R-:W-:Y:S02]  /*19cc0*/  IMAD R0, R20.reuse, UR5, R0 ;  /* 0x0000000514007c24 */ /* 0x050fe4000f8e0200 */
[----:B------:R-:W-:Y:S01]  /*19cd0*/  IMAD.WIDE.U32 R2, R20, UR4, R2 ;  /* 0x0000000414027c25 */ /* 0x000fe2000f8e0002 */
[----:B------:R-:W-:Y:S01]  /*19ce0*/  ULDC.64 UR4, c[0x0][0x3d0] ;  /* 0x0000f40000047ab9 */ /* 0x000fe20000000a00 */
[----:B------:R-:W1:Y:S02]  /*19cf0*/  S2R R20, SR_TID.X ;  /* 0x0000000000147919 */ /* 0x000e640000002100 */
[----:B------:R-:W-:Y:S02]  /*19d00*/  IMAD.IADD R3, R3, 0x1, R0 ;  /* 0x0000000103037824 */ /* 0x000fe400078e0200 */
[----:B------:R-:W2:Y:S02]  /*19d10*/  @P0 LDC R0, c[0x0][0x44c] ;  /* 0x00011300ff000b82 */ /* 0x000ea40000000800 */
[----:B--2---:R-:W-:-:S04]  /*19d20*/  @P0 IMAD.HI.U32 R0, R36, R0, RZ ;  /* 0x0000000024000227 */ /* 0x004fc800078e00ff */
[----:B-1----:R-:W-:Y:S01]  /*19d30*/  IMAD.SHL.U32 R20, R20, 0x8, RZ ;  /* 0x0000000814147824 */ /* 0x002fe200078e00ff */
[----:B0-----:R-:W-:-:S04]  /*19d40*/  @P0 SHF.R.U32.HI R4, RZ, R5, R0 ;  /* 0x00000005ff040219 */ /* 0x001fc80000011600 */
[--C-:B------:R-:W-:Y:S01]  /*19d50*/  SHF.R.S32.HI R5, RZ, 0x1f, R4.reuse ;  /* 0x0000001fff057819 */ /* 0x100fe20000011404 */
[----:B------:R-:W-:Y:S01]  /*19d60*/  IMAD.MOV R0, RZ, RZ, -R4 ;  /* 0x000000ffff007224 */ /* 0x000fe200078e0a04 */
[----:B------:R-:W-:Y:S01]  /*19d70*/  LOP3.LUT R20, R20, 0x38, RZ, 0xc0, !PT ;  /* 0x0000003814147812 */ /* 0x000fe200078ec0ff */
[----:B------:R-:W-:-:S03]  /*19d80*/  IMAD.WIDE.U32 R2, R4, UR4, R2 ;  /* 0x0000000404027c25 */ /* 0x000fc6000f8e0002 */
[----:B------:R-:W-:Y:S01]  /*19d90*/  LOP3.LUT R10, R20, 0x40, RZ, 0xfc, !PT ;  /* 0x00000040140a7812 */ /* 0x000fe200078efcff */
[----:B------:R-:W-:Y:S01]  /*19da0*/  IMAD R0, R6, R0, R36 ;  /* 0x0000000006007224 */ /* 0x000fe200078e0224 */
[C---:B------:R-:W-:Y:S01]  /*19db0*/  LOP3.LUT R9, R20.reuse, 0x80, RZ, 0xfc, !PT ;  /* 0x0000008014097812 */ /* 0x040fe200078efcff */
[----:B------:R-:W-:Y:S01]  /*19dc0*/  IMAD R5, R5, UR4, RZ ;  /* 0x0000000405057c24 */ /* 0x000fe2000f8e02ff */
[----:B------:R-:W-:-:S03]  /*19dd0*/  LOP3.LUT R8, R20, 0xc0, RZ, 0xfc, !PT ;  /* 0x000000c014087812 */ /* 0x000fc600078efcff */
        /* <DEDUP_REMOVED lines=29> */
[----:B0-----:R-:W-:-:S04]  /*19fb0*/  @!P0 LEA R3, P6, R7, R3, 0x1 ;  /* 0x0000000307038211 */ /* 0x001fc800078c08ff */
[----:B------:R-:W-:-:S04]  /*19fc0*/  @!P0 IADD3.X R2, RZ, R2, RZ, P6, !PT ;  /* 0x00000002ff028210 */ /* 0x000fc800037fe4ff */
        /* <DEDUP_REMOVED lines=65> */
.L_x_6366:
        /* <DEDUP_REMOVED lines=13> */
.L_x_6181:
[----:B------:R-:W-:Y:S05]  /*1a4b0*/  BSYNC B0 ;  /* 0x0000000000007941 */ /* 0x000fea0003800000 */
.L_x_6180:
[----:B------:R-:W-:Y:S01]  /*1a4c0*/  NOP ;  /* 0x0000000000007918 */ /* 0x000fe20000000000 */
[----:B------:R-:W-:-:S13]  /*1a4d0*/  PLOP3.LUT P0, PT, PT, PT, PT, 0x80, 0x0 ;  /* 0x000000000000781c */ /* 0x000fda0003f0f070 */
.L_x_6182:
[----:B------:R-:W-:Y:S02]  /*1a4e0*/  PLOP3.LUT P1, PT, P1, P0, PT, 0xa2, 0x0 ;  /* 0x000000000000781c */ /* 0x000fe40000f21472 */
[----:B------:R-:W-:-:S08]  /*1a4f0*/  @P0 R2UR P1, UR4, R22 ;  /* 0x00000000160402ca */ /* 0x000fd00000020000 */
[----:B------:R-:W-:-:S05]  /*1a500*/  @P0 PLOP3.LUT P0, PT, P1, PT, PT, 0x80, 0x0 ;  /* 0x000000000000081c */ /* 0x000fca0000f0f070 */
[----:B------:R-:W-:Y:S01]  /*1a510*/  @!P1 SYNCS.ARRIVE.TRANS64.RED.A0T1 RZ, [UR4+0x32410], RZ ;  /* 0x032410ffffff99a7 */ /* 0x000fe20008200404 */
[----:B------:R-:W-:Y:S07]  /*1a520*/  @!P1 ARRIVES.LDGSTSBAR.64.TRANSCNT [UR4+0x32410] ;  /* 0x03241000ff0099b0 */ /* 0x000fee0008000a84 */
[----:B------:R-:W-:Y:S05]  /*1a530*/  @P0 BRA.U.ANY `(.L_x_6182) ;  /* 0xfffffffd00e80947 */ /* 0x000fea000393ffff */
[----:B01----:R-:W3:Y:S02]  /*1a540*/  LDL.LU R2, [R1+0x3c] ;  /* 0x00003c0001027983 */ /* 0x003ee40000300800 */
[----:B---3--:R-:W-:-:S04]  /*1a550*/  IADD3 R2, R2, 0x1, RZ ;  /* 0x0000000102027810 */ /* 0x008fc80007ffe0ff */
[----:B------:R-:W-:Y:S01]  /*1a560*/  LEA.HI R0, R2, R2, RZ, 0x1 ;  /* 0x0000000202007211 */ /* 0x000fe200078f08ff */
[----:B------:R0:W-:Y:S03]  /*1a570*/  STL [R1+0x3c], R2 ;  /* 0x00003c0201007387 */ /* 0x0001e60000100800 */
        /* <DEDUP_REMOVED lines=8> */
.L_x_6367:
[----:B------:R-:W-:Y:S05]  /*1a600*/  BSYNC B0 ;  /* 0x0000000000007941 */ /* 0x000fea0003800000 */
.L_x_6183:
[----:B------:R-:W-:-:S05]  /*1a610*/  IMAD.U32 R0, RZ, RZ, UR38 ;  /* 0x00000026ff007e24 */ /* 0x000fca000f8e00ff */
[----:B------:R-:W-:-:S13]  /*1a620*/  ISETP.NE.AND P0, PT, R0, 0x3, PT ;  /* 0x000000030000780c */ /* 0x000fda0003f05270 */
[----:B------:R-:W-:Y:S05]  /*1a630*/  @!P0 BRA `(.L_x_6185) ;  /* 0x0000000000048947 */ /* 0x000fea0003800000 */
[----:B------:R-:W-:Y:S01]  /*1a640*/  BPT.TRAP 0x1 ;  /* 0x000000040000795c */ /* 0x000fe20000300000 */
.L_x_6185:
[----:B0-----:R-:W-:Y:S01]  /*1a650*/  SHF.L.U32 R3, R27, 0x1f, RZ ;  /* 0x0000001f1b037819 */ /* 0x001fe200000006ff */
[----:B------:R-:W-:Y:S03]  /*1a660*/  BSSY B0, `(.L_x_6186) ;  /* 0x0000003000007945 */ /* 0x000fe60003800000 */
[----:B------:R-:W0:Y:S02]  /*1a670*/  SYNCS.PHASECHK.TRANS64.TRYWAIT P0, [R30+URZ+0x32460], R3 ;  /* 0x032460031e0075a7 */ /* 0x000e24000800017f */
[----:B0-----:R-:W-:Y:S05]  /*1a680*/  @!P0 BRA `(.L_x_6187) ;  /* 0x0000006400388947 */ /* 0x001fea0003800000 */
.L_x_6368:
[----:B------:R-:W-:Y:S05]  /*1a690*/  BSYNC B0 ;  /* 0x0000000000007941 */ /* 0x000fea0003800000 */
.L_x_6186:
[----:B------:R-:W3:Y:S01]  /*1a6a0*/  LDL.LU R0, [R1+0x44] ;  /* 0x0000440001007983 */ /* 0x000ee20000300800 */
[----:B------:R-:W-:-:S03]  /*1a6b0*/  ULDC.64 UR4, c[0x0][0x328] ;  /* 0x0000ca0000047ab9 */ /* 0x000fc60000000a00 */
[----:B------:R-:W4:Y:S04]  /*1a6c0*/  LDL.LU R2, [R1+0x8] ;  /* 0x0000080001027983 */ /* 0x000f280000300800 */
[----:B------:R-:W5:Y:S04]  /*1a6d0*/  LDL.LU R7, [R1+0x48] ;  /* 0x0000480001077983 */ /* 0x000f680000300800 */
[----:B--2---:R-:W2:Y:S04]  /*1a6e0*/  LDL.LU R6, [R1] ;  /* 0x0000000001067983 */ /* 0x004ea80000300800 */
[----:B------:R-:W2:Y:S01]  /*1a6f0*/  LDL.LU R4, [R1+0x60] ;  /* 0x0000600001047983 */ /* 0x000ea20000300800 */
[----:B------:R-:W-:-:S02]  /*1a700*/  LOP3.LUT P3, RZ, R23, 0x10, RZ, 0xc0, !PT ;  /* 0x0000001017ff7812 */ /* 0x000fc4000786c0ff */
[C---:B------:R-:W-:Y:S02]  /*1a710*/  LOP3.LUT P2, RZ, R23.reuse, 0x8, RZ, 0xc0, !PT ;  /* 0x0000000817ff7812 */ /* 0x040fe4000784c0ff */
[C---:B------:R-:W-:Y:S02]  /*1a720*/  LOP3.LUT P1, RZ, R23.reuse, 0x4, RZ, 0xc0, !PT ;  /* 0x0000000417ff7812 */ /* 0x040fe4000782c0ff */
[----:B------:R-:W-:Y:S01]  /*1a730*/  LOP3.LUT P4, RZ, R23, 0x1, RZ, 0xc0, !PT ;  /* 0x0000000117ff7812 */ /* 0x000fe2000788c0ff */
[----:B---3--:R-:W-:-:S04]  /*1a740*/  IMAD R0, R0, UR4, RZ ;  /* 0x0000000400007c24 */ /* 0x008fc8000f8e02ff */
[C---:B----4-:R-:W-:Y:S02]  /*1a750*/  IMAD R5, R2.reuse, UR5, R0 ;  /* 0x0000000502057c24 */ /* 0x050fe4000f8e0200 */
[----:B0-----:R-:W-:Y:S01]  /*1a760*/  IMAD.WIDE.U32 R2, R2, UR4, RZ ;  /* 0x0000000402027c25 */ /* 0x001fe2000f8e00ff */
[----:B------:R-:W-:-:S03]  /*1a770*/  ULDC.64 UR4, c[0x0][0x338] ;  /* 0x0000ce0000047ab9 */ /* 0x000fc60000000a00 */
[----:B------:R-:W-:Y:S02]  /*1a780*/  IMAD.IADD R3, R3, 0x1, R5 ;  /* 0x0000000103037824 */ /* 0x000fe400078e0205 */
[----:B-----5:R-:W-:Y:S01]  /*1a790*/  IMAD R0, R7, UR4, RZ ;  /* 0x0000000407007c24 */ /* 0x020fe2000f8e02ff */
        /* <DEDUP_REMOVED lines=15> */
[----:B------:R-:W-:Y:S01]  /*1a890*/  IADD3 R0, R3, R0, R4 ;  /* 0x0000000003007210 */ /* 0x000fe20007ffe004 */
        /* <DEDUP_REMOVED lines=13> */
[----:B------:R-:W0:Y:S02]  /*1a970*/  SHFL.IDX PT, R14, R5, 0x1, 0x181f ;  /* 0x00381f00050e7f89 */ /* 0x000e2400000e0000 */
[----:B--2---:R-:W-:Y:S02]  /*1a980*/  IADD3.X R3, RZ, R3, RZ, P0, !PT ;  /* 0x00000003ff037210 */ /* 0x004fe400007fe4ff */
        /* <DEDUP_REMOVED lines=58> */
.L_x_6382:
        /* <DEDUP_REMOVED lines=15> */
.L_x_6189:
        /* <DEDUP_REMOVED lines=11> */
.L_x_6190:
[----:B------:R-:W2:Y:S01]  /*1aed0*/  LDL R2, [R1+0x1c] ;  /* 0x00001c0001027983 */ /* 0x000ea20000100800 */
[----:B------:R0:W-:Y:S01]  /*1aee0*/  SYNCS.ARRIVE.TRANS64.A1T0 RZ, [R30+URZ+0x32450], RZ ;  /* 0x032450ff1eff79a7 */ /* 0x0001e2000810003f */
[----:B------:R-:W-:Y:S01]  /*1aef0*/  BSSY B0, `(.L_x_6191) ;  /* 0x00000e0000007945 */ /* 0x000fe20003800000 */
[----:B--2---:R-:W-:-:S13]  /*1af00*/  ISETP.GE.AND P0, PT, R2, 0x2, PT ;  /* 0x000000020200780c */ /* 0x004fda0003f06270 */
[----:B0-----:R-:W-:Y:S05]  /*1af10*/  @!P0 BRA `(.L_x_6192) ;  /* 0x0000000c00748947 */ /* 0x001fea0003800000 */
[----:B------:R-:W-:-:S07]  /*1af20*/  VIADD R10, R2, 0xfffffffe ;  /* 0xfffffffe020a7836 */ /* 0x000fce0000000000 */
.L_x_6205:
[----:B0-----:R-:W0:Y:S01]  /*1af30*/  S2R R2, SR_TID.X ;  /* 0x0000000000027919 */ /* 0x001e220000002100 */
[----:B------:R-:W1:Y:S01]  /*1af40*/  LDC R8, c[0x0][0x430] ;  /* 0x00010c00ff087b82 */ /* 0x000e620000000800 */
[----:B------:R-:W-:Y:S01]  /*1af50*/  IMAD R9, R10, 0x60, R34 ;  /* 0x000000600a097824 */ /* 0x000fe200078e0222 */
[----:B--2---:R-:W2:Y:S01]  /*1af60*/  S2R R4, SR_TID.X ;  /* 0x0000000000047919 */ /* 0x004ea20000002100 */
[----:B------:R-:W-:Y:S01]  /*1af70*/  VIADD R25, R25, 0x1 ;  /* 0x0000000119197836 */ /* 0x000fe20000000000 */
[----:B-1----:R-:W-:Y:S02]  /*1af80*/  ISETP.NE.AND P0, PT, R8, 0x1, PT ;  /* 0x000000010800780c */ /* 0x002fe40003f05270 */
[----:B0-----:R-:W-:-:S04]  /*1af90*/  LOP3.LUT R2, R2, 0x7f, RZ, 0xc0, !PT ;  /* 0x0000007f02027812 */ /* 0x001fc800078ec0ff */
[----:B------:R-:W-:Y:S02]  /*1afa0*/  SHF.R.U32.HI R2, RZ, 0x3, R2 ;  /* 0x00000003ff027819 */ /* 0x000fe40000011602 */
[----:B--2---:R-:W-:-:S05]  /*1afb0*/  SHF.L.U32 R4, R4, 0x4, RZ ;  /* 0x0000000404047819 */ /* 0x004fca00000006ff */
[----:B------:R-:W0:Y:S01]  /*1afc0*/  @P0 LDC R3, c[0x0][0x438] ;  /* 0x00010e00ff030b82 */ /* 0x000e220000000800 */
[----:B------:R-:W-:-:S04]  /*1afd0*/  LOP3.LUT R4, R2, 0x70, R4, 0xf8, !PT ;  /* 0x0000007002047812 */ /* 0x000fc800078ef804 */
[----:B------:R-:W-:-:S03]  /*1afe0*/  ISETP.GT.U32.AND P1, PT, R4, 0x5f, PT ;  /* 0x0000005f0400780c */ /* 0x000fc60003f24070 */
[----:B------:R-:W1:Y:S01]  /*1aff0*/  @P0 LDC R2, c[0x0][0x434] ;  /* 0x00010d00ff020b82 */ /* 0x000e620000000800 */
[----:B------:R-:W-:-:S04]  /*1b000*/  IMAD.IADD R9, R4, 0x1, R9 ;  /* 0x0000000104097824 */ /* 0x000fc800078e0209 */
[----:B------:R-:W-:-:S05]  /*1b010*/  IMAD.MOV.U32 R11, RZ, RZ, R9 ;  /* 0x000000ffff0b7224 */ /* 0x000fca00078e0009 */
[----:B------:R-:W2:Y:S08]  /*1b020*/  @!P1 LDC.64 R4, c[0x0][0x428] ;  /* 0x00010a00ff049b82 */ /* 0x000eb00000000a00 */
[----:B---3--:R-:W3:Y:S01]  /*1b030*/  @!P1 LDC.64 R6, c[0x0][0x418] ;  /* 0x00010600ff069b82 */ /* 0x008ee20000000a00 */
[----:B-1----:R-:W-:-:S05]  /*1b040*/  @P0 IMAD.HI.U32 R2, R9, R2, RZ ;  /* 0x0000000209020227 */ /* 0x002fca00078e00ff */
[----:B0-----:R-:W-:-:S04]  /*1b050*/  @P0 SHF.R.U32.HI R11, RZ, R3, R2 ;  /* 0x00000003ff0b0219 */ /* 0x001fc80000011602 */
[----:B------:R-:W-:Y:S01]  /*1b060*/  @!P1 SHF.R.S32.HI R3, RZ, 0x1f, R11 ;  /* 0x0000001fff039819 */ /* 0x000fe2000001140b */
[----:B--2---:R-:W-:-:S04]  /*1b070*/  @!P1 IMAD R2, R35, R4, RZ ;  /* 0x0000000423029224 */ /* 0x004fc800078e02ff */
[----:B------:R-:W-:Y:S02]  /*1b080*/  @!P1 IMAD R5, R32, R5, R2 ;  /* 0x0000000520059224 */ /* 0x000fe400078e0202 */
[----:B------:R-:W-:-:S04]  /*1b090*/  @!P1 IMAD.MOV.U32 R2, RZ, RZ, R11 ;  /* 0x000000ffff029224 */ /* 0x000fc800078e000b */
[----:B------:R-:W-:-:S04]  /*1b0a0*/  @!P1 IMAD.WIDE.U32 R2, R32, R4, R2 ;  /* 0x0000000420029225 */ /* 0x000fc800078e0002 */
[----:B------:R-:W-:Y:S01]  /*1b0b0*/  @!P1 IMAD.IADD R5, R5, 0x1, R3 ;  /* 0x0000000105059824 */ /* 0x000fe200078e0203 */
[C---:B---3--:R-:W-:Y:S01]  /*1b0c0*/  @!P1 LEA R6, P0, R2.reuse, R6, 0x2 ;  /* 0x0000000602069211 */ /* 0x048fe200078010ff */
[----:B------:R-:W-:Y:S02]  /*1b0d0*/  IMAD.MOV.U32 R4, RZ, RZ, RZ ;  /* 0x000000ffff047224 */ /* 0x000fe400078e00ff */
[----:B------:R-:W-:Y:S01]  /*1b0e0*/  IMAD.U32 R12, RZ, RZ, UR38 ;  /* 0x00000026ff0c7e24 */ /* 0x000fe2000f8e00ff */
[----:B------:R-:W-:Y:S02]  /*1b0f0*/  @!P1 LEA.HI.X R7, R2, R7, R5, 0x2, P0 ;  /* 0x0000000702079211 */ /* 0x000fe400000f1405 */
[----:B------:R-:W-:-:S03]  /*1b100*/  ISETP.NE.AND P0, PT, R25, 0x2, PT ;  /* 0x000000021900780c */ /* 0x000fc60003f05270 */
[----:B------:R0:W5:Y:S01]  /*1b110*/  @!P1 LDG.E R4, desc[UR42][R6.64] ;  /* 0x0000002a06049981 */ /* 0x000162000c1e1900 */
[----:B------:R-:W-:Y:S02]  /*1b120*/  ISETP.NE.AND P1, PT, R12, 0x3, PT ;  /* 0x000000030c00780c */ /* 0x000fe40003f25270 */
[----:B------:R-:W-:Y:S01]  /*1b130*/  SEL R2, RZ, 0x1, P0 ;  /* 0x00000001ff027807 */ /* 0x000fe20000000000 */
[----:B------:R-:W-:Y:S01]  /*1b140*/  IMAD.MOV R5, RZ, RZ, -R11 ;  /* 0x000000ffff057224 */ /* 0x000fe200078e0a0b */
[----:B------:R-:W-:Y:S05]  /*1b150*/  YIELD ;  /* 0x0000000000007946 */ /* 0x000fea0003800000 */
[----:B------:R-:W-:-:S02]  /*1b160*/  LOP3.LUT R27, R27, R2, RZ, 0x3c, !PT ;  /* 0x000000021b1b7212 */ /* 0x000fc400078e3cff */
[----:B------:R-:W-:Y:S01]  /*1b170*/  MOV R2, R10 ;  /* 0x0000000a00027202 */ /* 0x000fe20000000f00 */
[----:B------:R-:W-:Y:S01]  /*1b180*/  IMAD R5, R8, R5, R9 ;  /* 0x0000000508057224 */ /* 0x000fe200078e0209 */
[----:B------:R-:W-:Y:S01]  /*1b190*/  SEL R25, R25, RZ, P0 ;  /* 0x000000ff19197207 */ /* 0x000fe20000000000 */
[----:B------:R-:W-:Y:S01]  /*1b1a0*/  VIADD R10, R10, 0xffffffff ;  /* 0xffffffff0a0a7836 */ /* 0x000fe20000000000 */
[----:B------:R-:W-:Y:S01]  /*1b1b0*/  ISETP.GT.AND P2, PT, R2, RZ, PT ;  /* 0x000000ff0200720c */ /* 0x000fe20003f44270 */
[----:B0-----:R-:W-:-:S12]  /*1b1c0*/  @!P1 BRA `(.L_x_6193) ;  /* 0x0000000000049947 */ /* 0x001fd80003800000 */
[----:B------:R-:W-:Y:S01]  /*1b1d0*/  BPT.TRAP 0x1 ;  /* 0x000000040000795c */ /* 0x000fe20000300000 */
.L_x_6193:
[----:B------:R-:W-:Y:S01]  /*1b1e0*/  IMAD R6, R25, 0x8, R22 ;  /* 0x0000000819067824 */ /* 0x000fe200078e0216 */
[----:B------:R-:W-:Y:S01]  /*1b1f0*/  SHF.L.U32 R21, R27, 0x1f, RZ ;  /* 0x0000001f1b157819 */ /* 0x000fe200000006ff */
[----:B------:R-:W-:Y:S01]  /*1b200*/  BSSY B1, `(.L_x_6194) ;  /* 0x0000004000017945 */ /* 0x000fe20003800000 */
[----:B------:R-:W-:Y:S02]  /*1b210*/  SHF.R.S32.HI R17, RZ, 0x1f, R5 ;  /* 0x0000001fff117819 */ /* 0x000fe40000011405 */
[----:B------:R-:W0:Y:S02]  /*1b220*/  SYNCS.PHASECHK.TRANS64.TRYWAIT P0, [R6+URZ+0x32440], R21 ;  /* 0x03244015060075a7 */ /* 0x000e24000800017f */
[----:B0-----:R-:W-:Y:S05]  /*1b230*/  @!P0 BRA `(.L_x_6195) ;  /* 0x0000006000a08947 */ /* 0x001fea0003800000 */
.L_x_6383:
[----:B------:R-:W-:Y:S05]  /*1b240*/  BSYNC B1 ;  /* 0x0000000000017941 */ /* 0x000fea0003800000 */
.L_x_6194:
        /* <DEDUP_REMOVED lines=52> */
.L_x_6397:
        /* <DEDUP_REMOVED lines=8> */
.L_x_6197:
        /* <DEDUP_REMOVED lines=11> */
.L_x_6198:
[----:B------:R2:W-:Y:S01]  /*1b6c0*/  SYNCS.ARRIVE.TRANS64.A1T0 RZ, [R6+URZ+0x32430], RZ ;  /* 0x032430ff06ff79a7 */ /* 0x0005e2000810003f */
[----:B------:R-:W-:Y:S05]  /*1b6d0*/  @!P3 BRA `(.L_x_6199) ;  /* 0x000000000004b947 */ /* 0x000fea0003800000 */
[----:B------:R-:W-:Y:S01]  /*1b6e0*/  BPT.TRAP 0x1 ;  /* 0x000000040000795c */ /* 0x000fe20000300000 */
.L_x_6199:
[----:B------:R-:W3:Y:S01]  /*1b6f0*/  SYNCS.PHASECHK.TRANS64.TRYWAIT P0, [R6+URZ+0x32460], R21 ;  /* 0x03246015060075a7 */ /* 0x000ee2000800017f */
[----:B------:R-:W-:Y:S04]  /*1b700*/  BSSY B1, `(.L_x_6200) ;  /* 0x0000002000017945 */ /* 0x000fe80003800000 */
[----:B---3--:R-:W-:Y:S05]  /*1b710*/  @!P0 BRA `(.L_x_6201) ;  /* 0x0000006400208947 */ /* 0x008fea0003800000 */
.L_x_6398:
[----:B------:R-:W-:Y:S05]  /*1b720*/  BSYNC B1 ;  /* 0x0000000000017941 */ /* 0x000fea0003800000 */
.L_x_6200:
[----:B------:R-:W-:Y:S01]  /*1b730*/  ULDC.64 UR4, c[0x0][0x328] ;  /* 0x0000ca0000047ab9 */ /* 0x000fe20000000a00 */
[----:B------:R-:W-:Y:S01]  /*1b740*/  LOP3.LUT P5, RZ, R23, 0x1, RZ, 0xc0, !PT ;  /* 0x0000000117ff7812 */ /* 0x000fe200078ac0ff */
[----:B------:R-:W-:Y:S01]  /*1b750*/  IMAD R2, R17, UR4, RZ ;  /* 0x0000000411027c24 */ /* 0x000fe2000f8e02ff */
[----:B------:R-:W-:Y:S01]  /*1b760*/  LOP3.LUT P4, RZ, R23, 0x10, RZ, 0xc0, !PT ;  /* 0x0000001017ff7812 */ /* 0x000fe2000788c0ff */
[----:B-1----:R-:W-:Y:S01]  /*1b770*/  IMAD R8, R25, 0x6000, R33 ;  /* 0x0000600019087824 */ /* 0x002fe200078e0221 */
        /* <DEDUP_REMOVED lines=33> */
[----:B------:R-:W4:Y:S01]  /*1b990*/  SHFL.IDX PT, R14, R7, 0x2, 0x181f ;  /* 0x00581f00070e7f89 */ /* 0x000f2200000e0000 */
[----:B------:R-:W-:-:S05]  /*1b9a0*/  IADD3.X R5, RZ, R5, RZ, P0, !PT ;  /* 0x00000005ff057210 */ /* 0x000fca00007fe4ff */
[----:B------:R-:W-:Y:S04]  /*1b9b0*/  LDGSTS.E.BYPASS.LTC128B.128 [R8+0xc00], desc[UR42][R4.64], !P5 ;  /* 0x00c0000004087fae */ /* 0x000fe8000e901d6a */
[----:B------:R-:W-:Y:S04]  /*1b9c0*/  LDGSTS.E.BYPASS.LTC128B.128 [R8+0x3c00], desc[UR42][R4.64+0x80], !P4 ;  /* 0x03c0008004087fae */ /* 0x000fe8000e101d6a */
[----:B------:R-:W-:Y:S04]  /*1b9d0*/  LDGSTS.E.BYPASS.LTC128B.128 [R8+0x6c00], desc[UR42][R4.64+0x100], !P3 ;  /* 0x06c0010004087fae */ /* 0x000fe8000d901d6a */
[----:B------:R1:W-:Y:S01]  /*1b9e0*/  LDGSTS.E.BYPASS.LTC128B.128 [R8+0x9c00], desc[UR42][R4.64+0x180], !P1 ;  /* 0x09c0018004087fae */ /* 0x0003e2000c901d6a */
[----:B----4-:R-:W-:-:S03]  /*1b9f0*/  IADD3 R2, P0, R14, R0, RZ ;  /* 0x000000000e027210 */ /* 0x010fc60007f1e0ff */
[----:B------:R-:W4:Y:S02]  /*1ba00*/  SHFL.IDX PT, R14, R7, 0x3, 0x181f ;  /* 0x00781f00070e7f89 */ /* 0x000f2400000e0000 */
[----:B------:R-:W-:Y:S02]  /*1ba10*/  IMAD.X R3, RZ, RZ, R17, P0 ;  /* 0x000000ffff037224 */ /* 0x000fe400000e0611 */
[----:B-1----:R-:W1:Y:S04]  /*1ba20*/  SHFL.IDX PT, R5, R9, 0x3, 0x181f ;  /* 0x00781f0009057f89 */ /* 0x002e6800000e0000 */
[----:B------:R-:W-:Y:S04]  /*1ba30*/  SHFL.IDX PT, R17, R9, 0x4, 0x181f ;  /* 0x00981f0009117f89 */ /* 0x000fe800000e0000 */
        /* <DEDUP_REMOVED lines=19> */
.L_x_6412:
        /* <DEDUP_REMOVED lines=11> */
.L_x_6203:
        /* <DEDUP_REMOVED lines=11> */
.L_x_6204:
[----:B------:R0:W-:Y:S01]  /*1bcd0*/  SYNCS.ARRIVE.TRANS64.A1T0 RZ, [R6+URZ+0x32450], RZ ;  /* 0x032450ff06ff79a7 */ /* 0x0001e2000810003f */
[----:B------:R-:W-:Y:S05]  /*1bce0*/  @P2 BRA `(.L_x_6205) ;  /* 0xfffffff000902947 */ /* 0x000fea000383ffff */
.L_x_6192:
[----:B------:R-:W-:Y:S05]  /*1bcf0*/  BSYNC B0 ;  /* 0x0000000000007941 */ /* 0x000fea0003800000 */
.L_x_6191:
        /* <DEDUP_REMOVED lines=20> */
.L_x_6207:
[----:B------:R-:W-:Y:S05]  /*1be40*/  BSYNC B0 ;  /* 0x0000000000007941 */ /* 0x000fea0003800000 */
.L_x_6206:
[----:B------:R-:W-:Y:S02]  /*1be50*/  LOP3.LUT R27, R27, R0, RZ, 0x3c, !PT ;  /* 0x000000001b1b7212 */ /* 0x000fe400078e3cff */
[----:B------:R-:W-:-:S07]  /*1be60*/  SEL R25, R25, RZ, P0 ;  /* 0x000000ff19197207 */ /* 0x000fce0000000000 */
.L_x_6160:
[----:B------:R-:W-:Y:S05]  /*1be70*/  BSYNC B7 ;  /* 0x0000000000077941 */ /* 0x000fea0003800000 */
.L_x_6158:
        /* <DEDUP_REMOVED lines=11> */
.L_x_6208:
        /* <DEDUP_REMOVED lines=36> */
.L_x_6422:
[----:B------:R-:W-:Y:S02]  /*1c170*/  ULDC UR4, c[0x0][0xd38] ;  /* 0x00034e0000047ab9 */ /* 0x000fe40000000800 */
[----:B------:R-:W-:-:S04]  /*1c180*/  IMAD.U32 R7, RZ, RZ, UR4 ;  /* 0x00000004ff077e24 */ /* 0x000fc8000f8e00ff */
[----:B--2---:R-:W-:-:S05]  /*1c190*/  IMAD R14, R14, R7, RZ ;  /* 0x000000070e0e7224 */ /* 0x004fca00078e02ff */
[----:B------:R-:W-:-:S04]  /*1c1a0*/  IADD3 R9, R4, R14, RZ ;  /* 0x0000000e04097210 */ /* 0x000fc80007ffe0ff */
[----:B------:R-:W-:-:S13]  /*1c1b0*/  ISETP.GT.AND P6, PT, R9, R0, PT ;  /* 0x000000000900720c */ /* 0x000fda0003fc4270 */
[----:B------:R-:W-:Y:S05]  /*1c1c0*/  @P6 BRA `(.L_x_6211) ;  /* 0x00000000009c6947 */ /* 0x000fea0003800000 */
.L_x_6216:
        /* <DEDUP_REMOVED lines=14> */
.L_x_6214:
[----:B------:R-:W-:Y:S05]  /*1c2b0*/  BSYNC B0 ;  /* 0x0000000000007941 */ /* 0x000fea0003800000 */
.L_x_6213:
[----:B------:R-:W-:-:S03]  /*1c2c0*/  UMOV UR4, 0xffffffff ;  /* 0xffffffff00047882 */ /* 0x000fc60000000000 */
[----:B------:R-:W-:Y:S05]  /*1c2d0*/  BRA.DIV UR4, `(.L_x_6215) ;  /* 0x0000006604307947 */ /* 0x000fea000b800000 */
[----:B-----5:R-:W2:Y:S02]  /*1c2e0*/  SHFL.UP PT, R14, R5, 0x1, RZ ;  /* 0x04200000050e7989 */ /* 0x020ea400000e00ff */
[----:B--2---:R-:W-:-:S05]  /*1c2f0*/  SEL R14, R14, RZ, P1 ;  /* 0x000000ff0e0e7207 */ /* 0x004fca0000800000 */
        /* <DEDUP_REMOVED lines=14> */
.L_x_6430:
[----:B------:R-:W-:Y:S02]  /*1c3e0*/  ULDC UR4, c[0x0][0xd38] ;  /* 0x00034e0000047ab9 */ /* 0x000fe40000000800 */
[----:B------:R-:W-:-:S05]  /*1c3f0*/  MOV R7, UR4 ;  /* 0x0000000400077c02 */ /* 0x000fca0008000f00 */
[----:B--2---:R-:W-:-:S04]  /*1c400*/  IMAD R14, R14, R7, RZ ;  /* 0x000000070e0e7224 */ /* 0x004fc800078e02ff */
[----:B------:R-:W-:-:S05]  /*1c410*/  IMAD.IADD R9, R14, 0x1, R9 ;  /* 0x000000010e097824 */ /* 0x000fca00078e0209 */
[----:B------:R-:W-:-:S13]  /*1c420*/  ISETP.GT.AND P6, PT, R9, R0, PT ;  /* 0x000000000900720c */ /* 0x000fda0003fc4270 */
[----:B------:R-:W-:Y:S05]  /*1c430*/  @!P6 BRA `(.L_x_6216) ;  /* 0xfffffffc0064e947 */ /* 0x000fea000383ffff */
.L_x_6211:
        /* <DEDUP_REMOVED lines=8> */
.L_x_6434:
[----:B------:R-:W-:Y:S01]  /*1c4c0*/  ISETP.NE.AND P0, PT, R3, RZ, PT ;  /* 0x000000ff0300720c */ /* 0x000fe20003f05270 */
[----:B------:R-:W-:-:S12]  /*1c4d0*/  IMAD.MOV.U32 R14, RZ, RZ, RZ ;  /* 0x000000ffff0e7224 */ /* 0x000fd800078e00ff */
[----:B------:R-:W-:Y:S05]  /*1c4e0*/  @!P0 BRA `(.L_x_6218) ;  /* 0x0000000000108947 */ /* 0x000fea0003800000 */
[----:B------:R-:W-:Y:S01]  /*1c4f0*/  UMOV UR4, 0xffffffff ;  /* 0xffffffff00047882 */ /* 0x000fe20000000000 */
[----:B------:R-:W-:Y:S02]  /*1c500*/  VIADD R12, R4, 0xffffffff ;  /* 0xffffffff040c7836 */ /* 0x000fe40000000000 */
[----:B------:R-:W-:Y:S05]  /*1c510*/  BRA.DIV UR4, `(.L_x_6219) ;  /* 0x0000006604a47947 */ /* 0x000fea000b800000 */
[----:B------:R4:W0:Y:S02]  /*1c520*/  SHFL.IDX PT, R14, R2, R12, 0x1f ;  /* 0x00001f0c020e7589 */ /* 0x00082400000e0000 */
.L_x_6218:
        /* <DEDUP_REMOVED lines=8> */
[----:B-1----:R-:W0:Y:S08]  /*1c5b0*/  I2F.RP R10, R8 ;  /* 0x00000008000a7306 */ /* 0x002e300000209400 */
[----:B0-----:R-:W0:Y:S02]  /*1c5c0*/  MUFU.RCP R10, R10 ;  /* 0x0000000a000a7308 */ /* 0x001e240000001000 */
[----:B0-----:R-:W-:-:S06]  /*1c5d0*/  VIADD R11, R10, 0xffffffe ;  /* 0x0ffffffe0a0b7836 */ /* 0x001fcc0000000000 */
[----:B------:R-:W0:Y:S02]  /*1c5e0*/  F2I.FTZ.U32.TRUNC.NTZ R3, R11 ;  /* 0x0000000b00037305 */ /* 0x000e24000021f000 */
[----:B0-----:R-:W-:-:S04]  /*1c5f0*/  IMAD.MOV R9, RZ, RZ, -R3 ;  /* 0x000000ffff097224 */ /* 0x001fc800078e0a03 */
[----:B------:R-:W-:-:S04]  /*1c600*/  IMAD R9, R9, R8, RZ ;  /* 0x0000000809097224 */ /* 0x000fc800078e02ff */
[----:B------:R-:W-:Y:S01]  /*1c610*/  IMAD.HI.U32 R2, R3, R9, R2 ;  /* 0x0000000903027227 */ /* 0x000fe200078e0002 */
[----:B------:R-:W-:Y:S02]  /*1c620*/  IADD3 R9, R0, -R16, RZ ;  /* 0x8000001000097210 */ /* 0x000fe40007ffe0ff */
[----:B------:R-:W-:Y:S02]  /*1c630*/  IABS R0, R4 ;  /* 0x0000000400007213 */ /* 0x000fe40000000000 */
[----:B------:R-:W-:-:S03]  /*1c640*/  IABS R3, R9 ;  /* 0x0000000900037213 */ /* 0x000fc60000000000 */
        /* <DEDUP_REMOVED lines=45> */
[----:B------:R-:W-:-:S04]  /*1c920*/  LOP3.LUT R2, RZ, R2, RZ, 0x33, !PT ;  /* 0x00000002ff027212 */ /* 0x000fc800078e33ff */
[----:B------:R-:W-:Y:S01]  /*1c930*/  IADD3 R17, R5, R2, RZ ;  /* 0x0000000205117210 */ /* 0x000fe20007ffe0ff */
[----:B------:R-:W-:Y:S06]  /*1c940*/  BRA `(.L_x_6220) ;  /* 0x00000000001c7947 */ /* 0x000fec0003800000 */
.L_x_6212:
[----:B------:R-:W-:Y:S01]  /*1c950*/  UMOV UR4, URZ ;  /* 0x0000003f00047c82 */ /* 0x000fe20008000000 */
[----:B------:R-:W-:Y:S01]  /*1c960*/  UMOV UR5, URZ ;  /* 0x0000003f00057c82 */ /* 0x000fe20008000000 */
[----:B------:R-:W-:Y:S01]  /*1c970*/  ULDC UR6, c[0x0][0xd3c] ;  /* 0x00034f0000067ab9 */ /* 0x000fe20000000800 */
[----:B------:R-:W-:Y:S02]  /*1c980*/  IMAD.MOV.U32 R16, RZ, RZ, R0 ;  /* 0x000000ffff107224 */ /* 0x000fe400078e0000 */
[----:B------:R-:W-:Y:S02]  /*1c990*/  IMAD.U32 R17, RZ, RZ, UR4 ;  /* 0x00000004ff117e24 */ /* 0x000fe4000f8e00ff */
[----:B------:R-:W-:Y:S02]  /*1c9a0*/  IMAD.U32 R18, RZ, RZ, UR5 ;  /* 0x00000005ff127e24 */ /* 0x000fe4000f8e00ff */
[----:B------:R-:W-:-:S07]  /*1c9b0*/  IMAD.U32 R19, RZ, RZ, UR6 ;  /* 0x00000006ff137e24 */ /* 0x000fce000f8e00ff */
.L_x_6220:
        /* <DEDUP_REMOVED lines=10> */
.L_x_6209:
[----:B------:R-:W-:Y:S02]  /*1ca60*/  ULDC UR4, c[0x0][0xd3c] ;  /* 0x00034f0000047ab9 */ /* 0x000fe40000000800 */
[----:B0-----:R-:W-:-:S13]  /*1ca70*/  ISETP.GE.AND P0, PT, R19, UR4, PT ;  /* 0x0000000413007c0c */ /* 0x001fda000bf06270 */
[----:B------:R-:W-:Y:S05]  /*1ca80*/  @!P0 BRA `(.L_x_6221) ;  /* 0xffffff9800188947 */ /* 0x000fea000383ffff */
[----:B------:R-:W-:Y:S05]  /*1ca90*/  BSYNC B8 ;  /* 0x0000000000087941 */ /* 0x000fea0003800000 */
.L_x_6116:
        /* <DEDUP_REMOVED lines=12> */
.L_x_6437:
[----:B------:R-:W-:Y:S05]  /*1cb60*/  BSYNC B0 ;  /* 0x0000000000007941 */ /* 0x000fea0003800000 */
.L_x_6222:
[----:B------:R-:W-:-:S03]  /*1cb70*/  UMOV UR4, 0xffffffff ;  /* 0xffffffff00047882 */ /* 0x000fc60000000000 */
[----:B------:R-:W-:Y:S05]  /*1cb80*/  BRA.DIV UR4, `(.L_x_6224) ;  /* 0x0000006204407947 */ /* 0x000fea000b800000 */
[----:B0-----:R-:W0:Y:S02]  /*1cb90*/  S2R R0, SR_TID.X ;  /* 0x0000000000007919 */ /* 0x001e240000002100 */
[----:B0-----:R-:W-:-:S04]  /*1cba0*/  SHF.R.U32.HI R0, RZ, 0x5, R0 ;  /* 0x00000005ff007819 */ /* 0x001fc80000011600 */
[----:B------:R-:W-:-:S05]  /*1cbb0*/  LOP3.LUT R0, R0, 0x3, RZ, 0xc0, !PT ;  /* 0x0000000300007812 */ /* 0x000fca00078ec0ff */
[----:B------:R0:W1:Y:S02]  /*1cbc0*/  SHFL.IDX PT, R14, R0, RZ, 0x1f ;  /* 0x00001fff000e7589 */ /* 0x00006400000e0000 */
.L_x_6440:
[----:B-1----:R-:W-:-:S13]  /*1cbd0*/  ISETP.NE.AND P0, PT, R14, RZ, PT ;  /* 0x000000ff0e00720c */ /* 0x002fda0003f05270 */
[----:B------:R-:W-:Y:S05]  /*1cbe0*/  @P0 BRA `(.L_x_5948) ;  /* 0x0000000000880947 */ /* 0x000fea0003800000 */
[----:B------:R-:W-:-:S03]  /*1cbf0*/  UMOV UR4, 0xffffffff ;  /* 0xffffffff00047882 */ /* 0x000fc60000000000 */
[----:B------:R-:W-:Y:S05]  /*1cc00*/  BRA.DIV UR4, `(.L_x_6225) ;  /* 0x0000006204547947 */ /* 0x000fea000b800000 */
[----:B------:R-:W-:-:S13]  /*1cc10*/  ELECT P6, URZ, PT ;  /* 0x00000000003f782f */ /* 0x000fda00038c0000 */
.L_x_6443:
[----:B------:R-:W-:Y:S05]  /*1cc20*/  @!P6 BRA `(.L_x_5948) ;  /* 0x000000000078e947 */ /* 0x000fea0003800000 */
[----:B------:R-:W-:-:S06]  /*1cc30*/  ULOP3.LUT UR4, UR36, 0x2, URZ, 0xfc, !UPT ;  /* 0x0000000224047892 */ /* 0x000fcc000f8efc3f */
[----:B0-----:R-:W-:-:S05]  /*1cc40*/  IMAD.U32 R0, RZ, RZ, UR4 ;  /* 0x00000004ff007e24 */ /* 0x001fca000f8e00ff */
[----:B------:R-:W-:-:S13]  /*1cc50*/  ISETP.NE.AND P0, PT, R0, 0x3, PT ;  /* 0x000000030000780c */ /* 0x000fda0003f05270 */
[----:B------:R-:W-:Y:S05]  /*1cc60*/  @!P0 BRA `(.L_x_6226) ;  /* 0x0000000000048947 */ /* 0x000fea0003800000 */
[----:B------:R-:W-:Y:S01]  /*1cc70*/  BPT.TRAP 0x1 ;  /* 0x000000040000795c */ /* 0x000fe20000300000 */
.L_x_6226:
[----:B------:R-:W-:Y:S01]  /*1cc80*/  IMAD R3, R25, 0x8, R5 ;  /* 0x0000000819037824 */ /* 0x000fe200078e0205 */
[----:B------:R-:W-:Y:S02]  /*1cc90*/  SHF.L.U32 R2, R27, 0x1f, RZ ;  /* 0x0000001f1b027819 */ /* 0x000fe400000006ff */
[----:B------:R-:W-:Y:S02]  /*1cca0*/  IADD3 R25, R25, 0x1, RZ ;  /* 0x0000000119197810 */ /* 0x000fe40007ffe0ff */
[----:B------:R-:W0:Y:S02]  /*1ccb0*/  SYNCS.PHASECHK.TRANS64.TRYWAIT P1, [R3+URZ+0x32440], R2 ;  /* 0x03244002030075a7 */ /* 0x000e24000802017f */
[----:B------:R-:W-:-:S04]  /*1ccc0*/  ISETP.NE.AND P2, PT, R25, 0x2, PT ;  /* 0x000000021900780c */ /* 0x000fc80003f45270 */
[----:B------:R-:W-:Y:S01]  /*1ccd0*/  SEL R0, RZ, 0x1, P2 ;  /* 0x00000001ff007807 */ /* 0x000fe20001000000 */
[----:B0-----:R-:W-:Y:S08]  /*1cce0*/  @!P1 BRA `(.L_x_6227) ;  /* 0x00000060003c9947 */ /* 0x001ff00003800000 */
.L_x_6444:
[----:B------:R-:W-:Y:S02]  /*1ccf0*/  SEL R25, R25, RZ, P2 ;  /* 0x000000ff19197207 */ /* 0x000fe40001000000 */
[----:B------:R-:W-:Y:S01]  /*1cd00*/  LOP3.LUT R0, R27, R0, RZ, 0x3c, !PT ;  /* 0x000000001b007212 */ /* 0x000fe200078e3cff */
[----:B------:R-:W-:Y:S06]  /*1cd10*/  @!P0 BRA `(.L_x_6228) ;  /* 0x0000000000048947 */ /* 0x000fec0003800000 */
[----:B------:R-:W-:Y:S01]  /*1cd20*/  BPT.TRAP 0x1 ;  /* 0x000000040000795c */ /* 0x000fe20000300000 */
.L_x_6228:
[----:B------:R-:W-:Y:S01]  /*1cd30*/  IMAD R25, R25, 0x8, R5 ;  /* 0x0000000819197824 */ /* 0x000fe200078e0205 */
[----:B------:R-:W-:-:S04]  /*1cd40*/  SHF.L.U32 R0, R0, 0x1f, RZ ;  /* 0x0000001f00007819 */ /* 0x000fc800000006ff */
[----:B------:R-:W1:Y:S02]  /*1cd50*/  SYNCS.PHASECHK.TRANS64.TRYWAIT P1, [R25+URZ+0x32440], R0 ;  /* 0x03244000190075a7 */ /* 0x000e64000802017f */
[----:B-1----:R-:W-:Y:S05]  /*1cd60*/  @!P1 BRA `(.L_x_6229) ;  /* 0x0000006000309947 */ /* 0x002fea0003800000 */
.L_x_6445:
[----:B------:R-:W-:Y:S05]  /*1cd70*/  @!P0 BRA `(.L_x_6230) ;  /* 0x0000000000048947 */ /* 0x000fea0003800000 */
[----:B------:R-:W-:Y:S01]  /*1cd80*/  BPT.TRAP 0x1 ;  /* 0x000000040000795c */ /* 0x000fe20000300000 */
.L_x_6230:
[----:B------:R-:W5:Y:S02]  /*1cd90*/  SYNCS.PHASECHK.TRANS64.TRYWAIT P1, [R3+URZ+0x32460], R2 ;  /* 0x03246002030075a7 */ /* 0x000f64000802017f */
[----:B-----5:R-:W-:Y:S05]  /*1cda0*/  @!P1 BRA `(.L_x_6231) ;  /* 0x0000006000349947 */ /* 0x020fea0003800000 */
.L_x_6446:
[----:B------:R-:W-:Y:S05]  /*1cdb0*/  @!P0 BRA `(.L_x_6232) ;  /* 0x0000000000048947 */ /* 0x000fea0003800000 */
[----:B------:R-:W-:Y:S01]  /*1cdc0*/  BPT.TRAP 0x1 ;  /* 0x000000040000795c */ /* 0x000fe20000300000 */
.L_x_6232:
[----:B------:R0:W0:Y:S02]  /*1cdd0*/  SYNCS.PHASECHK.TRANS64.TRYWAIT P0, [R25+URZ+0x32460], R0 ;  /* 0x03246000190075a7 */ /* 0x000024000800017f */
[----:B0-----:R-:W-:Y:S05]  /*1cde0*/  @!P0 NANOSLEEP.SYNCS 0x989680 ;  /* 0x009896800000895d */ /* 0x001fea0003900000 */
[----:B------:R-:W0:Y:S02]  /*1cdf0*/  @!P0 SYNCS.PHASECHK.TRANS64 P0, [R25+URZ+0x32460], R0 ;  /* 0x03246000190085a7 */ /* 0x000e24000800007f */
[----:B0-----:R-:W-:Y:S05]  /*1ce00*/  @!P0 BRA `(.L_x_6232) ;  /* 0xfffffffc00f08947 */ /* 0x001fea000383ffff */
.L_x_5948:
[----:B------:R-:W-:Y:S05]  /*1ce10*/  BSYNC B9 ;  /* 0x0000000000097941 */ /* 0x000fea0003800000 */
.L_x_5945:
[----:B------:R-:W-:Y:S05]  /*1ce20*/  EXIT ;  /* 0x000000000000794d */ /* 0x000fea0003800000 */
.L_x_5966:
[----:B0-----:R0:W1:Y:S02]  /*1ce30*/  SYNCS.PHASECHK.TRANS64.TRYWAIT P5, [R86+URZ+0x32490], R101 ;  /* 0x03249065560075a7 */ /* 0x00106400080a017f */
[----:B-1----:R-:W-:Y:S05]  /*1ce40*/  @!P5 NANOSLEEP.SYNCS 0x989680 ;  /* 0x009896800000d95d */ /* 0x002fea0003900000 */
[----:B------:R-:W1:Y:S02]  /*1ce50*/  @!P5 SYNCS.PHASECHK.TRANS64 P5, [R86+URZ+0x32490], R101 ;  /* 0x032490655600d5a7 */ /* 0x000e6400080a007f */
[----:B-1----:R-:W-:Y:S05]  /*1ce60*/  @!P5 BRA `(.L_x_5966) ;  /* 0xfffffffc00f0d947 */ /* 0x002fea000383ffff */
[----:B------:R-:W-:Y:S05]  /*1ce70*/  BRA `(.L_x_6233) ;  /* 0xfffffe5c00a47947 */ /* 0x000fea000383ffff */
.L_x_5967:
        /* <DEDUP_REMOVED lines=8> */
.L_x_6235:
[----:B------:R-:W-:Y:S05]  /*1cf00*/  BSYNC B1 ;  /* 0x0000000000017941 */ /* 0x000fea0003800000 */
.L_x_6234:
[----:B------:R-:W-:Y:S01]  /*1cf10*/  IMAD.MOV.U32 R13, RZ, RZ, R89 ;  /* 0x000000ffff0d7224 */ /* 0x000fe200078e0059 */
[----:B------:R-:W-:Y:S01]  /*1cf20*/  MOV R11, 0x1c1f ;  /* 0x00001c1f000b7802 */ /* 0x000fe20000000f00 */
[----:B------:R-:W-:Y:S02]  /*1cf30*/  IMAD.MOV.U32 R12, RZ, RZ, RZ ;  /* 0x000000ffff0c7224 */ /* 0x000fe400078e00ff */
[----:B------:R-:W-:Y:S02]  /*1cf40*/  IMAD.MOV.U32 R15, RZ, RZ, -0x1 ;  /* 0xffffffffff0f7424 */ /* 0x000fe400078e00ff */
[----:B------:R-:W-:-:S07]  /*1cf50*/  IMAD.MOV.U32 R33, RZ, RZ, R14 ;  /* 0x000000ffff217224 */ /* 0x000fce00078e000e */
[----:B------:R-:W-:Y:S05]  /*1cf60*/  WARPSYNC.COLLECTIVE R15, `(.L_x_6236) ;  /* 0x000000000f087348 */ /* 0x000fea0003c00000 */
[----:B------:R0:W1:Y:S02]  /*1cf70*/  SHFL.IDX P6, R14, R13, R12, R11 ;  /* 0x0000000c0d0e7389 */ /* 0x00006400000c000b */
[----:B01----:R-:W-:Y:S01]  /*1cf80*/  ENDCOLLECTIVE ;  /* 0x000000000000791b */ /* 0x003fe20003800000 */
.L_x_6236:
[----:B------:R-:W-:Y:S05]  /*1cf90*/  BRA `(.L_x_6237) ;  /* 0xfffffe5c00707947 */ /* 0x000fea000383ffff */
.L_x_5976:
[----:B------:R-:W-:Y:S01]  /*1cfa0*/  BSSY B1, `(.L_x_6238) ;  /* 0x0000008000017945 */ /* 0x000fe20003800000 */
[----:B----4-:R-:W-:Y:S02]  /*1cfb0*/  IMAD.MOV.U32 R13, RZ, RZ, R90 ;  /* 0x000000ffff0d7224 */ /* 0x010fe400078e005a */
[----:B------:R-:W-:Y:S02]  /*1cfc0*/  IMAD.MOV.U32 R12, RZ, RZ, 0x1 ;  /* 0x00000001ff0c7424 */ /* 0x000fe400078e00ff */
[----:B0-----:R-:W-:Y:S02]  /*1cfd0*/  IMAD.MOV.U32 R11, RZ, RZ, 0x1c1f ;  /* 0x00001c1fff0b7424 */ /* 0x001fe400078e00ff */
[----:B------:R-:W-:-:S07]  /*1cfe0*/  IMAD.MOV.U32 R15, RZ, RZ, -0x1 ;  /* 0xffffffffff0f7424 */ /* 0x000fce00078e00ff */
[----:B-123--:R-:W-:Y:S05]  /*1cff0*/  WARPSYNC.COLLECTIVE R15, `(.L_x_6239) ;  /* 0x000000000f087348 */ /* 0x00efea0003c00000 */
[----:B---3--:R0:W3:Y:S02]  /*1d000*/  SHFL.IDX P6, R14, R13, R12, R11 ;  /* 0x0000000c0d0e7389 */ /* 0x0080e400000c000b */
[----:B0123--:R-:W-:Y:S01]  /*1d010*/  ENDCOLLECTIVE ;  /* 0x000000000000791b */ /* 0x00ffe20003800000 */
.L_x_6239:
[----:B------:R-:W-:Y:S05]  /*1d020*/  BSYNC B1 ;  /* 0x0000000000017941 */ /* 0x000fea0003800000 */
.L_x_6238:
        /* <DEDUP_REMOVED lines=8> */
.L_x_6240:
[----:B------:R-:W-:Y:S05]  /*1d0b0*/  BRA `(.L_x_6241) ;  /* 0xfffffe6000e07947 */ /* 0x000fea000383ffff */
.L_x_5986:
[----:B-1----:R1:W2:Y:S02]  /*1d0c0*/  SYNCS.PHASECHK.TRANS64.TRYWAIT P4, [R86+URZ+0x32490], R101 ;  /* 0x03249065560075a7 */ /* 0x0022a4000808017f */
[----:B--2---:R-:W-:Y:S05]  /*1d0d0*/  @!P4 NANOSLEEP.SYNCS 0x989680 ;  /* 0x009896800000c95d */ /* 0x004fea0003900000 */
[----:B------:R-:W2:Y:S02]  /*1d0e0*/  @!P4 SYNCS.PHASECHK.TRANS64 P4, [R86+URZ+0x32490], R101 ;  /* 0x032490655600c5a7 */ /* 0x000ea4000808007f */
[----:B--2---:R-:W-:Y:S05]  /*1d0f0*/  @!P4 BRA `(.L_x_5986) ;  /* 0xfffffffc00f0c947 */ /* 0x004fea000383ffff */
[----:B------:R-:W-:Y:S05]  /*1d100*/  BRA `(.L_x_6242) ;  /* 0xfffffe6c00a87947 */ /* 0x000fea000383ffff */
.L_x_5987:
        /* <DEDUP_REMOVED lines=8> */
.L_x_6244:
[----:B------:R-:W-:Y:S05]  /*1d190*/  BSYNC B1 ;  /* 0x0000000000017941 */ /* 0x000fea0003800000 */
.L_x_6243:
        /* <DEDUP_REMOVED lines=8> */
.L_x_6245:
[----:B------:R-:W-:Y:S05]  /*1d220*/  BRA `(.L_x_6246) ;  /* 0xfffffe6c00787947 */ /* 0x000fea000383ffff */
.L_x_5992:
        /* <DEDUP_REMOVED lines=8> */
.L_x_6248:
[----:B------:R-:W-:Y:S05]  /*1d2b0*/  BSYNC B1 ;  /* 0x0000000000017941 */ /* 0x000fea0003800000 */
.L_x_6247:
        /* <DEDUP_REMOVED lines=8> */
.L_x_6249:
[----:B------:R-:W-:Y:S01]  /*1d340*/  IMAD.MOV.U32 R32, RZ, RZ, R14 ;  /* 0x000000ffff207224 */ /* 0x000fe200078e000e */
[----:B------:R-:W-:Y:S06]  /*1d350*/  BRA `(.L_x_6250) ;  /* 0xfffffe74001c7947 */ /* 0x000fec000383ffff */
.L_x_5997:
[----:B0-----:R0:W1:Y:S02]  /*1d360*/  SYNCS.PHASECHK.TRANS64.TRYWAIT P2, [R86+URZ+0x32490], R101 ;  /* 0x03249065560075a7 */ /* 0x001064000804017f */
[----:B-1----:R-:W-:Y:S05]  /*1d370*/  @!P2 NANOSLEEP.SYNCS 0x989680 ;  /* 0x009896800000a95d */ /* 0x002fea0003900000 */
[----:B------:R-:W1:Y:S02]  /*1d380*/  @!P2 SYNCS.PHASECHK.TRANS64 P2, [R86+URZ+0x32490], R101 ;  /* 0x032490655600a5a7 */ /* 0x000e64000804007f */
[----:B-1----:R-:W-:Y:S05]  /*1d390*/  @!P2 BRA `(.L_x_5997) ;  /* 0xfffffffc00f0a947 */ /* 0x002fea000383ffff */
[----:B------:R-:W-:Y:S05]  /*1d3a0*/  BRA `(.L_x_6251) ;  /* 0xfffffe7c00187947 */ /* 0x000fea000383ffff */
.L_x_5998:
        /* <DEDUP_REMOVED lines=8> */
.L_x_6253:
[----:B------:R-:W-:Y:S05]  /*1d430*/  BSYNC B1 ;  /* 0x0000000000017941 */ /* 0x000fea0003800000 */
.L_x_6252:
        /* <DEDUP_REMOVED lines=8> */
.L_x_6254:
[----:B------:R-:W-:Y:S05]  /*1d4c0*/  BRA `(.L_x_6255) ;  /* 0xfffffe7c00407947 */ /* 0x000fea000383ffff */
.L_x_6001:
[----:B------:R-:W-:Y:S01]  /*1d4d0*/  BSSY B1, `(.L_x_6256) ;  /* 0x0000008000017945 */ /* 0x000fe20003800000 */
[----:B------:R-:W-:Y:S02]  /*1d4e0*/  IMAD.MOV.U32 R13, RZ, RZ, R33 ;  /* 0x000000ffff0d7224 */ /* 0x000fe400078e0021 */
[----:B------:R-:W-:Y:S02]  /*1d4f0*/  IMAD.MOV.U32 R12, RZ, RZ, 0x1 ;  /* 0x00000001ff0c7424 */ /* 0x000fe400078e00ff */
[----:B----4-:R-:W-:Y:S02]  /*1d500*/  IMAD.MOV.U32 R11, RZ, RZ, 0x1c1f ;  /* 0x00001c1fff0b7424 */ /* 0x010fe400078e00ff */
[----:B------:R-:W-:-:S07]  /*1d510*/  IMAD.MOV.U32 R15, RZ, RZ, -0x1 ;  /* 0xffffffffff0f7424 */ /* 0x000fce00078e00ff */
[----:B0123--:R-:W-:Y:S05]  /*1d520*/  WARPSYNC.COLLECTIVE R15, `(.L_x_6257) ;  /* 0x000000000f087348 */ /* 0x00ffea0003c00000 */
[----:B---3--:R3:W4:Y:S02]  /*1d530*/  SHFL.IDX P6, R14, R13, R12, R11 ;  /* 0x0000000c0d0e7389 */ /* 0x00872400000c000b */
[----:B01234-:R-:W-:Y:S01]  /*1d540*/  ENDCOLLECTIVE ;  /* 0x000000000000791b */ /* 0x01ffe20003800000 */
.L_x_6257:
[----:B------:R-:W-:Y:S05]  /*1d550*/  BSYNC B1 ;  /* 0x0000000000017941 */ /* 0x000fea0003800000 */
.L_x_6256:
        /* <DEDUP_REMOVED lines=8> */
.L_x_6258:
[----:B------:R-:W-:Y:S05]  /*1d5e0*/  BRA `(.L_x_6259) ;  /* 0xfffffe7c00407947 */ /* 0x000fea000383ffff */
.L_x_6005:
[----:B---3--:R3:W4:Y:S02]  /*1d5f0*/  SYNCS.PHASECHK.TRANS64.TRYWAIT P3, [R86+URZ+0x324b0], R101 ;  /* 0x0324b065560075a7 */ /* 0x008724000806017f */
[----:B----4-:R-:W-:Y:S05]  /*1d600*/  @!P3 NANOSLEEP.SYNCS 0x989680 ;  /* 0x009896800000b95d */ /* 0x010fea0003900000 */
[----:B------:R-:W4:Y:S02]  /*1d610*/  @!P3 SYNCS.PHASECHK.TRANS64 P3, [R86+URZ+0x324b0], R101 ;  /* 0x0324b0655600b5a7 */ /* 0x000f24000806007f */
[----:B----4-:R-:W-:Y:S05]  /*1d620*/  @!P3 BRA `(.L_x_6005) ;  /* 0xfffffffc00f0b947 */ /* 0x010fea000383ffff */
[----:B------:R-:W-:Y:S05]  /*1d630*/  BRA `(.L_x_6260) ;  /* 0xfffffe7c00b87947 */ /* 0x000fea000383ffff */
.L_x_6013:
[----:B------:R-:W-:Y:S01]  /*1d640*/  BSSY B0, `(.L_x_6261) ;  /* 0x0000007000007945 */ /* 0x000fe20003800000 */
[----:B------:R-:W-:Y:S02]  /*1d650*/  IMAD.MOV.U32 R12, RZ, RZ, RZ ;  /* 0x000000ffff0c7224 */ /* 0x000fe400078e00ff */
[----:B------:R-:W-:Y:S02]  /*1d660*/  IMAD.MOV.U32 R11, RZ, RZ, 0x1f ;  /* 0x0000001fff0b7424 */ /* 0x000fe400078e00ff */
[----:B------:R-:W-:-:S07]  /*1d670*/  IMAD.MOV.U32 R15, RZ, RZ, -0x1 ;  /* 0xffffffffff0f7424 */ /* 0x000fce00078e00ff */
[----:B------:R-:W-:Y:S05]  /*1d680*/  WARPSYNC.COLLECTIVE R15, `(.L_x_6262) ;  /* 0x000000000f087348 */ /* 0x000fea0003c00000 */
[----:B------:R0:W1:Y:S02]  /*1d690*/  SHFL.IDX P6, R14, R13, R12, R11 ;  /* 0x0000000c0d0e7389 */ /* 0x00006400000c000b */
[----:B01----:R-:W-:Y:S01]  /*1d6a0*/  ENDCOLLECTIVE ;  /* 0x000000000000791b */ /* 0x003fe20003800000 */
.L_x_6262:
[----:B------:R-:W-:Y:S05]  /*1d6b0*/  BSYNC B0 ;  /* 0x0000000000007941 */ /* 0x000fea0003800000 */
.L_x_6261:
[----:B------:R-:W-:Y:S05]  /*1d6c0*/  BRA `(.L_x_6263) ;  /* 0xfffffe8c00607947 */ /* 0x000fea000383ffff */
.L_x_6025:
[----:B------:R-:W-:Y:S01]  /*1d6d0*/  BSSY B1, `(.L_x_6264) ;  /* 0x0000008000017945 */ /* 0x000fe20003800000 */
[----:B0-----:R-:W-:Y:S01]  /*1d6e0*/  IMAD.MOV.U32 R13, RZ, RZ, R6 ;  /* 0x000000ffff0d7224 */ /* 0x001fe200078e0006 */
[----:B------:R-:W-:Y:S01]  /*1d6f0*/  MOV R15, 0xffffffff ;  /* 0xffffffff000f7802 */ /* 0x000fe20000000f00 */
[----:B------:R-:W-:Y:S02]  /*1d700*/  IMAD.MOV.U32 R12, RZ, RZ, RZ ;  /* 0x000000ffff0c7224 */ /* 0x000fe400078e00ff */
[----:B------:R-:W-:-:S07]  /*1d710*/  IMAD.MOV.U32 R11, RZ, RZ, 0x1c1f ;  /* 0x00001c1fff0b7424 */ /* 0x000fce00078e00ff */
[----:B------:R-:W-:Y:S05]  /*1d720*/  WARPSYNC.COLLECTIVE R15, `(.L_x_6265) ;  /* 0x000000000f087348 */ /* 0x000fea0003c00000 */
[----:B------:R0:W1:Y:S02]  /*1d730*/  SHFL.IDX P6, R14, R13, R12, R11 ;  /* 0x0000000c0d0e7389 */ /* 0x00006400000c000b */
[----:B01----:R-:W-:Y:S01]  /*1d740*/  ENDCOLLECTIVE ;  /* 0x000000000000791b */ /* 0x003fe20003800000 */
.L_x_6265:
[----:B------:R-:W-:Y:S05]  /*1d750*/  BSYNC B1 ;  /* 0x0000000000017941 */ /* 0x000fea0003800000 */
.L_x_6264:
        /* <DEDUP_REMOVED lines=8> */
.L_x_6266:
[----:B------:R-:W-:Y:S02]  /*1d7e0*/  IMAD.MOV.U32 R13, RZ, RZ, R8 ;  /* 0x000000ffff0d7224 */ /* 0x000fe400078e0008 */
[----:B------:R-:W-:-:S07]  /*1d7f0*/  IMAD.MOV.U32 R0, RZ, RZ, R14 ;  /* 0x000000ffff007224 */ /* 0x000fce00078e000e */
[----:B------:R-:W-:Y:S05]  /*1d800*/  WARPSYNC.COLLECTIVE R15, `(.L_x_6267) ;  /* 0x000000000f087348 */ /* 0x000fea0003c00000 */
[----:B------:R0:W1:Y:S02]  /*1d810*/  SHFL.IDX P6, R14, R13, R12, R11 ;  /* 0x0000000c0d0e7389 */ /* 0x00006400000c000b */
[----:B01----:R-:W-:Y:S01]  /*1d820*/  ENDCOLLECTIVE ;  /* 0x000000000000791b */ /* 0x003fe20003800000 */
.L_x_6267:
[----:B------:R-:W-:Y:S01]  /*1d830*/  MOV R13, R7 ;  /* 0x00000007000d7202 */ /* 0x000fe20000000f00 */
[----:B------:R-:W-:-:S07]  /*1d840*/  IMAD.MOV.U32 R5, RZ, RZ, R14 ;  /* 0x000000ffff057224 */ /* 0x000fce00078e000e */
[----:B------:R-:W-:Y:S05]  /*1d850*/  WARPSYNC.COLLECTIVE R15, `(.L_x_6268) ;  /* 0x000000000f087348 */ /* 0x000fea0003c00000 */
[----:B------:R0:W1:Y:S02]  /*1d860*/  SHFL.IDX P6, R14, R13, R12, R11 ;  /* 0x0000000c0d0e7389 */ /* 0x00006400000c000b */
[----:B01----:R-:W-:Y:S01]  /*1d870*/  ENDCOLLECTIVE ;  /* 0x000000000000791b */ /* 0x003fe20003800000 */
.L_x_6268:
[----:B------:R-:W-:Y:S05]  /*1d880*/  BRA `(.L_x_6269) ;  /* 0xfffffe9000f47947 */ /* 0x000fea000383ffff */
.L_x_6028:
        /* <DEDUP_REMOVED lines=8> */
.L_x_6271:
[----:B------:R-:W-:Y:S05]  /*1d910*/  BSYNC B1 ;  /* 0x0000000000017941 */ /* 0x000fea0003800000 */
.L_x_6270:
        /* <DEDUP_REMOVED lines=8> */
.L_x_6272:
[----:B------:R-:W-:Y:S02]  /*1d9a0*/  IMAD.MOV.U32 R13, RZ, RZ, R8 ;  /* 0x000000ffff0d7224 */ /* 0x000fe400078e0008 */
[----:B------:R-:W-:-:S07]  /*1d9b0*/  IMAD.MOV.U32 R0, RZ, RZ, R14 ;  /* 0x000000ffff007224 */ /* 0x000fce00078e000e */
[----:B------:R-:W-:Y:S05]  /*1d9c0*/  WARPSYNC.COLLECTIVE R15, `(.L_x_6273) ;  /* 0x000000000f087348 */ /* 0x000fea0003c00000 */
[----:B------:R0:W1:Y:S02]  /*1d9d0*/  SHFL.IDX P6, R14, R13, R12, R11 ;  /* 0x0000000c0d0e7389 */ /* 0x00006400000c000b */
[----:B01----:R-:W-:Y:S01]  /*1d9e0*/  ENDCOLLECTIVE ;  /* 0x000000000000791b */ /* 0x003fe20003800000 */
.L_x_6273:
[----:B------:R-:W-:Y:S02]  /*1d9f0*/  IMAD.MOV.U32 R13, RZ, RZ, R7 ;  /* 0x000000ffff0d7224 */ /* 0x000fe400078e0007 */
[----:B------:R-:W-:-:S07]  /*1da00*/  IMAD.MOV.U32 R5, RZ, RZ, R14 ;  /* 0x000000ffff057224 */ /* 0x000fce00078e000e */
[----:B------:R-:W-:Y:S05]  /*1da10*/  WARPSYNC.COLLECTIVE R15, `(.L_x_6274) ;  /* 0x000000000f087348 */ /* 0x000fea0003c00000 */
[----:B------:R0:W1:Y:S02]  /*1da20*/  SHFL.IDX P6, R14, R13, R12, R11 ;  /* 0x0000000c0d0e7389 */ /* 0x00006400000c000b */
[----:B01----:R-:W-:Y:S01]  /*1da30*/  ENDCOLLECTIVE ;  /* 0x000000000000791b */ /* 0x003fe20003800000 */
.L_x_6274:
[----:B------:R-:W-:Y:S05]  /*1da40*/  BRA `(.L_x_6275) ;  /* 0xfffffe94004c7947 */ /* 0x000fea000383ffff */
.L_x_6032:
[----:B0-----:R0:W1:Y:S02]  /*1da50*/  SYNCS.PHASECHK.TRANS64.TRYWAIT P0, [R22+URZ+0x32400], R11 ;  /* 0x0324000b160075a7 */ /* 0x001064000800017f */
[----:B-1----:R-:W-:Y:S05]  /*1da60*/  @!P0 NANOSLEEP.SYNCS 0x989680 ;  /* 0x009896800000895d */ /* 0x002fea0003900000 */
[----:B------:R-:W1:Y:S02]  /*1da70*/  @!P0 SYNCS.PHASECHK.TRANS64 P0, [R22+URZ+0x32400], R11 ;  /* 0x0324000b160085a7 */ /* 0x000e64000800007f */
[----:B-1----:R-:W-:Y:S05]  /*1da80*/  @!P0 BRA `(.L_x_6032) ;  /* 0xfffffffc00f08947 */ /* 0x002fea000383ffff */
[----:B------:R-:W-:Y:S05]  /*1da90*/  BRA `(.L_x_6276) ;  /* 0xfffffe9800507947 */ /* 0x000fea000383ffff */
.L_x_6040:
        /* <DEDUP_REMOVED lines=9> */
.L_x_6278:
[----:B------:R-:W-:Y:S05]  /*1db30*/  BSYNC B1 ;  /* 0x0000000000017941 */ /* 0x000fea0003800000 */
.L_x_6277:
[----:B------:R-:W-:Y:S01]  /*1db40*/  IMAD.MOV.U32 R13, RZ, RZ, R10 ;  /* 0x000000ffff0d7224 */ /* 0x000fe200078e000a */
[----:B------:R-:W-:Y:S01]  /*1db50*/  MOV R0, R14 ;  /* 0x0000000e00007202 */ /* 0x000fe20000000f00 */
[----:B------:R-:W-:Y:S01]  /*1db60*/  IMAD.MOV.U32 R12, RZ, RZ, RZ ;  /* 0x000000ffff0c7224 */ /* 0x000fe200078e00ff */
[----:B------:R-:W-:Y:S01]  /*1db70*/  ISETP.GE.AND P0, PT, R16, R31, PT ;  /* 0x0000001f1000720c */ /* 0x000fe20003f06270 */
[----:B------:R-:W-:Y:S02]  /*1db80*/  IMAD.MOV.U32 R11, RZ, RZ, 0x1c1f ;  /* 0x00001c1fff0b7424 */ /* 0x000fe400078e00ff */
[----:B------:R-:W-:Y:S02]  /*1db90*/  IMAD.MOV.U32 R15, RZ, RZ, -0x1 ;  /* 0xffffffffff0f7424 */ /* 0x000fe400078e00ff */
[----:B------:R-:W-:-:S08]  /*1dba0*/  IMAD R30, R219, R30, RZ ;  /* 0x0000001edb1e7224 */ /* 0x000fd000078e02ff */
[----:B------:R-:W-:Y:S05]  /*1dbb0*/  WARPSYNC.COLLECTIVE R15, `(.L_x_6279) ;  /* 0x000000000f087348 */ /* 0x000fea0003c00000 */
[----:B------:R0:W1:Y:S02]  /*1dbc0*/  SHFL.IDX P6, R14, R13, R12, R11 ;  /* 0x0000000c0d0e7389 */ /* 0x00006400000c000b */
[----:B01----:R-:W-:Y:S01]  /*1dbd0*/  ENDCOLLECTIVE ;  /* 0x000000000000791b */ /* 0x003fe20003800000 */
.L_x_6279:
[----:B------:R-:W-:Y:S01]  /*1dbe0*/  ISETP.GE.OR P1, PT, R35, R30, P0 ;  /* 0x0000001e2300720c */ /* 0x000fe20000726670 */
[----:B------:R-:W-:-:S12]  /*1dbf0*/  IMAD.MOV.U32 R13, RZ, RZ, R29 ;  /* 0x000000ffff0d7224 */ /* 0x000fd800078e001d */
[C---:B------:R-:W-:Y:S02]  /*1dc00*/  @!P1 SHF.L.U32 R9, R16.reuse, 0x1, RZ ;  /* 0x0000000110099819 */ /* 0x040fe400000006ff */
[----:B------:R-:W-:Y:S01]  /*1dc10*/  @!P1 SHF.L.U64.HI R21, R16, 0x1, R17 ;  /* 0x0000000110159819 */ /* 0x000fe20000010211 */
[----:B------:R-:W-:-:S07]  /*1dc20*/  IMAD.MOV.U32 R3, RZ, RZ, R14 ;  /* 0x000000ffff037224 */ /* 0x000fce00078e000e */
[----:B------:R-:W-:Y:S05]  /*1dc30*/  WARPSYNC.COLLECTIVE R15, `(.L_x_6280) ;  /* 0x000000000f087348 */ /* 0x000fea0003c00000 */
[----:B------:R0:W1:Y:S02]  /*1dc40*/  SHFL.IDX P6, R14, R13, R12, R11 ;  /* 0x0000000c0d0e7389 */ /* 0x00006400000c000b */
[----:B01----:R-:W-:Y:S01]  /*1dc50*/  ENDCOLLECTIVE ;  /* 0x000000000000791b */ /* 0x003fe20003800000 */
.L_x_6280:
[----:B------:R-:W-:-:S05]  /*1dc60*/  @!P1 IADD3 R4, P2, R3, R9, RZ ;  /* 0x0000000903049210 */ /* 0x000fca0007f5e0ff */
[----:B------:R-:W-:-:S06]  /*1dc70*/  @!P1 IMAD.X R5, R0, 0x1, R21, P2 ;  /* 0x0000000100059824 */ /* 0x000fcc00010e0615 */
[----:B------:R-:W5:Y:S01]  /*1dc80*/  @!P1 LD.E.128 R4, desc[UR42][R4.64] ;  /* 0x0000002a04049980 */ /* 0x000f62000c101d00 */
[----:B------:R-:W-:Y:S02]  /*1dc90*/  IMAD.MOV.U32 R13, RZ, RZ, R28 ;  /* 0x000000ffff0d7224 */ /* 0x000fe400078e001c */
[----:B------:R-:W-:-:S07]  /*1dca0*/  IMAD.MOV.U32 R8, RZ, RZ, R14 ;  /* 0x000000ffff087224 */ /* 0x000fce00078e000e */
[----:B-----5:R-:W-:Y:S05]  /*1dcb0*/  WARPSYNC.COLLECTIVE R15, `(.L_x_6281) ;  /* 0x000000000f087348 */ /* 0x020fea0003c00000 */
[----:B------:R0:W1:Y:S02]  /*1dcc0*/  SHFL.IDX P6, R14, R13, R12, R11 ;  /* 0x0000000c0d0e7389 */ /* 0x00006400000c000b */
[----:B01---5:R-:W-:Y:S01]  /*1dcd0*/  ENDCOLLECTIVE ;  /* 0x000000000000791b */ /* 0x023fe20003800000 */
.L_x_6281:
        /* <DEDUP_REMOVED lines=10> */
.L_x_6282:
        /* <DEDUP_REMOVED lines=10> */
.L_x_6283:
        /* <DEDUP_REMOVED lines=8> */
.L_x_6284:
[----:B------:R-:W-:Y:S01]  /*1dea0*/  @!P1 MOV R37, R7 ;  /* 0x0000000700259202 */ /* 0x000fe20000000f00 */
[----:B------:R-:W-:Y:S01]  /*1deb0*/  @!P1 IMAD.MOV.U32 R36, RZ, RZ, R6 ;  /* 0x000000ffff249224 */ /* 0x000fe200078e0006 */
[----:B------:R-:W-:Y:S02]  /*1dec0*/  CS2R R6, SRZ ;  /* 0x0000000000067805 */ /* 0x000fe4000001ff00 */
[----:B------:R-:W-:Y:S01]  /*1ded0*/  CS2R R4, SRZ ;  /* 0x0000000000047805 */ /* 0x000fe2000001ff00 */
[----:B------:R-:W-:Y:S02]  /*1dee0*/  IMAD.MOV.U32 R10, RZ, RZ, R36 ;  /* 0x000000ffff0a7224 */ /* 0x000fe400078e0024 */
[----:B------:R-:W-:Y:S02]  /*1def0*/  IMAD.MOV.U32 R21, RZ, RZ, R37 ;  /* 0x000000ffff157224 */ /* 0x000fe400078e0025 */
[----:B------:R-:W-:Y:S01]  /*1df00*/  @!P1 IMAD.MOV.U32 R6, RZ, RZ, R24 ;  /* 0x000000ffff069224 */ /* 0x000fe200078e0018 */
[----:B------:R-:W-:Y:S01]  /*1df10*/  MOV R13, R28 ;  /* 0x0000001c000d7202 */ /* 0x000fe20000000f00 */
[----:B------:R-:W-:-:S02]  /*1df20*/  @!P1 IMAD.MOV.U32 R7, RZ, RZ, R25 ;  /* 0x000000ffff079224 */ /* 0x000fc400078e0019 */
        /* <DEDUP_REMOVED lines=8> */
.L_x_6285:
[----:B------:R-:W-:Y:S01]  /*1dfb0*/  CS2R R24, SRZ ;  /* 0x0000000000187805 */ /* 0x000fe2000001ff00 */
[----:B------:R-:W-:Y:S01]  /*1dfc0*/  IMAD.MOV.U32 R11, RZ, RZ, R7 ;  /* 0x000000ffff0b7224 */ /* 0x000fe200078e0007 */
[----:B------:R-:W-:Y:S01]  /*1dfd0*/  MOV R12, R4 ;  /* 0x00000004000c7202 */ /* 0x000fe20000000f00 */
[----:B------:R-:W-:-:S03]  /*1dfe0*/  IMAD.MOV.U32 R13, RZ, RZ, R5 ;  /* 0x000000ffff0d7224 */ /* 0x000fc600078e0005 */
[----:B------:R-:W-:Y:S02]  /*1dff0*/  PRMT R51, R10, 0x5410, R12 ;  /* 0x000054100a337816 */ /* 0x000fe4000000000c */
[----:B------:R-:W-:Y:S02]  /*1e000*/  PRMT R20, R11, 0x7610, R20 ;  /* 0x000076100b147816 */ /* 0x000fe40000000014 */
[----:B------:R-:W-:Y:S01]  /*1e010*/  PRMT R52, R13, 0x7610, R52 ;  /* 0x000076100d347816 */ /* 0x000fe20000000034 */
[----:B------:R-:W-:Y:S06]  /*1e020*/  BRA `(.L_x_6286) ;  /* 0xfffffea4003c7947 */ /* 0x000fec000383ffff */
.L_x_6044:
[----:B-1----:R1:W2:Y:S02]  /*1e030*/  SYNCS.PHASECHK.TRANS64.TRYWAIT P1, [R22+URZ+0x32400], R11 ;  /* 0x0324000b160075a7 */ /* 0x0022a4000802017f */
[----:B--2---:R-:W-:Y:S05]  /*1e040*/  @!P1 NANOSLEEP.SYNCS 0x989680 ;  /* 0x009896800000995d */ /* 0x004fea0003900000 */
[----:B------:R-:W2:Y:S02]  /*1e050*/  @!P1 SYNCS.PHASECHK.TRANS64 P1, [R22+URZ+0x32400], R11 ;  /* 0x0324000b160095a7 */ /* 0x000ea4000802007f */
[----:B--2---:R-:W-:Y:S05]  /*1e060*/  @!P1 BRA `(.L_x_6044) ;  /* 0xfffffffc00f09947 */ /* 0x004fea000383ffff */
[----:B------:R-:W-:Y:S05]  /*1e070*/  BRA `(.L_x_6287) ;  /* 0xfffffea400d47947 */ /* 0x000fea000383ffff */
.L_x_6050:
[----:B--2---:R2:W4:Y:S02]  /*1e080*/  SYNCS.PHASECHK.TRANS64.TRYWAIT P1, [R9+URZ+0x32430], R6 ;  /* 0x03243006090075a7 */ /* 0x004524000802017f */
[----:B----4-:R-:W-:Y:S05]  /*1e090*/  @!P1 NANOSLEEP.SYNCS 0x989680 ;  /* 0x009896800000995d */ /* 0x010fea0003900000 */
[----:B------:R-:W4:Y:S02]  /*1e0a0*/  @!P1 SYNCS.PHASECHK.TRANS64 P1, [R9+URZ+0x32430], R6 ;  /* 0x03243006090095a7 */ /* 0x000f24000802007f */
[----:B----4-:R-:W-:Y:S05]  /*1e0b0*/  @!P1 BRA `(.L_x_6050) ;  /* 0xfffffffc00f09947 */ /* 0x010fea000383ffff */
[----:B------:R-:W-:Y:S05]  /*1e0c0*/  BRA `(.L_x_6049) ;  /* 0xfffffeb400707947 */ /* 0x000fea000383ffff */
.L_x_6052:
[----:B0-----:R0:W3:Y:S02]  /*1e0d0*/  SYNCS.PHASECHK.TRANS64.TRYWAIT P1, [R22+URZ+0x32410], R5 ;  /* 0x03241005160075a7 */ /* 0x0010e4000802017f */
[----:B---3--:R-:W-:Y:S05]  /*1e0e0*/  @!P1 NANOSLEEP.SYNCS 0x989680 ;  /* 0x009896800000995d */ /* 0x008fea0003900000 */
[----:B------:R-:W3:Y:S02]  /*1e0f0*/  @!P1 SYNCS.PHASECHK.TRANS64 P1, [R22+URZ+0x32410], R5 ;  /* 0x03241005160095a7 */ /* 0x000ee4000802007f */
[----:B---3--:R-:W-:Y:S05]  /*1e100*/  @!P1 BRA `(.L_x_6052) ;  /* 0xfffffffc00f09947 */ /* 0x008fea000383ffff */
[----:B------:R-:W-:Y:S05]  /*1e110*/  BRA `(.L_x_6288) ;  /* 0xfffffeb800287947 */ /* 0x000fea000383ffff */
.L_x_6056:
[----:B----4-:R4:W0:Y:S02]  /*1e120*/  SYNCS.PHASECHK.TRANS64.TRYWAIT P1, [R9+URZ+0x32450], R6 ;  /* 0x03245006090075a7 */ /* 0x010824000802017f */
[----:B0-----:R-:W-:Y:S05]  /*1e130*/  @!P1 NANOSLEEP.SYNCS 0x989680 ;  /* 0x009896800000995d */ /* 0x001fea0003900000 */
[----:B------:R-:W0:Y:S02]  /*1e140*/  @!P1 SYNCS.PHASECHK.TRANS64 P1, [R9+URZ+0x32450], R6 ;  /* 0x03245006090095a7 */ /* 0x000e24000802007f */
[----:B0-----:R-:W-:Y:S05]  /*1e150*/  @!P1 BRA `(.L_x_6056) ;  /* 0xfffffffc00f09947 */ /* 0x001fea000383ffff */
[----:B------:R-:W-:Y:S05]  /*1e160*/  BRA `(.L_x_6055) ;  /* 0xfffffeb800387947 */ /* 0x000fea000383ffff */
.L_x_6063:
[----:B-1----:R1:W2:Y:S02]  /*1e170*/  SYNCS.PHASECHK.TRANS64.TRYWAIT P1, [R10+URZ+0x32430], R0 ;  /* 0x032430000a0075a7 */ /* 0x0022a4000802017f */
[----:B--2---:R-:W-:Y:S05]  /*1e180*/  @!P1 NANOSLEEP.SYNCS 0x989680 ;  /* 0x009896800000995d */ /* 0x004fea0003900000 */
[----:B------:R-:W2:Y:S02]  /*1e190*/  @!P1 SYNCS.PHASECHK.TRANS64 P1, [R10+URZ+0x32430], R0 ;  /* 0x032430000a0095a7 */ /* 0x000ea4000802007f */
[----:B--2---:R-:W-:Y:S05]  /*1e1a0*/  @!P1 BRA `(.L_x_6063) ;  /* 0xfffffffc00f09947 */ /* 0x004fea000383ffff */
[----:B------:R-:W-:Y:S05]  /*1e1b0*/  BRA `(.L_x_6062) ;  /* 0xfffffee000187947 */ /* 0x000fea000383ffff */
.L_x_6067:
[----:B---3--:R3:W4:Y:S02]  /*1e1c0*/  SYNCS.PHASECHK.TRANS64.TRYWAIT P1, [R10+URZ+0x32450], R0 ;  /* 0x032450000a0075a7 */ /* 0x008724000802017f */
[----:B----4-:R-:W-:Y:S05]  /*1e1d0*/  @!P1 NANOSLEEP.SYNCS 0x989680 ;  /* 0x009896800000995d */ /* 0x010fea0003900000 */
[----:B------:R-:W4:Y:S02]  /*1e1e0*/  @!P1 SYNCS.PHASECHK.TRANS64 P1, [R10+URZ+0x32450], R0 ;  /* 0x032450000a0095a7 */ /* 0x000f24000802007f */
[----:B----4-:R-:W-:Y:S05]  /*1e1f0*/  @!P1 BRA `(.L_x_6067) ;  /* 0xfffffffc00f09947 */ /* 0x010fea000383ffff */
[----:B------:R-:W-:Y:S05]  /*1e200*/  BRA `(.L_x_6066) ;  /* 0xfffffee000bc7947 */ /* 0x000fea000383ffff */
.L_x_6075:
[----:B-1----:R1:W2:Y:S02]  /*1e210*/  SYNCS.PHASECHK.TRANS64.TRYWAIT P1, [R10+URZ+0x32430], R0 ;  /* 0x032430000a0075a7 */ /* 0x0022a4000802017f */
[----:B--2---:R-:W-:Y:S05]  /*1e220*/  @!P1 NANOSLEEP.SYNCS 0x989680 ;  /* 0x009896800000995d */ /* 0x004fea0003900000 */
[----:B------:R-:W2:Y:S02]  /*1e230*/  @!P1 SYNCS.PHASECHK.TRANS64 P1, [R10+URZ+0x32430], R0 ;  /* 0x032430000a0095a7 */ /* 0x000ea4000802007f */
[----:B--2---:R-:W-:Y:S05]  /*1e240*/  @!P1 BRA `(.L_x_6075) ;  /* 0xfffffffc00f09947 */ /* 0x004fea000383ffff */
[----:B------:R-:W-:Y:S05]  /*1e250*/  BRA `(.L_x_6074) ;  /* 0xffffff1000347947 */ /* 0x000fea000383ffff */
.L_x_6079:
[----:B---3--:R3:W4:Y:S02]  /*1e260*/  SYNCS.PHASECHK.TRANS64.TRYWAIT P1, [R10+URZ+0x32450], R0 ;  /* 0x032450000a0075a7 */ /* 0x008724000802017f */
[----:B----4-:R-:W-:Y:S05]  /*1e270*/  @!P1 NANOSLEEP.SYNCS 0x989680 ;  /* 0x009896800000995d */ /* 0x010fea0003900000 */
[----:B------:R-:W4:Y:S02]  /*1e280*/  @!P1 SYNCS.PHASECHK.TRANS64 P1, [R10+URZ+0x32450], R0 ;  /* 0x032450000a0095a7 */ /* 0x000f24000802007f */
[----:B----4-:R-:W-:Y:S05]  /*1e290*/  @!P1 BRA `(.L_x_6079) ;  /* 0xfffffffc00f09947 */ /* 0x010fea000383ffff */
[----:B------:R-:W-:Y:S05]  /*1e2a0*/  BRA `(.L_x_6078) ;  /* 0xffffff1000d87947 */ /* 0x000fea000383ffff */
.L_x_6096:
[----:B------:R-:W-:Y:S02]  /*1e2b0*/  IMAD.MOV.U32 R13, RZ, RZ, R4 ;  /* 0x000000ffff0d7224 */ /* 0x000fe400078e0004 */
[----:B------:R-:W-:Y:S02]  /*1e2c0*/  IMAD.MOV.U32 R12, RZ, RZ, RZ ;  /* 0x000000ffff0c7224 */ /* 0x000fe400078e00ff */
[----:B------:R-:W-:Y:S02]  /*1e2d0*/  IMAD.MOV.U32 R11, RZ, RZ, 0x181f ;  /* 0x0000181fff0b7424 */ /* 0x000fe400078e00ff */
[----:B------:R-:W-:-:S07]  /*1e2e0*/  IMAD.MOV.U32 R15, RZ, RZ, -0x1 ;  /* 0xffffffffff0f7424 */ /* 0x000fce00078e00ff */
[----:B-12---:R-:W-:Y:S05]  /*1e2f0*/  WARPSYNC.COLLECTIVE R15, `(.L_x_6289) ;  /* 0x000000000f087348 */ /* 0x006fea0003c00000 */
[----:B------:R0:W3:Y:S02]  /*1e300*/  SHFL.IDX P6, R14, R13, R12, R11 ;  /* 0x0000000c0d0e7389 */ /* 0x0000e400000c000b */
[----:B0123--:R-:W-:Y:S01]  /*1e310*/  ENDCOLLECTIVE ;  /* 0x000000000000791b */ /* 0x00ffe20003800000 */
.L_x_6289:
[----:B------:R-:W-:Y:S02]  /*1e320*/  IMAD.MOV.U32 R13, RZ, RZ, R3 ;  /* 0x000000ffff0d7224 */ /* 0x000fe400078e0003 */
[----:B------:R-:W-:-:S07]  /*1e330*/  IMAD.MOV.U32 R0, RZ, RZ, R14 ;  /* 0x000000ffff007224 */ /* 0x000fce00078e000e */
[----:B------:R-:W-:Y:S05]  /*1e340*/  WARPSYNC.COLLECTIVE R15, `(.L_x_6290) ;  /* 0x000000000f087348 */ /* 0x000fea0003c00000 */
[----:B------:R0:W1:Y:S02]  /*1e350*/  SHFL.IDX P6, R14, R13, R12, R11 ;  /* 0x0000000c0d0e7389 */ /* 0x00006400000c000b */
[----:B01----:R-:W-:Y:S01]  /*1e360*/  ENDCOLLECTIVE ;  /* 0x000000000000791b */ /* 0x003fe20003800000 */
.L_x_6290:
[----:B------:R-:W-:Y:S05]  /*1e370*/  BRA `(.L_x_6291) ;  /* 0xffffff6800f47947 */ /* 0x000fea000383ffff */
.L_x_6099:
[----:B------:R-:W-:Y:S01]  /*1e380*/  BSSY B1, `(.L_x_6292) ;  /* 0x0000008000017945 */ /* 0x000fe20003800000 */
[----:B---3--:R-:W-:Y:S01]  /*1e390*/  IMAD.MOV.U32 R13, RZ, RZ, R4 ;  /* 0x000000ffff0d7224 */ /* 0x008fe200078e0004 */
[----:B------:R-:W-:Y:S01]  /*1e3a0*/  MOV R12, 0x1 ;  /* 0x00000001000c7802 */ /* 0x000fe20000000f00 */
[----:B------:R-:W-:Y:S02]  /*1e3b0*/  IMAD.MOV.U32 R11, RZ, RZ, 0x181f ;  /* 0x0000181fff0b7424 */ /* 0x000fe400078e00ff */
[----:B------:R-:W-:-:S07]  /*1e3c0*/  IMAD.MOV.U32 R15, RZ, RZ, -0x1 ;  /* 0xffffffffff0f7424 */ /* 0x000fce00078e00ff */
[----:B012-4-:R-:W-:Y:S05]  /*1e3d0*/  WARPSYNC.COLLECTIVE R15, `(.L_x_6293) ;  /* 0x000000000f087348 */ /* 0x017fea0003c00000 */
[----:B----4-:R3:W4:Y:S02]  /*1e3e0*/  SHFL.IDX P6, R14, R13, R12, R11 ;  /* 0x0000000c0d0e7389 */ /* 0x01072400000c000b */
[----:B01234-:R-:W-:Y:S01]  /*1e3f0*/  ENDCOLLECTIVE ;  /* 0x000000000000791b */ /* 0x01ffe20003800000 */
.L_x_6293:
[----:B------:R-:W-:Y:S05]  /*1e400*/  BSYNC B1 ;  /* 0x0000000000017941 */ /* 0x000fea0003800000 */
.L_x_6292:
        /* <DEDUP_REMOVED lines=8> */
.L_x_6294:
[----:B------:R-:W-:Y:S05]  /*1e490*/  BRA `(.L_x_6295) ;  /* 0xffffff6c00187947 */ /* 0x000fea000383ffff */
.L_x_6102:
[----:B------:R-:W-:Y:S01]  /*1e4a0*/  BSSY B1, `(.L_x_6296) ;  /* 0x0000008000017945 */ /* 0x000fe20003800000 */
[----:B0-----:R-:W-:Y:S01]  /*1e4b0*/  IMAD.MOV.U32 R13, RZ, RZ, R4 ;  /* 0x000000ffff0d7224 */ /* 0x001fe200078e0004 */
[----:B------:R-:W-:Y:S01]  /*1e4c0*/  MOV R12, 0x2 ;  /* 0x00000002000c7802 */ /* 0x000fe20000000f00 */
[----:B------:R-:W-:Y:S02]  /*1e4d0*/  IMAD.MOV.U32 R11, RZ, RZ, 0x181f ;  /* 0x0000181fff0b7424 */ /* 0x000fe400078e00ff */
[----:B------:R-:W-:-:S07]  /*1e4e0*/  IMAD.MOV.U32 R15, RZ, RZ, -0x1 ;  /* 0xffffffffff0f7424 */ /* 0x000fce00078e00ff */
[----:B-1234-:R-:W-:Y:S05]  /*1e4f0*/  WARPSYNC.COLLECTIVE R15, `(.L_x_6297) ;  /* 0x000000000f087348 */ /* 0x01efea0003c00000 */
[----:B----4-:R0:W4:Y:S02]  /*1e500*/  SHFL.IDX P6, R14, R13, R12, R11 ;  /* 0x0000000c0d0e7389 */ /* 0x01012400000c000b */
[----:B01234-:R-:W-:Y:S01]  /*1e510*/  ENDCOLLECTIVE ;  /* 0x000000000000791b */ /* 0x01ffe20003800000 */
.L_x_6297:
[----:B------:R-:W-:Y:S05]  /*1e520*/  BSYNC B1 ;  /* 0x0000000000017941 */ /* 0x000fea0003800000 */
.L_x_6296:
        /* <DEDUP_REMOVED lines=8> */
.L_x_6298:
[----:B------:R-:W-:Y:S05]  /*1e5b0*/  BRA `(.L_x_6299) ;  /* 0xffffff6c00387947 */ /* 0x000fea000383ffff */
.L_x_6105:
[----:B------:R-:W-:Y:S01]  /*1e5c0*/  BSSY B1, `(.L_x_6300) ;  /* 0x0000008000017945 */ /* 0x000fe20003800000 */
[----:B0-----:R-:W-:Y:S01]  /*1e5d0*/  IMAD.MOV.U32 R13, RZ, RZ, R4 ;  /* 0x000000ffff0d7224 */ /* 0x001fe200078e0004 */
[----:B------:R-:W-:Y:S01]  /*1e5e0*/  MOV R12, 0x3 ;  /* 0x00000003000c7802 */ /* 0x000fe20000000f00 */
[----:B------:R-:W-:Y:S02]  /*1e5f0*/  IMAD.MOV.U32 R11, RZ, RZ, 0x181f ;  /* 0x0000181fff0b7424 */ /* 0x000fe400078e00ff */
[----:B------:R-:W-:-:S07]  /*1e600*/  IMAD.MOV.U32 R15, RZ, RZ, -0x1 ;  /* 0xffffffffff0f7424 */ /* 0x000fce00078e00ff */
[----:B-1234-:R-:W-:Y:S05]  /*1e610*/  WARPSYNC.COLLECTIVE R15, `(.L_x_6301) ;  /* 0x000000000f087348 */ /* 0x01efea0003c00000 */
[----:B------:R0:W0:Y:S02]  /*1e620*/  SHFL.IDX P6, R14, R13, R12, R11 ;  /* 0x0000000c0d0e7389 */ /* 0x00002400000c000b */
[----:B01234-:R-:W-:Y:S01]  /*1e630*/  ENDCOLLECTIVE ;  /* 0x000000000000791b */ /* 0x01ffe20003800000 */
.L_x_6301:
[----:B------:R-:W-:Y:S05]  /*1e640*/  BSYNC B1 ;  /* 0x0000000000017941 */ /* 0x000fea0003800000 */
.L_x_6300:
        /* <DEDUP_REMOVED lines=8> */
.L_x_6302:
[----:B------:R-:W-:Y:S05]  /*1e6d0*/  BRA `(.L_x_6303) ;  /* 0xffffff6c00587947 */ /* 0x000fea000383ffff */
.L_x_6122:
[----:B-1----:R-:W0:Y:S01]  /*1e6e0*/  S2R R10, SR_TID.X ;  /* 0x00000000000a7919 */ /* 0x002e220000002100 */
[----:B------:R-:W-:Y:S01]  /*1e6f0*/  BSSY B1, `(.L_x_6304) ;  /* 0x000000a000017945 */ /* 0x000fe20003800000 */
[----:B------:R-:W-:Y:S01]  /*1e700*/  MOV R12, RZ ;  /* 0x000000ff000c7202 */ /* 0x000fe20000000f00 */
        /* <DEDUP_REMOVED lines=8> */
.L_x_6305:
[----:B------:R-:W-:Y:S05]  /*1e790*/  BSYNC B1 ;  /* 0x0000000000017941 */ /* 0x000fea0003800000 */
.L_x_6304:
[----:B------:R-:W-:Y:S05]  /*1e7a0*/  BRA `(.L_x_6306) ;  /* 0xffffff8000ac7947 */ /* 0x000fea000383ffff */
.L_x_6124:
[----:B------:R-:W-:Y:S01]  /*1e7b0*/  BSSY B1, `(.L_x_6307) ;  /* 0x0000006000017945 */ /* 0x000fe20003800000 */
[----:B------:R-:W-:-:S07]  /*1e7c0*/  IMAD.MOV.U32 R15, RZ, RZ, -0x1 ;  /* 0xffffffffff0f7424 */ /* 0x000fce00078e00ff */
[----:B01----:R-:W-:Y:S05]  /*1e7d0*/  WARPSYNC.COLLECTIVE R15, `(.L_x_6308) ;  /* 0x000000000f0c7348 */ /* 0x003fea0003c00000 */
[----:B------:R-:W-:Y:S02]  /*1e7e0*/  ELECT P6, UR62, PT ;  /* 0x00000000003e782f */ /* 0x000fe400038c0000 */
[----:B------:R-:W-:Y:S01]  /*1e7f0*/  MOV R14, UR62 ;  /* 0x0000003e000e7c02 */ /* 0x000fe20008000f00 */
[----:B01----:R-:W-:Y:S10]  /*1e800*/  ENDCOLLECTIVE ;  /* 0x000000000000791b */ /* 0x003ff40003800000 */
.L_x_6308:
[----:B------:R-:W-:Y:S05]  /*1e810*/  BSYNC B1 ;  /* 0x0000000000017941 */ /* 0x000fea0003800000 */
.L_x_6307:
[----:B------:R-:W-:Y:S05]  /*1e820*/  BRA `(.L_x_6123) ;  /* 0xffffff8000a47947 */ /* 0x000fea000383ffff */
.L_x_6126:
[----:B0-----:R0:W2:Y:S02]  /*1e830*/  SYNCS.PHASECHK.TRANS64.TRYWAIT P0, [R22+URZ+0x32420], R3 ;  /* 0x03242003160075a7 */ /* 0x0010a4000800017f */
[----:B--2---:R-:W-:Y:S05]  /*1e840*/  @!P0 NANOSLEEP.SYNCS 0x989680 ;  /* 0x009896800000895d */ /* 0x004fea0003900000 */
[----:B------:R-:W2:Y:S02]  /*1e850*/  @!P0 SYNCS.PHASECHK.TRANS64 P0, [R22+URZ+0x32420], R3 ;  /* 0x03242003160085a7 */ /* 0x000ea4000800007f */
[----:B--2---:R-:W-:Y:S05]  /*1e860*/  @!P0 BRA `(.L_x_6126) ;  /* 0xfffffffc00f08947 */ /* 0x004fea000383ffff */
[----:B------:R-:W-:Y:S05]  /*1e870*/  BRA `(.L_x_6309) ;  /* 0xffffff8000b47947 */ /* 0x000fea000383ffff */
.L_x_6130:
[----:B0-----:R0:W2:Y:S02]  /*1e880*/  SYNCS.PHASECHK.TRANS64.TRYWAIT P0, [R3+URZ+0x324a0], R8 ;  /* 0x0324a008030075a7 */ /* 0x0010a4000800017f */
[----:B--2---:R-:W-:Y:S05]  /*1e890*/  @!P0 NANOSLEEP.SYNCS 0x989680 ;  /* 0x009896800000895d */ /* 0x004fea0003900000 */
[----:B------:R-:W2:Y:S02]  /*1e8a0*/  @!P0 SYNCS.PHASECHK.TRANS64 P0, [R3+URZ+0x324a0], R8 ;  /* 0x0324a008030085a7 */ /* 0x000ea4000800007f */
[----:B--2---:R-:W-:Y:S05]  /*1e8b0*/  @!P0 BRA `(.L_x_6130) ;  /* 0xfffffffc00f08947 */ /* 0x004fea000383ffff */
[----:B------:R-:W-:Y:S05]  /*1e8c0*/  BRA `(.L_x_6310) ;  /* 0xffffff8000cc7947 */ /* 0x000fea000383ffff */
.L_x_6135:
[----:B-1----:R1:W2:Y:S02]  /*1e8d0*/  SYNCS.PHASECHK.TRANS64.TRYWAIT P0, [R3+URZ+0x324c0], R8 ;  /* 0x0324c008030075a7 */ /* 0x0022a4000800017f */
[----:B--2---:R-:W-:Y:S05]  /*1e8e0*/  @!P0 NANOSLEEP.SYNCS 0x989680 ;  /* 0x009896800000895d */ /* 0x004fea0003900000 */
[----:B------:R-:W2:Y:S02]  /*1e8f0*/  @!P0 SYNCS.PHASECHK.TRANS64 P0, [R3+URZ+0x324c0], R8 ;  /* 0x0324c008030085a7 */ /* 0x000ea4000800007f */
[----:B--2---:R-:W-:Y:S05]  /*1e900*/  @!P0 BRA `(.L_x_6135) ;  /* 0xfffffffc00f08947 */ /* 0x004fea000383ffff */
[----:B------:R-:W-:Y:S05]  /*1e910*/  BRA `(.L_x_6311) ;  /* 0xffffff8400487947 */ /* 0x000fea000383ffff */
.L_x_6145:
[----:B0-----:R0:W2:Y:S02]  /*1e920*/  SYNCS.PHASECHK.TRANS64.TRYWAIT P1, [R8+URZ+0x324a0], R2 ;  /* 0x0324a002080075a7 */ /* 0x0010a4000802017f */
[----:B--2---:R-:W-:Y:S05]  /*1e930*/  @!P1 NANOSLEEP.SYNCS 0x989680 ;  /* 0x009896800000995d */ /* 0x004fea0003900000 */
[----:B------:R-:W2:Y:S02]  /*1e940*/  @!P1 SYNCS.PHASECHK.TRANS64 P1, [R8+URZ+0x324a0], R2 ;  /* 0x0324a002080095a7 */ /* 0x000ea4000802007f */
[----:B--2---:R-:W-:Y:S05]  /*1e950*/  @!P1 BRA `(.L_x_6145) ;  /* 0xfffffffc00f09947 */ /* 0x004fea000383ffff */
[----:B------:R-:W-:Y:S05]  /*1e960*/  BRA `(.L_x_6312) ;  /* 0xffffff8800bc7947 */ /* 0x000fea000383ffff */
.L_x_6150:
[----:B-1----:R1:W2:Y:S02]  /*1e970*/  SYNCS.PHASECHK.TRANS64.TRYWAIT P1, [R8+URZ+0x324c0], R2 ;  /* 0x0324c002080075a7 */ /* 0x0022a4000802017f */
[----:B--2---:R-:W-:Y:S05]  /*1e980*/  @!P1 NANOSLEEP.SYNCS 0x989680 ;  /* 0x009896800000995d */ /* 0x004fea0003900000 */
[----:B------:R-:W2:Y:S02]  /*1e990*/  @!P1 SYNCS.PHASECHK.TRANS64 P1, [R8+URZ+0x324c0], R2 ;  /* 0x0324c002080095a7 */ /* 0x000ea4000802007f */
[----:B--2---:R-:W-:Y:S05]  /*1e9a0*/  @!P1 BRA `(.L_x_6150) ;  /* 0xfffffffc00f09947 */ /* 0x004fea000383ffff */
[----:B------:R-:W-:Y:S05]  /*1e9b0*/  BRA `(.L_x_6313) ;  /* 0xffffff8c00347947 */ /* 0x000fea000383ffff */
.L_x_6166:
        /* <DEDUP_REMOVED lines=11> */
.L_x_6315:
[----:B------:R-:W-:Y:S05]  /*1ea70*/  BSYNC B0 ;  /* 0x0000000000007941 */ /* 0x000fea0003800000 */
.L_x_6314:
[----:B------:R-:W-:Y:S05]  /*1ea80*/  BRA `(.L_x_6316) ;  /* 0xffffff9800e47947 */ /* 0x000fea000383ffff */
.L_x_6169:
[----:B-1----:R1:W2:Y:S02]  /*1ea90*/  SYNCS.PHASECHK.TRANS64.TRYWAIT P0, [R30+URZ+0x32440], R0 ;  /* 0x032440001e0075a7 */ /* 0x0022a4000800017f */
[----:B--2---:R-:W-:Y:S05]  /*1eaa0*/  @!P0 NANOSLEEP.SYNCS 0x989680 ;  /* 0x009896800000895d */ /* 0x004fea0003900000 */
[----:B------:R-:W2:Y:S02]  /*1eab0*/  @!P0 SYNCS.PHASECHK.TRANS64 P0, [R30+URZ+0x32440], R0 ;  /* 0x032440001e0085a7 */ /* 0x000ea4000800007f */
[----:B--2---:R-:W-:Y:S05]  /*1eac0*/  @!P0 BRA `(.L_x_6169) ;  /* 0xfffffffc00f08947 */ /* 0x004fea000383ffff */
[----:B------:R-:W-:Y:S05]  /*1ead0*/  BRA `(.L_x_6317) ;  /* 0xffffff9800fc7947 */ /* 0x000fea000383ffff */
.L_x_6170:
        /* <DEDUP_REMOVED lines=8> */
.L_x_6319:
[----:B------:R-:W-:Y:S05]  /*1eb60*/  BSYNC B0 ;  /* 0x0000000000007941 */ /* 0x000fea0003800000 */
.L_x_6318:
        /* <DEDUP_REMOVED lines=9> */
.L_x_6320:
[----:B------:R-:W-:Y:S02]  /*1ec00*/  IMAD.MOV.U32 R13, RZ, RZ, R4 ;  /* 0x000000ffff0d7224 */ /* 0x000fe400078e0004 */
[----:B------:R-:W-:Y:S02]  /*1ec10*/  IMAD.MOV.U32 R12, RZ, RZ, 0x1 ;  /* 0x00000001ff0c7424 */ /* 0x000fe400078e00ff */
[----:B------:R-:W-:-:S07]  /*1ec20*/  IMAD.MOV.U32 R3, RZ, RZ, R14 ;  /* 0x000000ffff037224 */ /* 0x000fce00078e000e */
[----:B------:R-:W-:Y:S05]  /*1ec30*/  WARPSYNC.COLLECTIVE R15, `(.L_x_6321) ;  /* 0x000000000f087348 */ /* 0x000fea0003c00000 */
[----:B------:R0:W1:Y:S02]  /*1ec40*/  SHFL.IDX P6, R14, R13, R12, R11 ;  /* 0x0000000c0d0e7389 */ /* 0x00006400000c000b */
[----:B01----:R-:W-:Y:S01]  /*1ec50*/  ENDCOLLECTIVE ;  /* 0x000000000000791b */ /* 0x003fe20003800000 */
.L_x_6321:
        /* <DEDUP_REMOVED lines=15> */
.L_x_6322:
[----:B------:R-:W-:Y:S01]  /*1ed50*/  @P0 IMAD R6, R5, 0x2, R22 ;  /* 0x0000000205060824 */ /* 0x000fe200078e0216 */
[----:B------:R-:W-:Y:S01]  /*1ed60*/  MOV R13, R4 ;  /* 0x00000004000d7202 */ /* 0x000fe20000000f00 */
[----:B------:R-:W-:Y:S02]  /*1ed70*/  IMAD.MOV.U32 R12, RZ, RZ, 0x2 ;  /* 0x00000002ff0c7424 */ /* 0x000fe400078e00ff */
[----:B------:R-:W-:-:S07]  /*1ed80*/  IMAD.MOV.U32 R3, RZ, RZ, R14 ;  /* 0x000000ffff037224 */ /* 0x000fce00078e000e */
[----:B------:R-:W-:Y:S05]  /*1ed90*/  WARPSYNC.COLLECTIVE R15, `(.L_x_6323) ;  /* 0x000000000f087348 */ /* 0x000fea0003c00000 */
[----:B------:R0:W1:Y:S02]  /*1eda0*/  SHFL.IDX P6, R14, R13, R12, R11 ;  /* 0x0000000c0d0e7389 */ /* 0x00006400000c000b */
[----:B01----:R-:W-:Y:S01]  /*1edb0*/  ENDCOLLECTIVE ;  /* 0x000000000000791b */ /* 0x003fe20003800000 */
.L_x_6323:
        /* <DEDUP_REMOVED lines=15> */
.L_x_6324:
[----:B------:R-:W-:Y:S02]  /*1eeb0*/  @P0 IMAD R6, R5, 0x2, R22 ;  /* 0x0000000205060824 */ /* 0x000fe400078e0216 */
[----:B------:R-:W-:Y:S02]  /*1eec0*/  IMAD.MOV.U32 R13, RZ, RZ, R4 ;  /* 0x000000ffff0d7224 */ /* 0x000fe400078e0004 */
[----:B------:R-:W-:Y:S02]  /*1eed0*/  IMAD.MOV.U32 R12, RZ, RZ, 0x3 ;  /* 0x00000003ff0c7424 */ /* 0x000fe400078e00ff */
[----:B------:R-:W-:-:S07]  /*1eee0*/  IMAD.MOV.U32 R3, RZ, RZ, R14 ;  /* 0x000000ffff037224 */ /* 0x000fce00078e000e */
[----:B------:R-:W-:Y:S05]  /*1eef0*/  WARPSYNC.COLLECTIVE R15, `(.L_x_6325) ;  /* 0x000000000f087348 */ /* 0x000fea0003c00000 */
[----:B------:R0:W1:Y:S02]  /*1ef00*/  SHFL.IDX P6, R14, R13, R12, R11 ;  /* 0x0000000c0d0e7389 */ /* 0x00006400000c000b */
[----:B01----:R-:W-:Y:S01]  /*1ef10*/  ENDCOLLECTIVE ;  /* 0x000000000000791b */ /* 0x003fe20003800000 */
.L_x_6325:
        /* <DEDUP_REMOVED lines=10> */
[----:B------:R-:W-:Y:S02]  /*1efc0*/  ISETP.GE.AND P0, PT, R31, 0x31, PT ;  /* 0x000000311f00780c */ /* 0x000fe40003f06270 */
[----:B0-----:R-:W-:-:S11]  /*1efd0*/  MOV R2, R14 ;  /* 0x0000000e00027202 */ /* 0x001fd60000000f00 */
[----:B------:R-:W-:Y:S05]  /*1efe0*/  WARPSYNC.COLLECTIVE R15, `(.L_x_6326) ;  /* 0x000000000f087348 */ /* 0x000fea0003c00000 */
[----:B------:R0:W1:Y:S02]  /*1eff0*/  SHFL.IDX P6, R14, R13, R12, R11 ;  /* 0x0000000c0d0e7389 */ /* 0x00006400000c000b */
[----:B01----:R-:W-:Y:S01]  /*1f000*/  ENDCOLLECTIVE ;  /* 0x000000000000791b */ /* 0x003fe20003800000 */
.L_x_6326:
[----:B------:R-:W-:Y:S02]  /*1f010*/  @P0 IMAD R6, R5, 0x2, R22 ;  /* 0x0000000205060824 */ /* 0x000fe400078e0216 */
[----:B------:R-:W-:Y:S02]  /*1f020*/  IMAD.MOV.U32 R13, RZ, RZ, R4 ;  /* 0x000000ffff0d7224 */ /* 0x000fe400078e0004 */
[----:B------:R-:W-:Y:S02]  /*1f030*/  IMAD.MOV.U32 R12, RZ, RZ, 0x4 ;  /* 0x00000004ff0c7424 */ /* 0x000fe400078e00ff */
[----:B------:R-:W-:-:S07]  /*1f040*/  IMAD.MOV.U32 R3, RZ, RZ, R14 ;  /* 0x000000ffff037224 */ /* 0x000fce00078e000e */
[----:B------:R-:W-:Y:S05]  /*1f050*/  WARPSYNC.COLLECTIVE R15, `(.L_x_6327) ;  /* 0x000000000f087348 */ /* 0x000fea0003c00000 */
[----:B------:R0:W1:Y:S02]  /*1f060*/  SHFL.IDX P6, R14, R13, R12, R11 ;  /* 0x0000000c0d0e7389 */ /* 0x00006400000c000b */
[----:B01----:R-:W-:Y:S01]  /*1f070*/  ENDCOLLECTIVE ;  /* 0x000000000000791b */ /* 0x003fe20003800000 */
.L_x_6327:
        /* <DEDUP_REMOVED lines=15> */
.L_x_6328:
[----:B------:R-:W-:Y:S02]  /*1f170*/  @P0 IMAD R6, R5, 0x2, R22 ;  /* 0x0000000205060824 */ /* 0x000fe400078e0216 */
[----:B------:R-:W-:Y:S02]  /*1f180*/  IMAD.MOV.U32 R13, RZ, RZ, R4 ;  /* 0x000000ffff0d7224 */ /* 0x000fe400078e0004 */
[----:B------:R-:W-:Y:S01]  /*1f190*/  IMAD.MOV.U32 R12, RZ, RZ, 0x5 ;  /* 0x00000005ff0c7424 */ /* 0x000fe200078e00ff */
[----:B------:R-:W-:-:S07]  /*1f1a0*/  MOV R3, R14 ;  /* 0x0000000e00037202 */ /* 0x000fce0000000f00 */
[----:B------:R-:W-:Y:S05]  /*1f1b0*/  WARPSYNC.COLLECTIVE R15, `(.L_x_6329) ;  /* 0x000000000f087348 */ /* 0x000fea0003c00000 */
[----:B------:R0:W1:Y:S02]  /*1f1c0*/  SHFL.IDX P6, R14, R13, R12, R11 ;  /* 0x0000000c0d0e7389 */ /* 0x00006400000c000b */
[----:B01----:R-:W-:Y:S01]  /*1f1d0*/  ENDCOLLECTIVE ;  /* 0x000000000000791b */ /* 0x003fe20003800000 */
.L_x_6329:
        /* <DEDUP_REMOVED lines=14> */
.L_x_6330:
[----:B------:R-:W-:Y:S01]  /*1f2c0*/  IMAD.MOV.U32 R0, RZ, RZ, R14 ;  /* 0x000000ffff007224 */ /* 0x000fe200078e000e */
[----:B------:R-:W-:Y:S06]  /*1f2d0*/  BRA `(.L_x_6331) ;  /* 0xffffff98006c7947 */ /* 0x000fec000383ffff */
.L_x_6175:
[----:B------:R-:W-:Y:S01]  /*1f2e0*/  IMAD.MOV.U32 R13, RZ, RZ, R3 ;  /* 0x000000ffff0d7224 */ /* 0x000fe200078e0003 */
[----:B------:R-:W-:Y:S01]  /*1f2f0*/  MOV R12, RZ ;  /* 0x000000ff000c7202 */ /* 0x000fe20000000f00 */
[----:B------:R-:W-:Y:S02]  /*1f300*/  IMAD.MOV.U32 R11, RZ, RZ, 0x181f ;  /* 0x0000181fff0b7424 */ /* 0x000fe400078e00ff */
[----:B------:R-:W-:Y:S02]  /*1f310*/  IMAD.MOV.U32 R15, RZ, RZ, -0x1 ;  /* 0xffffffffff0f7424 */ /* 0x000fe400078e00ff */
[----:B-----5:R-:W-:Y:S02]  /*1f320*/  IMAD R2, R9, R6, RZ ;  /* 0x0000000609027224 */ /* 0x020fe400078e02ff */
[----:B------:R-:W-:-:S07]  /*1f330*/  IMAD R17, R17, 0x80, R8 ;  /* 0x0000008011117824 */ /* 0x000fce00078e0208 */
[----:B------:R-:W-:Y:S05]  /*1f340*/  WARPSYNC.COLLECTIVE R15, `(.L_x_6332) ;  /* 0x000000000f087348 */ /* 0x000fea0003c00000 */
[----:B------:R0:W1:Y:S02]  /*1f350*/  SHFL.IDX P6, R14, R13, R12, R11 ;  /* 0x0000000c0d0e7389 */ /* 0x00006400000c000b */
[----:B01----:R-:W-:Y:S01]  /*1f360*/  ENDCOLLECTIVE ;  /* 0x000000000000791b */ /* 0x003fe20003800000 */
.L_x_6332:
[C---:B------:R-:W-:Y:S01]  /*1f370*/  VIADD R10, R17.reuse, 0x10 ;  /* 0x00000010110a7836 */ /* 0x040fe20000000000 */
[C---:B------:R-:W-:Y:S01]  /*1f380*/  ISETP.GE.AND P0, PT, R17.reuse, R2, PT ;  /* 0x000000021100720c */ /* 0x040fe20003f06270 */
[C---:B------:R-:W-:Y:S02]  /*1f390*/  VIADD R6, R17.reuse, 0x20 ;  /* 0x0000002011067836 */ /* 0x040fe40000000000 */
[----:B------:R-:W-:Y:S01]  /*1f3a0*/  VIADD R8, R17, 0x40 ;  /* 0x0000004011087836 */ /* 0x000fe20000000000 */
[----:B------:R0:W-:Y:S04]  /*1f3b0*/  STL [R1+0x18], R10 ;  /* 0x0000180a01007387 */ /* 0x0001e80000100800 */
[----:B------:R0:W-:Y:S01]  /*1f3c0*/  STL [R1+0x20], R6 ;  /* 0x0000200601007387 */ /* 0x0001e20000100800 */
[----:B------:R-:W-:-:S02]  /*1f3d0*/  IMAD.MOV.U32 R13, RZ, RZ, R0 ;  /* 0x000000ffff0d7224 */ /* 0x000fc400078e0000 */
[----:B------:R-:W-:-:S07]  /*1f3e0*/  IMAD.MOV.U32 R4, RZ, RZ, R14 ;  /* 0x000000ffff047224 */ /* 0x000fce00078e000e */
[----:B0-----:R-:W-:Y:S05]  /*1f3f0*/  WARPSYNC.COLLECTIVE R15, `(.L_x_6333) ;  /* 0x000000000f087348 */ /* 0x001fea0003c00000 */
[----:B------:R1:W2:Y:S02]  /*1f400*/  SHFL.IDX P6, R14, R13, R12, R11 ;  /* 0x0000000c0d0e7389 */ /* 0x0002a400000c000b */
[----:B012---:R-:W-:Y:S01]  /*1f410*/  ENDCOLLECTIVE ;  /* 0x000000000000791b */ /* 0x007fe20003800000 */
.L_x_6333:
[----:B------:R-:W-:Y:S01]  /*1f420*/  IMAD.MOV.U32 R13, RZ, RZ, R3 ;  /* 0x000000ffff0d7224 */ /* 0x000fe200078e0003 */
[----:B------:R-:W-:Y:S01]  /*1f430*/  MOV R12, 0x1 ;  /* 0x00000001000c7802 */ /* 0x000fe20000000f00 */
[----:B------:R-:W-:-:S07]  /*1f440*/  IMAD.MOV.U32 R5, RZ, RZ, R14 ;  /* 0x000000ffff057224 */ /* 0x000fce00078e000e */
[----:B------:R-:W-:Y:S05]  /*1f450*/  WARPSYNC.COLLECTIVE R15, `(.L_x_6334) ;  /* 0x000000000f087348 */ /* 0x000fea0003c00000 */
[----:B------:R0:W1:Y:S02]  /*1f460*/  SHFL.IDX P6, R14, R13, R12, R11 ;  /* 0x0000000c0d0e7389 */ /* 0x00006400000c000b */
[----:B01----:R-:W-:Y:S01]  /*1f470*/  ENDCOLLECTIVE ;  /* 0x000000000000791b */ /* 0x003fe20003800000 */
.L_x_6334:
        /* <DEDUP_REMOVED lines=15> */
.L_x_6335:
[----:B------:R-:W-:Y:S02]  /*1f570*/  IMAD.MOV.U32 R13, RZ, RZ, R3 ;  /* 0x000000ffff0d7224 */ /* 0x000fe400078e0003 */
[----:B------:R-:W-:Y:S02]  /*1f580*/  IMAD.MOV.U32 R12, RZ, RZ, 0x2 ;  /* 0x00000002ff0c7424 */ /* 0x000fe400078e00ff */
[----:B------:R-:W-:-:S07]  /*1f590*/  IMAD.MOV.U32 R5, RZ, RZ, R14 ;  /* 0x000000ffff057224 */ /* 0x000fce00078e000e */
[----:B------:R-:W-:Y:S05]  /*1f5a0*/  WARPSYNC.COLLECTIVE R15, `(.L_x_6336) ;  /* 0x000000000f087348 */ /* 0x000fea0003c00000 */
[----:B------:R0:W1:Y:S02]  /*1f5b0*/  SHFL.IDX P6, R14, R13, R12, R11 ;  /* 0x0000000c0d0e7389 */ /* 0x00006400000c000b */
[----:B01----:R-:W-:Y:S01]  /*1f5c0*/  ENDCOLLECTIVE ;  /* 0x000000000000791b */ /* 0x003fe20003800000 */
.L_x_6336:
        /* <DEDUP_REMOVED lines=10> */
[----:B------:R-:W-:Y:S02]  /*1f670*/  ISETP.GE.AND P0, PT, R6, R2, PT ;  /* 0x000000020600720c */ /* 0x000fe40003f06270 */
[----:B------:R-:W-:-:S05]  /*1f680*/  IADD3 R6, R17, 0x30, RZ ;  /* 0x0000003011067810 */ /* 0x000fca0007ffe0ff */
[----:B------:R1:W-:Y:S01]  /*1f690*/  STL [R1+0x24], R6 ;  /* 0x0000240601007387 */ /* 0x0003e20000100800 */
[----:B0-----:R-:W-:-:S03]  /*1f6a0*/  IMAD.MOV.U32 R4, RZ, RZ, R14 ;  /* 0x000000ffff047224 */ /* 0x001fc600078e000e */
[----:B------:R1:W-:Y:S04]  /*1f6b0*/  STL [R1+0x28], R8 ;  /* 0x0000280801007387 */ /* 0x0003e80000100800 */
[----:B-1----:R-:W-:Y:S05]  /*1f6c0*/  WARPSYNC.COLLECTIVE R15, `(.L_x_6337) ;  /* 0x000000000f087348 */ /* 0x002fea0003c00000 */
[----:B------:R0:W2:Y:S02]  /*1f6d0*/  SHFL.IDX P6, R14, R13, R12, R11 ;  /* 0x0000000c0d0e7389 */ /* 0x0000a400000c000b */
[----:B012---:R-:W-:Y:S01]  /*1f6e0*/  ENDCOLLECTIVE ;  /* 0x000000000000791b */ /* 0x007fe20003800000 */
.L_x_6337:
[----:B------:R-:W-:Y:S02]  /*1f6f0*/  IMAD.MOV.U32 R13, RZ, RZ, R3 ;  /* 0x000000ffff0d7224 */ /* 0x000fe400078e0003 */
[----:B------:R-:W-:Y:S02]  /*1f700*/  IMAD.MOV.U32 R12, RZ, RZ, 0x3 ;  /* 0x00000003ff0c7424 */ /* 0x000fe400078e00ff */
[----:B------:R-:W-:-:S07]  /*1f710*/  IMAD.MOV.U32 R5, RZ, RZ, R14 ;  /* 0x000000ffff057224 */ /* 0x000fce00078e000e */
[----:B------:R-:W-:Y:S05]  /*1f720*/  WARPSYNC.COLLECTIVE R15, `(.L_x_6338) ;  /* 0x000000000f087348 */ /* 0x000fea0003c00000 */
[----:B------:R0:W1:Y:S02]  /*1f730*/  SHFL.IDX P6, R14, R13, R12, R11 ;  /* 0x0000000c0d0e7389 */ /* 0x00006400000c000b */
[----:B01----:R-:W-:Y:S01]  /*1f740*/  ENDCOLLECTIVE ;  /* 0x000000000000791b */ /* 0x003fe20003800000 */
.L_x_6338:
        /* <DEDUP_REMOVED lines=15> */
.L_x_6339:
[----:B------:R-:W-:Y:S02]  /*1f840*/  IMAD.MOV.U32 R13, RZ, RZ, R3 ;  /* 0x000000ffff0d7224 */ /* 0x000fe400078e0003 */
[----:B------:R-:W-:Y:S02]  /*1f850*/  IMAD.MOV.U32 R12, RZ, RZ, 0x4 ;  /* 0x00000004ff0c7424 */ /* 0x000fe400078e00ff */
[----:B------:R-:W-:-:S07]  /*1f860*/  IMAD.MOV.U32 R5, RZ, RZ, R14 ;  /* 0x000000ffff057224 */ /* 0x000fce00078e000e */
[----:B------:R-:W-:Y:S05]  /*1f870*/  WARPSYNC.COLLECTIVE R15, `(.L_x_6340) ;  /* 0x000000000f087348 */ /* 0x000fea0003c00000 */
[----:B------:R0:W1:Y:S02]  /*1f880*/  SHFL.IDX P6, R14, R13, R12, R11 ;  /* 0x0000000c0d0e7389 */ /* 0x00006400000c000b */
[----:B01----:R-:W-:Y:S01]  /*1f890*/  ENDCOLLECTIVE ;  /* 0x000000000000791b */ /* 0x003fe20003800000 */
.L_x_6340:
        /* <DEDUP_REMOVED lines=10> */
.L_x_6341:
[----:B------:R-:W-:Y:S01]  /*1f940*/  @!PT LDS RZ, [RZ] ;  /* 0x00000000fffff984 */ /* 0x000fe20000000800 */
[----:B------:R-:W-:Y:S01]  /*1f950*/  @!PT LDS RZ, [RZ] ;  /* 0x00000000fffff984 */ /* 0x000fe20000000800 */
[----:B------:R-:W-:Y:S01]  /*1f960*/  @!PT LDS RZ, [RZ] ;  /* 0x00000000fffff984 */ /* 0x000fe20000000800 */
[----:B------:R0:W-:Y:S01]  /*1f970*/  @!P0 LDGSTS.E.BYPASS.LTC128B.128 [R26+0x19c00], desc[UR42][R4.64], !P1 ;  /* 0x19c00000041a8fae */ /* 0x0001e2000c901d6a */
[----:B------:R-:W-:Y:S01]  /*1f980*/  ISETP.GE.AND P0, PT, R8, R2, PT ;  /* 0x000000020800720c */ /* 0x000fe20003f06270 */
[----:B------:R-:W-:-:S05]  /*1f990*/  VIADD R8, R17, 0x50 ;  /* 0x0000005011087836 */ /* 0x000fca0000000000 */
[----:B------:R1:W-:Y:S01]  /*1f9a0*/  STL [R1+0x30], R8 ;  /* 0x0000300801007387 */ /* 0x0003e20000100800 */
[----:B------:R-:W-:Y:S01]  /*1f9b0*/  MOV R13, R3 ;  /* 0x00000003000d7202 */ /* 0x000fe20000000f00 */
[----:B------:R-:W-:Y:S02]  /*1f9c0*/  IMAD.MOV.U32 R12, RZ, RZ, 0x5 ;  /* 0x00000005ff0c7424 */ /* 0x000fe400078e00ff */
[----:B0-----:R-:W-:-:S07]  /*1f9d0*/  IMAD.MOV.U32 R4, RZ, RZ, R14 ;  /* 0x000000ffff047224 */ /* 0x001fce00078e000e */
[----:B-1----:R-:W-:Y:S05]  /*1f9e0*/  WARPSYNC.COLLECTIVE R15, `(.L_x_6342) ;  /* 0x000000000f087348 */ /* 0x002fea0003c00000 */
[----:B------:R0:W2:Y:S02]  /*1f9f0*/  SHFL.IDX P6, R14, R13, R12, R11 ;  /* 0x0000000c0d0e7389 */ /* 0x0000a400000c000b */
[----:B012---:R-:W-:Y:S01]  /*1fa00*/  ENDCOLLECTIVE ;  /* 0x000000000000791b */ /* 0x007fe20003800000 */
.L_x_6342:
        /* <DEDUP_REMOVED lines=10> */
.L_x_6343:
        /* <DEDUP_REMOVED lines=13> */
.L_x_6344:
[----:B------:R-:W-:-:S05]  /*1fb80*/  @!P0 LEA R5, P2, R7, R4, 0x1 ;  /* 0x0000000407058211 */ /* 0x000fca00078408ff */
[----:B------:R-:W-:-:S05]  /*1fb90*/  @!P0 IMAD.X R4, RZ, RZ, R6, P2 ;  /* 0x000000ffff048224 */ /* 0x000fca00010e0606 */
[----:B------:R-:W-:Y:S01]  /*1fba0*/  @!P0 LOP3.LUT R5, R5, R4, RZ, 0x3c, !PT ;  /* 0x0000000405058212 */ /* 0x000fe200078e3cff */
[----:B------:R-:W-:-:S03]  /*1fbb0*/  IMAD.MOV.U32 R13, RZ, RZ, R0 ;  /* 0x000000ffff0d7224 */ /* 0x000fc600078e0000 */
[----:B------:R-:W-:-:S04]  /*1fbc0*/  @!P0 LOP3.LUT R4, R5, R4, RZ, 0x3c, !PT ;  /* 0x0000000405048212 */ /* 0x000fc800078e3cff */
[----:B------:R-:W-:Y:S02]  /*1fbd0*/  @!P0 LOP3.LUT R5, R5, R4, RZ, 0x3c, !PT ;  /* 0x0000000405058212 */ /* 0x000fe400078e3cff */
[----:B------:R-:W-:-:S07]  /*1fbe0*/  MOV R6, R14 ;  /* 0x0000000e00067202 */ /* 0x000fce0000000f00 */
[----:B------:R-:W-:Y:S05]  /*1fbf0*/  WARPSYNC.COLLECTIVE R15, `(.L_x_6345) ;  /* 0x000000000f087348 */ /* 0x000fea0003c00000 */
[----:B------:R0:W1:Y:S02]  /*1fc00*/  SHFL.IDX P6, R14, R13, R12, R11 ;  /* 0x0000000c0d0e7389 */ /* 0x00006400000c000b */
[----:B01----:R-:W-:Y:S01]  /*1fc10*/  ENDCOLLECTIVE ;  /* 0x000000000000791b */ /* 0x003fe20003800000 */
.L_x_6345:
[----:B------:R-:W-:Y:S01]  /*1fc20*/  @!PT LDS RZ, [RZ] ;  /* 0x00000000fffff984 */ /* 0x000fe20000000800 */
[----:B------:R-:W-:Y:S01]  /*1fc30*/  @!PT LDS RZ, [RZ] ;  /* 0x00000000fffff984 */ /* 0x000fe20000000800 */
[----:B------:R-:W-:Y:S01]  /*1fc40*/  @!PT LDS RZ, [RZ] ;  /* 0x00000000fffff984 */ /* 0x000fe20000000800 */
[----:B------:R0:W-:Y:S01]  /*1fc50*/  @!P0 LDGSTS.E.BYPASS.LTC128B.128 [R26+0x1ac00], desc[UR42][R4.64], !P1 ;  /* 0x1ac00000041a8fae */ /* 0x0001e2000c901d6a */
[----:B------:R-:W-:Y:S01]  /*1fc60*/  ISETP.GE.AND P0, PT, R8, R2, PT ;  /* 0x000000020800720c */ /* 0x000fe20003f06270 */
[----:B------:R-:W-:Y:S02]  /*1fc70*/  IMAD.MOV.U32 R13, RZ, RZ, R3 ;  /* 0x000000ffff0d7224 */ /* 0x000fe400078e0003 */
[----:B------:R-:W-:Y:S02]  /*1fc80*/  IMAD.MOV.U32 R12, RZ, RZ, 0x7 ;  /* 0x00000007ff0c7424 */ /* 0x000fe400078e00ff */
[----:B0-----:R-:W-:-:S08]  /*1fc90*/  IMAD.MOV.U32 R4, RZ, RZ, R14 ;  /* 0x000000ffff047224 */ /* 0x001fd000078e000e */
[----:B------:R-:W-:Y:S05]  /*1fca0*/  WARPSYNC.COLLECTIVE R15, `(.L_x_6346) ;  /* 0x000000000f087348 */ /* 0x000fea0003c00000 */
[----:B------:R0:W1:Y:S02]  /*1fcb0*/  SHFL.IDX P6, R14, R13, R12, R11 ;  /* 0x0000000c0d0e7389 */ /* 0x00006400000c000b */
[----:B01----:R-:W-:Y:S01]  /*1fcc0*/  ENDCOLLECTIVE ;  /* 0x000000000000791b */ /* 0x003fe20003800000 */
.L_x_6346:
        /* <DEDUP_REMOVED lines=10> */
.L_x_6347:
[----:B------:R-:W-:Y:S01]  /*1fd70*/  @!PT LDS RZ, [RZ] ;  /* 0x00000000fffff984 */ /* 0x000fe20000000800 */
[----:B------:R-:W-:Y:S01]  /*1fd80*/  @!PT LDS RZ, [RZ] ;  /* 0x00000000fffff984 */ /* 0x000fe20000000800 */
[----:B------:R-:W-:Y:S01]  /*1fd90*/  @!PT LDS RZ, [RZ] ;  /* 0x00000000fffff984 */ /* 0x000fe20000000800 */
[----:B------:R1:W-:Y:S01]  /*1fda0*/  @!P0 LDGSTS.E.BYPASS.LTC128B.128 [R26+0x1b400], desc[UR42][R4.64], !P1 ;  /* 0x1b400000041a8fae */ /* 0x0003e2000c901d6a */
[----:B------:R-:W-:Y:S01]  /*1fdb0*/  MOV R0, R14 ;  /* 0x0000000e00007202 */ /* 0x000fe20000000f00 */
[----:B------:R-:W-:Y:S06]  /*1fdc0*/  BRA `(.L_x_6348) ;  /* 0xffffff9800c47947 */ /* 0x000fec000383ffff */
.L_x_6179:
        /* <DEDUP_REMOVED lines=33> */
.L_x_6350:
[----:B------:R-:W-:Y:S05]  /*1ffe0*/  BSYNC B0 ;  /* 0x0000000000007941 */ /* 0x000fea0003800000 */
.L_x_6349:
[----:B------:R-:W-:Y:S01]  /*1fff0*/  IMAD.MOV.U32 R13, RZ, RZ, R4 ;  /* 0x000000ffff0d7224 */ /* 0x000fe200078e0004 */
[----:B------:R-:W-:Y:S01]  /*20000*/  MOV R15, 0xffffffff ;  /* 0xffffffff000f7802 */ /* 0x000fe20000000f00 */
[----:B------:R-:W-:Y:S01]  /*20010*/  IMAD.MOV.U32 R12, RZ, RZ, RZ ;  /* 0x000000ffff0c7224 */ /* 0x000fe200078e00ff */
[----:B------:R-:W-:Y:S01]  /*20020*/  LOP3.LUT R23, R23, 0xffffbfff, RZ, 0xc0, !PT ;  /* 0xffffbfff17177812 */ /* 0x000fe200078ec0ff */
[----:B------:R-:W-:Y:S02]  /*20030*/  IMAD.MOV.U32 R11, RZ, RZ, 0x181f ;  /* 0x0000181fff0b7424 */ /* 0x000fe400078e00ff */
[----:B------:R-:W-:Y:S01]  /*20040*/  IMAD.MOV.U32 R2, RZ, RZ, R14 ;  /* 0x000000ffff027224 */ /* 0x000fe200078e000e */
[----:B------:R-:W-:-:S07]  /*20050*/  @P5 LOP3.LUT R23, R23, 0x4000, RZ, 0xfc, !PT ;  /* 0x0000400017175812 */ /* 0x000fce00078efcff */
[----:B------:R-:W-:Y:S05]  /*20060*/  WARPSYNC.COLLECTIVE R15, `(.L_x_6351) ;  /* 0x000000000f087348 */ /* 0x000fea0003c00000 */
[----:B------:R0:W1:Y:S02]  /*20070*/  SHFL.IDX P6, R14, R13, R12, R11 ;  /* 0x0000000c0d0e7389 */ /* 0x00006400000c000b */
[----:B01----:R-:W-:Y:S01]  /*20080*/  ENDCOLLECTIVE ;  /* 0x000000000000791b */ /* 0x003fe20003800000 */
.L_x_6351:
[C---:B------:R-:W-:Y:S02]  /*20090*/  LOP3.LUT P5, RZ, R23.reuse, 0x200, RZ, 0xc0, !PT ;  /* 0x0000020017ff7812 */ /* 0x040fe400078ac0ff */
        /* <DEDUP_REMOVED lines=12> */
.L_x_6352:
        /* <DEDUP_REMOVED lines=15> */
.L_x_6353:
        /* <DEDUP_REMOVED lines=12> */
.L_x_6354:
        /* <DEDUP_REMOVED lines=12> */
.L_x_6355:
        /* <DEDUP_REMOVED lines=12> */
.L_x_6356:
        /* <DEDUP_REMOVED lines=12> */
.L_x_6357:
        /* <DEDUP_REMOVED lines=12> */
.L_x_6358:
        /* <DEDUP_REMOVED lines=12> */
.L_x_6359:
        /* <DEDUP_REMOVED lines=12> */
.L_x_6360:
        /* <DEDUP_REMOVED lines=12> */
.L_x_6361:
        /* <DEDUP_REMOVED lines=12> */
.L_x_6362:
[----:B------:R-:W-:Y:S01]  /*20910*/  @!PT LDS RZ, [RZ] ;  /* 0x00000000fffff984 */ /* 0x000fe20000000800 */
[----:B------:R-:W-:Y:S01]  /*20920*/  @!PT LDS RZ, [RZ] ;  /* 0x00000000fffff984 */ /* 0x000fe20000000800 */
[----:B------:R-:W-:Y:S01]  /*20930*/  @!PT LDS RZ, [RZ] ;  /* 0x00000000fffff984 */ /* 0x000fe20000000800 */
[----:B------:R0:W-:Y:S04]  /*20940*/  @!P5 LDGSTS.E.BYPASS.LTC128B.128 [R26+0x28c00], desc[UR42][R2.64+0x80], !P3 ;  /* 0x28c00080021adfae */ /* 0x0001e8000d901d6a */
[----:B------:R0:W-:Y:S04]  /*20950*/  @!P5 LDGSTS.E.BYPASS.LTC128B.128 [R26+0x2cc00], desc[UR42][R2.64+0x100], !P2 ;  /* 0x2cc00100021adfae */ /* 0x0001e8000d101d6a */
[----:B------:R0:W-:Y:S01]  /*20960*/  @!P5 LDGSTS.E.BYPASS.LTC128B.128 [R26+0x30c00], desc[UR42][R2.64+0x180], !P1 ;  /* 0x30c00180021adfae */ /* 0x0001e2000c901d6a */
[----:B------:R-:W-:Y:S01]  /*20970*/  MOV R13, R4 ;  /* 0x00000004000d7202 */ /* 0x000fe20000000f00 */
[----:B------:R-:W-:-:S07]  /*20980*/  IMAD.MOV.U32 R6, RZ, RZ, R14 ;  /* 0x000000ffff067224 */ /* 0x000fce00078e000e */
[----:B0-----:R-:W-:Y:S05]  /*20990*/  WARPSYNC.COLLECTIVE R15, `(.L_x_6363) ;  /* 0x000000000f087348 */ /* 0x001fea0003c00000 */
[----:B------:R1:W2:Y:S02]  /*209a0*/  SHFL.IDX P6, R14, R13, R12, R11 ;  /* 0x0000000c0d0e7389 */ /* 0x0002a400000c000b */
[----:B012---:R-:W-:Y:S01]  /*209b0*/  ENDCOLLECTIVE ;  /* 0x000000000000791b */ /* 0x007fe20003800000 */
.L_x_6363:
[----:B------:R-:W-:Y:S02]  /*209c0*/  IMAD.MOV.U32 R13, RZ, RZ, R0 ;  /* 0x000000ffff0d7224 */ /* 0x000fe400078e0000 */
[----:B------:R-:W-:Y:S02]  /*209d0*/  IMAD.MOV.U32 R12, RZ, RZ, 0x7 ;  /* 0x00000007ff0c7424 */ /* 0x000fe400078e00ff */
[----:B------:R-:W-:-:S07]  /*209e0*/  IMAD.MOV.U32 R2, RZ, RZ, R14 ;  /* 0x000000ffff027224 */ /* 0x000fce00078e000e */
[----:B------:R-:W-:Y:S05]  /*209f0*/  WARPSYNC.COLLECTIVE R15, `(.L_x_6364) ;  /* 0x000000000f087348 */ /* 0x000fea0003c00000 */
[----:B------:R0:W1:Y:S02]  /*20a00*/  SHFL.IDX P6, R14, R13, R12, R11 ;  /* 0x0000000c0d0e7389 */ /* 0x00006400000c000b */
[----:B01----:R-:W-:Y:S01]  /*20a10*/  ENDCOLLECTIVE ;  /* 0x000000000000791b */ /* 0x003fe20003800000 */
.L_x_6364:
        /* <DEDUP_REMOVED lines=14> */
.L_x_6365:
[----:B------:R-:W-:Y:S01]  /*20b00*/  IMAD.MOV.U32 R2, RZ, RZ, R14 ;  /* 0x000000ffff027224 */ /* 0x000fe200078e000e */
[----:B------:R-:W-:Y:S06]  /*20b10*/  BRA `(.L_x_6366) ;  /* 0xffffff9800307947 */ /* 0x000fec000383ffff */
.L_x_6184:
[----:B0-----:R0:W1:Y:S02]  /*20b20*/  SYNCS.PHASECHK.TRANS64.TRYWAIT P0, [R22+URZ+0x32420], R3 ;  /* 0x03242003160075a7 */ /* 0x001064000800017f */
[----:B-1----:R-:W-:Y:S05]  /*20b30*/  @!P0 NANOSLEEP.SYNCS 0x989680 ;  /* 0x009896800000895d */ /* 0x002fea0003900000 */
[----:B------:R-:W1:Y:S02]  /*20b40*/  @!P0 SYNCS.PHASECHK.TRANS64 P0, [R22+URZ+0x32420], R3 ;  /* 0x03242003160085a7 */ /* 0x000e64000800007f */
[----:B-1----:R-:W-:Y:S05]  /*20b50*/  @!P0 BRA `(.L_x_6184) ;  /* 0xfffffffc00f08947 */ /* 0x002fea000383ffff */
[----:B------:R-:W-:Y:S05]  /*20b60*/  BRA `(.L_x_6367) ;  /* 0xffffff9800a47947 */ /* 0x000fea000383ffff */
.L_x_6187:
[----:B0-----:R0:W1:Y:S02]  /*20b70*/  SYNCS.PHASECHK.TRANS64.TRYWAIT P0, [R30+URZ+0x32460], R3 ;  /* 0x032460031e0075a7 */ /* 0x001064000800017f */
[----:B-1----:R-:W-:Y:S05]  /*20b80*/  @!P0 NANOSLEEP.SYNCS 0x989680 ;  /* 0x009896800000895d */ /* 0x002fea0003900000 */
[----:B------:R-:W1:Y:S02]  /*20b90*/  @!P0 SYNCS.PHASECHK.TRANS64 P0, [R30+URZ+0x32460], R3 ;  /* 0x032460031e0085a7 */ /* 0x000e64000800007f */
[----:B-1----:R-:W-:Y:S05]  /*20ba0*/  @!P0 BRA `(.L_x_6187) ;  /* 0xfffffffc00f08947 */ /* 0x002fea000383ffff */
[----:B------:R-:W-:Y:S05]  /*20bb0*/  BRA `(.L_x_6368) ;  /* 0xffffff9800b47947 */ /* 0x000fea000383ffff */
.L_x_6188:
        /* <DEDUP_REMOVED lines=8> */
.L_x_6370:
[----:B------:R-:W-:Y:S05]  /*20c40*/  BSYNC B0 ;  /* 0x0000000000007941 */ /* 0x000fea0003800000 */
.L_x_6369:
        /* <DEDUP_REMOVED lines=13> */
.L_x_6371:
[----:B------:R-:W-:Y:S02]  /*20d20*/  IMAD.MOV.U32 R13, RZ, RZ, R6 ;  /* 0x000000ffff0d7224 */ /* 0x000fe400078e0006 */
[----:B------:R-:W-:Y:S02]  /*20d30*/  IMAD.MOV.U32 R12, RZ, RZ, 0x1 ;  /* 0x00000001ff0c7424 */ /* 0x000fe400078e00ff */
[----:B------:R-:W-:-:S05]  /*20d40*/  IMAD.SHL.U32 R8, R8, 0x8, RZ ;  /* 0x0000000808087824 */ /* 0x000fca00078e00ff */
[----:B------:R-:W-:-:S04]  /*20d50*/  LOP3.LUT R8, R8, 0x38, RZ, 0xc0, !PT ;  /* 0x0000003808087812 */ /* 0x000fc800078ec0ff */
[----:B------:R-:W-:-:S04]  /*20d60*/  SHF.L.U32 R0, R8, 0x1, RZ ;  /* 0x0000000108007819 */ /* 0x000fc800000006ff */
[----:B------:R-:W-:-:S13]  /*20d70*/  IADD3 R2, P0, R14, R0, RZ ;  /* 0x000000000e027210 */ /* 0x000fda0007f1e0ff */
[----:B------:R-:W-:Y:S05]  /*20d80*/  WARPSYNC.COLLECTIVE R15, `(.L_x_6372) ;  /* 0x000000000f087348 */ /* 0x000fea0003c00000 */
[----:B------:R0:W1:Y:S02]  /*20d90*/  SHFL.IDX P6, R14, R13, R12, R11 ;  /* 0x0000000c0d0e7389 */ /* 0x00006400000c000b */
[----:B01----:R-:W-:Y:S01]  /*20da0*/  ENDCOLLECTIVE ;  /* 0x000000000000791b */ /* 0x003fe20003800000 */
.L_x_6372:
        /* <DEDUP_REMOVED lines=17> */
.L_x_6373:
[----:B------:R-:W-:Y:S01]  /*20ec0*/  IMAD.MOV.U32 R13, RZ, RZ, R6 ;  /* 0x000000ffff0d7224 */ /* 0x000fe200078e0006 */
[----:B------:R-:W-:Y:S02]  /*20ed0*/  MOV R12, 0x2 ;  /* 0x00000002000c7802 */ /* 0x000fe40000000f00 */
[----:B------:R-:W-:-:S13]  /*20ee0*/  IADD3 R2, P3, R14, R0, RZ ;  /* 0x000000000e027210 */ /* 0x000fda0007f7e0ff */
[----:B------:R-:W-:Y:S05]  /*20ef0*/  WARPSYNC.COLLECTIVE R15, `(.L_x_6374) ;  /* 0x000000000f087348 */ /* 0x000fea0003c00000 */
[----:B------:R0:W1:Y:S02]  /*20f00*/  SHFL.IDX P6, R14, R13, R12, R11 ;  /* 0x0000000c0d0e7389 */ /* 0x00006400000c000b */
[----:B01----:R-:W-:Y:S01]  /*20f10*/  ENDCOLLECTIVE ;  /* 0x000000000000791b */ /* 0x003fe20003800000 */
.L_x_6374:
        /* <DEDUP_REMOVED lines=17> */
.L_x_6375:
[----:B------:R-:W-:Y:S02]  /*21030*/  IMAD.MOV.U32 R13, RZ, RZ, R6 ;  /* 0x000000ffff0d7224 */ /* 0x000fe400078e0006 */
[----:B------:R-:W-:Y:S01]  /*21040*/  IMAD.MOV.U32 R12, RZ, RZ, 0x3 ;  /* 0x00000003ff0c7424 */ /* 0x000fe200078e00ff */
[----:B------:R-:W-:-:S13]  /*21050*/  IADD3 R2, P3, R14, R0, RZ ;  /* 0x000000000e027210 */ /* 0x000fda0007f7e0ff */
[----:B------:R-:W-:Y:S05]  /*21060*/  WARPSYNC.COLLECTIVE R15, `(.L_x_6376) ;  /* 0x000000000f087348 */ /* 0x000fea0003c00000 */
[----:B------:R0:W1:Y:S02]  /*21070*/  SHFL.IDX P6, R14, R13, R12, R11 ;  /* 0x0000000c0d0e7389 */ /* 0x00006400000c000b */
[----:B01----:R-:W-:Y:S01]  /*21080*/  ENDCOLLECTIVE ;  /* 0x000000000000791b */ /* 0x003fe20003800000 */
.L_x_6376:
        /* <DEDUP_REMOVED lines=17> */
.L_x_6377:
[----:B------:R-:W-:Y:S01]  /*211a0*/  MOV R13, R6 ;  /* 0x00000006000d7202 */ /* 0x000fe20000000f00 */
[----:B------:R-:W-:Y:S01]  /*211b0*/  IMAD.MOV.U32 R12, RZ, RZ, 0x4 ;  /* 0x00000004ff0c7424 */ /* 0x000fe200078e00ff */
[----:B------:R-:W-:-:S13]  /*211c0*/  IADD3 R2, P3, R14, R0, RZ ;  /* 0x000000000e027210 */ /* 0x000fda0007f7e0ff */
[----:B------:R-:W-:Y:S05]  /*211d0*/  WARPSYNC.COLLECTIVE R15, `(.L_x_6378) ;  /* 0x000000000f087348 */ /* 0x000fea0003c00000 */
[----:B------:R0:W1:Y:S02]  /*211e0*/  SHFL.IDX P6, R14, R13, R12, R11 ;  /* 0x0000000c0d0e7389 */ /* 0x00006400000c000b */
[----:B01----:R-:W-:Y:S01]  /*211f0*/  ENDCOLLECTIVE ;  /* 0x000000000000791b */ /* 0x003fe20003800000 */
.L_x_6378:
        /* <DEDUP_REMOVED lines=17> */
.L_x_6379:
[----:B------:R-:W-:Y:S02]  /*21310*/  IMAD.MOV.U32 R13, RZ, RZ, R6 ;  /* 0x000000ffff0d7224 */ /* 0x000fe400078e0006 */
[----:B------:R-:W-:Y:S01]  /*21320*/  IMAD.MOV.U32 R12, RZ, RZ, 0x5 ;  /* 0x00000005ff0c7424 */ /* 0x000fe200078e00ff */
[----:B------:R-:W-:-:S13]  /*21330*/  IADD3 R2, P3, R14, R0, RZ ;  /* 0x000000000e027210 */ /* 0x000fda0007f7e0ff */
[----:B------:R-:W-:Y:S05]  /*21340*/  WARPSYNC.COLLECTIVE R15, `(.L_x_6380) ;  /* 0x000000000f087348 */ /* 0x000fea0003c00000 */
[----:B------:R0:W1:Y:S02]  /*21350*/  SHFL.IDX P6, R14, R13, R12, R11 ;  /* 0x0000000c0d0e7389 */ /* 0x00006400000c000b */
[----:B01----:R-:W-:Y:S01]  /*21360*/  ENDCOLLECTIVE ;  /* 0x000000000000791b */ /* 0x003fe20003800000 */
.L_x_6380:
        /* <DEDUP_REMOVED lines=12> */
.L_x_6381:
        /* <DEDUP_REMOVED lines=9> */
.L_x_6195:
[----:B0-----:R0:W1:Y:S02]  /*214c0*/  SYNCS.PHASECHK.TRANS64.TRYWAIT P0, [R6+URZ+0x32440], R21 ;  /* 0x03244015060075a7 */ /* 0x001064000800017f */
[----:B-1----:R-:W-:Y:S05]  /*214d0*/  @!P0 NANOSLEEP.SYNCS 0x989680 ;  /* 0x009896800000895d */ /* 0x002fea0003900000 */
[----:B------:R-:W1:Y:S02]  /*214e0*/  @!P0 SYNCS.PHASECHK.TRANS64 P0, [R6+URZ+0x32440], R21 ;  /* 0x03244015060085a7 */ /* 0x000e64000800007f */
[----:B-1----:R-:W-:Y:S05]  /*214f0*/  @!P0 BRA `(.L_x_6195) ;  /* 0xfffffffc00f08947 */ /* 0x002fea000383ffff */
[----:B------:R-:W-:Y:S05]  /*21500*/  BRA `(.L_x_6383) ;  /* 0xffffff9c004c7947 */ /* 0x000fea000383ffff */
.L_x_6196:
        /* <DEDUP_REMOVED lines=8> */
.L_x_6385:
[----:B------:R-:W-:Y:S05]  /*21590*/  BSYNC B1 ;  /* 0x0000000000017941 */ /* 0x000fea0003800000 */
.L_x_6384:
        /* <DEDUP_REMOVED lines=9> */
.L_x_6386:
[----:B------:R-:W-:Y:S02]  /*21630*/  IMAD.MOV.U32 R13, RZ, RZ, R9 ;  /* 0x000000ffff0d7224 */ /* 0x000fe400078e0009 */
[----:B------:R-:W-:Y:S01]  /*21640*/  IMAD.MOV.U32 R12, RZ, RZ, 0x1 ;  /* 0x00000001ff0c7424 */ /* 0x000fe200078e00ff */
[----:B------:R-:W-:-:S07]  /*21650*/  MOV R2, R14 ;  /* 0x0000000e00027202 */ /* 0x000fce0000000f00 */
[----:B------:R-:W-:Y:S05]  /*21660*/  WARPSYNC.COLLECTIVE R15, `(.L_x_6387) ;  /* 0x000000000f087348 */ /* 0x000fea0003c00000 */
[----:B------:R0:W1:Y:S02]  /*21670*/  SHFL.IDX P6, R14, R13, R12, R11 ;  /* 0x0000000c0d0e7389 */ /* 0x00006400000c000b */
[----:B01----:R-:W-:Y:S01]  /*21680*/  ENDCOLLECTIVE ;  /* 0x000000000000791b */ /* 0x003fe20003800000 */
.L_x_6387:
        /* <DEDUP_REMOVED lines=11> */
.L_x_6388:
[----:B------:R-:W-:Y:S01]  /*21740*/  MOV R13, R9 ;  /* 0x00000009000d7202 */ /* 0x000fe20000000f00 */
[----:B------:R-:W-:Y:S02]  /*21750*/  IMAD.MOV.U32 R12, RZ, RZ, 0x2 ;  /* 0x00000002ff0c7424 */ /* 0x000fe400078e00ff */
[----:B------:R-:W-:-:S07]  /*21760*/  IMAD.MOV.U32 R2, RZ, RZ, R14 ;  /* 0x000000ffff027224 */ /* 0x000fce00078e000e */
[----:B------:R-:W-:Y:S05]  /*21770*/  WARPSYNC.COLLECTIVE R15, `(.L_x_6389) ;  /* 0x000000000f087348 */ /* 0x000fea0003c00000 */
[----:B------:R0:W1:Y:S02]  /*21780*/  SHFL.IDX P6, R14, R13, R12, R11 ;  /* 0x0000000c0d0e7389 */ /* 0x00006400000c000b */
[----:B01----:R-:W-:Y:S01]  /*21790*/  ENDCOLLECTIVE ;  /* 0x000000000000791b */ /* 0x003fe20003800000 */
.L_x_6389:
        /* <DEDUP_REMOVED lines=11> */
.L_x_6390:
[----:B------:R-:W-:Y:S02]  /*21850*/  IMAD.MOV.U32 R13, RZ, RZ, R9 ;  /* 0x000000ffff0d7224 */ /* 0x000fe400078e0009 */
[----:B------:R-:W-:Y:S02]  /*21860*/  IMAD.MOV.U32 R12, RZ, RZ, 0x3 ;  /* 0x00000003ff0c7424 */ /* 0x000fe400078e00ff */
[----:B------:R-:W-:-:S07]  /*21870*/  IMAD.MOV.U32 R2, RZ, RZ, R14 ;  /* 0x000000ffff027224 */ /* 0x000fce00078e000e */
[----:B------:R-:W-:Y:S05]  /*21880*/  WARPSYNC.COLLECTIVE R15, `(.L_x_6391) ;  /* 0x000000000f087348 */ /* 0x000fea0003c00000 */
[----:B------:R0:W1:Y:S02]  /*21890*/  SHFL.IDX P6, R14, R13, R12, R11 ;  /* 0x0000000c0d0e7389 */ /* 0x00006400000c000b */
[----:B01----:R-:W-:Y:S01]  /*218a0*/  ENDCOLLECTIVE ;  /* 0x000000000000791b */ /* 0x003fe20003800000 */
.L_x_6391:
        /* <DEDUP_REMOVED lines=11> */
.L_x_6392:
[----:B------:R-:W-:Y:S02]  /*21960*/  IMAD.MOV.U32 R13, RZ, RZ, R9 ;  /* 0x000000ffff0d7224 */ /* 0x000fe400078e0009 */
[----:B------:R-:W-:Y:S02]  /*21970*/  IMAD.MOV.U32 R12, RZ, RZ, 0x4 ;  /* 0x00000004ff0c7424 */ /* 0x000fe400078e00ff */
[----:B------:R-:W-:-:S07]  /*21980*/  IMAD.MOV.U32 R2, RZ, RZ, R14 ;  /* 0x000000ffff027224 */ /* 0x000fce00078e000e */
[----:B------:R-:W-:Y:S05]  /*21990*/  WARPSYNC.COLLECTIVE R15, `(.L_x_6393) ;  /* 0x000000000f087348 */ /* 0x000fea0003c00000 */
[----:B------:R0:W1:Y:S02]  /*219a0*/  SHFL.IDX P6, R14, R13, R12, R11 ;  /* 0x0000000c0d0e7389 */ /* 0x00006400000c000b */
[----:B01----:R-:W-:Y:S01]  /*219b0*/  ENDCOLLECTIVE ;  /* 0x000000000000791b */ /* 0x003fe20003800000 */
.L_x_6393:
        /* <DEDUP_REMOVED lines=11> */
.L_x_6394:
[----:B------:R-:W-:Y:S01]  /*21a70*/  MOV R13, R9 ;  /* 0x00000009000d7202 */ /* 0x000fe20000000f00 */
[----:B------:R-:W-:Y:S02]  /*21a80*/  IMAD.MOV.U32 R12, RZ, RZ, 0x5 ;  /* 0x00000005ff0c7424 */ /* 0x000fe400078e00ff */
[----:B------:R-:W-:-:S07]  /*21a90*/  IMAD.MOV.U32 R2, RZ, RZ, R14 ;  /* 0x000000ffff027224 */ /* 0x000fce00078e000e */
[----:B------:R-:W-:Y:S05]  /*21aa0*/  WARPSYNC.COLLECTIVE R15, `(.L_x_6395) ;  /* 0x000000000f087348 */ /* 0x000fea0003c00000 */
[----:B------:R0:W1:Y:S02]  /*21ab0*/  SHFL.IDX P6, R14, R13, R12, R11 ;  /* 0x0000000c0d0e7389 */ /* 0x00006400000c000b */
[----:B01----:R-:W-:Y:S01]  /*21ac0*/  ENDCOLLECTIVE ;  /* 0x000000000000791b */ /* 0x003fe20003800000 */
.L_x_6395:
        /* <DEDUP_REMOVED lines=11> */
.L_x_6396:
[----:B------:R-:W-:Y:S01]  /*21b80*/  IMAD.MOV.U32 R2, RZ, RZ, R14 ;  /* 0x000000ffff027224 */ /* 0x000fe200078e000e */
[----:B------:R-:W-:Y:S06]  /*21b90*/  BRA `(.L_x_6397) ;  /* 0xffffff98007c7947 */ /* 0x000fec000383ffff */
.L_x_6201:
[----:B---3--:R3:W4:Y:S02]  /*21ba0*/  SYNCS.PHASECHK.TRANS64.TRYWAIT P0, [R6+URZ+0x32460], R21 ;  /* 0x03246015060075a7 */ /* 0x008724000800017f */
[----:B----4-:R-:W-:Y:S05]  /*21bb0*/  @!P0 NANOSLEEP.SYNCS 0x989680 ;  /* 0x009896800000895d */ /* 0x010fea0003900000 */
[----:B------:R-:W4:Y:S02]  /*21bc0*/  @!P0 SYNCS.PHASECHK.TRANS64 P0, [R6+URZ+0x32460], R21 ;  /* 0x03246015060085a7 */ /* 0x000f24000800007f */
[----:B----4-:R-:W-:Y:S05]  /*21bd0*/  @!P0 BRA `(.L_x_6201) ;  /* 0xfffffffc00f08947 */ /* 0x010fea000383ffff */
[----:B------:R-:W-:Y:S05]  /*21be0*/  BRA `(.L_x_6398) ;  /* 0xffffff9800cc7947 */ /* 0x000fea000383ffff */
.L_x_6202:
        /* <DEDUP_REMOVED lines=8> */
.L_x_6400:
[----:B------:R-:W-:Y:S05]  /*21c70*/  BSYNC B1 ;  /* 0x0000000000017941 */ /* 0x000fea0003800000 */
.L_x_6399:
        /* <DEDUP_REMOVED lines=9> */
.L_x_6401:
[----:B------:R-:W-:Y:S02]  /*21d10*/  IMAD.MOV.U32 R13, RZ, RZ, R9 ;  /* 0x000000ffff0d7224 */ /* 0x000fe400078e0009 */
[----:B------:R-:W-:Y:S01]  /*21d20*/  IMAD.MOV.U32 R12, RZ, RZ, 0x1 ;  /* 0x00000001ff0c7424 */ /* 0x000fe200078e00ff */
[----:B------:R-:W-:-:S13]  /*21d30*/  IADD3 R2, P0, R14, R0, RZ ;  /* 0x000000000e027210 */ /* 0x000fda0007f1e0ff */
[----:B------:R-:W-:Y:S05]  /*21d40*/  WARPSYNC.COLLECTIVE R15, `(.L_x_6402) ;  /* 0x000000000f087348 */ /* 0x000fea0003c00000 */
[----:B------:R0:W1:Y:S02]  /*21d50*/  SHFL.IDX P6, R14, R13, R12, R11 ;  /* 0x0000000c0d0e7389 */ /* 0x00006400000c000b */
[----:B01----:R-:W-:Y:S01]  /*21d60*/  ENDCOLLECTIVE ;  /* 0x000000000000791b */ /* 0x003fe20003800000 */
.L_x_6402:
        /* <DEDUP_REMOVED lines=13> */
.L_x_6403:
[----:B------:R-:W-:Y:S02]  /*21e40*/  IMAD.MOV.U32 R13, RZ, RZ, R9 ;  /* 0x000000ffff0d7224 */ /* 0x000fe400078e0009 */
[----:B------:R-:W-:Y:S01]  /*21e50*/  IMAD.MOV.U32 R12, RZ, RZ, 0x2 ;  /* 0x00000002ff0c7424 */ /* 0x000fe200078e00ff */
[----:B------:R-:W-:-:S13]  /*21e60*/  IADD3 R2, P0, R14, R0, RZ ;  /* 0x000000000e027210 */ /* 0x000fda0007f1e0ff */
[----:B------:R-:W-:Y:S05]  /*21e70*/  WARPSYNC.COLLECTIVE R15, `(.L_x_6404) ;  /* 0x000000000f087348 */ /* 0x000fea0003c00000 */
[----:B------:R0:W1:Y:S02]  /*21e80*/  SHFL.IDX P6, R14, R13, R12, R11 ;  /* 0x0000000c0d0e7389 */ /* 0x00006400000c000b */
[----:B01----:R-:W-:Y:S01]  /*21e90*/  ENDCOLLECTIVE ;  /* 0x000000000000791b */ /* 0x003fe20003800000 */
.L_x_6404:
        /* <DEDUP_REMOVED lines=13> */
.L_x_6405:
[----:B------:R-:W-:Y:S01]  /*21f70*/  IMAD.MOV.U32 R13, RZ, RZ, R9 ;  /* 0x000000ffff0d7224 */ /* 0x000fe200078e0009 */
[----:B------:R-:W-:Y:S02]  /*21f80*/  MOV R12, 0x3 ;  /* 0x00000003000c7802 */ /* 0x000fe40000000f00 */
[----:B------:R-:W-:-:S13]  /*21f90*/  IADD3 R2, P0, R14, R0, RZ ;  /* 0x000000000e027210 */ /* 0x000fda0007f1e0ff */
[----:B------:R-:W-:Y:S05]  /*21fa0*/  WARPSYNC.COLLECTIVE R15, `(.L_x_6406) ;  /* 0x000000000f087348 */ /* 0x000fea0003c00000 */
[----:B------:R0:W1:Y:S02]  /*21fb0*/  SHFL.IDX P6, R14, R13, R12, R11 ;  /* 0x0000000c0d0e7389 */ /* 0x00006400000c000b */
[----:B01----:R-:W-:Y:S01]  /*21fc0*/  ENDCOLLECTIVE ;  /* 0x000000000000791b */ /* 0x003fe20003800000 */
.L_x_6406:
        /* <DEDUP_REMOVED lines=13> */
.L_x_6407:
[----:B------:R-:W-:Y:S02]  /*220a0*/  IMAD.MOV.U32 R13, RZ, RZ, R9 ;  /* 0x000000ffff0d7224 */ /* 0x000fe400078e0009 */
[----:B------:R-:W-:Y:S01]  /*220b0*/  IMAD.MOV.U32 R12, RZ, RZ, 0x4 ;  /* 0x00000004ff0c7424 */ /* 0x000fe200078e00ff */
[----:B------:R-:W-:-:S13]  /*220c0*/  IADD3 R2, P0, R14, R0, RZ ;  /* 0x000000000e027210 */ /* 0x000fda0007f1e0ff */
[----:B------:R-:W-:Y:S05]  /*220d0*/  WARPSYNC.COLLECTIVE R15, `(.L_x_6408) ;  /* 0x000000000f087348 */ /* 0x000fea0003c00000 */
[----:B------:R0:W1:Y:S02]  /*220e0*/  SHFL.IDX P6, R14, R13, R12, R11 ;  /* 0x0000000c0d0e7389 */ /* 0x00006400000c000b */
[----:B01----:R-:W-:Y:S01]  /*220f0*/  ENDCOLLECTIVE ;  /* 0x000000000000791b */ /* 0x003fe20003800000 */
.L_x_6408:
        /* <DEDUP_REMOVED lines=13> */
.L_x_6409:
[----:B------:R-:W-:Y:S01]  /*221d0*/  MOV R13, R9 ;  /* 0x00000009000d7202 */ /* 0x000fe20000000f00 */
[----:B------:R-:W-:Y:S01]  /*221e0*/  IMAD.MOV.U32 R12, RZ, RZ, 0x5 ;  /* 0x00000005ff0c7424 */ /* 0x000fe200078e00ff */
[----:B------:R-:W-:-:S13]  /*221f0*/  IADD3 R2, P0, R14, R0, RZ ;  /* 0x000000000e027210 */ /* 0x000fda0007f1e0ff */
[----:B------:R-:W-:Y:S05]  /*22200*/  WARPSYNC.COLLECTIVE R15, `(.L_x_6410) ;  /* 0x000000000f087348 */ /* 0x000fea0003c00000 */
[----:B------:R0:W1:Y:S02]  /*22210*/  SHFL.IDX P6, R14, R13, R12, R11 ;  /* 0x0000000c0d0e7389 */ /* 0x00006400000c000b */
[----:B01----:R-:W-:Y:S01]  /*22220*/  ENDCOLLECTIVE ;  /* 0x000000000000791b */ /* 0x003fe20003800000 */
.L_x_6410:
        /* <DEDUP_REMOVED lines=13> */
.L_x_6411:
[----:B------:R-:W-:Y:S05]  /*22300*/  BRA `(.L_x_6412) ;  /* 0xffffff9800187947 */ /* 0x000fea000383ffff */
.L_x_6210:
        /* <DEDUP_REMOVED lines=8> */
.L_x_6414:
[----:B------:R-:W-:Y:S05]  /*22390*/  BSYNC B0 ;  /* 0x0000000000007941 */ /* 0x000fea0003800000 */
.L_x_6413:
        /* <DEDUP_REMOVED lines=9> */
.L_x_6415:
[----:B------:R-:W-:Y:S02]  /*22430*/  ULDC UR4, c[0x0][0xd3c] ;  /* 0x00034f0000047ab9 */ /* 0x000fe40000000800 */
[----:B------:R-:W-:-:S13]  /*22440*/  ISETP.GE.OR P1, PT, R5, UR4, !P0 ;  /* 0x0000000405007c0c */ /* 0x000fda000c726670 */
[----:B------:R-:W0:Y:S01]  /*22450*/  @!P1 LDC.64 R2, c[0x0][0xd80] ;  /* 0x00036000ff029b82 */ /* 0x000e220000000a00 */
[----:B------:R-:W-:Y:S01]  /*22460*/  MOV R11, RZ ;  /* 0x000000ff000b7202 */ /* 0x000fe20000000f00 */
        /* <DEDUP_REMOVED lines=14> */
.L_x_6416:
[----:B------:R-:W-:Y:S01]  /*22550*/  IMAD.MOV.U32 R12, RZ, RZ, 0x2 ;  /* 0x00000002ff0c7424 */ /* 0x000fe200078e00ff */
[----:B------:R-:W-:-:S05]  /*22560*/  SEL R6, R14, RZ, P1 ;  /* 0x000000ff0e067207 */ /* 0x000fca0000800000 */
[----:B------:R-:W-:-:S04]  /*22570*/  IMAD.IADD R6, R5, 0x1, R6 ;  /* 0x0000000105067824 */ /* 0x000fc800078e0206 */
[----:B------:R-:W-:-:S07]  /*22580*/  IMAD.MOV.U32 R13, RZ, RZ, R6 ;  /* 0x000000ffff0d7224 */ /* 0x000fce00078e0006 */
[----:B------:R-:W-:Y:S05]  /*22590*/  WARPSYNC.COLLECTIVE R15, `(.L_x_6417) ;  /* 0x000000000f087348 */ /* 0x000fea0003c00000 */
[----:B------:R0:W1:Y:S02]  /*225a0*/  SHFL.UP P6, R14, R13, R12, R11 ;  /* 0x0400000c0d0e7389 */ /* 0x00006400000c000b */
[----:B01----:R-:W-:Y:S01]  /*225b0*/  ENDCOLLECTIVE ;  /* 0x000000000000791b */ /* 0x003fe20003800000 */
.L_x_6417:
[----:B------:R-:W-:Y:S01]  /*225c0*/  IMAD.MOV.U32 R12, RZ, RZ, 0x4 ;  /* 0x00000004ff0c7424 */ /* 0x000fe200078e00ff */
[----:B------:R-:W-:-:S05]  /*225d0*/  SEL R7, R14, RZ, P2 ;  /* 0x000000ff0e077207 */ /* 0x000fca0001000000 */
[----:B------:R-:W-:-:S04]  /*225e0*/  IMAD.IADD R7, R6, 0x1, R7 ;  /* 0x0000000106077824 */ /* 0x000fc800078e0207 */
[----:B------:R-:W-:-:S07]  /*225f0*/  IMAD.MOV.U32 R13, RZ, RZ, R7 ;  /* 0x000000ffff0d7224 */ /* 0x000fce00078e0007 */
[----:B------:R-:W-:Y:S05]  /*22600*/  WARPSYNC.COLLECTIVE R15, `(.L_x_6418) ;  /* 0x000000000f087348 */ /* 0x000fea0003c00000 */
[----:B------:R0:W1:Y:S02]  /*22610*/  SHFL.UP P6, R14, R13, R12, R11 ;  /* 0x0400000c0d0e7389 */ /* 0x00006400000c000b */
[----:B01----:R-:W-:Y:S01]  /*22620*/  ENDCOLLECTIVE ;  /* 0x000000000000791b */ /* 0x003fe20003800000 */
.L_x_6418:
[----:B------:R-:W-:Y:S02]  /*22630*/  MOV R12, 0x8 ;  /* 0x00000008000c7802 */ /* 0x000fe40000000f00 */
[----:B------:R-:W-:-:S05]  /*22640*/  SEL R2, R14, RZ, P3 ;  /* 0x000000ff0e027207 */ /* 0x000fca0001800000 */
[----:B------:R-:W-:-:S04]  /*22650*/  IMAD.IADD R2, R7, 0x1, R2 ;  /* 0x0000000107027824 */ /* 0x000fc800078e0202 */
[----:B------:R-:W-:-:S07]  /*22660*/  IMAD.MOV.U32 R13, RZ, RZ, R2 ;  /* 0x000000ffff0d7224 */ /* 0x000fce00078e0002 */
[----:B------:R-:W-:Y:S05]  /*22670*/  WARPSYNC.COLLECTIVE R15, `(.L_x_6419) ;  /* 0x000000000f087348 */ /* 0x000fea0003c00000 */
[----:B------:R0:W1:Y:S02]  /*22680*/  SHFL.UP P6, R14, R13, R12, R11 ;  /* 0x0400000c0d0e7389 */ /* 0x00006400000c000b */
[----:B01----:R-:W-:Y:S01]  /*22690*/  ENDCOLLECTIVE ;  /* 0x000000000000791b */ /* 0x003fe20003800000 */
.L_x_6419:
[----:B------:R-:W-:Y:S01]  /*226a0*/  IMAD.MOV.U32 R12, RZ, RZ, 0x10 ;  /* 0x00000010ff0c7424 */ /* 0x000fe200078e00ff */
[----:B------:R-:W-:-:S05]  /*226b0*/  SEL R3, R14, RZ, P4 ;  /* 0x000000ff0e037207 */ /* 0x000fca0002000000 */
[----:B------:R-:W-:-:S04]  /*226c0*/  IMAD.IADD R3, R2, 0x1, R3 ;  /* 0x0000000102037824 */ /* 0x000fc800078e0203 */
[----:B------:R-:W-:-:S07]  /*226d0*/  IMAD.MOV.U32 R13, RZ, RZ, R3 ;  /* 0x000000ffff0d7224 */ /* 0x000fce00078e0003 */
[----:B------:R-:W-:Y:S05]  /*226e0*/  WARPSYNC.COLLECTIVE R15, `(.L_x_6420) ;  /* 0x000000000f087348 */ /* 0x000fea0003c00000 */
[----:B------:R0:W1:Y:S02]  /*226f0*/  SHFL.UP P6, R14, R13, R12, R11 ;  /* 0x0400000c0d0e7389 */ /* 0x00006400000c000b */
[----:B01----:R-:W-:Y:S01]  /*22700*/  ENDCOLLECTIVE ;  /* 0x000000000000791b */ /* 0x003fe20003800000 */
.L_x_6420:
        /* <DEDUP_REMOVED lines=8> */
.L_x_6421:
[----:B------:R-:W-:Y:S05]  /*22790*/  BRA `(.L_x_6422) ;  /* 0xffffff9800747947 */ /* 0x000fea000383ffff */
.L_x_6215:
[----:B------:R-:W-:Y:S01]  /*227a0*/  BSSY B0, `(.L_x_6423) ;  /* 0x0000008000007945 */ /* 0x000fe20003800000 */
[----:B-----5:R-:W-:Y:S01]  /*227b0*/  IMAD.MOV.U32 R13, RZ, RZ, R5 ;  /* 0x000000ffff0d7224 */ /* 0x020fe200078e0005 */
[----:B------:R-:W-:Y:S01]  /*227c0*/  MOV R12, 0x1 ;  /* 0x00000001000c7802 */ /* 0x000fe20000000f00 */
[----:B------:R-:W-:Y:S02]  /*227d0*/  IMAD.MOV.U32 R11, RZ, RZ, RZ ;  /* 0x000000ffff0b7224 */ /* 0x000fe400078e00ff */
[----:B------:R-:W-:-:S07]  /*227e0*/  IMAD.MOV.U32 R15, RZ, RZ, -0x1 ;  /* 0xffffffffff0f7424 */ /* 0x000fce00078e00ff */
[----:B01----:R-:W-:Y:S05]  /*227f0*/  WARPSYNC.COLLECTIVE R15, `(.L_x_6424) ;  /* 0x000000000f087348 */ /* 0x003fea0003c00000 */
[----:B------:R2:W3:Y:S02]  /*22800*/  SHFL.UP P6, R14, R13, R12, R11 ;  /* 0x0400000c0d0e7389 */ /* 0x0004e400000c000b */
[----:B0123--:R-:W-:Y:S01]  /*22810*/  ENDCOLLECTIVE ;  /* 0x000000000000791b */ /* 0x00ffe20003800000 */
.L_x_6424:
[----:B------:R-:W-:Y:S05]  /*22820*/  BSYNC B0 ;  /* 0x0000000000007941 */ /* 0x000fea0003800000 */
.L_x_6423:
        /* <DEDUP_REMOVED lines=8> */
.L_x_6425:
[----:B------:R-:W-:Y:S02]  /*228b0*/  MOV R12, 0x4 ;  /* 0x00000004000c7802 */ /* 0x000fe40000000f00 */
[----:B------:R-:W-:-:S05]  /*228c0*/  SEL R2, R14, RZ, P2 ;  /* 0x000000ff0e027207 */ /* 0x000fca0001000000 */
[----:B------:R-:W-:-:S04]  /*228d0*/  IMAD.IADD R2, R13, 0x1, R2 ;  /* 0x000000010d027824 */ /* 0x000fc800078e0202 */
[----:B------:R-:W-:-:S07]  /*228e0*/  IMAD.MOV.U32 R13, RZ, RZ, R2 ;  /* 0x000000ffff0d7224 */ /* 0x000fce00078e0002 */
[----:B------:R-:W-:Y:S05]  /*228f0*/  WARPSYNC.COLLECTIVE R15, `(.L_x_6426) ;  /* 0x000000000f087348 */ /* 0x000fea0003c00000 */
[----:B------:R0:W1:Y:S02]  /*22900*/  SHFL.UP P6, R14, R13, R12, R11 ;  /* 0x0400000c0d0e7389 */ /* 0x00006400000c000b */
[----:B01----:R-:W-:Y:S01]  /*22910*/  ENDCOLLECTIVE ;  /* 0x000000000000791b */ /* 0x003fe20003800000 */
.L_x_6426:
[----:B------:R-:W-:Y:S01]  /*22920*/  IMAD.MOV.U32 R12, RZ, RZ, 0x8 ;  /* 0x00000008ff0c7424 */ /* 0x000fe200078e00ff */
[----:B------:R-:W-:-:S05]  /*22930*/  SEL R3, R14, RZ, P3 ;  /* 0x000000ff0e037207 */ /* 0x000fca0001800000 */
[----:B------:R-:W-:-:S04]  /*22940*/  IMAD.IADD R3, R2, 0x1, R3 ;  /* 0x0000000102037824 */ /* 0x000fc800078e0203 */
[----:B------:R-:W-:-:S07]  /*22950*/  IMAD.MOV.U32 R13, RZ, RZ, R3 ;  /* 0x000000ffff0d7224 */ /* 0x000fce00078e0003 */
[----:B------:R-:W-:Y:S05]  /*22960*/  WARPSYNC.COLLECTIVE R15, `(.L_x_6427) ;  /* 0x000000000f087348 */ /* 0x000fea0003c00000 */
[----:B------:R0:W1:Y:S02]  /*22970*/  SHFL.UP P6, R14, R13, R12, R11 ;  /* 0x0400000c0d0e7389 */ /* 0x00006400000c000b */
[----:B01----:R-:W-:Y:S01]  /*22980*/  ENDCOLLECTIVE ;  /* 0x000000000000791b */ /* 0x003fe20003800000 */
.L_x_6427:
[----:B------:R-:W-:Y:S01]  /*22990*/  IMAD.MOV.U32 R12, RZ, RZ, 0x10 ;  /* 0x00000010ff0c7424 */ /* 0x000fe200078e00ff */
[----:B------:R-:W-:-:S05]  /*229a0*/  SEL R4, R14, RZ, P4 ;  /* 0x000000ff0e047207 */ /* 0x000fca0002000000 */
[----:B------:R-:W-:-:S04]  /*229b0*/  IMAD.IADD R4, R3, 0x1, R4 ;  /* 0x0000000103047824 */ /* 0x000fc800078e0204 */
[----:B------:R-:W-:-:S07]  /*229c0*/  IMAD.MOV.U32 R13, RZ, RZ, R4 ;  /* 0x000000ffff0d7224 */ /* 0x000fce00078e0004 */
[----:B------:R-:W-:Y:S05]  /*229d0*/  WARPSYNC.COLLECTIVE R15, `(.L_x_6428) ;  /* 0x000000000f087348 */ /* 0x000fea0003c00000 */
[----:B------:R0:W1:Y:S02]  /*229e0*/  SHFL.UP P6, R14, R13, R12, R11 ;  /* 0x0400000c0d0e7389 */ /* 0x00006400000c000b */
[----:B01----:R-:W-:Y:S01]  /*229f0*/  ENDCOLLECTIVE ;  /* 0x000000000000791b */ /* 0x003fe20003800000 */
.L_x_6428:
[----:B------:R-:W-:Y:S01]  /*22a00*/  MOV R12, 0x1f ;  /* 0x0000001f000c7802 */ /* 0x000fe20000000f00 */
[----:B------:R-:W-:Y:S01]  /*22a10*/  IMAD.MOV.U32 R11, RZ, RZ, 0x1f ;  /* 0x0000001fff0b7424 */ /* 0x000fe200078e00ff */
[----:B------:R-:W-:-:S05]  /*22a20*/  SEL R3, R14, RZ, P5 ;  /* 0x000000ff0e037207 */ /* 0x000fca0002800000 */
[----:B------:R-:W-:-:S04]  /*22a30*/  IMAD.IADD R2, R4, 0x1, R3 ;  /* 0x0000000104027824 */ /* 0x000fc800078e0203 */
[----:B------:R-:W-:-:S07]  /*22a40*/  IMAD.MOV.U32 R13, RZ, RZ, R2 ;  /* 0x000000ffff0d7224 */ /* 0x000fce00078e0002 */
[----:B------:R-:W-:Y:S05]  /*22a50*/  WARPSYNC.COLLECTIVE R15, `(.L_x_6429) ;  /* 0x000000000f087348 */ /* 0x000fea0003c00000 */
[----:B------:R0:W1:Y:S02]  /*22a60*/  SHFL.IDX P6, R14, R13, R12, R11 ;  /* 0x0000000c0d0e7389 */ /* 0x00006400000c000b */
[----:B01----:R-:W-:Y:S01]  /*22a70*/  ENDCOLLECTIVE ;  /* 0x000000000000791b */ /* 0x003fe20003800000 */
.L_x_6429:
[----:B------:R-:W-:Y:S05]  /*22a80*/  BRA `(.L_x_6430) ;  /* 0xffffff9800547947 */ /* 0x000fea000383ffff */
.L_x_6217:
[----:B------:R-:W-:Y:S01]  /*22a90*/  BSSY B0, `(.L_x_6431) ;  /* 0x0000006000007945 */ /* 0x000fe20003800000 */
[----:B------:R-:W-:Y:S01]  /*22aa0*/  PLOP3.LUT P6, PT, P6, PT, PT, 0x8, 0x0 ;  /* 0x000000000000781c */ /* 0x000fe200037ce170 */
[----:B------:R-:W-:-:S12]  /*22ab0*/  IMAD.MOV.U32 R15, RZ, RZ, -0x1 ;  /* 0xffffffffff0f7424 */ /* 0x000fd800078e00ff */
[----:B01----:R-:W-:Y:S05]  /*22ac0*/  WARPSYNC.COLLECTIVE R15, `(.L_x_6432) ;  /* 0x000000000f087348 */ /* 0x003fea0003c00000 */
[----:B------:R-:W-:Y:S01]  /*22ad0*/  VOTE.ANY R14, PT, P6 ;  /* 0x00000000000e7806 */ /* 0x000fe200030e0100 */
[----:B01----:R-:W-:Y:S06]  /*22ae0*/  ENDCOLLECTIVE ;  /* 0x000000000000791b */ /* 0x003fec0003800000 */
.L_x_6432:
[----:B------:R-:W-:Y:S05]  /*22af0*/  BSYNC B0 ;  /* 0x0000000000007941 */ /* 0x000fea0003800000 */
.L_x_6431:
        /* <DEDUP_REMOVED lines=9> */
.L_x_6433:
[----:B------:R-:W-:Y:S01]  /*22b90*/  IMAD.MOV.U32 R5, RZ, RZ, R14 ;  /* 0x000000ffff057224 */ /* 0x000fe200078e000e */
[----:B------:R-:W-:Y:S06]  /*22ba0*/  BRA `(.L_x_6434) ;  /* 0xffffff9800447947 */ /* 0x000fec000383ffff */
.L_x_6219:
[----:B------:R-:W-:Y:S01]  /*22bb0*/  BSSY B0, `(.L_x_6435) ;  /* 0x0000007000007945 */ /* 0x000fe20003800000 */
[----:B------:R-:W-:Y:S01]  /*22bc0*/  MOV R13, R2 ;  /* 0x00000002000d7202 */ /* 0x000fe20000000f00 */
[----:B------:R-:W-:Y:S02]  /*22bd0*/  IMAD.MOV.U32 R11, RZ, RZ, 0x1f ;  /* 0x0000001fff0b7424 */ /* 0x000fe400078e00ff */
[----:B------:R-:W-:-:S07]  /*22be0*/  IMAD.MOV.U32 R15, RZ, RZ, -0x1 ;  /* 0xffffffffff0f7424 */ /* 0x000fce00078e00ff */
[----:B0123--:R-:W-:Y:S05]  /*22bf0*/  WARPSYNC.COLLECTIVE R15, `(.L_x_6436) ;  /* 0x000000000f087348 */ /* 0x00ffea0003c00000 */
[----:B------:R4:W0:Y:S02]  /*22c00*/  SHFL.IDX P6, R14, R13, R12, R11 ;  /* 0x0000000c0d0e7389 */ /* 0x00082400000c000b */
[----:B01234-:R-:W-:Y:S01]  /*22c10*/  ENDCOLLECTIVE ;  /* 0x000000000000791b */ /* 0x01ffe20003800000 */
.L_x_6436:
[----:B------:R-:W-:Y:S05]  /*22c20*/  BSYNC B0 ;  /* 0x0000000000007941 */ /* 0x000fea0003800000 */
.L_x_6435:
[----:B------:R-:W-:Y:S05]  /*22c30*/  BRA `(.L_x_6218) ;  /* 0xffffff98003c7947 */ /* 0x000fea000383ffff */
.L_x_6223:
[----:B0-----:R0:W1:Y:S02]  /*22c40*/  SYNCS.PHASECHK.TRANS64.TRYWAIT P0, [R5+URZ+0x32420], R0 ;  /* 0x03242000050075a7 */ /* 0x001064000800017f */
[----:B-1----:R-:W-:Y:S05]  /*22c50*/  @!P0 NANOSLEEP.SYNCS 0x989680 ;  /* 0x009896800000895d */ /* 0x002fea0003900000 */
[----:B------:R-:W1:Y:S02]  /*22c60*/  @!P0 SYNCS.PHASECHK.TRANS64 P0, [R5+URZ+0x32420], R0 ;  /* 0x03242000050085a7 */ /* 0x000e64000800007f */
[----:B-1----:R-:W-:Y:S05]  /*22c70*/  @!P0 BRA `(.L_x_6223) ;  /* 0xfffffffc00f08947 */ /* 0x002fea000383ffff */
[----:B------:R-:W-:Y:S05]  /*22c80*/  BRA `(.L_x_6437) ;  /* 0xffffff9c00b47947 */ /* 0x000fea000383ffff */
.L_x_6224:
        /* <DEDUP_REMOVED lines=11> */
.L_x_6439:
[----:B------:R-:W-:Y:S05]  /*22d40*/  BSYNC B0 ;  /* 0x0000000000007941 */ /* 0x000fea0003800000 */
.L_x_6438:
[----:B------:R-:W-:Y:S05]  /*22d50*/  BRA `(.L_x_6440) ;  /* 0xffffff9c009c7947 */ /* 0x000fea000383ffff */
.L_x_6225:
[----:B------:R-:W-:Y:S01]  /*22d60*/  BSSY B0, `(.L_x_6441) ;  /* 0x0000006000007945 */ /* 0x000fe20003800000 */
[----:B------:R-:W-:-:S07]  /*22d70*/  IMAD.MOV.U32 R15, RZ, RZ, -0x1 ;  /* 0xffffffffff0f7424 */ /* 0x000fce00078e00ff */
[----:B0-234-:R-:W-:Y:S05]  /*22d80*/  WARPSYNC.COLLECTIVE R15, `(.L_x_6442) ;  /* 0x000000000f0c7348 */ /* 0x01dfea0003c00000 */
[----:B------:R-:W-:Y:S02]  /*22d90*/  ELECT P6, UR62, PT ;  /* 0x00000000003e782f */ /* 0x000fe400038c0000 */
[----:B------:R-:W-:Y:S01]  /*22da0*/  MOV R14, UR62 ;  /* 0x0000003e000e7c02 */ /* 0x000fe20008000f00 */
[----:B0-234-:R-:W-:Y:S10]  /*22db0*/  ENDCOLLECTIVE ;  /* 0x000000000000791b */ /* 0x01dff40003800000 */
.L_x_6442:
[----:B------:R-:W-:Y:S05]  /*22dc0*/  BSYNC B0 ;  /* 0x0000000000007941 */ /* 0x000fea0003800000 */
.L_x_6441:
[----:B------:R-:W-:Y:S05]  /*22dd0*/  BRA `(.L_x_6443) ;  /* 0xffffff9c00907947 */ /* 0x000fea000383ffff */
.L_x_6227:
[----:B0-----:R0:W1:Y:S02]  /*22de0*/  SYNCS.PHASECHK.TRANS64.TRYWAIT P1, [R3+URZ+0x32440], R2 ;  /* 0x03244002030075a7 */ /* 0x001064000802017f */
[----:B-1----:R-:W-:Y:S05]  /*22df0*/  @!P1 NANOSLEEP.SYNCS 0x989680 ;  /* 0x009896800000995d */ /* 0x002fea0003900000 */
[----:B------:R-:W1:Y:S02]  /*22e00*/  @!P1 SYNCS.PHASECHK.TRANS64 P1, [R3+URZ+0x32440], R2 ;  /* 0x03244002030095a7 */ /* 0x000e64000802007f */
[----:B-1----:R-:W-:Y:S05]  /*22e10*/  @!P1 BRA `(.L_x_6227) ;  /* 0xfffffffc00f09947 */ /* 0x002fea000383ffff */
[----:B------:R-:W-:Y:S05]  /*22e20*/  BRA `(.L_x_6444) ;  /* 0xffffff9c00b07947 */ /* 0x000fea000383ffff */
.L_x_6229:
[----:B-1----:R1:W0:Y:S02]  /*22e30*/  SYNCS.PHASECHK.TRANS64.TRYWAIT P1, [R25+URZ+0x32440], R0 ;  /* 0x03244000190075a7 */ /* 0x002224000802017f */
[----:B0-----:R-:W-:Y:S05]  /*22e40*/  @!P1 NANOSLEEP.SYNCS 0x989680 ;  /* 0x009896800000995d */ /* 0x001fea0003900000 */
[----:B------:R-:W0:Y:S02]  /*22e50*/  @!P1 SYNCS.PHASECHK.TRANS64 P1, [R25+URZ+0x32440], R0 ;  /* 0x03244000190095a7 */ /* 0x000e24000802007f */
[----:B0-----:R-:W-:Y:S05]  /*22e60*/  @!P1 BRA `(.L_x_6229) ;  /* 0xfffffffc00f09947 */ /* 0x001fea000383ffff */
[----:B------:R-:W-:Y:S05]  /*22e70*/  BRA `(.L_x_6445) ;  /* 0xffffff9c00bc7947 */ /* 0x000fea000383ffff */
.L_x_6231:
[----:B------:R0:W0:Y:S02]  /*22e80*/  SYNCS.PHASECHK.TRANS64.TRYWAIT P1, [R3+URZ+0x32460], R2 ;  /* 0x03246002030075a7 */ /* 0x000024000802017f */
[----:B0-----:R-:W-:Y:S05]  /*22e90*/  @!P1 NANOSLEEP.SYNCS 0x989680 ;  /* 0x009896800000995d */ /* 0x001fea0003900000 */
[----:B------:R-:W0:Y:S02]  /*22ea0*/  @!P1 SYNCS.PHASECHK.TRANS64 P1, [R3+URZ+0x32460], R2 ;  /* 0x03246002030095a7 */ /* 0x000e24000802007f */
[----:B0-----:R-:W-:Y:S05]  /*22eb0*/  @!P1 BRA `(.L_x_6231) ;  /* 0xfffffffc00f09947 */ /* 0x001fea000383ffff */
[----:B------:R-:W-:Y:S05]  /*22ec0*/  BRA `(.L_x_6446) ;  /* 0xffffff9c00b87947 */ /* 0x000fea000383ffff */
.L_x_6447:
        /* <DEDUP_REMOVED lines=11> */
.L_x_6468:


//--------------------- .nv.global.init           --------------------------
	.section	.nv.global.init,"aw",@progbits
.nv.global.init:
	.type		$str$23,@object
	.size		$str$23,($str$24 - $str$23)
$str$23:
        /*0000*/ 	.byte	0x28, 0x61, 0x64, 0x64, 0x72, 0x65, 0x73, 0x73, 0x20, 0x26, 0x20, 0x6d, 0x61, 0x73, 0x6b, 0x29
        /*0010*/ 	.byte	0x20, 0x3d, 0x3d, 0x20, 0x30, 0x00
	.type		$str$24,@object
	.size		$str$24,(__unnamed_4 - $str$24)
$str$24:
        /*0016*/ 	.byte	0x2f, 0x74, 0x6d, 0x70, 0x2f, 0x6f, 0x73, 0x73, 0x5f, 0x6b, 0x65, 0x72, 0x6e, 0x65, 0x6c, 0x73
        /*0026*/ 	.byte	0x5f, 0x73, 0x72, 0x63, 0x2f, 0x66, 0x6c, 0x61, 0x73, 0x68, 0x5f, 0x61, 0x74, 0x74, 0x65, 0x6e
        /*0036*/ 	.byte	0x74, 0x69, 0x6f, 0x6e, 0x2f, 0x63, 0x73, 0x72, 0x63, 0x2f, 0x63, 0x75, 0x74, 0x6c, 0x61, 0x73
        /*0046*/ 	.byte	0x73, 0x2f, 0x69, 0x6e, 0x63, 0x6c, 0x75, 0x64, 0x65, 0x2f, 0x63, 0x75, 0x74, 0x65, 0x2f, 0x70
        /*0056*/ 	.byte	0x6f, 0x69, 0x6e, 0x74, 0x65, 0x72, 0x5f, 0x66, 0x6c, 0x61, 0x67, 0x67, 0x65, 0x64, 0x2e, 0x68
        /*0066*/ 	.byte	0x70, 0x70, 0x00
	.type		__unnamed_4,@object
	.size		__unnamed_4,(__unnamed_5 - __unnamed_4)
__unnamed_4:
        /* <DEDUP_REMOVED lines=23> */
        /*01d9*/ 	.byte	0x3a, 0x43, 0x3c, 0x30, 0x3e, 0x3e, 0x3e, 0x3e, 0x3e, 0x20, 0x26, 0x5d, 0x00
	.type		__unnamed_5,@object
	.size		__unnamed_5,(__unnamed_7 - __unnamed_5)
__unnamed_5:
        /* <DEDUP_REMOVED lines=24> */
	.type		__unnamed_7,@object
	.size		__unnamed_7,(__unnamed_6 - __unnamed_7)
__unnamed_7:
        /* <DEDUP_REMOVED lines=24> */
	.type		__unnamed_6,@object
	.size		__unnamed_6,(__unnamed_1 - __unnamed_6)
__unnamed_6:
        /* <DEDUP_REMOVED lines=28> */
        /*06a6*/ 	.byte	0x34, 0x3e, 0x3e, 0x3e, 0x3e, 0x3e, 0x5d, 0x00
	.type		__unnamed_1,@object
	.size		__unnamed_1,(__unnamed_3 - __unnamed_1)
__unnamed_1:
        /* <DEDUP_REMOVED lines=28> */
        /*086e*/ 	.byte	0x34, 0x3e, 0x3e, 0x3e, 0x3e, 0x3e, 0x20, 0x26, 0x5d, 0x00
	.type		__unnamed_3,@object
	.size		__unnamed_3,(__unnamed_2 - __unnamed_3)
__unnamed_3:
        /* <DEDUP_REMOVED lines=29> */
	.type		__unnamed_2,@object
	.size		__unnamed_2,(.L_1 - __unnamed_2)
__unnamed_2:
        /* <DEDUP_REMOVED lines=29> */
.L_1:


//--------------------- .nv.shared._ZN7cutlass13device_kernelIN5flash11enable_sm90INS1_16FlashAttnFwdSm90INS1_25CollectiveMainloopFwdSm90ILi2EN4cute5tupleIJNS5_1CILi1EEES8_S8_EEENS6_IJNS7_ILi128EEENS7_ILi96EEENS7_ILi64EEEEEELi256ENS_6half_tEfNS_4arch4Sm90ELb0ELb0ELb0ELb0ELb1ELb0ELb0ELb1ELb0ELb1ELb0ELb0EEENS1_21CollectiveEpilogueFwdINS6_IJSA_NS7_ILi256EEESB_EEES9_SE_SG_Li256ELb0ELb1ELb0ELb0EEENS1_29StaticPersistentTileSchedulerILb0EEEEEEEEEvNT_6ParamsE --------------------------
	.section	.nv.shared._ZN7cutlass13device_kernelIN5flash11enable_sm90INS1_16FlashAttnFwdSm90INS1_25CollectiveMainloopFwdSm90ILi2EN4cute5tupleIJNS5_1CILi1EEES8_S8_EEENS6_IJNS7_ILi128EEENS7_ILi96EEENS7_ILi64EEEEEELi256ENS_6half_tEfNS_4arch4Sm90ELb0ELb0ELb0ELb0ELb1ELb0ELb0ELb1ELb0ELb1ELb0ELb0EEENS1_21CollectiveEpilogueFwdINS6_IJSA_NS7_ILi256EEESB_EEES9_SE_SG_Li256ELb0ELb1ELb0ELb0EEENS1_29StaticPersistentTileSchedulerILb0EEEEEEEEEvNT_6ParamsE,"aw",@nobits
	.sectionflags	@""
	.align	16
	.zero		1024


//--------------------- .nv.shared.reserved.0     --------------------------
	.section	.nv.shared.reserved.0,"aw",@nobits
	.weak		__nv_reservedSMEM_offset_0_alias
	.size		__nv_reservedSMEM_offset_0_alias, 0, 0
	.other		__nv_reservedSMEM_offset_0_alias,@"STO_CUDA_RESERVED_SHARED STV_DEFAULT"
__nv_reservedSMEM_offset_0_alias:
	.zero		0


//--------------------- .nv.global                --------------------------
	.section	.nv.global,"aw",@nobits
.nv.global:
	.type		_ZN75_INTERNAL_f9ca7171_39_flash_fwd_hdim64_256_fp16_paged_sm90_cu_ceb34e2a_36584cute1_E,@object
	.size		_ZN75_INTERNAL_f9ca7171_39_flash_fwd_hdim64_256_fp16_paged_sm90_cu_ceb34e2a_36584cute1_E,(_ZN75_INTERNAL_f9ca7171_39_flash_fwd_hdim64_256_fp16_paged_sm90_cu_ceb34e2a_36584cuda3std3__45__cpo6cbeginE - _ZN75_INTERNAL_f9ca7171_39_flash_fwd_hdim64_256_fp16_paged_sm90_cu_ceb34e2a_36584cute1_E)
_ZN75_INTERNAL_f9ca7171_39_flash_fwd_hdim64_256_fp16_paged_sm90_cu_ceb34e2a_36584cute1_E:
	.zero		1
	.type		_ZN75_INTERNAL_f9ca7171_39_flash_fwd_hdim64_256_fp16_paged_sm90_cu_ceb34e2a_36584cuda3std3__45__cpo6cbeginE,@object
	.size		_ZN75_INTERNAL_f9ca7171_39_flash_fwd_hdim64_256_fp16_paged_sm90_cu_ceb34e2a_36584cuda3std3__45__cpo6cbeginE,(_ZN75_INTERNAL_f9ca7171_39_flash_fwd_hdim64_256_fp16_paged_sm90_cu_ceb34e2a_36584cuda3std3__48in_placeE - _ZN75_INTERNAL_f9ca7171_39_flash_fwd_hdim64_256_fp16_paged_sm90_cu_ceb34e2a_36584cuda3std3__45__cpo6cbeginE)
_ZN75_INTERNAL_f9ca7171_39_flash_fwd_hdim64_256_fp16_paged_sm90_cu_ceb34e2a_36584cuda3std3__45__cpo6cbeginE:
	.zero		1
	.type		_ZN75_INTERNAL_f9ca7171_39_flash_fwd_hdim64_256_fp16_paged_sm90_cu_ceb34e2a_36584cuda3std3__48in_placeE,@object
	.size		_ZN75_INTERNAL_f9ca7171_39_flash_fwd_hdim64_256_fp16_paged_sm90_cu_ceb34e2a_36584cuda3std3__48in_placeE,(_ZN75_INTERNAL_f9ca7171_39_flash_fwd_hdim64_256_fp16_paged_sm90_cu_ceb34e2a_36584cuda3std6ranges3__45__cpo9iter_moveE - _ZN75_INTERNAL_f9ca7171_39_flash_fwd_hdim64_256_fp16_paged_sm90_cu_ceb34e2a_36584cuda3std3__48in_placeE)
_ZN75_INTERNAL_f9ca7171_39_flash_fwd_hdim64_256_fp16_paged_sm90_cu_ceb34e2a_36584cuda3std3__48in_placeE:
	.zero		1
	.type		_ZN75_INTERNAL_f9ca7171_39_flash_fwd_hdim64_256_fp16_paged_sm90_cu_ceb34e2a_36584cuda3std6ranges3__45__cpo9iter_moveE,@object
	.size		_ZN75_INTERNAL_f9ca7171_39_flash_fwd_hdim64_256_fp16_paged_sm90_cu_ceb34e2a_36584cuda3std6ranges3__45__cpo9iter_moveE,(_ZN75_INTERNAL_f9ca7171_39_flash_fwd_hdim64_256_fp16_paged_sm90_cu_ceb34e2a_36584cuda3std3__45__cpo5beginE - _ZN75_INTERNAL_f9ca7171_39_flash_fwd_hdim64_256_fp16_paged_sm90_cu_ceb34e2a_36584cuda3std6ranges3__45__cpo9iter_moveE)
_ZN75_INTERNAL_f9ca7171_39_flash_fwd_hdim64_256_fp16_paged_sm90_cu_ceb34e2a_36584cuda3std6ranges3__45__cpo9iter_moveE:
	.zero		1
	.type		_ZN75_INTERNAL_f9ca7171_39_flash_fwd_hdim64_256_fp16_paged_sm90_cu_ceb34e2a_36584cuda3std3__45__cpo5beginE,@object
	.size		_ZN75_INTERNAL_f9ca7171_39_flash_fwd_hdim64_256_fp16_paged_sm90_cu_ceb34e2a_36584cuda3std3__45__cpo5beginE,(_ZN75_INTERNAL_f9ca7171_39_flash_fwd_hdim64_256_fp16_paged_sm90_cu_ceb34e2a_36584cuda3std3__477_GLOBAL__N__f9ca7171_39_flash_fwd_hdim64_256_fp16_paged_sm90_cu_ceb34e2a_36586ignoreE - _ZN75_INTERNAL_f9ca7171_39_flash_fwd_hdim64_256_fp16_paged_sm90_cu_ceb34e2a_36584cuda3std3__45__cpo5beginE)
_ZN75_INTERNAL_f9ca7171_39_flash_fwd_hdim64_256_fp16_paged_sm90_cu_ceb34e2a_36584cuda3std3__45__cpo5beginE:
	.zero		1
	.type		_ZN75_INTERNAL_f9ca7171_39_flash_fwd_hdim64_256_fp16_paged_sm90_cu_ceb34e2a_36584cuda3std3__477_GLOBAL__N__f9ca7171_39_flash_fwd_hdim64_256_fp16_paged_sm90_cu_ceb34e2a_36586ignoreE,@object
	.size		_ZN75_INTERNAL_f9ca7171_39_flash_fwd_hdim64_256_fp16_paged_sm90_cu_ceb34e2a_36584cuda3std3__477_GLOBAL__N__f9ca7171_39_flash_fwd_hdim64_256_fp16_paged_sm90_cu_ceb34e2a_36586ignoreE,(_ZN75_INTERNAL_f9ca7171_39_flash_fwd_hdim64_256_fp16_paged_sm90_cu_ceb34e2a_36584cute7productE - _ZN75_INTERNAL_f9ca7171_39_flash_fwd_hdim64_256_fp16_paged_sm90_cu_ceb34e2a_36584cuda3std3__477_GLOBAL__N__f9ca7171_39_flash_fwd_hdim64_256_fp16_paged_sm90_cu_ceb34e2a_36586ignoreE)
_ZN75_INTERNAL_f9ca7171_39_flash_fwd_hdim64_256_fp16_paged_sm90_cu_ceb34e2a_36584cuda3std3__477_GLOBAL__N__f9ca7171_39_flash_fwd_hdim64_256_fp16_paged_sm90_cu_ceb34e2a_36586ignoreE:
	.zero		1
	.type		_ZN75_INTERNAL_f9ca7171_39_flash_fwd_hdim64_256_fp16_paged_sm90_cu_ceb34e2a_36584cute7productE,@object
	.size		_ZN75_INTERNAL_f9ca7171_39_flash_fwd_hdim64_256_fp16_paged_sm90_cu_ceb34e2a_36584cute7productE,(_ZN75_INTERNAL_f9ca7171_39_flash_fwd_hdim64_256_fp16_paged_sm90_cu_ceb34e2a_36584cuda3std3__45__cpo3endE - _ZN75_INTERNAL_f9ca7171_39_flash_fwd_hdim64_256_fp16_paged_sm90_cu_ceb34e2a_36584cute7productE)
_ZN75_INTERNAL_f9ca7171_39_flash_fwd_hdim64_256_fp16_paged_sm90_cu_ceb34e2a_36584cute7productE:
	.zero		1
	.type		_ZN75_INTERNAL_f9ca7171_39_flash_fwd_hdim64_256_fp16_paged_sm90_cu_ceb34e2a_36584cuda3std3__45__cpo3endE,@object
	.size		_ZN75_INTERNAL_f9ca7171_39_flash_fwd_hdim64_256_fp16_paged_sm90_cu_ceb34e2a_36584cuda3std3__45__cpo3endE,(_ZN75_INTERNAL_f9ca7171_39_flash_fwd_hdim64_256_fp16_paged_sm90_cu_ceb34e2a_36584cuda3std3__419piecewise_constructE - _ZN75_INTERNAL_f9ca7171_39_flash_fwd_hdim64_256_fp16_paged_sm90_cu_ceb34e2a_36584cuda3std3__45__cpo3endE)
_ZN75_INTERNAL_f9ca7171_39_flash_fwd_hdim64_256_fp16_paged_sm90_cu_ceb34e2a_36584cuda3std3__45__cpo3endE:
	.zero		1
	.type		_ZN75_INTERNAL_f9ca7171_39_flash_fwd_hdim64_256_fp16_paged_sm90_cu_ceb34e2a_36584cuda3std3__419piecewise_constructE,@object
	.size		_ZN75_INTERNAL_f9ca7171_39_flash_fwd_hdim64_256_fp16_paged_sm90_cu_ceb34e2a_36584cuda3std3__419piecewise_constructE,(_ZN75_INTERNAL_f9ca7171_39_flash_fwd_hdim64_256_fp16_paged_sm90_cu_ceb34e2a_36584cuda3std3__45__cpo4cendE - _ZN75_INTERNAL_f9ca7171_39_flash_fwd_hdim64_256_fp16_paged_sm90_cu_ceb34e2a_36584cuda3std3__419piecewise_constructE)
_ZN75_INTERNAL_f9ca7171_39_flash_fwd_hdim64_256_fp16_paged_sm90_cu_ceb34e2a_36584cuda3std3__419piecewise_constructE:
	.zero		1
	.type		_ZN75_INTERNAL_f9ca7171_39_flash_fwd_hdim64_256_fp16_paged_sm90_cu_ceb34e2a_36584cuda3std3__45__cpo4cendE,@object
	.size		_ZN75_INTERNAL_f9ca7171_39_flash_fwd_hdim64_256_fp16_paged_sm90_cu_ceb34e2a_36584cuda3std3__45__cpo4cendE,(_ZN75_INTERNAL_f9ca7171_39_flash_fwd_hdim64_256_fp16_paged_sm90_cu_ceb34e2a_36584cuda3std6ranges3__45__cpo4swapE - _ZN75_INTERNAL_f9ca7171_39_flash_fwd_hdim64_256_fp16_paged_sm90_cu_ceb34e2a_36584cuda3std3__45__cpo4cendE)
_ZN75_INTERNAL_f9ca7171_39_flash_fwd_hdim64_256_fp16_paged_sm90_cu_ceb34e2a_36584cuda3std3__45__cpo4cendE:
	.zero		1
	.type		_ZN75_INTERNAL_f9ca7171_39_flash_fwd_hdim64_256_fp16_paged_sm90_cu_ceb34e2a_36584cuda3std6ranges3__45__cpo4swapE,@object
	.size		_ZN75_INTERNAL_f9ca7171_39_flash_fwd_hdim64_256_fp16_paged_sm90_cu_ceb34e2a_36584cuda3std6ranges3__45__cpo4swapE,(.L_14 - _ZN75_INTERNAL_f9ca7171_39_flash_fwd_hdim64_256_fp16_paged_sm90_cu_ceb34e2a_36584cuda3std6ranges3__45__cpo4swapE)
_ZN75_INTERNAL_f9ca7171_39_flash_fwd_hdim64_256_fp16_paged_sm90_cu_ceb34e2a_36584cuda3std6ranges3__45__cpo4swapE:
	.zero		1
.L_14:


//--------------------- .nv.shared._ZN7cutlass13device_kernelIN5flash11enable_sm90INS1_16FlashAttnFwdSm90INS1_25CollectiveMainloopFwdSm90ILi2EN4cute5tupleIJNS5_1CILi1EEES8_S8_EEENS6_IJNS7_ILi128EEENS7_ILi96EEENS7_ILi64EEEEEELi256ENS_6half_tEfNS_4arch4Sm90ELb0ELb0ELb0ELb0ELb1ELb0ELb1ELb1ELb0ELb1ELb0ELb0EEENS1_21CollectiveEpilogueFwdINS6_IJSA_NS7_ILi256EEESB_EEES9_SE_SG_Li256ELb0ELb1ELb0ELb0EEENS1_29StaticPersistentTileSchedulerILb0EEEEEEEEEvNT_6ParamsE --------------------------
	.section	.nv.shared._ZN7cutlass13device_kernelIN5flash11enable_sm90INS1_16FlashAttnFwdSm90INS1_25CollectiveMainloopFwdSm90ILi2EN4cute5tupleIJNS5_1CILi1EEES8_S8_EEENS6_IJNS7_ILi128EEENS7_ILi96EEENS7_ILi64EEEEEELi256ENS_6half_tEfNS_4arch4Sm90ELb0ELb0ELb0ELb0ELb1ELb0ELb1ELb1ELb0ELb1ELb0ELb0EEENS1_21CollectiveEpilogueFwdINS6_IJSA_NS7_ILi256EEESB_EEES9_SE_SG_Li256ELb0ELb1ELb0ELb0EEENS1_29StaticPersistentTileSchedulerILb0EEEEEEEEEvNT_6ParamsE,"aw",@nobits
	.sectionflags	@""
	.align	16
	.zero		1024


//--------------------- .nv.shared._ZN7cutlass13device_kernelIN5flash11enable_sm90INS1_16FlashAttnFwdSm90INS1_25CollectiveMainloopFwdSm90ILi2EN4cute5tupleIJNS5_1CILi1EEES8_S8_EEENS6_IJNS7_ILi128EEENS7_ILi96EEENS7_ILi64EEEEEELi256ENS_6half_tEfNS_4arch4Sm90ELb0ELb0ELb0ELb1ELb1ELb0ELb0ELb1ELb0ELb1ELb0ELb0EEENS1_21CollectiveEpilogueFwdINS6_IJSA_NS7_ILi256EEESB_EEES9_SE_SG_Li256ELb1ELb1ELb0ELb0EEENS1_36VarlenDynamicPersistentTileSchedulerILi128ELi96ELi256ELi128ELb0ELb1ELb1ELb0ELb1ELb1EEEEEEEEEvNT_6ParamsE --------------------------
	.section	.nv.shared._ZN7cutlass13device_kernelIN5flash11enable_sm90INS1_16FlashAttnFwdSm90INS1_25CollectiveMainloopFwdSm90ILi2EN4cute5tupleIJNS5_1CILi1EEES8_S8_EEENS6_IJNS7_ILi128EEENS7_ILi96EEENS7_ILi64EEEEEELi256ENS_6half_tEfNS_4arch4Sm90ELb0ELb0ELb0ELb1ELb1ELb0ELb0ELb1ELb0ELb1ELb0ELb0EEENS1_21CollectiveEpilogueFwdINS6_IJSA_NS7_ILi256EEESB_EEES9_SE_SG_Li256ELb1ELb1ELb0ELb0EEENS1_36VarlenDynamicPersistentTileSchedulerILi128ELi96ELi256ELi128ELb0ELb1ELb1ELb0ELb1ELb1EEEEEEEEEvNT_6ParamsE,"aw",@nobits
	.sectionflags	@""
	.align	16
	.zero		1024


//--------------------- .nv.shared._ZN7cutlass13device_kernelIN5flash11enable_sm90INS1_16FlashAttnFwdSm90INS1_25CollectiveMainloopFwdSm90ILi2EN4cute5tupleIJNS5_1CILi1EEES8_S8_EEENS6_IJNS7_ILi128EEENS7_ILi96EEENS7_ILi64EEEEEELi256ENS_6half_tEfNS_4arch4Sm90ELb0ELb0ELb0ELb1ELb1ELb1ELb0ELb1ELb0ELb1ELb0ELb0EEENS1_21CollectiveEpilogueFwdINS6_IJSA_NS7_ILi256EEESB_EEES9_SE_SG_Li256ELb1ELb1ELb0ELb0EEENS1_36VarlenDynamicPersistentTileSchedulerILi128ELi96ELi256ELi128ELb0ELb1ELb1ELb0ELb1ELb1EEEEEEEEEvNT_6ParamsE --------------------------
	.section	.nv.shared._ZN7cutlass13device_kernelIN5flash11enable_sm90INS1_16FlashAttnFwdSm90INS1_25CollectiveMainloopFwdSm90ILi2EN4cute5tupleIJNS5_1CILi1EEES8_S8_EEENS6_IJNS7_ILi128EEENS7_ILi96EEENS7_ILi64EEEEEELi256ENS_6half_tEfNS_4arch4Sm90ELb0ELb0ELb0ELb1ELb1ELb1ELb0ELb1ELb0ELb1ELb0ELb0EEENS1_21CollectiveEpilogueFwdINS6_IJSA_NS7_ILi256EEESB_EEES9_SE_SG_Li256ELb1ELb1ELb0ELb0EEENS1_36VarlenDynamicPersistentTileSchedulerILi128ELi96ELi256ELi128ELb0ELb1ELb1ELb0ELb1ELb1EEEEEEEEEvNT_6ParamsE,"aw",@nobits
	.sectionflags	@""
	.align	16
	.zero		1024


//--------------------- .nv.shared._ZN7cutlass13device_kernelIN5flash11enable_sm90INS1_16FlashAttnFwdSm90INS1_25CollectiveMainloopFwdSm90ILi2EN4cute5tupleIJNS5_1CILi1EEES8_S8_EEENS6_IJNS7_ILi128EEENS7_ILi96EEENS7_ILi64EEEEEELi256ENS_6half_tEfNS_4arch4Sm90ELb0ELb0ELb0ELb1ELb1ELb0ELb1ELb1ELb0ELb1ELb0ELb0EEENS1_21CollectiveEpilogueFwdINS6_IJSA_NS7_ILi256EEESB_EEES9_SE_SG_Li256ELb1ELb1ELb0ELb0EEENS1_36VarlenDynamicPersistentTileSchedulerILi128ELi96ELi256ELi128ELb0ELb1ELb1ELb0ELb1ELb1EEEEEEEEEvNT_6ParamsE --------------------------
	.section	.nv.shared._ZN7cutlass13device_kernelIN5flash11enable_sm90INS1_16FlashAttnFwdSm90INS1_25CollectiveMainloopFwdSm90ILi2EN4cute5tupleIJNS5_1CILi1EEES8_S8_EEENS6_IJNS7_ILi128EEENS7_ILi96EEENS7_ILi64EEEEEELi256ENS_6half_tEfNS_4arch4Sm90ELb0ELb0ELb0ELb1ELb1ELb0ELb1ELb1ELb0ELb1ELb0ELb0EEENS1_21CollectiveEpilogueFwdINS6_IJSA_NS7_ILi256EEESB_EEES9_SE_SG_Li256ELb1ELb1ELb0ELb0EEENS1_36VarlenDynamicPersistentTileSchedulerILi128ELi96ELi256ELi128ELb0ELb1ELb1ELb0ELb1ELb1EEEEEEEEEvNT_6ParamsE,"aw",@nobits
	.sectionflags	@""
	.align	16
	.zero		1024


//--------------------- .nv.shared._ZN7cutlass13device_kernelIN5flash11enable_sm90INS1_16FlashAttnFwdSm90INS1_25CollectiveMainloopFwdSm90ILi2EN4cute5tupleIJNS5_1CILi1EEES8_S8_EEENS6_IJNS7_ILi128EEENS7_ILi96EEENS7_ILi64EEEEEELi256ENS_6half_tEfNS_4arch4Sm90ELb0ELb0ELb0ELb1ELb1ELb1ELb1ELb1ELb0ELb1ELb0ELb0EEENS1_21CollectiveEpilogueFwdINS6_IJSA_NS7_ILi256EEESB_EEES9_SE_SG_Li256ELb1ELb1ELb0ELb0EEENS1_36VarlenDynamicPersistentTileSchedulerILi128ELi96ELi256ELi128ELb0ELb1ELb1ELb0ELb1ELb1EEEEEEEEEvNT_6ParamsE --------------------------
	.section	.nv.shared._ZN7cutlass13device_kernelIN5flash11enable_sm90INS1_16FlashAttnFwdSm90INS1_25CollectiveMainloopFwdSm90ILi2EN4cute5tupleIJNS5_1CILi1EEES8_S8_EEENS6_IJNS7_ILi128EEENS7_ILi96EEENS7_ILi64EEEEEELi256ENS_6half_tEfNS_4arch4Sm90ELb0ELb0ELb0ELb1ELb1ELb1ELb1ELb1ELb0ELb1ELb0ELb0EEENS1_21CollectiveEpilogueFwdINS6_IJSA_NS7_ILi256EEESB_EEES9_SE_SG_Li256ELb1ELb1ELb0ELb0EEENS1_36VarlenDynamicPersistentTileSchedulerILi128ELi96ELi256ELi128ELb0ELb1ELb1ELb0ELb1ELb1EEEEEEEEEvNT_6ParamsE,"aw",@nobits
	.sectionflags	@""
	.align	16
	.zero		1024


//--------------------- .nv.shared._ZN7cutlass13device_kernelIN5flash11enable_sm90INS1_16FlashAttnFwdSm90INS1_25CollectiveMainloopFwdSm90ILi2EN4cute5tupleIJNS5_1CILi1EEES8_S8_EEENS6_IJNS7_ILi128EEENS7_ILi96EEENS7_ILi64EEEEEELi256ENS_6half_tEfNS_4arch4Sm90ELb0ELb1ELb0ELb0ELb1ELb0ELb0ELb1ELb0ELb1ELb0ELb0EEENS1_21CollectiveEpilogueFwdINS6_IJSA_NS7_ILi256EEESB_EEES9_SE_SG_Li256ELb0ELb1ELb0ELb0EEENS1_30DynamicPersistentTileSchedulerILi256ELi128ELb0ELb1ELb1EEEEEEEEEvNT_6ParamsE --------------------------
	.section	.nv.shared._ZN7cutlass13device_kernelIN5flash11enable_sm90INS1_16FlashAttnFwdSm90INS1_25CollectiveMainloopFwdSm90ILi2EN4cute5tupleIJNS5_1CILi1EEES8_S8_EEENS6_IJNS7_ILi128EEENS7_ILi96EEENS7_ILi64EEEEEELi256ENS_6half_tEfNS_4arch4Sm90ELb0ELb1ELb0ELb0ELb1ELb0ELb0ELb1ELb0ELb1ELb0ELb0EEENS1_21CollectiveEpilogueFwdINS6_IJSA_NS7_ILi256EEESB_EEES9_SE_SG_Li256ELb0ELb1ELb0ELb0EEENS1_30DynamicPersistentTileSchedulerILi256ELi128ELb0ELb1ELb1EEEEEEEEEvNT_6ParamsE,"aw",@nobits
	.sectionflags	@""
	.align	16
	.zero		1024


//--------------------- .nv.shared._ZN7cutlass13device_kernelIN5flash11enable_sm90INS1_16FlashAttnFwdSm90INS1_25CollectiveMainloopFwdSm90ILi2EN4cute5tupleIJNS5_1CILi1EEES8_S8_EEENS6_IJNS7_ILi128EEENS7_ILi96EEENS7_ILi64EEEEEELi256ENS_6half_tEfNS_4arch4Sm90ELb0ELb1ELb0ELb0ELb1ELb0ELb1ELb1ELb0ELb1ELb0ELb0EEENS1_21CollectiveEpilogueFwdINS6_IJSA_NS7_ILi256EEESB_EEES9_SE_SG_Li256ELb0ELb1ELb0ELb0EEENS1_30DynamicPersistentTileSchedulerILi256ELi128ELb0ELb1ELb1EEEEEEEEEvNT_6ParamsE --------------------------
	.section	.nv.shared._ZN7cutlass13device_kernelIN5flash11enable_sm90INS1_16FlashAttnFwdSm90INS1_25CollectiveMainloopFwdSm90ILi2EN4cute5tupleIJNS5_1CILi1EEES8_S8_EEENS6_IJNS7_ILi128EEENS7_ILi96EEENS7_ILi64EEEEEELi256ENS_6half_tEfNS_4arch4Sm90ELb0ELb1ELb0ELb0ELb1ELb0ELb1ELb1ELb0ELb1ELb0ELb0EEENS1_21CollectiveEpilogueFwdINS6_IJSA_NS7_ILi256EEESB_EEES9_SE_SG_Li256ELb0ELb1ELb0ELb0EEENS1_30DynamicPersistentTileSchedulerILi256ELi128ELb0ELb1ELb1EEEEEEEEEvNT_6ParamsE,"aw",@nobits
	.sectionflags	@""
	.align	16
	.zero		1024


//--------------------- .nv.shared._ZN7cutlass13device_kernelIN5flash11enable_sm90INS1_16FlashAttnFwdSm90INS1_25CollectiveMainloopFwdSm90ILi2EN4cute5tupleIJNS5_1CILi1EEES8_S8_EEENS6_IJNS7_ILi128EEENS7_ILi96EEENS7_ILi64EEEEEELi256ENS_6half_tEfNS_4arch4Sm90ELb0ELb1ELb0ELb1ELb1ELb0ELb0ELb1ELb0ELb1ELb0ELb0EEENS1_21CollectiveEpilogueFwdINS6_IJSA_NS7_ILi256EEESB_EEES9_SE_SG_Li256ELb1ELb1ELb0ELb0EEENS1_36VarlenDynamicPersistentTileSchedulerILi128ELi96ELi256ELi128ELb0ELb1ELb1ELb1ELb0ELb1EEEEEEEEEvNT_6ParamsE --------------------------
	.section	.nv.shared._ZN7cutlass13device_kernelIN5flash11enable_sm90INS1_16FlashAttnFwdSm90INS1_25CollectiveMainloopFwdSm90ILi2EN4cute5tupleIJNS5_1CILi1EEES8_S8_EEENS6_IJNS7_ILi128EEENS7_ILi96EEENS7_ILi64EEEEEELi256ENS_6half_tEfNS_4arch4Sm90ELb0ELb1ELb0ELb1ELb1ELb0ELb0ELb1ELb0ELb1ELb0ELb0EEENS1_21CollectiveEpilogueFwdINS6_IJSA_NS7_ILi256EEESB_EEES9_SE_SG_Li256ELb1ELb1ELb0ELb0EEENS1_36VarlenDynamicPersistentTileSchedulerILi128ELi96ELi256ELi128ELb0ELb1ELb1ELb1ELb0ELb1EEEEEEEEEvNT_6ParamsE,"aw",@nobits
	.sectionflags	@""
	.align	16
	.zero		1024


//--------------------- .nv.shared._ZN7cutlass13device_kernelIN5flash11enable_sm90INS1_16FlashAttnFwdSm90INS1_25CollectiveMainloopFwdSm90ILi2EN4cute5tupleIJNS5_1CILi1EEES8_S8_EEENS6_IJNS7_ILi128EEENS7_ILi96EEENS7_ILi64EEEEEELi256ENS_6half_tEfNS_4arch4Sm90ELb0ELb1ELb0ELb1ELb1ELb1ELb0ELb1ELb0ELb1ELb0ELb0EEENS1_21CollectiveEpilogueFwdINS6_IJSA_NS7_ILi256EEESB_EEES9_SE_SG_Li256ELb1ELb1ELb0ELb0EEENS1_36VarlenDynamicPersistentTileSchedulerILi128ELi96ELi256ELi128ELb0ELb1ELb1ELb1ELb0ELb1EEEEEEEEEvNT_6ParamsE --------------------------
	.section	.nv.shared._ZN7cutlass13device_kernelIN5flash11enable_sm90INS1_16FlashAttnFwdSm90INS1_25CollectiveMainloopFwdSm90ILi2EN4cute5tupleIJNS5_1CILi1EEES8_S8_EEENS6_IJNS7_ILi128EEENS7_ILi96EEENS7_ILi64EEEEEELi256ENS_6half_tEfNS_4arch4Sm90ELb0ELb1ELb0ELb1ELb1ELb1ELb0ELb1ELb0ELb1ELb0ELb0EEENS1_21CollectiveEpilogueFwdINS6_IJSA_NS7_ILi256EEESB_EEES9_SE_SG_Li256ELb1ELb1ELb0ELb0EEENS1_36VarlenDynamicPersistentTileSchedulerILi128ELi96ELi256ELi128ELb0ELb1ELb1ELb1ELb0ELb1EEEEEEEEEvNT_6ParamsE,"aw",@nobits
	.sectionflags	@""
	.align	16
	.zero		1024


//--------------------- .nv.shared._ZN7cutlass13device_kernelIN5flash11enable_sm90INS1_16FlashAttnFwdSm90INS1_25CollectiveMainloopFwdSm90ILi2EN4cute5tupleIJNS5_1CILi1EEES8_S8_EEENS6_IJNS7_ILi128EEENS7_ILi96EEENS7_ILi64EEEEEELi256ENS_6half_tEfNS_4arch4Sm90ELb0ELb1ELb0ELb1ELb1ELb0ELb1ELb1ELb0ELb1ELb0ELb0EEENS1_21CollectiveEpilogueFwdINS6_IJSA_NS7_ILi256EEESB_EEES9_SE_SG_Li256ELb1ELb1ELb0ELb0EEENS1_36VarlenDynamicPersistentTileSchedulerILi128ELi96ELi256ELi128ELb0ELb1ELb1ELb1ELb0ELb1EEEEEEEEEvNT_6ParamsE --------------------------
	.section	.nv.shared._ZN7cutlass13device_kernelIN5flash11enable_sm90INS1_16FlashAttnFwdSm90INS1_25CollectiveMainloopFwdSm90ILi2EN4cute5tupleIJNS5_1CILi1EEES8_S8_EEENS6_IJNS7_ILi128EEENS7_ILi96EEENS7_ILi64EEEEEELi256ENS_6half_tEfNS_4arch4Sm90ELb0ELb1ELb0ELb1ELb1ELb0ELb1ELb1ELb0ELb1ELb0ELb0EEENS1_21CollectiveEpilogueFwdINS6_IJSA_NS7_ILi256EEESB_EEES9_SE_SG_Li256ELb1ELb1ELb0ELb0EEENS1_36VarlenDynamicPersistentTileSchedulerILi128ELi96ELi256ELi128ELb0ELb1ELb1ELb1ELb0ELb1EEEEEEEEEvNT_6ParamsE,"aw",@nobits
	.sectionflags	@""
	.align	16
	.zero		1024


//--------------------- .nv.shared._ZN7cutlass13device_kernelIN5flash11enable_sm90INS1_16FlashAttnFwdSm90INS1_25CollectiveMainloopFwdSm90ILi2EN4cute5tupleIJNS5_1CILi1EEES8_S8_EEENS6_IJNS7_ILi128EEENS7_ILi96EEENS7_ILi64EEEEEELi256ENS_6half_tEfNS_4arch4Sm90ELb0ELb1ELb0ELb1ELb1ELb1ELb1ELb1ELb0ELb1ELb0ELb0EEENS1_21CollectiveEpilogueFwdINS6_IJSA_NS7_ILi256EEESB_EEES9_SE_SG_Li256ELb1ELb1ELb0ELb0EEENS1_36VarlenDynamicPersistentTileSchedulerILi128ELi96ELi256ELi128ELb0ELb1ELb1ELb1ELb0ELb1EEEEEEEEEvNT_6ParamsE --------------------------
	.section	.nv.shared._ZN7cutlass13device_kernelIN5flash11enable_sm90INS1_16FlashAttnFwdSm90INS1_25CollectiveMainloopFwdSm90ILi2EN4cute5tupleIJNS5_1CILi1EEES8_S8_EEENS6_IJNS7_ILi128EEENS7_ILi96EEENS7_ILi64EEEEEELi256ENS_6half_tEfNS_4arch4Sm90ELb0ELb1ELb0ELb1ELb1ELb1ELb1ELb1ELb0ELb1ELb0ELb0EEENS1_21CollectiveEpilogueFwdINS6_IJSA_NS7_ILi256EEESB_EEES9_SE_SG_Li256ELb1ELb1ELb0ELb0EEENS1_36VarlenDynamicPersistentTileSchedulerILi128ELi96ELi256ELi128ELb0ELb1ELb1ELb1ELb0ELb1EEEEEEEEEvNT_6ParamsE,"aw",@nobits
	.sectionflags	@""
	.align	16
	.zero		1024


//--------------------- .nv.shared._ZN7cutlass13device_kernelIN5flash11enable_sm90INS1_16FlashAttnFwdSm90INS1_25CollectiveMainloopFwdSm90ILi2EN4cute5tupleIJNS5_1CILi1EEES8_S8_EEENS6_IJNS7_ILi128EEENS7_ILi96EEENS7_ILi64EEEEEELi256ENS_6half_tEfNS_4arch4Sm90ELb1ELb0ELb0ELb0ELb1ELb0ELb0ELb1ELb0ELb1ELb0ELb0EEENS1_21CollectiveEpilogueFwdINS6_IJSA_NS7_ILi256EEESB_EEES9_SE_SG_Li256ELb0ELb1ELb0ELb0EEENS1_30DynamicPersistentTileSchedulerILi256ELi128ELb0ELb1ELb1EEEEEEEEEvNT_6ParamsE --------------------------
	.section	.nv.shared._ZN7cutlass13device_kernelIN5flash11enable_sm90INS1_16FlashAttnFwdSm90INS1_25CollectiveMainloopFwdSm90ILi2EN4cute5tupleIJNS5_1CILi1EEES8_S8_EEENS6_IJNS7_ILi128EEENS7_ILi96EEENS7_ILi64EEEEEELi256ENS_6half_tEfNS_4arch4Sm90ELb1ELb0ELb0ELb0ELb1ELb0ELb0ELb1ELb0ELb1ELb0ELb0EEENS1_21CollectiveEpilogueFwdINS6_IJSA_NS7_ILi256EEESB_EEES9_SE_SG_Li256ELb0ELb1ELb0ELb0EEENS1_30DynamicPersistentTileSchedulerILi256ELi128ELb0ELb1ELb1EEEEEEEEEvNT_6ParamsE,"aw",@nobits
	.sectionflags	@""
	.align	16
	.zero		1024


//--------------------- .nv.shared._ZN7cutlass13device_kernelIN5flash11enable_sm90INS1_16FlashAttnFwdSm90INS1_25CollectiveMainloopFwdSm90ILi2EN4cute5tupleIJNS5_1CILi1EEES8_S8_EEENS6_IJNS7_ILi128EEENS7_ILi96EEENS7_ILi64EEEEEELi256ENS_6half_tEfNS_4arch4Sm90ELb1ELb0ELb0ELb0ELb1ELb0ELb1ELb1ELb0ELb1ELb0ELb0EEENS1_21CollectiveEpilogueFwdINS6_IJSA_NS7_ILi256EEESB_EEES9_SE_SG_Li256ELb0ELb1ELb0ELb0EEENS1_30DynamicPersistentTileSchedulerILi256ELi128ELb0ELb1ELb1EEEEEEEEEvNT_6ParamsE --------------------------
	.section	.nv.shared._ZN7cutlass13device_kernelIN5flash11enable_sm90INS1_16FlashAttnFwdSm90INS1_25CollectiveMainloopFwdSm90ILi2EN4cute5tupleIJNS5_1CILi1EEES8_S8_EEENS6_IJNS7_ILi128EEENS7_ILi96EEENS7_ILi64EEEEEELi256ENS_6half_tEfNS_4arch4Sm90ELb1ELb0ELb0ELb0ELb1ELb0ELb1ELb1ELb0ELb1ELb0ELb0EEENS1_21CollectiveEpilogueFwdINS6_IJSA_NS7_ILi256EEESB_EEES9_SE_SG_Li256ELb0ELb1ELb0ELb0EEENS1_30DynamicPersistentTileSchedulerILi256ELi128ELb0ELb1ELb1EEEEEEEEEvNT_6ParamsE,"aw",@nobits
	.sectionflags	@""
	.align	16
	.zero		1024


//--------------------- .nv.shared._ZN7cutlass13device_kernelIN5flash11enable_sm90INS1_16FlashAttnFwdSm90INS1_25CollectiveMainloopFwdSm90ILi2EN4cute5tupleIJNS5_1CILi1EEES8_S8_EEENS6_IJNS7_ILi128EEENS7_ILi96EEENS7_ILi64EEEEEELi256ENS_6half_tEfNS_4arch4Sm90ELb1ELb0ELb0ELb1ELb1ELb0ELb0ELb1ELb0ELb1ELb0ELb0EEENS1_21CollectiveEpilogueFwdINS6_IJSA_NS7_ILi256EEESB_EEES9_SE_SG_Li256ELb1ELb1ELb0ELb0EEENS1_36VarlenDynamicPersistentTileSchedulerILi128ELi96ELi256ELi128ELb0ELb1ELb1ELb1ELb1ELb1EEEEEEEEEvNT_6ParamsE --------------------------
	.section	.nv.shared._ZN7cutlass13device_kernelIN5flash11enable_sm90INS1_16FlashAttnFwdSm90INS1_25CollectiveMainloopFwdSm90ILi2EN4cute5tupleIJNS5_1CILi1EEES8_S8_EEENS6_IJNS7_ILi128EEENS7_ILi96EEENS7_ILi64EEEEEELi256ENS_6half_tEfNS_4arch4Sm90ELb1ELb0ELb0ELb1ELb1ELb0ELb0ELb1ELb0ELb1ELb0ELb0EEENS1_21CollectiveEpilogueFwdINS6_IJSA_NS7_ILi256EEESB_EEES9_SE_SG_Li256ELb1ELb1ELb0ELb0EEENS1_36VarlenDynamicPersistentTileSchedulerILi128ELi96ELi256ELi128ELb0ELb1ELb1ELb1ELb1ELb1EEEEEEEEEvNT_6ParamsE,"aw",@nobits
	.sectionflags	@""
	.align	16
	.zero		1024


//--------------------- .nv.shared._ZN7cutlass13device_kernelIN5flash11enable_sm90INS1_16FlashAttnFwdSm90INS1_25CollectiveMainloopFwdSm90ILi2EN4cute5tupleIJNS5_1CILi1EEES8_S8_EEENS6_IJNS7_ILi128EEENS7_ILi96EEENS7_ILi64EEEEEELi256ENS_6half_tEfNS_4arch4Sm90ELb1ELb0ELb0ELb1ELb1ELb1ELb0ELb1ELb0ELb1ELb0ELb0EEENS1_21CollectiveEpilogueFwdINS6_IJSA_NS7_ILi256EEESB_EEES9_SE_SG_Li256ELb1ELb1ELb0ELb0EEENS1_36VarlenDynamicPersistentTileSchedulerILi128ELi96ELi256ELi128ELb0ELb1ELb1ELb1ELb1ELb1EEEEEEEEEvNT_6ParamsE --------------------------
	.section	.nv.shared._ZN7cutlass13device_kernelIN5flash11enable_sm90INS1_16FlashAttnFwdSm90INS1_25CollectiveMainloopFwdSm90ILi2EN4cute5tupleIJNS5_1CILi1EEES8_S8_EEENS6_IJNS7_ILi128EEENS7_ILi96EEENS7_ILi64EEEEEELi256ENS_6half_tEfNS_4arch4Sm90ELb1ELb0ELb0ELb1ELb1ELb1ELb0ELb1ELb0ELb1ELb0ELb0EEENS1_21CollectiveEpilogueFwdINS6_IJSA_NS7_ILi256EEESB_EEES9_SE_SG_Li256ELb1ELb1ELb0ELb0EEENS1_36VarlenDynamicPersistentTileSchedulerILi128ELi96ELi256ELi128ELb0ELb1ELb1ELb1ELb1ELb1EEEEEEEEEvNT_6ParamsE,"aw",@nobits
	.sectionflags	@""
	.align	16
	.zero		1024


//--------------------- .nv.shared._ZN7cutlass13device_kernelIN5flash11enable_sm90INS1_16FlashAttnFwdSm90INS1_25CollectiveMainloopFwdSm90ILi2EN4cute5tupleIJNS5_1CILi1EEES8_S8_EEENS6_IJNS7_ILi128EEENS7_ILi96EEENS7_ILi64EEEEEELi256ENS_6half_tEfNS_4arch4Sm90ELb1ELb0ELb0ELb1ELb1ELb0ELb1ELb1ELb0ELb1ELb0ELb0EEENS1_21CollectiveEpilogueFwdINS6_IJSA_NS7_ILi256EEESB_EEES9_SE_SG_Li256ELb1ELb1ELb0ELb0EEENS1_36VarlenDynamicPersistentTileSchedulerILi128ELi96ELi256ELi128ELb0ELb1ELb1ELb1ELb1ELb1EEEEEEEEEvNT_6ParamsE --------------------------
	.section	.nv.shared._ZN7cutlass13device_kernelIN5flash11enable_sm90INS1_16FlashAttnFwdSm90INS1_25CollectiveMainloopFwdSm90ILi2EN4cute5tupleIJNS5_1CILi1EEES8_S8_EEENS6_IJNS7_ILi128EEENS7_ILi96EEENS7_ILi64EEEEEELi256ENS_6half_tEfNS_4arch4Sm90ELb1ELb0ELb0ELb1ELb1ELb0ELb1ELb1ELb0ELb1ELb0ELb0EEENS1_21CollectiveEpilogueFwdINS6_IJSA_NS7_ILi256EEESB_EEES9_SE_SG_Li256ELb1ELb1ELb0ELb0EEENS1_36VarlenDynamicPersistentTileSchedulerILi128ELi96ELi256ELi128ELb0ELb1ELb1ELb1ELb1ELb1EEEEEEEEEvNT_6ParamsE,"aw",@nobits
	.sectionflags	@""
	.align	16
	.zero		1024


//--------------------- .nv.shared._ZN7cutlass13device_kernelIN5flash11enable_sm90INS1_16FlashAttnFwdSm90INS1_25CollectiveMainloopFwdSm90ILi2EN4cute5tupleIJNS5_1CILi1EEES8_S8_EEENS6_IJNS7_ILi128EEENS7_ILi96EEENS7_ILi64EEEEEELi256ENS_6half_tEfNS_4arch4Sm90ELb1ELb0ELb0ELb1ELb1ELb1ELb1ELb1ELb0ELb1ELb0ELb0EEENS1_21CollectiveEpilogueFwdINS6_IJSA_NS7_ILi256EEESB_EEES9_SE_SG_Li256ELb1ELb1ELb0ELb0EEENS1_36VarlenDynamicPersistentTileSchedulerILi128ELi96ELi256ELi128ELb0ELb1ELb1ELb1ELb1ELb1EEEEEEEEEvNT_6ParamsE --------------------------
	.section	.nv.shared._ZN7cutlass13device_kernelIN5flash11enable_sm90INS1_16FlashAttnFwdSm90INS1_25CollectiveMainloopFwdSm90ILi2EN4cute5tupleIJNS5_1CILi1EEES8_S8_EEENS6_IJNS7_ILi128EEENS7_ILi96EEENS7_ILi64EEEEEELi256ENS_6half_tEfNS_4arch4Sm90ELb1ELb0ELb0ELb1ELb1ELb1ELb1ELb1ELb0ELb1ELb0ELb0EEENS1_21CollectiveEpilogueFwdINS6_IJSA_NS7_ILi256EEESB_EEES9_SE_SG_Li256ELb1ELb1ELb0ELb0EEENS1_36VarlenDynamicPersistentTileSchedulerILi128ELi96ELi256ELi128ELb0ELb1ELb1ELb1ELb1ELb1EEEEEEEEEvNT_6ParamsE,"aw",@nobits
	.sectionflags	@""
	.align	16
	.zero		1024


//--------------------- .nv.constant0._ZN7cutlass13device_kernelIN5flash11enable_sm90INS1_16FlashAttnFwdSm90INS1_25CollectiveMainloopFwdSm90ILi2EN4cute5tupleIJNS5_1CILi1EEES8_S8_EEENS6_IJNS7_ILi128EEENS7_ILi96EEENS7_ILi64EEEEEELi256ENS_6half_tEfNS_4arch4Sm90ELb0ELb0ELb0ELb0ELb1ELb0ELb0ELb1ELb0ELb1ELb0ELb0EEENS1_21CollectiveEpilogueFwdINS6_IJSA_NS7_ILi256EEESB_EEES9_SE_SG_Li256ELb0ELb1ELb0ELb0EEENS1_29StaticPersistentTileSchedulerILb0EEEEEEEEEvNT_6ParamsE --------------------------
	.section	.nv.constant0._ZN7cutlass13device_kernelIN5flash11enable_sm90INS1_16FlashAttnFwdSm90INS1_25CollectiveMainloopFwdSm90ILi2EN4cute5tupleIJNS5_1CILi1EEES8_S8_EEENS6_IJNS7_ILi128EEENS7_ILi96EEENS7_ILi64EEEEEELi256ENS_6half_tEfNS_4arch4Sm90ELb0ELb0ELb0ELb0ELb1ELb0ELb0ELb1ELb0ELb1ELb0ELb0EEENS1_21CollectiveEpilogueFwdINS6_IJSA_NS7_ILi256EEESB_EEES9_SE_SG_Li256ELb0ELb1ELb0ELb0EEENS1_29StaticPersistentTileSchedulerILb0EEEEEEEEEvNT_6ParamsE,"a",@progbits
	.sectionflags	@""
	.align	4
.nv.constant0._ZN7cutlass13device_kernelIN5flash11enable_sm90INS1_16FlashAttnFwdSm90INS1_25CollectiveMainloopFwdSm90ILi2EN4cute5tupleIJNS5_1CILi1EEES8_S8_EEENS6_IJNS7_ILi128EEENS7_ILi96EEENS7_ILi64EEEEEELi256ENS_6half_tEfNS_4arch4Sm90ELb0ELb0ELb0ELb0ELb1ELb0ELb0ELb1ELb0ELb1ELb0ELb0EEENS1_21CollectiveEpilogueFwdINS6_IJSA_NS7_ILi256EEESB_EEES9_SE_SG_Li256ELb0ELb1ELb0ELb0EEENS1_29StaticPersistentTileSchedulerILb0EEEEEEEEEvNT_6ParamsE:
	.zero		3200


//--------------------- .nv.constant0._ZN7cutlass13device_kernelIN5flash11enable_sm90INS1_16FlashAttnFwdSm90INS1_25CollectiveMainloopFwdSm90ILi2EN4cute5tupleIJNS5_1CILi1EEES8_S8_EEENS6_IJNS7_ILi128EEENS7_ILi96EEENS7_ILi64EEEEEELi256ENS_6half_tEfNS_4arch4Sm90ELb0ELb0ELb0ELb0ELb1ELb0ELb1ELb1ELb0ELb1ELb0ELb0EEENS1_21CollectiveEpilogueFwdINS6_IJSA_NS7_ILi256EEESB_EEES9_SE_SG_Li256ELb0ELb1ELb0ELb0EEENS1_29StaticPersistentTileSchedulerILb0EEEEEEEEEvNT_6ParamsE --------------------------
	.section	.nv.constant0._ZN7cutlass13device_kernelIN5flash11enable_sm90INS1_16FlashAttnFwdSm90INS1_25CollectiveMainloopFwdSm90ILi2EN4cute5tupleIJNS5_1CILi1EEES8_S8_EEENS6_IJNS7_ILi128EEENS7_ILi96EEENS7_ILi64EEEEEELi256ENS_6half_tEfNS_4arch4Sm90ELb0ELb0ELb0ELb0ELb1ELb0ELb1ELb1ELb0ELb1ELb0ELb0EEENS1_21CollectiveEpilogueFwdINS6_IJSA_NS7_ILi256EEESB_EEES9_SE_SG_Li256ELb0ELb1ELb0ELb0EEENS1_29StaticPersistentTileSchedulerILb0EEEEEEEEEvNT_6ParamsE,"a",@progbits
	.sectionflags	@""
	.align	4
.nv.constant0._ZN7cutlass13device_kernelIN5flash11enable_sm90INS1_16FlashAttnFwdSm90INS1_25CollectiveMainloopFwdSm90ILi2EN4cute5tupleIJNS5_1CILi1EEES8_S8_EEENS6_IJNS7_ILi128EEENS7_ILi96EEENS7_ILi64EEEEEELi256ENS_6half_tEfNS_4arch4Sm90ELb0ELb0ELb0ELb0ELb1ELb0ELb1ELb1ELb0ELb1ELb0ELb0EEENS1_21CollectiveEpilogueFwdINS6_IJSA_NS7_ILi256EEESB_EEES9_SE_SG_Li256ELb0ELb1ELb0ELb0EEENS1_29StaticPersistentTileSchedulerILb0EEEEEEEEEvNT_6ParamsE:
	.zero		3456


//--------------------- .nv.constant0._ZN7cutlass13device_kernelIN5flash11enable_sm90INS1_16FlashAttnFwdSm90INS1_25CollectiveMainloopFwdSm90ILi2EN4cute5tupleIJNS5_1CILi1EEES8_S8_EEENS6_IJNS7_ILi128EEENS7_ILi96EEENS7_ILi64EEEEEELi256ENS_6half_tEfNS_4arch4Sm90ELb0ELb0ELb0ELb1ELb1ELb0ELb0ELb1ELb0ELb1ELb0ELb0EEENS1_21CollectiveEpilogueFwdINS6_IJSA_NS7_ILi256EEESB_EEES9_SE_SG_Li256ELb1ELb1ELb0ELb0EEENS1_36VarlenDynamicPersistentTileSchedulerILi128ELi96ELi256ELi128ELb0ELb1ELb1ELb0ELb1ELb1EEEEEEEEEvNT_6ParamsE --------------------------
	.section	.nv.constant0._ZN7cutlass13device_kernelIN5flash11enable_sm90INS1_16FlashAttnFwdSm90INS1_25CollectiveMainloopFwdSm90ILi2EN4cute5tupleIJNS5_1CILi1EEES8_S8_EEENS6_IJNS7_ILi128EEENS7_ILi96EEENS7_ILi64EEEEEELi256ENS_6half_tEfNS_4arch4Sm90ELb0ELb0ELb0ELb1ELb1ELb0ELb0ELb1ELb0ELb1ELb0ELb0EEENS1_21CollectiveEpilogueFwdINS6_IJSA_NS7_ILi256EEESB_EEES9_SE_SG_Li256ELb1ELb1ELb0ELb0EEENS1_36VarlenDynamicPersistentTileSchedulerILi128ELi96ELi256ELi128ELb0ELb1ELb1ELb0ELb1ELb1EEEEEEEEEvNT_6ParamsE,"a",@progbits
	.sectionflags	@""
	.align	4
.nv.constant0._ZN7cutlass13device_kernelIN5flash11enable_sm90INS1_16FlashAttnFwdSm90INS1_25CollectiveMainloopFwdSm90ILi2EN4cute5tupleIJNS5_1CILi1EEES8_S8_EEENS6_IJNS7_ILi128EEENS7_ILi96EEENS7_ILi64EEEEEELi256ENS_6half_tEfNS_4arch4Sm90ELb0ELb0ELb0ELb1ELb1ELb0ELb0ELb1ELb0ELb1ELb0ELb0EEENS1_21CollectiveEpilogueFwdINS6_IJSA_NS7_ILi256EEESB_EEES9_SE_SG_Li256ELb1ELb1ELb0ELb0EEENS1_36VarlenDynamicPersistentTileSchedulerILi128ELi96ELi256ELi128ELb0ELb1ELb1ELb0ELb1ELb1EEEEEEEEEvNT_6ParamsE:
	.zero		3328


//--------------------- .nv.constant0._ZN7cutlass13device_kernelIN5flash11enable_sm90INS1_16FlashAttnFwdSm90INS1_25CollectiveMainloopFwdSm90ILi2EN4cute5tupleIJNS5_1CILi1EEES8_S8_EEENS6_IJNS7_ILi128EEENS7_ILi96EEENS7_ILi64EEEEEELi256ENS_6half_tEfNS_4arch4Sm90ELb0ELb0ELb0ELb1ELb1ELb1ELb0ELb1ELb0ELb1ELb0ELb0EEENS1_21CollectiveEpilogueFwdINS6_IJSA_NS7_ILi256EEESB_EEES9_SE_SG_Li256ELb1ELb1ELb0ELb0EEENS1_36VarlenDynamicPersistentTileSchedulerILi128ELi96ELi256ELi128ELb0ELb1ELb1ELb0ELb1ELb1EEEEEEEEEvNT_6ParamsE --------------------------
	.section	.nv.constant0._ZN7cutlass13device_kernelIN5flash11enable_sm90INS1_16FlashAttnFwdSm90INS1_25CollectiveMainloopFwdSm90ILi2EN4cute5tupleIJNS5_1CILi1EEES8_S8_EEENS6_IJNS7_ILi128EEENS7_ILi96EEENS7_ILi64EEEEEELi256ENS_6half_tEfNS_4arch4Sm90ELb0ELb0ELb0ELb1ELb1ELb1ELb0ELb1ELb0ELb1ELb0ELb0EEENS1_21CollectiveEpilogueFwdINS6_IJSA_NS7_ILi256EEESB_EEES9_SE_SG_Li256ELb1ELb1ELb0ELb0EEENS1_36VarlenDynamicPersistentTileSchedulerILi128ELi96ELi256ELi128ELb0ELb1ELb1ELb0ELb1ELb1EEEEEEEEEvNT_6ParamsE,"a",@progbits
	.sectionflags	@""
	.align	4
.nv.constant0._ZN7cutlass13device_kernelIN5flash11enable_sm90INS1_16FlashAttnFwdSm90INS1_25CollectiveMainloopFwdSm90ILi2EN4cute5tupleIJNS5_1CILi1EEES8_S8_EEENS6_IJNS7_ILi128EEENS7_ILi96EEENS7_ILi64EEEEEELi256ENS_6half_tEfNS_4arch4Sm90ELb0ELb0ELb0ELb1ELb1ELb1ELb0ELb1ELb0ELb1ELb0ELb0EEENS1_21CollectiveEpilogueFwdINS6_IJSA_NS7_ILi256EEESB_EEES9_SE_SG_Li256ELb1ELb1ELb0ELb0EEENS1_36VarlenDynamicPersistentTileSchedulerILi128ELi96ELi256ELi128ELb0ELb1ELb1ELb0ELb1ELb1EEEEEEEEEvNT_6ParamsE:
	.zero		3328


//--------------------- .nv.constant0._ZN7cutlass13device_kernelIN5flash11enable_sm90INS1_16FlashAttnFwdSm90INS1_25CollectiveMainloopFwdSm90ILi2EN4cute5tupleIJNS5_1CILi1EEES8_S8_EEENS6_IJNS7_ILi128EEENS7_ILi96EEENS7_ILi64EEEEEELi256ENS_6half_tEfNS_4arch4Sm90ELb0ELb0ELb0ELb1ELb1ELb0ELb1ELb1ELb0ELb1ELb0ELb0EEENS1_21CollectiveEpilogueFwdINS6_IJSA_NS7_ILi256EEESB_EEES9_SE_SG_Li256ELb1ELb1ELb0ELb0EEENS1_36VarlenDynamicPersistentTileSchedulerILi128ELi96ELi256ELi128ELb0ELb1ELb1ELb0ELb1ELb1EEEEEEEEEvNT_6ParamsE --------------------------
	.section	.nv.constant0._ZN7cutlass13device_kernelIN5flash11enable_sm90INS1_16FlashAttnFwdSm90INS1_25CollectiveMainloopFwdSm90ILi2EN4cute5tupleIJNS5_1CILi1EEES8_S8_EEENS6_IJNS7_ILi128EEENS7_ILi96EEENS7_ILi64EEEEEELi256ENS_6half_tEfNS_4arch4Sm90ELb0ELb0ELb0ELb1ELb1ELb0ELb1ELb1ELb0ELb1ELb0ELb0EEENS1_21CollectiveEpilogueFwdINS6_IJSA_NS7_ILi256EEESB_EEES9_SE_SG_Li256ELb1ELb1ELb0ELb0EEENS1_36VarlenDynamicPersistentTileSchedulerILi128ELi96ELi256ELi128ELb0ELb1ELb1ELb0ELb1ELb1EEEEEEEEEvNT_6ParamsE,"a",@progbits
	.sectionflags	@""
	.align	4
.nv.constant0._ZN7cutlass13device_kernelIN5flash11enable_sm90INS1_16FlashAttnFwdSm90INS1_25CollectiveMainloopFwdSm90ILi2EN4cute5tupleIJNS5_1CILi1EEES8_S8_EEENS6_IJNS7_ILi128EEENS7_ILi96EEENS7_ILi64EEEEEELi256ENS_6half_tEfNS_4arch4Sm90ELb0ELb0ELb0ELb1ELb1ELb0ELb1ELb1ELb0ELb1ELb0ELb0EEENS1_21CollectiveEpilogueFwdINS6_IJSA_NS7_ILi256EEESB_EEES9_SE_SG_Li256ELb1ELb1ELb0ELb0EEENS1_36VarlenDynamicPersistentTileSchedulerILi128ELi96ELi256ELi128ELb0ELb1ELb1ELb0ELb1ELb1EEEEEEEEEvNT_6ParamsE:
	.zero		3584


//--------------------- .nv.constant0._ZN7cutlass13device_kernelIN5flash11enable_sm90INS1_16FlashAttnFwdSm90INS1_25CollectiveMainloopFwdSm90ILi2EN4cute5tupleIJNS5_1CILi1EEES8_S8_EEENS6_IJNS7_ILi128EEENS7_ILi96EEENS7_ILi64EEEEEELi256ENS_6half_tEfNS_4arch4Sm90ELb0ELb0ELb0ELb1ELb1ELb1ELb1ELb1ELb0ELb1ELb0ELb0EEENS1_21CollectiveEpilogueFwdINS6_IJSA_NS7_ILi256EEESB_EEES9_SE_SG_Li256ELb1ELb1ELb0ELb0EEENS1_36VarlenDynamicPersistentTileSchedulerILi128ELi96ELi256ELi128ELb0ELb1ELb1ELb0ELb1ELb1EEEEEEEEEvNT_6ParamsE --------------------------
	.section	.nv.constant0._ZN7cutlass13device_kernelIN5flash11enable_sm90INS1_16FlashAttnFwdSm90INS1_25CollectiveMainloopFwdSm90ILi2EN4cute5tupleIJNS5_1CILi1EEES8_S8_EEENS6_IJNS7_ILi128EEENS7_ILi96EEENS7_ILi64EEEEEELi256ENS_6half_tEfNS_4arch4Sm90ELb0ELb0ELb0ELb1ELb1ELb1ELb1ELb1ELb0ELb1ELb0ELb0EEENS1_21CollectiveEpilogueFwdINS6_IJSA_NS7_ILi256EEESB_EEES9_SE_SG_Li256ELb1ELb1ELb0ELb0EEENS1_36VarlenDynamicPersistentTileSchedulerILi128ELi96ELi256ELi128ELb0ELb1ELb1ELb0ELb1ELb1EEEEEEEEEvNT_6ParamsE,"a",@progbits
	.sectionflags	@""
	.align	4
.nv.constant0._ZN7cutlass13device_kernelIN5flash11enable_sm90INS1_16FlashAttnFwdSm90INS1_25CollectiveMainloopFwdSm90ILi2EN4cute5tupleIJNS5_1CILi1EEES8_S8_EEENS6_IJNS7_ILi128EEENS7_ILi96EEENS7_ILi64EEEEEELi256ENS_6half_tEfNS_4arch4Sm90ELb0ELb0ELb0ELb1ELb1ELb1ELb1ELb1ELb0ELb1ELb0ELb0EEENS1_21CollectiveEpilogueFwdINS6_IJSA_NS7_ILi256EEESB_EEES9_SE_SG_Li256ELb1ELb1ELb0ELb0EEENS1_36VarlenDynamicPersistentTileSchedulerILi128ELi96ELi256ELi128ELb0ELb1ELb1ELb0ELb1ELb1EEEEEEEEEvNT_6ParamsE:
	.zero		3584


//--------------------- .nv.constant0._ZN7cutlass13device_kernelIN5flash11enable_sm90INS1_16FlashAttnFwdSm90INS1_25CollectiveMainloopFwdSm90ILi2EN4cute5tupleIJNS5_1CILi1EEES8_S8_EEENS6_IJNS7_ILi128EEENS7_ILi96EEENS7_ILi64EEEEEELi256ENS_6half_tEfNS_4arch4Sm90ELb0ELb1ELb0ELb0ELb1ELb0ELb0ELb1ELb0ELb1ELb0ELb0EEENS1_21CollectiveEpilogueFwdINS6_IJSA_NS7_ILi256EEESB_EEES9_SE_SG_Li256ELb0ELb1ELb0ELb0EEENS1_30DynamicPersistentTileSchedulerILi256ELi128ELb0ELb1ELb1EEEEEEEEEvNT_6ParamsE --------------------------
	.section	.nv.constant0._ZN7cutlass13device_kernelIN5flash11enable_sm90INS1_16FlashAttnFwdSm90INS1_25CollectiveMainloopFwdSm90ILi2EN4cute5tupleIJNS5_1CILi1EEES8_S8_EEENS6_IJNS7_ILi128EEENS7_ILi96EEENS7_ILi64EEEEEELi256ENS_6half_tEfNS_4arch4Sm90ELb0ELb1ELb0ELb0ELb1ELb0ELb0ELb1ELb0ELb1ELb0ELb0EEENS1_21CollectiveEpilogueFwdINS6_IJSA_NS7_ILi256EEESB_EEES9_SE_SG_Li256ELb0ELb1ELb0ELb0EEENS1_30DynamicPersistentTileSchedulerILi256ELi128ELb0ELb1ELb1EEEEEEEEEvNT_6ParamsE,"a",@progbits
	.sectionflags	@""
	.align	4
.nv.constant0._ZN7cutlass13device_kernelIN5flash11enable_sm90INS1_16FlashAttnFwdSm90INS1_25CollectiveMainloopFwdSm90ILi2EN4cute5tupleIJNS5_1CILi1EEES8_S8_EEENS6_IJNS7_ILi128EEENS7_ILi96EEENS7_ILi64EEEEEELi256ENS_6half_tEfNS_4arch4Sm90ELb0ELb1ELb0ELb0ELb1ELb0ELb0ELb1ELb0ELb1ELb0ELb0EEENS1_21CollectiveEpilogueFwdINS6_IJSA_NS7_ILi256EEESB_EEES9_SE_SG_Li256ELb0ELb1ELb0ELb0EEENS1_30DynamicPersistentTileSchedulerILi256ELi128ELb0ELb1ELb1EEEEEEEEEvNT_6ParamsE:
	.zero		3328


//--------------------- .nv.constant0._ZN7cutlass13device_kernelIN5flash11enable_sm90INS1_16FlashAttnFwdSm90INS1_25CollectiveMainloopFwdSm90ILi2EN4cute5tupleIJNS5_1CILi1EEES8_S8_EEENS6_IJNS7_ILi128EEENS7_ILi96EEENS7_ILi64EEEEEELi256ENS_6half_tEfNS_4arch4Sm90ELb0ELb1ELb0ELb0ELb1ELb0ELb1ELb1ELb0ELb1ELb0ELb0EEENS1_21CollectiveEpilogueFwdINS6_IJSA_NS7_ILi256EEESB_EEES9_SE_SG_Li256ELb0ELb1ELb0ELb0EEENS1_30DynamicPersistentTileSchedulerILi256ELi128ELb0ELb1ELb1EEEEEEEEEvNT_6ParamsE --------------------------
	.section	.nv.constant0._ZN7cutlass13device_kernelIN5flash11enable_sm90INS1_16FlashAttnFwdSm90INS1_25CollectiveMainloopFwdSm90ILi2EN4cute5tupleIJNS5_1CILi1EEES8_S8_EEENS6_IJNS7_ILi128EEENS7_ILi96EEENS7_ILi64EEEEEELi256ENS_6half_tEfNS_4arch4Sm90ELb0ELb1ELb0ELb0ELb1ELb0ELb1ELb1ELb0ELb1ELb0ELb0EEENS1_21CollectiveEpilogueFwdINS6_IJSA_NS7_ILi256EEESB_EEES9_SE_SG_Li256ELb0ELb1ELb0ELb0EEENS1_30DynamicPersistentTileSchedulerILi256ELi128ELb0ELb1ELb1EEEEEEEEEvNT_6ParamsE,"a",@progbits
	.sectionflags	@""
	.align	4
.nv.constant0._ZN7cutlass13device_kernelIN5flash11enable_sm90INS1_16FlashAttnFwdSm90INS1_25CollectiveMainloopFwdSm90ILi2EN4cute5tupleIJNS5_1CILi1EEES8_S8_EEENS6_IJNS7_ILi128EEENS7_ILi96EEENS7_ILi64EEEEEELi256ENS_6half_tEfNS_4arch4Sm90ELb0ELb1ELb0ELb0ELb1ELb0ELb1ELb1ELb0ELb1ELb0ELb0EEENS1_21CollectiveEpilogueFwdINS6_IJSA_NS7_ILi256EEESB_EEES9_SE_SG_Li256ELb0ELb1ELb0ELb0EEENS1_30DynamicPersistentTileSchedulerILi256ELi128ELb0ELb1ELb1EEEEEEEEEvNT_6ParamsE:
	.zero		3584


//--------------------- .nv.constant0._ZN7cutlass13device_kernelIN5flash11enable_sm90INS1_16FlashAttnFwdSm90INS1_25CollectiveMainloopFwdSm90ILi2EN4cute5tupleIJNS5_1CILi1EEES8_S8_EEENS6_IJNS7_ILi128EEENS7_ILi96EEENS7_ILi64EEEEEELi256ENS_6half_tEfNS_4arch4Sm90ELb0ELb1ELb0ELb1ELb1ELb0ELb0ELb1ELb0ELb1ELb0ELb0EEENS1_21CollectiveEpilogueFwdINS6_IJSA_NS7_ILi256EEESB_EEES9_SE_SG_Li256ELb1ELb1ELb0ELb0EEENS1_36VarlenDynamicPersistentTileSchedulerILi128ELi96ELi256ELi128ELb0ELb1ELb1ELb1ELb0ELb1EEEEEEEEEvNT_6ParamsE --------------------------
	.section	.nv.constant0._ZN7cutlass13device_kernelIN5flash11enable_sm90INS1_16FlashAttnFwdSm90INS1_25CollectiveMainloopFwdSm90ILi2EN4cute5tupleIJNS5_1CILi1EEES8_S8_EEENS6_IJNS7_ILi128EEENS7_ILi96EEENS7_ILi64EEEEEELi256ENS_6half_tEfNS_4arch4Sm90ELb0ELb1ELb0ELb1ELb1ELb0ELb0ELb1ELb0ELb1ELb0ELb0EEENS1_21CollectiveEpilogueFwdINS6_IJSA_NS7_ILi256EEESB_EEES9_SE_SG_Li256ELb1ELb1ELb0ELb0EEENS1_36VarlenDynamicPersistentTileSchedulerILi128ELi96ELi256ELi128ELb0ELb1ELb1ELb1ELb0ELb1EEEEEEEEEvNT_6ParamsE,"a",@progbits
	.sectionflags	@""
	.align	4
.nv.constant0._ZN7cutlass13device_kernelIN5flash11enable_sm90INS1_16FlashAttnFwdSm90INS1_25CollectiveMainloopFwdSm90ILi2EN4cute5tupleIJNS5_1CILi1EEES8_S8_EEENS6_IJNS7_ILi128EEENS7_ILi96EEENS7_ILi64EEEEEELi256ENS_6half_tEfNS_4arch4Sm90ELb0ELb1ELb0ELb1ELb1ELb0ELb0ELb1ELb0ELb1ELb0ELb0EEENS1_21CollectiveEpilogueFwdINS6_IJSA_NS7_ILi256EEESB_EEES9_SE_SG_Li256ELb1ELb1ELb0ELb0EEENS1_36VarlenDynamicPersistentTileSchedulerILi128ELi96ELi256ELi128ELb0ELb1ELb1ELb1ELb0ELb1EEEEEEEEEvNT_6ParamsE:
	.zero		3328


//--------------------- .nv.constant0._ZN7cutlass13device_kernelIN5flash11enable_sm90INS1_16FlashAttnFwdSm90INS1_25CollectiveMainloopFwdSm90ILi2EN4cute5tupleIJNS5_1CILi1EEES8_S8_EEENS6_IJNS7_ILi128EEENS7_ILi96EEENS7_ILi64EEEEEELi256ENS_6half_tEfNS_4arch4Sm90ELb0ELb1ELb0ELb1ELb1ELb1ELb0ELb1ELb0ELb1ELb0ELb0EEENS1_21CollectiveEpilogueFwdINS6_IJSA_NS7_ILi256EEESB_EEES9_SE_SG_Li256ELb1ELb1ELb0ELb0EEENS1_36VarlenDynamicPersistentTileSchedulerILi128ELi96ELi256ELi128ELb0ELb1ELb1ELb1ELb0ELb1EEEEEEEEEvNT_6ParamsE --------------------------
	.section	.nv.constant0._ZN7cutlass13device_kernelIN5flash11enable_sm90INS1_16FlashAttnFwdSm90INS1_25CollectiveMainloopFwdSm90ILi2EN4cute5tupleIJNS5_1CILi1EEES8_S8_EEENS6_IJNS7_ILi128EEENS7_ILi96EEENS7_ILi64EEEEEELi256ENS_6half_tEfNS_4arch4Sm90ELb0ELb1ELb0ELb1ELb1ELb1ELb0ELb1ELb0ELb1ELb0ELb0EEENS1_21CollectiveEpilogueFwdINS6_IJSA_NS7_ILi256EEESB_EEES9_SE_SG_Li256ELb1ELb1ELb0ELb0EEENS1_36VarlenDynamicPersistentTileSchedulerILi128ELi96ELi256ELi128ELb0ELb1ELb1ELb1ELb0ELb1EEEEEEEEEvNT_6ParamsE,"a",@progbits
	.sectionflags	@""
	.align	4
.nv.constant0._ZN7cutlass13device_kernelIN5flash11enable_sm90INS1_16FlashAttnFwdSm90INS1_25CollectiveMainloopFwdSm90ILi2EN4cute5tupleIJNS5_1CILi1EEES8_S8_EEENS6_IJNS7_ILi128EEENS7_ILi96EEENS7_ILi64EEEEEELi256ENS_6half_tEfNS_4arch4Sm90ELb0ELb1ELb0ELb1ELb1ELb1ELb0ELb1ELb0ELb1ELb0ELb0EEENS1_21CollectiveEpilogueFwdINS6_IJSA_NS7_ILi256EEESB_EEES9_SE_SG_Li256ELb1ELb1ELb0ELb0EEENS1_36VarlenDynamicPersistentTileSchedulerILi128ELi96ELi256ELi128ELb0ELb1ELb1ELb1ELb0ELb1EEEEEEEEEvNT_6ParamsE:
	.zero		3328


//--------------------- .nv.constant0._ZN7cutlass13device_kernelIN5flash11enable_sm90INS1_16FlashAttnFwdSm90INS1_25CollectiveMainloopFwdSm90ILi2EN4cute5tupleIJNS5_1CILi1EEES8_S8_EEENS6_IJNS7_ILi128EEENS7_ILi96EEENS7_ILi64EEEEEELi256ENS_6half_tEfNS_4arch4Sm90ELb0ELb1ELb0ELb1ELb1ELb0ELb1ELb1ELb0ELb1ELb0ELb0EEENS1_21CollectiveEpilogueFwdINS6_IJSA_NS7_ILi256EEESB_EEES9_SE_SG_Li256ELb1ELb1ELb0ELb0EEENS1_36VarlenDynamicPersistentTileSchedulerILi128ELi96ELi256ELi128ELb0ELb1ELb1ELb1ELb0ELb1EEEEEEEEEvNT_6ParamsE --------------------------
	.section	.nv.constant0._ZN7cutlass13device_kernelIN5flash11enable_sm90INS1_16FlashAttnFwdSm90INS1_25CollectiveMainloopFwdSm90ILi2EN4cute5tupleIJNS5_1CILi1EEES8_S8_EEENS6_IJNS7_ILi128EEENS7_ILi96EEENS7_ILi64EEEEEELi256ENS_6half_tEfNS_4arch4Sm90ELb0ELb1ELb0ELb1ELb1ELb0ELb1ELb1ELb0ELb1ELb0ELb0EEENS1_21CollectiveEpilogueFwdINS6_IJSA_NS7_ILi256EEESB_EEES9_SE_SG_Li256ELb1ELb1ELb0ELb0EEENS1_36VarlenDynamicPersistentTileSchedulerILi128ELi96ELi256ELi128ELb0ELb1ELb1ELb1ELb0ELb1EEEEEEEEEvNT_6ParamsE,"a",@progbits
	.sectionflags	@""
	.align	4
.nv.constant0._ZN7cutlass13device_kernelIN5flash11enable_sm90INS1_16FlashAttnFwdSm90INS1_25CollectiveMainloopFwdSm90ILi2EN4cute5tupleIJNS5_1CILi1EEES8_S8_EEENS6_IJNS7_ILi128EEENS7_ILi96EEENS7_ILi64EEEEEELi256ENS_6half_tEfNS_4arch4Sm90ELb0ELb1ELb0ELb1ELb1ELb0ELb1ELb1ELb0ELb1ELb0ELb0EEENS1_21CollectiveEpilogueFwdINS6_IJSA_NS7_ILi256EEESB_EEES9_SE_SG_Li256ELb1ELb1ELb0ELb0EEENS1_36VarlenDynamicPersistentTileSchedulerILi128ELi96ELi256ELi128ELb0ELb1ELb1ELb1ELb0ELb1EEEEEEEEEvNT_6ParamsE:
	.zero		3584


//--------------------- .nv.constant0._ZN7cutlass13device_kernelIN5flash11enable_sm90INS1_16FlashAttnFwdSm90INS1_25CollectiveMainloopFwdSm90ILi2EN4cute5tupleIJNS5_1CILi1EEES8_S8_EEENS6_IJNS7_ILi128EEENS7_ILi96EEENS7_ILi64EEEEEELi256ENS_6half_tEfNS_4arch4Sm90ELb0ELb1ELb0ELb1ELb1ELb1ELb1ELb1ELb0ELb1ELb0ELb0EEENS1_21CollectiveEpilogueFwdINS6_IJSA_NS7_ILi256EEESB_EEES9_SE_SG_Li256ELb1ELb1ELb0ELb0EEENS1_36VarlenDynamicPersistentTileSchedulerILi128ELi96ELi256ELi128ELb0ELb1ELb1ELb1ELb0ELb1EEEEEEEEEvNT_6ParamsE --------------------------
	.section	.nv.constant0._ZN7cutlass13device_kernelIN5flash11enable_sm90INS1_16FlashAttnFwdSm90INS1_25CollectiveMainloopFwdSm90ILi2EN4cute5tupleIJNS5_1CILi1EEES8_S8_EEENS6_IJNS7_ILi128EEENS7_ILi96EEENS7_ILi64EEEEEELi256ENS_6half_tEfNS_4arch4Sm90ELb0ELb1ELb0ELb1ELb1ELb1ELb1ELb1ELb0ELb1ELb0ELb0EEENS1_21CollectiveEpilogueFwdINS6_IJSA_NS7_ILi256EEESB_EEES9_SE_SG_Li256ELb1ELb1ELb0ELb0EEENS1_36VarlenDynamicPersistentTileSchedulerILi128ELi96ELi256ELi128ELb0ELb1ELb1ELb1ELb0ELb1EEEEEEEEEvNT_6ParamsE,"a",@progbits
	.sectionflags	@""
	.align	4
.nv.constant0._ZN7cutlass13device_kernelIN5flash11enable_sm90INS1_16FlashAttnFwdSm90INS1_25CollectiveMainloopFwdSm90ILi2EN4cute5tupleIJNS5_1CILi1EEES8_S8_EEENS6_IJNS7_ILi128EEENS7_ILi96EEENS7_ILi64EEEEEELi256ENS_6half_tEfNS_4arch4Sm90ELb0ELb1ELb0ELb1ELb1ELb1ELb1ELb1ELb0ELb1ELb0ELb0EEENS1_21CollectiveEpilogueFwdINS6_IJSA_NS7_ILi256EEESB_EEES9_SE_SG_Li256ELb1ELb1ELb0ELb0EEENS1_36VarlenDynamicPersistentTileSchedulerILi128ELi96ELi256ELi128ELb0ELb1ELb1ELb1ELb0ELb1EEEEEEEEEvNT_6ParamsE:
	.zero		3584


//--------------------- .nv.constant0._ZN7cutlass13device_kernelIN5flash11enable_sm90INS1_16FlashAttnFwdSm90INS1_25CollectiveMainloopFwdSm90ILi2EN4cute5tupleIJNS5_1CILi1EEES8_S8_EEENS6_IJNS7_ILi128EEENS7_ILi96EEENS7_ILi64EEEEEELi256ENS_6half_tEfNS_4arch4Sm90ELb1ELb0ELb0ELb0ELb1ELb0ELb0ELb1ELb0ELb1ELb0ELb0EEENS1_21CollectiveEpilogueFwdINS6_IJSA_NS7_ILi256EEESB_EEES9_SE_SG_Li256ELb0ELb1ELb0ELb0EEENS1_30DynamicPersistentTileSchedulerILi256ELi128ELb0ELb1ELb1EEEEEEEEEvNT_6ParamsE --------------------------
	.section	.nv.constant0._ZN7cutlass13device_kernelIN5flash11enable_sm90INS1_16FlashAttnFwdSm90INS1_25CollectiveMainloopFwdSm90ILi2EN4cute5tupleIJNS5_1CILi1EEES8_S8_EEENS6_IJNS7_ILi128EEENS7_ILi96EEENS7_ILi64EEEEEELi256ENS_6half_tEfNS_4arch4Sm90ELb1ELb0ELb0ELb0ELb1ELb0ELb0ELb1ELb0ELb1ELb0ELb0EEENS1_21CollectiveEpilogueFwdINS6_IJSA_NS7_ILi256EEESB_EEES9_SE_SG_Li256ELb0ELb1ELb0ELb0EEENS1_30DynamicPersistentTileSchedulerILi256ELi128ELb0ELb1ELb1EEEEEEEEEvNT_6ParamsE,"a",@progbits
	.sectionflags	@""
	.align	4
.nv.constant0._ZN7cutlass13device_kernelIN5flash11enable_sm90INS1_16FlashAttnFwdSm90INS1_25CollectiveMainloopFwdSm90ILi2EN4cute5tupleIJNS5_1CILi1EEES8_S8_EEENS6_IJNS7_ILi128EEENS7_ILi96EEENS7_ILi64EEEEEELi256ENS_6half_tEfNS_4arch4Sm90ELb1ELb0ELb0ELb0ELb1ELb0ELb0ELb1ELb0ELb1ELb0ELb0EEENS1_21CollectiveEpilogueFwdINS6_IJSA_NS7_ILi256EEESB_EEES9_SE_SG_Li256ELb0ELb1ELb0ELb0EEENS1_30DynamicPersistentTileSchedulerILi256ELi128ELb0ELb1ELb1EEEEEEEEEvNT_6ParamsE:
	.zero		3328


//--------------------- .nv.constant0._ZN7cutlass13device_kernelIN5flash11enable_sm90INS1_16FlashAttnFwdSm90INS1_25CollectiveMainloopFwdSm90ILi2EN4cute5tupleIJNS5_1CILi1EEES8_S8_EEENS6_IJNS7_ILi128EEENS7_ILi96EEENS7_ILi64EEEEEELi256ENS_6half_tEfNS_4arch4Sm90ELb1ELb0ELb0ELb0ELb1ELb0ELb1ELb1ELb0ELb1ELb0ELb0EEENS1_21CollectiveEpilogueFwdINS6_IJSA_NS7_ILi256EEESB_EEES9_SE_SG_Li256ELb0ELb1ELb0ELb0EEENS1_30DynamicPersistentTileSchedulerILi256ELi128ELb0ELb1ELb1EEEEEEEEEvNT_6ParamsE --------------------------
	.section	.nv.constant0._ZN7cutlass13device_kernelIN5flash11enable_sm90INS1_16FlashAttnFwdSm90INS1_25CollectiveMainloopFwdSm90ILi2EN4cute5tupleIJNS5_1CILi1EEES8_S8_EEENS6_IJNS7_ILi128EEENS7_ILi96EEENS7_ILi64EEEEEELi256ENS_6half_tEfNS_4arch4Sm90ELb1ELb0ELb0ELb0ELb1ELb0ELb1ELb1ELb0ELb1ELb0ELb0EEENS1_21CollectiveEpilogueFwdINS6_IJSA_NS7_ILi256EEESB_EEES9_SE_SG_Li256ELb0ELb1ELb0ELb0EEENS1_30DynamicPersistentTileSchedulerILi256ELi128ELb0ELb1ELb1EEEEEEEEEvNT_6ParamsE,"a",@progbits
	.sectionflags	@""
	.align	4
.nv.constant0._ZN7cutlass13device_kernelIN5flash11enable_sm90INS1_16FlashAttnFwdSm90INS1_25CollectiveMainloopFwdSm90ILi2EN4cute5tupleIJNS5_1CILi1EEES8_S8_EEENS6_IJNS7_ILi128EEENS7_ILi96EEENS7_ILi64EEEEEELi256ENS_6half_tEfNS_4arch4Sm90ELb1ELb0ELb0ELb0ELb1ELb0ELb1ELb1ELb0ELb1ELb0ELb0EEENS1_21CollectiveEpilogueFwdINS6_IJSA_NS7_ILi256EEESB_EEES9_SE_SG_Li256ELb0ELb1ELb0ELb0EEENS1_30DynamicPersistentTileSchedulerILi256ELi128ELb0ELb1ELb1EEEEEEEEEvNT_6ParamsE:
	.zero		3584


//--------------------- .nv.constant0._ZN7cutlass13device_kernelIN5flash11enable_sm90INS1_16FlashAttnFwdSm90INS1_25CollectiveMainloopFwdSm90ILi2EN4cute5tupleIJNS5_1CILi1EEES8_S8_EEENS6_IJNS7_ILi128EEENS7_ILi96EEENS7_ILi64EEEEEELi256ENS_6half_tEfNS_4arch4Sm90ELb1ELb0ELb0ELb1ELb1ELb0ELb0ELb1ELb0ELb1ELb0ELb0EEENS1_21CollectiveEpilogueFwdINS6_IJSA_NS7_ILi256EEESB_EEES9_SE_SG_Li256ELb1ELb1ELb0ELb0EEENS1_36VarlenDynamicPersistentTileSchedulerILi128ELi96ELi256ELi128ELb0ELb1ELb1ELb1ELb1ELb1EEEEEEEEEvNT_6ParamsE --------------------------
	.section	.nv.constant0._ZN7cutlass13device_kernelIN5flash11enable_sm90INS1_16FlashAttnFwdSm90INS1_25CollectiveMainloopFwdSm90ILi2EN4cute5tupleIJNS5_1CILi1EEES8_S8_EEENS6_IJNS7_ILi128EEENS7_ILi96EEENS7_ILi64EEEEEELi256ENS_6half_tEfNS_4arch4Sm90ELb1ELb0ELb0ELb1ELb1ELb0ELb0ELb1ELb0ELb1ELb0ELb0EEENS1_21CollectiveEpilogueFwdINS6_IJSA_NS7_ILi256EEESB_EEES9_SE_SG_Li256ELb1ELb1ELb0ELb0EEENS1_36VarlenDynamicPersistentTileSchedulerILi128ELi96ELi256ELi128ELb0ELb1ELb1ELb1ELb1ELb1EEEEEEEEEvNT_6ParamsE,"a",@progbits
	.sectionflags	@""
	.align	4
.nv.constant0._ZN7cutlass13device_kernelIN5flash11enable_sm90INS1_16FlashAttnFwdSm90INS1_25CollectiveMainloopFwdSm90ILi2EN4cute5tupleIJNS5_1CILi1EEES8_S8_EEENS6_IJNS7_ILi128EEENS7_ILi96EEENS7_ILi64EEEEEELi256ENS_6half_tEfNS_4arch4Sm90ELb1ELb0ELb0ELb1ELb1ELb0ELb0ELb1ELb0ELb1ELb0ELb0EEENS1_21CollectiveEpilogueFwdINS6_IJSA_NS7_ILi256EEESB_EEES9_SE_SG_Li256ELb1ELb1ELb0ELb0EEENS1_36VarlenDynamicPersistentTileSchedulerILi128ELi96ELi256ELi128ELb0ELb1ELb1ELb1ELb1ELb1EEEEEEEEEvNT_6ParamsE:
	.zero		3328


//--------------------- .nv.constant0._ZN7cutlass13device_kernelIN5flash11enable_sm90INS1_16FlashAttnFwdSm90INS1_25CollectiveMainloopFwdSm90ILi2EN4cute5tupleIJNS5_1CILi1EEES8_S8_EEENS6_IJNS7_ILi128EEENS7_ILi96EEENS7_ILi64EEEEEELi256ENS_6half_tEfNS_4arch4Sm90ELb1ELb0ELb0ELb1ELb1ELb1ELb0ELb1ELb0ELb1ELb0ELb0EEENS1_21CollectiveEpilogueFwdINS6_IJSA_NS7_ILi256EEESB_EEES9_SE_SG_Li256ELb1ELb1ELb0ELb0EEENS1_36VarlenDynamicPersistentTileSchedulerILi128ELi96ELi256ELi128ELb0ELb1ELb1ELb1ELb1ELb1EEEEEEEEEvNT_6ParamsE --------------------------
	.section	.nv.constant0._ZN7cutlass13device_kernelIN5flash11enable_sm90INS1_16FlashAttnFwdSm90INS1_25CollectiveMainloopFwdSm90ILi2EN4cute5tupleIJNS5_1CILi1EEES8_S8_EEENS6_IJNS7_ILi128EEENS7_ILi96EEENS7_ILi64EEEEEELi256ENS_6half_tEfNS_4arch4Sm90ELb1ELb0ELb0ELb1ELb1ELb1ELb0ELb1ELb0ELb1ELb0ELb0EEENS1_21CollectiveEpilogueFwdINS6_IJSA_NS7_ILi256EEESB_EEES9_SE_SG_Li256ELb1ELb1ELb0ELb0EEENS1_36VarlenDynamicPersistentTileSchedulerILi128ELi96ELi256ELi128ELb0ELb1ELb1ELb1ELb1ELb1EEEEEEEEEvNT_6ParamsE,"a",@progbits
	.sectionflags	@""
	.align	4
.nv.constant0._ZN7cutlass13device_kernelIN5flash11enable_sm90INS1_16FlashAttnFwdSm90INS1_25CollectiveMainloopFwdSm90ILi2EN4cute5tupleIJNS5_1CILi1EEES8_S8_EEENS6_IJNS7_ILi128EEENS7_ILi96EEENS7_ILi64EEEEEELi256ENS_6half_tEfNS_4arch4Sm90ELb1ELb0ELb0ELb1ELb1ELb1ELb0ELb1ELb0ELb1ELb0ELb0EEENS1_21CollectiveEpilogueFwdINS6_IJSA_NS7_ILi256EEESB_EEES9_SE_SG_Li256ELb1ELb1ELb0ELb0EEENS1_36VarlenDynamicPersistentTileSchedulerILi128ELi96ELi256ELi128ELb0ELb1ELb1ELb1ELb1ELb1EEEEEEEEEvNT_6ParamsE:
	.zero		3328


//--------------------- .nv.constant0._ZN7cutlass13device_kernelIN5flash11enable_sm90INS1_16FlashAttnFwdSm90INS1_25CollectiveMainloopFwdSm90ILi2EN4cute5tupleIJNS5_1CILi1EEES8_S8_EEENS6_IJNS7_ILi128EEENS7_ILi96EEENS7_ILi64EEEEEELi256ENS_6half_tEfNS_4arch4Sm90ELb1ELb0ELb0ELb1ELb1ELb0ELb1ELb1ELb0ELb1ELb0ELb0EEENS1_21CollectiveEpilogueFwdINS6_IJSA_NS7_ILi256EEESB_EEES9_SE_SG_Li256ELb1ELb1ELb0ELb0EEENS1_36VarlenDynamicPersistentTileSchedulerILi128ELi96ELi256ELi128ELb0ELb1ELb1ELb1ELb1ELb1EEEEEEEEEvNT_6ParamsE --------------------------
	.section	.nv.constant0._ZN7cutlass13device_kernelIN5flash11enable_sm90INS1_16FlashAttnFwdSm90INS1_25CollectiveMainloopFwdSm90ILi2EN4cute5tupleIJNS5_1CILi1EEES8_S8_EEENS6_IJNS7_ILi128EEENS7_ILi96EEENS7_ILi64EEEEEELi256ENS_6half_tEfNS_4arch4Sm90ELb1ELb0ELb0ELb1ELb1ELb0ELb1ELb1ELb0ELb1ELb0ELb0EEENS1_21CollectiveEpilogueFwdINS6_IJSA_NS7_ILi256EEESB_EEES9_SE_SG_Li256ELb1ELb1ELb0ELb0EEENS1_36VarlenDynamicPersistentTileSchedulerILi128ELi96ELi256ELi128ELb0ELb1ELb1ELb1ELb1ELb1EEEEEEEEEvNT_6ParamsE,"a",@progbits
	.sectionflags	@""
	.align	4
.nv.constant0._ZN7cutlass13device_kernelIN5flash11enable_sm90INS1_16FlashAttnFwdSm90INS1_25CollectiveMainloopFwdSm90ILi2EN4cute5tupleIJNS5_1CILi1EEES8_S8_EEENS6_IJNS7_ILi128EEENS7_ILi96EEENS7_ILi64EEEEEELi256ENS_6half_tEfNS_4arch4Sm90ELb1ELb0ELb0ELb1ELb1ELb0ELb1ELb1ELb0ELb1ELb0ELb0EEENS1_21CollectiveEpilogueFwdINS6_IJSA_NS7_ILi256EEESB_EEES9_SE_SG_Li256ELb1ELb1ELb0ELb0EEENS1_36VarlenDynamicPersistentTileSchedulerILi128ELi96ELi256ELi128ELb0ELb1ELb1ELb1ELb1ELb1EEEEEEEEEvNT_6ParamsE:
	.zero		3584


//--------------------- .nv.constant0._ZN7cutlass13device_kernelIN5flash11enable_sm90INS1_16FlashAttnFwdSm90INS1_25CollectiveMainloopFwdSm90ILi2EN4cute5tupleIJNS5_1CILi1EEES8_S8_EEENS6_IJNS7_ILi128EEENS7_ILi96EEENS7_ILi64EEEEEELi256ENS_6half_tEfNS_4arch4Sm90ELb1ELb0ELb0ELb1ELb1ELb1ELb1ELb1ELb0ELb1ELb0ELb0EEENS1_21CollectiveEpilogueFwdINS6_IJSA_NS7_ILi256EEESB_EEES9_SE_SG_Li256ELb1ELb1ELb0ELb0EEENS1_36VarlenDynamicPersistentTileSchedulerILi128ELi96ELi256ELi128ELb0ELb1ELb1ELb1ELb1ELb1EEEEEEEEEvNT_6ParamsE --------------------------
	.section	.nv.constant0._ZN7cutlass13device_kernelIN5flash11enable_sm90INS1_16FlashAttnFwdSm90INS1_25CollectiveMainloopFwdSm90ILi2EN4cute5tupleIJNS5_1CILi1EEES8_S8_EEENS6_IJNS7_ILi128EEENS7_ILi96EEENS7_ILi64EEEEEELi256ENS_6half_tEfNS_4arch4Sm90ELb1ELb0ELb0ELb1ELb1ELb1ELb1ELb1ELb0ELb1ELb0ELb0EEENS1_21CollectiveEpilogueFwdINS6_IJSA_NS7_ILi256EEESB_EEES9_SE_SG_Li256ELb1ELb1ELb0ELb0EEENS1_36VarlenDynamicPersistentTileSchedulerILi128ELi96ELi256ELi128ELb0ELb1ELb1ELb1ELb1ELb1EEEEEEEEEvNT_6ParamsE,"a",@progbits
	.sectionflags	@""
	.align	4
.nv.constant0._ZN7cutlass13device_kernelIN5flash11enable_sm90INS1_16FlashAttnFwdSm90INS1_25CollectiveMainloopFwdSm90ILi2EN4cute5tupleIJNS5_1CILi1EEES8_S8_EEENS6_IJNS7_ILi128EEENS7_ILi96EEENS7_ILi64EEEEEELi256ENS_6half_tEfNS_4arch4Sm90ELb1ELb0ELb0ELb1ELb1ELb1ELb1ELb1ELb0ELb1ELb0ELb0EEENS1_21CollectiveEpilogueFwdINS6_IJSA_NS7_ILi256EEESB_EEES9_SE_SG_Li256ELb1ELb1ELb0ELb0EEENS1_36VarlenDynamicPersistentTileSchedulerILi128ELi96ELi256ELi128ELb0ELb1ELb1ELb1ELb1ELb1EEEEEEEEEvNT_6ParamsE:
	.zero		3584


//--------------------- SYMBOLS --------------------------

	.type		.nv.reservedSmem.offset0,@object
	.size		.nv.reservedSmem.offset0,0x4
	.type		__assertfail,@function
